// Copyright (c) 2024, Jay Shah, Ganesh Bikshandi, Ying Zhang, Vijay Thakkar, Pradeep Ramani, Tri Dao.
// Splitting the different template instantiations to different files to speed up compilation.
// This file is auto-generated. See "generate_kernels.py"

#include "flash_fwd_launch_template.h"

#ifndef FLASHATTENTION_DISABLE_SM8x
#ifndef FLASHATTENTION_DISABLE_HDIM256
template void run_mha_fwd_<80, cutlass::half_t, 256, 256, false, false, true, true>(Flash_fwd_params &params, cudaStream_t stream);
template void run_mha_fwd_<86, cutlass::half_t, 256, 256, false, false, true, true>(Flash_fwd_params &params, cudaStream_t stream);
#endif
#endif


// ===== COMPILED SASS (sm_80) =====

	.target	sm_80

	.elftype	@"ET_EXEC"


//--------------------- .note.nv.tkinfo           --------------------------
	.section	.note.nv.tkinfo,"",@"SHT_NOTE"
	.sectionflags	@"SHF_NOTE_NV_TKINFO"
	.tkinfo
        /*0018*/ 	.word	0x00000002
        /*0030*/ 	.string	""
        /*0030*/ 	.string	"ptxas"
        /*0030*/ 	.string	"Cuda compilation tools, release 13.0, V13.0.88"
        /*0030*/ 	.string	"Build cuda_13.0.r13.0/compiler.36424714_0"
        /*0030*/ 	.string	"-arch sm_80 -m 64 "



//--------------------- .note.nv.cuinfo           --------------------------
	.section	.note.nv.cuinfo,"",@"SHT_NOTE"
	.sectionflags	@"SHF_NOTE_NV_CUINFO"
        /*0018*/ 	.short	0x0002
        /*001a*/ 	.short	0x0050
        /*001c*/ 	.short	0x0082
	.zero		2


//--------------------- .nv.info                  --------------------------
	.section	.nv.info,"",@"SHT_CUDA_INFO"
	.align	4


	//----- nvinfo : EIATTR_REGCOUNT
	.align		4
        /*0000*/ 	.byte	0x04, 0x2f
        /*0002*/ 	.short	(.L_12 - .L_11)
	.align		4
.L_11:
        /*0004*/ 	.word	index@(_ZN7cutlass13device_kernelIN5flash19enable_sm80_to_sm89INS1_16FlashAttnFwdSm80INS1_25CollectiveMainloopFwdSm80ILi8ELi1ELb0EN4cute5tupleIJNS5_1CILi128EEENS7_ILi48EEENS7_ILi256EEEEEELi256ENS_6half_tEfNS_4arch4Sm80ELb1ELb0ELb1ELb1ELb0ELb1ELb1ELb0EEENS1_21CollectiveEpilogueFwdINS6_IJS8_SA_S9_EEENS6_IJNS7_ILi1EEESI_SI_EEESC_SE_Li256ELb1ELb1ELb0ELb0EEENS1_19SingleTileSchedulerILb1ELb0ELb1ELi128EEEEEEEEEvNT_6ParamsE)
        /*0008*/ 	.word	0x000000fc


	//----- nvinfo : EIATTR_FRAME_SIZE
	.align		4
.L_12:
        /*000c*/ 	.byte	0x04, 0x11
        /*000e*/ 	.short	(.L_14 - .L_13)
	.align		4
.L_13:
        /*0010*/ 	.word	index@(_ZN7cutlass13device_kernelIN5flash19enable_sm80_to_sm89INS1_16FlashAttnFwdSm80INS1_25CollectiveMainloopFwdSm80ILi8ELi1ELb0EN4cute5tupleIJNS5_1CILi128EEENS7_ILi48EEENS7_ILi256EEEEEELi256ENS_6half_tEfNS_4arch4Sm80ELb1ELb0ELb1ELb1ELb0ELb1ELb1ELb0EEENS1_21CollectiveEpilogueFwdINS6_IJS8_SA_S9_EEENS6_IJNS7_ILi1EEESI_SI_EEESC_SE_Li256ELb1ELb1ELb0ELb0EEENS1_19SingleTileSchedulerILb1ELb0ELb1ELi128EEEEEEEEEvNT_6ParamsE)
        /*0014*/ 	.word	0x00000000


	//----- nvinfo : EIATTR_REGCOUNT
	.align		4
.L_14:
        /*0018*/ 	.byte	0x04, 0x2f
        /*001a*/ 	.short	(.L_16 - .L_15)
	.align		4
.L_15:
        /*001c*/ 	.word	index@(_ZN7cutlass13device_kernelIN5flash19enable_sm80_to_sm89INS1_16FlashAttnFwdSm80INS1_25CollectiveMainloopFwdSm80ILi8ELi1ELb0EN4cute5tupleIJNS5_1CILi128EEENS7_ILi96EEENS7_ILi256EEEEEELi256ENS_6half_tEfNS_4arch4Sm80ELb1ELb0ELb1ELb1ELb0ELb0ELb1ELb0EEENS1_21CollectiveEpilogueFwdINS6_IJS8_SA_S9_EEENS6_IJNS7_ILi1EEESI_SI_EEESC_SE_Li256ELb1ELb1ELb0ELb0EEENS1_19SingleTileSchedulerILb1ELb0ELb1ELi128EEEEEEEEEvNT_6ParamsE)
        /*0020*/ 	.word	0x000000ff


	//----- nvinfo : EIATTR_FRAME_SIZE
	.align		4
.L_16:
        /*0024*/ 	.byte	0x04, 0x11
        /*0026*/ 	.short	(.L_18 - .L_17)
	.align		4
.L_17:
        /*0028*/ 	.word	index@(_ZN7cutlass13device_kernelIN5flash19enable_sm80_to_sm89INS1_16FlashAttnFwdSm80INS1_25CollectiveMainloopFwdSm80ILi8ELi1ELb0EN4cute5tupleIJNS5_1CILi128EEENS7_ILi96EEENS7_ILi256EEEEEELi256ENS_6half_tEfNS_4arch4Sm80ELb1ELb0ELb1ELb1ELb0ELb0ELb1ELb0EEENS1_21CollectiveEpilogueFwdINS6_IJS8_SA_S9_EEENS6_IJNS7_ILi1EEESI_SI_EEESC_SE_Li256ELb1ELb1ELb0ELb0EEENS1_19SingleTileSchedulerILb1ELb0ELb1ELi128EEEEEEEEEvNT_6ParamsE)
        /*002c*/ 	.word	0x00000050


	//----- nvinfo : EIATTR_REGCOUNT
	.align		4
.L_18:
        /*0030*/ 	.byte	0x04, 0x2f
        /*0032*/ 	.short	(.L_20 - .L_19)
	.align		4
.L_19:
        /*0034*/ 	.word	index@(_ZN7cutlass13device_kernelIN5flash19enable_sm80_to_sm89INS1_16FlashAttnFwdSm80INS1_25CollectiveMainloopFwdSm80ILi8ELi1ELb0EN4cute5tupleIJNS5_1CILi128EEENS7_ILi96EEENS7_ILi256EEEEEELi256ENS_6half_tEfNS_4arch4Sm80ELb1ELb0ELb1ELb0ELb0ELb0ELb1ELb0EEENS1_21CollectiveEpilogueFwdINS6_IJS8_SA_S9_EEENS6_IJNS7_ILi1EEESI_SI_EEESC_SE_Li256ELb0ELb1ELb0ELb0EEENS1_30DynamicPersistentTileSchedulerILi256ELi256ELb0ELb1ELb0EEEEEEEEEvNT_6ParamsE)
        /*0038*/ 	.word	0x000000ff


	//----- nvinfo : EIATTR_FRAME_SIZE
	.align		4
.L_20:
        /*003c*/ 	.byte	0x04, 0x11
        /*003e*/ 	.short	(.L_22 - .L_21)
	.align		4
.L_21:
        /*0040*/ 	.word	index@($__internal_5_$__cuda_sm70_shflsync_idx_p)
        /*0044*/ 	.word	0x00000000


	//----- nvinfo : EIATTR_FRAME_SIZE
	.align		4
.L_22:
        /*0048*/ 	.byte	0x04, 0x11
        /*004a*/ 	.short	(.L_24 - .L_23)
	.align		4
.L_23:
        /*004c*/ 	.word	index@($__internal_4_$__cuda_sm70_shflsync_bfly_p)
        /*0050*/ 	.word	0x00000000


	//----- nvinfo : EIATTR_FRAME_SIZE
	.align		4
.L_24:
        /*0054*/ 	.byte	0x04, 0x11
        /*0056*/ 	.short	(.L_26 - .L_25)
	.align		4
.L_25:
        /*0058*/ 	.word	index@(_ZN7cutlass13device_kernelIN5flash19enable_sm80_to_sm89INS1_16FlashAttnFwdSm80INS1_25CollectiveMainloopFwdSm80ILi8ELi1ELb0EN4cute5tupleIJNS5_1CILi128EEENS7_ILi96EEENS7_ILi256EEEEEELi256ENS_6half_tEfNS_4arch4Sm80ELb1ELb0ELb1ELb0ELb0ELb0ELb1ELb0EEENS1_21CollectiveEpilogueFwdINS6_IJS8_SA_S9_EEENS6_IJNS7_ILi1EEESI_SI_EEESC_SE_Li256ELb0ELb1ELb0ELb0EEENS1_30DynamicPersistentTileSchedulerILi256ELi256ELb0ELb1ELb0EEEEEEEEEvNT_6ParamsE)
        /*005c*/ 	.word	0x000000a8


	//----- nvinfo : EIATTR_REGCOUNT
	.align		4
.L_26:
        /*0060*/ 	.byte	0x04, 0x2f
        /*0062*/ 	.short	(.L_28 - .L_27)
	.align		4
.L_27:
        /*0064*/ 	.word	index@(_ZN7cutlass13device_kernelIN5flash19enable_sm80_to_sm89INS1_16FlashAttnFwdSm80INS1_25CollectiveMainloopFwdSm80ILi8ELi1ELb0EN4cute5tupleIJNS5_1CILi128EEENS7_ILi48EEENS7_ILi256EEEEEELi256ENS_6half_tEfNS_4arch4Sm80ELb0ELb1ELb1ELb1ELb0ELb1ELb1ELb0EEENS1_21CollectiveEpilogueFwdINS6_IJS8_SA_S9_EEENS6_IJNS7_ILi1EEESI_SI_EEESC_SE_Li256ELb1ELb1ELb0ELb0EEENS1_19SingleTileSchedulerILb1ELb0ELb1ELi128EEEEEEEEEvNT_6ParamsE)
        /*0068*/ 	.word	0x000000ff


	//----- nvinfo : EIATTR_FRAME_SIZE
	.align		4
.L_28:
        /*006c*/ 	.byte	0x04, 0x11
        /*006e*/ 	.short	(.L_30 - .L_29)
	.align		4
.L_29:
        /*0070*/ 	.word	index@($__internal_3_$__cuda_sm70_shflsync_idx_p)
        /*0074*/ 	.word	0x00000000


	//----- nvinfo : EIATTR_FRAME_SIZE
	.align		4
.L_30:
        /*0078*/ 	.byte	0x04, 0x11
        /*007a*/ 	.short	(.L_32 - .L_31)
	.align		4
.L_31:
        /*007c*/ 	.word	index@($__internal_2_$__cuda_sm70_shflsync_bfly_p)
        /*0080*/ 	.word	0x00000000


	//----- nvinfo : EIATTR_FRAME_SIZE
	.align		4
.L_32:
        /*0084*/ 	.byte	0x04, 0x11
        /*0086*/ 	.short	(.L_34 - .L_33)
	.align		4
.L_33:
        /*0088*/ 	.word	index@($_ZN7cutlass13device_kernelIN5flash19enable_sm80_to_sm89INS1_16FlashAttnFwdSm80INS1_25CollectiveMainloopFwdSm80ILi8ELi1ELb0EN4cute5tupleIJNS5_1CILi128EEENS7_ILi48EEENS7_ILi256EEEEEELi256ENS_6half_tEfNS_4arch4Sm80ELb0ELb1ELb1ELb1ELb0ELb1ELb1ELb0EEENS1_21CollectiveEpilogueFwdINS6_IJS8_SA_S9_EEENS6_IJNS7_ILi1EEESI_SI_EEESC_SE_Li256ELb1ELb1ELb0ELb0EEENS1_19SingleTileSchedulerILb1ELb0ELb1ELi128EEEEEEEEEvNT_6ParamsE$_ZZN5flash25CollectiveMainloopFwdSm80ILi8ELi1ELb0EN4cute5tupleIJNS1_1CILi128EEENS3_ILi48EEENS3_ILi256EEEEEELi256EN7cutlass6half_tEfNS8_4arch4Sm80ELb0ELb1ELb1ELb1ELb0ELb1ELb1ELb0EE3mmaINS_16FlashAttnFwdSm80ISC_NS_21CollectiveEpilogueFwdINS2_IJS4_S6_S5_EEENS2_IJNS3_ILi1EEESH_SH_EEES9_SB_Li256ELb1ELb1ELb0ELb0EEENS_19SingleTileSchedulerILb1ELb0ELb1ELi128EEEE13SharedStorageENS1_6TensorINS1_11ArrayEngineIfLm128EEENS1_6LayoutINS2_IJNS2_IJNS3_ILi2EEESS_EEESH_NS3_ILi32EEEEEENS2_IJNS2_IJSH_SS_EEENS3_ILi0EEENS3_ILi4EEEEEEEEEENS_7SoftmaxILi2ELi0EEEEEbRKNSC_6ParamsERT0_RT1_iRKNS_16SeqlenInfoQKNewKILb1ELb1EEENS2_IJiiiiEEERT_ENKUlvE_clEv)
        /*008c*/ 	.word	0x00000000


	//----- nvinfo : EIATTR_FRAME_SIZE
	.align		4
.L_34:
        /*0090*/ 	.byte	0x04, 0x11
        /*0092*/ 	.short	(.L_36 - .L_35)
	.align		4
.L_35:
        /*0094*/ 	.word	index@(_ZN7cutlass13device_kernelIN5flash19enable_sm80_to_sm89INS1_16FlashAttnFwdSm80INS1_25CollectiveMainloopFwdSm80ILi8ELi1ELb0EN4cute5tupleIJNS5_1CILi128EEENS7_ILi48EEENS7_ILi256EEEEEELi256ENS_6half_tEfNS_4arch4Sm80ELb0ELb1ELb1ELb1ELb0ELb1ELb1ELb0EEENS1_21CollectiveEpilogueFwdINS6_IJS8_SA_S9_EEENS6_IJNS7_ILi1EEESI_SI_EEESC_SE_Li256ELb1ELb1ELb0ELb0EEENS1_19SingleTileSchedulerILb1ELb0ELb1ELi128EEEEEEEEEvNT_6ParamsE)
        /*0098*/ 	.word	0x00000070


	//----- nvinfo : EIATTR_REGCOUNT
	.align		4
.L_36:
        /*009c*/ 	.byte	0x04, 0x2f
        /*009e*/ 	.short	(.L_38 - .L_37)
	.align		4
.L_37:
        /*00a0*/ 	.word	index@(_ZN7cutlass13device_kernelIN5flash19enable_sm80_to_sm89INS1_16FlashAttnFwdSm80INS1_25CollectiveMainloopFwdSm80ILi8ELi1ELb0EN4cute5tupleIJNS5_1CILi128EEENS7_ILi64EEENS7_ILi256EEEEEELi256ENS_6half_tEfNS_4arch4Sm80ELb0ELb1ELb1ELb1ELb0ELb0ELb1ELb0EEENS1_21CollectiveEpilogueFwdINS6_IJS8_SA_S9_EEENS6_IJNS7_ILi1EEESI_SI_EEESC_SE_Li256ELb1ELb1ELb0ELb0EEENS1_19SingleTileSchedulerILb1ELb0ELb1ELi128EEEEEEEEEvNT_6ParamsE)
        /*00a4*/ 	.word	0x000000ff


	//----- nvinfo : EIATTR_FRAME_SIZE
	.align		4
.L_38:
        /*00a8*/ 	.byte	0x04, 0x11
        /*00aa*/ 	.short	(.L_40 - .L_39)
	.align		4
.L_39:
        /*00ac*/ 	.word	index@(_ZN7cutlass13device_kernelIN5flash19enable_sm80_to_sm89INS1_16FlashAttnFwdSm80INS1_25CollectiveMainloopFwdSm80ILi8ELi1ELb0EN4cute5tupleIJNS5_1CILi128EEENS7_ILi64EEENS7_ILi256EEEEEELi256ENS_6half_tEfNS_4arch4Sm80ELb0ELb1ELb1ELb1ELb0ELb0ELb1ELb0EEENS1_21CollectiveEpilogueFwdINS6_IJS8_SA_S9_EEENS6_IJNS7_ILi1EEESI_SI_EEESC_SE_Li256ELb1ELb1ELb0ELb0EEENS1_19SingleTileSchedulerILb1ELb0ELb1ELi128EEEEEEEEEvNT_6ParamsE)
        /*00b0*/ 	.word	0x00000090


	//----- nvinfo : EIATTR_REGCOUNT
	.align		4
.L_40:
        /*00b4*/ 	.byte	0x04, 0x2f
        /*00b6*/ 	.short	(.L_42 - .L_41)
	.align		4
.L_41:
        /*00b8*/ 	.word	index@(_ZN7cutlass13device_kernelIN5flash19enable_sm80_to_sm89INS1_16FlashAttnFwdSm80INS1_25CollectiveMainloopFwdSm80ILi8ELi1ELb0EN4cute5tupleIJNS5_1CILi128EEENS7_ILi64EEENS7_ILi256EEEEEELi256ENS_6half_tEfNS_4arch4Sm80ELb0ELb1ELb1ELb0ELb0ELb0ELb1ELb0EEENS1_21CollectiveEpilogueFwdINS6_IJS8_SA_S9_EEENS6_IJNS7_ILi1EEESI_SI_EEESC_SE_Li256ELb0ELb1ELb0ELb0EEENS1_19SingleTileSchedulerILb0ELb0ELb1ELi128EEEEEEEEEvNT_6ParamsE)
        /*00bc*/ 	.word	0x000000ff


	//----- nvinfo : EIATTR_FRAME_SIZE
	.align		4
.L_42:
        /*00c0*/ 	.byte	0x04, 0x11
        /*00c2*/ 	.short	(.L_44 - .L_43)
	.align		4
.L_43:
        /*00c4*/ 	.word	index@(_ZN7cutlass13device_kernelIN5flash19enable_sm80_to_sm89INS1_16FlashAttnFwdSm80INS1_25CollectiveMainloopFwdSm80ILi8ELi1ELb0EN4cute5tupleIJNS5_1CILi128EEENS7_ILi64EEENS7_ILi256EEEEEELi256ENS_6half_tEfNS_4arch4Sm80ELb0ELb1ELb1ELb0ELb0ELb0ELb1ELb0EEENS1_21CollectiveEpilogueFwdINS6_IJS8_SA_S9_EEENS6_IJNS7_ILi1EEESI_SI_EEESC_SE_Li256ELb0ELb1ELb0ELb0EEENS1_19SingleTileSchedulerILb0ELb0ELb1ELi128EEEEEEEEEvNT_6ParamsE)
        /*00c8*/ 	.word	0x00000078


	//----- nvinfo : EIATTR_REGCOUNT
	.align		4
.L_44:
        /*00cc*/ 	.byte	0x04, 0x2f
        /*00ce*/ 	.short	(.L_46 - .L_45)
	.align		4
.L_45:
        /*00d0*/ 	.word	index@(_ZN7cutlass13device_kernelIN5flash19enable_sm80_to_sm89INS1_16FlashAttnFwdSm80INS1_25CollectiveMainloopFwdSm80ILi8ELi1ELb0EN4cute5tupleIJNS5_1CILi128EEENS7_ILi48EEENS7_ILi256EEEEEELi256ENS_6half_tEfNS_4arch4Sm80ELb0ELb0ELb1ELb1ELb0ELb1ELb1ELb0EEENS1_21CollectiveEpilogueFwdINS6_IJS8_SA_S9_EEENS6_IJNS7_ILi1EEESI_SI_EEESC_SE_Li256ELb1ELb1ELb0ELb0EEENS1_19SingleTileSchedulerILb1ELb0ELb1ELi128EEEEEEEEEvNT_6ParamsE)
        /*00d4*/ 	.word	0x000000ff


	//----- nvinfo : EIATTR_FRAME_SIZE
	.align		4
.L_46:
        /*00d8*/ 	.byte	0x04, 0x11
        /*00da*/ 	.short	(.L_48 - .L_47)
	.align		4
.L_47:
        /*00dc*/ 	.word	index@(_ZN7cutlass13device_kernelIN5flash19enable_sm80_to_sm89INS1_16FlashAttnFwdSm80INS1_25CollectiveMainloopFwdSm80ILi8ELi1ELb0EN4cute5tupleIJNS5_1CILi128EEENS7_ILi48EEENS7_ILi256EEEEEELi256ENS_6half_tEfNS_4arch4Sm80ELb0ELb0ELb1ELb1ELb0ELb1ELb1ELb0EEENS1_21CollectiveEpilogueFwdINS6_IJS8_SA_S9_EEENS6_IJNS7_ILi1EEESI_SI_EEESC_SE_Li256ELb1ELb1ELb0ELb0EEENS1_19SingleTileSchedulerILb1ELb0ELb1ELi128EEEEEEEEEvNT_6ParamsE)
        /*00e0*/ 	.word	0x00000000


	//----- nvinfo : EIATTR_REGCOUNT
	.align		4
.L_48:
        /*00e4*/ 	.byte	0x04, 0x2f
        /*00e6*/ 	.short	(.L_50 - .L_49)
	.align		4
.L_49:
        /*00e8*/ 	.word	index@(_ZN7cutlass13device_kernelIN5flash19enable_sm80_to_sm89INS1_16FlashAttnFwdSm80INS1_25CollectiveMainloopFwdSm80ILi8ELi1ELb0EN4cute5tupleIJNS5_1CILi128EEENS7_ILi96EEENS7_ILi256EEEEEELi256ENS_6half_tEfNS_4arch4Sm80ELb0ELb0ELb1ELb1ELb0ELb0ELb1ELb0EEENS1_21CollectiveEpilogueFwdINS6_IJS8_SA_S9_EEENS6_IJNS7_ILi1EEESI_SI_EEESC_SE_Li256ELb1ELb1ELb0ELb0EEENS1_19SingleTileSchedulerILb1ELb0ELb1ELi128EEEEEEEEEvNT_6ParamsE)
        /*00ec*/ 	.word	0x000000ff


	//----- nvinfo : EIATTR_FRAME_SIZE
	.align		4
.L_50:
        /*00f0*/ 	.byte	0x04, 0x11
        /*00f2*/ 	.short	(.L_52 - .L_51)
	.align		4
.L_51:
        /*00f4*/ 	.word	index@(_ZN7cutlass13device_kernelIN5flash19enable_sm80_to_sm89INS1_16FlashAttnFwdSm80INS1_25CollectiveMainloopFwdSm80ILi8ELi1ELb0EN4cute5tupleIJNS5_1CILi128EEENS7_ILi96EEENS7_ILi256EEEEEELi256ENS_6half_tEfNS_4arch4Sm80ELb0ELb0ELb1ELb1ELb0ELb0ELb1ELb0EEENS1_21CollectiveEpilogueFwdINS6_IJS8_SA_S9_EEENS6_IJNS7_ILi1EEESI_SI_EEESC_SE_Li256ELb1ELb1ELb0ELb0EEENS1_19SingleTileSchedulerILb1ELb0ELb1ELi128EEEEEEEEEvNT_6ParamsE)
        /*00f8*/ 	.word	0x00000058


	//----- nvinfo : EIATTR_REGCOUNT
	.align		4
.L_52:
        /*00fc*/ 	.byte	0x04, 0x2f
        /*00fe*/ 	.short	(.L_54 - .L_53)
	.align		4
.L_53:
        /*0100*/ 	.word	index@(_ZN7cutlass13device_kernelIN5flash19enable_sm80_to_sm89INS1_16FlashAttnFwdSm80INS1_25CollectiveMainloopFwdSm80ILi8ELi1ELb0EN4cute5tupleIJNS5_1CILi128EEENS7_ILi96EEENS7_ILi256EEEEEELi256ENS_6half_tEfNS_4arch4Sm80ELb0ELb0ELb1ELb0ELb0ELb0ELb1ELb0EEENS1_21CollectiveEpilogueFwdINS6_IJS8_SA_S9_EEENS6_IJNS7_ILi1EEESI_SI_EEESC_SE_Li256ELb0ELb1ELb0ELb0EEENS1_19SingleTileSchedulerILb0ELb0ELb1ELi128EEEEEEEEEvNT_6ParamsE)
        /*0104*/ 	.word	0x000000ff


	//----- nvinfo : EIATTR_FRAME_SIZE
	.align		4
.L_54:
        /*0108*/ 	.byte	0x04, 0x11
        /*010a*/ 	.short	(.L_56 - .L_55)
	.align		4
.L_55:
        /*010c*/ 	.word	index@(_ZN7cutlass13device_kernelIN5flash19enable_sm80_to_sm89INS1_16FlashAttnFwdSm80INS1_25CollectiveMainloopFwdSm80ILi8ELi1ELb0EN4cute5tupleIJNS5_1CILi128EEENS7_ILi96EEENS7_ILi256EEEEEELi256ENS_6half_tEfNS_4arch4Sm80ELb0ELb0ELb1ELb0ELb0ELb0ELb1ELb0EEENS1_21CollectiveEpilogueFwdINS6_IJS8_SA_S9_EEENS6_IJNS7_ILi1EEESI_SI_EEESC_SE_Li256ELb0ELb1ELb0ELb0EEENS1_19SingleTileSchedulerILb0ELb0ELb1ELi128EEEEEEEEEvNT_6ParamsE)
        /*0110*/ 	.word	0x00000068


	//----- nvinfo : EIATTR_REGCOUNT
	.align		4
.L_56:
        /*0114*/ 	.byte	0x04, 0x2f
        /*0116*/ 	.short	(.L_58 - .L_57)
	.align		4
.L_57:
        /*0118*/ 	.word	index@(_ZN7cutlass13device_kernelIN5flash19enable_sm80_to_sm89INS1_16FlashAttnFwdSm80INS1_25CollectiveMainloopFwdSm80ILi8ELi1ELb0EN4cute5tupleIJNS5_1CILi128EEENS7_ILi32EEENS7_ILi256EEEEEELi256ENS_6half_tEfNS_4arch4Sm80ELb1ELb0ELb1ELb1ELb0ELb1ELb1ELb0EEENS1_21CollectiveEpilogueFwdINS6_IJS8_SA_S9_EEENS6_IJNS7_ILi1EEESI_SI_EEESC_SE_Li256ELb1ELb1ELb0ELb0EEENS1_19SingleTileSchedulerILb1ELb0ELb1ELi128EEEEEEEEEvNT_6ParamsE)
        /*011c*/ 	.word	0x000000fb


	//----- nvinfo : EIATTR_FRAME_SIZE
	.align		4
.L_58:
        /*0120*/ 	.byte	0x04, 0x11
        /*0122*/ 	.short	(.L_60 - .L_59)
	.align		4
.L_59:
        /*0124*/ 	.word	index@(_ZN7cutlass13device_kernelIN5flash19enable_sm80_to_sm89INS1_16FlashAttnFwdSm80INS1_25CollectiveMainloopFwdSm80ILi8ELi1ELb0EN4cute5tupleIJNS5_1CILi128EEENS7_ILi32EEENS7_ILi256EEEEEELi256ENS_6half_tEfNS_4arch4Sm80ELb1ELb0ELb1ELb1ELb0ELb1ELb1ELb0EEENS1_21CollectiveEpilogueFwdINS6_IJS8_SA_S9_EEENS6_IJNS7_ILi1EEESI_SI_EEESC_SE_Li256ELb1ELb1ELb0ELb0EEENS1_19SingleTileSchedulerILb1ELb0ELb1ELi128EEEEEEEEEvNT_6ParamsE)
        /*0128*/ 	.word	0x00000000


	//----- nvinfo : EIATTR_REGCOUNT
	.align		4
.L_60:
        /*012c*/ 	.byte	0x04, 0x2f
        /*012e*/ 	.short	(.L_62 - .L_61)
	.align		4
.L_61:
        /*0130*/ 	.word	index@(_ZN7cutlass13device_kernelIN5flash19enable_sm80_to_sm89INS1_16FlashAttnFwdSm80INS1_25CollectiveMainloopFwdSm80ILi8ELi1ELb1EN4cute5tupleIJNS5_1CILi128EEENS7_ILi64EEENS7_ILi256EEEEEELi256ENS_6half_tEfNS_4arch4Sm80ELb1ELb0ELb1ELb1ELb0ELb0ELb1ELb0EEENS1_21CollectiveEpilogueFwdINS6_IJS8_SA_S9_EEENS6_IJNS7_ILi1EEESI_SI_EEESC_SE_Li256ELb1ELb1ELb0ELb0EEENS1_19SingleTileSchedulerILb1ELb0ELb1ELi128EEEEEEEEEvNT_6ParamsE)
        /*0134*/ 	.word	0x000000ff


	//----- nvinfo : EIATTR_FRAME_SIZE
	.align		4
.L_62:
        /*0138*/ 	.byte	0x04, 0x11
        /*013a*/ 	.short	(.L_64 - .L_63)
	.align		4
.L_63:
        /*013c*/ 	.word	index@(_ZN7cutlass13device_kernelIN5flash19enable_sm80_to_sm89INS1_16FlashAttnFwdSm80INS1_25CollectiveMainloopFwdSm80ILi8ELi1ELb1EN4cute5tupleIJNS5_1CILi128EEENS7_ILi64EEENS7_ILi256EEEEEELi256ENS_6half_tEfNS_4arch4Sm80ELb1ELb0ELb1ELb1ELb0ELb0ELb1ELb0EEENS1_21CollectiveEpilogueFwdINS6_IJS8_SA_S9_EEENS6_IJNS7_ILi1EEESI_SI_EEESC_SE_Li256ELb1ELb1ELb0ELb0EEENS1_19SingleTileSchedulerILb1ELb0ELb1ELi128EEEEEEEEEvNT_6ParamsE)
        /*0140*/ 	.word	0x00000130


	//----- nvinfo : EIATTR_REGCOUNT
	.align		4
.L_64:
        /*0144*/ 	.byte	0x04, 0x2f
        /*0146*/ 	.short	(.L_66 - .L_65)
	.align		4
.L_65:
        /*0148*/ 	.word	index@(_ZN7cutlass13device_kernelIN5flash19enable_sm80_to_sm89INS1_16FlashAttnFwdSm80INS1_25CollectiveMainloopFwdSm80ILi8ELi1ELb1EN4cute5tupleIJNS5_1CILi128EEENS7_ILi64EEENS7_ILi256EEEEEELi256ENS_6half_tEfNS_4arch4Sm80ELb1ELb0ELb1ELb0ELb0ELb0ELb1ELb0EEENS1_21CollectiveEpilogueFwdINS6_IJS8_SA_S9_EEENS6_IJNS7_ILi1EEESI_SI_EEESC_SE_Li256ELb0ELb1ELb0ELb0EEENS1_30DynamicPersistentTileSchedulerILi256ELi256ELb0ELb1ELb0EEEEEEEEEvNT_6ParamsE)
        /*014c*/ 	.word	0x000000ff


	//----- nvinfo : EIATTR_FRAME_SIZE
	.align		4
.L_66:
        /*0150*/ 	.byte	0x04, 0x11
        /*0152*/ 	.short	(.L_68 - .L_67)
	.align		4
.L_67:
        /*0154*/ 	.word	index@($__internal_1_$__cuda_sm70_shflsync_idx_p)
        /*0158*/ 	.word	0x00000000


	//----- nvinfo : EIATTR_FRAME_SIZE
	.align		4
.L_68:
        /*015c*/ 	.byte	0x04, 0x11
        /*015e*/ 	.short	(.L_70 - .L_69)
	.align		4
.L_69:
        /*0160*/ 	.word	index@($__internal_0_$__cuda_sm70_shflsync_bfly_p)
        /*0164*/ 	.word	0x00000000


	//----- nvinfo : EIATTR_FRAME_SIZE
	.align		4
.L_70:
        /*0168*/ 	.byte	0x04, 0x11
        /*016a*/ 	.short	(.L_72 - .L_71)
	.align		4
.L_71:
        /*016c*/ 	.word	index@(_ZN7cutlass13device_kernelIN5flash19enable_sm80_to_sm89INS1_16FlashAttnFwdSm80INS1_25CollectiveMainloopFwdSm80ILi8ELi1ELb1EN4cute5tupleIJNS5_1CILi128EEENS7_ILi64EEENS7_ILi256EEEEEELi256ENS_6half_tEfNS_4arch4Sm80ELb1ELb0ELb1ELb0ELb0ELb0ELb1ELb0EEENS1_21CollectiveEpilogueFwdINS6_IJS8_SA_S9_EEENS6_IJNS7_ILi1EEESI_SI_EEESC_SE_Li256ELb0ELb1ELb0ELb0EEENS1_30DynamicPersistentTileSchedulerILi256ELi256ELb0ELb1ELb0EEEEEEEEEvNT_6ParamsE)
        /*0170*/ 	.word	0x00000140


	//----- nvinfo : EIATTR_REGCOUNT
	.align		4
.L_72:
        /*0174*/ 	.byte	0x04, 0x2f
        /*0176*/ 	.short	(.L_74 - .L_73)
	.align		4
.L_73:
        /*0178*/ 	.word	index@(_ZN7cutlass13device_kernelIN5flash19enable_sm80_to_sm89INS1_16FlashAttnFwdSm80INS1_25CollectiveMainloopFwdSm80ILi8ELi1ELb0EN4cute5tupleIJNS5_1CILi128EEENS7_ILi32EEENS7_ILi256EEEEEELi256ENS_6half_tEfNS_4arch4Sm80ELb0ELb1ELb1ELb1ELb0ELb1ELb1ELb0EEENS1_21CollectiveEpilogueFwdINS6_IJS8_SA_S9_EEENS6_IJNS7_ILi1EEESI_SI_EEESC_SE_Li256ELb1ELb1ELb0ELb0EEENS1_19SingleTileSchedulerILb1ELb0ELb1ELi128EEEEEEEEEvNT_6ParamsE)
        /*017c*/ 	.word	0x000000f5


	//----- nvinfo : EIATTR_FRAME_SIZE
	.align		4
.L_74:
        /*0180*/ 	.byte	0x04, 0x11
        /*0182*/ 	.short	(.L_76 - .L_75)
	.align		4
.L_75:
        /*0184*/ 	.word	index@(_ZN7cutlass13device_kernelIN5flash19enable_sm80_to_sm89INS1_16FlashAttnFwdSm80INS1_25CollectiveMainloopFwdSm80ILi8ELi1ELb0EN4cute5tupleIJNS5_1CILi128EEENS7_ILi32EEENS7_ILi256EEEEEELi256ENS_6half_tEfNS_4arch4Sm80ELb0ELb1ELb1ELb1ELb0ELb1ELb1ELb0EEENS1_21CollectiveEpilogueFwdINS6_IJS8_SA_S9_EEENS6_IJNS7_ILi1EEESI_SI_EEESC_SE_Li256ELb1ELb1ELb0ELb0EEENS1_19SingleTileSchedulerILb1ELb0ELb1ELi128EEEEEEEEEvNT_6ParamsE)
        /*0188*/ 	.word	0x00000000


	//----- nvinfo : EIATTR_REGCOUNT
	.align		4
.L_76:
        /*018c*/ 	.byte	0x04, 0x2f
        /*018e*/ 	.short	(.L_78 - .L_77)
	.align		4
.L_77:
        /*0190*/ 	.word	index@(_ZN7cutlass13device_kernelIN5flash19enable_sm80_to_sm89INS1_16FlashAttnFwdSm80INS1_25CollectiveMainloopFwdSm80ILi8ELi1ELb1EN4cute5tupleIJNS5_1CILi128EEENS7_ILi48EEENS7_ILi256EEEEEELi256ENS_6half_tEfNS_4arch4Sm80ELb0ELb1ELb1ELb1ELb0ELb0ELb1ELb0EEENS1_21CollectiveEpilogueFwdINS6_IJS8_SA_S9_EEENS6_IJNS7_ILi1EEESI_SI_EEESC_SE_Li256ELb1ELb1ELb0ELb0EEENS1_19SingleTileSchedulerILb1ELb0ELb1ELi128EEEEEEEEEvNT_6ParamsE)
        /*0194*/ 	.word	0x000000ff


	//----- nvinfo : EIATTR_FRAME_SIZE
	.align		4
.L_78:
        /*0198*/ 	.byte	0x04, 0x11
        /*019a*/ 	.short	(.L_80 - .L_79)
	.align		4
.L_79:
        /*019c*/ 	.word	index@(_ZN7cutlass13device_kernelIN5flash19enable_sm80_to_sm89INS1_16FlashAttnFwdSm80INS1_25CollectiveMainloopFwdSm80ILi8ELi1ELb1EN4cute5tupleIJNS5_1CILi128EEENS7_ILi48EEENS7_ILi256EEEEEELi256ENS_6half_tEfNS_4arch4Sm80ELb0ELb1ELb1ELb1ELb0ELb0ELb1ELb0EEENS1_21CollectiveEpilogueFwdINS6_IJS8_SA_S9_EEENS6_IJNS7_ILi1EEESI_SI_EEESC_SE_Li256ELb1ELb1ELb0ELb0EEENS1_19SingleTileSchedulerILb1ELb0ELb1ELi128EEEEEEEEEvNT_6ParamsE)
        /*01a0*/ 	.word	0x000000a0


	//----- nvinfo : EIATTR_REGCOUNT
	.align		4
.L_80:
        /*01a4*/ 	.byte	0x04, 0x2f
        /*01a6*/ 	.short	(.L_82 - .L_81)
	.align		4
.L_81:
        /*01a8*/ 	.word	index@(_ZN7cutlass13device_kernelIN5flash19enable_sm80_to_sm89INS1_16FlashAttnFwdSm80INS1_25CollectiveMainloopFwdSm80ILi8ELi1ELb1EN4cute5tupleIJNS5_1CILi128EEENS7_ILi48EEENS7_ILi256EEEEEELi256ENS_6half_tEfNS_4arch4Sm80ELb0ELb1ELb1ELb0ELb0ELb0ELb1ELb0EEENS1_21CollectiveEpilogueFwdINS6_IJS8_SA_S9_EEENS6_IJNS7_ILi1EEESI_SI_EEESC_SE_Li256ELb0ELb1ELb0ELb0EEENS1_19SingleTileSchedulerILb0ELb0ELb1ELi128EEEEEEEEEvNT_6ParamsE)
        /*01ac*/ 	.word	0x000000ff


	//----- nvinfo : EIATTR_FRAME_SIZE
	.align		4
.L_82:
        /*01b0*/ 	.byte	0x04, 0x11
        /*01b2*/ 	.short	(.L_84 - .L_83)
	.align		4
.L_83:
        /*01b4*/ 	.word	index@(_ZN7cutlass13device_kernelIN5flash19enable_sm80_to_sm89INS1_16FlashAttnFwdSm80INS1_25CollectiveMainloopFwdSm80ILi8ELi1ELb1EN4cute5tupleIJNS5_1CILi128EEENS7_ILi48EEENS7_ILi256EEEEEELi256ENS_6half_tEfNS_4arch4Sm80ELb0ELb1ELb1ELb0ELb0ELb0ELb1ELb0EEENS1_21CollectiveEpilogueFwdINS6_IJS8_SA_S9_EEENS6_IJNS7_ILi1EEESI_SI_EEESC_SE_Li256ELb0ELb1ELb0ELb0EEENS1_19SingleTileSchedulerILb0ELb0ELb1ELi128EEEEEEEEEvNT_6ParamsE)
        /*01b8*/ 	.word	0x000000a0


	//----- nvinfo : EIATTR_REGCOUNT
	.align		4
.L_84:
        /*01bc*/ 	.byte	0x04, 0x2f
        /*01be*/ 	.short	(.L_86 - .L_85)
	.align		4
.L_85:
        /*01c0*/ 	.word	index@(_ZN7cutlass13device_kernelIN5flash19enable_sm80_to_sm89INS1_16FlashAttnFwdSm80INS1_25CollectiveMainloopFwdSm80ILi8ELi1ELb0EN4cute5tupleIJNS5_1CILi128EEENS7_ILi32EEENS7_ILi256EEEEEELi256ENS_6half_tEfNS_4arch4Sm80ELb0ELb0ELb1ELb1ELb0ELb1ELb1ELb0EEENS1_21CollectiveEpilogueFwdINS6_IJS8_SA_S9_EEENS6_IJNS7_ILi1EEESI_SI_EEESC_SE_Li256ELb1ELb1ELb0ELb0EEENS1_19SingleTileSchedulerILb1ELb0ELb1ELi128EEEEEEEEEvNT_6ParamsE)
        /*01c4*/ 	.word	0x000000ff


	//----- nvinfo : EIATTR_FRAME_SIZE
	.align		4
.L_86:
        /*01c8*/ 	.byte	0x04, 0x11
        /*01ca*/ 	.short	(.L_88 - .L_87)
	.align		4
.L_87:
        /*01cc*/ 	.word	index@(_ZN7cutlass13device_kernelIN5flash19enable_sm80_to_sm89INS1_16FlashAttnFwdSm80INS1_25CollectiveMainloopFwdSm80ILi8ELi1ELb0EN4cute5tupleIJNS5_1CILi128EEENS7_ILi32EEENS7_ILi256EEEEEELi256ENS_6half_tEfNS_4arch4Sm80ELb0ELb0ELb1ELb1ELb0ELb1ELb1ELb0EEENS1_21CollectiveEpilogueFwdINS6_IJS8_SA_S9_EEENS6_IJNS7_ILi1EEESI_SI_EEESC_SE_Li256ELb1ELb1ELb0ELb0EEENS1_19SingleTileSchedulerILb1ELb0ELb1ELi128EEEEEEEEEvNT_6ParamsE)
        /*01d0*/ 	.word	0x00000000


	//----- nvinfo : EIATTR_REGCOUNT
	.align		4
.L_88:
        /*01d4*/ 	.byte	0x04, 0x2f
        /*01d6*/ 	.short	(.L_90 - .L_89)
	.align		4
.L_89:
        /*01d8*/ 	.word	index@(_ZN7cutlass13device_kernelIN5flash19enable_sm80_to_sm89INS1_16FlashAttnFwdSm80INS1_25CollectiveMainloopFwdSm80ILi8ELi1ELb1EN4cute5tupleIJNS5_1CILi128EEENS7_ILi64EEENS7_ILi256EEEEEELi256ENS_6half_tEfNS_4arch4Sm80ELb0ELb0ELb1ELb1ELb0ELb0ELb1ELb0EEENS1_21CollectiveEpilogueFwdINS6_IJS8_SA_S9_EEENS6_IJNS7_ILi1EEESI_SI_EEESC_SE_Li256ELb1ELb1ELb0ELb0EEENS1_19SingleTileSchedulerILb1ELb0ELb1ELi128EEEEEEEEEvNT_6ParamsE)
        /*01dc*/ 	.word	0x000000ff


	//----- nvinfo : EIATTR_FRAME_SIZE
	.align		4
.L_90:
        /*01e0*/ 	.byte	0x04, 0x11
        /*01e2*/ 	.short	(.L_92 - .L_91)
	.align		4
.L_91:
        /*01e4*/ 	.word	index@(_ZN7cutlass13device_kernelIN5flash19enable_sm80_to_sm89INS1_16FlashAttnFwdSm80INS1_25CollectiveMainloopFwdSm80ILi8ELi1ELb1EN4cute5tupleIJNS5_1CILi128EEENS7_ILi64EEENS7_ILi256EEEEEELi256ENS_6half_tEfNS_4arch4Sm80ELb0ELb0ELb1ELb1ELb0ELb0ELb1ELb0EEENS1_21CollectiveEpilogueFwdINS6_IJS8_SA_S9_EEENS6_IJNS7_ILi1EEESI_SI_EEESC_SE_Li256ELb1ELb1ELb0ELb0EEENS1_19SingleTileSchedulerILb1ELb0ELb1ELi128EEEEEEEEEvNT_6ParamsE)
        /*01e8*/ 	.word	0x00000110


	//----- nvinfo : EIATTR_REGCOUNT
	.align		4
.L_92:
        /*01ec*/ 	.byte	0x04, 0x2f
        /*01ee*/ 	.short	(.L_94 - .L_93)
	.align		4
.L_93:
        /*01f0*/ 	.word	index@(_ZN7cutlass13device_kernelIN5flash19enable_sm80_to_sm89INS1_16FlashAttnFwdSm80INS1_25CollectiveMainloopFwdSm80ILi8ELi1ELb1EN4cute5tupleIJNS5_1CILi128EEENS7_ILi64EEENS7_ILi256EEEEEELi256ENS_6half_tEfNS_4arch4Sm80ELb0ELb0ELb1ELb0ELb0ELb0ELb1ELb0EEENS1_21CollectiveEpilogueFwdINS6_IJS8_SA_S9_EEENS6_IJNS7_ILi1EEESI_SI_EEESC_SE_Li256ELb0ELb1ELb0ELb0EEENS1_19SingleTileSchedulerILb0ELb0ELb1ELi128EEEEEEEEEvNT_6ParamsE)
        /*01f4*/ 	.word	0x000000ff


	//----- nvinfo : EIATTR_FRAME_SIZE
	.align		4
.L_94:
        /*01f8*/ 	.byte	0x04, 0x11
        /*01fa*/ 	.short	(.L_96 - .L_95)
	.align		4
.L_95:
        /*01fc*/ 	.word	index@(_ZN7cutlass13device_kernelIN5flash19enable_sm80_to_sm89INS1_16FlashAttnFwdSm80INS1_25CollectiveMainloopFwdSm80ILi8ELi1ELb1EN4cute5tupleIJNS5_1CILi128EEENS7_ILi64EEENS7_ILi256EEEEEELi256ENS_6half_tEfNS_4arch4Sm80ELb0ELb0ELb1ELb0ELb0ELb0ELb1ELb0EEENS1_21CollectiveEpilogueFwdINS6_IJS8_SA_S9_EEENS6_IJNS7_ILi1EEESI_SI_EEESC_SE_Li256ELb0ELb1ELb0ELb0EEENS1_19SingleTileSchedulerILb0ELb0ELb1ELi128EEEEEEEEEvNT_6ParamsE)
        /*0200*/ 	.word	0x00000130


	//----- nvinfo : EIATTR_MIN_STACK_SIZE
	.align		4
.L_96:
        /*0204*/ 	.byte	0x04, 0x12
        /*0206*/ 	.short	(.L_98 - .L_97)
	.align		4
.L_97:
        /*0208*/ 	.word	index@(_ZN7cutlass13device_kernelIN5flash19enable_sm80_to_sm89INS1_16FlashAttnFwdSm80INS1_25CollectiveMainloopFwdSm80ILi8ELi1ELb1EN4cute5tupleIJNS5_1CILi128EEENS7_ILi64EEENS7_ILi256EEEEEELi256ENS_6half_tEfNS_4arch4Sm80ELb0ELb0ELb1ELb0ELb0ELb0ELb1ELb0EEENS1_21CollectiveEpilogueFwdINS6_IJS8_SA_S9_EEENS6_IJNS7_ILi1EEESI_SI_EEESC_SE_Li256ELb0ELb1ELb0ELb0EEENS1_19SingleTileSchedulerILb0ELb0ELb1ELi128EEEEEEEEEvNT_6ParamsE)
        /*020c*/ 	.word	0x00000130


	//----- nvinfo : EIATTR_MIN_STACK_SIZE
	.align		4
.L_98:
        /*0210*/ 	.byte	0x04, 0x12
        /*0212*/ 	.short	(.L_100 - .L_99)
	.align		4
.L_99:
        /*0214*/ 	.word	index@(_ZN7cutlass13device_kernelIN5flash19enable_sm80_to_sm89INS1_16FlashAttnFwdSm80INS1_25CollectiveMainloopFwdSm80ILi8ELi1ELb1EN4cute5tupleIJNS5_1CILi128EEENS7_ILi64EEENS7_ILi256EEEEEELi256ENS_6half_tEfNS_4arch4Sm80ELb0ELb0ELb1ELb1ELb0ELb0ELb1ELb0EEENS1_21CollectiveEpilogueFwdINS6_IJS8_SA_S9_EEENS6_IJNS7_ILi1EEESI_SI_EEESC_SE_Li256ELb1ELb1ELb0ELb0EEENS1_19SingleTileSchedulerILb1ELb0ELb1ELi128EEEEEEEEEvNT_6ParamsE)
        /*0218*/ 	.word	0x00000110


	//----- nvinfo : EIATTR_MIN_STACK_SIZE
	.align		4
.L_100:
        /*021c*/ 	.byte	0x04, 0x12
        /*021e*/ 	.short	(.L_102 - .L_101)
	.align		4
.L_101:
        /*0220*/ 	.word	index@(_ZN7cutlass13device_kernelIN5flash19enable_sm80_to_sm89INS1_16FlashAttnFwdSm80INS1_25CollectiveMainloopFwdSm80ILi8ELi1ELb0EN4cute5tupleIJNS5_1CILi128EEENS7_ILi32EEENS7_ILi256EEEEEELi256ENS_6half_tEfNS_4arch4Sm80ELb0ELb0ELb1ELb1ELb0ELb1ELb1ELb0EEENS1_21CollectiveEpilogueFwdINS6_IJS8_SA_S9_EEENS6_IJNS7_ILi1EEESI_SI_EEESC_SE_Li256ELb1ELb1ELb0ELb0EEENS1_19SingleTileSchedulerILb1ELb0ELb1ELi128EEEEEEEEEvNT_6ParamsE)
        /*0224*/ 	.word	0x00000000


	//----- nvinfo : EIATTR_MIN_STACK_SIZE
	.align		4
.L_102:
        /*0228*/ 	.byte	0x04, 0x12
        /*022a*/ 	.short	(.L_104 - .L_103)
	.align		4
.L_103:
        /*022c*/ 	.word	index@(_ZN7cutlass13device_kernelIN5flash19enable_sm80_to_sm89INS1_16FlashAttnFwdSm80INS1_25CollectiveMainloopFwdSm80ILi8ELi1ELb1EN4cute5tupleIJNS5_1CILi128EEENS7_ILi48EEENS7_ILi256EEEEEELi256ENS_6half_tEfNS_4arch4Sm80ELb0ELb1ELb1ELb0ELb0ELb0ELb1ELb0EEENS1_21CollectiveEpilogueFwdINS6_IJS8_SA_S9_EEENS6_IJNS7_ILi1EEESI_SI_EEESC_SE_Li256ELb0ELb1ELb0ELb0EEENS1_19SingleTileSchedulerILb0ELb0ELb1ELi128EEEEEEEEEvNT_6ParamsE)
        /*0230*/ 	.word	0x000000a0


	//----- nvinfo : EIATTR_MIN_STACK_SIZE
	.align		4
.L_104:
        /*0234*/ 	.byte	0x04, 0x12
        /*0236*/ 	.short	(.L_106 - .L_105)
	.align		4
.L_105:
        /*0238*/ 	.word	index@(_ZN7cutlass13device_kernelIN5flash19enable_sm80_to_sm89INS1_16FlashAttnFwdSm80INS1_25CollectiveMainloopFwdSm80ILi8ELi1ELb1EN4cute5tupleIJNS5_1CILi128EEENS7_ILi48EEENS7_ILi256EEEEEELi256ENS_6half_tEfNS_4arch4Sm80ELb0ELb1ELb1ELb1ELb0ELb0ELb1ELb0EEENS1_21CollectiveEpilogueFwdINS6_IJS8_SA_S9_EEENS6_IJNS7_ILi1EEESI_SI_EEESC_SE_Li256ELb1ELb1ELb0ELb0EEENS1_19SingleTileSchedulerILb1ELb0ELb1ELi128EEEEEEEEEvNT_6ParamsE)
        /*023c*/ 	.word	0x000000a0


	//----- nvinfo : EIATTR_MIN_STACK_SIZE
	.align		4
.L_106:
        /*0240*/ 	.byte	0x04, 0x12
        /*0242*/ 	.short	(.L_108 - .L_107)
	.align		4
.L_107:
        /*0244*/ 	.word	index@(_ZN7cutlass13device_kernelIN5flash19enable_sm80_to_sm89INS1_16FlashAttnFwdSm80INS1_25CollectiveMainloopFwdSm80ILi8ELi1ELb0EN4cute5tupleIJNS5_1CILi128EEENS7_ILi32EEENS7_ILi256EEEEEELi256ENS_6half_tEfNS_4arch4Sm80ELb0ELb1ELb1ELb1ELb0ELb1ELb1ELb0EEENS1_21CollectiveEpilogueFwdINS6_IJS8_SA_S9_EEENS6_IJNS7_ILi1EEESI_SI_EEESC_SE_Li256ELb1ELb1ELb0ELb0EEENS1_19SingleTileSchedulerILb1ELb0ELb1ELi128EEEEEEEEEvNT_6ParamsE)
        /*0248*/ 	.word	0x00000000


	//----- nvinfo : EIATTR_MIN_STACK_SIZE
	.align		4
.L_108:
        /*024c*/ 	.byte	0x04, 0x12
        /*024e*/ 	.short	(.L_110 - .L_109)
	.align		4
.L_109:
        /*0250*/ 	.word	index@(_ZN7cutlass13device_kernelIN5flash19enable_sm80_to_sm89INS1_16FlashAttnFwdSm80INS1_25CollectiveMainloopFwdSm80ILi8ELi1ELb1EN4cute5tupleIJNS5_1CILi128EEENS7_ILi64EEENS7_ILi256EEEEEELi256ENS_6half_tEfNS_4arch4Sm80ELb1ELb0ELb1ELb0ELb0ELb0ELb1ELb0EEENS1_21CollectiveEpilogueFwdINS6_IJS8_SA_S9_EEENS6_IJNS7_ILi1EEESI_SI_EEESC_SE_Li256ELb0ELb1ELb0ELb0EEENS1_30DynamicPersistentTileSchedulerILi256ELi256ELb0ELb1ELb0EEEEEEEEEvNT_6ParamsE)
        /*0254*/ 	.word	0x00000140


	//----- nvinfo : EIATTR_MIN_STACK_SIZE
	.align		4
.L_110:
        /*0258*/ 	.byte	0x04, 0x12
        /*025a*/ 	.short	(.L_112 - .L_111)
	.align		4
.L_111:
        /*025c*/ 	.word	index@(_ZN7cutlass13device_kernelIN5flash19enable_sm80_to_sm89INS1_16FlashAttnFwdSm80INS1_25CollectiveMainloopFwdSm80ILi8ELi1ELb1EN4cute5tupleIJNS5_1CILi128EEENS7_ILi64EEENS7_ILi256EEEEEELi256ENS_6half_tEfNS_4arch4Sm80ELb1ELb0ELb1ELb1ELb0ELb0ELb1ELb0EEENS1_21CollectiveEpilogueFwdINS6_IJS8_SA_S9_EEENS6_IJNS7_ILi1EEESI_SI_EEESC_SE_Li256ELb1ELb1ELb0ELb0EEENS1_19SingleTileSchedulerILb1ELb0ELb1ELi128EEEEEEEEEvNT_6ParamsE)
        /*0260*/ 	.word	0x00000130


	//----- nvinfo : EIATTR_MIN_STACK_SIZE
	.align		4
.L_112:
        /*0264*/ 	.byte	0x04, 0x12
        /*0266*/ 	.short	(.L_114 - .L_113)
	.align		4
.L_113:
        /*0268*/ 	.word	index@(_ZN7cutlass13device_kernelIN5flash19enable_sm80_to_sm89INS1_16FlashAttnFwdSm80INS1_25CollectiveMainloopFwdSm80ILi8ELi1ELb0EN4cute5tupleIJNS5_1CILi128EEENS7_ILi32EEENS7_ILi256EEEEEELi256ENS_6half_tEfNS_4arch4Sm80ELb1ELb0ELb1ELb1ELb0ELb1ELb1ELb0EEENS1_21CollectiveEpilogueFwdINS6_IJS8_SA_S9_EEENS6_IJNS7_ILi1EEESI_SI_EEESC_SE_Li256ELb1ELb1ELb0ELb0EEENS1_19SingleTileSchedulerILb1ELb0ELb1ELi128EEEEEEEEEvNT_6ParamsE)
        /*026c*/ 	.word	0x00000000


	//----- nvinfo : EIATTR_MIN_STACK_SIZE
	.align		4
.L_114:
        /*0270*/ 	.byte	0x04, 0x12
        /*0272*/ 	.short	(.L_116 - .L_115)
	.align		4
.L_115:
        /*0274*/ 	.word	index@(_ZN7cutlass13device_kernelIN5flash19enable_sm80_to_sm89INS1_16FlashAttnFwdSm80INS1_25CollectiveMainloopFwdSm80ILi8ELi1ELb0EN4cute5tupleIJNS5_1CILi128EEENS7_ILi96EEENS7_ILi256EEEEEELi256ENS_6half_tEfNS_4arch4Sm80ELb0ELb0ELb1ELb0ELb0ELb0ELb1ELb0EEENS1_21CollectiveEpilogueFwdINS6_IJS8_SA_S9_EEENS6_IJNS7_ILi1EEESI_SI_EEESC_SE_Li256ELb0ELb1ELb0ELb0EEENS1_19SingleTileSchedulerILb0ELb0ELb1ELi128EEEEEEEEEvNT_6ParamsE)
        /*0278*/ 	.word	0x00000068


	//----- nvinfo : EIATTR_MIN_STACK_SIZE
	.align		4
.L_116:
        /*027c*/ 	.byte	0x04, 0x12
        /*027e*/ 	.short	(.L_118 - .L_117)
	.align		4
.L_117:
        /*0280*/ 	.word	index@(_ZN7cutlass13device_kernelIN5flash19enable_sm80_to_sm89INS1_16FlashAttnFwdSm80INS1_25CollectiveMainloopFwdSm80ILi8ELi1ELb0EN4cute5tupleIJNS5_1CILi128EEENS7_ILi96EEENS7_ILi256EEEEEELi256ENS_6half_tEfNS_4arch4Sm80ELb0ELb0ELb1ELb1ELb0ELb0ELb1ELb0EEENS1_21CollectiveEpilogueFwdINS6_IJS8_SA_S9_EEENS6_IJNS7_ILi1EEESI_SI_EEESC_SE_Li256ELb1ELb1ELb0ELb0EEENS1_19SingleTileSchedulerILb1ELb0ELb1ELi128EEEEEEEEEvNT_6ParamsE)
        /*0284*/ 	.word	0x00000058


	//----- nvinfo : EIATTR_MIN_STACK_SIZE
	.align		4
.L_118:
        /*0288*/ 	.byte	0x04, 0x12
        /*028a*/ 	.short	(.L_120 - .L_119)
	.align		4
.L_119:
        /*028c*/ 	.word	index@(_ZN7cutlass13device_kernelIN5flash19enable_sm80_to_sm89INS1_16FlashAttnFwdSm80INS1_25CollectiveMainloopFwdSm80ILi8ELi1ELb0EN4cute5tupleIJNS5_1CILi128EEENS7_ILi48EEENS7_ILi256EEEEEELi256ENS_6half_tEfNS_4arch4Sm80ELb0ELb0ELb1ELb1ELb0ELb1ELb1ELb0EEENS1_21CollectiveEpilogueFwdINS6_IJS8_SA_S9_EEENS6_IJNS7_ILi1EEESI_SI_EEESC_SE_Li256ELb1ELb1ELb0ELb0EEENS1_19SingleTileSchedulerILb1ELb0ELb1ELi128EEEEEEEEEvNT_6ParamsE)
        /*0290*/ 	.word	0x00000000


	//----- nvinfo : EIATTR_MIN_STACK_SIZE
	.align		4
.L_120:
        /*0294*/ 	.byte	0x04, 0x12
        /*0296*/ 	.short	(.L_122 - .L_121)
	.align		4
.L_121:
        /*0298*/ 	.word	index@(_ZN7cutlass13device_kernelIN5flash19enable_sm80_to_sm89INS1_16FlashAttnFwdSm80INS1_25CollectiveMainloopFwdSm80ILi8ELi1ELb0EN4cute5tupleIJNS5_1CILi128EEENS7_ILi64EEENS7_ILi256EEEEEELi256ENS_6half_tEfNS_4arch4Sm80ELb0ELb1ELb1ELb0ELb0ELb0ELb1ELb0EEENS1_21CollectiveEpilogueFwdINS6_IJS8_SA_S9_EEENS6_IJNS7_ILi1EEESI_SI_EEESC_SE_Li256ELb0ELb1ELb0ELb0EEENS1_19SingleTileSchedulerILb0ELb0ELb1ELi128EEEEEEEEEvNT_6ParamsE)
        /*029c*/ 	.word	0x00000078


	//----- nvinfo : EIATTR_MIN_STACK_SIZE
	.align		4
.L_122:
        /*02a0*/ 	.byte	0x04, 0x12
        /*02a2*/ 	.short	(.L_124 - .L_123)
	.align		4
.L_123:
        /*02a4*/ 	.word	index@(_ZN7cutlass13device_kernelIN5flash19enable_sm80_to_sm89INS1_16FlashAttnFwdSm80INS1_25CollectiveMainloopFwdSm80ILi8ELi1ELb0EN4cute5tupleIJNS5_1CILi128EEENS7_ILi64EEENS7_ILi256EEEEEELi256ENS_6half_tEfNS_4arch4Sm80ELb0ELb1ELb1ELb1ELb0ELb0ELb1ELb0EEENS1_21CollectiveEpilogueFwdINS6_IJS8_SA_S9_EEENS6_IJNS7_ILi1EEESI_SI_EEESC_SE_Li256ELb1ELb1ELb0ELb0EEENS1_19SingleTileSchedulerILb1ELb0ELb1ELi128EEEEEEEEEvNT_6ParamsE)
        /*02a8*/ 	.word	0x00000090


	//----- nvinfo : EIATTR_MIN_STACK_SIZE
	.align		4
.L_124:
        /*02ac*/ 	.byte	0x04, 0x12
        /*02ae*/ 	.short	(.L_126 - .L_125)
	.align		4
.L_125:
        /*02b0*/ 	.word	index@(_ZN7cutlass13device_kernelIN5flash19enable_sm80_to_sm89INS1_16FlashAttnFwdSm80INS1_25CollectiveMainloopFwdSm80ILi8ELi1ELb0EN4cute5tupleIJNS5_1CILi128EEENS7_ILi48EEENS7_ILi256EEEEEELi256ENS_6half_tEfNS_4arch4Sm80ELb0ELb1ELb1ELb1ELb0ELb1ELb1ELb0EEENS1_21CollectiveEpilogueFwdINS6_IJS8_SA_S9_EEENS6_IJNS7_ILi1EEESI_SI_EEESC_SE_Li256ELb1ELb1ELb0ELb0EEENS1_19SingleTileSchedulerILb1ELb0ELb1ELi128EEEEEEEEEvNT_6ParamsE)
        /*02b4*/ 	.word	0x00000070


	//----- nvinfo : EIATTR_MIN_STACK_SIZE
	.align		4
.L_126:
        /*02b8*/ 	.byte	0x04, 0x12
        /*02ba*/ 	.short	(.L_128 - .L_127)
	.align		4
.L_127:
        /*02bc*/ 	.word	index@(_ZN7cutlass13device_kernelIN5flash19enable_sm80_to_sm89INS1_16FlashAttnFwdSm80INS1_25CollectiveMainloopFwdSm80ILi8ELi1ELb0EN4cute5tupleIJNS5_1CILi128EEENS7_ILi96EEENS7_ILi256EEEEEELi256ENS_6half_tEfNS_4arch4Sm80ELb1ELb0ELb1ELb0ELb0ELb0ELb1ELb0EEENS1_21CollectiveEpilogueFwdINS6_IJS8_SA_S9_EEENS6_IJNS7_ILi1EEESI_SI_EEESC_SE_Li256ELb0ELb1ELb0ELb0EEENS1_30DynamicPersistentTileSchedulerILi256ELi256ELb0ELb1ELb0EEEEEEEEEvNT_6ParamsE)
        /*02c0*/ 	.word	0x000000a8


	//----- nvinfo : EIATTR_MIN_STACK_SIZE
	.align		4
.L_128:
        /*02c4*/ 	.byte	0x04, 0x12
        /*02c6*/ 	.short	(.L_130 - .L_129)
	.align		4
.L_129:
        /*02c8*/ 	.word	index@(_ZN7cutlass13device_kernelIN5flash19enable_sm80_to_sm89INS1_16FlashAttnFwdSm80INS1_25CollectiveMainloopFwdSm80ILi8ELi1ELb0EN4cute5tupleIJNS5_1CILi128EEENS7_ILi96EEENS7_ILi256EEEEEELi256ENS_6half_tEfNS_4arch4Sm80ELb1ELb0ELb1ELb1ELb0ELb0ELb1ELb0EEENS1_21CollectiveEpilogueFwdINS6_IJS8_SA_S9_EEENS6_IJNS7_ILi1EEESI_SI_EEESC_SE_Li256ELb1ELb1ELb0ELb0EEENS1_19SingleTileSchedulerILb1ELb0ELb1ELi128EEEEEEEEEvNT_6ParamsE)
        /*02cc*/ 	.word	0x00000050


	//----- nvinfo : EIATTR_MIN_STACK_SIZE
	.align		4
.L_130:
        /*02d0*/ 	.byte	0x04, 0x12
        /*02d2*/ 	.short	(.L_132 - .L_131)
	.align		4
.L_131:
        /*02d4*/ 	.word	index@(_ZN7cutlass13device_kernelIN5flash19enable_sm80_to_sm89INS1_16FlashAttnFwdSm80INS1_25CollectiveMainloopFwdSm80ILi8ELi1ELb0EN4cute5tupleIJNS5_1CILi128EEENS7_ILi48EEENS7_ILi256EEEEEELi256ENS_6half_tEfNS_4arch4Sm80ELb1ELb0ELb1ELb1ELb0ELb1ELb1ELb0EEENS1_21CollectiveEpilogueFwdINS6_IJS8_SA_S9_EEENS6_IJNS7_ILi1EEESI_SI_EEESC_SE_Li256ELb1ELb1ELb0ELb0EEENS1_19SingleTileSchedulerILb1ELb0ELb1ELi128EEEEEEEEEvNT_6ParamsE)
        /*02d8*/ 	.word	0x00000000
.L_132:


//--------------------- .nv.info._ZN7cutlass13device_kernelIN5flash19enable_sm80_to_sm89INS1_16FlashAttnFwdSm80INS1_25CollectiveMainloopFwdSm80ILi8ELi1ELb1EN4cute5tupleIJNS5_1CILi128EEENS7_ILi64EEENS7_ILi256EEEEEELi256ENS_6half_tEfNS_4arch4Sm80ELb0ELb0ELb1ELb0ELb0ELb0ELb1ELb0EEENS1_21CollectiveEpilogueFwdINS6_IJS8_SA_S9_EEENS6_IJNS7_ILi1EEESI_SI_EEESC_SE_Li256ELb0ELb1ELb0ELb0EEENS1_19SingleTileSchedulerILb0ELb0ELb1ELi128EEEEEEEEEvNT_6ParamsE --------------------------
	.section	.nv.info._ZN7cutlass13device_kernelIN5flash19enable_sm80_to_sm89INS1_16FlashAttnFwdSm80INS1_25CollectiveMainloopFwdSm80ILi8ELi1ELb1EN4cute5tupleIJNS5_1CILi128EEENS7_ILi64EEENS7_ILi256EEEEEELi256ENS_6half_tEfNS_4arch4Sm80ELb0ELb0ELb1ELb0ELb0ELb0ELb1ELb0EEENS1_21CollectiveEpilogueFwdINS6_IJS8_SA_S9_EEENS6_IJNS7_ILi1EEESI_SI_EEESC_SE_Li256ELb0ELb1ELb0ELb0EEENS1_19SingleTileSchedulerILb0ELb0ELb1ELi128EEEEEEEEEvNT_6ParamsE,"",@"SHT_CUDA_INFO"
	.sectionflags	@""
	.align	4


	//----- nvinfo : EIATTR_CUDA_API_VERSION
	.align		4
        /*0000*/ 	.byte	0x04, 0x37
        /*0002*/ 	.short	(.L_134 - .L_133)
.L_133:
        /*0004*/ 	.word	0x00000082


	//----- nvinfo : EIATTR_SW2861232_WAR
	.align		4
.L_134:
        /*0008*/ 	.byte	0x01, 0x35
	.zero		2


	//----- nvinfo : EIATTR_PARAM_CBANK
	.align		4
        /*000c*/ 	.byte	0x04, 0x0a
        /*000e*/ 	.short	(.L_136 - .L_135)
	.align		4
.L_135:
        /*0010*/ 	.word	index@(.nv.constant0._ZN7cutlass13device_kernelIN5flash19enable_sm80_to_sm89INS1_16FlashAttnFwdSm80INS1_25CollectiveMainloopFwdSm80ILi8ELi1ELb1EN4cute5tupleIJNS5_1CILi128EEENS7_ILi64EEENS7_ILi256EEEEEELi256ENS_6half_tEfNS_4arch4Sm80ELb0ELb0ELb1ELb0ELb0ELb0ELb1ELb0EEENS1_21CollectiveEpilogueFwdINS6_IJS8_SA_S9_EEENS6_IJNS7_ILi1EEESI_SI_EEESC_SE_Li256ELb0ELb1ELb0ELb0EEENS1_19SingleTileSchedulerILb0ELb0ELb1ELi128EEEEEEEEEvNT_6ParamsE)
        /*0014*/ 	.short	0x0160
        /*0016*/ 	.short	0x0418


	//----- nvinfo : EIATTR_CBANK_PARAM_SIZE
	.align		4
.L_136:
        /*0018*/ 	.byte	0x03, 0x19
        /*001a*/ 	.short	0x0418


	//----- nvinfo : EIATTR_KPARAM_INFO
	.align		4
        /*001c*/ 	.byte	0x04, 0x17
        /*001e*/ 	.short	(.L_138 - .L_137)
.L_137:
        /*0020*/ 	.word	0x00000000
        /*0024*/ 	.short	0x0000
        /*0026*/ 	.short	0x0000
        /*0028*/ 	.byte	0x00, 0xf0, 0x61, 0x10


	//----- nvinfo : EIATTR_MAXREG_COUNT
	.align		4
.L_138:
        /*002c*/ 	.byte	0x03, 0x1b
        /*002e*/ 	.short	0x00ff


	//----- nvinfo : EIATTR_NUM_BARRIERS
	.align		4
        /*0030*/ 	.byte	0x02, 0x4c
        /*0032*/ 	.byte	0x02
	.zero		1


	//----- nvinfo : EIATTR_ANNOTATIONS
	.align		4
        /*0034*/ 	.byte	0x04, 0x55
        /*0036*/ 	.short	(.L_140 - .L_139)


	//   ....[0]....
.L_139:
        /*0038*/ 	.word	0x00000001
        /*003c*/ 	.byte	0x30, 0x02, 0x00, 0x00, 0x01, 0x00, 0x00, 0x00, 0x30, 0x04, 0x00, 0x00, 0x01, 0x00, 0x00, 0x00
        /* <DEDUP_REMOVED lines=73> */
        /*04dc*/ 	.byte	0xd0, 0xa1, 0x00, 0x00, 0x01, 0x00, 0x00, 0x00, 0xf0, 0xa1, 0x00, 0x00


	//----- nvinfo : EIATTR_MERCURY_ISA_VERSION
	.align		4
.L_140:
        /*04e8*/ 	.byte	0x03, 0x5f
        /*04ea*/ 	.short	0x0000


	//----- nvinfo : EIATTR_COOP_GROUP_MASK_REGIDS
	.align		4
        /*04ec*/ 	.byte	0x04, 0x29
        /*04ee*/ 	.short	(.L_142 - .L_141)


	//   ....[0]....
.L_141:
        /*04f0*/ 	.word	0xffffffff


	//   ....[1]....
        /*04f4*/ 	.word	0xffffffff


	//   ....[2]....
        /*04f8*/ 	.word	0xffffffff


	//   ....[3]....
        /*04fc*/ 	.word	0xffffffff


	//   ....[4]....
        /*0500*/ 	.word	0xffffffff


	//   ....[5]....
        /*0504*/ 	.word	0xffffffff


	//   ....[6]....
        /*0508*/ 	.word	0xffffffff


	//   ....[7]....
        /*050c*/ 	.word	0xffffffff


	//   ....[8]....
        /*0510*/ 	.word	0xffffffff


	//   ....[9]....
        /*0514*/ 	.word	0xffffffff


	//   ....[10]....
        /*0518*/ 	.word	0xffffffff


	//   ....[11]....
        /*051c*/ 	.word	0xffffffff


	//   ....[12]....
        /*0520*/ 	.word	0xffffffff


	//   ....[13]....
        /*0524*/ 	.word	0xffffffff


	//   ....[14]....
        /*0528*/ 	.word	0xffffffff


	//   ....[15]....
        /*052c*/ 	.word	0xffffffff


	//   ....[16]....
        /*0530*/ 	.word	0xffffffff


	//   ....[17]....
        /*0534*/ 	.word	0xffffffff


	//   ....[18]....
        /*0538*/ 	.word	0xffffffff


	//   ....[19]....
        /*053c*/ 	.word	0xffffffff


	//   ....[20]....
        /*0540*/ 	.word	0xffffffff


	//   ....[21]....
        /*0544*/ 	.word	0xffffffff


	//   ....[22]....
        /*0548*/ 	.word	0xffffffff


	//   ....[23]....
        /*054c*/ 	.word	0xffffffff


	//   ....[24]....
        /*0550*/ 	.word	0xffffffff


	//   ....[25]....
        /*0554*/ 	.word	0xffffffff


	//   ....[26]....
        /*0558*/ 	.word	0xffffffff


	//   ....[27]....
        /*055c*/ 	.word	0xffffffff


	//   ....[28]....
        /*0560*/ 	.word	0xffffffff


	//   ....[29]....
        /*0564*/ 	.word	0xffffffff


	//   ....[30]....
        /*0568*/ 	.word	0xffffffff


	//   ....[31]....
        /*056c*/ 	.word	0xffffffff


	//----- nvinfo : EIATTR_COOP_GROUP_INSTR_OFFSETS
	.align		4
.L_142:
        /*0570*/ 	.byte	0x04, 0x28
        /*0572*/ 	.short	(.L_144 - .L_143)


	//   ....[0]....
.L_143:
        /*0574*/ 	.word	0x00000480


	//   ....[1]....
        /*0578*/ 	.word	0x000004d0


	//   ....[2]....
        /*057c*/ 	.word	0x00000570


	//   ....[3]....
        /*0580*/ 	.word	0x000005a0


	//   ....[4]....
        /*0584*/ 	.word	0x000007c0


	//   ....[5]....
        /*0588*/ 	.word	0x00000850


	//   ....[6]....
        /*058c*/ 	.word	0x00000a50


	//   ....[7]....
        /*0590*/ 	.word	0x00000a60


	//   ....[8]....
        /*0594*/ 	.word	0x00003060


	//   ....[9]....
        /*0598*/ 	.word	0x000030f0


	//   ....[10]....
        /*059c*/ 	.word	0x00003100


	//   ....[11]....
        /*05a0*/ 	.word	0x00003130


	//   ....[12]....
        /*05a4*/ 	.word	0x00006650


	//   ....[13]....
        /*05a8*/ 	.word	0x00006690


	//   ....[14]....
        /*05ac*/ 	.word	0x000066c0


	//   ....[15]....
        /*05b0*/ 	.word	0x00006710


	//   ....[16]....
        /*05b4*/ 	.word	0x000089f0


	//   ....[17]....
        /*05b8*/ 	.word	0x00008a00


	//   ....[18]....
        /*05bc*/ 	.word	0x00008a50


	//   ....[19]....
        /*05c0*/ 	.word	0x00008a70


	//   ....[20]....
        /*05c4*/ 	.word	0x0000a270


	//   ....[21]....
        /*05c8*/ 	.word	0x0000a280


	//   ....[22]....
        /*05cc*/ 	.word	0x0000a2a0


	//   ....[23]....
        /*05d0*/ 	.word	0x0000a2b0


	//   ....[24]....
        /*05d4*/ 	.word	0x0000a3d0


	//   ....[25]....
        /*05d8*/ 	.word	0x0000a400


	//   ....[26]....
        /*05dc*/ 	.word	0x0000a5d0


	//   ....[27]....
        /*05e0*/ 	.word	0x0000a600


	//   ....[28]....
        /*05e4*/ 	.word	0x0000a790


	//   ....[29]....
        /*05e8*/ 	.word	0x0000a7c0


	//   ....[30]....
        /*05ec*/ 	.word	0x0000a950


	//   ....[31]....
        /*05f0*/ 	.word	0x0000a970


	//----- nvinfo : EIATTR_EXIT_INSTR_OFFSETS
	.align		4
.L_144:
        /*05f4*/ 	.byte	0x04, 0x1c
        /*05f6*/ 	.short	(.L_146 - .L_145)


	//   ....[0]....
.L_145:
        /*05f8*/ 	.word	0x00000040


	//   ....[1]....
        /*05fc*/ 	.word	0x0000a980


	//   ....[2]....
        /*0600*/ 	.word	0x0000aa90


	//   ....[3]....
        /*0604*/ 	.word	0x0000aaf0


	//----- nvinfo : EIATTR_CTAIDZ_USED
	.align		4
.L_146:
        /*0608*/ 	.byte	0x01, 0x04
	.zero		2


	//----- nvinfo : EIATTR_MAX_THREADS
	.align		4
        /*060c*/ 	.byte	0x04, 0x05
        /*060e*/ 	.short	(.L_148 - .L_147)
.L_147:
        /*0610*/ 	.word	0x00000100
        /*0614*/ 	.word	0x00000001
        /*0618*/ 	.word	0x00000001


	//----- nvinfo : EIATTR_CRS_STACK_SIZE
	.align		4
.L_148:
        /*061c*/ 	.byte	0x04, 0x1e
        /*061e*/ 	.short	(.L_150 - .L_149)
.L_149:
        /*0620*/ 	.word	0x00000000
.L_150:


//--------------------- .nv.info._ZN7cutlass13device_kernelIN5flash19enable_sm80_to_sm89INS1_16FlashAttnFwdSm80INS1_25CollectiveMainloopFwdSm80ILi8ELi1ELb1EN4cute5tupleIJNS5_1CILi128EEENS7_ILi64EEENS7_ILi256EEEEEELi256ENS_6half_tEfNS_4arch4Sm80ELb0ELb0ELb1ELb1ELb0ELb0ELb1ELb0EEENS1_21CollectiveEpilogueFwdINS6_IJS8_SA_S9_EEENS6_IJNS7_ILi1EEESI_SI_EEESC_SE_Li256ELb1ELb1ELb0ELb0EEENS1_19SingleTileSchedulerILb1ELb0ELb1ELi128EEEEEEEEEvNT_6ParamsE --------------------------
	.section	.nv.info._ZN7cutlass13device_kernelIN5flash19enable_sm80_to_sm89INS1_16FlashAttnFwdSm80INS1_25CollectiveMainloopFwdSm80ILi8ELi1ELb1EN4cute5tupleIJNS5_1CILi128EEENS7_ILi64EEENS7_ILi256EEEEEELi256ENS_6half_tEfNS_4arch4Sm80ELb0ELb0ELb1ELb1ELb0ELb0ELb1ELb0EEENS1_21CollectiveEpilogueFwdINS6_IJS8_SA_S9_EEENS6_IJNS7_ILi1EEESI_SI_EEESC_SE_Li256ELb1ELb1ELb0ELb0EEENS1_19SingleTileSchedulerILb1ELb0ELb1ELi128EEEEEEEEEvNT_6ParamsE,"",@"SHT_CUDA_INFO"
	.sectionflags	@""
	.align	4


	//----- nvinfo : EIATTR_CUDA_API_VERSION
	.align		4
        /*0000*/ 	.byte	0x04, 0x37
        /*0002*/ 	.short	(.L_152 - .L_151)
.L_151:
        /*0004*/ 	.word	0x00000082


	//----- nvinfo : EIATTR_SW2861232_WAR
	.align		4
.L_152:
        /*0008*/ 	.byte	0x01, 0x35
	.zero		2


	//----- nvinfo : EIATTR_PARAM_CBANK
	.align		4
        /*000c*/ 	.byte	0x04, 0x0a
        /*000e*/ 	.short	(.L_154 - .L_153)
	.align		4
.L_153:
        /*0010*/ 	.word	index@(.nv.constant0._ZN7cutlass13device_kernelIN5flash19enable_sm80_to_sm89INS1_16FlashAttnFwdSm80INS1_25CollectiveMainloopFwdSm80ILi8ELi1ELb1EN4cute5tupleIJNS5_1CILi128EEENS7_ILi64EEENS7_ILi256EEEEEELi256ENS_6half_tEfNS_4arch4Sm80ELb0ELb0ELb1ELb1ELb0ELb0ELb1ELb0EEENS1_21CollectiveEpilogueFwdINS6_IJS8_SA_S9_EEENS6_IJNS7_ILi1EEESI_SI_EEESC_SE_Li256ELb1ELb1ELb0ELb0EEENS1_19SingleTileSchedulerILb1ELb0ELb1ELi128EEEEEEEEEvNT_6ParamsE)
        /*0014*/ 	.short	0x0160
        /*0016*/ 	.short	0x0418


	//----- nvinfo : EIATTR_CBANK_PARAM_SIZE
	.align		4
.L_154:
        /*0018*/ 	.byte	0x03, 0x19
        /*001a*/ 	.short	0x0418


	//----- nvinfo : EIATTR_KPARAM_INFO
	.align		4
        /*001c*/ 	.byte	0x04, 0x17
        /*001e*/ 	.short	(.L_156 - .L_155)
.L_155:
        /*0020*/ 	.word	0x00000000
        /*0024*/ 	.short	0x0000
        /*0026*/ 	.short	0x0000
        /*0028*/ 	.byte	0x00, 0xf0, 0x61, 0x10


	//----- nvinfo : EIATTR_MAXREG_COUNT
	.align		4
.L_156:
        /*002c*/ 	.byte	0x03, 0x1b
        /*002e*/ 	.short	0x00ff


	//----- nvinfo : EIATTR_NUM_BARRIERS
	.align		4
        /*0030*/ 	.byte	0x02, 0x4c
        /*0032*/ 	.byte	0x02
	.zero		1


	//----- nvinfo : EIATTR_ANNOTATIONS
	.align		4
        /*0034*/ 	.byte	0x04, 0x55
        /*0036*/ 	.short	(.L_158 - .L_157)


	//   ....[0]....
.L_157:
        /* <DEDUP_REMOVED lines=72> */
        /*04ac*/ 	.byte	0x90, 0xba, 0x00, 0x00


	//----- nvinfo : EIATTR_MERCURY_ISA_VERSION
	.align		4
.L_158:
        /*04b0*/ 	.byte	0x03, 0x5f
        /*04b2*/ 	.short	0x0000


	//----- nvinfo : EIATTR_COOP_GROUP_MASK_REGIDS
	.align		4
        /*04b4*/ 	.byte	0x04, 0x29
        /*04b6*/ 	.short	(.L_160 - .L_159)


	//   ....[0]....
.L_159:
        /*04b8*/ 	.word	0xffffffff


	//   ....[1]....
        /*04bc*/ 	.word	0xffffffff


	//   ....[2]....
        /*04c0*/ 	.word	0xffffffff


	//   ....[3]....
        /*04c4*/ 	.word	0xffffffff


	//   ....[4]....
        /*04c8*/ 	.word	0xffffffff


	//   ....[5]....
        /*04cc*/ 	.word	0xffffffff


	//   ....[6]....
        /*04d0*/ 	.word	0xffffffff


	//   ....[7]....
        /*04d4*/ 	.word	0xffffffff


	//   ....[8]....
        /*04d8*/ 	.word	0xffffffff


	//   ....[9]....
        /*04dc*/ 	.word	0xffffffff


	//   ....[10]....
        /*04e0*/ 	.word	0xffffffff


	//   ....[11]....
        /*04e4*/ 	.word	0xffffffff


	//   ....[12]....
        /*04e8*/ 	.word	0xffffffff


	//   ....[13]....
        /*04ec*/ 	.word	0xffffffff


	//   ....[14]....
        /*04f0*/ 	.word	0xffffffff


	//   ....[15]....
        /*04f4*/ 	.word	0xffffffff


	//   ....[16]....
        /*04f8*/ 	.word	0xffffffff


	//   ....[17]....
        /*04fc*/ 	.word	0xffffffff


	//   ....[18]....
        /*0500*/ 	.word	0xffffffff


	//   ....[19]....
        /*0504*/ 	.word	0xffffffff


	//   ....[20]....
        /*0508*/ 	.word	0xffffffff


	//   ....[21]....
        /*050c*/ 	.word	0xffffffff


	//   ....[22]....
        /*0510*/ 	.word	0xffffffff


	//   ....[23]....
        /*0514*/ 	.word	0xffffffff


	//   ....[24]....
        /*0518*/ 	.word	0xffffffff


	//   ....[25]....
        /*051c*/ 	.word	0xffffffff


	//   ....[26]....
        /*0520*/ 	.word	0xffffffff


	//   ....[27]....
        /*0524*/ 	.word	0xffffffff


	//   ....[28]....
        /*0528*/ 	.word	0xffffffff


	//   ....[29]....
        /*052c*/ 	.word	0xffffffff


	//   ....[30]....
        /*0530*/ 	.word	0xffffffff


	//   ....[31]....
        /*0534*/ 	.word	0xffffffff


	//   ....[32]....
        /*0538*/ 	.word	0xffffffff


	//   ....[33]....
        /*053c*/ 	.word	0xffffffff


	//   ....[34]....
        /*0540*/ 	.word	0xffffffff


	//   ....[35]....
        /*0544*/ 	.word	0xffffffff


	//   ....[36]....
        /*0548*/ 	.word	0xffffffff


	//   ....[37]....
        /*054c*/ 	.word	0xffffffff


	//   ....[38]....
        /*0550*/ 	.word	0xffffffff


	//   ....[39]....
        /*0554*/ 	.word	0xffffffff


	//   ....[40]....
        /*0558*/ 	.word	0xffffffff


	//----- nvinfo : EIATTR_COOP_GROUP_INSTR_OFFSETS
	.align		4
.L_160:
        /*055c*/ 	.byte	0x04, 0x28
        /*055e*/ 	.short	(.L_162 - .L_161)


	//   ....[0]....
.L_161:
        /*0560*/ 	.word	0x00000090


	//   ....[1]....
        /*0564*/ 	.word	0x00000e90


	//   ....[2]....
        /*0568*/ 	.word	0x00000ec0


	//   ....[3]....
        /*056c*/ 	.word	0x00001010


	//   ....[4]....
        /*0570*/ 	.word	0x00001070


	//   ....[5]....
        /*0574*/ 	.word	0x00001210


	//   ....[6]....
        /*0578*/ 	.word	0x00001240


	//   ....[7]....
        /*057c*/ 	.word	0x000012a0


	//   ....[8]....
        /*0580*/ 	.word	0x000012b0


	//   ....[9]....
        /*0584*/ 	.word	0x00003630


	//   ....[10]....
        /*0588*/ 	.word	0x000036e0


	//   ....[11]....
        /*058c*/ 	.word	0x000036f0


	//   ....[12]....
        /*0590*/ 	.word	0x00003730


	//   ....[13]....
        /*0594*/ 	.word	0x00007360


	//   ....[14]....
        /*0598*/ 	.word	0x000073a0


	//   ....[15]....
        /*059c*/ 	.word	0x000073d0


	//   ....[16]....
        /*05a0*/ 	.word	0x00007420


	//   ....[17]....
        /*05a4*/ 	.word	0x00009630


	//   ....[18]....
        /*05a8*/ 	.word	0x00009640


	//   ....[19]....
        /*05ac*/ 	.word	0x00009670


	//   ....[20]....
        /*05b0*/ 	.word	0x00009690


	//   ....[21]....
        /*05b4*/ 	.word	0x0000b010


	//   ....[22]....
        /*05b8*/ 	.word	0x0000b050


	//   ....[23]....
        /*05bc*/ 	.word	0x0000b080


	//   ....[24]....
        /*05c0*/ 	.word	0x0000b0a0


	//   ....[25]....
        /*05c4*/ 	.word	0x0000b2c0


	//   ....[26]....
        /*05c8*/ 	.word	0x0000b2d0


	//   ....[27]....
        /*05cc*/ 	.word	0x0000b4d0


	//   ....[28]....
        /*05d0*/ 	.word	0x0000b500


	//   ....[29]....
        /*05d4*/ 	.word	0x0000b6c0


	//   ....[30]....
        /*05d8*/ 	.word	0x0000b6f0


	//   ....[31]....
        /*05dc*/ 	.word	0x0000b8b0


	//   ....[32]....
        /*05e0*/ 	.word	0x0000b8d0


	//   ....[33]....
        /*05e4*/ 	.word	0x0000c140


	//   ....[34]....
        /*05e8*/ 	.word	0x0000c160


	//   ....[35]....
        /*05ec*/ 	.word	0x0000c320


	//   ....[36]....
        /*05f0*/ 	.word	0x0000c350


	//   ....[37]....
        /*05f4*/ 	.word	0x0000c4e0


	//   ....[38]....
        /*05f8*/ 	.word	0x0000c510


	//   ....[39]....
        /*05fc*/ 	.word	0x0000c6a0


	//   ....[40]....
        /*0600*/ 	.word	0x0000c6c0


	//----- nvinfo : EIATTR_EXIT_INSTR_OFFSETS
	.align		4
.L_162:
        /*0604*/ 	.byte	0x04, 0x1c
        /*0606*/ 	.short	(.L_164 - .L_163)


	//   ....[0]....
.L_163:
        /*0608*/ 	.word	0x00000350


	//   ....[1]....
        /*060c*/ 	.word	0x0000b8e0


	//   ....[2]....
        /*0610*/ 	.word	0x0000ba20


	//   ....[3]....
        /*0614*/ 	.word	0x0000ba80


	//   ....[4]....
        /*0618*/ 	.word	0x0000c6d0


	//   ....[5]....
        /*061c*/ 	.word	0x0000c7e0


	//   ....[6]....
        /*0620*/ 	.word	0x0000c840


	//----- nvinfo : EIATTR_CTAIDZ_USED
	.align		4
.L_164:
        /*0624*/ 	.byte	0x01, 0x04
	.zero		2


	//----- nvinfo : EIATTR_MAX_THREADS
	.align		4
        /*0628*/ 	.byte	0x04, 0x05
        /*062a*/ 	.short	(.L_166 - .L_165)
.L_165:
        /*062c*/ 	.word	0x00000100
        /*0630*/ 	.word	0x00000001
        /*0634*/ 	.word	0x00000001


	//----- nvinfo : EIATTR_CRS_STACK_SIZE
	.align		4
.L_166:
        /*0638*/ 	.byte	0x04, 0x1e
        /*063a*/ 	.short	(.L_168 - .L_167)
.L_167:
        /*063c*/ 	.word	0x00000000
.L_168:


//--------------------- .nv.info._ZN7cutlass13device_kernelIN5flash19enable_sm80_to_sm89INS1_16FlashAttnFwdSm80INS1_25CollectiveMainloopFwdSm80ILi8ELi1ELb0EN4cute5tupleIJNS5_1CILi128EEENS7_ILi32EEENS7_ILi256EEEEEELi256ENS_6half_tEfNS_4arch4Sm80ELb0ELb0ELb1ELb1ELb0ELb1ELb1ELb0EEENS1_21CollectiveEpilogueFwdINS6_IJS8_SA_S9_EEENS6_IJNS7_ILi1EEESI_SI_EEESC_SE_Li256ELb1ELb1ELb0ELb0EEENS1_19SingleTileSchedulerILb1ELb0ELb1ELi128EEEEEEEEEvNT_6ParamsE --------------------------
	.section	.nv.info._ZN7cutlass13device_kernelIN5flash19enable_sm80_to_sm89INS1_16FlashAttnFwdSm80INS1_25CollectiveMainloopFwdSm80ILi8ELi1ELb0EN4cute5tupleIJNS5_1CILi128EEENS7_ILi32EEENS7_ILi256EEEEEELi256ENS_6half_tEfNS_4arch4Sm80ELb0ELb0ELb1ELb1ELb0ELb1ELb1ELb0EEENS1_21CollectiveEpilogueFwdINS6_IJS8_SA_S9_EEENS6_IJNS7_ILi1EEESI_SI_EEESC_SE_Li256ELb1ELb1ELb0ELb0EEENS1_19SingleTileSchedulerILb1ELb0ELb1ELi128EEEEEEEEEvNT_6ParamsE,"",@"SHT_CUDA_INFO"
	.sectionflags	@""
	.align	4


	//----- nvinfo : EIATTR_CUDA_API_VERSION
	.align		4
        /*0000*/ 	.byte	0x04, 0x37
        /*0002*/ 	.short	(.L_170 - .L_169)
.L_169:
        /*0004*/ 	.word	0x00000082


	//----- nvinfo : EIATTR_SW2861232_WAR
	.align		4
.L_170:
        /*0008*/ 	.byte	0x01, 0x35
	.zero		2


	//----- nvinfo : EIATTR_PARAM_CBANK
	.align		4
        /*000c*/ 	.byte	0x04, 0x0a
        /*000e*/ 	.short	(.L_172 - .L_171)
	.align		4
.L_171:
        /*0010*/ 	.word	index@(.nv.constant0._ZN7cutlass13device_kernelIN5flash19enable_sm80_to_sm89INS1_16FlashAttnFwdSm80INS1_25CollectiveMainloopFwdSm80ILi8ELi1ELb0EN4cute5tupleIJNS5_1CILi128EEENS7_ILi32EEENS7_ILi256EEEEEELi256ENS_6half_tEfNS_4arch4Sm80ELb0ELb0ELb1ELb1ELb0ELb1ELb1ELb0EEENS1_21CollectiveEpilogueFwdINS6_IJS8_SA_S9_EEENS6_IJNS7_ILi1EEESI_SI_EEESC_SE_Li256ELb1ELb1ELb0ELb0EEENS1_19SingleTileSchedulerILb1ELb0ELb1ELi128EEEEEEEEEvNT_6ParamsE)
        /*0014*/ 	.short	0x0160
        /*0016*/ 	.short	0x0418


	//----- nvinfo : EIATTR_CBANK_PARAM_SIZE
	.align		4
.L_172:
        /*0018*/ 	.byte	0x03, 0x19
        /*001a*/ 	.short	0x0418


	//----- nvinfo : EIATTR_KPARAM_INFO
	.align		4
        /*001c*/ 	.byte	0x04, 0x17
        /*001e*/ 	.short	(.L_174 - .L_173)
.L_173:
        /*0020*/ 	.word	0x00000000
        /*0024*/ 	.short	0x0000
        /*0026*/ 	.short	0x0000
        /*0028*/ 	.byte	0x00, 0xf0, 0x61, 0x10


	//----- nvinfo : EIATTR_MAXREG_COUNT
	.align		4
.L_174:
        /*002c*/ 	.byte	0x03, 0x1b
        /*002e*/ 	.short	0x00ff


	//----- nvinfo : EIATTR_NUM_BARRIERS
	.align		4
        /*0030*/ 	.byte	0x02, 0x4c
        /*0032*/ 	.byte	0x02
	.zero		1


	//----- nvinfo : EIATTR_MERCURY_ISA_VERSION
	.align		4
        /*0034*/ 	.byte	0x03, 0x5f
        /*0036*/ 	.short	0x0000


	//----- nvinfo : EIATTR_COOP_GROUP_MASK_REGIDS
	.align		4
        /*0038*/ 	.byte	0x04, 0x29
        /*003a*/ 	.short	(.L_176 - .L_175)


	//   ....[0]....
.L_175:
        /*003c*/ 	.word	0xffffffff


	//   ....[1]....
        /*0040*/ 	.word	0xffffffff


	//   ....[2]....
        /*0044*/ 	.word	0xffffffff


	//   ....[3]....
        /*0048*/ 	.word	0xffffffff


	//   ....[4]....
        /*004c*/ 	.word	0xffffffff


	//   ....[5]....
        /*0050*/ 	.word	0xffffffff


	//   ....[6]....
        /*0054*/ 	.word	0xffffffff


	//   ....[7]....
        /*0058*/ 	.word	0xffffffff


	//   ....[8]....
        /*005c*/ 	.word	0xffffffff


	//   ....[9]....
        /*0060*/ 	.word	0xffffffff


	//   ....[10]....
        /*0064*/ 	.word	0xffffffff


	//   ....[11]....
        /*0068*/ 	.word	0xffffffff


	//   ....[12]....
        /*006c*/ 	.word	0xffffffff


	//   ....[13]....
        /*0070*/ 	.word	0xffffffff


	//   ....[14]....
        /*0074*/ 	.word	0xffffffff


	//   ....[15]....
        /*0078*/ 	.word	0xffffffff


	//   ....[16]....
        /*007c*/ 	.word	0xffffffff


	//   ....[17]....
        /*0080*/ 	.word	0xffffffff


	//   ....[18]....
        /*0084*/ 	.word	0xffffffff


	//   ....[19]....
        /*0088*/ 	.word	0xffffffff


	//   ....[20]....
        /*008c*/ 	.word	0xffffffff


	//   ....[21]....
        /*0090*/ 	.word	0xffffffff


	//   ....[22]....
        /*0094*/ 	.word	0xffffffff


	//   ....[23]....
        /*0098*/ 	.word	0xffffffff


	//   ....[24]....
        /*009c*/ 	.word	0xffffffff


	//   ....[25]....
        /*00a0*/ 	.word	0xffffffff


	//   ....[26]....
        /*00a4*/ 	.word	0xffffffff


	//   ....[27]....
        /*00a8*/ 	.word	0xffffffff


	//   ....[28]....
        /*00ac*/ 	.word	0xffffffff


	//   ....[29]....
        /*00b0*/ 	.word	0xffffffff


	//   ....[30]....
        /*00b4*/ 	.word	0xffffffff


	//   ....[31]....
        /*00b8*/ 	.word	0xffffffff


	//   ....[32]....
        /*00bc*/ 	.word	0xffffffff


	//   ....[33]....
        /*00c0*/ 	.word	0xffffffff


	//   ....[34]....
        /*00c4*/ 	.word	0xffffffff


	//   ....[35]....
        /*00c8*/ 	.word	0xffffffff


	//   ....[36]....
        /*00cc*/ 	.word	0xffffffff


	//   ....[37]....
        /*00d0*/ 	.word	0xffffffff


	//   ....[38]....
        /*00d4*/ 	.word	0xffffffff


	//   ....[39]....
        /*00d8*/ 	.word	0xffffffff


	//   ....[40]....
        /*00dc*/ 	.word	0xffffffff


	//----- nvinfo : EIATTR_COOP_GROUP_INSTR_OFFSETS
	.align		4
.L_176:
        /*00e0*/ 	.byte	0x04, 0x28
        /*00e2*/ 	.short	(.L_178 - .L_177)


	//   ....[0]....
.L_177:
        /*00e4*/ 	.word	0x00000080


	//   ....[1]....
        /*00e8*/ 	.word	0x00004c40


	//   ....[2]....
        /*00ec*/ 	.word	0x00004c80


	//   ....[3]....
        /*00f0*/ 	.word	0x00005010


	//   ....[4]....
        /*00f4*/ 	.word	0x00005040


	//   ....[5]....
        /*00f8*/ 	.word	0x000053f0


	//   ....[6]....
        /*00fc*/ 	.word	0x00005420


	//   ....[7]....
        /*0100*/ 	.word	0x00005630


	//   ....[8]....
        /*0104*/ 	.word	0x00005660


	//   ....[9]....
        /*0108*/ 	.word	0x0000d440


	//   ....[10]....
        /*010c*/ 	.word	0x0000d4e0


	//   ....[11]....
        /*0110*/ 	.word	0x0000d4f0


	//   ....[12]....
        /*0114*/ 	.word	0x0000d590


	//   ....[13]....
        /*0118*/ 	.word	0x0000ec30


	//   ....[14]....
        /*011c*/ 	.word	0x0000ec40


	//   ....[15]....
        /*0120*/ 	.word	0x0000ec80


	//   ....[16]....
        /*0124*/ 	.word	0x0000ecc0


	//   ....[17]....
        /*0128*/ 	.word	0x0000ffc0


	//   ....[18]....
        /*012c*/ 	.word	0x0000fff0


	//   ....[19]....
        /*0130*/ 	.word	0x00010050


	//   ....[20]....
        /*0134*/ 	.word	0x00010060


	//   ....[21]....
        /*0138*/ 	.word	0x00011970


	//   ....[22]....
        /*013c*/ 	.word	0x000119b0


	//   ....[23]....
        /*0140*/ 	.word	0x000119f0


	//   ....[24]....
        /*0144*/ 	.word	0x00011a30


	//   ....[25]....
        /*0148*/ 	.word	0x00011c50


	//   ....[26]....
        /*014c*/ 	.word	0x00011c60


	//   ....[27]....
        /*0150*/ 	.word	0x00011e60


	//   ....[28]....
        /*0154*/ 	.word	0x00011e90


	//   ....[29]....
        /*0158*/ 	.word	0x00012050


	//   ....[30]....
        /*015c*/ 	.word	0x00012080


	//   ....[31]....
        /*0160*/ 	.word	0x00012240


	//   ....[32]....
        /*0164*/ 	.word	0x00012260


	//   ....[33]....
        /*0168*/ 	.word	0x00012ad0


	//   ....[34]....
        /*016c*/ 	.word	0x00012af0


	//   ....[35]....
        /*0170*/ 	.word	0x00012c80


	//   ....[36]....
        /*0174*/ 	.word	0x00012cb0


	//   ....[37]....
        /*0178*/ 	.word	0x00012e40


	//   ....[38]....
        /*017c*/ 	.word	0x00012e70


	//   ....[39]....
        /*0180*/ 	.word	0x00013000


	//   ....[40]....
        /*0184*/ 	.word	0x00013020


	//----- nvinfo : EIATTR_EXIT_INSTR_OFFSETS
	.align		4
.L_178:
        /*0188*/ 	.byte	0x04, 0x1c
        /*018a*/ 	.short	(.L_180 - .L_179)


	//   ....[0]....
.L_179:
        /*018c*/ 	.word	0x00000310


	//   ....[1]....
        /*0190*/ 	.word	0x00012270


	//   ....[2]....
        /*0194*/ 	.word	0x000123b0


	//   ....[3]....
        /*0198*/ 	.word	0x00012410


	//   ....[4]....
        /*019c*/ 	.word	0x00013030


	//   ....[5]....
        /*01a0*/ 	.word	0x00013140


	//   ....[6]....
        /*01a4*/ 	.word	0x000131a0


	//----- nvinfo : EIATTR_CTAIDZ_USED
	.align		4
.L_180:
        /*01a8*/ 	.byte	0x01, 0x04
	.zero		2


	//----- nvinfo : EIATTR_MAX_THREADS
	.align		4
        /*01ac*/ 	.byte	0x04, 0x05
        /*01ae*/ 	.short	(.L_182 - .L_181)
.L_181:
        /*01b0*/ 	.word	0x00000100
        /*01b4*/ 	.word	0x00000001
        /*01b8*/ 	.word	0x00000001


	//----- nvinfo : EIATTR_CRS_STACK_SIZE
	.align		4
.L_182:
        /*01bc*/ 	.byte	0x04, 0x1e
        /*01be*/ 	.short	(.L_184 - .L_183)
.L_183:
        /*01c0*/ 	.word	0x00000000
.L_184:


//--------------------- .nv.info._ZN7cutlass13device_kernelIN5flash19enable_sm80_to_sm89INS1_16FlashAttnFwdSm80INS1_25CollectiveMainloopFwdSm80ILi8ELi1ELb1EN4cute5tupleIJNS5_1CILi128EEENS7_ILi48EEENS7_ILi256EEEEEELi256ENS_6half_tEfNS_4arch4Sm80ELb0ELb1ELb1ELb0ELb0ELb0ELb1ELb0EEENS1_21CollectiveEpilogueFwdINS6_IJS8_SA_S9_EEENS6_IJNS7_ILi1EEESI_SI_EEESC_SE_Li256ELb0ELb1ELb0ELb0EEENS1_19SingleTileSchedulerILb0ELb0ELb1ELi128EEEEEEEEEvNT_6ParamsE --------------------------
	.section	.nv.info._ZN7cutlass13device_kernelIN5flash19enable_sm80_to_sm89INS1_16FlashAttnFwdSm80INS1_25CollectiveMainloopFwdSm80ILi8ELi1ELb1EN4cute5tupleIJNS5_1CILi128EEENS7_ILi48EEENS7_ILi256EEEEEELi256ENS_6half_tEfNS_4arch4Sm80ELb0ELb1ELb1ELb0ELb0ELb0ELb1ELb0EEENS1_21CollectiveEpilogueFwdINS6_IJS8_SA_S9_EEENS6_IJNS7_ILi1EEESI_SI_EEESC_SE_Li256ELb0ELb1ELb0ELb0EEENS1_19SingleTileSchedulerILb0ELb0ELb1ELi128EEEEEEEEEvNT_6ParamsE,"",@"SHT_CUDA_INFO"
	.sectionflags	@""
	.align	4


	//----- nvinfo : EIATTR_CUDA_API_VERSION
	.align		4
        /*0000*/ 	.byte	0x04, 0x37
        /*0002*/ 	.short	(.L_186 - .L_185)
.L_185:
        /*0004*/ 	.word	0x00000082


	//----- nvinfo : EIATTR_SW2861232_WAR
	.align		4
.L_186:
        /*0008*/ 	.byte	0x01, 0x35
	.zero		2


	//----- nvinfo : EIATTR_PARAM_CBANK
	.align		4
        /*000c*/ 	.byte	0x04, 0x0a
        /*000e*/ 	.short	(.L_188 - .L_187)
	.align		4
.L_187:
        /*0010*/ 	.word	index@(.nv.constant0._ZN7cutlass13device_kernelIN5flash19enable_sm80_to_sm89INS1_16FlashAttnFwdSm80INS1_25CollectiveMainloopFwdSm80ILi8ELi1ELb1EN4cute5tupleIJNS5_1CILi128EEENS7_ILi48EEENS7_ILi256EEEEEELi256ENS_6half_tEfNS_4arch4Sm80ELb0ELb1ELb1ELb0ELb0ELb0ELb1ELb0EEENS1_21CollectiveEpilogueFwdINS6_IJS8_SA_S9_EEENS6_IJNS7_ILi1EEESI_SI_EEESC_SE_Li256ELb0ELb1ELb0ELb0EEENS1_19SingleTileSchedulerILb0ELb0ELb1ELi128EEEEEEEEEvNT_6ParamsE)
        /*0014*/ 	.short	0x0160
        /*0016*/ 	.short	0x0418


	//----- nvinfo : EIATTR_CBANK_PARAM_SIZE
	.align		4
.L_188:
        /*0018*/ 	.byte	0x03, 0x19
        /*001a*/ 	.short	0x0418


	//----- nvinfo : EIATTR_KPARAM_INFO
	.align		4
        /*001c*/ 	.byte	0x04, 0x17
        /*001e*/ 	.short	(.L_190 - .L_189)
.L_189:
        /*0020*/ 	.word	0x00000000
        /*0024*/ 	.short	0x0000
        /*0026*/ 	.short	0x0000
        /*0028*/ 	.byte	0x00, 0xf0, 0x61, 0x10


	//----- nvinfo : EIATTR_MAXREG_COUNT
	.align		4
.L_190:
        /*002c*/ 	.byte	0x03, 0x1b
        /*002e*/ 	.short	0x00ff


	//----- nvinfo : EIATTR_NUM_BARRIERS
	.align		4
        /*0030*/ 	.byte	0x02, 0x4c
        /*0032*/ 	.byte	0x02
	.zero		1


	//----- nvinfo : EIATTR_ANNOTATIONS
	.align		4
        /*0034*/ 	.byte	0x04, 0x55
        /*0036*/ 	.short	(.L_192 - .L_191)


	//   ....[0]....
.L_191:
        /* <DEDUP_REMOVED lines=82> */


	//----- nvinfo : EIATTR_MERCURY_ISA_VERSION
	.align		4
.L_192:
        /*0548*/ 	.byte	0x03, 0x5f
        /*054a*/ 	.short	0x0000


	//----- nvinfo : EIATTR_INT_WARP_WIDE_INSTR_OFFSETS
	.align		4
        /*054c*/ 	.byte	0x04, 0x31
        /*054e*/ 	.short	(.L_194 - .L_193)


	//   ....[0]....
.L_193:
        /*0550*/ 	.word	0x00006eb0


	//   ....[1]....
        /*0554*/ 	.word	0x0000b0e0


	//   ....[2]....
        /*0558*/ 	.word	0x0000e4b0


	//----- nvinfo : EIATTR_COOP_GROUP_MASK_REGIDS
	.align		4
.L_194:
        /*055c*/ 	.byte	0x04, 0x29
        /*055e*/ 	.short	(.L_196 - .L_195)


	//   ....[0]....
.L_195:
        /*0560*/ 	.word	0xffffffff


	//   ....[1]....
        /*0564*/ 	.word	0xffffffff


	//   ....[2]....
        /*0568*/ 	.word	0xffffffff


	//   ....[3]....
        /*056c*/ 	.word	0xffffffff


	//   ....[4]....
        /*0570*/ 	.word	0xffffffff


	//   ....[5]....
        /*0574*/ 	.word	0xffffffff


	//   ....[6]....
        /*0578*/ 	.word	0xffffffff


	//   ....[7]....
        /*057c*/ 	.word	0xffffffff


	//   ....[8]....
        /*0580*/ 	.word	0xffffffff


	//   ....[9]....
        /*0584*/ 	.word	0xffffffff


	//   ....[10]....
        /*0588*/ 	.word	0xffffffff


	//   ....[11]....
        /*058c*/ 	.word	0xffffffff


	//   ....[12]....
        /*0590*/ 	.word	0xffffffff


	//   ....[13]....
        /*0594*/ 	.word	0xffffffff


	//   ....[14]....
        /*0598*/ 	.word	0xffffffff


	//   ....[15]....
        /*059c*/ 	.word	0xffffffff


	//   ....[16]....
        /*05a0*/ 	.word	0xffffffff


	//   ....[17]....
        /*05a4*/ 	.word	0xffffffff


	//   ....[18]....
        /*05a8*/ 	.word	0xffffffff


	//   ....[19]....
        /*05ac*/ 	.word	0xffffffff


	//   ....[20]....
        /*05b0*/ 	.word	0xffffffff


	//   ....[21]....
        /*05b4*/ 	.word	0xffffffff


	//   ....[22]....
        /*05b8*/ 	.word	0xffffffff


	//   ....[23]....
        /*05bc*/ 	.word	0xffffffff


	//   ....[24]....
        /*05c0*/ 	.word	0xffffffff


	//   ....[25]....
        /*05c4*/ 	.word	0xffffffff


	//   ....[26]....
        /*05c8*/ 	.word	0xffffffff


	//   ....[27]....
        /*05cc*/ 	.word	0xffffffff


	//   ....[28]....
        /*05d0*/ 	.word	0xffffffff


	//   ....[29]....
        /*05d4*/ 	.word	0xffffffff


	//   ....[30]....
        /*05d8*/ 	.word	0xffffffff


	//   ....[31]....
        /*05dc*/ 	.word	0xffffffff


	//   ....[32]....
        /*05e0*/ 	.word	0xffffffff


	//   ....[33]....
        /*05e4*/ 	.word	0xffffffff


	//   ....[34]....
        /*05e8*/ 	.word	0xffffffff


	//   ....[35]....
        /*05ec*/ 	.word	0xffffffff


	//   ....[36]....
        /*05f0*/ 	.word	0xffffffff


	//   ....[37]....
        /*05f4*/ 	.word	0xffffffff


	//   ....[38]....
        /*05f8*/ 	.word	0xffffffff


	//   ....[39]....
        /*05fc*/ 	.word	0xffffffff


	//   ....[40]....
        /*0600*/ 	.word	0xffffffff


	//   ....[41]....
        /*0604*/ 	.word	0xffffffff


	//   ....[42]....
        /*0608*/ 	.word	0xffffffff


	//   ....[43]....
        /*060c*/ 	.word	0xffffffff


	//   ....[44]....
        /*0610*/ 	.word	0xffffffff


	//   ....[45]....
        /*0614*/ 	.word	0xffffffff


	//   ....[46]....
        /*0618*/ 	.word	0xffffffff


	//   ....[47]....
        /*061c*/ 	.word	0xffffffff


	//   ....[48]....
        /*0620*/ 	.word	0xffffffff


	//   ....[49]....
        /*0624*/ 	.word	0xffffffff


	//   ....[50]....
        /*0628*/ 	.word	0xffffffff


	//   ....[51]....
        /*062c*/ 	.word	0xffffffff


	//   ....[52]....
        /*0630*/ 	.word	0xffffffff


	//   ....[53]....
        /*0634*/ 	.word	0xffffffff


	//----- nvinfo : EIATTR_COOP_GROUP_INSTR_OFFSETS
	.align		4
.L_196:
        /*0638*/ 	.byte	0x04, 0x28
        /*063a*/ 	.short	(.L_198 - .L_197)


	//   ....[0]....
.L_197:
        /*063c*/ 	.word	0x00000f60


	//   ....[1]....
        /*0640*/ 	.word	0x00000f90


	//   ....[2]....
        /*0644*/ 	.word	0x00001190


	//   ....[3]....
        /*0648*/ 	.word	0x000011f0


	//   ....[4]....
        /*064c*/ 	.word	0x00001290


	//   ....[5]....
        /*0650*/ 	.word	0x00001300


	//   ....[6]....
        /*0654*/ 	.word	0x00001330


	//   ....[7]....
        /*0658*/ 	.word	0x000013d0


	//   ....[8]....
        /*065c*/ 	.word	0x00003130


	//   ....[9]....
        /*0660*/ 	.word	0x00003940


	//   ....[10]....
        /*0664*/ 	.word	0x00004120


	//   ....[11]....
        /*0668*/ 	.word	0x000041a0


	//   ....[12]....
        /*066c*/ 	.word	0x000041e0


	//   ....[13]....
        /*0670*/ 	.word	0x00004210


	//   ....[14]....
        /*0674*/ 	.word	0x00007290


	//   ....[15]....
        /*0678*/ 	.word	0x000074c0


	//   ....[16]....
        /*067c*/ 	.word	0x00007c80


	//   ....[17]....
        /*0680*/ 	.word	0x00007ca0


	//   ....[18]....
        /*0684*/ 	.word	0x000086c0


	//   ....[19]....
        /*0688*/ 	.word	0x000086e0


	//   ....[20]....
        /*068c*/ 	.word	0x0000b4f0


	//   ....[21]....
        /*0690*/ 	.word	0x0000b510


	//   ....[22]....
        /*0694*/ 	.word	0x0000bb60


	//   ....[23]....
        /*0698*/ 	.word	0x0000bb80


	//   ....[24]....
        /*069c*/ 	.word	0x0000e700


	//   ....[25]....
        /*06a0*/ 	.word	0x0000e920


	//   ....[26]....
        /*06a4*/ 	.word	0x0000f0d0


	//   ....[27]....
        /*06a8*/ 	.word	0x0000f0f0


	//   ....[28]....
        /*06ac*/ 	.word	0x0000fb50


	//   ....[29]....
        /*06b0*/ 	.word	0x0000fb70


	//   ....[30]....
        /*06b4*/ 	.word	0x00010e00


	//   ....[31]....
        /*06b8*/ 	.word	0x00010e10


	//   ....[32]....
        /*06bc*/ 	.word	0x00010e40


	//   ....[33]....
        /*06c0*/ 	.word	0x00010e50


	//   ....[34]....
        /*06c4*/ 	.word	0x000127f0


	//   ....[35]....
        /*06c8*/ 	.word	0x00012800


	//   ....[36]....
        /*06cc*/ 	.word	0x00012820


	//   ....[37]....
        /*06d0*/ 	.word	0x00012830


	//   ....[38]....
        /*06d4*/ 	.word	0x00012840


	//   ....[39]....
        /*06d8*/ 	.word	0x00012850


	//   ....[40]....
        /*06dc*/ 	.word	0x00012b30


	//   ....[41]....
        /*06e0*/ 	.word	0x00012b60


	//   ....[42]....
        /*06e4*/ 	.word	0x00012d20


	//   ....[43]....
        /*06e8*/ 	.word	0x00012d50


	//   ....[44]....
        /*06ec*/ 	.word	0x00012f10


	//   ....[45]....
        /*06f0*/ 	.word	0x00012f30


	//   ....[46]....
        /*06f4*/ 	.word	0x00013630


	//   ....[47]....
        /*06f8*/ 	.word	0x00013650


	//   ....[48]....
        /*06fc*/ 	.word	0x00013800


	//   ....[49]....
        /*0700*/ 	.word	0x00013830


	//   ....[50]....
        /*0704*/ 	.word	0x000139c0


	//   ....[51]....
        /*0708*/ 	.word	0x000139f0


	//   ....[52]....
        /*070c*/ 	.word	0x00013b80


	//   ....[53]....
        /*0710*/ 	.word	0x00013ba0


	//----- nvinfo : EIATTR_EXIT_INSTR_OFFSETS
	.align		4
.L_198:
        /*0714*/ 	.byte	0x04, 0x1c
        /*0716*/ 	.short	(.L_200 - .L_199)


	//   ....[0]....
.L_199:
        /*0718*/ 	.word	0x00000040


	//   ....[1]....
        /*071c*/ 	.word	0x00012f40


	//   ....[2]....
        /*0720*/ 	.word	0x00013080


	//   ....[3]....
        /*0724*/ 	.word	0x000130e0


	//   ....[4]....
        /*0728*/ 	.word	0x00013bb0


	//   ....[5]....
        /*072c*/ 	.word	0x00013cc0


	//   ....[6]....
        /*0730*/ 	.word	0x00013d20


	//----- nvinfo : EIATTR_CTAIDZ_USED
	.align		4
.L_200:
        /*0734*/ 	.byte	0x01, 0x04
	.zero		2


	//----- nvinfo : EIATTR_MAX_THREADS
	.align		4
        /*0738*/ 	.byte	0x04, 0x05
        /*073a*/ 	.short	(.L_202 - .L_201)
.L_201:
        /*073c*/ 	.word	0x00000100
        /*0740*/ 	.word	0x00000001
        /*0744*/ 	.word	0x00000001


	//----- nvinfo : EIATTR_CRS_STACK_SIZE
	.align		4
.L_202:
        /*0748*/ 	.byte	0x04, 0x1e
        /*074a*/ 	.short	(.L_204 - .L_203)
.L_203:
        /*074c*/ 	.word	0x00000000
.L_204:


//--------------------- .nv.info._ZN7cutlass13device_kernelIN5flash19enable_sm80_to_sm89INS1_16FlashAttnFwdSm80INS1_25CollectiveMainloopFwdSm80ILi8ELi1ELb1EN4cute5tupleIJNS5_1CILi128EEENS7_ILi48EEENS7_ILi256EEEEEELi256ENS_6half_tEfNS_4arch4Sm80ELb0ELb1ELb1ELb1ELb0ELb0ELb1ELb0EEENS1_21CollectiveEpilogueFwdINS6_IJS8_SA_S9_EEENS6_IJNS7_ILi1EEESI_SI_EEESC_SE_Li256ELb1ELb1ELb0ELb0EEENS1_19SingleTileSchedulerILb1ELb0ELb1ELi128EEEEEEEEEvNT_6ParamsE --------------------------
	.section	.nv.info._ZN7cutlass13device_kernelIN5flash19enable_sm80_to_sm89INS1_16FlashAttnFwdSm80INS1_25CollectiveMainloopFwdSm80ILi8ELi1ELb1EN4cute5tupleIJNS5_1CILi128EEENS7_ILi48EEENS7_ILi256EEEEEELi256ENS_6half_tEfNS_4arch4Sm80ELb0ELb1ELb1ELb1ELb0ELb0ELb1ELb0EEENS1_21CollectiveEpilogueFwdINS6_IJS8_SA_S9_EEENS6_IJNS7_ILi1EEESI_SI_EEESC_SE_Li256ELb1ELb1ELb0ELb0EEENS1_19SingleTileSchedulerILb1ELb0ELb1ELi128EEEEEEEEEvNT_6ParamsE,"",@"SHT_CUDA_INFO"
	.sectionflags	@""
	.align	4


	//----- nvinfo : EIATTR_CUDA_API_VERSION
	.align		4
        /*0000*/ 	.byte	0x04, 0x37
        /*0002*/ 	.short	(.L_206 - .L_205)
.L_205:
        /*0004*/ 	.word	0x00000082


	//----- nvinfo : EIATTR_SW2861232_WAR
	.align		4
.L_206:
        /*0008*/ 	.byte	0x01, 0x35
	.zero		2


	//----- nvinfo : EIATTR_PARAM_CBANK
	.align		4
        /*000c*/ 	.byte	0x04, 0x0a
        /*000e*/ 	.short	(.L_208 - .L_207)
	.align		4
.L_207:
        /*0010*/ 	.word	index@(.nv.constant0._ZN7cutlass13device_kernelIN5flash19enable_sm80_to_sm89INS1_16FlashAttnFwdSm80INS1_25CollectiveMainloopFwdSm80ILi8ELi1ELb1EN4cute5tupleIJNS5_1CILi128EEENS7_ILi48EEENS7_ILi256EEEEEELi256ENS_6half_tEfNS_4arch4Sm80ELb0ELb1ELb1ELb1ELb0ELb0ELb1ELb0EEENS1_21CollectiveEpilogueFwdINS6_IJS8_SA_S9_EEENS6_IJNS7_ILi1EEESI_SI_EEESC_SE_Li256ELb1ELb1ELb0ELb0EEENS1_19SingleTileSchedulerILb1ELb0ELb1ELi128EEEEEEEEEvNT_6ParamsE)
        /*0014*/ 	.short	0x0160
        /*0016*/ 	.short	0x0418


	//----- nvinfo : EIATTR_CBANK_PARAM_SIZE
	.align		4
.L_208:
        /*0018*/ 	.byte	0x03, 0x19
        /*001a*/ 	.short	0x0418


	//----- nvinfo : EIATTR_KPARAM_INFO
	.align		4
        /*001c*/ 	.byte	0x04, 0x17
        /*001e*/ 	.short	(.L_210 - .L_209)
.L_209:
        /*0020*/ 	.word	0x00000000
        /*0024*/ 	.short	0x0000
        /*0026*/ 	.short	0x0000
        /*0028*/ 	.byte	0x00, 0xf0, 0x61, 0x10


	//----- nvinfo : EIATTR_MAXREG_COUNT
	.align		4
.L_210:
        /*002c*/ 	.byte	0x03, 0x1b
        /*002e*/ 	.short	0x00ff


	//----- nvinfo : EIATTR_NUM_BARRIERS
	.align		4
        /*0030*/ 	.byte	0x02, 0x4c
        /*0032*/ 	.byte	0x02
	.zero		1


	//----- nvinfo : EIATTR_ANNOTATIONS
	.align		4
        /*0034*/ 	.byte	0x04, 0x55
        /*0036*/ 	.short	(.L_212 - .L_211)


	//   ....[0]....
.L_211:
        /* <DEDUP_REMOVED lines=82> */


	//----- nvinfo : EIATTR_MERCURY_ISA_VERSION
	.align		4
.L_212:
        /*0548*/ 	.byte	0x03, 0x5f
        /*054a*/ 	.short	0x0000


	//----- nvinfo : EIATTR_INT_WARP_WIDE_INSTR_OFFSETS
	.align		4
        /*054c*/ 	.byte	0x04, 0x31
        /*054e*/ 	.short	(.L_214 - .L_213)


	//   ....[0]....
.L_213:
        /*0550*/ 	.word	0x000078f0


	//   ....[1]....
        /*0554*/ 	.word	0x0000bb00


	//   ....[2]....
        /*0558*/ 	.word	0x0000eed0


	//----- nvinfo : EIATTR_COOP_GROUP_MASK_REGIDS
	.align		4
.L_214:
        /*055c*/ 	.byte	0x04, 0x29
        /*055e*/ 	.short	(.L_216 - .L_215)


	//   ....[0]....
.L_215:
        /*0560*/ 	.word	0xffffffff


	//   ....[1]....
        /*0564*/ 	.word	0xffffffff


	//   ....[2]....
        /*0568*/ 	.word	0xffffffff


	//   ....[3]....
        /*056c*/ 	.word	0xffffffff


	//   ....[4]....
        /*0570*/ 	.word	0xffffffff


	//   ....[5]....
        /*0574*/ 	.word	0xffffffff


	//   ....[6]....
        /*0578*/ 	.word	0xffffffff


	//   ....[7]....
        /*057c*/ 	.word	0xffffffff


	//   ....[8]....
        /*0580*/ 	.word	0xffffffff


	//   ....[9]....
        /*0584*/ 	.word	0xffffffff


	//   ....[10]....
        /*0588*/ 	.word	0xffffffff


	//   ....[11]....
        /*058c*/ 	.word	0xffffffff


	//   ....[12]....
        /*0590*/ 	.word	0xffffffff


	//   ....[13]....
        /*0594*/ 	.word	0xffffffff


	//   ....[14]....
        /*0598*/ 	.word	0xffffffff


	//   ....[15]....
        /*059c*/ 	.word	0xffffffff


	//   ....[16]....
        /*05a0*/ 	.word	0xffffffff


	//   ....[17]....
        /*05a4*/ 	.word	0xffffffff


	//   ....[18]....
        /*05a8*/ 	.word	0xffffffff


	//   ....[19]....
        /*05ac*/ 	.word	0xffffffff


	//   ....[20]....
        /*05b0*/ 	.word	0xffffffff


	//   ....[21]....
        /*05b4*/ 	.word	0xffffffff


	//   ....[22]....
        /*05b8*/ 	.word	0xffffffff


	//   ....[23]....
        /*05bc*/ 	.word	0xffffffff


	//   ....[24]....
        /*05c0*/ 	.word	0xffffffff


	//   ....[25]....
        /*05c4*/ 	.word	0xffffffff


	//   ....[26]....
        /*05c8*/ 	.word	0xffffffff


	//   ....[27]....
        /*05cc*/ 	.word	0xffffffff


	//   ....[28]....
        /*05d0*/ 	.word	0xffffffff


	//   ....[29]....
        /*05d4*/ 	.word	0xffffffff


	//   ....[30]....
        /*05d8*/ 	.word	0xffffffff


	//   ....[31]....
        /*05dc*/ 	.word	0xffffffff


	//   ....[32]....
        /*05e0*/ 	.word	0xffffffff


	//   ....[33]....
        /*05e4*/ 	.word	0xffffffff


	//   ....[34]....
        /*05e8*/ 	.word	0xffffffff


	//   ....[35]....
        /*05ec*/ 	.word	0xffffffff


	//   ....[36]....
        /*05f0*/ 	.word	0xffffffff


	//   ....[37]....
        /*05f4*/ 	.word	0xffffffff


	//   ....[38]....
        /*05f8*/ 	.word	0xffffffff


	//   ....[39]....
        /*05fc*/ 	.word	0xffffffff


	//   ....[40]....
        /*0600*/ 	.word	0xffffffff


	//   ....[41]....
        /*0604*/ 	.word	0xffffffff


	//   ....[42]....
        /*0608*/ 	.word	0xffffffff


	//   ....[43]....
        /*060c*/ 	.word	0xffffffff


	//   ....[44]....
        /*0610*/ 	.word	0xffffffff


	//   ....[45]....
        /*0614*/ 	.word	0xffffffff


	//   ....[46]....
        /*0618*/ 	.word	0xffffffff


	//   ....[47]....
        /*061c*/ 	.word	0xffffffff


	//   ....[48]....
        /*0620*/ 	.word	0xffffffff


	//   ....[49]....
        /*0624*/ 	.word	0xffffffff


	//   ....[50]....
        /*0628*/ 	.word	0xffffffff


	//   ....[51]....
        /*062c*/ 	.word	0xffffffff


	//   ....[52]....
        /*0630*/ 	.word	0xffffffff


	//   ....[53]....
        /*0634*/ 	.word	0xffffffff


	//   ....[54]....
        /*0638*/ 	.word	0xffffffff


	//----- nvinfo : EIATTR_COOP_GROUP_INSTR_OFFSETS
	.align		4
.L_216:
        /*063c*/ 	.byte	0x04, 0x28
        /*063e*/ 	.short	(.L_218 - .L_217)


	//   ....[0]....
.L_217:
        /*0640*/ 	.word	0x000000a0


	//   ....[1]....
        /*0644*/ 	.word	0x00001830


	//   ....[2]....
        /*0648*/ 	.word	0x00001860


	//   ....[3]....
        /*064c*/ 	.word	0x000018b0


	//   ....[4]....
        /*0650*/ 	.word	0x00001910


	//   ....[5]....
        /*0654*/ 	.word	0x00001d00


	//   ....[6]....
        /*0658*/ 	.word	0x00001d40


	//   ....[7]....
        /*065c*/ 	.word	0x00001e70


	//   ....[8]....
        /*0660*/ 	.word	0x00001ea0


	//   ....[9]....
        /*0664*/ 	.word	0x00003ae0


	//   ....[10]....
        /*0668*/ 	.word	0x00004310


	//   ....[11]....
        /*066c*/ 	.word	0x00004b40


	//   ....[12]....
        /*0670*/ 	.word	0x00004bc0


	//   ....[13]....
        /*0674*/ 	.word	0x00004c00


	//   ....[14]....
        /*0678*/ 	.word	0x00004c30


	//   ....[15]....
        /*067c*/ 	.word	0x00007ce0


	//   ....[16]....
        /*0680*/ 	.word	0x00007f00


	//   ....[17]....
        /*0684*/ 	.word	0x000086c0


	//   ....[18]....
        /*0688*/ 	.word	0x000086e0


	//   ....[19]....
        /*068c*/ 	.word	0x00009100


	//   ....[20]....
        /*0690*/ 	.word	0x00009120


	//   ....[21]....
        /*0694*/ 	.word	0x0000bf10


	//   ....[22]....
        /*0698*/ 	.word	0x0000bf30


	//   ....[23]....
        /*069c*/ 	.word	0x0000c580


	//   ....[24]....
        /*06a0*/ 	.word	0x0000c5a0


	//   ....[25]....
        /*06a4*/ 	.word	0x0000f130


	//   ....[26]....
        /*06a8*/ 	.word	0x0000f340


	//   ....[27]....
        /*06ac*/ 	.word	0x0000faf0


	//   ....[28]....
        /*06b0*/ 	.word	0x0000fb10


	//   ....[29]....
        /*06b4*/ 	.word	0x00010570


	//   ....[30]....
        /*06b8*/ 	.word	0x00010590


	//   ....[31]....
        /*06bc*/ 	.word	0x00011830


	//   ....[32]....
        /*06c0*/ 	.word	0x00011840


	//   ....[33]....
        /*06c4*/ 	.word	0x00011870


	//   ....[34]....
        /*06c8*/ 	.word	0x00011880


	//   ....[35]....
        /*06cc*/ 	.word	0x00013310


	//   ....[36]....
        /*06d0*/ 	.word	0x00013370


	//   ....[37]....
        /*06d4*/ 	.word	0x000133a0


	//   ....[38]....
        /*06d8*/ 	.word	0x000133d0


	//   ....[39]....
        /*06dc*/ 	.word	0x00013600


	//   ....[40]....
        /*06e0*/ 	.word	0x00013610


	//   ....[41]....
        /*06e4*/ 	.word	0x00013810


	//   ....[42]....
        /*06e8*/ 	.word	0x00013840


	//   ....[43]....
        /*06ec*/ 	.word	0x00013a00


	//   ....[44]....
        /*06f0*/ 	.word	0x00013a30


	//   ....[45]....
        /*06f4*/ 	.word	0x00013bf0


	//   ....[46]....
        /*06f8*/ 	.word	0x00013c10


	//   ....[47]....
        /*06fc*/ 	.word	0x000145e0


	//   ....[48]....
        /*0700*/ 	.word	0x00014600


	//   ....[49]....
        /*0704*/ 	.word	0x000147c0


	//   ....[50]....
        /*0708*/ 	.word	0x000147f0


	//   ....[51]....
        /*070c*/ 	.word	0x00014980


	//   ....[52]....
        /*0710*/ 	.word	0x000149b0


	//   ....[53]....
        /*0714*/ 	.word	0x00014b40


	//   ....[54]....
        /*0718*/ 	.word	0x00014b60


	//----- nvinfo : EIATTR_EXIT_INSTR_OFFSETS
	.align		4
.L_218:
        /*071c*/ 	.byte	0x04, 0x1c
        /*071e*/ 	.short	(.L_220 - .L_219)


	//   ....[0]....
.L_219:
        /*0720*/ 	.word	0x00000450


	//   ....[1]....
        /*0724*/ 	.word	0x00013c20


	//   ....[2]....
        /*0728*/ 	.word	0x00013d60


	//   ....[3]....
        /*072c*/ 	.word	0x00013dc0


	//   ....[4]....
        /*0730*/ 	.word	0x00014b70


	//   ....[5]....
        /*0734*/ 	.word	0x00014c80


	//   ....[6]....
        /*0738*/ 	.word	0x00014ce0


	//----- nvinfo : EIATTR_CTAIDZ_USED
	.align		4
.L_220:
        /*073c*/ 	.byte	0x01, 0x04
	.zero		2


	//----- nvinfo : EIATTR_MAX_THREADS
	.align		4
        /*0740*/ 	.byte	0x04, 0x05
        /*0742*/ 	.short	(.L_222 - .L_221)
.L_221:
        /*0744*/ 	.word	0x00000100
        /*0748*/ 	.word	0x00000001
        /*074c*/ 	.word	0x00000001


	//----- nvinfo : EIATTR_CRS_STACK_SIZE
	.align		4
.L_222:
        /*0750*/ 	.byte	0x04, 0x1e
        /*0752*/ 	.short	(.L_224 - .L_223)
.L_223:
        /*0754*/ 	.word	0x00000000
.L_224:


//--------------------- .nv.info._ZN7cutlass13device_kernelIN5flash19enable_sm80_to_sm89INS1_16FlashAttnFwdSm80INS1_25CollectiveMainloopFwdSm80ILi8ELi1ELb0EN4cute5tupleIJNS5_1CILi128EEENS7_ILi32EEENS7_ILi256EEEEEELi256ENS_6half_tEfNS_4arch4Sm80ELb0ELb1ELb1ELb1ELb0ELb1ELb1ELb0EEENS1_21CollectiveEpilogueFwdINS6_IJS8_SA_S9_EEENS6_IJNS7_ILi1EEESI_SI_EEESC_SE_Li256ELb1ELb1ELb0ELb0EEENS1_19SingleTileSchedulerILb1ELb0ELb1ELi128EEEEEEEEEvNT_6ParamsE --------------------------
	.section	.nv.info._ZN7cutlass13device_kernelIN5flash19enable_sm80_to_sm89INS1_16FlashAttnFwdSm80INS1_25CollectiveMainloopFwdSm80ILi8ELi1ELb0EN4cute5tupleIJNS5_1CILi128EEENS7_ILi32EEENS7_ILi256EEEEEELi256ENS_6half_tEfNS_4arch4Sm80ELb0ELb1ELb1ELb1ELb0ELb1ELb1ELb0EEENS1_21CollectiveEpilogueFwdINS6_IJS8_SA_S9_EEENS6_IJNS7_ILi1EEESI_SI_EEESC_SE_Li256ELb1ELb1ELb0ELb0EEENS1_19SingleTileSchedulerILb1ELb0ELb1ELi128EEEEEEEEEvNT_6ParamsE,"",@"SHT_CUDA_INFO"
	.sectionflags	@""
	.align	4


	//----- nvinfo : EIATTR_CUDA_API_VERSION
	.align		4
        /*0000*/ 	.byte	0x04, 0x37
        /*0002*/ 	.short	(.L_226 - .L_225)
.L_225:
        /*0004*/ 	.word	0x00000082


	//----- nvinfo : EIATTR_SW2861232_WAR
	.align		4
.L_226:
        /*0008*/ 	.byte	0x01, 0x35
	.zero		2


	//----- nvinfo : EIATTR_PARAM_CBANK
	.align		4
        /*000c*/ 	.byte	0x04, 0x0a
        /*000e*/ 	.short	(.L_228 - .L_227)
	.align		4
.L_227:
        /*0010*/ 	.word	index@(.nv.constant0._ZN7cutlass13device_kernelIN5flash19enable_sm80_to_sm89INS1_16FlashAttnFwdSm80INS1_25CollectiveMainloopFwdSm80ILi8ELi1ELb0EN4cute5tupleIJNS5_1CILi128EEENS7_ILi32EEENS7_ILi256EEEEEELi256ENS_6half_tEfNS_4arch4Sm80ELb0ELb1ELb1ELb1ELb0ELb1ELb1ELb0EEENS1_21CollectiveEpilogueFwdINS6_IJS8_SA_S9_EEENS6_IJNS7_ILi1EEESI_SI_EEESC_SE_Li256ELb1ELb1ELb0ELb0EEENS1_19SingleTileSchedulerILb1ELb0ELb1ELi128EEEEEEEEEvNT_6ParamsE)
        /*0014*/ 	.short	0x0160
        /*0016*/ 	.short	0x0418


	//----- nvinfo : EIATTR_CBANK_PARAM_SIZE
	.align		4
.L_228:
        /*0018*/ 	.byte	0x03, 0x19
        /*001a*/ 	.short	0x0418


	//----- nvinfo : EIATTR_KPARAM_INFO
	.align		4
        /*001c*/ 	.byte	0x04, 0x17
        /*001e*/ 	.short	(.L_230 - .L_229)
.L_229:
        /*0020*/ 	.word	0x00000000
        /*0024*/ 	.short	0x0000
        /*0026*/ 	.short	0x0000
        /*0028*/ 	.byte	0x00, 0xf0, 0x61, 0x10


	//----- nvinfo : EIATTR_MAXREG_COUNT
	.align		4
.L_230:
        /*002c*/ 	.byte	0x03, 0x1b
        /*002e*/ 	.short	0x00ff


	//----- nvinfo : EIATTR_NUM_BARRIERS
	.align		4
        /*0030*/ 	.byte	0x02, 0x4c
        /*0032*/ 	.byte	0x02
	.zero		1


	//----- nvinfo : EIATTR_MERCURY_ISA_VERSION
	.align		4
        /*0034*/ 	.byte	0x03, 0x5f
        /*0036*/ 	.short	0x0000


	//----- nvinfo : EIATTR_INT_WARP_WIDE_INSTR_OFFSETS
	.align		4
        /*0038*/ 	.byte	0x04, 0x31
        /*003a*/ 	.short	(.L_232 - .L_231)


	//   ....[0]....
.L_231:
        /*003c*/ 	.word	0x00006820


	//----- nvinfo : EIATTR_COOP_GROUP_MASK_REGIDS
	.align		4
.L_232:
        /*0040*/ 	.byte	0x04, 0x29
        /*0042*/ 	.short	(.L_234 - .L_233)


	//   ....[0]....
.L_233:
        /*0044*/ 	.word	0xffffffff


	//   ....[1]....
        /*0048*/ 	.word	0xffffffff


	//   ....[2]....
        /*004c*/ 	.word	0xffffffff


	//   ....[3]....
        /*0050*/ 	.word	0xffffffff


	//   ....[4]....
        /*0054*/ 	.word	0xffffffff


	//   ....[5]....
        /*0058*/ 	.word	0xffffffff


	//   ....[6]....
        /*005c*/ 	.word	0xffffffff


	//   ....[7]....
        /*0060*/ 	.word	0xffffffff


	//   ....[8]....
        /*0064*/ 	.word	0xffffffff


	//   ....[9]....
        /*0068*/ 	.word	0xffffffff


	//   ....[10]....
        /*006c*/ 	.word	0xffffffff


	//   ....[11]....
        /*0070*/ 	.word	0xffffffff


	//   ....[12]....
        /*0074*/ 	.word	0xffffffff


	//   ....[13]....
        /*0078*/ 	.word	0xffffffff


	//   ....[14]....
        /*007c*/ 	.word	0xffffffff


	//   ....[15]....
        /*0080*/ 	.word	0xffffffff


	//   ....[16]....
        /*0084*/ 	.word	0xffffffff


	//   ....[17]....
        /*0088*/ 	.word	0xffffffff


	//   ....[18]....
        /*008c*/ 	.word	0xffffffff


	//   ....[19]....
        /*0090*/ 	.word	0xffffffff


	//   ....[20]....
        /*0094*/ 	.word	0xffffffff


	//   ....[21]....
        /*0098*/ 	.word	0xffffffff


	//   ....[22]....
        /*009c*/ 	.word	0xffffffff


	//   ....[23]....
        /*00a0*/ 	.word	0xffffffff


	//   ....[24]....
        /*00a4*/ 	.word	0xffffffff


	//   ....[25]....
        /*00a8*/ 	.word	0xffffffff


	//   ....[26]....
        /*00ac*/ 	.word	0xffffffff


	//   ....[27]....
        /*00b0*/ 	.word	0xffffffff


	//   ....[28]....
        /*00b4*/ 	.word	0xffffffff


	//   ....[29]....
        /*00b8*/ 	.word	0xffffffff


	//   ....[30]....
        /*00bc*/ 	.word	0xffffffff


	//   ....[31]....
        /*00c0*/ 	.word	0xffffffff


	//   ....[32]....
        /*00c4*/ 	.word	0xffffffff


	//   ....[33]....
        /*00c8*/ 	.word	0xffffffff


	//   ....[34]....
        /*00cc*/ 	.word	0xffffffff


	//   ....[35]....
        /*00d0*/ 	.word	0xffffffff


	//   ....[36]....
        /*00d4*/ 	.word	0xffffffff


	//   ....[37]....
        /*00d8*/ 	.word	0xffffffff


	//   ....[38]....
        /*00dc*/ 	.word	0xffffffff


	//   ....[39]....
        /*00e0*/ 	.word	0xffffffff


	//   ....[40]....
        /*00e4*/ 	.word	0xffffffff


	//   ....[41]....
        /*00e8*/ 	.word	0xffffffff


	//   ....[42]....
        /*00ec*/ 	.word	0xffffffff


	//   ....[43]....
        /*00f0*/ 	.word	0xffffffff


	//   ....[44]....
        /*00f4*/ 	.word	0xffffffff


	//   ....[45]....
        /*00f8*/ 	.word	0xffffffff


	//   ....[46]....
        /*00fc*/ 	.word	0xffffffff


	//   ....[47]....
        /*0100*/ 	.word	0xffffffff


	//   ....[48]....
        /*0104*/ 	.word	0xffffffff


	//   ....[49]....
        /*0108*/ 	.word	0xffffffff


	//   ....[50]....
        /*010c*/ 	.word	0xffffffff


	//   ....[51]....
        /*0110*/ 	.word	0xffffffff


	//   ....[52]....
        /*0114*/ 	.word	0xffffffff


	//   ....[53]....
        /*0118*/ 	.word	0xffffffff


	//   ....[54]....
        /*011c*/ 	.word	0xffffffff


	//   ....[55]....
        /*0120*/ 	.word	0xffffffff


	//   ....[56]....
        /*0124*/ 	.word	0xffffffff


	//   ....[57]....
        /*0128*/ 	.word	0xffffffff


	//   ....[58]....
        /*012c*/ 	.word	0xffffffff


	//   ....[59]....
        /*0130*/ 	.word	0xffffffff


	//   ....[60]....
        /*0134*/ 	.word	0xffffffff


	//   ....[61]....
        /*0138*/ 	.word	0xffffffff


	//   ....[62]....
        /*013c*/ 	.word	0xffffffff


	//   ....[63]....
        /*0140*/ 	.word	0xffffffff


	//   ....[64]....
        /*0144*/ 	.word	0xffffffff


	//   ....[65]....
        /*0148*/ 	.word	0xffffffff


	//   ....[66]....
        /*014c*/ 	.word	0xffffffff


	//   ....[67]....
        /*0150*/ 	.word	0xffffffff


	//   ....[68]....
        /*0154*/ 	.word	0xffffffff


	//   ....[69]....
        /*0158*/ 	.word	0xffffffff


	//   ....[70]....
        /*015c*/ 	.word	0xffffffff


	//   ....[71]....
        /*0160*/ 	.word	0xffffffff


	//   ....[72]....
        /*0164*/ 	.word	0xffffffff


	//   ....[73]....
        /*0168*/ 	.word	0xffffffff


	//   ....[74]....
        /*016c*/ 	.word	0xffffffff


	//   ....[75]....
        /*0170*/ 	.word	0xffffffff


	//   ....[76]....
        /*0174*/ 	.word	0xffffffff


	//   ....[77]....
        /*0178*/ 	.word	0xffffffff


	//   ....[78]....
        /*017c*/ 	.word	0xffffffff


	//   ....[79]....
        /*0180*/ 	.word	0xffffffff


	//   ....[80]....
        /*0184*/ 	.word	0xffffffff


	//   ....[81]....
        /*0188*/ 	.word	0xffffffff


	//   ....[82]....
        /*018c*/ 	.word	0xffffffff


	//   ....[83]....
        /*0190*/ 	.word	0xffffffff


	//   ....[84]....
        /*0194*/ 	.word	0xffffffff


	//   ....[85]....
        /*0198*/ 	.word	0xffffffff


	//   ....[86]....
        /*019c*/ 	.word	0xffffffff


	//----- nvinfo : EIATTR_COOP_GROUP_INSTR_OFFSETS
	.align		4
.L_234:
        /*01a0*/ 	.byte	0x04, 0x28
        /*01a2*/ 	.short	(.L_236 - .L_235)


	//   ....[0]....
.L_235:
        /*01a4*/ 	.word	0x00000090


	//   ....[1]....
        /*01a8*/ 	.word	0x00005d00


	//   ....[2]....
        /*01ac*/ 	.word	0x00005d40


	//   ....[3]....
        /*01b0*/ 	.word	0x00005f50


	//   ....[4]....
        /*01b4*/ 	.word	0x00005f60


	//   ....[5]....
        /*01b8*/ 	.word	0x00006340


	//   ....[6]....
        /*01bc*/ 	.word	0x00006370


	//   ....[7]....
        /*01c0*/ 	.word	0x00006520


	//   ....[8]....
        /*01c4*/ 	.word	0x00006560


	//   ....[9]....
        /*01c8*/ 	.word	0x00006bb0


	//   ....[10]....
        /*01cc*/ 	.word	0x00006c00


	//   ....[11]....
        /*01d0*/ 	.word	0x00006c60


	//   ....[12]....
        /*01d4*/ 	.word	0x00006c70


	//   ....[13]....
        /*01d8*/ 	.word	0x00007040


	//   ....[14]....
        /*01dc*/ 	.word	0x00007090


	//   ....[15]....
        /*01e0*/ 	.word	0x000070d0


	//   ....[16]....
        /*01e4*/ 	.word	0x00007110


	//   ....[17]....
        /*01e8*/ 	.word	0x00007450


	//   ....[18]....
        /*01ec*/ 	.word	0x000074f0


	//   ....[19]....
        /*01f0*/ 	.word	0x00007570


	//   ....[20]....
        /*01f4*/ 	.word	0x000075e0


	//   ....[21]....
        /*01f8*/ 	.word	0x00007960


	//   ....[22]....
        /*01fc*/ 	.word	0x00007a00


	//   ....[23]....
        /*0200*/ 	.word	0x00007a80


	//   ....[24]....
        /*0204*/ 	.word	0x00007af0


	//   ....[25]....
        /*0208*/ 	.word	0x0000b0c0


	//   ....[26]....
        /*020c*/ 	.word	0x0000b120


	//   ....[27]....
        /*0210*/ 	.word	0x0000b160


	//   ....[28]....
        /*0214*/ 	.word	0x0000b170


	//   ....[29]....
        /*0218*/ 	.word	0x0000b370


	//   ....[30]....
        /*021c*/ 	.word	0x0000b410


	//   ....[31]....
        /*0220*/ 	.word	0x0000b460


	//   ....[32]....
        /*0224*/ 	.word	0x0000b4d0


	//   ....[33]....
        /*0228*/ 	.word	0x0000b770


	//   ....[34]....
        /*022c*/ 	.word	0x0000b810


	//   ....[35]....
        /*0230*/ 	.word	0x0000b890


	//   ....[36]....
        /*0234*/ 	.word	0x0000b900


	//   ....[37]....
        /*0238*/ 	.word	0x0000bb90


	//   ....[38]....
        /*023c*/ 	.word	0x0000bc30


	//   ....[39]....
        /*0240*/ 	.word	0x0000bc80


	//   ....[40]....
        /*0244*/ 	.word	0x0000bcf0


	//   ....[41]....
        /*0248*/ 	.word	0x000106e0


	//   ....[42]....
        /*024c*/ 	.word	0x00010b10


	//   ....[43]....
        /*0250*/ 	.word	0x000110c0


	//   ....[44]....
        /*0254*/ 	.word	0x00011260


	//   ....[45]....
        /*0258*/ 	.word	0x00011270


	//   ....[46]....
        /*025c*/ 	.word	0x00011330


	//   ....[47]....
        /*0260*/ 	.word	0x00012390


	//   ....[48]....
        /*0264*/ 	.word	0x00012dd0


	//   ....[49]....
        /*0268*/ 	.word	0x00013300


	//   ....[50]....
        /*026c*/ 	.word	0x00013540


	//   ....[51]....
        /*0270*/ 	.word	0x00013560


	//   ....[52]....
        /*0274*/ 	.word	0x000135d0


	//   ....[53]....
        /*0278*/ 	.word	0x000157d0


	//   ....[54]....
        /*027c*/ 	.word	0x00015800


	//   ....[55]....
        /*0280*/ 	.word	0x00015820


	//   ....[56]....
        /*0284*/ 	.word	0x00015850


	//   ....[57]....
        /*0288*/ 	.word	0x000178f0


	//   ....[58]....
        /*028c*/ 	.word	0x00017bc0


	//   ....[59]....
        /*0290*/ 	.word	0x000180f0


	//   ....[60]....
        /*0294*/ 	.word	0x00018330


	//   ....[61]....
        /*0298*/ 	.word	0x00018360


	//   ....[62]....
        /*029c*/ 	.word	0x000183d0


	//   ....[63]....
        /*02a0*/ 	.word	0x000195e0


	//   ....[64]....
        /*02a4*/ 	.word	0x00019610


	//   ....[65]....
        /*02a8*/ 	.word	0x00019660


	//   ....[66]....
        /*02ac*/ 	.word	0x00019670


	//   ....[67]....
        /*02b0*/ 	.word	0x0001b0e0


	//   ....[68]....
        /*02b4*/ 	.word	0x0001b120


	//   ....[69]....
        /*02b8*/ 	.word	0x0001b160


	//   ....[70]....
        /*02bc*/ 	.word	0x0001b1a0


	//   ....[71]....
        /*02c0*/ 	.word	0x0001b3c0


	//   ....[72]....
        /*02c4*/ 	.word	0x0001b3d0


	//   ....[73]....
        /*02c8*/ 	.word	0x0001b5d0


	//   ....[74]....
        /*02cc*/ 	.word	0x0001b600


	//   ....[75]....
        /*02d0*/ 	.word	0x0001b7c0


	//   ....[76]....
        /*02d4*/ 	.word	0x0001b7f0


	//   ....[77]....
        /*02d8*/ 	.word	0x0001b9b0


	//   ....[78]....
        /*02dc*/ 	.word	0x0001b9d0


	//   ....[79]....
        /*02e0*/ 	.word	0x0001c380


	//   ....[80]....
        /*02e4*/ 	.word	0x0001c3a0


	//   ....[81]....
        /*02e8*/ 	.word	0x0001c530


	//   ....[82]....
        /*02ec*/ 	.word	0x0001c560


	//   ....[83]....
        /*02f0*/ 	.word	0x0001c6f0


	//   ....[84]....
        /*02f4*/ 	.word	0x0001c720


	//   ....[85]....
        /*02f8*/ 	.word	0x0001c8b0


	//   ....[86]....
        /*02fc*/ 	.word	0x0001c8d0


	//----- nvinfo : EIATTR_EXIT_INSTR_OFFSETS
	.align		4
.L_236:
        /*0300*/ 	.byte	0x04, 0x1c
        /*0302*/ 	.short	(.L_238 - .L_237)


	//   ....[0]....
.L_237:
        /*0304*/ 	.word	0x00000440


	//   ....[1]....
        /*0308*/ 	.word	0x0001b9e0


	//   ....[2]....
        /*030c*/ 	.word	0x0001bb20


	//   ....[3]....
        /*0310*/ 	.word	0x0001bb80


	//   ....[4]....
        /*0314*/ 	.word	0x0001c8e0


	//   ....[5]....
        /*0318*/ 	.word	0x0001c9f0


	//   ....[6]....
        /*031c*/ 	.word	0x0001ca50


	//----- nvinfo : EIATTR_CTAIDZ_USED
	.align		4
.L_238:
        /*0320*/ 	.byte	0x01, 0x04
	.zero		2


	//----- nvinfo : EIATTR_MAX_THREADS
	.align		4
        /*0324*/ 	.byte	0x04, 0x05
        /*0326*/ 	.short	(.L_240 - .L_239)
.L_239:
        /*0328*/ 	.word	0x00000100
        /*032c*/ 	.word	0x00000001
        /*0330*/ 	.word	0x00000001


	//----- nvinfo : EIATTR_CRS_STACK_SIZE
	.align		4
.L_240:
        /*0334*/ 	.byte	0x04, 0x1e
        /*0336*/ 	.short	(.L_242 - .L_241)
.L_241:
        /*0338*/ 	.word	0x00000000
.L_242:


//--------------------- .nv.info._ZN7cutlass13device_kernelIN5flash19enable_sm80_to_sm89INS1_16FlashAttnFwdSm80INS1_25CollectiveMainloopFwdSm80ILi8ELi1ELb1EN4cute5tupleIJNS5_1CILi128EEENS7_ILi64EEENS7_ILi256EEEEEELi256ENS_6half_tEfNS_4arch4Sm80ELb1ELb0ELb1ELb0ELb0ELb0ELb1ELb0EEENS1_21CollectiveEpilogueFwdINS6_IJS8_SA_S9_EEENS6_IJNS7_ILi1EEESI_SI_EEESC_SE_Li256ELb0ELb1ELb0ELb0EEENS1_30DynamicPersistentTileSchedulerILi256ELi256ELb0ELb1ELb0EEEEEEEEEvNT_6ParamsE --------------------------
	.section	.nv.info._ZN7cutlass13device_kernelIN5flash19enable_sm80_to_sm89INS1_16FlashAttnFwdSm80INS1_25CollectiveMainloopFwdSm80ILi8ELi1ELb1EN4cute5tupleIJNS5_1CILi128EEENS7_ILi64EEENS7_ILi256EEEEEELi256ENS_6half_tEfNS_4arch4Sm80ELb1ELb0ELb1ELb0ELb0ELb0ELb1ELb0EEENS1_21CollectiveEpilogueFwdINS6_IJS8_SA_S9_EEENS6_IJNS7_ILi1EEESI_SI_EEESC_SE_Li256ELb0ELb1ELb0ELb0EEENS1_30DynamicPersistentTileSchedulerILi256ELi256ELb0ELb1ELb0EEEEEEEEEvNT_6ParamsE,"",@"SHT_CUDA_INFO"
	.sectionflags	@""
	.align	4


	//----- nvinfo : EIATTR_CUDA_API_VERSION
	.align		4
        /*0000*/ 	.byte	0x04, 0x37
        /*0002*/ 	.short	(.L_244 - .L_243)
.L_243:
        /*0004*/ 	.word	0x00000082


	//----- nvinfo : EIATTR_SW2861232_WAR
	.align		4
.L_244:
        /*0008*/ 	.byte	0x01, 0x35
	.zero		2


	//----- nvinfo : EIATTR_PARAM_CBANK
	.align		4
        /*000c*/ 	.byte	0x04, 0x0a
        /*000e*/ 	.short	(.L_246 - .L_245)
	.align		4
.L_245:
        /*0010*/ 	.word	index@(.nv.constant0._ZN7cutlass13device_kernelIN5flash19enable_sm80_to_sm89INS1_16FlashAttnFwdSm80INS1_25CollectiveMainloopFwdSm80ILi8ELi1ELb1EN4cute5tupleIJNS5_1CILi128EEENS7_ILi64EEENS7_ILi256EEEEEELi256ENS_6half_tEfNS_4arch4Sm80ELb1ELb0ELb1ELb0ELb0ELb0ELb1ELb0EEENS1_21CollectiveEpilogueFwdINS6_IJS8_SA_S9_EEENS6_IJNS7_ILi1EEESI_SI_EEESC_SE_Li256ELb0ELb1ELb0ELb0EEENS1_30DynamicPersistentTileSchedulerILi256ELi256ELb0ELb1ELb0EEEEEEEEEvNT_6ParamsE)
        /*0014*/ 	.short	0x0160
        /*0016*/ 	.short	0x0428


	//----- nvinfo : EIATTR_CBANK_PARAM_SIZE
	.align		4
.L_246:
        /*0018*/ 	.byte	0x03, 0x19
        /*001a*/ 	.short	0x0428


	//----- nvinfo : EIATTR_KPARAM_INFO
	.align		4
        /*001c*/ 	.byte	0x04, 0x17
        /*001e*/ 	.short	(.L_248 - .L_247)
.L_247:
        /*0020*/ 	.word	0x00000000
        /*0024*/ 	.short	0x0000
        /*0026*/ 	.short	0x0000
        /*0028*/ 	.byte	0x00, 0xf0, 0xa1, 0x10


	//----- nvinfo : EIATTR_MAXREG_COUNT
	.align		4
.L_248:
        /*002c*/ 	.byte	0x03, 0x1b
        /*002e*/ 	.short	0x00ff


	//----- nvinfo : EIATTR_NUM_BARRIERS
	.align		4
        /*0030*/ 	.byte	0x02, 0x4c
        /*0032*/ 	.byte	0x06
	.zero		1


	//----- nvinfo : EIATTR_ANNOTATIONS
	.align		4
        /*0034*/ 	.byte	0x04, 0x55
        /*0036*/ 	.short	(.L_250 - .L_249)


	//   ....[0]....
.L_249:
        /* <DEDUP_REMOVED lines=143> */


	//----- nvinfo : EIATTR_MERCURY_ISA_VERSION
	.align		4
.L_250:
        /*0910*/ 	.byte	0x03, 0x5f
        /*0912*/ 	.short	0x0000


	//----- nvinfo : EIATTR_INT_WARP_WIDE_INSTR_OFFSETS
	.align		4
        /*0914*/ 	.byte	0x04, 0x31
        /*0916*/ 	.short	(.L_252 - .L_251)


	//   ....[0]....
.L_251:
        /*0918*/ 	.word	0x0000e6d0


	//   ....[1]....
        /*091c*/ 	.word	0x0000e750


	//----- nvinfo : EIATTR_COOP_GROUP_MASK_REGIDS
	.align		4
.L_252:
        /*0920*/ 	.byte	0x04, 0x29
        /*0922*/ 	.short	(.L_254 - .L_253)


	//   ....[0]....
.L_253:
        /*0924*/ 	.word	0xffffffff


	//   ....[1]....
        /*0928*/ 	.word	0xffffffff


	//   ....[2]....
        /*092c*/ 	.word	0xffffffff


	//   ....[3]....
        /*0930*/ 	.word	0xffffffff


	//   ....[4]....
        /*0934*/ 	.word	0xffffffff


	//   ....[5]....
        /*0938*/ 	.word	0xffffffff


	//   ....[6]....
        /*093c*/ 	.word	0xffffffff


	//   ....[7]....
        /*0940*/ 	.word	0xffffffff


	//   ....[8]....
        /*0944*/ 	.word	0xffffffff


	//   ....[9]....
        /*0948*/ 	.word	0xffffffff


	//   ....[10]....
        /*094c*/ 	.word	0xffffffff


	//   ....[11]....
        /*0950*/ 	.word	0xffffffff


	//   ....[12]....
        /*0954*/ 	.word	0xffffffff


	//   ....[13]....
        /*0958*/ 	.word	0xffffffff


	//   ....[14]....
        /*095c*/ 	.word	0xffffffff


	//   ....[15]....
        /*0960*/ 	.word	0xffffffff


	//   ....[16]....
        /*0964*/ 	.word	0xffffffff


	//   ....[17]....
        /*0968*/ 	.word	0xffffffff


	//   ....[18]....
        /*096c*/ 	.word	0xffffffff


	//   ....[19]....
        /*0970*/ 	.word	0xffffffff


	//   ....[20]....
        /*0974*/ 	.word	0xffffffff


	//   ....[21]....
        /*0978*/ 	.word	0xffffffff


	//   ....[22]....
        /*097c*/ 	.word	0xffffffff


	//   ....[23]....
        /*0980*/ 	.word	0xffffffff


	//   ....[24]....
        /*0984*/ 	.word	0xffffffff


	//   ....[25]....
        /*0988*/ 	.word	0xffffffff


	//   ....[26]....
        /*098c*/ 	.word	0xffffffff


	//   ....[27]....
        /*0990*/ 	.word	0xffffffff


	//   ....[28]....
        /*0994*/ 	.word	0xffffffff


	//   ....[29]....
        /*0998*/ 	.word	0xffffffff


	//   ....[30]....
        /*099c*/ 	.word	0xffffffff


	//   ....[31]....
        /*09a0*/ 	.word	0xffffffff


	//   ....[32]....
        /*09a4*/ 	.word	0xffffffff


	//   ....[33]....
        /*09a8*/ 	.word	0xffffffff


	//   ....[34]....
        /*09ac*/ 	.word	0xffffffff


	//   ....[35]....
        /*09b0*/ 	.word	0xffffffff


	//   ....[36]....
        /*09b4*/ 	.word	0xffffffff


	//   ....[37]....
        /*09b8*/ 	.word	0xffffffff


	//   ....[38]....
        /*09bc*/ 	.word	0xffffffff


	//   ....[39]....
        /*09c0*/ 	.word	0xffffffff


	//   ....[40]....
        /*09c4*/ 	.word	0xffffffff


	//   ....[41]....
        /*09c8*/ 	.word	0xffffffff


	//   ....[42]....
        /*09cc*/ 	.word	0xffffffff


	//   ....[43]....
        /*09d0*/ 	.word	0xffffffff


	//   ....[44]....
        /*09d4*/ 	.word	0xffffffff


	//   ....[45]....
        /*09d8*/ 	.word	0xffffffff


	//   ....[46]....
        /*09dc*/ 	.word	0xffffffff


	//   ....[47]....
        /*09e0*/ 	.word	0xffffffff


	//   ....[48]....
        /*09e4*/ 	.word	0xffffffff


	//   ....[49]....
        /*09e8*/ 	.word	0xffffffff


	//   ....[50]....
        /*09ec*/ 	.word	0xffffffff


	//   ....[51]....
        /*09f0*/ 	.word	0xffffffff


	//   ....[52]....
        /*09f4*/ 	.word	0xffffffff


	//   ....[53]....
        /*09f8*/ 	.word	0xffffffff


	//   ....[54]....
        /*09fc*/ 	.word	0xffffffff


	//   ....[55]....
        /*0a00*/ 	.word	0xffffffff


	//   ....[56]....
        /*0a04*/ 	.word	0xffffffff


	//   ....[57]....
        /*0a08*/ 	.word	0xffffffff


	//   ....[58]....
        /*0a0c*/ 	.word	0xffffffff


	//   ....[59]....
        /*0a10*/ 	.word	0xffffffff


	//   ....[60]....
        /*0a14*/ 	.word	0xffffffff


	//   ....[61]....
        /*0a18*/ 	.word	0xffffffff


	//   ....[62]....
        /*0a1c*/ 	.word	0xffffffff


	//   ....[63]....
        /*0a20*/ 	.word	0xffffffff


	//----- nvinfo : EIATTR_COOP_GROUP_INSTR_OFFSETS
	.align		4
.L_254:
        /*0a24*/ 	.byte	0x04, 0x28
        /*0a26*/ 	.short	(.L_256 - .L_255)


	//   ....[0]....
.L_255:
        /*0a28*/ 	.word	0x00000050


	//   ....[1]....
        /*0a2c*/ 	.word	0x00001bc0


	//   ....[2]....
        /*0a30*/ 	.word	0x00001be0


	//   ....[3]....
        /*0a34*/ 	.word	0x00001c00


	//   ....[4]....
        /*0a38*/ 	.word	0x00001c40


	//   ....[5]....
        /*0a3c*/ 	.word	0x00001dd0


	//   ....[6]....
        /*0a40*/ 	.word	0x00001df0


	//   ....[7]....
        /*0a44*/ 	.word	0x00001ec0


	//   ....[8]....
        /*0a48*/ 	.word	0x00001ee0


	//   ....[9]....
        /*0a4c*/ 	.word	0x00003aa0


	//   ....[10]....
        /*0a50*/ 	.word	0x00003ab0


	//   ....[11]....
        /*0a54*/ 	.word	0x00004050


	//   ....[12]....
        /*0a58*/ 	.word	0x000041c0


	//   ....[13]....
        /*0a5c*/ 	.word	0x000041d0


	//   ....[14]....
        /*0a60*/ 	.word	0x00004200


	//   ....[15]....
        /*0a64*/ 	.word	0x00007300


	//   ....[16]....
        /*0a68*/ 	.word	0x00007320


	//   ....[17]....
        /*0a6c*/ 	.word	0x00007a50


	//   ....[18]....
        /*0a70*/ 	.word	0x00007bd0


	//   ....[19]....
        /*0a74*/ 	.word	0x00007c10


	//   ....[20]....
        /*0a78*/ 	.word	0x00007d20


	//   ....[21]....
        /*0a7c*/ 	.word	0x0000b7b0


	//   ....[22]....
        /*0a80*/ 	.word	0x0000b7f0


	//   ....[23]....
        /*0a84*/ 	.word	0x0000b810


	//   ....[24]....
        /*0a88*/ 	.word	0x0000b830


	//   ....[25]....
        /*0a8c*/ 	.word	0x0000dc80


	//   ....[26]....
        /*0a90*/ 	.word	0x0000dcd0


	//   ....[27]....
        /*0a94*/ 	.word	0x0000dcf0


	//   ....[28]....
        /*0a98*/ 	.word	0x0000dd10


	//   ....[29]....
        /*0a9c*/ 	.word	0x0000f130


	//   ....[30]....
        /*0aa0*/ 	.word	0x0000f520


	//   ....[31]....
        /*0aa4*/ 	.word	0x0000f540


	//   ....[32]....
        /*0aa8*/ 	.word	0x0000f560


	//   ....[33]....
        /*0aac*/ 	.word	0x0000f570


	//   ....[34]....
        /*0ab0*/ 	.word	0x0000f710


	//   ....[35]....
        /*0ab4*/ 	.word	0x0000f730


	//   ....[36]....
        /*0ab8*/ 	.word	0x0000f970


	//   ....[37]....
        /*0abc*/ 	.word	0x0000f9a0


	//   ....[38]....
        /*0ac0*/ 	.word	0x0000fae0


	//   ....[39]....
        /*0ac4*/ 	.word	0x0000fb10


	//   ....[40]....
        /*0ac8*/ 	.word	0x0000fc40


	//   ....[41]....
        /*0acc*/ 	.word	0x0000fc50


	//   ....[42]....
        /*0ad0*/ 	.word	0x00010260


	//   ....[43]....
        /*0ad4*/ 	.word	0x00010280


	//   ....[44]....
        /*0ad8*/ 	.word	0x00010470


	//   ....[45]....
        /*0adc*/ 	.word	0x00010480


	//   ....[46]....
        /*0ae0*/ 	.word	0x00010660


	//   ....[47]....
        /*0ae4*/ 	.word	0x00010680


	//   ....[48]....
        /*0ae8*/ 	.word	0x00010860


	//   ....[49]....
        /*0aec*/ 	.word	0x00010870


	//   ....[50]....
        /*0af0*/ 	.word	0x00010ac0


	//   ....[51]....
        /*0af4*/ 	.word	0x00010bc0


	//   ....[52]....
        /*0af8*/ 	.word	0x00010c20


	//   ....[53]....
        /*0afc*/ 	.word	0x00010c70


	//   ....[54]....
        /*0b00*/ 	.word	0x00010cc0


	//   ....[55]....
        /*0b04*/ 	.word	0x00010d30


	//   ....[56]....
        /*0b08*/ 	.word	0x00010da0


	//   ....[57]....
        /*0b0c*/ 	.word	0x00010e00


	//   ....[58]....
        /*0b10*/ 	.word	0x00010e60


	//   ....[59]....
        /*0b14*/ 	.word	0x00010ec0


	//   ....[60]....
        /*0b18*/ 	.word	0x00010f30


	//   ....[61]....
        /*0b1c*/ 	.word	0x00010f90


	//   ....[62]....
        /*0b20*/ 	.word	0x00010ff0


	//   ....[63]....
        /*0b24*/ 	.word	0x00011050


	//----- nvinfo : EIATTR_EXIT_INSTR_OFFSETS
	.align		4
.L_256:
        /*0b28*/ 	.byte	0x04, 0x1c
        /*0b2a*/ 	.short	(.L_258 - .L_257)


	//   ....[0]....
.L_257:
        /*0b2c*/ 	.word	0x000000a0


	//   ....[1]....
        /*0b30*/ 	.word	0x00010b80


	//----- nvinfo : EIATTR_MAX_THREADS
	.align		4
.L_258:
        /*0b34*/ 	.byte	0x04, 0x05
        /*0b36*/ 	.short	(.L_260 - .L_259)
.L_259:
        /*0b38*/ 	.word	0x00000100
        /*0b3c*/ 	.word	0x00000001
        /*0b40*/ 	.word	0x00000001


	//----- nvinfo : EIATTR_CRS_STACK_SIZE
	.align		4
.L_260:
        /*0b44*/ 	.byte	0x04, 0x1e
        /*0b46*/ 	.short	(.L_262 - .L_261)
.L_261:
        /*0b48*/ 	.word	0x00000000
.L_262:


//--------------------- .nv.info._ZN7cutlass13device_kernelIN5flash19enable_sm80_to_sm89INS1_16FlashAttnFwdSm80INS1_25CollectiveMainloopFwdSm80ILi8ELi1ELb1EN4cute5tupleIJNS5_1CILi128EEENS7_ILi64EEENS7_ILi256EEEEEELi256ENS_6half_tEfNS_4arch4Sm80ELb1ELb0ELb1ELb1ELb0ELb0ELb1ELb0EEENS1_21CollectiveEpilogueFwdINS6_IJS8_SA_S9_EEENS6_IJNS7_ILi1EEESI_SI_EEESC_SE_Li256ELb1ELb1ELb0ELb0EEENS1_19SingleTileSchedulerILb1ELb0ELb1ELi128EEEEEEEEEvNT_6ParamsE --------------------------
	.section	.nv.info._ZN7cutlass13device_kernelIN5flash19enable_sm80_to_sm89INS1_16FlashAttnFwdSm80INS1_25CollectiveMainloopFwdSm80ILi8ELi1ELb1EN4cute5tupleIJNS5_1CILi128EEENS7_ILi64EEENS7_ILi256EEEEEELi256ENS_6half_tEfNS_4arch4Sm80ELb1ELb0ELb1ELb1ELb0ELb0ELb1ELb0EEENS1_21CollectiveEpilogueFwdINS6_IJS8_SA_S9_EEENS6_IJNS7_ILi1EEESI_SI_EEESC_SE_Li256ELb1ELb1ELb0ELb0EEENS1_19SingleTileSchedulerILb1ELb0ELb1ELi128EEEEEEEEEvNT_6ParamsE,"",@"SHT_CUDA_INFO"
	.sectionflags	@""
	.align	4


	//----- nvinfo : EIATTR_CUDA_API_VERSION
	.align		4
        /*0000*/ 	.byte	0x04, 0x37
        /*0002*/ 	.short	(.L_264 - .L_263)
.L_263:
        /*0004*/ 	.word	0x00000082


	//----- nvinfo : EIATTR_SW2861232_WAR
	.align		4
.L_264:
        /*0008*/ 	.byte	0x01, 0x35
	.zero		2


	//----- nvinfo : EIATTR_PARAM_CBANK
	.align		4
        /*000c*/ 	.byte	0x04, 0x0a
        /*000e*/ 	.short	(.L_266 - .L_265)
	.align		4
.L_265:
        /*0010*/ 	.word	index@(.nv.constant0._ZN7cutlass13device_kernelIN5flash19enable_sm80_to_sm89INS1_16FlashAttnFwdSm80INS1_25CollectiveMainloopFwdSm80ILi8ELi1ELb1EN4cute5tupleIJNS5_1CILi128EEENS7_ILi64EEENS7_ILi256EEEEEELi256ENS_6half_tEfNS_4arch4Sm80ELb1ELb0ELb1ELb1ELb0ELb0ELb1ELb0EEENS1_21CollectiveEpilogueFwdINS6_IJS8_SA_S9_EEENS6_IJNS7_ILi1EEESI_SI_EEESC_SE_Li256ELb1ELb1ELb0ELb0EEENS1_19SingleTileSchedulerILb1ELb0ELb1ELi128EEEEEEEEEvNT_6ParamsE)
        /*0014*/ 	.short	0x0160
        /*0016*/ 	.short	0x0418


	//----- nvinfo : EIATTR_CBANK_PARAM_SIZE
	.align		4
.L_266:
        /*0018*/ 	.byte	0x03, 0x19
        /*001a*/ 	.short	0x0418


	//----- nvinfo : EIATTR_KPARAM_INFO
	.align		4
        /*001c*/ 	.byte	0x04, 0x17
        /*001e*/ 	.short	(.L_268 - .L_267)
.L_267:
        /*0020*/ 	.word	0x00000000
        /*0024*/ 	.short	0x0000
        /*0026*/ 	.short	0x0000
        /*0028*/ 	.byte	0x00, 0xf0, 0x61, 0x10


	//----- nvinfo : EIATTR_MAXREG_COUNT
	.align		4
.L_268:
        /*002c*/ 	.byte	0x03, 0x1b
        /*002e*/ 	.short	0x00ff


	//----- nvinfo : EIATTR_NUM_BARRIERS
	.align		4
        /*0030*/ 	.byte	0x02, 0x4c
        /*0032*/ 	.byte	0x02
	.zero		1


	//----- nvinfo : EIATTR_ANNOTATIONS
	.align		4
        /*0034*/ 	.byte	0x04, 0x55
        /*0036*/ 	.short	(.L_270 - .L_269)


	//   ....[0]....
.L_269:
        /* <DEDUP_REMOVED lines=96> */


	//----- nvinfo : EIATTR_MERCURY_ISA_VERSION
	.align		4
.L_270:
        /*0628*/ 	.byte	0x03, 0x5f
        /*062a*/ 	.short	0x0000


	//----- nvinfo : EIATTR_COOP_GROUP_MASK_REGIDS
	.align		4
        /*062c*/ 	.byte	0x04, 0x29
        /*062e*/ 	.short	(.L_272 - .L_271)


	//   ....[0]....
.L_271:
        /*0630*/ 	.word	0xffffffff


	//   ....[1]....
        /*0634*/ 	.word	0xffffffff


	//   ....[2]....
        /*0638*/ 	.word	0xffffffff


	//   ....[3]....
        /*063c*/ 	.word	0xffffffff


	//   ....[4]....
        /*0640*/ 	.word	0xffffffff


	//   ....[5]....
        /*0644*/ 	.word	0xffffffff


	//   ....[6]....
        /*0648*/ 	.word	0xffffffff


	//   ....[7]....
        /*064c*/ 	.word	0xffffffff


	//   ....[8]....
        /*0650*/ 	.word	0xffffffff


	//   ....[9]....
        /*0654*/ 	.word	0xffffffff


	//   ....[10]....
        /*0658*/ 	.word	0xffffffff


	//   ....[11]....
        /*065c*/ 	.word	0xffffffff


	//   ....[12]....
        /*0660*/ 	.word	0xffffffff


	//   ....[13]....
        /*0664*/ 	.word	0xffffffff


	//   ....[14]....
        /*0668*/ 	.word	0xffffffff


	//   ....[15]....
        /*066c*/ 	.word	0xffffffff


	//   ....[16]....
        /*0670*/ 	.word	0xffffffff


	//   ....[17]....
        /*0674*/ 	.word	0xffffffff


	//   ....[18]....
        /*0678*/ 	.word	0xffffffff


	//   ....[19]....
        /*067c*/ 	.word	0xffffffff


	//   ....[20]....
        /*0680*/ 	.word	0xffffffff


	//   ....[21]....
        /*0684*/ 	.word	0xffffffff


	//   ....[22]....
        /*0688*/ 	.word	0xffffffff


	//   ....[23]....
        /*068c*/ 	.word	0xffffffff


	//   ....[24]....
        /*0690*/ 	.word	0xffffffff


	//   ....[25]....
        /*0694*/ 	.word	0xffffffff


	//   ....[26]....
        /*0698*/ 	.word	0xffffffff


	//   ....[27]....
        /*069c*/ 	.word	0xffffffff


	//   ....[28]....
        /*06a0*/ 	.word	0xffffffff


	//   ....[29]....
        /*06a4*/ 	.word	0xffffffff


	//   ....[30]....
        /*06a8*/ 	.word	0xffffffff


	//   ....[31]....
        /*06ac*/ 	.word	0xffffffff


	//   ....[32]....
        /*06b0*/ 	.word	0xffffffff


	//   ....[33]....
        /*06b4*/ 	.word	0xffffffff


	//   ....[34]....
        /*06b8*/ 	.word	0xffffffff


	//   ....[35]....
        /*06bc*/ 	.word	0xffffffff


	//   ....[36]....
        /*06c0*/ 	.word	0xffffffff


	//   ....[37]....
        /*06c4*/ 	.word	0xffffffff


	//   ....[38]....
        /*06c8*/ 	.word	0xffffffff


	//   ....[39]....
        /*06cc*/ 	.word	0xffffffff


	//   ....[40]....
        /*06d0*/ 	.word	0xffffffff


	//   ....[41]....
        /*06d4*/ 	.word	0xffffffff


	//   ....[42]....
        /*06d8*/ 	.word	0xffffffff


	//   ....[43]....
        /*06dc*/ 	.word	0xffffffff


	//   ....[44]....
        /*06e0*/ 	.word	0xffffffff


	//   ....[45]....
        /*06e4*/ 	.word	0xffffffff


	//   ....[46]....
        /*06e8*/ 	.word	0xffffffff


	//   ....[47]....
        /*06ec*/ 	.word	0xffffffff


	//   ....[48]....
        /*06f0*/ 	.word	0xffffffff


	//----- nvinfo : EIATTR_COOP_GROUP_INSTR_OFFSETS
	.align		4
.L_272:
        /*06f4*/ 	.byte	0x04, 0x28
        /*06f6*/ 	.short	(.L_274 - .L_273)


	//   ....[0]....
.L_273:
        /*06f8*/ 	.word	0x00000090


	//   ....[1]....
        /*06fc*/ 	.word	0x00001160


	//   ....[2]....
        /*0700*/ 	.word	0x000011a0


	//   ....[3]....
        /*0704*/ 	.word	0x000012f0


	//   ....[4]....
        /*0708*/ 	.word	0x00001320


	//   ....[5]....
        /*070c*/ 	.word	0x00001470


	//   ....[6]....
        /*0710*/ 	.word	0x000014a0


	//   ....[7]....
        /*0714*/ 	.word	0x00001610


	//   ....[8]....
        /*0718*/ 	.word	0x00001670


	//   ....[9]....
        /*071c*/ 	.word	0x000031f0


	//   ....[10]....
        /*0720*/ 	.word	0x00003220


	//   ....[11]....
        /*0724*/ 	.word	0x00003a80


	//   ....[12]....
        /*0728*/ 	.word	0x00003be0


	//   ....[13]....
        /*072c*/ 	.word	0x00003c00


	//   ....[14]....
        /*0730*/ 	.word	0x00003c60


	//   ....[15]....
        /*0734*/ 	.word	0x000077d0


	//   ....[16]....
        /*0738*/ 	.word	0x000077f0


	//   ....[17]....
        /*073c*/ 	.word	0x00007dc0


	//   ....[18]....
        /*0740*/ 	.word	0x00007ef0


	//   ....[19]....
        /*0744*/ 	.word	0x00007fa0


	//   ....[20]....
        /*0748*/ 	.word	0x00007fc0


	//   ....[21]....
        /*074c*/ 	.word	0x0000bae0


	//   ....[22]....
        /*0750*/ 	.word	0x0000bb30


	//   ....[23]....
        /*0754*/ 	.word	0x0000c320


	//   ....[24]....
        /*0758*/ 	.word	0x0000c340


	//   ....[25]....
        /*075c*/ 	.word	0x0000de00


	//   ....[26]....
        /*0760*/ 	.word	0x0000de10


	//   ....[27]....
        /*0764*/ 	.word	0x0000de40


	//   ....[28]....
        /*0768*/ 	.word	0x0000de60


	//   ....[29]....
        /*076c*/ 	.word	0x0000f7e0


	//   ....[30]....
        /*0770*/ 	.word	0x0000f820


	//   ....[31]....
        /*0774*/ 	.word	0x0000f850


	//   ....[32]....
        /*0778*/ 	.word	0x0000f870


	//   ....[33]....
        /*077c*/ 	.word	0x0000fa90


	//   ....[34]....
        /*0780*/ 	.word	0x0000faa0


	//   ....[35]....
        /*0784*/ 	.word	0x0000fca0


	//   ....[36]....
        /*0788*/ 	.word	0x0000fcd0


	//   ....[37]....
        /*078c*/ 	.word	0x0000fe90


	//   ....[38]....
        /*0790*/ 	.word	0x0000fec0


	//   ....[39]....
        /*0794*/ 	.word	0x00010080


	//   ....[40]....
        /*0798*/ 	.word	0x000100a0


	//   ....[41]....
        /*079c*/ 	.word	0x00010910


	//   ....[42]....
        /*07a0*/ 	.word	0x00010930


	//   ....[43]....
        /*07a4*/ 	.word	0x00010af0


	//   ....[44]....
        /*07a8*/ 	.word	0x00010b20


	//   ....[45]....
        /*07ac*/ 	.word	0x00010cb0


	//   ....[46]....
        /*07b0*/ 	.word	0x00010ce0


	//   ....[47]....
        /*07b4*/ 	.word	0x00010e70


	//   ....[48]....
        /*07b8*/ 	.word	0x00010e90


	//----- nvinfo : EIATTR_EXIT_INSTR_OFFSETS
	.align		4
.L_274:
        /*07bc*/ 	.byte	0x04, 0x1c
        /*07be*/ 	.short	(.L_276 - .L_275)


	//   ....[0]....
.L_275:
        /*07c0*/ 	.word	0x00000350


	//   ....[1]....
        /*07c4*/ 	.word	0x000100b0


	//   ....[2]....
        /*07c8*/ 	.word	0x000101f0


	//   ....[3]....
        /*07cc*/ 	.word	0x00010250


	//   ....[4]....
        /*07d0*/ 	.word	0x00010ea0


	//   ....[5]....
        /*07d4*/ 	.word	0x00010fb0


	//   ....[6]....
        /*07d8*/ 	.word	0x00011010


	//----- nvinfo : EIATTR_CTAIDZ_USED
	.align		4
.L_276:
        /*07dc*/ 	.byte	0x01, 0x04
	.zero		2


	//----- nvinfo : EIATTR_MAX_THREADS
	.align		4
        /*07e0*/ 	.byte	0x04, 0x05
        /*07e2*/ 	.short	(.L_278 - .L_277)
.L_277:
        /*07e4*/ 	.word	0x00000100
        /*07e8*/ 	.word	0x00000001
        /*07ec*/ 	.word	0x00000001


	//----- nvinfo : EIATTR_CRS_STACK_SIZE
	.align		4
.L_278:
        /*07f0*/ 	.byte	0x04, 0x1e
        /*07f2*/ 	.short	(.L_280 - .L_279)
.L_279:
        /*07f4*/ 	.word	0x00000000
.L_280:


//--------------------- .nv.info._ZN7cutlass13device_kernelIN5flash19enable_sm80_to_sm89INS1_16FlashAttnFwdSm80INS1_25CollectiveMainloopFwdSm80ILi8ELi1ELb0EN4cute5tupleIJNS5_1CILi128EEENS7_ILi32EEENS7_ILi256EEEEEELi256ENS_6half_tEfNS_4arch4Sm80ELb1ELb0ELb1ELb1ELb0ELb1ELb1ELb0EEENS1_21CollectiveEpilogueFwdINS6_IJS8_SA_S9_EEENS6_IJNS7_ILi1EEESI_SI_EEESC_SE_Li256ELb1ELb1ELb0ELb0EEENS1_19SingleTileSchedulerILb1ELb0ELb1ELi128EEEEEEEEEvNT_6ParamsE --------------------------
	.section	.nv.info._ZN7cutlass13device_kernelIN5flash19enable_sm80_to_sm89INS1_16FlashAttnFwdSm80INS1_25CollectiveMainloopFwdSm80ILi8ELi1ELb0EN4cute5tupleIJNS5_1CILi128EEENS7_ILi32EEENS7_ILi256EEEEEELi256ENS_6half_tEfNS_4arch4Sm80ELb1ELb0ELb1ELb1ELb0ELb1ELb1ELb0EEENS1_21CollectiveEpilogueFwdINS6_IJS8_SA_S9_EEENS6_IJNS7_ILi1EEESI_SI_EEESC_SE_Li256ELb1ELb1ELb0ELb0EEENS1_19SingleTileSchedulerILb1ELb0ELb1ELi128EEEEEEEEEvNT_6ParamsE,"",@"SHT_CUDA_INFO"
	.sectionflags	@""
	.align	4


	//----- nvinfo : EIATTR_CUDA_API_VERSION
	.align		4
        /*0000*/ 	.byte	0x04, 0x37
        /*0002*/ 	.short	(.L_282 - .L_281)
.L_281:
        /*0004*/ 	.word	0x00000082


	//----- nvinfo : EIATTR_SW2861232_WAR
	.align		4
.L_282:
        /*0008*/ 	.byte	0x01, 0x35
	.zero		2


	//----- nvinfo : EIATTR_PARAM_CBANK
	.align		4
        /*000c*/ 	.byte	0x04, 0x0a
        /*000e*/ 	.short	(.L_284 - .L_283)
	.align		4
.L_283:
        /*0010*/ 	.word	index@(.nv.constant0._ZN7cutlass13device_kernelIN5flash19enable_sm80_to_sm89INS1_16FlashAttnFwdSm80INS1_25CollectiveMainloopFwdSm80ILi8ELi1ELb0EN4cute5tupleIJNS5_1CILi128EEENS7_ILi32EEENS7_ILi256EEEEEELi256ENS_6half_tEfNS_4arch4Sm80ELb1ELb0ELb1ELb1ELb0ELb1ELb1ELb0EEENS1_21CollectiveEpilogueFwdINS6_IJS8_SA_S9_EEENS6_IJNS7_ILi1EEESI_SI_EEESC_SE_Li256ELb1ELb1ELb0ELb0EEENS1_19SingleTileSchedulerILb1ELb0ELb1ELi128EEEEEEEEEvNT_6ParamsE)
        /*0014*/ 	.short	0x0160
        /*0016*/ 	.short	0x0418


	//----- nvinfo : EIATTR_CBANK_PARAM_SIZE
	.align		4
.L_284:
        /*0018*/ 	.byte	0x03, 0x19
        /*001a*/ 	.short	0x0418


	//----- nvinfo : EIATTR_KPARAM_INFO
	.align		4
        /*001c*/ 	.byte	0x04, 0x17
        /*001e*/ 	.short	(.L_286 - .L_285)
.L_285:
        /*0020*/ 	.word	0x00000000
        /*0024*/ 	.short	0x0000
        /*0026*/ 	.short	0x0000
        /*0028*/ 	.byte	0x00, 0xf0, 0x61, 0x10


	//----- nvinfo : EIATTR_MAXREG_COUNT
	.align		4
.L_286:
        /*002c*/ 	.byte	0x03, 0x1b
        /*002e*/ 	.short	0x00ff


	//----- nvinfo : EIATTR_NUM_BARRIERS
	.align		4
        /*0030*/ 	.byte	0x02, 0x4c
        /*0032*/ 	.byte	0x02
	.zero		1


	//----- nvinfo : EIATTR_MERCURY_ISA_VERSION
	.align		4
        /*0034*/ 	.byte	0x03, 0x5f
        /*0036*/ 	.short	0x0000


	//----- nvinfo : EIATTR_COOP_GROUP_MASK_REGIDS
	.align		4
        /*0038*/ 	.byte	0x04, 0x29
        /*003a*/ 	.short	(.L_288 - .L_287)


	//   ....[0]....
.L_287:
        /*003c*/ 	.word	0xffffffff


	//   ....[1]....
        /*0040*/ 	.word	0xffffffff


	//   ....[2]....
        /*0044*/ 	.word	0xffffffff


	//   ....[3]....
        /*0048*/ 	.word	0xffffffff


	//   ....[4]....
        /*004c*/ 	.word	0xffffffff


	//   ....[5]....
        /*0050*/ 	.word	0xffffffff


	//   ....[6]....
        /*0054*/ 	.word	0xffffffff


	//   ....[7]....
        /*0058*/ 	.word	0xffffffff


	//   ....[8]....
        /*005c*/ 	.word	0xffffffff


	//   ....[9]....
        /*0060*/ 	.word	0xffffffff


	//   ....[10]....
        /*0064*/ 	.word	0xffffffff


	//   ....[11]....
        /*0068*/ 	.word	0xffffffff


	//   ....[12]....
        /*006c*/ 	.word	0xffffffff


	//   ....[13]....
        /*0070*/ 	.word	0xffffffff


	//   ....[14]....
        /*0074*/ 	.word	0xffffffff


	//   ....[15]....
        /*0078*/ 	.word	0xffffffff


	//   ....[16]....
        /*007c*/ 	.word	0xffffffff


	//   ....[17]....
        /*0080*/ 	.word	0xffffffff


	//   ....[18]....
        /*0084*/ 	.word	0xffffffff


	//   ....[19]....
        /*0088*/ 	.word	0xffffffff


	//   ....[20]....
        /*008c*/ 	.word	0xffffffff


	//   ....[21]....
        /*0090*/ 	.word	0xffffffff


	//   ....[22]....
        /*0094*/ 	.word	0xffffffff


	//   ....[23]....
        /*0098*/ 	.word	0xffffffff


	//   ....[24]....
        /*009c*/ 	.word	0xffffffff


	//   ....[25]....
        /*00a0*/ 	.word	0xffffffff


	//   ....[26]....
        /*00a4*/ 	.word	0xffffffff


	//   ....[27]....
        /*00a8*/ 	.word	0xffffffff


	//   ....[28]....
        /*00ac*/ 	.word	0xffffffff


	//   ....[29]....
        /*00b0*/ 	.word	0xffffffff


	//   ....[30]....
        /*00b4*/ 	.word	0xffffffff


	//   ....[31]....
        /*00b8*/ 	.word	0xffffffff


	//   ....[32]....
        /*00bc*/ 	.word	0xffffffff


	//   ....[33]....
        /*00c0*/ 	.word	0xffffffff


	//   ....[34]....
        /*00c4*/ 	.word	0xffffffff


	//   ....[35]....
        /*00c8*/ 	.word	0xffffffff


	//   ....[36]....
        /*00cc*/ 	.word	0xffffffff


	//   ....[37]....
        /*00d0*/ 	.word	0xffffffff


	//   ....[38]....
        /*00d4*/ 	.word	0xffffffff


	//   ....[39]....
        /*00d8*/ 	.word	0xffffffff


	//   ....[40]....
        /*00dc*/ 	.word	0xffffffff


	//   ....[41]....
        /*00e0*/ 	.word	0xffffffff


	//   ....[42]....
        /*00e4*/ 	.word	0xffffffff


	//   ....[43]....
        /*00e8*/ 	.word	0xffffffff


	//   ....[44]....
        /*00ec*/ 	.word	0xffffffff


	//   ....[45]....
        /*00f0*/ 	.word	0xffffffff


	//   ....[46]....
        /*00f4*/ 	.word	0xffffffff


	//   ....[47]....
        /*00f8*/ 	.word	0xffffffff


	//   ....[48]....
        /*00fc*/ 	.word	0xffffffff


	//   ....[49]....
        /*0100*/ 	.word	0xffffffff


	//   ....[50]....
        /*0104*/ 	.word	0xffffffff


	//   ....[51]....
        /*0108*/ 	.word	0xffffffff


	//   ....[52]....
        /*010c*/ 	.word	0xffffffff


	//   ....[53]....
        /*0110*/ 	.word	0xffffffff


	//   ....[54]....
        /*0114*/ 	.word	0xffffffff


	//   ....[55]....
        /*0118*/ 	.word	0xffffffff


	//   ....[56]....
        /*011c*/ 	.word	0xffffffff


	//   ....[57]....
        /*0120*/ 	.word	0xffffffff


	//   ....[58]....
        /*0124*/ 	.word	0xffffffff


	//   ....[59]....
        /*0128*/ 	.word	0xffffffff


	//   ....[60]....
        /*012c*/ 	.word	0xffffffff


	//   ....[61]....
        /*0130*/ 	.word	0xffffffff


	//   ....[62]....
        /*0134*/ 	.word	0xffffffff


	//   ....[63]....
        /*0138*/ 	.word	0xffffffff


	//   ....[64]....
        /*013c*/ 	.word	0xffffffff


	//   ....[65]....
        /*0140*/ 	.word	0xffffffff


	//   ....[66]....
        /*0144*/ 	.word	0xffffffff


	//   ....[67]....
        /*0148*/ 	.word	0xffffffff


	//   ....[68]....
        /*014c*/ 	.word	0xffffffff


	//   ....[69]....
        /*0150*/ 	.word	0xffffffff


	//   ....[70]....
        /*0154*/ 	.word	0xffffffff


	//   ....[71]....
        /*0158*/ 	.word	0xffffffff


	//   ....[72]....
        /*015c*/ 	.word	0xffffffff


	//   ....[73]....
        /*0160*/ 	.word	0xffffffff


	//   ....[74]....
        /*0164*/ 	.word	0xffffffff


	//   ....[75]....
        /*0168*/ 	.word	0xffffffff


	//   ....[76]....
        /*016c*/ 	.word	0xffffffff


	//   ....[77]....
        /*0170*/ 	.word	0xffffffff


	//   ....[78]....
        /*0174*/ 	.word	0xffffffff


	//   ....[79]....
        /*0178*/ 	.word	0xffffffff


	//   ....[80]....
        /*017c*/ 	.word	0xffffffff


	//----- nvinfo : EIATTR_COOP_GROUP_INSTR_OFFSETS
	.align		4
.L_288:
        /*0180*/ 	.byte	0x04, 0x28
        /*0182*/ 	.short	(.L_290 - .L_289)


	//   ....[0]....
.L_289:
        /*0184*/ 	.word	0x00000060


	//   ....[1]....
        /*0188*/ 	.word	0x00004d70


	//   ....[2]....
        /*018c*/ 	.word	0x00004db0


	//   ....[3]....
        /*0190*/ 	.word	0x00005330


	//   ....[4]....
        /*0194*/ 	.word	0x00005340


	//   ....[5]....
        /*0198*/ 	.word	0x00005540


	//   ....[6]....
        /*019c*/ 	.word	0x00005570


	//   ....[7]....
        /*01a0*/ 	.word	0x00005780


	//   ....[8]....
        /*01a4*/ 	.word	0x000057a0


	//   ....[9]....
        /*01a8*/ 	.word	0x00005e50


	//   ....[10]....
        /*01ac*/ 	.word	0x00005e70


	//   ....[11]....
        /*01b0*/ 	.word	0x00005e90


	//   ....[12]....
        /*01b4*/ 	.word	0x00005ea0


	//   ....[13]....
        /*01b8*/ 	.word	0x00006270


	//   ....[14]....
        /*01bc*/ 	.word	0x000062c0


	//   ....[15]....
        /*01c0*/ 	.word	0x00006300


	//   ....[16]....
        /*01c4*/ 	.word	0x00006340


	//   ....[17]....
        /*01c8*/ 	.word	0x00006680


	//   ....[18]....
        /*01cc*/ 	.word	0x00006720


	//   ....[19]....
        /*01d0*/ 	.word	0x000067a0


	//   ....[20]....
        /*01d4*/ 	.word	0x00006810


	//   ....[21]....
        /*01d8*/ 	.word	0x00006b80


	//   ....[22]....
        /*01dc*/ 	.word	0x00006be0


	//   ....[23]....
        /*01e0*/ 	.word	0x00006c20


	//   ....[24]....
        /*01e4*/ 	.word	0x00006c60


	//   ....[25]....
        /*01e8*/ 	.word	0x0000a330


	//   ....[26]....
        /*01ec*/ 	.word	0x0000a350


	//   ....[27]....
        /*01f0*/ 	.word	0x0000a370


	//   ....[28]....
        /*01f4*/ 	.word	0x0000a380


	//   ....[29]....
        /*01f8*/ 	.word	0x0000a580


	//   ....[30]....
        /*01fc*/ 	.word	0x0000a620


	//   ....[31]....
        /*0200*/ 	.word	0x0000a670


	//   ....[32]....
        /*0204*/ 	.word	0x0000a6e0


	//   ....[33]....
        /*0208*/ 	.word	0x0000a980


	//   ....[34]....
        /*020c*/ 	.word	0x0000aa20


	//   ....[35]....
        /*0210*/ 	.word	0x0000aaa0


	//   ....[36]....
        /*0214*/ 	.word	0x0000ab10


	//   ....[37]....
        /*0218*/ 	.word	0x0000ada0


	//   ....[38]....
        /*021c*/ 	.word	0x0000ae40


	//   ....[39]....
        /*0220*/ 	.word	0x0000ae90


	//   ....[40]....
        /*0224*/ 	.word	0x0000aee0


	//   ....[41]....
        /*0228*/ 	.word	0x0000f6f0


	//   ....[42]....
        /*022c*/ 	.word	0x0000f710


	//   ....[43]....
        /*0230*/ 	.word	0x0000fac0


	//   ....[44]....
        /*0234*/ 	.word	0x0000fbe0


	//   ....[45]....
        /*0238*/ 	.word	0x0000fc00


	//   ....[46]....
        /*023c*/ 	.word	0x0000fc80


	//   ....[47]....
        /*0240*/ 	.word	0x000111e0


	//   ....[48]....
        /*0244*/ 	.word	0x00011230


	//   ....[49]....
        /*0248*/ 	.word	0x00011540


	//   ....[50]....
        /*024c*/ 	.word	0x00011690


	//   ....[51]....
        /*0250*/ 	.word	0x000116c0


	//   ....[52]....
        /*0254*/ 	.word	0x00011750


	//   ....[53]....
        /*0258*/ 	.word	0x00013660


	//   ....[54]....
        /*025c*/ 	.word	0x00013690


	//   ....[55]....
        /*0260*/ 	.word	0x000136b0


	//   ....[56]....
        /*0264*/ 	.word	0x000136d0


	//   ....[57]....
        /*0268*/ 	.word	0x00014a10


	//   ....[58]....
        /*026c*/ 	.word	0x00014a40


	//   ....[59]....
        /*0270*/ 	.word	0x00014a90


	//   ....[60]....
        /*0274*/ 	.word	0x00014aa0


	//   ....[61]....
        /*0278*/ 	.word	0x00016380


	//   ....[62]....
        /*027c*/ 	.word	0x000163e0


	//   ....[63]....
        /*0280*/ 	.word	0x00016430


	//   ....[64]....
        /*0284*/ 	.word	0x00016470


	//   ....[65]....
        /*0288*/ 	.word	0x00016690


	//   ....[66]....
        /*028c*/ 	.word	0x000166a0


	//   ....[67]....
        /*0290*/ 	.word	0x000168a0


	//   ....[68]....
        /*0294*/ 	.word	0x000168d0


	//   ....[69]....
        /*0298*/ 	.word	0x00016a90


	//   ....[70]....
        /*029c*/ 	.word	0x00016ac0


	//   ....[71]....
        /*02a0*/ 	.word	0x00016c80


	//   ....[72]....
        /*02a4*/ 	.word	0x00016ca0


	//   ....[73]....
        /*02a8*/ 	.word	0x00017500


	//   ....[74]....
        /*02ac*/ 	.word	0x00017520


	//   ....[75]....
        /*02b0*/ 	.word	0x000176b0


	//   ....[76]....
        /*02b4*/ 	.word	0x000176e0


	//   ....[77]....
        /*02b8*/ 	.word	0x00017870


	//   ....[78]....
        /*02bc*/ 	.word	0x000178a0


	//   ....[79]....
        /*02c0*/ 	.word	0x00017a30


	//   ....[80]....
        /*02c4*/ 	.word	0x00017a50


	//----- nvinfo : EIATTR_EXIT_INSTR_OFFSETS
	.align		4
.L_290:
        /*02c8*/ 	.byte	0x04, 0x1c
        /*02ca*/ 	.short	(.L_292 - .L_291)


	//   ....[0]....
.L_291:
        /*02cc*/ 	.word	0x00000330


	//   ....[1]....
        /*02d0*/ 	.word	0x00016cb0


	//   ....[2]....
        /*02d4*/ 	.word	0x00016df0


	//   ....[3]....
        /*02d8*/ 	.word	0x00016e50


	//   ....[4]....
        /*02dc*/ 	.word	0x00017a60


	//   ....[5]....
        /*02e0*/ 	.word	0x00017b70


	//   ....[6]....
        /*02e4*/ 	.word	0x00017bd0


	//----- nvinfo : EIATTR_CTAIDZ_USED
	.align		4
.L_292:
        /*02e8*/ 	.byte	0x01, 0x04
	.zero		2


	//----- nvinfo : EIATTR_MAX_THREADS
	.align		4
        /*02ec*/ 	.byte	0x04, 0x05
        /*02ee*/ 	.short	(.L_294 - .L_293)
.L_293:
        /*02f0*/ 	.word	0x00000100
        /*02f4*/ 	.word	0x00000001
        /*02f8*/ 	.word	0x00000001


	//----- nvinfo : EIATTR_CRS_STACK_SIZE
	.align		4
.L_294:
        /*02fc*/ 	.byte	0x04, 0x1e
        /*02fe*/ 	.short	(.L_296 - .L_295)
.L_295:
        /*0300*/ 	.word	0x00000000
.L_296:


//--------------------- .nv.info._ZN7cutlass13device_kernelIN5flash19enable_sm80_to_sm89INS1_16FlashAttnFwdSm80INS1_25CollectiveMainloopFwdSm80ILi8ELi1ELb0EN4cute5tupleIJNS5_1CILi128EEENS7_ILi96EEENS7_ILi256EEEEEELi256ENS_6half_tEfNS_4arch4Sm80ELb0ELb0ELb1ELb0ELb0ELb0ELb1ELb0EEENS1_21CollectiveEpilogueFwdINS6_IJS8_SA_S9_EEENS6_IJNS7_ILi1EEESI_SI_EEESC_SE_Li256ELb0ELb1ELb0ELb0EEENS1_19SingleTileSchedulerILb0ELb0ELb1ELi128EEEEEEEEEvNT_6ParamsE --------------------------
	.section	.nv.info._ZN7cutlass13device_kernelIN5flash19enable_sm80_to_sm89INS1_16FlashAttnFwdSm80INS1_25CollectiveMainloopFwdSm80ILi8ELi1ELb0EN4cute5tupleIJNS5_1CILi128EEENS7_ILi96EEENS7_ILi256EEEEEELi256ENS_6half_tEfNS_4arch4Sm80ELb0ELb0ELb1ELb0ELb0ELb0ELb1ELb0EEENS1_21CollectiveEpilogueFwdINS6_IJS8_SA_S9_EEENS6_IJNS7_ILi1EEESI_SI_EEESC_SE_Li256ELb0ELb1ELb0ELb0EEENS1_19SingleTileSchedulerILb0ELb0ELb1ELi128EEEEEEEEEvNT_6ParamsE,"",@"SHT_CUDA_INFO"
	.sectionflags	@""
	.align	4


	//----- nvinfo : EIATTR_CUDA_API_VERSION
	.align		4
        /*0000*/ 	.byte	0x04, 0x37
        /*0002*/ 	.short	(.L_298 - .L_297)
.L_297:
        /*0004*/ 	.word	0x00000082


	//----- nvinfo : EIATTR_SW2861232_WAR
	.align		4
.L_298:
        /*0008*/ 	.byte	0x01, 0x35
	.zero		2


	//----- nvinfo : EIATTR_PARAM_CBANK
	.align		4
        /*000c*/ 	.byte	0x04, 0x0a
        /*000e*/ 	.short	(.L_300 - .L_299)
	.align		4
.L_299:
        /*0010*/ 	.word	index@(.nv.constant0._ZN7cutlass13device_kernelIN5flash19enable_sm80_to_sm89INS1_16FlashAttnFwdSm80INS1_25CollectiveMainloopFwdSm80ILi8ELi1ELb0EN4cute5tupleIJNS5_1CILi128EEENS7_ILi96EEENS7_ILi256EEEEEELi256ENS_6half_tEfNS_4arch4Sm80ELb0ELb0ELb1ELb0ELb0ELb0ELb1ELb0EEENS1_21CollectiveEpilogueFwdINS6_IJS8_SA_S9_EEENS6_IJNS7_ILi1EEESI_SI_EEESC_SE_Li256ELb0ELb1ELb0ELb0EEENS1_19SingleTileSchedulerILb0ELb0ELb1ELi128EEEEEEEEEvNT_6ParamsE)
        /*0014*/ 	.short	0x0160
        /*0016*/ 	.short	0x0418


	//----- nvinfo : EIATTR_CBANK_PARAM_SIZE
	.align		4
.L_300:
        /*0018*/ 	.byte	0x03, 0x19
        /*001a*/ 	.short	0x0418


	//----- nvinfo : EIATTR_KPARAM_INFO
	.align		4
        /*001c*/ 	.byte	0x04, 0x17
        /*001e*/ 	.short	(.L_302 - .L_301)
.L_301:
        /*0020*/ 	.word	0x00000000
        /*0024*/ 	.short	0x0000
        /*0026*/ 	.short	0x0000
        /*0028*/ 	.byte	0x00, 0xf0, 0x61, 0x10


	//----- nvinfo : EIATTR_MAXREG_COUNT
	.align		4
.L_302:
        /*002c*/ 	.byte	0x03, 0x1b
        /*002e*/ 	.short	0x00ff


	//----- nvinfo : EIATTR_NUM_BARRIERS
	.align		4
        /*0030*/ 	.byte	0x02, 0x4c
        /*0032*/ 	.byte	0x02
	.zero		1


	//----- nvinfo : EIATTR_ANNOTATIONS
	.align		4
        /*0034*/ 	.byte	0x04, 0x55
        /*0036*/ 	.short	(.L_304 - .L_303)


	//   ....[0]....
.L_303:
        /* <DEDUP_REMOVED lines=26> */


	//----- nvinfo : EIATTR_MERCURY_ISA_VERSION
	.align		4
.L_304:
        /*01c8*/ 	.byte	0x03, 0x5f
        /*01ca*/ 	.short	0x0000


	//----- nvinfo : EIATTR_COOP_GROUP_MASK_REGIDS
	.align		4
        /*01cc*/ 	.byte	0x04, 0x29
        /*01ce*/ 	.short	(.L_306 - .L_305)


	//   ....[0]....
.L_305:
        /*01d0*/ 	.word	0xffffffff


	//   ....[1]....
        /*01d4*/ 	.word	0xffffffff


	//   ....[2]....
        /*01d8*/ 	.word	0xffffffff


	//   ....[3]....
        /*01dc*/ 	.word	0xffffffff


	//   ....[4]....
        /*01e0*/ 	.word	0xffffffff


	//   ....[5]....
        /*01e4*/ 	.word	0xffffffff


	//   ....[6]....
        /*01e8*/ 	.word	0xffffffff


	//   ....[7]....
        /*01ec*/ 	.word	0xffffffff


	//   ....[8]....
        /*01f0*/ 	.word	0xffffffff


	//   ....[9]....
        /*01f4*/ 	.word	0xffffffff


	//   ....[10]....
        /*01f8*/ 	.word	0xffffffff


	//   ....[11]....
        /*01fc*/ 	.word	0xffffffff


	//   ....[12]....
        /*0200*/ 	.word	0xffffffff


	//   ....[13]....
        /*0204*/ 	.word	0xffffffff


	//   ....[14]....
        /*0208*/ 	.word	0xffffffff


	//   ....[15]....
        /*020c*/ 	.word	0xffffffff


	//   ....[16]....
        /*0210*/ 	.word	0xffffffff


	//   ....[17]....
        /*0214*/ 	.word	0xffffffff


	//   ....[18]....
        /*0218*/ 	.word	0xffffffff


	//   ....[19]....
        /*021c*/ 	.word	0xffffffff


	//   ....[20]....
        /*0220*/ 	.word	0xffffffff


	//   ....[21]....
        /*0224*/ 	.word	0xffffffff


	//   ....[22]....
        /*0228*/ 	.word	0xffffffff


	//   ....[23]....
        /*022c*/ 	.word	0xffffffff


	//   ....[24]....
        /*0230*/ 	.word	0xffffffff


	//   ....[25]....
        /*0234*/ 	.word	0xffffffff


	//   ....[26]....
        /*0238*/ 	.word	0xffffffff


	//   ....[27]....
        /*023c*/ 	.word	0xffffffff


	//   ....[28]....
        /*0240*/ 	.word	0xffffffff


	//   ....[29]....
        /*0244*/ 	.word	0xffffffff


	//   ....[30]....
        /*0248*/ 	.word	0xffffffff


	//   ....[31]....
        /*024c*/ 	.word	0xffffffff


	//----- nvinfo : EIATTR_COOP_GROUP_INSTR_OFFSETS
	.align		4
.L_306:
        /*0250*/ 	.byte	0x04, 0x28
        /*0252*/ 	.short	(.L_308 - .L_307)


	//   ....[0]....
.L_307:
        /*0254*/ 	.word	0x000003f0


	//   ....[1]....
        /*0258*/ 	.word	0x00000420


	//   ....[2]....
        /*025c*/ 	.word	0x00000450


	//   ....[3]....
        /*0260*/ 	.word	0x00000480


	//   ....[4]....
        /*0264*/ 	.word	0x00000730


	//   ....[5]....
        /*0268*/ 	.word	0x00000770


	//   ....[6]....
        /*026c*/ 	.word	0x00000940


	//   ....[7]....
        /*0270*/ 	.word	0x00000a10


	//   ....[8]....
        /*0274*/ 	.word	0x00003db0


	//   ....[9]....
        /*0278*/ 	.word	0x00003e70


	//   ....[10]....
        /*027c*/ 	.word	0x00003ec0


	//   ....[11]....
        /*0280*/ 	.word	0x00003f40


	//   ....[12]....
        /*0284*/ 	.word	0x00009060


	//   ....[13]....
        /*0288*/ 	.word	0x000090e0


	//   ....[14]....
        /*028c*/ 	.word	0x00009110


	//   ....[15]....
        /*0290*/ 	.word	0x000091f0


	//   ....[16]....
        /*0294*/ 	.word	0x0000bf70


	//   ....[17]....
        /*0298*/ 	.word	0x0000bf80


	//   ....[18]....
        /*029c*/ 	.word	0x0000bfd0


	//   ....[19]....
        /*02a0*/ 	.word	0x0000bff0


	//   ....[20]....
        /*02a4*/ 	.word	0x0000d7f0


	//   ....[21]....
        /*02a8*/ 	.word	0x0000d800


	//   ....[22]....
        /*02ac*/ 	.word	0x0000d820


	//   ....[23]....
        /*02b0*/ 	.word	0x0000d830


	//   ....[24]....
        /*02b4*/ 	.word	0x0000d950


	//   ....[25]....
        /*02b8*/ 	.word	0x0000d980


	//   ....[26]....
        /*02bc*/ 	.word	0x0000db50


	//   ....[27]....
        /*02c0*/ 	.word	0x0000db80


	//   ....[28]....
        /*02c4*/ 	.word	0x0000dd10


	//   ....[29]....
        /*02c8*/ 	.word	0x0000dd40


	//   ....[30]....
        /*02cc*/ 	.word	0x0000ded0


	//   ....[31]....
        /*02d0*/ 	.word	0x0000def0


	//----- nvinfo : EIATTR_EXIT_INSTR_OFFSETS
	.align		4
.L_308:
        /*02d4*/ 	.byte	0x04, 0x1c
        /*02d6*/ 	.short	(.L_310 - .L_309)


	//   ....[0]....
.L_309:
        /*02d8*/ 	.word	0x00000040


	//   ....[1]....
        /*02dc*/ 	.word	0x0000df00


	//   ....[2]....
        /*02e0*/ 	.word	0x0000e010


	//   ....[3]....
        /*02e4*/ 	.word	0x0000e070


	//----- nvinfo : EIATTR_CTAIDZ_USED
	.align		4
.L_310:
        /*02e8*/ 	.byte	0x01, 0x04
	.zero		2


	//----- nvinfo : EIATTR_MAX_THREADS
	.align		4
        /*02ec*/ 	.byte	0x04, 0x05
        /*02ee*/ 	.short	(.L_312 - .L_311)
.L_311:
        /*02f0*/ 	.word	0x00000100
        /*02f4*/ 	.word	0x00000001
        /*02f8*/ 	.word	0x00000001


	//----- nvinfo : EIATTR_CRS_STACK_SIZE
	.align		4
.L_312:
        /*02fc*/ 	.byte	0x04, 0x1e
        /*02fe*/ 	.short	(.L_314 - .L_313)
.L_313:
        /*0300*/ 	.word	0x00000000
.L_314:


//--------------------- .nv.info._ZN7cutlass13device_kernelIN5flash19enable_sm80_to_sm89INS1_16FlashAttnFwdSm80INS1_25CollectiveMainloopFwdSm80ILi8ELi1ELb0EN4cute5tupleIJNS5_1CILi128EEENS7_ILi96EEENS7_ILi256EEEEEELi256ENS_6half_tEfNS_4arch4Sm80ELb0ELb0ELb1ELb1ELb0ELb0ELb1ELb0EEENS1_21CollectiveEpilogueFwdINS6_IJS8_SA_S9_EEENS6_IJNS7_ILi1EEESI_SI_EEESC_SE_Li256ELb1ELb1ELb0ELb0EEENS1_19SingleTileSchedulerILb1ELb0ELb1ELi128EEEEEEEEEvNT_6ParamsE --------------------------
	.section	.nv.info._ZN7cutlass13device_kernelIN5flash19enable_sm80_to_sm89INS1_16FlashAttnFwdSm80INS1_25CollectiveMainloopFwdSm80ILi8ELi1ELb0EN4cute5tupleIJNS5_1CILi128EEENS7_ILi96EEENS7_ILi256EEEEEELi256ENS_6half_tEfNS_4arch4Sm80ELb0ELb0ELb1ELb1ELb0ELb0ELb1ELb0EEENS1_21CollectiveEpilogueFwdINS6_IJS8_SA_S9_EEENS6_IJNS7_ILi1EEESI_SI_EEESC_SE_Li256ELb1ELb1ELb0ELb0EEENS1_19SingleTileSchedulerILb1ELb0ELb1ELi128EEEEEEEEEvNT_6ParamsE,"",@"SHT_CUDA_INFO"
	.sectionflags	@""
	.align	4


	//----- nvinfo : EIATTR_CUDA_API_VERSION
	.align		4
        /*0000*/ 	.byte	0x04, 0x37
        /*0002*/ 	.short	(.L_316 - .L_315)
.L_315:
        /*0004*/ 	.word	0x00000082


	//----- nvinfo : EIATTR_SW2861232_WAR
	.align		4
.L_316:
        /*0008*/ 	.byte	0x01, 0x35
	.zero		2


	//----- nvinfo : EIATTR_PARAM_CBANK
	.align		4
        /*000c*/ 	.byte	0x04, 0x0a
        /*000e*/ 	.short	(.L_318 - .L_317)
	.align		4
.L_317:
        /*0010*/ 	.word	index@(.nv.constant0._ZN7cutlass13device_kernelIN5flash19enable_sm80_to_sm89INS1_16FlashAttnFwdSm80INS1_25CollectiveMainloopFwdSm80ILi8ELi1ELb0EN4cute5tupleIJNS5_1CILi128EEENS7_ILi96EEENS7_ILi256EEEEEELi256ENS_6half_tEfNS_4arch4Sm80ELb0ELb0ELb1ELb1ELb0ELb0ELb1ELb0EEENS1_21CollectiveEpilogueFwdINS6_IJS8_SA_S9_EEENS6_IJNS7_ILi1EEESI_SI_EEESC_SE_Li256ELb1ELb1ELb0ELb0EEENS1_19SingleTileSchedulerILb1ELb0ELb1ELi128EEEEEEEEEvNT_6ParamsE)
        /*0014*/ 	.short	0x0160
        /*0016*/ 	.short	0x0418


	//----- nvinfo : EIATTR_CBANK_PARAM_SIZE
	.align		4
.L_318:
        /*0018*/ 	.byte	0x03, 0x19
        /*001a*/ 	.short	0x0418


	//----- nvinfo : EIATTR_KPARAM_INFO
	.align		4
        /*001c*/ 	.byte	0x04, 0x17
        /*001e*/ 	.short	(.L_320 - .L_319)
.L_319:
        /*0020*/ 	.word	0x00000000
        /*0024*/ 	.short	0x0000
        /*0026*/ 	.short	0x0000
        /*0028*/ 	.byte	0x00, 0xf0, 0x61, 0x10


	//----- nvinfo : EIATTR_MAXREG_COUNT
	.align		4
.L_320:
        /*002c*/ 	.byte	0x03, 0x1b
        /*002e*/ 	.short	0x00ff


	//----- nvinfo : EIATTR_NUM_BARRIERS
	.align		4
        /*0030*/ 	.byte	0x02, 0x4c
        /*0032*/ 	.byte	0x02
	.zero		1


	//----- nvinfo : EIATTR_ANNOTATIONS
	.align		4
        /*0034*/ 	.byte	0x04, 0x55
        /*0036*/ 	.short	(.L_322 - .L_321)


	//   ....[0]....
.L_321:
        /* <DEDUP_REMOVED lines=22> */


	//----- nvinfo : EIATTR_MERCURY_ISA_VERSION
	.align		4
.L_322:
        /*0180*/ 	.byte	0x03, 0x5f
        /*0182*/ 	.short	0x0000


	//----- nvinfo : EIATTR_COOP_GROUP_MASK_REGIDS
	.align		4
        /*0184*/ 	.byte	0x04, 0x29
        /*0186*/ 	.short	(.L_324 - .L_323)


	//   ....[0]....
.L_323:
        /*0188*/ 	.word	0xffffffff


	//   ....[1]....
        /*018c*/ 	.word	0xffffffff


	//   ....[2]....
        /*0190*/ 	.word	0xffffffff


	//   ....[3]....
        /*0194*/ 	.word	0xffffffff


	//   ....[4]....
        /*0198*/ 	.word	0xffffffff


	//   ....[5]....
        /*019c*/ 	.word	0xffffffff


	//   ....[6]....
        /*01a0*/ 	.word	0xffffffff


	//   ....[7]....
        /*01a4*/ 	.word	0xffffffff


	//   ....[8]....
        /*01a8*/ 	.word	0xffffffff


	//   ....[9]....
        /*01ac*/ 	.word	0xffffffff


	//   ....[10]....
        /*01b0*/ 	.word	0xffffffff


	//   ....[11]....
        /*01b4*/ 	.word	0xffffffff


	//   ....[12]....
        /*01b8*/ 	.word	0xffffffff


	//   ....[13]....
        /*01bc*/ 	.word	0xffffffff


	//   ....[14]....
        /*01c0*/ 	.word	0xffffffff


	//   ....[15]....
        /*01c4*/ 	.word	0xffffffff


	//   ....[16]....
        /*01c8*/ 	.word	0xffffffff


	//   ....[17]....
        /*01cc*/ 	.word	0xffffffff


	//   ....[18]....
        /*01d0*/ 	.word	0xffffffff


	//   ....[19]....
        /*01d4*/ 	.word	0xffffffff


	//   ....[20]....
        /*01d8*/ 	.word	0xffffffff


	//   ....[21]....
        /*01dc*/ 	.word	0xffffffff


	//   ....[22]....
        /*01e0*/ 	.word	0xffffffff


	//   ....[23]....
        /*01e4*/ 	.word	0xffffffff


	//   ....[24]....
        /*01e8*/ 	.word	0xffffffff


	//   ....[25]....
        /*01ec*/ 	.word	0xffffffff


	//   ....[26]....
        /*01f0*/ 	.word	0xffffffff


	//   ....[27]....
        /*01f4*/ 	.word	0xffffffff


	//   ....[28]....
        /*01f8*/ 	.word	0xffffffff


	//   ....[29]....
        /*01fc*/ 	.word	0xffffffff


	//   ....[30]....
        /*0200*/ 	.word	0xffffffff


	//   ....[31]....
        /*0204*/ 	.word	0xffffffff


	//   ....[32]....
        /*0208*/ 	.word	0xffffffff


	//   ....[33]....
        /*020c*/ 	.word	0xffffffff


	//   ....[34]....
        /*0210*/ 	.word	0xffffffff


	//   ....[35]....
        /*0214*/ 	.word	0xffffffff


	//   ....[36]....
        /*0218*/ 	.word	0xffffffff


	//   ....[37]....
        /*021c*/ 	.word	0xffffffff


	//   ....[38]....
        /*0220*/ 	.word	0xffffffff


	//   ....[39]....
        /*0224*/ 	.word	0xffffffff


	//   ....[40]....
        /*0228*/ 	.word	0xffffffff


	//----- nvinfo : EIATTR_COOP_GROUP_INSTR_OFFSETS
	.align		4
.L_324:
        /*022c*/ 	.byte	0x04, 0x28
        /*022e*/ 	.short	(.L_326 - .L_325)


	//   ....[0]....
.L_325:
        /*0230*/ 	.word	0x00000090


	//   ....[1]....
        /*0234*/ 	.word	0x000010a0


	//   ....[2]....
        /*0238*/ 	.word	0x000010e0


	//   ....[3]....
        /*023c*/ 	.word	0x00001500


	//   ....[4]....
        /*0240*/ 	.word	0x00001530


	//   ....[5]....
        /*0244*/ 	.word	0x000017d0


	//   ....[6]....
        /*0248*/ 	.word	0x00001800


	//   ....[7]....
        /*024c*/ 	.word	0x000019e0


	//   ....[8]....
        /*0250*/ 	.word	0x00001a20


	//   ....[9]....
        /*0254*/ 	.word	0x00004ad0


	//   ....[10]....
        /*0258*/ 	.word	0x00004ba0


	//   ....[11]....
        /*025c*/ 	.word	0x00004bb0


	//   ....[12]....
        /*0260*/ 	.word	0x00004c00


	//   ....[13]....
        /*0264*/ 	.word	0x00009ed0


	//   ....[14]....
        /*0268*/ 	.word	0x00009f50


	//   ....[15]....
        /*026c*/ 	.word	0x00009f80


	//   ....[16]....
        /*0270*/ 	.word	0x0000a060


	//   ....[17]....
        /*0274*/ 	.word	0x0000cd30


	//   ....[18]....
        /*0278*/ 	.word	0x0000cd40


	//   ....[19]....
        /*027c*/ 	.word	0x0000cd70


	//   ....[20]....
        /*0280*/ 	.word	0x0000cd90


	//   ....[21]....
        /*0284*/ 	.word	0x0000e720


	//   ....[22]....
        /*0288*/ 	.word	0x0000e750


	//   ....[23]....
        /*028c*/ 	.word	0x0000e770


	//   ....[24]....
        /*0290*/ 	.word	0x0000e780


	//   ....[25]....
        /*0294*/ 	.word	0x0000e9a0


	//   ....[26]....
        /*0298*/ 	.word	0x0000e9b0


	//   ....[27]....
        /*029c*/ 	.word	0x0000ebb0


	//   ....[28]....
        /*02a0*/ 	.word	0x0000ebe0


	//   ....[29]....
        /*02a4*/ 	.word	0x0000eda0


	//   ....[30]....
        /*02a8*/ 	.word	0x0000edd0


	//   ....[31]....
        /*02ac*/ 	.word	0x0000ef90


	//   ....[32]....
        /*02b0*/ 	.word	0x0000efb0


	//   ....[33]....
        /*02b4*/ 	.word	0x0000f820


	//   ....[34]....
        /*02b8*/ 	.word	0x0000f840


	//   ....[35]....
        /*02bc*/ 	.word	0x0000fa00


	//   ....[36]....
        /*02c0*/ 	.word	0x0000fa30


	//   ....[37]....
        /*02c4*/ 	.word	0x0000fbc0


	//   ....[38]....
        /*02c8*/ 	.word	0x0000fbf0


	//   ....[39]....
        /*02cc*/ 	.word	0x0000fd80


	//   ....[40]....
        /*02d0*/ 	.word	0x0000fda0


	//----- nvinfo : EIATTR_EXIT_INSTR_OFFSETS
	.align		4
.L_326:
        /*02d4*/ 	.byte	0x04, 0x1c
        /*02d6*/ 	.short	(.L_328 - .L_327)


	//   ....[0]....
.L_327:
        /*02d8*/ 	.word	0x00000350


	//   ....[1]....
        /*02dc*/ 	.word	0x0000efc0


	//   ....[2]....
        /*02e0*/ 	.word	0x0000f100


	//   ....[3]....
        /*02e4*/ 	.word	0x0000f160


	//   ....[4]....
        /*02e8*/ 	.word	0x0000fdb0


	//   ....[5]....
        /*02ec*/ 	.word	0x0000fec0


	//   ....[6]....
        /*02f0*/ 	.word	0x0000ff20


	//----- nvinfo : EIATTR_CTAIDZ_USED
	.align		4
.L_328:
        /*02f4*/ 	.byte	0x01, 0x04
	.zero		2


	//----- nvinfo : EIATTR_MAX_THREADS
	.align		4
        /*02f8*/ 	.byte	0x04, 0x05
        /*02fa*/ 	.short	(.L_330 - .L_329)
.L_329:
        /*02fc*/ 	.word	0x00000100
        /*0300*/ 	.word	0x00000001
        /*0304*/ 	.word	0x00000001


	//----- nvinfo : EIATTR_CRS_STACK_SIZE
	.align		4
.L_330:
        /*0308*/ 	.byte	0x04, 0x1e
        /*030a*/ 	.short	(.L_332 - .L_331)
.L_331:
        /*030c*/ 	.word	0x00000000
.L_332:


//--------------------- .nv.info._ZN7cutlass13device_kernelIN5flash19enable_sm80_to_sm89INS1_16FlashAttnFwdSm80INS1_25CollectiveMainloopFwdSm80ILi8ELi1ELb0EN4cute5tupleIJNS5_1CILi128EEENS7_ILi48EEENS7_ILi256EEEEEELi256ENS_6half_tEfNS_4arch4Sm80ELb0ELb0ELb1ELb1ELb0ELb1ELb1ELb0EEENS1_21CollectiveEpilogueFwdINS6_IJS8_SA_S9_EEENS6_IJNS7_ILi1EEESI_SI_EEESC_SE_Li256ELb1ELb1ELb0ELb0EEENS1_19SingleTileSchedulerILb1ELb0ELb1ELi128EEEEEEEEEvNT_6ParamsE --------------------------
	.section	.nv.info._ZN7cutlass13device_kernelIN5flash19enable_sm80_to_sm89INS1_16FlashAttnFwdSm80INS1_25CollectiveMainloopFwdSm80ILi8ELi1ELb0EN4cute5tupleIJNS5_1CILi128EEENS7_ILi48EEENS7_ILi256EEEEEELi256ENS_6half_tEfNS_4arch4Sm80ELb0ELb0ELb1ELb1ELb0ELb1ELb1ELb0EEENS1_21CollectiveEpilogueFwdINS6_IJS8_SA_S9_EEENS6_IJNS7_ILi1EEESI_SI_EEESC_SE_Li256ELb1ELb1ELb0ELb0EEENS1_19SingleTileSchedulerILb1ELb0ELb1ELi128EEEEEEEEEvNT_6ParamsE,"",@"SHT_CUDA_INFO"
	.sectionflags	@""
	.align	4


	//----- nvinfo : EIATTR_CUDA_API_VERSION
	.align		4
        /*0000*/ 	.byte	0x04, 0x37
        /*0002*/ 	.short	(.L_334 - .L_333)
.L_333:
        /*0004*/ 	.word	0x00000082


	//----- nvinfo : EIATTR_SW2861232_WAR
	.align		4
.L_334:
        /*0008*/ 	.byte	0x01, 0x35
	.zero		2


	//----- nvinfo : EIATTR_PARAM_CBANK
	.align		4
        /*000c*/ 	.byte	0x04, 0x0a
        /*000e*/ 	.short	(.L_336 - .L_335)
	.align		4
.L_335:
        /*0010*/ 	.word	index@(.nv.constant0._ZN7cutlass13device_kernelIN5flash19enable_sm80_to_sm89INS1_16FlashAttnFwdSm80INS1_25CollectiveMainloopFwdSm80ILi8ELi1ELb0EN4cute5tupleIJNS5_1CILi128EEENS7_ILi48EEENS7_ILi256EEEEEELi256ENS_6half_tEfNS_4arch4Sm80ELb0ELb0ELb1ELb1ELb0ELb1ELb1ELb0EEENS1_21CollectiveEpilogueFwdINS6_IJS8_SA_S9_EEENS6_IJNS7_ILi1EEESI_SI_EEESC_SE_Li256ELb1ELb1ELb0ELb0EEENS1_19SingleTileSchedulerILb1ELb0ELb1ELi128EEEEEEEEEvNT_6ParamsE)
        /*0014*/ 	.short	0x0160
        /*0016*/ 	.short	0x0418


	//----- nvinfo : EIATTR_CBANK_PARAM_SIZE
	.align		4
.L_336:
        /*0018*/ 	.byte	0x03, 0x19
        /*001a*/ 	.short	0x0418


	//----- nvinfo : EIATTR_KPARAM_INFO
	.align		4
        /*001c*/ 	.byte	0x04, 0x17
        /*001e*/ 	.short	(.L_338 - .L_337)
.L_337:
        /*0020*/ 	.word	0x00000000
        /*0024*/ 	.short	0x0000
        /*0026*/ 	.short	0x0000
        /*0028*/ 	.byte	0x00, 0xf0, 0x61, 0x10


	//----- nvinfo : EIATTR_MAXREG_COUNT
	.align		4
.L_338:
        /*002c*/ 	.byte	0x03, 0x1b
        /*002e*/ 	.short	0x00ff


	//----- nvinfo : EIATTR_NUM_BARRIERS
	.align		4
        /*0030*/ 	.byte	0x02, 0x4c
        /*0032*/ 	.byte	0x02
	.zero		1


	//----- nvinfo : EIATTR_MERCURY_ISA_VERSION
	.align		4
        /*0034*/ 	.byte	0x03, 0x5f
        /*0036*/ 	.short	0x0000


	//----- nvinfo : EIATTR_INT_WARP_WIDE_INSTR_OFFSETS
	.align		4
        /*0038*/ 	.byte	0x04, 0x31
        /*003a*/ 	.short	(.L_340 - .L_339)


	//   ....[0]....
.L_339:
        /*003c*/ 	.word	0x00011ee0


	//----- nvinfo : EIATTR_COOP_GROUP_MASK_REGIDS
	.align		4
.L_340:
        /*0040*/ 	.byte	0x04, 0x29
        /*0042*/ 	.short	(.L_342 - .L_341)


	//   ....[0]....
.L_341:
        /*0044*/ 	.word	0xffffffff


	//   ....[1]....
        /*0048*/ 	.word	0xffffffff


	//   ....[2]....
        /*004c*/ 	.word	0xffffffff


	//   ....[3]....
        /*0050*/ 	.word	0xffffffff


	//   ....[4]....
        /*0054*/ 	.word	0xffffffff


	//   ....[5]....
        /*0058*/ 	.word	0xffffffff


	//   ....[6]....
        /*005c*/ 	.word	0xffffffff


	//   ....[7]....
        /*0060*/ 	.word	0xffffffff


	//   ....[8]....
        /*0064*/ 	.word	0xffffffff


	//   ....[9]....
        /*0068*/ 	.word	0xffffffff


	//   ....[10]....
        /*006c*/ 	.word	0xffffffff


	//   ....[11]....
        /*0070*/ 	.word	0xffffffff


	//   ....[12]....
        /*0074*/ 	.word	0xffffffff


	//   ....[13]....
        /*0078*/ 	.word	0xffffffff


	//   ....[14]....
        /*007c*/ 	.word	0xffffffff


	//   ....[15]....
        /*0080*/ 	.word	0xffffffff


	//   ....[16]....
        /*0084*/ 	.word	0xffffffff


	//   ....[17]....
        /*0088*/ 	.word	0xffffffff


	//   ....[18]....
        /*008c*/ 	.word	0xffffffff


	//   ....[19]....
        /*0090*/ 	.word	0xffffffff


	//   ....[20]....
        /*0094*/ 	.word	0xffffffff


	//   ....[21]....
        /*0098*/ 	.word	0xffffffff


	//   ....[22]....
        /*009c*/ 	.word	0xffffffff


	//   ....[23]....
        /*00a0*/ 	.word	0xffffffff


	//   ....[24]....
        /*00a4*/ 	.word	0xffffffff


	//   ....[25]....
        /*00a8*/ 	.word	0xffffffff


	//   ....[26]....
        /*00ac*/ 	.word	0xffffffff


	//   ....[27]....
        /*00b0*/ 	.word	0xffffffff


	//   ....[28]....
        /*00b4*/ 	.word	0xffffffff


	//   ....[29]....
        /*00b8*/ 	.word	0xffffffff


	//   ....[30]....
        /*00bc*/ 	.word	0xffffffff


	//   ....[31]....
        /*00c0*/ 	.word	0xffffffff


	//   ....[32]....
        /*00c4*/ 	.word	0xffffffff


	//   ....[33]....
        /*00c8*/ 	.word	0xffffffff


	//   ....[34]....
        /*00cc*/ 	.word	0xffffffff


	//   ....[35]....
        /*00d0*/ 	.word	0xffffffff


	//   ....[36]....
        /*00d4*/ 	.word	0xffffffff


	//   ....[37]....
        /*00d8*/ 	.word	0xffffffff


	//   ....[38]....
        /*00dc*/ 	.word	0xffffffff


	//   ....[39]....
        /*00e0*/ 	.word	0xffffffff


	//   ....[40]....
        /*00e4*/ 	.word	0xffffffff


	//----- nvinfo : EIATTR_COOP_GROUP_INSTR_OFFSETS
	.align		4
.L_342:
        /*00e8*/ 	.byte	0x04, 0x28
        /*00ea*/ 	.short	(.L_344 - .L_343)


	//   ....[0]....
.L_343:
        /*00ec*/ 	.word	0x00000080


	//   ....[1]....
        /*00f0*/ 	.word	0x00007960


	//   ....[2]....
        /*00f4*/ 	.word	0x000079a0


	//   ....[3]....
        /*00f8*/ 	.word	0x00007f40


	//   ....[4]....
        /*00fc*/ 	.word	0x00007f70


	//   ....[5]....
        /*0100*/ 	.word	0x00008170


	//   ....[6]....
        /*0104*/ 	.word	0x000081a0


	//   ....[7]....
        /*0108*/ 	.word	0x00008350


	//   ....[8]....
        /*010c*/ 	.word	0x00008390


	//   ....[9]....
        /*0110*/ 	.word	0x00010d00


	//   ....[10]....
        /*0114*/ 	.word	0x00010d40


	//   ....[11]....
        /*0118*/ 	.word	0x00010d60


	//   ....[12]....
        /*011c*/ 	.word	0x00010d80


	//   ....[13]....
        /*0120*/ 	.word	0x000133a0


	//   ....[14]....
        /*0124*/ 	.word	0x000133b0


	//   ....[15]....
        /*0128*/ 	.word	0x000133e0


	//   ....[16]....
        /*012c*/ 	.word	0x000133f0


	//   ....[17]....
        /*0130*/ 	.word	0x00014ad0


	//   ....[18]....
        /*0134*/ 	.word	0x00014b00


	//   ....[19]....
        /*0138*/ 	.word	0x00014b60


	//   ....[20]....
        /*013c*/ 	.word	0x00014b70


	//   ....[21]....
        /*0140*/ 	.word	0x000164b0


	//   ....[22]....
        /*0144*/ 	.word	0x000164f0


	//   ....[23]....
        /*0148*/ 	.word	0x00016530


	//   ....[24]....
        /*014c*/ 	.word	0x00016570


	//   ....[25]....
        /*0150*/ 	.word	0x00016760


	//   ....[26]....
        /*0154*/ 	.word	0x00016770


	//   ....[27]....
        /*0158*/ 	.word	0x00016970


	//   ....[28]....
        /*015c*/ 	.word	0x000169a0


	//   ....[29]....
        /*0160*/ 	.word	0x00016b60


	//   ....[30]....
        /*0164*/ 	.word	0x00016b90


	//   ....[31]....
        /*0168*/ 	.word	0x00016d50


	//   ....[32]....
        /*016c*/ 	.word	0x00016d70


	//   ....[33]....
        /*0170*/ 	.word	0x000175e0


	//   ....[34]....
        /*0174*/ 	.word	0x00017600


	//   ....[35]....
        /*0178*/ 	.word	0x00017790


	//   ....[36]....
        /*017c*/ 	.word	0x000177c0


	//   ....[37]....
        /*0180*/ 	.word	0x00017950


	//   ....[38]....
        /*0184*/ 	.word	0x00017980


	//   ....[39]....
        /*0188*/ 	.word	0x00017b10


	//   ....[40]....
        /*018c*/ 	.word	0x00017b30


	//----- nvinfo : EIATTR_EXIT_INSTR_OFFSETS
	.align		4
.L_344:
        /*0190*/ 	.byte	0x04, 0x1c
        /*0192*/ 	.short	(.L_346 - .L_345)


	//   ....[0]....
.L_345:
        /*0194*/ 	.word	0x00000310


	//   ....[1]....
        /*0198*/ 	.word	0x00016d80


	//   ....[2]....
        /*019c*/ 	.word	0x00016ec0


	//   ....[3]....
        /*01a0*/ 	.word	0x00016f20


	//   ....[4]....
        /*01a4*/ 	.word	0x00017b40


	//   ....[5]....
        /*01a8*/ 	.word	0x00017c50


	//   ....[6]....
        /*01ac*/ 	.word	0x00017cb0


	//----- nvinfo : EIATTR_CTAIDZ_USED
	.align		4
.L_346:
        /*01b0*/ 	.byte	0x01, 0x04
	.zero		2


	//----- nvinfo : EIATTR_MAX_THREADS
	.align		4
        /*01b4*/ 	.byte	0x04, 0x05
        /*01b6*/ 	.short	(.L_348 - .L_347)
.L_347:
        /*01b8*/ 	.word	0x00000100
        /*01bc*/ 	.word	0x00000001
        /*01c0*/ 	.word	0x00000001


	//----- nvinfo : EIATTR_CRS_STACK_SIZE
	.align		4
.L_348:
        /*01c4*/ 	.byte	0x04, 0x1e
        /*01c6*/ 	.short	(.L_350 - .L_349)
.L_349:
        /*01c8*/ 	.word	0x00000000
.L_350:


//--------------------- .nv.info._ZN7cutlass13device_kernelIN5flash19enable_sm80_to_sm89INS1_16FlashAttnFwdSm80INS1_25CollectiveMainloopFwdSm80ILi8ELi1ELb0EN4cute5tupleIJNS5_1CILi128EEENS7_ILi64EEENS7_ILi256EEEEEELi256ENS_6half_tEfNS_4arch4Sm80ELb0ELb1ELb1ELb0ELb0ELb0ELb1ELb0EEENS1_21CollectiveEpilogueFwdINS6_IJS8_SA_S9_EEENS6_IJNS7_ILi1EEESI_SI_EEESC_SE_Li256ELb0ELb1ELb0ELb0EEENS1_19SingleTileSchedulerILb0ELb0ELb1ELi128EEEEEEEEEvNT_6ParamsE --------------------------
	.section	.nv.info._ZN7cutlass13device_kernelIN5flash19enable_sm80_to_sm89INS1_16FlashAttnFwdSm80INS1_25CollectiveMainloopFwdSm80ILi8ELi1ELb0EN4cute5tupleIJNS5_1CILi128EEENS7_ILi64EEENS7_ILi256EEEEEELi256ENS_6half_tEfNS_4arch4Sm80ELb0ELb1ELb1ELb0ELb0ELb0ELb1ELb0EEENS1_21CollectiveEpilogueFwdINS6_IJS8_SA_S9_EEENS6_IJNS7_ILi1EEESI_SI_EEESC_SE_Li256ELb0ELb1ELb0ELb0EEENS1_19SingleTileSchedulerILb0ELb0ELb1ELi128EEEEEEEEEvNT_6ParamsE,"",@"SHT_CUDA_INFO"
	.sectionflags	@""
	.align	4


	//----- nvinfo : EIATTR_CUDA_API_VERSION
	.align		4
        /*0000*/ 	.byte	0x04, 0x37
        /*0002*/ 	.short	(.L_352 - .L_351)
.L_351:
        /*0004*/ 	.word	0x00000082


	//----- nvinfo : EIATTR_SW2861232_WAR
	.align		4
.L_352:
        /*0008*/ 	.byte	0x01, 0x35
	.zero		2


	//----- nvinfo : EIATTR_PARAM_CBANK
	.align		4
        /*000c*/ 	.byte	0x04, 0x0a
        /*000e*/ 	.short	(.L_354 - .L_353)
	.align		4
.L_353:
        /*0010*/ 	.word	index@(.nv.constant0._ZN7cutlass13device_kernelIN5flash19enable_sm80_to_sm89INS1_16FlashAttnFwdSm80INS1_25CollectiveMainloopFwdSm80ILi8ELi1ELb0EN4cute5tupleIJNS5_1CILi128EEENS7_ILi64EEENS7_ILi256EEEEEELi256ENS_6half_tEfNS_4arch4Sm80ELb0ELb1ELb1ELb0ELb0ELb0ELb1ELb0EEENS1_21CollectiveEpilogueFwdINS6_IJS8_SA_S9_EEENS6_IJNS7_ILi1EEESI_SI_EEESC_SE_Li256ELb0ELb1ELb0ELb0EEENS1_19SingleTileSchedulerILb0ELb0ELb1ELi128EEEEEEEEEvNT_6ParamsE)
        /*0014*/ 	.short	0x0160
        /*0016*/ 	.short	0x0418


	//----- nvinfo : EIATTR_CBANK_PARAM_SIZE
	.align		4
.L_354:
        /*0018*/ 	.byte	0x03, 0x19
        /*001a*/ 	.short	0x0418


	//----- nvinfo : EIATTR_KPARAM_INFO
	.align		4
        /*001c*/ 	.byte	0x04, 0x17
        /*001e*/ 	.short	(.L_356 - .L_355)
.L_355:
        /*0020*/ 	.word	0x00000000
        /*0024*/ 	.short	0x0000
        /*0026*/ 	.short	0x0000
        /*0028*/ 	.byte	0x00, 0xf0, 0x61, 0x10


	//----- nvinfo : EIATTR_MAXREG_COUNT
	.align		4
.L_356:
        /*002c*/ 	.byte	0x03, 0x1b
        /*002e*/ 	.short	0x00ff


	//----- nvinfo : EIATTR_NUM_BARRIERS
	.align		4
        /*0030*/ 	.byte	0x02, 0x4c
        /*0032*/ 	.byte	0x02
	.zero		1


	//----- nvinfo : EIATTR_ANNOTATIONS
	.align		4
        /*0034*/ 	.byte	0x04, 0x55
        /*0036*/ 	.short	(.L_358 - .L_357)


	//   ....[0]....
.L_357:
        /* <DEDUP_REMOVED lines=44> */


	//----- nvinfo : EIATTR_MERCURY_ISA_VERSION
	.align		4
.L_358:
        /*02e0*/ 	.byte	0x03, 0x5f
        /*02e2*/ 	.short	0x0000


	//----- nvinfo : EIATTR_COOP_GROUP_MASK_REGIDS
	.align		4
        /*02e4*/ 	.byte	0x04, 0x29
        /*02e6*/ 	.short	(.L_360 - .L_359)


	//   ....[0]....
.L_359:
        /*02e8*/ 	.word	0xffffffff


	//   ....[1]....
        /*02ec*/ 	.word	0xffffffff


	//   ....[2]....
        /*02f0*/ 	.word	0xffffffff


	//   ....[3]....
        /*02f4*/ 	.word	0xffffffff


	//   ....[4]....
        /*02f8*/ 	.word	0xffffffff


	//   ....[5]....
        /*02fc*/ 	.word	0xffffffff


	//   ....[6]....
        /*0300*/ 	.word	0xffffffff


	//   ....[7]....
        /*0304*/ 	.word	0xffffffff


	//   ....[8]....
        /*0308*/ 	.word	0xffffffff


	//   ....[9]....
        /*030c*/ 	.word	0xffffffff


	//   ....[10]....
        /*0310*/ 	.word	0xffffffff


	//   ....[11]....
        /*0314*/ 	.word	0xffffffff


	//   ....[12]....
        /*0318*/ 	.word	0xffffffff


	//   ....[13]....
        /*031c*/ 	.word	0xffffffff


	//   ....[14]....
        /*0320*/ 	.word	0xffffffff


	//   ....[15]....
        /*0324*/ 	.word	0xffffffff


	//   ....[16]....
        /*0328*/ 	.word	0xffffffff


	//   ....[17]....
        /*032c*/ 	.word	0xffffffff


	//   ....[18]....
        /*0330*/ 	.word	0xffffffff


	//   ....[19]....
        /*0334*/ 	.word	0xffffffff


	//   ....[20]....
        /*0338*/ 	.word	0xffffffff


	//   ....[21]....
        /*033c*/ 	.word	0xffffffff


	//   ....[22]....
        /*0340*/ 	.word	0xffffffff


	//   ....[23]....
        /*0344*/ 	.word	0xffffffff


	//   ....[24]....
        /*0348*/ 	.word	0xffffffff


	//   ....[25]....
        /*034c*/ 	.word	0xffffffff


	//   ....[26]....
        /*0350*/ 	.word	0xffffffff


	//   ....[27]....
        /*0354*/ 	.word	0xffffffff


	//   ....[28]....
        /*0358*/ 	.word	0xffffffff


	//   ....[29]....
        /*035c*/ 	.word	0xffffffff


	//   ....[30]....
        /*0360*/ 	.word	0xffffffff


	//   ....[31]....
        /*0364*/ 	.word	0xffffffff


	//   ....[32]....
        /*0368*/ 	.word	0xffffffff


	//   ....[33]....
        /*036c*/ 	.word	0xffffffff


	//   ....[34]....
        /*0370*/ 	.word	0xffffffff


	//   ....[35]....
        /*0374*/ 	.word	0xffffffff


	//   ....[36]....
        /*0378*/ 	.word	0xffffffff


	//   ....[37]....
        /*037c*/ 	.word	0xffffffff


	//   ....[38]....
        /*0380*/ 	.word	0xffffffff


	//   ....[39]....
        /*0384*/ 	.word	0xffffffff


	//   ....[40]....
        /*0388*/ 	.word	0xffffffff


	//   ....[41]....
        /*038c*/ 	.word	0xffffffff


	//   ....[42]....
        /*0390*/ 	.word	0xffffffff


	//   ....[43]....
        /*0394*/ 	.word	0xffffffff


	//   ....[44]....
        /*0398*/ 	.word	0xffffffff


	//   ....[45]....
        /*039c*/ 	.word	0xffffffff


	//   ....[46]....
        /*03a0*/ 	.word	0xffffffff


	//   ....[47]....
        /*03a4*/ 	.word	0xffffffff


	//   ....[48]....
        /*03a8*/ 	.word	0xffffffff


	//   ....[49]....
        /*03ac*/ 	.word	0xffffffff


	//   ....[50]....
        /*03b0*/ 	.word	0xffffffff


	//   ....[51]....
        /*03b4*/ 	.word	0xffffffff


	//   ....[52]....
        /*03b8*/ 	.word	0xffffffff


	//   ....[53]....
        /*03bc*/ 	.word	0xffffffff


	//----- nvinfo : EIATTR_COOP_GROUP_INSTR_OFFSETS
	.align		4
.L_360:
        /*03c0*/ 	.byte	0x04, 0x28
        /*03c2*/ 	.short	(.L_362 - .L_361)


	//   ....[0]....
.L_361:
        /*03c4*/ 	.word	0x00000c00


	//   ....[1]....
        /*03c8*/ 	.word	0x00000c30


	//   ....[2]....
        /*03cc*/ 	.word	0x00000c60


	//   ....[3]....
        /*03d0*/ 	.word	0x00000ca0


	//   ....[4]....
        /*03d4*/ 	.word	0x00000cc0


	//   ....[5]....
        /*03d8*/ 	.word	0x00000cf0


	//   ....[6]....
        /*03dc*/ 	.word	0x00000f10


	//   ....[7]....
        /*03e0*/ 	.word	0x00000f20


	//   ....[8]....
        /*03e4*/ 	.word	0x000030c0


	//   ....[9]....
        /*03e8*/ 	.word	0x00003350


	//   ....[10]....
        /*03ec*/ 	.word	0x00003c70


	//   ....[11]....
        /*03f0*/ 	.word	0x00003f10


	//   ....[12]....
        /*03f4*/ 	.word	0x00003f50


	//   ....[13]....
        /*03f8*/ 	.word	0x00003ff0


	//   ....[14]....
        /*03fc*/ 	.word	0x00007990


	//   ....[15]....
        /*0400*/ 	.word	0x00007b80


	//   ....[16]....
        /*0404*/ 	.word	0x00008480


	//   ....[17]....
        /*0408*/ 	.word	0x000085a0


	//   ....[18]....
        /*040c*/ 	.word	0x000085b0


	//   ....[19]....
        /*0410*/ 	.word	0x000085e0


	//   ....[20]....
        /*0414*/ 	.word	0x0000c210


	//   ....[21]....
        /*0418*/ 	.word	0x0000c280


	//   ....[22]....
        /*041c*/ 	.word	0x0000c2c0


	//   ....[23]....
        /*0420*/ 	.word	0x0000c330


	//   ....[24]....
        /*0424*/ 	.word	0x0000fa20


	//   ....[25]....
        /*0428*/ 	.word	0x0000fc00


	//   ....[26]....
        /*042c*/ 	.word	0x000104e0


	//   ....[27]....
        /*0430*/ 	.word	0x00010600


	//   ....[28]....
        /*0434*/ 	.word	0x00010640


	//   ....[29]....
        /*0438*/ 	.word	0x00010660


	//   ....[30]....
        /*043c*/ 	.word	0x00012300


	//   ....[31]....
        /*0440*/ 	.word	0x00012310


	//   ....[32]....
        /*0444*/ 	.word	0x00012340


	//   ....[33]....
        /*0448*/ 	.word	0x00012350


	//   ....[34]....
        /*044c*/ 	.word	0x00013cf0


	//   ....[35]....
        /*0450*/ 	.word	0x00013d00


	//   ....[36]....
        /*0454*/ 	.word	0x00013d20


	//   ....[37]....
        /*0458*/ 	.word	0x00013d30


	//   ....[38]....
        /*045c*/ 	.word	0x00013d40


	//   ....[39]....
        /*0460*/ 	.word	0x00013d50


	//   ....[40]....
        /*0464*/ 	.word	0x00014030


	//   ....[41]....
        /*0468*/ 	.word	0x00014060


	//   ....[42]....
        /*046c*/ 	.word	0x00014220


	//   ....[43]....
        /*0470*/ 	.word	0x00014250


	//   ....[44]....
        /*0474*/ 	.word	0x00014410


	//   ....[45]....
        /*0478*/ 	.word	0x00014430


	//   ....[46]....
        /*047c*/ 	.word	0x00014b30


	//   ....[47]....
        /*0480*/ 	.word	0x00014b50


	//   ....[48]....
        /*0484*/ 	.word	0x00014d00


	//   ....[49]....
        /*0488*/ 	.word	0x00014d30


	//   ....[50]....
        /*048c*/ 	.word	0x00014ec0


	//   ....[51]....
        /*0490*/ 	.word	0x00014ef0


	//   ....[52]....
        /*0494*/ 	.word	0x00015080


	//   ....[53]....
        /*0498*/ 	.word	0x000150a0


	//----- nvinfo : EIATTR_EXIT_INSTR_OFFSETS
	.align		4
.L_362:
        /*049c*/ 	.byte	0x04, 0x1c
        /*049e*/ 	.short	(.L_364 - .L_363)


	//   ....[0]....
.L_363:
        /*04a0*/ 	.word	0x00000040


	//   ....[1]....
        /*04a4*/ 	.word	0x00014440


	//   ....[2]....
        /*04a8*/ 	.word	0x00014580


	//   ....[3]....
        /*04ac*/ 	.word	0x000145e0


	//   ....[4]....
        /*04b0*/ 	.word	0x000150b0


	//   ....[5]....
        /*04b4*/ 	.word	0x000151c0


	//   ....[6]....
        /*04b8*/ 	.word	0x00015220


	//----- nvinfo : EIATTR_CTAIDZ_USED
	.align		4
.L_364:
        /*04bc*/ 	.byte	0x01, 0x04
	.zero		2


	//----- nvinfo : EIATTR_MAX_THREADS
	.align		4
        /*04c0*/ 	.byte	0x04, 0x05
        /*04c2*/ 	.short	(.L_366 - .L_365)
.L_365:
        /*04c4*/ 	.word	0x00000100
        /*04c8*/ 	.word	0x00000001
        /*04cc*/ 	.word	0x00000001


	//----- nvinfo : EIATTR_CRS_STACK_SIZE
	.align		4
.L_366:
        /*04d0*/ 	.byte	0x04, 0x1e
        /*04d2*/ 	.short	(.L_368 - .L_367)
.L_367:
        /*04d4*/ 	.word	0x00000000
.L_368:


//--------------------- .nv.info._ZN7cutlass13device_kernelIN5flash19enable_sm80_to_sm89INS1_16FlashAttnFwdSm80INS1_25CollectiveMainloopFwdSm80ILi8ELi1ELb0EN4cute5tupleIJNS5_1CILi128EEENS7_ILi64EEENS7_ILi256EEEEEELi256ENS_6half_tEfNS_4arch4Sm80ELb0ELb1ELb1ELb1ELb0ELb0ELb1ELb0EEENS1_21CollectiveEpilogueFwdINS6_IJS8_SA_S9_EEENS6_IJNS7_ILi1EEESI_SI_EEESC_SE_Li256ELb1ELb1ELb0ELb0EEENS1_19SingleTileSchedulerILb1ELb0ELb1ELi128EEEEEEEEEvNT_6ParamsE --------------------------
	.section	.nv.info._ZN7cutlass13device_kernelIN5flash19enable_sm80_to_sm89INS1_16FlashAttnFwdSm80INS1_25CollectiveMainloopFwdSm80ILi8ELi1ELb0EN4cute5tupleIJNS5_1CILi128EEENS7_ILi64EEENS7_ILi256EEEEEELi256ENS_6half_tEfNS_4arch4Sm80ELb0ELb1ELb1ELb1ELb0ELb0ELb1ELb0EEENS1_21CollectiveEpilogueFwdINS6_IJS8_SA_S9_EEENS6_IJNS7_ILi1EEESI_SI_EEESC_SE_Li256ELb1ELb1ELb0ELb0EEENS1_19SingleTileSchedulerILb1ELb0ELb1ELi128EEEEEEEEEvNT_6ParamsE,"",@"SHT_CUDA_INFO"
	.sectionflags	@""
	.align	4


	//----- nvinfo : EIATTR_CUDA_API_VERSION
	.align		4
        /*0000*/ 	.byte	0x04, 0x37
        /*0002*/ 	.short	(.L_370 - .L_369)
.L_369:
        /*0004*/ 	.word	0x00000082


	//----- nvinfo : EIATTR_SW2861232_WAR
	.align		4
.L_370:
        /*0008*/ 	.byte	0x01, 0x35
	.zero		2


	//----- nvinfo : EIATTR_PARAM_CBANK
	.align		4
        /*000c*/ 	.byte	0x04, 0x0a
        /*000e*/ 	.short	(.L_372 - .L_371)
	.align		4
.L_371:
        /*0010*/ 	.word	index@(.nv.constant0._ZN7cutlass13device_kernelIN5flash19enable_sm80_to_sm89INS1_16FlashAttnFwdSm80INS1_25CollectiveMainloopFwdSm80ILi8ELi1ELb0EN4cute5tupleIJNS5_1CILi128EEENS7_ILi64EEENS7_ILi256EEEEEELi256ENS_6half_tEfNS_4arch4Sm80ELb0ELb1ELb1ELb1ELb0ELb0ELb1ELb0EEENS1_21CollectiveEpilogueFwdINS6_IJS8_SA_S9_EEENS6_IJNS7_ILi1EEESI_SI_EEESC_SE_Li256ELb1ELb1ELb0ELb0EEENS1_19SingleTileSchedulerILb1ELb0ELb1ELi128EEEEEEEEEvNT_6ParamsE)
        /*0014*/ 	.short	0x0160
        /*0016*/ 	.short	0x0418


	//----- nvinfo : EIATTR_CBANK_PARAM_SIZE
	.align		4
.L_372:
        /*0018*/ 	.byte	0x03, 0x19
        /*001a*/ 	.short	0x0418


	//----- nvinfo : EIATTR_KPARAM_INFO
	.align		4
        /*001c*/ 	.byte	0x04, 0x17
        /*001e*/ 	.short	(.L_374 - .L_373)
.L_373:
        /*0020*/ 	.word	0x00000000
        /*0024*/ 	.short	0x0000
        /*0026*/ 	.short	0x0000
        /*0028*/ 	.byte	0x00, 0xf0, 0x61, 0x10


	//----- nvinfo : EIATTR_MAXREG_COUNT
	.align		4
.L_374:
        /*002c*/ 	.byte	0x03, 0x1b
        /*002e*/ 	.short	0x00ff


	//----- nvinfo : EIATTR_NUM_BARRIERS
	.align		4
        /*0030*/ 	.byte	0x02, 0x4c
        /*0032*/ 	.byte	0x02
	.zero		1


	//----- nvinfo : EIATTR_ANNOTATIONS
	.align		4
        /*0034*/ 	.byte	0x04, 0x55
        /*0036*/ 	.short	(.L_376 - .L_375)


	//   ....[0]....
.L_375:
        /* <DEDUP_REMOVED lines=53> */


	//----- nvinfo : EIATTR_MERCURY_ISA_VERSION
	.align		4
.L_376:
        /*0378*/ 	.byte	0x03, 0x5f
        /*037a*/ 	.short	0x0000


	//----- nvinfo : EIATTR_COOP_GROUP_MASK_REGIDS
	.align		4
        /*037c*/ 	.byte	0x04, 0x29
        /*037e*/ 	.short	(.L_378 - .L_377)


	//   ....[0]....
.L_377:
        /*0380*/ 	.word	0xffffffff


	//   ....[1]....
        /*0384*/ 	.word	0xffffffff


	//   ....[2]....
        /*0388*/ 	.word	0xffffffff


	//   ....[3]....
        /*038c*/ 	.word	0xffffffff


	//   ....[4]....
        /*0390*/ 	.word	0xffffffff


	//   ....[5]....
        /*0394*/ 	.word	0xffffffff


	//   ....[6]....
        /*0398*/ 	.word	0xffffffff


	//   ....[7]....
        /*039c*/ 	.word	0xffffffff


	//   ....[8]....
        /*03a0*/ 	.word	0xffffffff


	//   ....[9]....
        /*03a4*/ 	.word	0xffffffff


	//   ....[10]....
        /*03a8*/ 	.word	0xffffffff


	//   ....[11]....
        /*03ac*/ 	.word	0xffffffff


	//   ....[12]....
        /*03b0*/ 	.word	0xffffffff


	//   ....[13]....
        /*03b4*/ 	.word	0xffffffff


	//   ....[14]....
        /*03b8*/ 	.word	0xffffffff


	//   ....[15]....
        /*03bc*/ 	.word	0xffffffff


	//   ....[16]....
        /*03c0*/ 	.word	0xffffffff


	//   ....[17]....
        /*03c4*/ 	.word	0xffffffff


	//   ....[18]....
        /*03c8*/ 	.word	0xffffffff


	//   ....[19]....
        /*03cc*/ 	.word	0xffffffff


	//   ....[20]....
        /*03d0*/ 	.word	0xffffffff


	//   ....[21]....
        /*03d4*/ 	.word	0xffffffff


	//   ....[22]....
        /*03d8*/ 	.word	0xffffffff


	//   ....[23]....
        /*03dc*/ 	.word	0xffffffff


	//   ....[24]....
        /*03e0*/ 	.word	0xffffffff


	//   ....[25]....
        /*03e4*/ 	.word	0xffffffff


	//   ....[26]....
        /*03e8*/ 	.word	0xffffffff


	//   ....[27]....
        /*03ec*/ 	.word	0xffffffff


	//   ....[28]....
        /*03f0*/ 	.word	0xffffffff


	//   ....[29]....
        /*03f4*/ 	.word	0xffffffff


	//   ....[30]....
        /*03f8*/ 	.word	0xffffffff


	//   ....[31]....
        /*03fc*/ 	.word	0xffffffff


	//   ....[32]....
        /*0400*/ 	.word	0xffffffff


	//   ....[33]....
        /*0404*/ 	.word	0xffffffff


	//   ....[34]....
        /*0408*/ 	.word	0xffffffff


	//   ....[35]....
        /*040c*/ 	.word	0xffffffff


	//   ....[36]....
        /*0410*/ 	.word	0xffffffff


	//   ....[37]....
        /*0414*/ 	.word	0xffffffff


	//   ....[38]....
        /*0418*/ 	.word	0xffffffff


	//   ....[39]....
        /*041c*/ 	.word	0xffffffff


	//   ....[40]....
        /*0420*/ 	.word	0xffffffff


	//   ....[41]....
        /*0424*/ 	.word	0xffffffff


	//   ....[42]....
        /*0428*/ 	.word	0xffffffff


	//   ....[43]....
        /*042c*/ 	.word	0xffffffff


	//   ....[44]....
        /*0430*/ 	.word	0xffffffff


	//   ....[45]....
        /*0434*/ 	.word	0xffffffff


	//   ....[46]....
        /*0438*/ 	.word	0xffffffff


	//   ....[47]....
        /*043c*/ 	.word	0xffffffff


	//   ....[48]....
        /*0440*/ 	.word	0xffffffff


	//   ....[49]....
        /*0444*/ 	.word	0xffffffff


	//   ....[50]....
        /*0448*/ 	.word	0xffffffff


	//   ....[51]....
        /*044c*/ 	.word	0xffffffff


	//   ....[52]....
        /*0450*/ 	.word	0xffffffff


	//   ....[53]....
        /*0454*/ 	.word	0xffffffff


	//   ....[54]....
        /*0458*/ 	.word	0xffffffff


	//----- nvinfo : EIATTR_COOP_GROUP_INSTR_OFFSETS
	.align		4
.L_378:
        /*045c*/ 	.byte	0x04, 0x28
        /*045e*/ 	.short	(.L_380 - .L_379)


	//   ....[0]....
.L_379:
        /*0460*/ 	.word	0x00000090


	//   ....[1]....
        /*0464*/ 	.word	0x00001560


	//   ....[2]....
        /*0468*/ 	.word	0x000015d0


	//   ....[3]....
        /*046c*/ 	.word	0x000019a0


	//   ....[4]....
        /*0470*/ 	.word	0x000019e0


	//   ....[5]....
        /*0474*/ 	.word	0x00001c20


	//   ....[6]....
        /*0478*/ 	.word	0x00001c50


	//   ....[7]....
        /*047c*/ 	.word	0x00001e40


	//   ....[8]....
        /*0480*/ 	.word	0x00001e80


	//   ....[9]....
        /*0484*/ 	.word	0x00003cc0


	//   ....[10]....
        /*0488*/ 	.word	0x000043b0


	//   ....[11]....
        /*048c*/ 	.word	0x00004a80


	//   ....[12]....
        /*0490*/ 	.word	0x00004bd0


	//   ....[13]....
        /*0494*/ 	.word	0x00004be0


	//   ....[14]....
        /*0498*/ 	.word	0x00004c70


	//   ....[15]....
        /*049c*/ 	.word	0x00009910


	//   ....[16]....
        /*04a0*/ 	.word	0x00009af0


	//   ....[17]....
        /*04a4*/ 	.word	0x0000a570


	//   ....[18]....
        /*04a8*/ 	.word	0x0000a720


	//   ....[19]....
        /*04ac*/ 	.word	0x0000a760


	//   ....[20]....
        /*04b0*/ 	.word	0x0000a780


	//   ....[21]....
        /*04b4*/ 	.word	0x0000e770


	//   ....[22]....
        /*04b8*/ 	.word	0x0000e7e0


	//   ....[23]....
        /*04bc*/ 	.word	0x0000e830


	//   ....[24]....
        /*04c0*/ 	.word	0x0000e890


	//   ....[25]....
        /*04c4*/ 	.word	0x00012530


	//   ....[26]....
        /*04c8*/ 	.word	0x00012760


	//   ....[27]....
        /*04cc*/ 	.word	0x000131e0


	//   ....[28]....
        /*04d0*/ 	.word	0x00013390


	//   ....[29]....
        /*04d4*/ 	.word	0x000133d0


	//   ....[30]....
        /*04d8*/ 	.word	0x000133f0


	//   ....[31]....
        /*04dc*/ 	.word	0x00015000


	//   ....[32]....
        /*04e0*/ 	.word	0x00015030


	//   ....[33]....
        /*04e4*/ 	.word	0x00015060


	//   ....[34]....
        /*04e8*/ 	.word	0x00015070


	//   ....[35]....
        /*04ec*/ 	.word	0x00016a20


	//   ....[36]....
        /*04f0*/ 	.word	0x00016a50


	//   ....[37]....
        /*04f4*/ 	.word	0x00016a70


	//   ....[38]....
        /*04f8*/ 	.word	0x00016a80


	//   ....[39]....
        /*04fc*/ 	.word	0x00016ca0


	//   ....[40]....
        /*0500*/ 	.word	0x00016cb0


	//   ....[41]....
        /*0504*/ 	.word	0x00016eb0


	//   ....[42]....
        /*0508*/ 	.word	0x00016ee0


	//   ....[43]....
        /*050c*/ 	.word	0x000170a0


	//   ....[44]....
        /*0510*/ 	.word	0x000170d0


	//   ....[45]....
        /*0514*/ 	.word	0x00017290


	//   ....[46]....
        /*0518*/ 	.word	0x000172b0


	//   ....[47]....
        /*051c*/ 	.word	0x00017b20


	//   ....[48]....
        /*0520*/ 	.word	0x00017b40


	//   ....[49]....
        /*0524*/ 	.word	0x00017d00


	//   ....[50]....
        /*0528*/ 	.word	0x00017d30


	//   ....[51]....
        /*052c*/ 	.word	0x00017ec0


	//   ....[52]....
        /*0530*/ 	.word	0x00017ef0


	//   ....[53]....
        /*0534*/ 	.word	0x00018080


	//   ....[54]....
        /*0538*/ 	.word	0x000180a0


	//----- nvinfo : EIATTR_EXIT_INSTR_OFFSETS
	.align		4
.L_380:
        /*053c*/ 	.byte	0x04, 0x1c
        /*053e*/ 	.short	(.L_382 - .L_381)


	//   ....[0]....
.L_381:
        /*0540*/ 	.word	0x00000350


	//   ....[1]....
        /*0544*/ 	.word	0x000172c0


	//   ....[2]....
        /*0548*/ 	.word	0x00017400


	//   ....[3]....
        /*054c*/ 	.word	0x00017460


	//   ....[4]....
        /*0550*/ 	.word	0x000180b0


	//   ....[5]....
        /*0554*/ 	.word	0x000181c0


	//   ....[6]....
        /*0558*/ 	.word	0x00018220


	//----- nvinfo : EIATTR_CTAIDZ_USED
	.align		4
.L_382:
        /*055c*/ 	.byte	0x01, 0x04
	.zero		2


	//----- nvinfo : EIATTR_MAX_THREADS
	.align		4
        /*0560*/ 	.byte	0x04, 0x05
        /*0562*/ 	.short	(.L_384 - .L_383)
.L_383:
        /*0564*/ 	.word	0x00000100
        /*0568*/ 	.word	0x00000001
        /*056c*/ 	.word	0x00000001


	//----- nvinfo : EIATTR_CRS_STACK_SIZE
	.align		4
.L_384:
        /*0570*/ 	.byte	0x04, 0x1e
        /*0572*/ 	.short	(.L_386 - .L_385)
.L_385:
        /*0574*/ 	.word	0x00000000
.L_386:


//--------------------- .nv.info._ZN7cutlass13device_kernelIN5flash19enable_sm80_to_sm89INS1_16FlashAttnFwdSm80INS1_25CollectiveMainloopFwdSm80ILi8ELi1ELb0EN4cute5tupleIJNS5_1CILi128EEENS7_ILi48EEENS7_ILi256EEEEEELi256ENS_6half_tEfNS_4arch4Sm80ELb0ELb1ELb1ELb1ELb0ELb1ELb1ELb0EEENS1_21CollectiveEpilogueFwdINS6_IJS8_SA_S9_EEENS6_IJNS7_ILi1EEESI_SI_EEESC_SE_Li256ELb1ELb1ELb0ELb0EEENS1_19SingleTileSchedulerILb1ELb0ELb1ELi128EEEEEEEEEvNT_6ParamsE --------------------------
	.section	.nv.info._ZN7cutlass13device_kernelIN5flash19enable_sm80_to_sm89INS1_16FlashAttnFwdSm80INS1_25CollectiveMainloopFwdSm80ILi8ELi1ELb0EN4cute5tupleIJNS5_1CILi128EEENS7_ILi48EEENS7_ILi256EEEEEELi256ENS_6half_tEfNS_4arch4Sm80ELb0ELb1ELb1ELb1ELb0ELb1ELb1ELb0EEENS1_21CollectiveEpilogueFwdINS6_IJS8_SA_S9_EEENS6_IJNS7_ILi1EEESI_SI_EEESC_SE_Li256ELb1ELb1ELb0ELb0EEENS1_19SingleTileSchedulerILb1ELb0ELb1ELi128EEEEEEEEEvNT_6ParamsE,"",@"SHT_CUDA_INFO"
	.sectionflags	@""
	.align	4


	//----- nvinfo : EIATTR_CUDA_API_VERSION
	.align		4
        /*0000*/ 	.byte	0x04, 0x37
        /*0002*/ 	.short	(.L_388 - .L_387)
.L_387:
        /*0004*/ 	.word	0x00000082


	//----- nvinfo : EIATTR_SW2861232_WAR
	.align		4
.L_388:
        /*0008*/ 	.byte	0x01, 0x35
	.zero		2


	//----- nvinfo : EIATTR_PARAM_CBANK
	.align		4
        /*000c*/ 	.byte	0x04, 0x0a
        /*000e*/ 	.short	(.L_390 - .L_389)
	.align		4
.L_389:
        /*0010*/ 	.word	index@(.nv.constant0._ZN7cutlass13device_kernelIN5flash19enable_sm80_to_sm89INS1_16FlashAttnFwdSm80INS1_25CollectiveMainloopFwdSm80ILi8ELi1ELb0EN4cute5tupleIJNS5_1CILi128EEENS7_ILi48EEENS7_ILi256EEEEEELi256ENS_6half_tEfNS_4arch4Sm80ELb0ELb1ELb1ELb1ELb0ELb1ELb1ELb0EEENS1_21CollectiveEpilogueFwdINS6_IJS8_SA_S9_EEENS6_IJNS7_ILi1EEESI_SI_EEESC_SE_Li256ELb1ELb1ELb0ELb0EEENS1_19SingleTileSchedulerILb1ELb0ELb1ELi128EEEEEEEEEvNT_6ParamsE)
        /*0014*/ 	.short	0x0160
        /*0016*/ 	.short	0x0418


	//----- nvinfo : EIATTR_CBANK_PARAM_SIZE
	.align		4
.L_390:
        /*0018*/ 	.byte	0x03, 0x19
        /*001a*/ 	.short	0x0418


	//----- nvinfo : EIATTR_KPARAM_INFO
	.align		4
        /*001c*/ 	.byte	0x04, 0x17
        /*001e*/ 	.short	(.L_392 - .L_391)
.L_391:
        /*0020*/ 	.word	0x00000000
        /*0024*/ 	.short	0x0000
        /*0026*/ 	.short	0x0000
        /*0028*/ 	.byte	0x00, 0xf0, 0x61, 0x10


	//----- nvinfo : EIATTR_MAXREG_COUNT
	.align		4
.L_392:
        /*002c*/ 	.byte	0x03, 0x1b
        /*002e*/ 	.short	0x00ff


	//----- nvinfo : EIATTR_NUM_BARRIERS
	.align		4
        /*0030*/ 	.byte	0x02, 0x4c
        /*0032*/ 	.byte	0x02
	.zero		1


	//----- nvinfo : EIATTR_MERCURY_ISA_VERSION
	.align		4
        /*0034*/ 	.byte	0x03, 0x5f
        /*0036*/ 	.short	0x0000


	//----- nvinfo : EIATTR_COOP_GROUP_MASK_REGIDS
	.align		4
        /*0038*/ 	.byte	0x04, 0x29
        /*003a*/ 	.short	(.L_394 - .L_393)


	//   ....[0]....
.L_393:
        /*003c*/ 	.word	0xffffffff


	//   ....[1]....
        /*0040*/ 	.word	0xffffffff


	//   ....[2]....
        /*0044*/ 	.word	0xffffffff


	//   ....[3]....
        /*0048*/ 	.word	0xffffffff


	//   ....[4]....
        /*004c*/ 	.word	0xffffffff


	//   ....[5]....
        /*0050*/ 	.word	0xffffffff


	//   ....[6]....
        /*0054*/ 	.word	0xffffffff


	//   ....[7]....
        /*0058*/ 	.word	0xffffffff


	//   ....[8]....
        /*005c*/ 	.word	0xffffffff


	//   ....[9]....
        /*0060*/ 	.word	0xffffffff


	//   ....[10]....
        /*0064*/ 	.word	0xffffffff


	//   ....[11]....
        /*0068*/ 	.word	0xffffffff


	//   ....[12]....
        /*006c*/ 	.word	0xffffffff


	//   ....[13]....
        /*0070*/ 	.word	0xffffffff


	//   ....[14]....
        /*0074*/ 	.word	0xffffffff


	//   ....[15]....
        /*0078*/ 	.word	0xffffffff


	//   ....[16]....
        /*007c*/ 	.word	0xffffffff


	//   ....[17]....
        /*0080*/ 	.word	0xffffffff


	//   ....[18]....
        /*0084*/ 	.word	0xffffffff


	//   ....[19]....
        /*0088*/ 	.word	0xffffffff


	//   ....[20]....
        /*008c*/ 	.word	0xffffffff


	//   ....[21]....
        /*0090*/ 	.word	0xffffffff


	//   ....[22]....
        /*0094*/ 	.word	0xffffffff


	//   ....[23]....
        /*0098*/ 	.word	0xffffffff


	//   ....[24]....
        /*009c*/ 	.word	0xffffffff


	//   ....[25]....
        /*00a0*/ 	.word	0xffffffff


	//   ....[26]....
        /*00a4*/ 	.word	0xffffffff


	//   ....[27]....
        /*00a8*/ 	.word	0xffffffff


	//   ....[28]....
        /*00ac*/ 	.word	0xffffffff


	//   ....[29]....
        /*00b0*/ 	.word	0xffffffff


	//   ....[30]....
        /*00b4*/ 	.word	0xffffffff


	//   ....[31]....
        /*00b8*/ 	.word	0xffffffff


	//   ....[32]....
        /*00bc*/ 	.word	0xffffffff


	//   ....[33]....
        /*00c0*/ 	.word	0xffffffff


	//   ....[34]....
        /*00c4*/ 	.word	0xffffffff


	//   ....[35]....
        /*00c8*/ 	.word	0xffffffff


	//   ....[36]....
        /*00cc*/ 	.word	0xffffffff


	//   ....[37]....
        /*00d0*/ 	.word	0xffffffff


	//   ....[38]....
        /*00d4*/ 	.word	0xffffffff


	//   ....[39]....
        /*00d8*/ 	.word	0xffffffff


	//   ....[40]....
        /*00dc*/ 	.word	0xffffffff


	//   ....[41]....
        /*00e0*/ 	.word	0xffffffff


	//   ....[42]....
        /*00e4*/ 	.word	0xffffffff


	//   ....[43]....
        /*00e8*/ 	.word	0xffffffff


	//   ....[44]....
        /*00ec*/ 	.word	0xffffffff


	//   ....[45]....
        /*00f0*/ 	.word	0xffffffff


	//   ....[46]....
        /*00f4*/ 	.word	0xffffffff


	//   ....[47]....
        /*00f8*/ 	.word	0xffffffff


	//   ....[48]....
        /*00fc*/ 	.word	0xffffffff


	//   ....[49]....
        /*0100*/ 	.word	0xffffffff


	//   ....[50]....
        /*0104*/ 	.word	0xffffffff


	//   ....[51]....
        /*0108*/ 	.word	0xffffffff


	//   ....[52]....
        /*010c*/ 	.word	0xffffffff


	//   ....[53]....
        /*0110*/ 	.word	0xffffffff


	//   ....[54]....
        /*0114*/ 	.word	0xffffffff


	//   ....[55]....
        /*0118*/ 	.word	0xffffffff


	//   ....[56]....
        /*011c*/ 	.word	0xffffffff


	//   ....[57]....
        /*0120*/ 	.word	0xffffffff


	//   ....[58]....
        /*0124*/ 	.word	0xffffffff


	//   ....[59]....
        /*0128*/ 	.word	0xffffffff


	//   ....[60]....
        /*012c*/ 	.word	0xffffffff


	//   ....[61]....
        /*0130*/ 	.word	0xffffffff


	//   ....[62]....
        /*0134*/ 	.word	0xffffffff


	//   ....[63]....
        /*0138*/ 	.word	0xffffffff


	//   ....[64]....
        /*013c*/ 	.word	0xffffffff


	//   ....[65]....
        /*0140*/ 	.word	0xffffffff


	//   ....[66]....
        /*0144*/ 	.word	0xffffffff


	//   ....[67]....
        /*0148*/ 	.word	0xffffffff


	//   ....[68]....
        /*014c*/ 	.word	0xffffffff


	//   ....[69]....
        /*0150*/ 	.word	0xffffffff


	//   ....[70]....
        /*0154*/ 	.word	0xffffffff


	//   ....[71]....
        /*0158*/ 	.word	0xffffffff


	//   ....[72]....
        /*015c*/ 	.word	0xffffffff


	//   ....[73]....
        /*0160*/ 	.word	0xffffffff


	//   ....[74]....
        /*0164*/ 	.word	0xffffffff


	//   ....[75]....
        /*0168*/ 	.word	0xffffffff


	//   ....[76]....
        /*016c*/ 	.word	0xffffffff


	//   ....[77]....
        /*0170*/ 	.word	0xffffffff


	//   ....[78]....
        /*0174*/ 	.word	0xffffffff


	//   ....[79]....
        /*0178*/ 	.word	0xffffffff


	//   ....[80]....
        /*017c*/ 	.word	0xffffffff


	//   ....[81]....
        /*0180*/ 	.word	0xffffffff


	//   ....[82]....
        /*0184*/ 	.word	0xffffffff


	//   ....[83]....
        /*0188*/ 	.word	0xffffffff


	//   ....[84]....
        /*018c*/ 	.word	0xffffffff


	//   ....[85]....
        /*0190*/ 	.word	0xffffffff


	//   ....[86]....
        /*0194*/ 	.word	0xffffffff


	//   ....[87]....
        /*0198*/ 	.word	0xffffffff


	//   ....[88]....
        /*019c*/ 	.word	0xffffffff


	//   ....[89]....
        /*01a0*/ 	.word	0xffffffff


	//   ....[90]....
        /*01a4*/ 	.word	0xffffffff


	//   ....[91]....
        /*01a8*/ 	.word	0xffffffff


	//   ....[92]....
        /*01ac*/ 	.word	0xffffffff


	//   ....[93]....
        /*01b0*/ 	.word	0xffffffff


	//   ....[94]....
        /*01b4*/ 	.word	0xffffffff


	//   ....[95]....
        /*01b8*/ 	.word	0xffffffff


	//   ....[96]....
        /*01bc*/ 	.word	0xffffffff


	//   ....[97]....
        /*01c0*/ 	.word	0xffffffff


	//   ....[98]....
        /*01c4*/ 	.word	0xffffffff


	//   ....[99]....
        /*01c8*/ 	.word	0xffffffff


	//   ....[100]....
        /*01cc*/ 	.word	0xffffffff


	//   ....[101]....
        /*01d0*/ 	.word	0xffffffff


	//   ....[102]....
        /*01d4*/ 	.word	0xffffffff


	//   ....[103]....
        /*01d8*/ 	.word	0xffffffff


	//   ....[104]....
        /*01dc*/ 	.word	0xffffffff


	//   ....[105]....
        /*01e0*/ 	.word	0xffffffff


	//   ....[106]....
        /*01e4*/ 	.word	0xffffffff


	//   ....[107]....
        /*01e8*/ 	.word	0xffffffff


	//   ....[108]....
        /*01ec*/ 	.word	0xffffffff


	//   ....[109]....
        /*01f0*/ 	.word	0xffffffff


	//   ....[110]....
        /*01f4*/ 	.word	0xffffffff


	//   ....[111]....
        /*01f8*/ 	.word	0xffffffff


	//   ....[112]....
        /*01fc*/ 	.word	0xffffffff


	//   ....[113]....
        /*0200*/ 	.word	0xffffffff


	//   ....[114]....
        /*0204*/ 	.word	0xffffffff


	//   ....[115]....
        /*0208*/ 	.word	0xffffffff


	//   ....[116]....
        /*020c*/ 	.word	0xffffffff


	//   ....[117]....
        /*0210*/ 	.word	0xffffffff


	//   ....[118]....
        /*0214*/ 	.word	0xffffffff


	//   ....[119]....
        /*0218*/ 	.word	0xffffffff


	//   ....[120]....
        /*021c*/ 	.word	0xffffffff


	//   ....[121]....
        /*0220*/ 	.word	0xffffffff


	//   ....[122]....
        /*0224*/ 	.word	0xffffffff


	//   ....[123]....
        /*0228*/ 	.word	0xffffffff


	//   ....[124]....
        /*022c*/ 	.word	0xffffffff


	//   ....[125]....
        /*0230*/ 	.word	0xffffffff


	//   ....[126]....
        /*0234*/ 	.word	0xffffffff


	//   ....[127]....
        /*0238*/ 	.word	0xffffffff


	//   ....[128]....
        /*023c*/ 	.word	0xffffffff


	//   ....[129]....
        /*0240*/ 	.word	0xffffffff


	//   ....[130]....
        /*0244*/ 	.word	0xffffffff


	//   ....[131]....
        /*0248*/ 	.word	0xffffffff


	//   ....[132]....
        /*024c*/ 	.word	0xffffffff


	//   ....[133]....
        /*0250*/ 	.word	0xffffffff


	//   ....[134]....
        /*0254*/ 	.word	0xffffffff


	//   ....[135]....
        /*0258*/ 	.word	0xffffffff


	//   ....[136]....
        /*025c*/ 	.word	0xffffffff


	//   ....[137]....
        /*0260*/ 	.word	0xffffffff


	//   ....[138]....
        /*0264*/ 	.word	0xffffffff


	//----- nvinfo : EIATTR_COOP_GROUP_INSTR_OFFSETS
	.align		4
.L_394:
        /*0268*/ 	.byte	0x04, 0x28
        /*026a*/ 	.short	(.L_396 - .L_395)


	//   ....[0]....
.L_395:
        /*026c*/ 	.word	0x00000090


	//   ....[1]....
        /*0270*/ 	.word	0x00008890


	//   ....[2]....
        /*0274*/ 	.word	0x000088b0


	//   ....[3]....
        /*0278*/ 	.word	0x00008ad0


	//   ....[4]....
        /*027c*/ 	.word	0x00008ae0


	//   ....[5]....
        /*0280*/ 	.word	0x00008cd0


	//   ....[6]....
        /*0284*/ 	.word	0x00008cf0


	//   ....[7]....
        /*0288*/ 	.word	0x00008ee0


	//   ....[8]....
        /*028c*/ 	.word	0x00008ef0


	//   ....[9]....
        /*0290*/ 	.word	0x0000ac00


	//   ....[10]....
        /*0294*/ 	.word	0x0000adb0


	//   ....[11]....
        /*0298*/ 	.word	0x0000b660


	//   ....[12]....
        /*029c*/ 	.word	0x0000b8a0


	//   ....[13]....
        /*02a0*/ 	.word	0x0000b9c0


	//   ....[14]....
        /*02a4*/ 	.word	0x0000bab0


	//   ....[15]....
        /*02a8*/ 	.word	0x0000dc20


	//   ....[16]....
        /*02ac*/ 	.word	0x0000dde0


	//   ....[17]....
        /*02b0*/ 	.word	0x0000e4f0


	//   ....[18]....
        /*02b4*/ 	.word	0x0000e5a0


	//   ....[19]....
        /*02b8*/ 	.word	0x0000e790


	//   ....[20]....
        /*02bc*/ 	.word	0x0000e8b0


	//   ....[21]....
        /*02c0*/ 	.word	0x000115c0


	//   ....[22]....
        /*02c4*/ 	.word	0x000115e0


	//   ....[23]....
        /*02c8*/ 	.word	0x00011620


	//   ....[24]....
        /*02cc*/ 	.word	0x00011630


	//   ....[25]....
        /*02d0*/ 	.word	0x00014420


	//   ....[26]....
        /*02d4*/ 	.word	0x000145e0


	//   ....[27]....
        /*02d8*/ 	.word	0x00014da0


	//   ....[28]....
        /*02dc*/ 	.word	0x00014f60


	//   ....[29]....
        /*02e0*/ 	.word	0x00014f70


	//   ....[30]....
        /*02e4*/ 	.word	0x00014fe0


	//   ....[31]....
        /*02e8*/ 	.word	0x00016760


	//   ....[32]....
        /*02ec*/ 	.word	0x00016790


	//   ....[33]....
        /*02f0*/ 	.word	0x000167a0


	//   ....[34]....
        /*02f4*/ 	.word	0x000167d0


	//   ....[35]....
        /*02f8*/ 	.word	0x00018120


	//   ....[36]....
        /*02fc*/ 	.word	0x00018160


	//   ....[37]....
        /*0300*/ 	.word	0x000181a0


	//   ....[38]....
        /*0304*/ 	.word	0x000181e0


	//   ....[39]....
        /*0308*/ 	.word	0x00018400


	//   ....[40]....
        /*030c*/ 	.word	0x00018410


	//   ....[41]....
        /*0310*/ 	.word	0x00018610


	//   ....[42]....
        /*0314*/ 	.word	0x00018640


	//   ....[43]....
        /*0318*/ 	.word	0x00018800


	//   ....[44]....
        /*031c*/ 	.word	0x00018830


	//   ....[45]....
        /*0320*/ 	.word	0x000189f0


	//   ....[46]....
        /*0324*/ 	.word	0x00018a10


	//   ....[47]....
        /*0328*/ 	.word	0x00019260


	//   ....[48]....
        /*032c*/ 	.word	0x00019280


	//   ....[49]....
        /*0330*/ 	.word	0x00019450


	//   ....[50]....
        /*0334*/ 	.word	0x00019460


	//   ....[51]....
        /*0338*/ 	.word	0x00019630


	//   ....[52]....
        /*033c*/ 	.word	0x00019650


	//   ....[53]....
        /*0340*/ 	.word	0x00019820


	//   ....[54]....
        /*0344*/ 	.word	0x00019830


	//   ....[55]....
        /*0348*/ 	.word	0x00019a40


	//   ....[56]....
        /*034c*/ 	.word	0x00019ac0


	//   ....[57]....
        /*0350*/ 	.word	0x00019b30


	//   ....[58]....
        /*0354*/ 	.word	0x00019ba0


	//   ....[59]....
        /*0358*/ 	.word	0x00019c10


	//   ....[60]....
        /*035c*/ 	.word	0x00019c90


	//   ....[61]....
        /*0360*/ 	.word	0x00019d00


	//   ....[62]....
        /*0364*/ 	.word	0x00019d70


	//   ....[63]....
        /*0368*/ 	.word	0x00019db0


	//   ....[64]....
        /*036c*/ 	.word	0x00019df0


	//   ....[65]....
        /*0370*/ 	.word	0x00019e40


	//   ....[66]....
        /*0374*/ 	.word	0x00019e90


	//   ....[67]....
        /*0378*/ 	.word	0x00019f00


	//   ....[68]....
        /*037c*/ 	.word	0x00019f80


	//   ....[69]....
        /*0380*/ 	.word	0x0001a000


	//   ....[70]....
        /*0384*/ 	.word	0x0001a070


	//   ....[71]....
        /*0388*/ 	.word	0x0001a0f0


	//   ....[72]....
        /*038c*/ 	.word	0x0001a170


	//   ....[73]....
        /*0390*/ 	.word	0x0001a1f0


	//   ....[74]....
        /*0394*/ 	.word	0x0001a260


	//   ....[75]....
        /*0398*/ 	.word	0x0001a650


	//   ....[76]....
        /*039c*/ 	.word	0x0001a670


	//   ....[77]....
        /*03a0*/ 	.word	0x0001a680


	//   ....[78]....
        /*03a4*/ 	.word	0x0001a690


	//   ....[79]....
        /*03a8*/ 	.word	0x0001ac00


	//   ....[80]....
        /*03ac*/ 	.word	0x0001ac10


	//   ....[81]....
        /*03b0*/ 	.word	0x0001ac20


	//   ....[82]....
        /*03b4*/ 	.word	0x0001ac30


	//   ....[83]....
        /*03b8*/ 	.word	0x0001b130


	//   ....[84]....
        /*03bc*/ 	.word	0x0001b150


	//   ....[85]....
        /*03c0*/ 	.word	0x0001b160


	//   ....[86]....
        /*03c4*/ 	.word	0x0001b170


	//   ....[87]....
        /*03c8*/ 	.word	0x0001b690


	//   ....[88]....
        /*03cc*/ 	.word	0x0001b6f0


	//   ....[89]....
        /*03d0*/ 	.word	0x0001b710


	//   ....[90]....
        /*03d4*/ 	.word	0x0001b720


	//   ....[91]....
        /*03d8*/ 	.word	0x0001ef20


	//   ....[92]....
        /*03dc*/ 	.word	0x0001ef40


	//   ....[93]....
        /*03e0*/ 	.word	0x0001ef50


	//   ....[94]....
        /*03e4*/ 	.word	0x0001ef60


	//   ....[95]....
        /*03e8*/ 	.word	0x0001f3b0


	//   ....[96]....
        /*03ec*/ 	.word	0x0001f3c0


	//   ....[97]....
        /*03f0*/ 	.word	0x0001f3d0


	//   ....[98]....
        /*03f4*/ 	.word	0x0001f3e0


	//   ....[99]....
        /*03f8*/ 	.word	0x0001f7c0


	//   ....[100]....
        /*03fc*/ 	.word	0x0001f7e0


	//   ....[101]....
        /*0400*/ 	.word	0x0001f7f0


	//   ....[102]....
        /*0404*/ 	.word	0x0001f800


	//   ....[103]....
        /*0408*/ 	.word	0x0001fbf0


	//   ....[104]....
        /*040c*/ 	.word	0x0001fc50


	//   ....[105]....
        /*0410*/ 	.word	0x0001fc70


	//   ....[106]....
        /*0414*/ 	.word	0x0001fc80


	//   ....[107]....
        /*0418*/ 	.word	0x000238b0


	//   ....[108]....
        /*041c*/ 	.word	0x00023930


	//   ....[109]....
        /*0420*/ 	.word	0x000239a0


	//   ....[110]....
        /*0424*/ 	.word	0x00023a10


	//   ....[111]....
        /*0428*/ 	.word	0x00023a80


	//   ....[112]....
        /*042c*/ 	.word	0x00023af0


	//   ....[113]....
        /*0430*/ 	.word	0x00023b70


	//   ....[114]....
        /*0434*/ 	.word	0x00023be0


	//   ....[115]....
        /*0438*/ 	.word	0x00023c50


	//   ....[116]....
        /*043c*/ 	.word	0x00023cd0


	//   ....[117]....
        /*0440*/ 	.word	0x00023d40


	//   ....[118]....
        /*0444*/ 	.word	0x00023db0


	//   ....[119]....
        /*0448*/ 	.word	0x00023e20


	//   ....[120]....
        /*044c*/ 	.word	0x00023ea0


	//   ....[121]....
        /*0450*/ 	.word	0x00023f20


	//   ....[122]....
        /*0454*/ 	.word	0x00023f90


	//   ....[123]....
        /*0458*/ 	.word	0x00024000


	//   ....[124]....
        /*045c*/ 	.word	0x00024080


	//   ....[125]....
        /*0460*/ 	.word	0x000240f0


	//   ....[126]....
        /*0464*/ 	.word	0x00024160


	//   ....[127]....
        /*0468*/ 	.word	0x000241d0


	//   ....[128]....
        /*046c*/ 	.word	0x00024240


	//   ....[129]....
        /*0470*/ 	.word	0x000242c0


	//   ....[130]....
        /*0474*/ 	.word	0x00024330


	//   ....[131]....
        /*0478*/ 	.word	0x000243a0


	//   ....[132]....
        /*047c*/ 	.word	0x00024420


	//   ....[133]....
        /*0480*/ 	.word	0x00024490


	//   ....[134]....
        /*0484*/ 	.word	0x00024500


	//   ....[135]....
        /*0488*/ 	.word	0x00024570


	//   ....[136]....
        /*048c*/ 	.word	0x000245f0


	//   ....[137]....
        /*0490*/ 	.word	0x00024670


	//   ....[138]....
        /*0494*/ 	.word	0x000246e0


	//----- nvinfo : EIATTR_EXIT_INSTR_OFFSETS
	.align		4
.L_396:
        /*0498*/ 	.byte	0x04, 0x1c
        /*049a*/ 	.short	(.L_398 - .L_397)


	//   ....[0]....
.L_397:
        /*049c*/ 	.word	0x00000320


	//   ....[1]....
        /*04a0*/ 	.word	0x00018a20


	//   ....[2]....
        /*04a4*/ 	.word	0x00018b60


	//   ....[3]....
        /*04a8*/ 	.word	0x00018bc0


	//   ....[4]....
        /*04ac*/ 	.word	0x00019870


	//   ....[5]....
        /*04b0*/ 	.word	0x00019980


	//   ....[6]....
        /*04b4*/ 	.word	0x000199e0


	//----- nvinfo : EIATTR_CTAIDZ_USED
	.align		4
.L_398:
        /*04b8*/ 	.byte	0x01, 0x04
	.zero		2


	//----- nvinfo : EIATTR_MAX_THREADS
	.align		4
        /*04bc*/ 	.byte	0x04, 0x05
        /*04be*/ 	.short	(.L_400 - .L_399)
.L_399:
        /*04c0*/ 	.word	0x00000100
        /*04c4*/ 	.word	0x00000001
        /*04c8*/ 	.word	0x00000001


	//----- nvinfo : EIATTR_CRS_STACK_SIZE
	.align		4
.L_400:
        /*04cc*/ 	.byte	0x04, 0x1e
        /*04ce*/ 	.short	(.L_402 - .L_401)
.L_401:
        /*04d0*/ 	.word	0x00000000
.L_402:


//--------------------- .nv.info._ZN7cutlass13device_kernelIN5flash19enable_sm80_to_sm89INS1_16FlashAttnFwdSm80INS1_25CollectiveMainloopFwdSm80ILi8ELi1ELb0EN4cute5tupleIJNS5_1CILi128EEENS7_ILi96EEENS7_ILi256EEEEEELi256ENS_6half_tEfNS_4arch4Sm80ELb1ELb0ELb1ELb0ELb0ELb0ELb1ELb0EEENS1_21CollectiveEpilogueFwdINS6_IJS8_SA_S9_EEENS6_IJNS7_ILi1EEESI_SI_EEESC_SE_Li256ELb0ELb1ELb0ELb0EEENS1_30DynamicPersistentTileSchedulerILi256ELi256ELb0ELb1ELb0EEEEEEEEEvNT_6ParamsE --------------------------
	.section	.nv.info._ZN7cutlass13device_kernelIN5flash19enable_sm80_to_sm89INS1_16FlashAttnFwdSm80INS1_25CollectiveMainloopFwdSm80ILi8ELi1ELb0EN4cute5tupleIJNS5_1CILi128EEENS7_ILi96EEENS7_ILi256EEEEEELi256ENS_6half_tEfNS_4arch4Sm80ELb1ELb0ELb1ELb0ELb0ELb0ELb1ELb0EEENS1_21CollectiveEpilogueFwdINS6_IJS8_SA_S9_EEENS6_IJNS7_ILi1EEESI_SI_EEESC_SE_Li256ELb0ELb1ELb0ELb0EEENS1_30DynamicPersistentTileSchedulerILi256ELi256ELb0ELb1ELb0EEEEEEEEEvNT_6ParamsE,"",@"SHT_CUDA_INFO"
	.sectionflags	@""
	.align	4


	//----- nvinfo : EIATTR_CUDA_API_VERSION
	.align		4
        /*0000*/ 	.byte	0x04, 0x37
        /*0002*/ 	.short	(.L_404 - .L_403)
.L_403:
        /*0004*/ 	.word	0x00000082


	//----- nvinfo : EIATTR_SW2861232_WAR
	.align		4
.L_404:
        /*0008*/ 	.byte	0x01, 0x35
	.zero		2


	//----- nvinfo : EIATTR_PARAM_CBANK
	.align		4
        /*000c*/ 	.byte	0x04, 0x0a
        /*000e*/ 	.short	(.L_406 - .L_405)
	.align		4
.L_405:
        /*0010*/ 	.word	index@(.nv.constant0._ZN7cutlass13device_kernelIN5flash19enable_sm80_to_sm89INS1_16FlashAttnFwdSm80INS1_25CollectiveMainloopFwdSm80ILi8ELi1ELb0EN4cute5tupleIJNS5_1CILi128EEENS7_ILi96EEENS7_ILi256EEEEEELi256ENS_6half_tEfNS_4arch4Sm80ELb1ELb0ELb1ELb0ELb0ELb0ELb1ELb0EEENS1_21CollectiveEpilogueFwdINS6_IJS8_SA_S9_EEENS6_IJNS7_ILi1EEESI_SI_EEESC_SE_Li256ELb0ELb1ELb0ELb0EEENS1_30DynamicPersistentTileSchedulerILi256ELi256ELb0ELb1ELb0EEEEEEEEEvNT_6ParamsE)
        /*0014*/ 	.short	0x0160
        /*0016*/ 	.short	0x0428


	//----- nvinfo : EIATTR_CBANK_PARAM_SIZE
	.align		4
.L_406:
        /*0018*/ 	.byte	0x03, 0x19
        /*001a*/ 	.short	0x0428


	//----- nvinfo : EIATTR_KPARAM_INFO
	.align		4
        /*001c*/ 	.byte	0x04, 0x17
        /*001e*/ 	.short	(.L_408 - .L_407)
.L_407:
        /*0020*/ 	.word	0x00000000
        /*0024*/ 	.short	0x0000
        /*0026*/ 	.short	0x0000
        /*0028*/ 	.byte	0x00, 0xf0, 0xa1, 0x10


	//----- nvinfo : EIATTR_MAXREG_COUNT
	.align		4
.L_408:
        /*002c*/ 	.byte	0x03, 0x1b
        /*002e*/ 	.short	0x00ff


	//----- nvinfo : EIATTR_NUM_BARRIERS
	.align		4
        /*0030*/ 	.byte	0x02, 0x4c
        /*0032*/ 	.byte	0x06
	.zero		1


	//----- nvinfo : EIATTR_ANNOTATIONS
	.align		4
        /*0034*/ 	.byte	0x04, 0x55
        /*0036*/ 	.short	(.L_410 - .L_409)


	//   ....[0]....
.L_409:
        /* <DEDUP_REMOVED lines=90> */


	//----- nvinfo : EIATTR_MERCURY_ISA_VERSION
	.align		4
.L_410:
        /*05c0*/ 	.byte	0x03, 0x5f
        /*05c2*/ 	.short	0x0000


	//----- nvinfo : EIATTR_INT_WARP_WIDE_INSTR_OFFSETS
	.align		4
        /*05c4*/ 	.byte	0x04, 0x31
        /*05c6*/ 	.short	(.L_412 - .L_411)


	//   ....[0]....
.L_411:
        /*05c8*/ 	.word	0x00012c90


	//   ....[1]....
        /*05cc*/ 	.word	0x00012d10


	//----- nvinfo : EIATTR_COOP_GROUP_MASK_REGIDS
	.align		4
.L_412:
        /*05d0*/ 	.byte	0x04, 0x29
        /*05d2*/ 	.short	(.L_414 - .L_413)


	//   ....[0]....
.L_413:
        /*05d4*/ 	.word	0xffffffff


	//   ....[1]....
        /*05d8*/ 	.word	0xffffffff


	//   ....[2]....
        /*05dc*/ 	.word	0xffffffff


	//   ....[3]....
        /*05e0*/ 	.word	0xffffffff


	//   ....[4]....
        /*05e4*/ 	.word	0xffffffff


	//   ....[5]....
        /*05e8*/ 	.word	0xffffffff


	//   ....[6]....
        /*05ec*/ 	.word	0xffffffff


	//   ....[7]....
        /*05f0*/ 	.word	0xffffffff


	//   ....[8]....
        /*05f4*/ 	.word	0xffffffff


	//   ....[9]....
        /*05f8*/ 	.word	0xffffffff


	//   ....[10]....
        /*05fc*/ 	.word	0xffffffff


	//   ....[11]....
        /*0600*/ 	.word	0xffffffff


	//   ....[12]....
        /*0604*/ 	.word	0xffffffff


	//   ....[13]....
        /*0608*/ 	.word	0xffffffff


	//   ....[14]....
        /*060c*/ 	.word	0xffffffff


	//   ....[15]....
        /*0610*/ 	.word	0xffffffff


	//   ....[16]....
        /*0614*/ 	.word	0xffffffff


	//   ....[17]....
        /*0618*/ 	.word	0xffffffff


	//   ....[18]....
        /*061c*/ 	.word	0xffffffff


	//   ....[19]....
        /*0620*/ 	.word	0xffffffff


	//   ....[20]....
        /*0624*/ 	.word	0xffffffff


	//   ....[21]....
        /*0628*/ 	.word	0xffffffff


	//   ....[22]....
        /*062c*/ 	.word	0xffffffff


	//   ....[23]....
        /*0630*/ 	.word	0xffffffff


	//   ....[24]....
        /*0634*/ 	.word	0xffffffff


	//   ....[25]....
        /*0638*/ 	.word	0xffffffff


	//   ....[26]....
        /*063c*/ 	.word	0xffffffff


	//   ....[27]....
        /*0640*/ 	.word	0xffffffff


	//   ....[28]....
        /*0644*/ 	.word	0xffffffff


	//   ....[29]....
        /*0648*/ 	.word	0xffffffff


	//   ....[30]....
        /*064c*/ 	.word	0xffffffff


	//   ....[31]....
        /*0650*/ 	.word	0xffffffff


	//   ....[32]....
        /*0654*/ 	.word	0xffffffff


	//   ....[33]....
        /*0658*/ 	.word	0xffffffff


	//   ....[34]....
        /*065c*/ 	.word	0xffffffff


	//   ....[35]....
        /*0660*/ 	.word	0xffffffff


	//   ....[36]....
        /*0664*/ 	.word	0xffffffff


	//   ....[37]....
        /*0668*/ 	.word	0xffffffff


	//   ....[38]....
        /*066c*/ 	.word	0xffffffff


	//   ....[39]....
        /*0670*/ 	.word	0xffffffff


	//   ....[40]....
        /*0674*/ 	.word	0xffffffff


	//   ....[41]....
        /*0678*/ 	.word	0xffffffff


	//   ....[42]....
        /*067c*/ 	.word	0xffffffff


	//   ....[43]....
        /*0680*/ 	.word	0xffffffff


	//   ....[44]....
        /*0684*/ 	.word	0xffffffff


	//   ....[45]....
        /*0688*/ 	.word	0xffffffff


	//   ....[46]....
        /*068c*/ 	.word	0xffffffff


	//   ....[47]....
        /*0690*/ 	.word	0xffffffff


	//   ....[48]....
        /*0694*/ 	.word	0xffffffff


	//   ....[49]....
        /*0698*/ 	.word	0xffffffff


	//   ....[50]....
        /*069c*/ 	.word	0xffffffff


	//   ....[51]....
        /*06a0*/ 	.word	0xffffffff


	//   ....[52]....
        /*06a4*/ 	.word	0xffffffff


	//   ....[53]....
        /*06a8*/ 	.word	0xffffffff


	//   ....[54]....
        /*06ac*/ 	.word	0xffffffff


	//   ....[55]....
        /*06b0*/ 	.word	0xffffffff


	//   ....[56]....
        /*06b4*/ 	.word	0xffffffff


	//   ....[57]....
        /*06b8*/ 	.word	0xffffffff


	//   ....[58]....
        /*06bc*/ 	.word	0xffffffff


	//   ....[59]....
        /*06c0*/ 	.word	0xffffffff


	//   ....[60]....
        /*06c4*/ 	.word	0xffffffff


	//   ....[61]....
        /*06c8*/ 	.word	0xffffffff


	//   ....[62]....
        /*06cc*/ 	.word	0xffffffff


	//   ....[63]....
        /*06d0*/ 	.word	0xffffffff


	//   ....[64]....
        /*06d4*/ 	.word	0xffffffff


	//   ....[65]....
        /*06d8*/ 	.word	0xffffffff


	//   ....[66]....
        /*06dc*/ 	.word	0xffffffff


	//   ....[67]....
        /*06e0*/ 	.word	0xffffffff


	//   ....[68]....
        /*06e4*/ 	.word	0xffffffff


	//   ....[69]....
        /*06e8*/ 	.word	0xffffffff


	//   ....[70]....
        /*06ec*/ 	.word	0xffffffff


	//   ....[71]....
        /*06f0*/ 	.word	0xffffffff


	//   ....[72]....
        /*06f4*/ 	.word	0xffffffff


	//----- nvinfo : EIATTR_COOP_GROUP_INSTR_OFFSETS
	.align		4
.L_414:
        /*06f8*/ 	.byte	0x04, 0x28
        /*06fa*/ 	.short	(.L_416 - .L_415)


	//   ....[0]....
.L_415:
        /*06fc*/ 	.word	0x00000050


	//   ....[1]....
        /*0700*/ 	.word	0x00000060


	//   ....[2]....
        /*0704*/ 	.word	0x00001ac0


	//   ....[3]....
        /*0708*/ 	.word	0x00001ae0


	//   ....[4]....
        /*070c*/ 	.word	0x00001cd0


	//   ....[5]....
        /*0710*/ 	.word	0x00001ce0


	//   ....[6]....
        /*0714*/ 	.word	0x00001ec0


	//   ....[7]....
        /*0718*/ 	.word	0x00001ee0


	//   ....[8]....
        /*071c*/ 	.word	0x000020c0


	//   ....[9]....
        /*0720*/ 	.word	0x000020d0


	//   ....[10]....
        /*0724*/ 	.word	0x00004710


	//   ....[11]....
        /*0728*/ 	.word	0x00004740


	//   ....[12]....
        /*072c*/ 	.word	0x00004fe0


	//   ....[13]....
        /*0730*/ 	.word	0x00005110


	//   ....[14]....
        /*0734*/ 	.word	0x00005120


	//   ....[15]....
        /*0738*/ 	.word	0x00005170


	//   ....[16]....
        /*073c*/ 	.word	0x00008870


	//   ....[17]....
        /*0740*/ 	.word	0x000097f0


	//   ....[18]....
        /*0744*/ 	.word	0x0000a790


	//   ....[19]....
        /*0748*/ 	.word	0x0000a7a0


	//   ....[20]....
        /*074c*/ 	.word	0x0000a800


	//   ....[21]....
        /*0750*/ 	.word	0x0000a810


	//   ....[22]....
        /*0754*/ 	.word	0x0000f360


	//   ....[23]....
        /*0758*/ 	.word	0x0000f3b0


	//   ....[24]....
        /*075c*/ 	.word	0x0000f3d0


	//   ....[25]....
        /*0760*/ 	.word	0x0000f3f0


	//   ....[26]....
        /*0764*/ 	.word	0x00012240


	//   ....[27]....
        /*0768*/ 	.word	0x00012290


	//   ....[28]....
        /*076c*/ 	.word	0x000122b0


	//   ....[29]....
        /*0770*/ 	.word	0x000122d0


	//   ....[30]....
        /*0774*/ 	.word	0x000136e0


	//   ....[31]....
        /*0778*/ 	.word	0x00013a70


	//   ....[32]....
        /*077c*/ 	.word	0x00013aa0


	//   ....[33]....
        /*0780*/ 	.word	0x00013ac0


	//   ....[34]....
        /*0784*/ 	.word	0x00013af0


	//   ....[35]....
        /*0788*/ 	.word	0x00013d70


	//   ....[36]....
        /*078c*/ 	.word	0x00013d90


	//   ....[37]....
        /*0790*/ 	.word	0x00013f10


	//   ....[38]....
        /*0794*/ 	.word	0x00013f40


	//   ....[39]....
        /*0798*/ 	.word	0x00014080


	//   ....[40]....
        /*079c*/ 	.word	0x000140b0


	//   ....[41]....
        /*07a0*/ 	.word	0x000141e0


	//   ....[42]....
        /*07a4*/ 	.word	0x000141f0


	//   ....[43]....
        /*07a8*/ 	.word	0x00014800


	//   ....[44]....
        /*07ac*/ 	.word	0x00014820


	//   ....[45]....
        /*07b0*/ 	.word	0x00014a10


	//   ....[46]....
        /*07b4*/ 	.word	0x00014a20


	//   ....[47]....
        /*07b8*/ 	.word	0x00014c00


	//   ....[48]....
        /*07bc*/ 	.word	0x00014c20


	//   ....[49]....
        /*07c0*/ 	.word	0x00014e00


	//   ....[50]....
        /*07c4*/ 	.word	0x00014e10


	//   ....[51]....
        /*07c8*/ 	.word	0x00015050


	//   ....[52]....
        /*07cc*/ 	.word	0x00015160


	//   ....[53]....
        /*07d0*/ 	.word	0x000151d0


	//   ....[54]....
        /*07d4*/ 	.word	0x00015230


	//   ....[55]....
        /*07d8*/ 	.word	0x00015290


	//   ....[56]....
        /*07dc*/ 	.word	0x000152f0


	//   ....[57]....
        /*07e0*/ 	.word	0x00015360


	//   ....[58]....
        /*07e4*/ 	.word	0x000153c0


	//   ....[59]....
        /*07e8*/ 	.word	0x00015420


	//   ....[60]....
        /*07ec*/ 	.word	0x00015470


	//   ....[61]....
        /*07f0*/ 	.word	0x000154d0


	//   ....[62]....
        /*07f4*/ 	.word	0x00015520


	//   ....[63]....
        /*07f8*/ 	.word	0x00015570


	//   ....[64]....
        /*07fc*/ 	.word	0x000155e0


	//   ....[65]....
        /*0800*/ 	.word	0x00015650


	//   ....[66]....
        /*0804*/ 	.word	0x000156b0


	//   ....[67]....
        /*0808*/ 	.word	0x00015710


	//   ....[68]....
        /*080c*/ 	.word	0x00015770


	//   ....[69]....
        /*0810*/ 	.word	0x000157e0


	//   ....[70]....
        /*0814*/ 	.word	0x00015840


	//   ....[71]....
        /*0818*/ 	.word	0x000158a0


	//   ....[72]....
        /*081c*/ 	.word	0x00015900


	//----- nvinfo : EIATTR_EXIT_INSTR_OFFSETS
	.align		4
.L_416:
        /*0820*/ 	.byte	0x04, 0x1c
        /*0822*/ 	.short	(.L_418 - .L_417)


	//   ....[0]....
.L_417:
        /*0824*/ 	.word	0x000000b0


	//   ....[1]....
        /*0828*/ 	.word	0x00015110


	//----- nvinfo : EIATTR_MAX_THREADS
	.align		4
.L_418:
        /*082c*/ 	.byte	0x04, 0x05
        /*082e*/ 	.short	(.L_420 - .L_419)
.L_419:
        /*0830*/ 	.word	0x00000100
        /*0834*/ 	.word	0x00000001
        /*0838*/ 	.word	0x00000001


	//----- nvinfo : EIATTR_CRS_STACK_SIZE
	.align		4
.L_420:
        /*083c*/ 	.byte	0x04, 0x1e
        /*083e*/ 	.short	(.L_422 - .L_421)
.L_421:
        /*0840*/ 	.word	0x00000000
.L_422:


//--------------------- .nv.info._ZN7cutlass13device_kernelIN5flash19enable_sm80_to_sm89INS1_16FlashAttnFwdSm80INS1_25CollectiveMainloopFwdSm80ILi8ELi1ELb0EN4cute5tupleIJNS5_1CILi128EEENS7_ILi96EEENS7_ILi256EEEEEELi256ENS_6half_tEfNS_4arch4Sm80ELb1ELb0ELb1ELb1ELb0ELb0ELb1ELb0EEENS1_21CollectiveEpilogueFwdINS6_IJS8_SA_S9_EEENS6_IJNS7_ILi1EEESI_SI_EEESC_SE_Li256ELb1ELb1ELb0ELb0EEENS1_19SingleTileSchedulerILb1ELb0ELb1ELi128EEEEEEEEEvNT_6ParamsE --------------------------
	.section	.nv.info._ZN7cutlass13device_kernelIN5flash19enable_sm80_to_sm89INS1_16FlashAttnFwdSm80INS1_25CollectiveMainloopFwdSm80ILi8ELi1ELb0EN4cute5tupleIJNS5_1CILi128EEENS7_ILi96EEENS7_ILi256EEEEEELi256ENS_6half_tEfNS_4arch4Sm80ELb1ELb0ELb1ELb1ELb0ELb0ELb1ELb0EEENS1_21CollectiveEpilogueFwdINS6_IJS8_SA_S9_EEENS6_IJNS7_ILi1EEESI_SI_EEESC_SE_Li256ELb1ELb1ELb0ELb0EEENS1_19SingleTileSchedulerILb1ELb0ELb1ELi128EEEEEEEEEvNT_6ParamsE,"",@"SHT_CUDA_INFO"
	.sectionflags	@""
	.align	4


	//----- nvinfo : EIATTR_CUDA_API_VERSION
	.align		4
        /*0000*/ 	.byte	0x04, 0x37
        /*0002*/ 	.short	(.L_424 - .L_423)
.L_423:
        /*0004*/ 	.word	0x00000082


	//----- nvinfo : EIATTR_SW2861232_WAR
	.align		4
.L_424:
        /*0008*/ 	.byte	0x01, 0x35
	.zero		2


	//----- nvinfo : EIATTR_PARAM_CBANK
	.align		4
        /*000c*/ 	.byte	0x04, 0x0a
        /*000e*/ 	.short	(.L_426 - .L_425)
	.align		4
.L_425:
        /*0010*/ 	.word	index@(.nv.constant0._ZN7cutlass13device_kernelIN5flash19enable_sm80_to_sm89INS1_16FlashAttnFwdSm80INS1_25CollectiveMainloopFwdSm80ILi8ELi1ELb0EN4cute5tupleIJNS5_1CILi128EEENS7_ILi96EEENS7_ILi256EEEEEELi256ENS_6half_tEfNS_4arch4Sm80ELb1ELb0ELb1ELb1ELb0ELb0ELb1ELb0EEENS1_21CollectiveEpilogueFwdINS6_IJS8_SA_S9_EEENS6_IJNS7_ILi1EEESI_SI_EEESC_SE_Li256ELb1ELb1ELb0ELb0EEENS1_19SingleTileSchedulerILb1ELb0ELb1ELi128EEEEEEEEEvNT_6ParamsE)
        /*0014*/ 	.short	0x0160
        /*0016*/ 	.short	0x0418


	//----- nvinfo : EIATTR_CBANK_PARAM_SIZE
	.align		4
.L_426:
        /*0018*/ 	.byte	0x03, 0x19
        /*001a*/ 	.short	0x0418


	//----- nvinfo : EIATTR_KPARAM_INFO
	.align		4
        /*001c*/ 	.byte	0x04, 0x17
        /*001e*/ 	.short	(.L_428 - .L_427)
.L_427:
        /*0020*/ 	.word	0x00000000
        /*0024*/ 	.short	0x0000
        /*0026*/ 	.short	0x0000
        /*0028*/ 	.byte	0x00, 0xf0, 0x61, 0x10


	//----- nvinfo : EIATTR_MAXREG_COUNT
	.align		4
.L_428:
        /*002c*/ 	.byte	0x03, 0x1b
        /*002e*/ 	.short	0x00ff


	//----- nvinfo : EIATTR_NUM_BARRIERS
	.align		4
        /*0030*/ 	.byte	0x02, 0x4c
        /*0032*/ 	.byte	0x02
	.zero		1


	//----- nvinfo : EIATTR_ANNOTATIONS
	.align		4
        /*0034*/ 	.byte	0x04, 0x55
        /*0036*/ 	.short	(.L_430 - .L_429)


	//   ....[0]....
.L_429:
        /* <DEDUP_REMOVED lines=27> */


	//----- nvinfo : EIATTR_MERCURY_ISA_VERSION
	.align		4
.L_430:
        /*01d8*/ 	.byte	0x03, 0x5f
        /*01da*/ 	.short	0x0000


	//----- nvinfo : EIATTR_COOP_GROUP_MASK_REGIDS
	.align		4
        /*01dc*/ 	.byte	0x04, 0x29
        /*01de*/ 	.short	(.L_432 - .L_431)


	//   ....[0]....
.L_431:
        /*01e0*/ 	.word	0xffffffff


	//   ....[1]....
        /*01e4*/ 	.word	0xffffffff


	//   ....[2]....
        /*01e8*/ 	.word	0xffffffff


	//   ....[3]....
        /*01ec*/ 	.word	0xffffffff


	//   ....[4]....
        /*01f0*/ 	.word	0xffffffff


	//   ....[5]....
        /*01f4*/ 	.word	0xffffffff


	//   ....[6]....
        /*01f8*/ 	.word	0xffffffff


	//   ....[7]....
        /*01fc*/ 	.word	0xffffffff


	//   ....[8]....
        /*0200*/ 	.word	0xffffffff


	//   ....[9]....
        /*0204*/ 	.word	0xffffffff


	//   ....[10]....
        /*0208*/ 	.word	0xffffffff


	//   ....[11]....
        /*020c*/ 	.word	0xffffffff


	//   ....[12]....
        /*0210*/ 	.word	0xffffffff


	//   ....[13]....
        /*0214*/ 	.word	0xffffffff


	//   ....[14]....
        /*0218*/ 	.word	0xffffffff


	//   ....[15]....
        /*021c*/ 	.word	0xffffffff


	//   ....[16]....
        /*0220*/ 	.word	0xffffffff


	//   ....[17]....
        /*0224*/ 	.word	0xffffffff


	//   ....[18]....
        /*0228*/ 	.word	0xffffffff


	//   ....[19]....
        /*022c*/ 	.word	0xffffffff


	//   ....[20]....
        /*0230*/ 	.word	0xffffffff


	//   ....[21]....
        /*0234*/ 	.word	0xffffffff


	//   ....[22]....
        /*0238*/ 	.word	0xffffffff


	//   ....[23]....
        /*023c*/ 	.word	0xffffffff


	//   ....[24]....
        /*0240*/ 	.word	0xffffffff


	//   ....[25]....
        /*0244*/ 	.word	0xffffffff


	//   ....[26]....
        /*0248*/ 	.word	0xffffffff


	//   ....[27]....
        /*024c*/ 	.word	0xffffffff


	//   ....[28]....
        /*0250*/ 	.word	0xffffffff


	//   ....[29]....
        /*0254*/ 	.word	0xffffffff


	//   ....[30]....
        /*0258*/ 	.word	0xffffffff


	//   ....[31]....
        /*025c*/ 	.word	0xffffffff


	//   ....[32]....
        /*0260*/ 	.word	0xffffffff


	//   ....[33]....
        /*0264*/ 	.word	0xffffffff


	//   ....[34]....
        /*0268*/ 	.word	0xffffffff


	//   ....[35]....
        /*026c*/ 	.word	0xffffffff


	//   ....[36]....
        /*0270*/ 	.word	0xffffffff


	//   ....[37]....
        /*0274*/ 	.word	0xffffffff


	//   ....[38]....
        /*0278*/ 	.word	0xffffffff


	//   ....[39]....
        /*027c*/ 	.word	0xffffffff


	//   ....[40]....
        /*0280*/ 	.word	0xffffffff


	//   ....[41]....
        /*0284*/ 	.word	0xffffffff


	//   ....[42]....
        /*0288*/ 	.word	0xffffffff


	//   ....[43]....
        /*028c*/ 	.word	0xffffffff


	//   ....[44]....
        /*0290*/ 	.word	0xffffffff


	//   ....[45]....
        /*0294*/ 	.word	0xffffffff


	//   ....[46]....
        /*0298*/ 	.word	0xffffffff


	//   ....[47]....
        /*029c*/ 	.word	0xffffffff


	//   ....[48]....
        /*02a0*/ 	.word	0xffffffff


	//----- nvinfo : EIATTR_COOP_GROUP_INSTR_OFFSETS
	.align		4
.L_432:
        /*02a4*/ 	.byte	0x04, 0x28
        /*02a6*/ 	.short	(.L_434 - .L_433)


	//   ....[0]....
.L_433:
        /*02a8*/ 	.word	0x00000090


	//   ....[1]....
        /*02ac*/ 	.word	0x00001270


	//   ....[2]....
        /*02b0*/ 	.word	0x000012e0


	//   ....[3]....
        /*02b4*/ 	.word	0x000015e0


	//   ....[4]....
        /*02b8*/ 	.word	0x00001660


	//   ....[5]....
        /*02bc*/ 	.word	0x00001930


	//   ....[6]....
        /*02c0*/ 	.word	0x00001960


	//   ....[7]....
        /*02c4*/ 	.word	0x00001b50


	//   ....[8]....
        /*02c8*/ 	.word	0x00001b90


	//   ....[9]....
        /*02cc*/ 	.word	0x00004600


	//   ....[10]....
        /*02d0*/ 	.word	0x00004620


	//   ....[11]....
        /*02d4*/ 	.word	0x00004fc0


	//   ....[12]....
        /*02d8*/ 	.word	0x00005110


	//   ....[13]....
        /*02dc*/ 	.word	0x00005120


	//   ....[14]....
        /*02e0*/ 	.word	0x00005170


	//   ....[15]....
        /*02e4*/ 	.word	0x0000a270


	//   ....[16]....
        /*02e8*/ 	.word	0x0000a290


	//   ....[17]....
        /*02ec*/ 	.word	0x0000aed0


	//   ....[18]....
        /*02f0*/ 	.word	0x0000af70


	//   ....[19]....
        /*02f4*/ 	.word	0x0000afa0


	//   ....[20]....
        /*02f8*/ 	.word	0x0000afc0


	//   ....[21]....
        /*02fc*/ 	.word	0x0000ff00


	//   ....[22]....
        /*0300*/ 	.word	0x0000ff30


	//   ....[23]....
        /*0304*/ 	.word	0x0000ff50


	//   ....[24]....
        /*0308*/ 	.word	0x0000ff80


	//   ....[25]....
        /*030c*/ 	.word	0x00012ba0


	//   ....[26]....
        /*0310*/ 	.word	0x00012bb0


	//   ....[27]....
        /*0314*/ 	.word	0x00012be0


	//   ....[28]....
        /*0318*/ 	.word	0x00012c00


	//   ....[29]....
        /*031c*/ 	.word	0x00014590


	//   ....[30]....
        /*0320*/ 	.word	0x000145c0


	//   ....[31]....
        /*0324*/ 	.word	0x000145e0


	//   ....[32]....
        /*0328*/ 	.word	0x000145f0


	//   ....[33]....
        /*032c*/ 	.word	0x00014810


	//   ....[34]....
        /*0330*/ 	.word	0x00014820


	//   ....[35]....
        /*0334*/ 	.word	0x00014a20


	//   ....[36]....
        /*0338*/ 	.word	0x00014a50


	//   ....[37]....
        /*033c*/ 	.word	0x00014c10


	//   ....[38]....
        /*0340*/ 	.word	0x00014c40


	//   ....[39]....
        /*0344*/ 	.word	0x00014e00


	//   ....[40]....
        /*0348*/ 	.word	0x00014e20


	//   ....[41]....
        /*034c*/ 	.word	0x00015690


	//   ....[42]....
        /*0350*/ 	.word	0x000156b0


	//   ....[43]....
        /*0354*/ 	.word	0x00015870


	//   ....[44]....
        /*0358*/ 	.word	0x000158a0


	//   ....[45]....
        /*035c*/ 	.word	0x00015a30


	//   ....[46]....
        /*0360*/ 	.word	0x00015a60


	//   ....[47]....
        /*0364*/ 	.word	0x00015bf0


	//   ....[48]....
        /*0368*/ 	.word	0x00015c10


	//----- nvinfo : EIATTR_EXIT_INSTR_OFFSETS
	.align		4
.L_434:
        /*036c*/ 	.byte	0x04, 0x1c
        /*036e*/ 	.short	(.L_436 - .L_435)


	//   ....[0]....
.L_435:
        /*0370*/ 	.word	0x00000350


	//   ....[1]....
        /*0374*/ 	.word	0x00014e30


	//   ....[2]....
        /*0378*/ 	.word	0x00014f70


	//   ....[3]....
        /*037c*/ 	.word	0x00014fd0


	//   ....[4]....
        /*0380*/ 	.word	0x00015c20


	//   ....[5]....
        /*0384*/ 	.word	0x00015d30


	//   ....[6]....
        /*0388*/ 	.word	0x00015d90


	//----- nvinfo : EIATTR_CTAIDZ_USED
	.align		4
.L_436:
        /*038c*/ 	.byte	0x01, 0x04
	.zero		2


	//----- nvinfo : EIATTR_MAX_THREADS
	.align		4
        /*0390*/ 	.byte	0x04, 0x05
        /*0392*/ 	.short	(.L_438 - .L_437)
.L_437:
        /*0394*/ 	.word	0x00000100
        /*0398*/ 	.word	0x00000001
        /*039c*/ 	.word	0x00000001


	//----- nvinfo : EIATTR_CRS_STACK_SIZE
	.align		4
.L_438:
        /*03a0*/ 	.byte	0x04, 0x1e
        /*03a2*/ 	.short	(.L_440 - .L_439)
.L_439:
        /*03a4*/ 	.word	0x00000000
.L_440:


//--------------------- .nv.info._ZN7cutlass13device_kernelIN5flash19enable_sm80_to_sm89INS1_16FlashAttnFwdSm80INS1_25CollectiveMainloopFwdSm80ILi8ELi1ELb0EN4cute5tupleIJNS5_1CILi128EEENS7_ILi48EEENS7_ILi256EEEEEELi256ENS_6half_tEfNS_4arch4Sm80ELb1ELb0ELb1ELb1ELb0ELb1ELb1ELb0EEENS1_21CollectiveEpilogueFwdINS6_IJS8_SA_S9_EEENS6_IJNS7_ILi1EEESI_SI_EEESC_SE_Li256ELb1ELb1ELb0ELb0EEENS1_19SingleTileSchedulerILb1ELb0ELb1ELi128EEEEEEEEEvNT_6ParamsE --------------------------
	.section	.nv.info._ZN7cutlass13device_kernelIN5flash19enable_sm80_to_sm89INS1_16FlashAttnFwdSm80INS1_25CollectiveMainloopFwdSm80ILi8ELi1ELb0EN4cute5tupleIJNS5_1CILi128EEENS7_ILi48EEENS7_ILi256EEEEEELi256ENS_6half_tEfNS_4arch4Sm80ELb1ELb0ELb1ELb1ELb0ELb1ELb1ELb0EEENS1_21CollectiveEpilogueFwdINS6_IJS8_SA_S9_EEENS6_IJNS7_ILi1EEESI_SI_EEESC_SE_Li256ELb1ELb1ELb0ELb0EEENS1_19SingleTileSchedulerILb1ELb0ELb1ELi128EEEEEEEEEvNT_6ParamsE,"",@"SHT_CUDA_INFO"
	.sectionflags	@""
	.align	4


	//----- nvinfo : EIATTR_CUDA_API_VERSION
	.align		4
        /*0000*/ 	.byte	0x04, 0x37
        /*0002*/ 	.short	(.L_442 - .L_441)
.L_441:
        /*0004*/ 	.word	0x00000082


	//----- nvinfo : EIATTR_SW2861232_WAR
	.align		4
.L_442:
        /*0008*/ 	.byte	0x01, 0x35
	.zero		2


	//----- nvinfo : EIATTR_PARAM_CBANK
	.align		4
        /*000c*/ 	.byte	0x04, 0x0a
        /*000e*/ 	.short	(.L_444 - .L_443)
	.align		4
.L_443:
        /*0010*/ 	.word	index@(.nv.constant0._ZN7cutlass13device_kernelIN5flash19enable_sm80_to_sm89INS1_16FlashAttnFwdSm80INS1_25CollectiveMainloopFwdSm80ILi8ELi1ELb0EN4cute5tupleIJNS5_1CILi128EEENS7_ILi48EEENS7_ILi256EEEEEELi256ENS_6half_tEfNS_4arch4Sm80ELb1ELb0ELb1ELb1ELb0ELb1ELb1ELb0EEENS1_21CollectiveEpilogueFwdINS6_IJS8_SA_S9_EEENS6_IJNS7_ILi1EEESI_SI_EEESC_SE_Li256ELb1ELb1ELb0ELb0EEENS1_19SingleTileSchedulerILb1ELb0ELb1ELi128EEEEEEEEEvNT_6ParamsE)
        /*0014*/ 	.short	0x0160
        /*0016*/ 	.short	0x0418


	//----- nvinfo : EIATTR_CBANK_PARAM_SIZE
	.align		4
.L_444:
        /*0018*/ 	.byte	0x03, 0x19
        /*001a*/ 	.short	0x0418


	//----- nvinfo : EIATTR_KPARAM_INFO
	.align		4
        /*001c*/ 	.byte	0x04, 0x17
        /*001e*/ 	.short	(.L_446 - .L_445)
.L_445:
        /*0020*/ 	.word	0x00000000
        /*0024*/ 	.short	0x0000
        /*0026*/ 	.short	0x0000
        /*0028*/ 	.byte	0x00, 0xf0, 0x61, 0x10


	//----- nvinfo : EIATTR_MAXREG_COUNT
	.align		4
.L_446:
        /*002c*/ 	.byte	0x03, 0x1b
        /*002e*/ 	.short	0x00ff


	//----- nvinfo : EIATTR_NUM_BARRIERS
	.align		4
        /*0030*/ 	.byte	0x02, 0x4c
        /*0032*/ 	.byte	0x02
	.zero		1


	//----- nvinfo : EIATTR_MERCURY_ISA_VERSION
	.align		4
        /*0034*/ 	.byte	0x03, 0x5f
        /*0036*/ 	.short	0x0000


	//----- nvinfo : EIATTR_INT_WARP_WIDE_INSTR_OFFSETS
	.align		4
        /*0038*/ 	.byte	0x04, 0x31
        /*003a*/ 	.short	(.L_448 - .L_447)


	//   ....[0]....
.L_447:
        /*003c*/ 	.word	0x00015e20


	//   ....[1]....
        /*0040*/ 	.word	0x00018100


	//----- nvinfo : EIATTR_COOP_GROUP_MASK_REGIDS
	.align		4
.L_448:
        /*0044*/ 	.byte	0x04, 0x29
        /*0046*/ 	.short	(.L_450 - .L_449)


	//   ....[0]....
.L_449:
        /*0048*/ 	.word	0xffffffff


	//   ....[1]....
        /*004c*/ 	.word	0xffffffff


	//   ....[2]....
        /*0050*/ 	.word	0xffffffff


	//   ....[3]....
        /*0054*/ 	.word	0xffffffff


	//   ....[4]....
        /*0058*/ 	.word	0xffffffff


	//   ....[5]....
        /*005c*/ 	.word	0xffffffff


	//   ....[6]....
        /*0060*/ 	.word	0xffffffff


	//   ....[7]....
        /*0064*/ 	.word	0xffffffff


	//   ....[8]....
        /*0068*/ 	.word	0xffffffff


	//   ....[9]....
        /*006c*/ 	.word	0xffffffff


	//   ....[10]....
        /*0070*/ 	.word	0xffffffff


	//   ....[11]....
        /*0074*/ 	.word	0xffffffff


	//   ....[12]....
        /*0078*/ 	.word	0xffffffff


	//   ....[13]....
        /*007c*/ 	.word	0xffffffff


	//   ....[14]....
        /*0080*/ 	.word	0xffffffff


	//   ....[15]....
        /*0084*/ 	.word	0xffffffff


	//   ....[16]....
        /*0088*/ 	.word	0xffffffff


	//   ....[17]....
        /*008c*/ 	.word	0xffffffff


	//   ....[18]....
        /*0090*/ 	.word	0xffffffff


	//   ....[19]....
        /*0094*/ 	.word	0xffffffff


	//   ....[20]....
        /*0098*/ 	.word	0xffffffff


	//   ....[21]....
        /*009c*/ 	.word	0xffffffff


	//   ....[22]....
        /*00a0*/ 	.word	0xffffffff


	//   ....[23]....
        /*00a4*/ 	.word	0xffffffff


	//   ....[24]....
        /*00a8*/ 	.word	0xffffffff


	//   ....[25]....
        /*00ac*/ 	.word	0xffffffff


	//   ....[26]....
        /*00b0*/ 	.word	0xffffffff


	//   ....[27]....
        /*00b4*/ 	.word	0xffffffff


	//   ....[28]....
        /*00b8*/ 	.word	0xffffffff


	//   ....[29]....
        /*00bc*/ 	.word	0xffffffff


	//   ....[30]....
        /*00c0*/ 	.word	0xffffffff


	//   ....[31]....
        /*00c4*/ 	.word	0xffffffff


	//   ....[32]....
        /*00c8*/ 	.word	0xffffffff


	//   ....[33]....
        /*00cc*/ 	.word	0xffffffff


	//   ....[34]....
        /*00d0*/ 	.word	0xffffffff


	//   ....[35]....
        /*00d4*/ 	.word	0xffffffff


	//   ....[36]....
        /*00d8*/ 	.word	0xffffffff


	//   ....[37]....
        /*00dc*/ 	.word	0xffffffff


	//   ....[38]....
        /*00e0*/ 	.word	0xffffffff


	//   ....[39]....
        /*00e4*/ 	.word	0xffffffff


	//   ....[40]....
        /*00e8*/ 	.word	0xffffffff


	//   ....[41]....
        /*00ec*/ 	.word	0xffffffff


	//   ....[42]....
        /*00f0*/ 	.word	0xffffffff


	//   ....[43]....
        /*00f4*/ 	.word	0xffffffff


	//   ....[44]....
        /*00f8*/ 	.word	0xffffffff


	//   ....[45]....
        /*00fc*/ 	.word	0xffffffff


	//   ....[46]....
        /*0100*/ 	.word	0xffffffff


	//   ....[47]....
        /*0104*/ 	.word	0xffffffff


	//   ....[48]....
        /*0108*/ 	.word	0xffffffff


	//   ....[49]....
        /*010c*/ 	.word	0xffffffff


	//   ....[50]....
        /*0110*/ 	.word	0xffffffff


	//   ....[51]....
        /*0114*/ 	.word	0xffffffff


	//   ....[52]....
        /*0118*/ 	.word	0xffffffff


	//   ....[53]....
        /*011c*/ 	.word	0xffffffff


	//   ....[54]....
        /*0120*/ 	.word	0xffffffff


	//   ....[55]....
        /*0124*/ 	.word	0xffffffff


	//   ....[56]....
        /*0128*/ 	.word	0xffffffff


	//   ....[57]....
        /*012c*/ 	.word	0xffffffff


	//   ....[58]....
        /*0130*/ 	.word	0xffffffff


	//   ....[59]....
        /*0134*/ 	.word	0xffffffff


	//   ....[60]....
        /*0138*/ 	.word	0xffffffff


	//   ....[61]....
        /*013c*/ 	.word	0xffffffff


	//   ....[62]....
        /*0140*/ 	.word	0xffffffff


	//   ....[63]....
        /*0144*/ 	.word	0xffffffff


	//   ....[64]....
        /*0148*/ 	.word	0xffffffff


	//   ....[65]....
        /*014c*/ 	.word	0xffffffff


	//   ....[66]....
        /*0150*/ 	.word	0xffffffff


	//   ....[67]....
        /*0154*/ 	.word	0xffffffff


	//   ....[68]....
        /*0158*/ 	.word	0xffffffff


	//   ....[69]....
        /*015c*/ 	.word	0xffffffff


	//   ....[70]....
        /*0160*/ 	.word	0xffffffff


	//   ....[71]....
        /*0164*/ 	.word	0xffffffff


	//   ....[72]....
        /*0168*/ 	.word	0xffffffff


	//   ....[73]....
        /*016c*/ 	.word	0xffffffff


	//   ....[74]....
        /*0170*/ 	.word	0xffffffff


	//   ....[75]....
        /*0174*/ 	.word	0xffffffff


	//   ....[76]....
        /*0178*/ 	.word	0xffffffff


	//   ....[77]....
        /*017c*/ 	.word	0xffffffff


	//   ....[78]....
        /*0180*/ 	.word	0xffffffff


	//   ....[79]....
        /*0184*/ 	.word	0xffffffff


	//   ....[80]....
        /*0188*/ 	.word	0xffffffff


	//----- nvinfo : EIATTR_COOP_GROUP_INSTR_OFFSETS
	.align		4
.L_450:
        /*018c*/ 	.byte	0x04, 0x28
        /*018e*/ 	.short	(.L_452 - .L_451)


	//   ....[0]....
.L_451:
        /*0190*/ 	.word	0x00000070


	//   ....[1]....
        /*0194*/ 	.word	0x000080c0


	//   ....[2]....
        /*0198*/ 	.word	0x00008100


	//   ....[3]....
        /*019c*/ 	.word	0x00008550


	//   ....[4]....
        /*01a0*/ 	.word	0x00008670


	//   ....[5]....
        /*01a4*/ 	.word	0x000088a0


	//   ....[6]....
        /*01a8*/ 	.word	0x000088d0


	//   ....[7]....
        /*01ac*/ 	.word	0x00008ad0


	//   ....[8]....
        /*01b0*/ 	.word	0x00008b10


	//   ....[9]....
        /*01b4*/ 	.word	0x00009290


	//   ....[10]....
        /*01b8*/ 	.word	0x000092f0


	//   ....[11]....
        /*01bc*/ 	.word	0x00009310


	//   ....[12]....
        /*01c0*/ 	.word	0x00009320


	//   ....[13]....
        /*01c4*/ 	.word	0x000096f0


	//   ....[14]....
        /*01c8*/ 	.word	0x00009740


	//   ....[15]....
        /*01cc*/ 	.word	0x00009780


	//   ....[16]....
        /*01d0*/ 	.word	0x000097c0


	//   ....[17]....
        /*01d4*/ 	.word	0x00009b00


	//   ....[18]....
        /*01d8*/ 	.word	0x00009ba0


	//   ....[19]....
        /*01dc*/ 	.word	0x00009c20


	//   ....[20]....
        /*01e0*/ 	.word	0x00009c90


	//   ....[21]....
        /*01e4*/ 	.word	0x0000a010


	//   ....[22]....
        /*01e8*/ 	.word	0x0000a0b0


	//   ....[23]....
        /*01ec*/ 	.word	0x0000a130


	//   ....[24]....
        /*01f0*/ 	.word	0x0000a1a0


	//   ....[25]....
        /*01f4*/ 	.word	0x0000d7c0


	//   ....[26]....
        /*01f8*/ 	.word	0x0000d7e0


	//   ....[27]....
        /*01fc*/ 	.word	0x0000d800


	//   ....[28]....
        /*0200*/ 	.word	0x0000d810


	//   ....[29]....
        /*0204*/ 	.word	0x0000da10


	//   ....[30]....
        /*0208*/ 	.word	0x0000dab0


	//   ....[31]....
        /*020c*/ 	.word	0x0000db00


	//   ....[32]....
        /*0210*/ 	.word	0x0000db70


	//   ....[33]....
        /*0214*/ 	.word	0x0000de10


	//   ....[34]....
        /*0218*/ 	.word	0x0000deb0


	//   ....[35]....
        /*021c*/ 	.word	0x0000df30


	//   ....[36]....
        /*0220*/ 	.word	0x0000dfa0


	//   ....[37]....
        /*0224*/ 	.word	0x0000e230


	//   ....[38]....
        /*0228*/ 	.word	0x0000e2d0


	//   ....[39]....
        /*022c*/ 	.word	0x0000e320


	//   ....[40]....
        /*0230*/ 	.word	0x0000e390


	//   ....[41]....
        /*0234*/ 	.word	0x000133a0


	//   ....[42]....
        /*0238*/ 	.word	0x000133d0


	//   ....[43]....
        /*023c*/ 	.word	0x00013bc0


	//   ....[44]....
        /*0240*/ 	.word	0x00013bf0


	//   ....[45]....
        /*0244*/ 	.word	0x00013c10


	//   ....[46]....
        /*0248*/ 	.word	0x00013c30


	//   ....[47]....
        /*024c*/ 	.word	0x000160c0


	//   ....[48]....
        /*0250*/ 	.word	0x000160d0


	//   ....[49]....
        /*0254*/ 	.word	0x00016590


	//   ....[50]....
        /*0258*/ 	.word	0x000165a0


	//   ....[51]....
        /*025c*/ 	.word	0x000165c0


	//   ....[52]....
        /*0260*/ 	.word	0x000165e0


	//   ....[53]....
        /*0264*/ 	.word	0x00019590


	//   ....[54]....
        /*0268*/ 	.word	0x000195a0


	//   ....[55]....
        /*026c*/ 	.word	0x000195d0


	//   ....[56]....
        /*0270*/ 	.word	0x000195e0


	//   ....[57]....
        /*0274*/ 	.word	0x0001ace0


	//   ....[58]....
        /*0278*/ 	.word	0x0001ad10


	//   ....[59]....
        /*027c*/ 	.word	0x0001ad60


	//   ....[60]....
        /*0280*/ 	.word	0x0001ad70


	//   ....[61]....
        /*0284*/ 	.word	0x0001c820


	//   ....[62]....
        /*0288*/ 	.word	0x0001c870


	//   ....[63]....
        /*028c*/ 	.word	0x0001c8a0


	//   ....[64]....
        /*0290*/ 	.word	0x0001c8d0


	//   ....[65]....
        /*0294*/ 	.word	0x0001cb10


	//   ....[66]....
        /*0298*/ 	.word	0x0001cb20


	//   ....[67]....
        /*029c*/ 	.word	0x0001cd20


	//   ....[68]....
        /*02a0*/ 	.word	0x0001cd50


	//   ....[69]....
        /*02a4*/ 	.word	0x0001cf10


	//   ....[70]....
        /*02a8*/ 	.word	0x0001cf40


	//   ....[71]....
        /*02ac*/ 	.word	0x0001d100


	//   ....[72]....
        /*02b0*/ 	.word	0x0001d120


	//   ....[73]....
        /*02b4*/ 	.word	0x0001db30


	//   ....[74]....
        /*02b8*/ 	.word	0x0001db50


	//   ....[75]....
        /*02bc*/ 	.word	0x0001dce0


	//   ....[76]....
        /*02c0*/ 	.word	0x0001dd10


	//   ....[77]....
        /*02c4*/ 	.word	0x0001dea0


	//   ....[78]....
        /*02c8*/ 	.word	0x0001ded0


	//   ....[79]....
        /*02cc*/ 	.word	0x0001e060


	//   ....[80]....
        /*02d0*/ 	.word	0x0001e080


	//----- nvinfo : EIATTR_EXIT_INSTR_OFFSETS
	.align		4
.L_452:
        /*02d4*/ 	.byte	0x04, 0x1c
        /*02d6*/ 	.short	(.L_454 - .L_453)


	//   ....[0]....
.L_453:
        /*02d8*/ 	.word	0x000003a0


	//   ....[1]....
        /*02dc*/ 	.word	0x0001d130


	//   ....[2]....
        /*02e0*/ 	.word	0x0001d270


	//   ....[3]....
        /*02e4*/ 	.word	0x0001d2d0


	//   ....[4]....
        /*02e8*/ 	.word	0x0001e090


	//   ....[5]....
        /*02ec*/ 	.word	0x0001e1a0


	//   ....[6]....
        /*02f0*/ 	.word	0x0001e200


	//----- nvinfo : EIATTR_CTAIDZ_USED
	.align		4
.L_454:
        /*02f4*/ 	.byte	0x01, 0x04
	.zero		2


	//----- nvinfo : EIATTR_MAX_THREADS
	.align		4
        /*02f8*/ 	.byte	0x04, 0x05
        /*02fa*/ 	.short	(.L_456 - .L_455)
.L_455:
        /*02fc*/ 	.word	0x00000100
        /*0300*/ 	.word	0x00000001
        /*0304*/ 	.word	0x00000001


	//----- nvinfo : EIATTR_CRS_STACK_SIZE
	.align		4
.L_456:
        /*0308*/ 	.byte	0x04, 0x1e
        /*030a*/ 	.short	(.L_458 - .L_457)
.L_457:
        /*030c*/ 	.word	0x00000000
.L_458:


//--------------------- .nv.callgraph             --------------------------
	.section	.nv.callgraph,"",@"SHT_CUDA_CALLGRAPH"
	.align	4
	.sectionentsize	8
	.align		4
        /*0000*/ 	.word	0x00000000
	.align		4
        /*0004*/ 	.word	0xffffffff
	.align		4
        /*0008*/ 	.word	0x00000000
	.align		4
        /*000c*/ 	.word	0xfffffffe
	.align		4
        /*0010*/ 	.word	0x00000000
	.align		4
        /*0014*/ 	.word	0xfffffffd
	.align		4
        /*0018*/ 	.word	0x00000000
	.align		4
        /*001c*/ 	.word	0xfffffffc


//--------------------- .nv.rel.action            --------------------------
	.section	.nv.rel.action,"",@"SHT_CUDA_RELOCINFO"
	.align	8
	.sectionentsize	8
        /*0000*/ 	.byte	0x73, 0x00, 0x00, 0x00, 0x00, 0x00, 0x00, 0x00, 0x00, 0x00, 0x00, 0x11, 0x25, 0x00, 0x05, 0x36


//--------------------- .nv.constant4             --------------------------
	.section	.nv.constant4,"a",@progbits
	.align	8
	.align		8
.nv.constant4:
        /*0000*/ 	.dword	_ZN74_INTERNAL_365d0264_38_flash_fwd_hdim256_fp16_softcap_sm80_cu_9949e2e8_47264cuda3std3__45__cpo5beginE
	.align		8
        /*0008*/ 	.dword	_ZN74_INTERNAL_365d0264_38_flash_fwd_hdim256_fp16_softcap_sm80_cu_9949e2e8_47264cuda3std3__45__cpo3endE
	.align		8
        /*0010*/ 	.dword	_ZN74_INTERNAL_365d0264_38_flash_fwd_hdim256_fp16_softcap_sm80_cu_9949e2e8_47264cuda3std3__45__cpo6cbeginE
	.align		8
        /*0018*/ 	.dword	_ZN74_INTERNAL_365d0264_38_flash_fwd_hdim256_fp16_softcap_sm80_cu_9949e2e8_47264cuda3std3__45__cpo4cendE
	.align		8
        /*0020*/ 	.dword	_ZN74_INTERNAL_365d0264_38_flash_fwd_hdim256_fp16_softcap_sm80_cu_9949e2e8_47264cuda3std3__476_GLOBAL__N__365d0264_38_flash_fwd_hdim256_fp16_softcap_sm80_cu_9949e2e8_47266ignoreE
	.align		8
        /*0028*/ 	.dword	_ZN74_INTERNAL_365d0264_38_flash_fwd_hdim256_fp16_softcap_sm80_cu_9949e2e8_47264cuda3std3__419piecewise_constructE
	.align		8
        /*0030*/ 	.dword	_ZN74_INTERNAL_365d0264_38_flash_fwd_hdim256_fp16_softcap_sm80_cu_9949e2e8_47264cuda3std3__48in_placeE
	.align		8
        /*0038*/ 	.dword	_ZN74_INTERNAL_365d0264_38_flash_fwd_hdim256_fp16_softcap_sm80_cu_9949e2e8_47264cuda3std6ranges3__45__cpo4swapE
	.align		8
        /*0040*/ 	.dword	_ZN74_INTERNAL_365d0264_38_flash_fwd_hdim256_fp16_softcap_sm80_cu_9949e2e8_47264cuda3std6ranges3__45__cpo9iter_moveE
	.align		8
        /*0048*/ 	.dword	_ZN74_INTERNAL_365d0264_38_flash_fwd_hdim256_fp16_softcap_sm80_cu_9949e2e8_47264cute7productE
	.align		8
        /*0050*/ 	.dword	_ZN74_INTERNAL_365d0264_38_flash_fwd_hdim256_fp16_softcap_sm80_cu_9949e2e8_47264cute1_E


//--------------------- .nv.constant0._ZN7cutlass13device_kernelIN5flash19enable_sm80_to_sm89INS1_16FlashAttnFwdSm80INS1_25CollectiveMainloopFwdSm80ILi8ELi1ELb1EN4cute5tupleIJNS5_1CILi128EEENS7_ILi64EEENS7_ILi256EEEEEELi256ENS_6half_tEfNS_4arch4Sm80ELb0ELb0ELb1ELb0ELb0ELb0ELb1ELb0EEENS1_21CollectiveEpilogueFwdINS6_IJS8_SA_S9_EEENS6_IJNS7_ILi1EEESI_SI_EEESC_SE_Li256ELb0ELb1ELb0ELb0EEENS1_19SingleTileSchedulerILb0ELb0ELb1ELi128EEEEEEEEEvNT_6ParamsE --------------------------
	.section	.nv.constant0._ZN7cutlass13device_kernelIN5flash19enable_sm80_to_sm89INS1_16FlashAttnFwdSm80INS1_25CollectiveMainloopFwdSm80ILi8ELi1ELb1EN4cute5tupleIJNS5_1CILi128EEENS7_ILi64EEENS7_ILi256EEEEEELi256ENS_6half_tEfNS_4arch4Sm80ELb0ELb0ELb1ELb0ELb0ELb0ELb1ELb0EEENS1_21CollectiveEpilogueFwdINS6_IJS8_SA_S9_EEENS6_IJNS7_ILi1EEESI_SI_EEESC_SE_Li256ELb0ELb1ELb0ELb0EEENS1_19SingleTileSchedulerILb0ELb0ELb1ELi128EEEEEEEEEvNT_6ParamsE,"a",@progbits
	.sectionflags	@""
	.align	4
.nv.constant0._ZN7cutlass13device_kernelIN5flash19enable_sm80_to_sm89INS1_16FlashAttnFwdSm80INS1_25CollectiveMainloopFwdSm80ILi8ELi1ELb1EN4cute5tupleIJNS5_1CILi128EEENS7_ILi64EEENS7_ILi256EEEEEELi256ENS_6half_tEfNS_4arch4Sm80ELb0ELb0ELb1ELb0ELb0ELb0ELb1ELb0EEENS1_21CollectiveEpilogueFwdINS6_IJS8_SA_S9_EEENS6_IJNS7_ILi1EEESI_SI_EEESC_SE_Li256ELb0ELb1ELb0ELb0EEENS1_19SingleTileSchedulerILb0ELb0ELb1ELi128EEEEEEEEEvNT_6ParamsE:
	.zero		1400


//--------------------- .nv.constant0._ZN7cutlass13device_kernelIN5flash19enable_sm80_to_sm89INS1_16FlashAttnFwdSm80INS1_25CollectiveMainloopFwdSm80ILi8ELi1ELb1EN4cute5tupleIJNS5_1CILi128EEENS7_ILi64EEENS7_ILi256EEEEEELi256ENS_6half_tEfNS_4arch4Sm80ELb0ELb0ELb1ELb1ELb0ELb0ELb1ELb0EEENS1_21CollectiveEpilogueFwdINS6_IJS8_SA_S9_EEENS6_IJNS7_ILi1EEESI_SI_EEESC_SE_Li256ELb1ELb1ELb0ELb0EEENS1_19SingleTileSchedulerILb1ELb0ELb1ELi128EEEEEEEEEvNT_6ParamsE --------------------------
	.section	.nv.constant0._ZN7cutlass13device_kernelIN5flash19enable_sm80_to_sm89INS1_16FlashAttnFwdSm80INS1_25CollectiveMainloopFwdSm80ILi8ELi1ELb1EN4cute5tupleIJNS5_1CILi128EEENS7_ILi64EEENS7_ILi256EEEEEELi256ENS_6half_tEfNS_4arch4Sm80ELb0ELb0ELb1ELb1ELb0ELb0ELb1ELb0EEENS1_21CollectiveEpilogueFwdINS6_IJS8_SA_S9_EEENS6_IJNS7_ILi1EEESI_SI_EEESC_SE_Li256ELb1ELb1ELb0ELb0EEENS1_19SingleTileSchedulerILb1ELb0ELb1ELi128EEEEEEEEEvNT_6ParamsE,"a",@progbits
	.sectionflags	@""
	.align	4
.nv.constant0._ZN7cutlass13device_kernelIN5flash19enable_sm80_to_sm89INS1_16FlashAttnFwdSm80INS1_25CollectiveMainloopFwdSm80ILi8ELi1ELb1EN4cute5tupleIJNS5_1CILi128EEENS7_ILi64EEENS7_ILi256EEEEEELi256ENS_6half_tEfNS_4arch4Sm80ELb0ELb0ELb1ELb1ELb0ELb0ELb1ELb0EEENS1_21CollectiveEpilogueFwdINS6_IJS8_SA_S9_EEENS6_IJNS7_ILi1EEESI_SI_EEESC_SE_Li256ELb1ELb1ELb0ELb0EEENS1_19SingleTileSchedulerILb1ELb0ELb1ELi128EEEEEEEEEvNT_6ParamsE:
	.zero		1400


//--------------------- .nv.constant0._ZN7cutlass13device_kernelIN5flash19enable_sm80_to_sm89INS1_16FlashAttnFwdSm80INS1_25CollectiveMainloopFwdSm80ILi8ELi1ELb0EN4cute5tupleIJNS5_1CILi128EEENS7_ILi32EEENS7_ILi256EEEEEELi256ENS_6half_tEfNS_4arch4Sm80ELb0ELb0ELb1ELb1ELb0ELb1ELb1ELb0EEENS1_21CollectiveEpilogueFwdINS6_IJS8_SA_S9_EEENS6_IJNS7_ILi1EEESI_SI_EEESC_SE_Li256ELb1ELb1ELb0ELb0EEENS1_19SingleTileSchedulerILb1ELb0ELb1ELi128EEEEEEEEEvNT_6ParamsE --------------------------
	.section	.nv.constant0._ZN7cutlass13device_kernelIN5flash19enable_sm80_to_sm89INS1_16FlashAttnFwdSm80INS1_25CollectiveMainloopFwdSm80ILi8ELi1ELb0EN4cute5tupleIJNS5_1CILi128EEENS7_ILi32EEENS7_ILi256EEEEEELi256ENS_6half_tEfNS_4arch4Sm80ELb0ELb0ELb1ELb1ELb0ELb1ELb1ELb0EEENS1_21CollectiveEpilogueFwdINS6_IJS8_SA_S9_EEENS6_IJNS7_ILi1EEESI_SI_EEESC_SE_Li256ELb1ELb1ELb0ELb0EEENS1_19SingleTileSchedulerILb1ELb0ELb1ELi128EEEEEEEEEvNT_6ParamsE,"a",@progbits
	.sectionflags	@""
	.align	4
.nv.constant0._ZN7cutlass13device_kernelIN5flash19enable_sm80_to_sm89INS1_16FlashAttnFwdSm80INS1_25CollectiveMainloopFwdSm80ILi8ELi1ELb0EN4cute5tupleIJNS5_1CILi128EEENS7_ILi32EEENS7_ILi256EEEEEELi256ENS_6half_tEfNS_4arch4Sm80ELb0ELb0ELb1ELb1ELb0ELb1ELb1ELb0EEENS1_21CollectiveEpilogueFwdINS6_IJS8_SA_S9_EEENS6_IJNS7_ILi1EEESI_SI_EEESC_SE_Li256ELb1ELb1ELb0ELb0EEENS1_19SingleTileSchedulerILb1ELb0ELb1ELi128EEEEEEEEEvNT_6ParamsE:
	.zero		1400


//--------------------- .nv.constant0._ZN7cutlass13device_kernelIN5flash19enable_sm80_to_sm89INS1_16FlashAttnFwdSm80INS1_25CollectiveMainloopFwdSm80ILi8ELi1ELb1EN4cute5tupleIJNS5_1CILi128EEENS7_ILi48EEENS7_ILi256EEEEEELi256ENS_6half_tEfNS_4arch4Sm80ELb0ELb1ELb1ELb0ELb0ELb0ELb1ELb0EEENS1_21CollectiveEpilogueFwdINS6_IJS8_SA_S9_EEENS6_IJNS7_ILi1EEESI_SI_EEESC_SE_Li256ELb0ELb1ELb0ELb0EEENS1_19SingleTileSchedulerILb0ELb0ELb1ELi128EEEEEEEEEvNT_6ParamsE --------------------------
	.section	.nv.constant0._ZN7cutlass13device_kernelIN5flash19enable_sm80_to_sm89INS1_16FlashAttnFwdSm80INS1_25CollectiveMainloopFwdSm80ILi8ELi1ELb1EN4cute5tupleIJNS5_1CILi128EEENS7_ILi48EEENS7_ILi256EEEEEELi256ENS_6half_tEfNS_4arch4Sm80ELb0ELb1ELb1ELb0ELb0ELb0ELb1ELb0EEENS1_21CollectiveEpilogueFwdINS6_IJS8_SA_S9_EEENS6_IJNS7_ILi1EEESI_SI_EEESC_SE_Li256ELb0ELb1ELb0ELb0EEENS1_19SingleTileSchedulerILb0ELb0ELb1ELi128EEEEEEEEEvNT_6ParamsE,"a",@progbits
	.sectionflags	@""
	.align	4
.nv.constant0._ZN7cutlass13device_kernelIN5flash19enable_sm80_to_sm89INS1_16FlashAttnFwdSm80INS1_25CollectiveMainloopFwdSm80ILi8ELi1ELb1EN4cute5tupleIJNS5_1CILi128EEENS7_ILi48EEENS7_ILi256EEEEEELi256ENS_6half_tEfNS_4arch4Sm80ELb0ELb1ELb1ELb0ELb0ELb0ELb1ELb0EEENS1_21CollectiveEpilogueFwdINS6_IJS8_SA_S9_EEENS6_IJNS7_ILi1EEESI_SI_EEESC_SE_Li256ELb0ELb1ELb0ELb0EEENS1_19SingleTileSchedulerILb0ELb0ELb1ELi128EEEEEEEEEvNT_6ParamsE:
	.zero		1400


//--------------------- .nv.constant0._ZN7cutlass13device_kernelIN5flash19enable_sm80_to_sm89INS1_16FlashAttnFwdSm80INS1_25CollectiveMainloopFwdSm80ILi8ELi1ELb1EN4cute5tupleIJNS5_1CILi128EEENS7_ILi48EEENS7_ILi256EEEEEELi256ENS_6half_tEfNS_4arch4Sm80ELb0ELb1ELb1ELb1ELb0ELb0ELb1ELb0EEENS1_21CollectiveEpilogueFwdINS6_IJS8_SA_S9_EEENS6_IJNS7_ILi1EEESI_SI_EEESC_SE_Li256ELb1ELb1ELb0ELb0EEENS1_19SingleTileSchedulerILb1ELb0ELb1ELi128EEEEEEEEEvNT_6ParamsE --------------------------
	.section	.nv.constant0._ZN7cutlass13device_kernelIN5flash19enable_sm80_to_sm89INS1_16FlashAttnFwdSm80INS1_25CollectiveMainloopFwdSm80ILi8ELi1ELb1EN4cute5tupleIJNS5_1CILi128EEENS7_ILi48EEENS7_ILi256EEEEEELi256ENS_6half_tEfNS_4arch4Sm80ELb0ELb1ELb1ELb1ELb0ELb0ELb1ELb0EEENS1_21CollectiveEpilogueFwdINS6_IJS8_SA_S9_EEENS6_IJNS7_ILi1EEESI_SI_EEESC_SE_Li256ELb1ELb1ELb0ELb0EEENS1_19SingleTileSchedulerILb1ELb0ELb1ELi128EEEEEEEEEvNT_6ParamsE,"a",@progbits
	.sectionflags	@""
	.align	4
.nv.constant0._ZN7cutlass13device_kernelIN5flash19enable_sm80_to_sm89INS1_16FlashAttnFwdSm80INS1_25CollectiveMainloopFwdSm80ILi8ELi1ELb1EN4cute5tupleIJNS5_1CILi128EEENS7_ILi48EEENS7_ILi256EEEEEELi256ENS_6half_tEfNS_4arch4Sm80ELb0ELb1ELb1ELb1ELb0ELb0ELb1ELb0EEENS1_21CollectiveEpilogueFwdINS6_IJS8_SA_S9_EEENS6_IJNS7_ILi1EEESI_SI_EEESC_SE_Li256ELb1ELb1ELb0ELb0EEENS1_19SingleTileSchedulerILb1ELb0ELb1ELi128EEEEEEEEEvNT_6ParamsE:
	.zero		1400


//--------------------- .nv.constant0._ZN7cutlass13device_kernelIN5flash19enable_sm80_to_sm89INS1_16FlashAttnFwdSm80INS1_25CollectiveMainloopFwdSm80ILi8ELi1ELb0EN4cute5tupleIJNS5_1CILi128EEENS7_ILi32EEENS7_ILi256EEEEEELi256ENS_6half_tEfNS_4arch4Sm80ELb0ELb1ELb1ELb1ELb0ELb1ELb1ELb0EEENS1_21CollectiveEpilogueFwdINS6_IJS8_SA_S9_EEENS6_IJNS7_ILi1EEESI_SI_EEESC_SE_Li256ELb1ELb1ELb0ELb0EEENS1_19SingleTileSchedulerILb1ELb0ELb1ELi128EEEEEEEEEvNT_6ParamsE --------------------------
	.section	.nv.constant0._ZN7cutlass13device_kernelIN5flash19enable_sm80_to_sm89INS1_16FlashAttnFwdSm80INS1_25CollectiveMainloopFwdSm80ILi8ELi1ELb0EN4cute5tupleIJNS5_1CILi128EEENS7_ILi32EEENS7_ILi256EEEEEELi256ENS_6half_tEfNS_4arch4Sm80ELb0ELb1ELb1ELb1ELb0ELb1ELb1ELb0EEENS1_21CollectiveEpilogueFwdINS6_IJS8_SA_S9_EEENS6_IJNS7_ILi1EEESI_SI_EEESC_SE_Li256ELb1ELb1ELb0ELb0EEENS1_19SingleTileSchedulerILb1ELb0ELb1ELi128EEEEEEEEEvNT_6ParamsE,"a",@progbits
	.sectionflags	@""
	.align	4
.nv.constant0._ZN7cutlass13device_kernelIN5flash19enable_sm80_to_sm89INS1_16FlashAttnFwdSm80INS1_25CollectiveMainloopFwdSm80ILi8ELi1ELb0EN4cute5tupleIJNS5_1CILi128EEENS7_ILi32EEENS7_ILi256EEEEEELi256ENS_6half_tEfNS_4arch4Sm80ELb0ELb1ELb1ELb1ELb0ELb1ELb1ELb0EEENS1_21CollectiveEpilogueFwdINS6_IJS8_SA_S9_EEENS6_IJNS7_ILi1EEESI_SI_EEESC_SE_Li256ELb1ELb1ELb0ELb0EEENS1_19SingleTileSchedulerILb1ELb0ELb1ELi128EEEEEEEEEvNT_6ParamsE:
	.zero		1400


//--------------------- .nv.constant0._ZN7cutlass13device_kernelIN5flash19enable_sm80_to_sm89INS1_16FlashAttnFwdSm80INS1_25CollectiveMainloopFwdSm80ILi8ELi1ELb1EN4cute5tupleIJNS5_1CILi128EEENS7_ILi64EEENS7_ILi256EEEEEELi256ENS_6half_tEfNS_4arch4Sm80ELb1ELb0ELb1ELb0ELb0ELb0ELb1ELb0EEENS1_21CollectiveEpilogueFwdINS6_IJS8_SA_S9_EEENS6_IJNS7_ILi1EEESI_SI_EEESC_SE_Li256ELb0ELb1ELb0ELb0EEENS1_30DynamicPersistentTileSchedulerILi256ELi256ELb0ELb1ELb0EEEEEEEEEvNT_6ParamsE --------------------------
	.section	.nv.constant0._ZN7cutlass13device_kernelIN5flash19enable_sm80_to_sm89INS1_16FlashAttnFwdSm80INS1_25CollectiveMainloopFwdSm80ILi8ELi1ELb1EN4cute5tupleIJNS5_1CILi128EEENS7_ILi64EEENS7_ILi256EEEEEELi256ENS_6half_tEfNS_4arch4Sm80ELb1ELb0ELb1ELb0ELb0ELb0ELb1ELb0EEENS1_21CollectiveEpilogueFwdINS6_IJS8_SA_S9_EEENS6_IJNS7_ILi1EEESI_SI_EEESC_SE_Li256ELb0ELb1ELb0ELb0EEENS1_30DynamicPersistentTileSchedulerILi256ELi256ELb0ELb1ELb0EEEEEEEEEvNT_6ParamsE,"a",@progbits
	.sectionflags	@""
	.align	4
.nv.constant0._ZN7cutlass13device_kernelIN5flash19enable_sm80_to_sm89INS1_16FlashAttnFwdSm80INS1_25CollectiveMainloopFwdSm80ILi8ELi1ELb1EN4cute5tupleIJNS5_1CILi128EEENS7_ILi64EEENS7_ILi256EEEEEELi256ENS_6half_tEfNS_4arch4Sm80ELb1ELb0ELb1ELb0ELb0ELb0ELb1ELb0EEENS1_21CollectiveEpilogueFwdINS6_IJS8_SA_S9_EEENS6_IJNS7_ILi1EEESI_SI_EEESC_SE_Li256ELb0ELb1ELb0ELb0EEENS1_30DynamicPersistentTileSchedulerILi256ELi256ELb0ELb1ELb0EEEEEEEEEvNT_6ParamsE:
	.zero		1416


//--------------------- .nv.constant0._ZN7cutlass13device_kernelIN5flash19enable_sm80_to_sm89INS1_16FlashAttnFwdSm80INS1_25CollectiveMainloopFwdSm80ILi8ELi1ELb1EN4cute5tupleIJNS5_1CILi128EEENS7_ILi64EEENS7_ILi256EEEEEELi256ENS_6half_tEfNS_4arch4Sm80ELb1ELb0ELb1ELb1ELb0ELb0ELb1ELb0EEENS1_21CollectiveEpilogueFwdINS6_IJS8_SA_S9_EEENS6_IJNS7_ILi1EEESI_SI_EEESC_SE_Li256ELb1ELb1ELb0ELb0EEENS1_19SingleTileSchedulerILb1ELb0ELb1ELi128EEEEEEEEEvNT_6ParamsE --------------------------
	.section	.nv.constant0._ZN7cutlass13device_kernelIN5flash19enable_sm80_to_sm89INS1_16FlashAttnFwdSm80INS1_25CollectiveMainloopFwdSm80ILi8ELi1ELb1EN4cute5tupleIJNS5_1CILi128EEENS7_ILi64EEENS7_ILi256EEEEEELi256ENS_6half_tEfNS_4arch4Sm80ELb1ELb0ELb1ELb1ELb0ELb0ELb1ELb0EEENS1_21CollectiveEpilogueFwdINS6_IJS8_SA_S9_EEENS6_IJNS7_ILi1EEESI_SI_EEESC_SE_Li256ELb1ELb1ELb0ELb0EEENS1_19SingleTileSchedulerILb1ELb0ELb1ELi128EEEEEEEEEvNT_6ParamsE,"a",@progbits
	.sectionflags	@""
	.align	4
.nv.constant0._ZN7cutlass13device_kernelIN5flash19enable_sm80_to_sm89INS1_16FlashAttnFwdSm80INS1_25CollectiveMainloopFwdSm80ILi8ELi1ELb1EN4cute5tupleIJNS5_1CILi128EEENS7_ILi64EEENS7_ILi256EEEEEELi256ENS_6half_tEfNS_4arch4Sm80ELb1ELb0ELb1ELb1ELb0ELb0ELb1ELb0EEENS1_21CollectiveEpilogueFwdINS6_IJS8_SA_S9_EEENS6_IJNS7_ILi1EEESI_SI_EEESC_SE_Li256ELb1ELb1ELb0ELb0EEENS1_19SingleTileSchedulerILb1ELb0ELb1ELi128EEEEEEEEEvNT_6ParamsE:
	.zero		1400


//--------------------- .nv.constant0._ZN7cutlass13device_kernelIN5flash19enable_sm80_to_sm89INS1_16FlashAttnFwdSm80INS1_25CollectiveMainloopFwdSm80ILi8ELi1ELb0EN4cute5tupleIJNS5_1CILi128EEENS7_ILi32EEENS7_ILi256EEEEEELi256ENS_6half_tEfNS_4arch4Sm80ELb1ELb0ELb1ELb1ELb0ELb1ELb1ELb0EEENS1_21CollectiveEpilogueFwdINS6_IJS8_SA_S9_EEENS6_IJNS7_ILi1EEESI_SI_EEESC_SE_Li256ELb1ELb1ELb0ELb0EEENS1_19SingleTileSchedulerILb1ELb0ELb1ELi128EEEEEEEEEvNT_6ParamsE --------------------------
	.section	.nv.constant0._ZN7cutlass13device_kernelIN5flash19enable_sm80_to_sm89INS1_16FlashAttnFwdSm80INS1_25CollectiveMainloopFwdSm80ILi8ELi1ELb0EN4cute5tupleIJNS5_1CILi128EEENS7_ILi32EEENS7_ILi256EEEEEELi256ENS_6half_tEfNS_4arch4Sm80ELb1ELb0ELb1ELb1ELb0ELb1ELb1ELb0EEENS1_21CollectiveEpilogueFwdINS6_IJS8_SA_S9_EEENS6_IJNS7_ILi1EEESI_SI_EEESC_SE_Li256ELb1ELb1ELb0ELb0EEENS1_19SingleTileSchedulerILb1ELb0ELb1ELi128EEEEEEEEEvNT_6ParamsE,"a",@progbits
	.sectionflags	@""
	.align	4
.nv.constant0._ZN7cutlass13device_kernelIN5flash19enable_sm80_to_sm89INS1_16FlashAttnFwdSm80INS1_25CollectiveMainloopFwdSm80ILi8ELi1ELb0EN4cute5tupleIJNS5_1CILi128EEENS7_ILi32EEENS7_ILi256EEEEEELi256ENS_6half_tEfNS_4arch4Sm80ELb1ELb0ELb1ELb1ELb0ELb1ELb1ELb0EEENS1_21CollectiveEpilogueFwdINS6_IJS8_SA_S9_EEENS6_IJNS7_ILi1EEESI_SI_EEESC_SE_Li256ELb1ELb1ELb0ELb0EEENS1_19SingleTileSchedulerILb1ELb0ELb1ELi128EEEEEEEEEvNT_6ParamsE:
	.zero		1400


//--------------------- .nv.constant0._ZN7cutlass13device_kernelIN5flash19enable_sm80_to_sm89INS1_16FlashAttnFwdSm80INS1_25CollectiveMainloopFwdSm80ILi8ELi1ELb0EN4cute5tupleIJNS5_1CILi128EEENS7_ILi96EEENS7_ILi256EEEEEELi256ENS_6half_tEfNS_4arch4Sm80ELb0ELb0ELb1ELb0ELb0ELb0ELb1ELb0EEENS1_21CollectiveEpilogueFwdINS6_IJS8_SA_S9_EEENS6_IJNS7_ILi1EEESI_SI_EEESC_SE_Li256ELb0ELb1ELb0ELb0EEENS1_19SingleTileSchedulerILb0ELb0ELb1ELi128EEEEEEEEEvNT_6ParamsE --------------------------
	.section	.nv.constant0._ZN7cutlass13device_kernelIN5flash19enable_sm80_to_sm89INS1_16FlashAttnFwdSm80INS1_25CollectiveMainloopFwdSm80ILi8ELi1ELb0EN4cute5tupleIJNS5_1CILi128EEENS7_ILi96EEENS7_ILi256EEEEEELi256ENS_6half_tEfNS_4arch4Sm80ELb0ELb0ELb1ELb0ELb0ELb0ELb1ELb0EEENS1_21CollectiveEpilogueFwdINS6_IJS8_SA_S9_EEENS6_IJNS7_ILi1EEESI_SI_EEESC_SE_Li256ELb0ELb1ELb0ELb0EEENS1_19SingleTileSchedulerILb0ELb0ELb1ELi128EEEEEEEEEvNT_6ParamsE,"a",@progbits
	.sectionflags	@""
	.align	4
.nv.constant0._ZN7cutlass13device_kernelIN5flash19enable_sm80_to_sm89INS1_16FlashAttnFwdSm80INS1_25CollectiveMainloopFwdSm80ILi8ELi1ELb0EN4cute5tupleIJNS5_1CILi128EEENS7_ILi96EEENS7_ILi256EEEEEELi256ENS_6half_tEfNS_4arch4Sm80ELb0ELb0ELb1ELb0ELb0ELb0ELb1ELb0EEENS1_21CollectiveEpilogueFwdINS6_IJS8_SA_S9_EEENS6_IJNS7_ILi1EEESI_SI_EEESC_SE_Li256ELb0ELb1ELb0ELb0EEENS1_19SingleTileSchedulerILb0ELb0ELb1ELi128EEEEEEEEEvNT_6ParamsE:
	.zero		1400


//--------------------- .nv.constant0._ZN7cutlass13device_kernelIN5flash19enable_sm80_to_sm89INS1_16FlashAttnFwdSm80INS1_25CollectiveMainloopFwdSm80ILi8ELi1ELb0EN4cute5tupleIJNS5_1CILi128EEENS7_ILi96EEENS7_ILi256EEEEEELi256ENS_6half_tEfNS_4arch4Sm80ELb0ELb0ELb1ELb1ELb0ELb0ELb1ELb0EEENS1_21CollectiveEpilogueFwdINS6_IJS8_SA_S9_EEENS6_IJNS7_ILi1EEESI_SI_EEESC_SE_Li256ELb1ELb1ELb0ELb0EEENS1_19SingleTileSchedulerILb1ELb0ELb1ELi128EEEEEEEEEvNT_6ParamsE --------------------------
	.section	.nv.constant0._ZN7cutlass13device_kernelIN5flash19enable_sm80_to_sm89INS1_16FlashAttnFwdSm80INS1_25CollectiveMainloopFwdSm80ILi8ELi1ELb0EN4cute5tupleIJNS5_1CILi128EEENS7_ILi96EEENS7_ILi256EEEEEELi256ENS_6half_tEfNS_4arch4Sm80ELb0ELb0ELb1ELb1ELb0ELb0ELb1ELb0EEENS1_21CollectiveEpilogueFwdINS6_IJS8_SA_S9_EEENS6_IJNS7_ILi1EEESI_SI_EEESC_SE_Li256ELb1ELb1ELb0ELb0EEENS1_19SingleTileSchedulerILb1ELb0ELb1ELi128EEEEEEEEEvNT_6ParamsE,"a",@progbits
	.sectionflags	@""
	.align	4
.nv.constant0._ZN7cutlass13device_kernelIN5flash19enable_sm80_to_sm89INS1_16FlashAttnFwdSm80INS1_25CollectiveMainloopFwdSm80ILi8ELi1ELb0EN4cute5tupleIJNS5_1CILi128EEENS7_ILi96EEENS7_ILi256EEEEEELi256ENS_6half_tEfNS_4arch4Sm80ELb0ELb0ELb1ELb1ELb0ELb0ELb1ELb0EEENS1_21CollectiveEpilogueFwdINS6_IJS8_SA_S9_EEENS6_IJNS7_ILi1EEESI_SI_EEESC_SE_Li256ELb1ELb1ELb0ELb0EEENS1_19SingleTileSchedulerILb1ELb0ELb1ELi128EEEEEEEEEvNT_6ParamsE:
	.zero		1400


//--------------------- .nv.constant0._ZN7cutlass13device_kernelIN5flash19enable_sm80_to_sm89INS1_16FlashAttnFwdSm80INS1_25CollectiveMainloopFwdSm80ILi8ELi1ELb0EN4cute5tupleIJNS5_1CILi128EEENS7_ILi48EEENS7_ILi256EEEEEELi256ENS_6half_tEfNS_4arch4Sm80ELb0ELb0ELb1ELb1ELb0ELb1ELb1ELb0EEENS1_21CollectiveEpilogueFwdINS6_IJS8_SA_S9_EEENS6_IJNS7_ILi1EEESI_SI_EEESC_SE_Li256ELb1ELb1ELb0ELb0EEENS1_19SingleTileSchedulerILb1ELb0ELb1ELi128EEEEEEEEEvNT_6ParamsE --------------------------
	.section	.nv.constant0._ZN7cutlass13device_kernelIN5flash19enable_sm80_to_sm89INS1_16FlashAttnFwdSm80INS1_25CollectiveMainloopFwdSm80ILi8ELi1ELb0EN4cute5tupleIJNS5_1CILi128EEENS7_ILi48EEENS7_ILi256EEEEEELi256ENS_6half_tEfNS_4arch4Sm80ELb0ELb0ELb1ELb1ELb0ELb1ELb1ELb0EEENS1_21CollectiveEpilogueFwdINS6_IJS8_SA_S9_EEENS6_IJNS7_ILi1EEESI_SI_EEESC_SE_Li256ELb1ELb1ELb0ELb0EEENS1_19SingleTileSchedulerILb1ELb0ELb1ELi128EEEEEEEEEvNT_6ParamsE,"a",@progbits
	.sectionflags	@""
	.align	4
.nv.constant0._ZN7cutlass13device_kernelIN5flash19enable_sm80_to_sm89INS1_16FlashAttnFwdSm80INS1_25CollectiveMainloopFwdSm80ILi8ELi1ELb0EN4cute5tupleIJNS5_1CILi128EEENS7_ILi48EEENS7_ILi256EEEEEELi256ENS_6half_tEfNS_4arch4Sm80ELb0ELb0ELb1ELb1ELb0ELb1ELb1ELb0EEENS1_21CollectiveEpilogueFwdINS6_IJS8_SA_S9_EEENS6_IJNS7_ILi1EEESI_SI_EEESC_SE_Li256ELb1ELb1ELb0ELb0EEENS1_19SingleTileSchedulerILb1ELb0ELb1ELi128EEEEEEEEEvNT_6ParamsE:
	.zero		1400


//--------------------- .nv.constant0._ZN7cutlass13device_kernelIN5flash19enable_sm80_to_sm89INS1_16FlashAttnFwdSm80INS1_25CollectiveMainloopFwdSm80ILi8ELi1ELb0EN4cute5tupleIJNS5_1CILi128EEENS7_ILi64EEENS7_ILi256EEEEEELi256ENS_6half_tEfNS_4arch4Sm80ELb0ELb1ELb1ELb0ELb0ELb0ELb1ELb0EEENS1_21CollectiveEpilogueFwdINS6_IJS8_SA_S9_EEENS6_IJNS7_ILi1EEESI_SI_EEESC_SE_Li256ELb0ELb1ELb0ELb0EEENS1_19SingleTileSchedulerILb0ELb0ELb1ELi128EEEEEEEEEvNT_6ParamsE --------------------------
	.section	.nv.constant0._ZN7cutlass13device_kernelIN5flash19enable_sm80_to_sm89INS1_16FlashAttnFwdSm80INS1_25CollectiveMainloopFwdSm80ILi8ELi1ELb0EN4cute5tupleIJNS5_1CILi128EEENS7_ILi64EEENS7_ILi256EEEEEELi256ENS_6half_tEfNS_4arch4Sm80ELb0ELb1ELb1ELb0ELb0ELb0ELb1ELb0EEENS1_21CollectiveEpilogueFwdINS6_IJS8_SA_S9_EEENS6_IJNS7_ILi1EEESI_SI_EEESC_SE_Li256ELb0ELb1ELb0ELb0EEENS1_19SingleTileSchedulerILb0ELb0ELb1ELi128EEEEEEEEEvNT_6ParamsE,"a",@progbits
	.sectionflags	@""
	.align	4
.nv.constant0._ZN7cutlass13device_kernelIN5flash19enable_sm80_to_sm89INS1_16FlashAttnFwdSm80INS1_25CollectiveMainloopFwdSm80ILi8ELi1ELb0EN4cute5tupleIJNS5_1CILi128EEENS7_ILi64EEENS7_ILi256EEEEEELi256ENS_6half_tEfNS_4arch4Sm80ELb0ELb1ELb1ELb0ELb0ELb0ELb1ELb0EEENS1_21CollectiveEpilogueFwdINS6_IJS8_SA_S9_EEENS6_IJNS7_ILi1EEESI_SI_EEESC_SE_Li256ELb0ELb1ELb0ELb0EEENS1_19SingleTileSchedulerILb0ELb0ELb1ELi128EEEEEEEEEvNT_6ParamsE:
	.zero		1400


//--------------------- .nv.constant0._ZN7cutlass13device_kernelIN5flash19enable_sm80_to_sm89INS1_16FlashAttnFwdSm80INS1_25CollectiveMainloopFwdSm80ILi8ELi1ELb0EN4cute5tupleIJNS5_1CILi128EEENS7_ILi64EEENS7_ILi256EEEEEELi256ENS_6half_tEfNS_4arch4Sm80ELb0ELb1ELb1ELb1ELb0ELb0ELb1ELb0EEENS1_21CollectiveEpilogueFwdINS6_IJS8_SA_S9_EEENS6_IJNS7_ILi1EEESI_SI_EEESC_SE_Li256ELb1ELb1ELb0ELb0EEENS1_19SingleTileSchedulerILb1ELb0ELb1ELi128EEEEEEEEEvNT_6ParamsE --------------------------
	.section	.nv.constant0._ZN7cutlass13device_kernelIN5flash19enable_sm80_to_sm89INS1_16FlashAttnFwdSm80INS1_25CollectiveMainloopFwdSm80ILi8ELi1ELb0EN4cute5tupleIJNS5_1CILi128EEENS7_ILi64EEENS7_ILi256EEEEEELi256ENS_6half_tEfNS_4arch4Sm80ELb0ELb1ELb1ELb1ELb0ELb0ELb1ELb0EEENS1_21CollectiveEpilogueFwdINS6_IJS8_SA_S9_EEENS6_IJNS7_ILi1EEESI_SI_EEESC_SE_Li256ELb1ELb1ELb0ELb0EEENS1_19SingleTileSchedulerILb1ELb0ELb1ELi128EEEEEEEEEvNT_6ParamsE,"a",@progbits
	.sectionflags	@""
	.align	4
.nv.constant0._ZN7cutlass13device_kernelIN5flash19enable_sm80_to_sm89INS1_16FlashAttnFwdSm80INS1_25CollectiveMainloopFwdSm80ILi8ELi1ELb0EN4cute5tupleIJNS5_1CILi128EEENS7_ILi64EEENS7_ILi256EEEEEELi256ENS_6half_tEfNS_4arch4Sm80ELb0ELb1ELb1ELb1ELb0ELb0ELb1ELb0EEENS1_21CollectiveEpilogueFwdINS6_IJS8_SA_S9_EEENS6_IJNS7_ILi1EEESI_SI_EEESC_SE_Li256ELb1ELb1ELb0ELb0EEENS1_19SingleTileSchedulerILb1ELb0ELb1ELi128EEEEEEEEEvNT_6ParamsE:
	.zero		1400


//--------------------- .nv.constant0._ZN7cutlass13device_kernelIN5flash19enable_sm80_to_sm89INS1_16FlashAttnFwdSm80INS1_25CollectiveMainloopFwdSm80ILi8ELi1ELb0EN4cute5tupleIJNS5_1CILi128EEENS7_ILi48EEENS7_ILi256EEEEEELi256ENS_6half_tEfNS_4arch4Sm80ELb0ELb1ELb1ELb1ELb0ELb1ELb1ELb0EEENS1_21CollectiveEpilogueFwdINS6_IJS8_SA_S9_EEENS6_IJNS7_ILi1EEESI_SI_EEESC_SE_Li256ELb1ELb1ELb0ELb0EEENS1_19SingleTileSchedulerILb1ELb0ELb1ELi128EEEEEEEEEvNT_6ParamsE --------------------------
	.section	.nv.constant0._ZN7cutlass13device_kernelIN5flash19enable_sm80_to_sm89INS1_16FlashAttnFwdSm80INS1_25CollectiveMainloopFwdSm80ILi8ELi1ELb0EN4cute5tupleIJNS5_1CILi128EEENS7_ILi48EEENS7_ILi256EEEEEELi256ENS_6half_tEfNS_4arch4Sm80ELb0ELb1ELb1ELb1ELb0ELb1ELb1ELb0EEENS1_21CollectiveEpilogueFwdINS6_IJS8_SA_S9_EEENS6_IJNS7_ILi1EEESI_SI_EEESC_SE_Li256ELb1ELb1ELb0ELb0EEENS1_19SingleTileSchedulerILb1ELb0ELb1ELi128EEEEEEEEEvNT_6ParamsE,"a",@progbits
	.sectionflags	@""
	.align	4
.nv.constant0._ZN7cutlass13device_kernelIN5flash19enable_sm80_to_sm89INS1_16FlashAttnFwdSm80INS1_25CollectiveMainloopFwdSm80ILi8ELi1ELb0EN4cute5tupleIJNS5_1CILi128EEENS7_ILi48EEENS7_ILi256EEEEEELi256ENS_6half_tEfNS_4arch4Sm80ELb0ELb1ELb1ELb1ELb0ELb1ELb1ELb0EEENS1_21CollectiveEpilogueFwdINS6_IJS8_SA_S9_EEENS6_IJNS7_ILi1EEESI_SI_EEESC_SE_Li256ELb1ELb1ELb0ELb0EEENS1_19SingleTileSchedulerILb1ELb0ELb1ELi128EEEEEEEEEvNT_6ParamsE:
	.zero		1400


//--------------------- .nv.constant0._ZN7cutlass13device_kernelIN5flash19enable_sm80_to_sm89INS1_16FlashAttnFwdSm80INS1_25CollectiveMainloopFwdSm80ILi8ELi1ELb0EN4cute5tupleIJNS5_1CILi128EEENS7_ILi96EEENS7_ILi256EEEEEELi256ENS_6half_tEfNS_4arch4Sm80ELb1ELb0ELb1ELb0ELb0ELb0ELb1ELb0EEENS1_21CollectiveEpilogueFwdINS6_IJS8_SA_S9_EEENS6_IJNS7_ILi1EEESI_SI_EEESC_SE_Li256ELb0ELb1ELb0ELb0EEENS1_30DynamicPersistentTileSchedulerILi256ELi256ELb0ELb1ELb0EEEEEEEEEvNT_6ParamsE --------------------------
	.section	.nv.constant0._ZN7cutlass13device_kernelIN5flash19enable_sm80_to_sm89INS1_16FlashAttnFwdSm80INS1_25CollectiveMainloopFwdSm80ILi8ELi1ELb0EN4cute5tupleIJNS5_1CILi128EEENS7_ILi96EEENS7_ILi256EEEEEELi256ENS_6half_tEfNS_4arch4Sm80ELb1ELb0ELb1ELb0ELb0ELb0ELb1ELb0EEENS1_21CollectiveEpilogueFwdINS6_IJS8_SA_S9_EEENS6_IJNS7_ILi1EEESI_SI_EEESC_SE_Li256ELb0ELb1ELb0ELb0EEENS1_30DynamicPersistentTileSchedulerILi256ELi256ELb0ELb1ELb0EEEEEEEEEvNT_6ParamsE,"a",@progbits
	.sectionflags	@""
	.align	4
.nv.constant0._ZN7cutlass13device_kernelIN5flash19enable_sm80_to_sm89INS1_16FlashAttnFwdSm80INS1_25CollectiveMainloopFwdSm80ILi8ELi1ELb0EN4cute5tupleIJNS5_1CILi128EEENS7_ILi96EEENS7_ILi256EEEEEELi256ENS_6half_tEfNS_4arch4Sm80ELb1ELb0ELb1ELb0ELb0ELb0ELb1ELb0EEENS1_21CollectiveEpilogueFwdINS6_IJS8_SA_S9_EEENS6_IJNS7_ILi1EEESI_SI_EEESC_SE_Li256ELb0ELb1ELb0ELb0EEENS1_30DynamicPersistentTileSchedulerILi256ELi256ELb0ELb1ELb0EEEEEEEEEvNT_6ParamsE:
	.zero		1416


//--------------------- .nv.constant0._ZN7cutlass13device_kernelIN5flash19enable_sm80_to_sm89INS1_16FlashAttnFwdSm80INS1_25CollectiveMainloopFwdSm80ILi8ELi1ELb0EN4cute5tupleIJNS5_1CILi128EEENS7_ILi96EEENS7_ILi256EEEEEELi256ENS_6half_tEfNS_4arch4Sm80ELb1ELb0ELb1ELb1ELb0ELb0ELb1ELb0EEENS1_21CollectiveEpilogueFwdINS6_IJS8_SA_S9_EEENS6_IJNS7_ILi1EEESI_SI_EEESC_SE_Li256ELb1ELb1ELb0ELb0EEENS1_19SingleTileSchedulerILb1ELb0ELb1ELi128EEEEEEEEEvNT_6ParamsE --------------------------
	.section	.nv.constant0._ZN7cutlass13device_kernelIN5flash19enable_sm80_to_sm89INS1_16FlashAttnFwdSm80INS1_25CollectiveMainloopFwdSm80ILi8ELi1ELb0EN4cute5tupleIJNS5_1CILi128EEENS7_ILi96EEENS7_ILi256EEEEEELi256ENS_6half_tEfNS_4arch4Sm80ELb1ELb0ELb1ELb1ELb0ELb0ELb1ELb0EEENS1_21CollectiveEpilogueFwdINS6_IJS8_SA_S9_EEENS6_IJNS7_ILi1EEESI_SI_EEESC_SE_Li256ELb1ELb1ELb0ELb0EEENS1_19SingleTileSchedulerILb1ELb0ELb1ELi128EEEEEEEEEvNT_6ParamsE,"a",@progbits
	.sectionflags	@""
	.align	4
.nv.constant0._ZN7cutlass13device_kernelIN5flash19enable_sm80_to_sm89INS1_16FlashAttnFwdSm80INS1_25CollectiveMainloopFwdSm80ILi8ELi1ELb0EN4cute5tupleIJNS5_1CILi128EEENS7_ILi96EEENS7_ILi256EEEEEELi256ENS_6half_tEfNS_4arch4Sm80ELb1ELb0ELb1ELb1ELb0ELb0ELb1ELb0EEENS1_21CollectiveEpilogueFwdINS6_IJS8_SA_S9_EEENS6_IJNS7_ILi1EEESI_SI_EEESC_SE_Li256ELb1ELb1ELb0ELb0EEENS1_19SingleTileSchedulerILb1ELb0ELb1ELi128EEEEEEEEEvNT_6ParamsE:
	.zero		1400


//--------------------- .nv.constant0._ZN7cutlass13device_kernelIN5flash19enable_sm80_to_sm89INS1_16FlashAttnFwdSm80INS1_25CollectiveMainloopFwdSm80ILi8ELi1ELb0EN4cute5tupleIJNS5_1CILi128EEENS7_ILi48EEENS7_ILi256EEEEEELi256ENS_6half_tEfNS_4arch4Sm80ELb1ELb0ELb1ELb1ELb0ELb1ELb1ELb0EEENS1_21CollectiveEpilogueFwdINS6_IJS8_SA_S9_EEENS6_IJNS7_ILi1EEESI_SI_EEESC_SE_Li256ELb1ELb1ELb0ELb0EEENS1_19SingleTileSchedulerILb1ELb0ELb1ELi128EEEEEEEEEvNT_6ParamsE --------------------------
	.section	.nv.constant0._ZN7cutlass13device_kernelIN5flash19enable_sm80_to_sm89INS1_16FlashAttnFwdSm80INS1_25CollectiveMainloopFwdSm80ILi8ELi1ELb0EN4cute5tupleIJNS5_1CILi128EEENS7_ILi48EEENS7_ILi256EEEEEELi256ENS_6half_tEfNS_4arch4Sm80ELb1ELb0ELb1ELb1ELb0ELb1ELb1ELb0EEENS1_21CollectiveEpilogueFwdINS6_IJS8_SA_S9_EEENS6_IJNS7_ILi1EEESI_SI_EEESC_SE_Li256ELb1ELb1ELb0ELb0EEENS1_19SingleTileSchedulerILb1ELb0ELb1ELi128EEEEEEEEEvNT_6ParamsE,"a",@progbits
	.sectionflags	@""
	.align	4
.nv.constant0._ZN7cutlass13device_kernelIN5flash19enable_sm80_to_sm89INS1_16FlashAttnFwdSm80INS1_25CollectiveMainloopFwdSm80ILi8ELi1ELb0EN4cute5tupleIJNS5_1CILi128EEENS7_ILi48EEENS7_ILi256EEEEEELi256ENS_6half_tEfNS_4arch4Sm80ELb1ELb0ELb1ELb1ELb0ELb1ELb1ELb0EEENS1_21CollectiveEpilogueFwdINS6_IJS8_SA_S9_EEENS6_IJNS7_ILi1EEESI_SI_EEESC_SE_Li256ELb1ELb1ELb0ELb0EEENS1_19SingleTileSchedulerILb1ELb0ELb1ELi128EEEEEEEEEvNT_6ParamsE:
	.zero		1400


//--------------------- .text._ZN7cutlass13device_kernelIN5flash19enable_sm80_to_sm89INS1_16FlashAttnFwdSm80INS1_25CollectiveMainloopFwdSm80ILi8ELi1ELb1EN4cute5tupleIJNS5_1CILi128EEENS7_ILi64EEENS7_ILi256EEEEEELi256ENS_6half_tEfNS_4arch4Sm80ELb0ELb0ELb1ELb0ELb0ELb0ELb1ELb0EEENS1_21CollectiveEpilogueFwdINS6_IJS8_SA_S9_EEENS6_IJNS7_ILi1EEESI_SI_EEESC_SE_Li256ELb0ELb1ELb0ELb0EEENS1_19SingleTileSchedulerILb0ELb0ELb1ELi128EEEEEEEEEvNT_6ParamsE --------------------------
	.section	.text._ZN7cutlass13device_kernelIN5flash19enable_sm80_to_sm89INS1_16FlashAttnFwdSm80INS1_25CollectiveMainloopFwdSm80ILi8ELi1ELb1EN4cute5tupleIJNS5_1CILi128EEENS7_ILi64EEENS7_ILi256EEEEEELi256ENS_6half_tEfNS_4arch4Sm80ELb0ELb0ELb1ELb0ELb0ELb0ELb1ELb0EEENS1_21CollectiveEpilogueFwdINS6_IJS8_SA_S9_EEENS6_IJNS7_ILi1EEESI_SI_EEESC_SE_Li256ELb0ELb1ELb0ELb0EEENS1_19SingleTileSchedulerILb0ELb0ELb1ELi128EEEEEEEEEvNT_6ParamsE,"ax",@progbits
	.sectioninfo	@"SHI_REGISTERS=255"
	.align	128
.text._ZN7cutlass13device_kernelIN5flash19enable_sm80_to_sm89INS1_16FlashAttnFwdSm80INS1_25CollectiveMainloopFwdSm80ILi8ELi1ELb1EN4cute5tupleIJNS5_1CILi128EEENS7_ILi64EEENS7_ILi256EEEEEELi256ENS_6half_tEfNS_4arch4Sm80ELb0ELb0ELb1ELb0ELb0ELb0ELb1ELb0EEENS1_21CollectiveEpilogueFwdINS6_IJS8_SA_S9_EEENS6_IJNS7_ILi1EEESI_SI_EEESC_SE_Li256ELb0ELb1ELb0ELb0EEENS1_19SingleTileSchedulerILb0ELb0ELb1ELi128EEEEEEEEEvNT_6ParamsE:
        .type           _ZN7cutlass13device_kernelIN5flash19enable_sm80_to_sm89INS1_16FlashAttnFwdSm80INS1_25CollectiveMainloopFwdSm80ILi8ELi1ELb1EN4cute5tupleIJNS5_1CILi128EEENS7_ILi64EEENS7_ILi256EEEEEELi256ENS_6half_tEfNS_4arch4Sm80ELb0ELb0ELb1ELb0ELb0ELb0ELb1ELb0EEENS1_21CollectiveEpilogueFwdINS6_IJS8_SA_S9_EEENS6_IJNS7_ILi1EEESI_SI_EEESC_SE_Li256ELb0ELb1ELb0ELb0EEENS1_19SingleTileSchedulerILb0ELb0ELb1ELi128EEEEEEEEEvNT_6ParamsE,@function
        .size           _ZN7cutlass13device_kernelIN5flash19enable_sm80_to_sm89INS1_16FlashAttnFwdSm80INS1_25CollectiveMainloopFwdSm80ILi8ELi1ELb1EN4cute5tupleIJNS5_1CILi128EEENS7_ILi64EEENS7_ILi256EEEEEELi256ENS_6half_tEfNS_4arch4Sm80ELb0ELb0ELb1ELb0ELb0ELb0ELb1ELb0EEENS1_21CollectiveEpilogueFwdINS6_IJS8_SA_S9_EEENS6_IJNS7_ILi1EEESI_SI_EEESC_SE_Li256ELb0ELb1ELb0ELb0EEENS1_19SingleTileSchedulerILb0ELb0ELb1ELi128EEEEEEEEEvNT_6ParamsE,(.L_x_1528 - _ZN7cutlass13device_kernelIN5flash19enable_sm80_to_sm89INS1_16FlashAttnFwdSm80INS1_25CollectiveMainloopFwdSm80ILi8ELi1ELb1EN4cute5tupleIJNS5_1CILi128EEENS7_ILi64EEENS7_ILi256EEEEEELi256ENS_6half_tEfNS_4arch4Sm80ELb0ELb0ELb1ELb0ELb0ELb0ELb1ELb0EEENS1_21CollectiveEpilogueFwdINS6_IJS8_SA_S9_EEENS6_IJNS7_ILi1EEESI_SI_EEESC_SE_Li256ELb0ELb1ELb0ELb0EEENS1_19SingleTileSchedulerILb0ELb0ELb1ELi128EEEEEEEEEvNT_6ParamsE)
        .other          _ZN7cutlass13device_kernelIN5flash19enable_sm80_to_sm89INS1_16FlashAttnFwdSm80INS1_25CollectiveMainloopFwdSm80ILi8ELi1ELb1EN4cute5tupleIJNS5_1CILi128EEENS7_ILi64EEENS7_ILi256EEEEEELi256ENS_6half_tEfNS_4arch4Sm80ELb0ELb0ELb1ELb0ELb0ELb0ELb1ELb0EEENS1_21CollectiveEpilogueFwdINS6_IJS8_SA_S9_EEENS6_IJNS7_ILi1EEESI_SI_EEESC_SE_Li256ELb0ELb1ELb0ELb0EEENS1_19SingleTileSchedulerILb0ELb0ELb1ELi128EEEEEEEEEvNT_6ParamsE,@"STO_CUDA_ENTRY STV_DEFAULT"
_ZN7cutlass13device_kernelIN5flash19enable_sm80_to_sm89INS1_16FlashAttnFwdSm80INS1_25CollectiveMainloopFwdSm80ILi8ELi1ELb1EN4cute5tupleIJNS5_1CILi128EEENS7_ILi64EEENS7_ILi256EEEEEELi256ENS_6half_tEfNS_4arch4Sm80ELb0ELb0ELb1ELb0ELb0ELb0ELb1ELb0EEENS1_21CollectiveEpilogueFwdINS6_IJS8_SA_S9_EEENS6_IJNS7_ILi1EEESI_SI_EEESC_SE_Li256ELb0ELb1ELb0ELb0EEENS1_19SingleTileSchedulerILb0ELb0ELb1ELi128EEEEEEEEEvNT_6ParamsE:
[----:B------:R-:W-:-:S03]  /*0000*/  MOV R1, c[0x0][0x28] ;  /* 0x00000a0000017a02 */ /* 0x000fc60000000f00 */
[----:B------:R-:W1:Y:S01]  /*0010*/  S2R R10, SR_CTAID.Z ;  /* 0x00000000000a7919 */ /* 0x000e620000002700 */
[----:B------:R-:W-:Y:S02]  /*0020*/  IADD3 R1, R1, -0x130, RZ ;  /* 0xfffffed001017810 */ /* 0x000fe40007ffe0ff */
[----:B-1----:R-:W-:-:S13]  /*0030*/  ISETP.GE.AND P0, PT, R10, RZ, PT ;  /* 0x000000ff0a00720c */ /* 0x002fda0003f06270 */
[----:B------:R-:W-:Y:S05]  /*0040*/  @!P0 EXIT ;  /* 0x000000000000894d */ /* 0x000fea0003800000 */
[----:B------:R-:W-:Y:S01]  /*0050*/  ISETP.NE.U32.AND P0, PT, RZ, c[0x0][0x340], PT ;  /* 0x0000d000ff007a0c */ /* 0x000fe20003f05070 */
[----:B------:R-:W-:-:S03]  /*0060*/  ULDC.64 UR8, c[0x0][0x118] ;  /* 0x0000460000087ab9 */ /* 0x000fc60000000a00 */
[----:B------:R-:W-:-:S13]  /*0070*/  ISETP.NE.AND.EX P0, PT, RZ, c[0x0][0x344], PT, P0 ;  /* 0x0000d100ff007a0c */ /* 0x000fda0003f05300 */
[----:B------:R-:W-:-:S04]  /*0080*/  @P0 IMAD.MOV.U32 R2, RZ, RZ, 0x4 ;  /* 0x00000004ff020424 */ /* 0x000fc800078e00ff */
[----:B------:R-:W-:-:S05]  /*0090*/  @P0 IMAD.WIDE R2, R10, R2, c[0x0][0x340] ;  /* 0x0000d0000a020625 */ /* 0x000fca00078e0202 */
[----:B------:R1:W2:Y:S01]  /*00a0*/  @P0 LDG.E R7, [R2.64] ;  /* 0x0000000802070981 */ /* 0x0002a2000c1e1900 */
[----:B------:R-:W-:Y:S01]  /*00b0*/  IMAD.MOV.U32 R13, RZ, RZ, c[0x0][0x2c4] ;  /* 0x0000b100ff0d7624 */ /* 0x000fe200078e00ff */
[----:B------:R-:W-:Y:S01]  /*00c0*/  SHF.R.S32.HI R11, RZ, 0x1f, R10 ;  /* 0x0000001fff0b7819 */ /* 0x000fe2000001140a */
[----:B------:R-:W-:Y:S01]  /*00d0*/  IMAD.MOV.U32 R87, RZ, RZ, c[0x0][0x1d0] ;  /* 0x00007400ff577624 */ /* 0x000fe200078e00ff */
[----:B------:R-:W3:Y:S01]  /*00e0*/  S2R R85, SR_TID.X ;  /* 0x0000000000557919 */ /* 0x000ee20000002100 */
[----:B------:R-:W-:-:S03]  /*00f0*/  IMAD.MOV.U32 R86, RZ, RZ, 0x6 ;  /* 0x00000006ff567424 */ /* 0x000fc600078e00ff */
[----:B------:R-:W-:Y:S01]  /*0100*/  BAR.SYNC.DEFER_BLOCKING 0x0 ;  /* 0x0000000000007b1d */ /* 0x000fe20000010000 */
[----:B------:R-:W-:Y:S01]  /*0110*/  ISETP.NE.AND P1, PT, R13, 0x1, PT ;  /* 0x000000010d00780c */ /* 0x000fe20003f25270 */
[----:B------:R-:W-:-:S04]  /*0120*/  IMAD R5, R11, c[0x0][0x1c0], RZ ;  /* 0x000070000b057a24 */ /* 0x000fc800078e02ff */
[----:B------:R-:W4:Y:S04]  /*0130*/  S2R R40, SR_CTAID.Y ;  /* 0x0000000000287919 */ /* 0x000f280000002600 */
[----:B------:R-:W5:Y:S01]  /*0140*/  S2R R12, SR_CTAID.X ;  /* 0x00000000000c7919 */ /* 0x000f620000002500 */
[----:B---3--:R-:W-:-:S04]  /*0150*/  SHF.R.S32.HI R24, RZ, 0x1f, R85 ;  /* 0x0000001fff187819 */ /* 0x008fc80000011455 */
[----:B-1----:R-:W-:-:S04]  /*0160*/  LEA.HI R2, R24, R85, RZ, 0x3 ;  /* 0x0000005518027211 */ /* 0x002fc800078f18ff */
[----:B------:R-:W-:Y:S02]  /*0170*/  LOP3.LUT R0, R2, 0xfffffff8, RZ, 0xc0, !PT ;  /* 0xfffffff802007812 */ /* 0x000fe400078ec0ff */
[----:B------:R-:W-:Y:S01]  /*0180*/  SHF.R.S32.HI R18, RZ, 0x3, R2 ;  /* 0x00000003ff127819 */ /* 0x000fe20000011402 */
[----:B----4-:R-:W-:Y:S01]  /*0190*/  IMAD.WIDE.U32 R8, R40, c[0x0][0x1b8], RZ ;  /* 0x00006e0028087a25 */ /* 0x010fe200078e00ff */
[----:B------:R-:W-:Y:S02]  /*01a0*/  SHF.R.S32.HI R41, RZ, 0x1f, R40 ;  /* 0x0000001fff297819 */ /* 0x000fe40000011428 */
[----:B------:R-:W-:Y:S01]  /*01b0*/  SHF.R.S32.HI R22, RZ, 0x1f, R18 ;  /* 0x0000001fff167819 */ /* 0x000fe20000011412 */
[----:B------:R-:W-:Y:S02]  /*01c0*/  IMAD.IADD R19, R85, 0x1, -R0 ;  /* 0x0000000155137824 */ /* 0x000fe400078e0a00 */
[----:B------:R-:W-:Y:S02]  /*01d0*/  IMAD R2, R41, c[0x0][0x1b8], RZ ;  /* 0x00006e0029027a24 */ /* 0x000fe400078e02ff */
[----:B------:R-:W-:-:S02]  /*01e0*/  IMAD R0, R19, 0x20, R18 ;  /* 0x0000002013007824 */ /* 0x000fc400078e0212 */
[----:B------:R-:W-:Y:S02]  /*01f0*/  IMAD R2, R40, c[0x0][0x1bc], R2 ;  /* 0x00006f0028027a24 */ /* 0x000fe400078e0202 */
[----:B-----5:R-:W-:Y:S02]  /*0200*/  IMAD R14, R12, 0x80, R0 ;  /* 0x000000800c0e7824 */ /* 0x020fe400078e0200 */
[----:B------:R-:W-:Y:S02]  /*0210*/  IMAD.IADD R3, R9, 0x1, R2 ;  /* 0x0000000109037824 */ /* 0x000fe400078e0202 */
[----:B------:R-:W-:Y:S01]  /*0220*/  @P1 IMAD.HI.U32 R4, R14, c[0x0][0x2c8], RZ ;  /* 0x0000b2000e041a27 */ /* 0x000fe200078e00ff */
[----:B------:R1:W-:Y:S03]  /*0230*/  STL [R1+0xc4], R14 ;  /* 0x0000c40e01007387 */ /* 0x0003e60000100800 */
[----:B------:R-:W-:Y:S01]  /*0240*/  IMAD.MOV.U32 R0, RZ, RZ, R14 ;  /* 0x000000ffff007224 */ /* 0x000fe200078e000e */
[----:B------:R-:W-:Y:S01]  /*0250*/  @P1 SHF.R.U32.HI R0, RZ, c[0x0][0x2cc], R4 ;  /* 0x0000b300ff001a19 */ /* 0x000fe20000011604 */
[----:B------:R-:W-:Y:S01]  /*0260*/  IMAD.MOV.U32 R2, RZ, RZ, R8 ;  /* 0x000000ffff027224 */ /* 0x000fe200078e0008 */
[----:B------:R-:W-:Y:S01]  /*0270*/  IADD3 R8, R87, 0x3f, RZ ;  /* 0x0000003f57087810 */ /* 0x000fe20007ffe0ff */
[C---:B------:R-:W-:Y:S01]  /*0280*/  IMAD R4, R10.reuse, c[0x0][0x1c4], R5 ;  /* 0x000071000a047a24 */ /* 0x040fe200078e0205 */
[----:B------:R-:W-:Y:S01]  /*0290*/  SHF.R.S32.HI R5, RZ, 0x1f, R0 ;  /* 0x0000001fff057819 */ /* 0x000fe20000011400 */
[----:B------:R-:W-:-:S04]  /*02a0*/  IMAD.WIDE.U32 R2, R10, c[0x0][0x1c0], R2 ;  /* 0x000070000a027a25 */ /* 0x000fc800078e0002 */
[----:B------:R-:W-:Y:S02]  /*02b0*/  IMAD.IADD R3, R3, 0x1, R4 ;  /* 0x0000000103037824 */ /* 0x000fe400078e0204 */
[----:B------:R-:W-:Y:S02]  /*02c0*/  IMAD R4, R5, c[0x0][0x1b0], RZ ;  /* 0x00006c0005047a24 */ /* 0x000fe400078e02ff */
[----:B------:R-:W-:Y:S02]  /*02d0*/  IMAD.MOV R6, RZ, RZ, -R0 ;  /* 0x000000ffff067224 */ /* 0x000fe400078e0a00 */
[----:B------:R-:W-:-:S04]  /*02e0*/  IMAD.WIDE.U32 R2, R0, c[0x0][0x1b0], R2 ;  /* 0x00006c0000027a25 */ /* 0x000fc800078e0002 */
[----:B------:R-:W-:Y:S02]  /*02f0*/  IMAD R4, R0, c[0x0][0x1b4], R4 ;  /* 0x00006d0000047a24 */ /* 0x000fe400078e0204 */
[----:B------:R-:W-:Y:S02]  /*0300*/  IMAD R0, R6, c[0x0][0x2c4], R14 ;  /* 0x0000b10006007a24 */ /* 0x000fe400078e020e */
[----:B------:R-:W-:Y:S02]  /*0310*/  IMAD.IADD R3, R3, 0x1, R4 ;  /* 0x0000000103037824 */ /* 0x000fe400078e0204 */
[----:B------:R-:W-:Y:S01]  /*0320*/  IMAD.SHL.U32 R4, R18, 0x40, RZ ;  /* 0x0000004012047824 */ /* 0x000fe200078e00ff */
[----:B------:R-:W-:Y:S01]  /*0330*/  SHF.R.S32.HI R5, RZ, 0x1f, R0 ;  /* 0x0000001fff057819 */ /* 0x000fe20000011400 */
[----:B------:R-:W-:-:S03]  /*0340*/  IMAD.WIDE.U32 R2, R0, c[0x0][0x1a8], R2 ;  /* 0x00006a0000027a25 */ /* 0x000fc600078e0002 */
[----:B------:R-:W-:Y:S01]  /*0350*/  LOP3.LUT R4, R4, 0x1c0, RZ, 0xc0, !PT ;  /* 0x000001c004047812 */ /* 0x000fe200078ec0ff */
[----:B------:R-:W-:Y:S01]  /*0360*/  IMAD R5, R5, c[0x0][0x1a8], RZ ;  /* 0x00006a0005057a24 */ /* 0x000fe200078e02ff */
[----:B------:R-:W-:Y:S01]  /*0370*/  LEA R17, P1, R2, c[0x0][0x160], 0x1 ;  /* 0x0000580002117a11 */ /* 0x000fe200078208ff */
[----:B------:R-:W-:Y:S02]  /*0380*/  IMAD.SHL.U32 R42, R19, 0x8, RZ ;  /* 0x00000008132a7824 */ /* 0x000fe400078e00ff */
[----:B------:R-:W-:Y:S01]  /*0390*/  IMAD R6, R0, c[0x0][0x1ac], R5 ;  /* 0x00006b0000067a24 */ /* 0x000fe200078e0205 */
[----:B------:R-:W-:Y:S01]  /*03a0*/  SHF.R.S32.HI R0, RZ, 0x1f, R8 ;  /* 0x0000001fff007819 */ /* 0x000fe20000011408 */
[----:B------:R-:W-:Y:S01]  /*03b0*/  IMAD R23, R12, 0x80, R18 ;  /* 0x000000800c177824 */ /* 0x000fe200078e0212 */
[----:B------:R-:W-:Y:S01]  /*03c0*/  LOP3.LUT R5, R4, 0x38, R42, 0xf8, !PT ;  /* 0x0000003804057812 */ /* 0x000fe200078ef82a */
[----:B------:R-:W-:Y:S01]  /*03d0*/  IMAD R9, R22, c[0x0][0x1e0], RZ ;  /* 0x0000780016097a24 */ /* 0x000fe200078e02ff */
[----:B------:R-:W-:Y:S01]  /*03e0*/  LEA.HI R133, R0, R8, RZ, 0x6 ;  /* 0x0000000800857211 */ /* 0x000fe200078f30ff */
[----:B------:R-:W-:Y:S01]  /*03f0*/  IMAD.IADD R0, R3, 0x1, R6 ;  /* 0x0000000103007824 */ /* 0x000fe200078e0206 */
[----:B------:R-:W-:Y:S01]  /*0400*/  LEA.HI R3, R24, R85, RZ, 0x6 ;  /* 0x0000005518037211 */ /* 0x000fe200078f30ff */
[----:B------:R-:W-:Y:S01]  /*0410*/  IMAD R9, R18, c[0x0][0x1e4], R9 ;  /* 0x0000790012097a24 */ /* 0x000fe200078e0209 */
[----:B------:R-:W-:Y:S01]  /*0420*/  SHF.R.U32.HI R4, RZ, 0x3, R4 ;  /* 0x00000003ff047819 */ /* 0x000fe20000011604 */
[----:B------:R-:W-:Y:S01]  /*0430*/  STL [R1+0xc0], R23 ;  /* 0x0000c01701007387 */ /* 0x000fe20000100800 */
[----:B------:R-:W-:Y:S01]  /*0440*/  LEA.HI.X R16, R2, c[0x0][0x164], R0, 0x1, P1 ;  /* 0x0000590002107a11 */ /* 0x000fe200008f0c00 */
[----:B------:R-:W-:Y:S01]  /*0450*/  IMAD R0, R13, c[0x0][0x168], RZ ;  /* 0x00005a000d007a24 */ /* 0x000fe200078e02ff */
[----:B------:R-:W-:Y:S01]  /*0460*/  LOP3.LUT R4, R5, R4, RZ, 0x3c, !PT ;  /* 0x0000000405047212 */ /* 0x000fe200078e3cff */
[----:B------:R-:W-:Y:S01]  /*0470*/  IMAD.SHL.U32 R3, R3, 0x8, RZ ;  /* 0x0000000803037824 */ /* 0x000fe200078e00ff */
[----:B------:R-:W-:Y:S01]  /*0480*/  SHFL.IDX PT, R2, R17, RZ, 0x181f ;  /* 0x00181fff11027589 */ /* 0x000fe200000e0000 */
[----:B------:R-:W-:-:S02]  /*0490*/  IADD3 R5, R23, 0x20, RZ ;  /* 0x0000002017057810 */ /* 0x000fc40007ffe0ff */
[-C--:B------:R-:W-:Y:S02]  /*04a0*/  ISETP.GE.AND P4, PT, R23, R0.reuse, PT ;  /* 0x000000001700720c */ /* 0x080fe40003f86270 */
[----:B------:R-:W-:Y:S02]  /*04b0*/  LOP3.LUT R135, R4, 0xfffffe00, R3, 0xf8, !PT ;  /* 0xfffffe0004877812 */ /* 0x000fe400078ef803 */
[C---:B------:R-:W-:Y:S01]  /*04c0*/  IADD3 R27, R42.reuse, 0x40, RZ ;  /* 0x000000402a1b7810 */ /* 0x040fe20007ffe0ff */
[----:B------:R-:W3:Y:S01]  /*04d0*/  SHFL.IDX PT, R3, R16, RZ, 0x181f ;  /* 0x00181fff10037589 */ /* 0x000ee200000e0000 */
[C---:B------:R-:W-:Y:S02]  /*04e0*/  IADD3 R26, R42.reuse, 0x80, RZ ;  /* 0x000000802a1a7810 */ /* 0x040fe40007ffe0ff */
[----:B------:R-:W-:Y:S01]  /*04f0*/  ISETP.GE.AND P1, PT, R5, R0, PT ;  /* 0x000000000500720c */ /* 0x000fe20003f26270 */
[----:B------:R-:W-:Y:S01]  /*0500*/  STL [R1+0xbc], R135 ;  /* 0x0000bc8701007387 */ /* 0x000fe20000100800 */
[----:B------:R-:W-:-:S02]  /*0510*/  IADD3 R25, R42, 0xc0, RZ ;  /* 0x000000c02a197810 */ /* 0x000fc40007ffe0ff */
[----:B------:R-:W-:Y:S02]  /*0520*/  ISETP.GE.AND P3, PT, R42, c[0x0][0x198], PT ;  /* 0x000066002a007a0c */ /* 0x000fe40003f66270 */
[----:B------:R-:W-:Y:S02]  /*0530*/  @!P4 SHF.R.S32.HI R5, RZ, 0x1f, R27 ;  /* 0x0000001fff05c819 */ /* 0x000fe4000001141b */
[----:B------:R-:W-:Y:S02]  /*0540*/  @!P4 SHF.R.S32.HI R4, RZ, 0x1f, R26 ;  /* 0x0000001fff04c819 */ /* 0x000fe4000001141a */
[----:B------:R-:W-:Y:S02]  /*0550*/  @!P4 LEA.HI R5, R5, R27, RZ, 0x3 ;  /* 0x0000001b0505c211 */ /* 0x000fe400078f18ff */
[----:B------:R-:W-:Y:S02]  /*0560*/  @!P4 LEA.HI R8, R4, R26, RZ, 0x3 ;  /* 0x0000001a0408c211 */ /* 0x000fe400078f18ff */
[----:B------:R-:W4:Y:S01]  /*0570*/  SHFL.IDX PT, R4, R17, 0x1, 0x181f ;  /* 0x00381f0011047f89 */ /* 0x000f2200000e0000 */
[----:B-1----:R-:W-:-:S02]  /*0580*/  @!P4 LOP3.LUT R14, R5, 0xfffffff8, RZ, 0xc0, !PT ;  /* 0xfffffff8050ec812 */ /* 0x002fc400078ec0ff */
[----:B------:R-:W-:Y:S01]  /*0590*/  ISETP.GE.AND P6, PT, R26, c[0x0][0x198], PT ;  /* 0x000066001a007a0c */ /* 0x000fe20003fc6270 */
[----:B------:R-:W1:Y:S01]  /*05a0*/  SHFL.IDX PT, R5, R16, 0x1, 0x181f ;  /* 0x00381f0010057f89 */ /* 0x000e6200000e0000 */
[----:B------:R-:W-:Y:S02]  /*05b0*/  ISETP.GE.AND P5, PT, R25, c[0x0][0x198], PT ;  /* 0x0000660019007a0c */ /* 0x000fe40003fa6270 */
[----:B------:R-:W-:Y:S01]  /*05c0*/  SHF.R.S32.HI R43, RZ, 0x1f, R42 ;  /* 0x0000001fff2b7819 */ /* 0x000fe2000001142a */
[--C-:B---3--:R-:W-:Y:S01]  /*05d0*/  @!P4 IMAD.WIDE R14, R14, 0x2, R2.reuse ;  /* 0x000000020e0ec825 */ /* 0x108fe200078e0202 */
[----:B------:R-:W-:Y:S02]  /*05e0*/  @!P4 LEA R6, P2, R42, R2, 0x1 ;  /* 0x000000022a06c211 */ /* 0x000fe400078408ff */
[----:B------:R-:W-:Y:S01]  /*05f0*/  @!P4 LOP3.LUT R12, R8, 0xfffffff8, RZ, 0xc0, !PT ;  /* 0xfffffff8080cc812 */ /* 0x000fe200078ec0ff */
[----:B------:R-:W-:Y:S01]  /*0600*/  @!P4 IMAD.SHL.U32 R8, R135, 0x2, RZ ;  /* 0x000000028708c824 */ /* 0x000fe200078e00ff */
[----:B------:R-:W-:Y:S01]  /*0610*/  LEA.HI.SX32 R84, R133, 0xffffffff, 0x1a ;  /* 0xffffffff85547811 */ /* 0x000fe200078fd2ff */
[----:B------:R-:W-:Y:S02]  /*0620*/  STL.64 [R1+0xa8], R42 ;  /* 0x0000a82a01007387 */ /* 0x000fe40000100a00 */
[----:B------:R-:W-:-:S02]  /*0630*/  @!P4 IMAD.WIDE R12, R12, 0x2, R2 ;  /* 0x000000020c0cc825 */ /* 0x000fc400078e0202 */
[----:B------:R-:W-:Y:S04]  /*0640*/  STL [R1+0xb4], R27 ;  /* 0x0000b41b01007387 */ /* 0x000fe80000100800 */
[----:B------:R-:W-:Y:S04]  /*0650*/  STL [R1+0xb8], R26 ;  /* 0x0000b81a01007387 */ /* 0x000fe80000100800 */
[----:B------:R-:W-:Y:S01]  /*0660*/  STL [R1+0xb0], R25 ;  /* 0x0000b01901007387 */ /* 0x000fe20000100800 */
[--C-:B--2---:R-:W-:Y:S01]  /*0670*/  @P0 SHF.R.S32.HI R21, RZ, 0x1f, R7.reuse ;  /* 0x0000001fff150819 */ /* 0x104fe20000011407 */
[----:B------:R-:W-:Y:S01]  /*0680*/  @P0 IMAD.MOV.U32 R20, RZ, RZ, R7 ;  /* 0x000000ffff140224 */ /* 0x000fe200078e0007 */
[----:B------:R-:W-:Y:S01]  /*0690*/  @!P4 SHF.R.S32.HI R7, RZ, 0x1f, R25 ;  /* 0x0000001fff07c819 */ /* 0x000fe20000011419 */
[----:B------:R-:W-:-:S02]  /*06a0*/  @!P0 IMAD.MOV.U32 R20, RZ, RZ, R10 ;  /* 0x000000ffff148224 */ /* 0x000fc400078e000a */
[----:B------:R-:W-:Y:S01]  /*06b0*/  @!P0 IMAD.MOV.U32 R21, RZ, RZ, R11 ;  /* 0x000000ffff158224 */ /* 0x000fe200078e000b */
[----:B------:R-:W-:Y:S02]  /*06c0*/  ISETP.GE.AND P0, PT, R27, c[0x0][0x198], PT ;  /* 0x000066001b007a0c */ /* 0x000fe40003f06270 */
[----:B------:R-:W-:-:S04]  /*06d0*/  @!P4 LEA.HI R7, R7, R25, RZ, 0x3 ;  /* 0x000000190707c211 */ /* 0x000fc800078f18ff */
[----:B------:R-:W-:Y:S02]  /*06e0*/  @!P4 LOP3.LUT R10, R7, 0xfffffff8, RZ, 0xc0, !PT ;  /* 0xfffffff8070ac812 */ /* 0x000fe400078ec0ff */
[----:B------:R-:W-:-:S03]  /*06f0*/  @!P4 LEA.HI.X R7, R42, R3, R43, 0x1, P2 ;  /* 0x000000032a07c211 */ /* 0x000fc600010f0c2b */
[----:B------:R-:W-:Y:S02]  /*0700*/  @!P4 IMAD.WIDE R10, R10, 0x2, R2 ;  /* 0x000000020a0ac825 */ /* 0x000fe400078e0202 */
[----:B------:R2:W-:Y:S02]  /*0710*/  @!P4 LDGSTS.E.BYPASS.LTC128B.128 [R8+0x100], [R6.64], !P3 ;  /* 0x001000000608cfae */ /* 0x0005e4000d901d48 */
[----:B------:R-:W-:Y:S02]  /*0720*/  IMAD.WIDE.U32 R2, R18, c[0x0][0x1e0], R42 ;  /* 0x0000780012027a25 */ /* 0x000fe400078e002a */
[----:B------:R3:W-:Y:S04]  /*0730*/  @!P4 LDGSTS.E.BYPASS.LTC128B.128 [R8+0x4100], [R14.64], !P0 ;  /* 0x041000000e08cfae */ /* 0x0007e8000c101d48 */
[----:B------:R4:W-:Y:S04]  /*0740*/  @!P4 LDGSTS.E.BYPASS.LTC128B.128 [R8+0x8100], [R12.64], !P6 ;  /* 0x081000000c08cfae */ /* 0x0009e8000f101d48 */
[----:B------:R5:W-:Y:S01]  /*0750*/  @!P4 LDGSTS.E.BYPASS.LTC128B.128 [R8+0xc100], [R10.64], !P5 ;  /* 0x0c1000000a08cfae */ /* 0x000be2000e901d48 */
[----:B--2---:R-:W-:-:S02]  /*0760*/  IADD3 R7, R23, 0x40, RZ ;  /* 0x0000004017077810 */ /* 0x004fc40007ffe0ff */
[----:B------:R-:W-:Y:S01]  /*0770*/  IADD3 R6, R23, 0x60, RZ ;  /* 0x0000006017067810 */ /* 0x000fe20007ffe0ff */
[----:B---3--:R-:W-:Y:S01]  /*0780*/  IMAD.IADD R15, R3, 0x1, R9 ;  /* 0x00000001030f7824 */ /* 0x008fe200078e0209 */
[----:B------:R-:W-:Y:S01]  /*0790*/  @!P1 SHF.R.S32.HI R3, RZ, 0x1f, R27 ;  /* 0x0000001fff039819 */ /* 0x000fe2000001141b */
[----:B------:R-:W-:Y:S01]  /*07a0*/  IMAD.MOV.U32 R14, RZ, RZ, R2 ;  /* 0x000000ffff0e7224 */ /* 0x000fe200078e0002 */
[----:B------:R-:W-:Y:S01]  /*07b0*/  ISETP.GE.AND P2, PT, R7, R0, PT ;  /* 0x000000000700720c */ /* 0x000fe20003f46270 */
[----:B------:R-:W-:Y:S01]  /*07c0*/  SHFL.IDX PT, R2, R17, 0x2, 0x181f ;  /* 0x00581f0011027f89 */ /* 0x000fe200000e0000 */
[C---:B----4-:R-:W-:Y:S02]  /*07d0*/  @!P1 LEA R12, P4, R42.reuse, R4, 0x1 ;  /* 0x000000042a0c9211 */ /* 0x050fe400078808ff */
[----:B------:R-:W-:Y:S02]  /*07e0*/  @!P1 LEA.HI R3, R3, R27, RZ, 0x3 ;  /* 0x0000001b03039211 */ /* 0x000fe400078f18ff */
[----:B-1----:R-:W-:-:S02]  /*07f0*/  @!P1 LEA.HI.X R13, R42, R5, R43, 0x1, P4 ;  /* 0x000000052a0d9211 */ /* 0x002fc400020f0c2b */
[----:B------:R-:W-:Y:S02]  /*0800*/  ISETP.GE.AND P4, PT, R6, R0, PT ;  /* 0x000000000600720c */ /* 0x000fe40003f86270 */
[----:B------:R-:W-:Y:S02]  /*0810*/  @!P1 SHF.R.S32.HI R0, RZ, 0x1f, R26 ;  /* 0x0000001fff009819 */ /* 0x000fe4000001141a */
[----:B------:R-:W-:Y:S02]  /*0820*/  @!P1 SHF.R.S32.HI R7, RZ, 0x1f, R25 ;  /* 0x0000001fff079819 */ /* 0x000fe40000011419 */
[----:B-----5:R-:W-:Y:S02]  /*0830*/  @!P1 LOP3.LUT R8, R3, 0xfffffff8, RZ, 0xc0, !PT ;  /* 0xfffffff803089812 */ /* 0x020fe400078ec0ff */
[----:B------:R-:W-:Y:S01]  /*0840*/  @!P1 LEA.HI R6, R0, R26, RZ, 0x3 ;  /* 0x0000001a00069211 */ /* 0x000fe200078f18ff */
[----:B------:R-:W1:Y:S01]  /*0850*/  SHFL.IDX PT, R3, R16, 0x2, 0x181f ;  /* 0x00581f0010037f89 */ /* 0x000e6200000e0000 */
[----:B------:R-:W-:Y:S01]  /*0860*/  @!P1 LEA.HI R0, R7, R25, RZ, 0x3 ;  /* 0x0000001907009211 */ /* 0x000fe200078f18ff */
[----:B------:R-:W-:Y:S01]  /*0870*/  @!P1 IMAD.WIDE R8, R8, 0x2, R4 ;  /* 0x0000000208089825 */ /* 0x000fe200078e0204 */
[----:B------:R-:W-:-:S02]  /*0880*/  @!P1 LOP3.LUT R6, R6, 0xfffffff8, RZ, 0xc0, !PT ;  /* 0xfffffff806069812 */ /* 0x000fc400078ec0ff */
[----:B------:R-:W-:Y:S01]  /*0890*/  @!P1 LOP3.LUT R10, R0, 0xfffffff8, RZ, 0xc0, !PT ;  /* 0xfffffff8000a9812 */ /* 0x000fe200078ec0ff */
[----:B------:R-:W-:Y:S01]  /*08a0*/  @!P1 IMAD.SHL.U32 R0, R135, 0x2, RZ ;  /* 0x0000000287009824 */ /* 0x000fe200078e00ff */
[----:B------:R-:W-:Y:S01]  /*08b0*/  SHF.R.S32.HI R23, RZ, 0x1f, R84 ;  /* 0x0000001fff177819 */ /* 0x000fe20000011454 */
[----:B------:R-:W-:-:S03]  /*08c0*/  @!P1 IMAD.WIDE R6, R6, 0x2, R4 ;  /* 0x0000000206069825 */ /* 0x000fc600078e0204 */
[----:B------:R2:W-:Y:S01]  /*08d0*/  @!P1 LDGSTS.E.BYPASS.LTC128B.128 [R0+0x1100], [R12.64], !P3 ;  /* 0x011000000c009fae */ /* 0x0005e2000d901d48 */
[----:B------:R-:W-:Y:S01]  /*08e0*/  @!P1 IMAD.WIDE R4, R10, 0x2, R4 ;  /* 0x000000020a049825 */ /* 0x000fe200078e0204 */
[----:B------:R-:W-:Y:S02]  /*08f0*/  @!P2 SHF.R.S32.HI R10, RZ, 0x1f, R27 ;  /* 0x0000001fff0aa819 */ /* 0x000fe4000001141b */
[----:B------:R3:W-:Y:S02]  /*0900*/  @!P1 LDGSTS.E.BYPASS.LTC128B.128 [R0+0x5100], [R8.64], !P0 ;  /* 0x0510000008009fae */ /* 0x0007e4000c101d48 */
[----:B------:R-:W-:Y:S02]  /*0910*/  @!P2 LEA.HI R10, R10, R27, RZ, 0x3 ;  /* 0x0000001b0a0aa211 */ /* 0x000fe400078f18ff */
[----:B------:R4:W-:Y:S02]  /*0920*/  @!P1 LDGSTS.E.BYPASS.LTC128B.128 [R0+0x9100], [R6.64], !P6 ;  /* 0x0910000006009fae */ /* 0x0009e4000f101d48 */
[----:B------:R-:W-:-:S02]  /*0930*/  @!P2 LOP3.LUT R10, R10, 0xfffffff8, RZ, 0xc0, !PT ;  /* 0xfffffff80a0aa812 */ /* 0x000fc400078ec0ff */
[----:B------:R5:W-:Y:S03]  /*0940*/  @!P1 LDGSTS.E.BYPASS.LTC128B.128 [R0+0xd100], [R4.64], !P5 ;  /* 0x0d10000004009fae */ /* 0x000be6000e901d48 */
[----:B-1----:R-:W-:-:S04]  /*0950*/  @!P2 IMAD.WIDE R10, R10, 0x2, R2 ;  /* 0x000000020a0aa825 */ /* 0x002fc800078e0202 */
[----:B--2---:R-:W-:Y:S01]  /*0960*/  IMAD.SHL.U32 R12, R18, 0x8, RZ ;  /* 0x00000008120c7824 */ /* 0x004fe200078e00ff */
[----:B----4-:R-:W-:Y:S02]  /*0970*/  @!P2 SHF.R.S32.HI R6, RZ, 0x1f, R26 ;  /* 0x0000001fff06a819 */ /* 0x010fe4000001141a */
[----:B------:R-:W-:Y:S02]  /*0980*/  @!P2 SHF.R.S32.HI R7, RZ, 0x1f, R25 ;  /* 0x0000001fff07a819 */ /* 0x000fe40000011419 */
[----:B-----5:R-:W-:Y:S02]  /*0990*/  @!P2 LEA.HI R5, R6, R26, RZ, 0x3 ;  /* 0x0000001a0605a211 */ /* 0x020fe400078f18ff */
[----:B---3--:R-:W-:Y:S02]  /*09a0*/  @!P2 LEA.HI R0, R7, R25, RZ, 0x3 ;  /* 0x000000190700a211 */ /* 0x008fe400078f18ff */
[----:B------:R-:W-:Y:S02]  /*09b0*/  @!P2 LEA R4, P1, R42, R2, 0x1 ;  /* 0x000000022a04a211 */ /* 0x000fe400078208ff */
[----:B------:R-:W-:-:S02]  /*09c0*/  @!P2 LOP3.LUT R8, R5, 0xfffffff8, RZ, 0xc0, !PT ;  /* 0xfffffff80508a812 */ /* 0x000fc400078ec0ff */
[----:B------:R-:W-:Y:S01]  /*09d0*/  @!P2 LOP3.LUT R6, R0, 0xfffffff8, RZ, 0xc0, !PT ;  /* 0xfffffff80006a812 */ /* 0x000fe200078ec0ff */
[----:B------:R-:W-:Y:S01]  /*09e0*/  @!P2 IMAD.SHL.U32 R0, R135, 0x2, RZ ;  /* 0x000000028700a824 */ /* 0x000fe200078e00ff */
[----:B------:R-:W-:Y:S01]  /*09f0*/  @!P2 LEA.HI.X R5, R42, R3, R43, 0x1, P1 ;  /* 0x000000032a05a211 */ /* 0x000fe200008f0c2b */
[----:B------:R-:W-:-:S04]  /*0a00*/  @!P2 IMAD.WIDE R8, R8, 0x2, R2 ;  /* 0x000000020808a825 */ /* 0x000fc800078e0202 */
[----:B------:R1:W-:Y:S01]  /*0a10*/  @!P2 LDGSTS.E.BYPASS.LTC128B.128 [R0+0x2100], [R4.64], !P3 ;  /* 0x021000000400afae */ /* 0x0003e2000d901d48 */
[----:B------:R-:W-:-:S03]  /*0a20*/  @!P2 IMAD.WIDE R6, R6, 0x2, R2 ;  /* 0x000000020606a825 */ /* 0x000fc600078e0202 */
[----:B------:R2:W-:Y:S04]  /*0a30*/  @!P2 LDGSTS.E.BYPASS.LTC128B.128 [R0+0x6100], [R10.64], !P0 ;  /* 0x061000000a00afae */ /* 0x0005e8000c101d48 */
[----:B------:R3:W-:Y:S04]  /*0a40*/  @!P2 LDGSTS.E.BYPASS.LTC128B.128 [R0+0xa100], [R8.64], !P6 ;  /* 0x0a1000000800afae */ /* 0x0007e8000f101d48 */
[----:B------:R-:W4:Y:S04]  /*0a50*/  SHFL.IDX PT, R2, R17, 0x3, 0x181f ;  /* 0x00781f0011027f89 */ /* 0x000f2800000e0000 */
[----:B------:R5:W4:Y:S04]  /*0a60*/  SHFL.IDX PT, R3, R16, 0x3, 0x181f ;  /* 0x00781f0010037f89 */ /* 0x000b2800000e0000 */
[----:B------:R4:W-:Y:S01]  /*0a70*/  @!P2 LDGSTS.E.BYPASS.LTC128B.128 [R0+0xe100], [R6.64], !P5 ;  /* 0x0e1000000600afae */ /* 0x0009e2000e901d48 */
[----:B-1----:R-:W-:Y:S01]  /*0a80*/  LEA.HI R4, R24, R85, RZ, 0x4 ;  /* 0x0000005518047211 */ /* 0x002fe200078f20ff */
[----:B------:R-:W-:-:S03]  /*0a90*/  IMAD R5, R41, c[0x0][0x1e8], RZ ;  /* 0x00007a0029057a24 */ /* 0x000fc600078e02ff */
[----:B--2---:R-:W-:Y:S02]  /*0aa0*/  SHF.R.S32.HI R10, RZ, 0x4, R4 ;  /* 0x00000004ff0a7819 */ /* 0x004fe40000011404 */
[----:B---3--:R-:W-:Y:S02]  /*0ab0*/  LOP3.LUT R8, R4, 0xfffffff0, RZ, 0xc0, !PT ;  /* 0xfffffff004087812 */ /* 0x008fe400078ec0ff */
[----:B------:R-:W-:-:S03]  /*0ac0*/  IADD3 R9, -R18, c[0x0][0x1d0], RZ ;  /* 0x0000740012097a10 */ /* 0x000fc60007ffe1ff */
[----:B------:R-:W-:Y:S02]  /*0ad0*/  IMAD.IADD R8, R85, 0x1, -R8 ;  /* 0x0000000155087824 */ /* 0x000fe400078e0a08 */
[----:B------:R-:W-:Y:S01]  /*0ae0*/  IMAD R9, R84, -0x40, R9 ;  /* 0xffffffc054097824 */ /* 0x000fe200078e0209 */
[----:B----4-:R-:W-:Y:S01]  /*0af0*/  LEA.HI R0, R4, R10, RZ, 0x1 ;  /* 0x0000000a04007211 */ /* 0x010fe200078f08ff */
[----:B------:R-:W-:Y:S01]  /*0b00*/  IMAD R7, R40, c[0x0][0x1ec], R5 ;  /* 0x00007b0028077a24 */ /* 0x000fe200078e0205 */
[----:B------:R-:W-:Y:S01]  /*0b10*/  SHF.R.S32.HI R5, RZ, 0x1f, R8 ;  /* 0x0000001fff057819 */ /* 0x000fe20000011408 */
[----:B------:R-:W-:Y:S01]  /*0b20*/  IMAD.SHL.U32 R4, R19, 0x40, RZ ;  /* 0x0000004013047824 */ /* 0x000fe200078e00ff */
[----:B------:R-:W-:Y:S02]  /*0b30*/  LOP3.LUT R13, R0, 0xfffffffe, RZ, 0xc0, !PT ;  /* 0xfffffffe000d7812 */ /* 0x000fe400078ec0ff */
[----:B-----5:R-:W-:Y:S02]  /*0b40*/  LEA.HI R16, R5, R8, RZ, 0x3 ;  /* 0x0000000805107211 */ /* 0x020fe400078f18ff */
[----:B------:R-:W-:Y:S01]  /*0b50*/  LOP3.LUT R0, R4, 0x1c0, RZ, 0xc0, !PT ;  /* 0x000001c004007812 */ /* 0x000fe200078ec0ff */
[----:B------:R-:W-:Y:S01]  /*0b60*/  IMAD.WIDE.U32 R4, R40, c[0x0][0x1e8], R14 ;  /* 0x00007a0028047a25 */ /* 0x000fe200078e000e */
[----:B------:R-:W-:-:S02]  /*0b70*/  LOP3.LUT R11, R16, 0xfffffff8, RZ, 0xc0, !PT ;  /* 0xfffffff8100b7812 */ /* 0x000fc400078ec0ff */
[----:B------:R-:W-:Y:S01]  /*0b80*/  LOP3.LUT R12, R0, 0x8, R12, 0xf8, !PT ;  /* 0x00000008000c7812 */ /* 0x000fe200078ef80c */
[----:B------:R-:W-:Y:S01]  /*0b90*/  IMAD.IADD R5, R5, 0x1, R7 ;  /* 0x0000000105057824 */ /* 0x000fe200078e0207 */
[----:B------:R-:W-:Y:S01]  /*0ba0*/  SHF.R.U32.HI R0, RZ, 0x3, R0 ;  /* 0x00000003ff007819 */ /* 0x000fe20000011600 */
[----:B------:R-:W-:Y:S01]  /*0bb0*/  IMAD.IADD R14, R8, 0x1, -R11 ;  /* 0x00000001080e7824 */ /* 0x000fe200078e0a0b */
[----:B------:R-:W-:Y:S01]  /*0bc0*/  @!P4 LEA R6, P1, R42, R2, 0x1 ;  /* 0x000000022a06c211 */ /* 0x000fe200078208ff */
[----:B------:R-:W-:Y:S01]  /*0bd0*/  IMAD.MOV.U32 R8, RZ, RZ, c[0x0][0x1e0] ;  /* 0x00007800ff087624 */ /* 0x000fe200078e00ff */
[----:B------:R-:W-:Y:S01]  /*0be0*/  LOP3.LUT R17, R12, R0, RZ, 0x3c, !PT ;  /* 0x000000000c117212 */ /* 0x000fe200078e3cff */
[----:B------:R-:W-:Y:S01]  /*0bf0*/  IMAD.MOV.U32 R0, RZ, RZ, 0x5 ;  /* 0x00000005ff007424 */ /* 0x000fe200078e00ff */
[----:B------:R-:W-:Y:S01]  /*0c00*/  @!P4 LEA.HI.X R7, R42, R3, R43, 0x1, P1 ;  /* 0x000000032a07c211 */ /* 0x000fe200008f0c2b */
[----:B------:R-:W-:Y:S01]  /*0c10*/  @!P4 IMAD.SHL.U32 R12, R135, 0x2, RZ ;  /* 0x00000002870cc824 */ /* 0x000fe200078e00ff */
[----:B------:R-:W-:Y:S01]  /*0c20*/  SHF.L.U64.HI R86, R8, R86, c[0x0][0x1e4] ;  /* 0x0000790008567619 */ /* 0x000fe20000010256 */
[----:B------:R-:W-:Y:S01]  /*0c30*/  IMAD.WIDE.U32 R28, R20, c[0x0][0x1f0], R4 ;  /* 0x00007c00141c7a25 */ /* 0x000fe200078e0004 */
[----:B------:R-:W-:-:S02]  /*0c40*/  SHF.L.U64.HI R90, R8, R0, c[0x0][0x1e4] ;  /* 0x00007900085a7619 */ /* 0x000fc40000010200 */
[----:B------:R1:W-:Y:S01]  /*0c50*/  @!P4 LDGSTS.E.BYPASS.LTC128B.128 [R12+0x3100], [R6.64], !P3 ;  /* 0x03100000060ccfae */ /* 0x0003e2000d901d48 */
[----:B------:R-:W-:Y:S01]  /*0c60*/  IMAD R0, R21, c[0x0][0x1f0], RZ ;  /* 0x00007c0015007a24 */ /* 0x000fe200078e02ff */
[----:B------:R-:W-:Y:S01]  /*0c70*/  @!P4 SHF.R.S32.HI R4, RZ, 0x1f, R26 ;  /* 0x0000001fff04c819 */ /* 0x000fe2000001141a */
[----:B------:R-:W-:Y:S01]  /*0c80*/  IMAD.SHL.U32 R88, R8, 0x40, RZ ;  /* 0x0000004008587824 */ /* 0x000fe200078e00ff */
[C---:B------:R-:W-:Y:S01]  /*0c90*/  ISETP.GE.AND P2, PT, R9.reuse, 0x1, PT ;  /* 0x000000010900780c */ /* 0x040fe20003f46270 */
[----:B------:R-:W-:Y:S01]  /*0ca0*/  IMAD R5, R86, R84, RZ ;  /* 0x0000005456057224 */ /* 0x000fe200078e02ff */
[----:B------:R-:W-:Y:S01]  /*0cb0*/  ISETP.GE.AND P1, PT, R9, 0x21, PT ;  /* 0x000000210900780c */ /* 0x000fe20003f26270 */
[----:B------:R-:W-:Y:S01]  /*0cc0*/  IMAD.IADD R15, R10, 0x1, -R13 ;  /* 0x000000010a0f7824 */ /* 0x000fe200078e0a0d */
[----:B------:R-:W-:Y:S01]  /*0cd0*/  STL.64 [R1+0xa0], R28 ;  /* 0x0000a01c01007387 */ /* 0x000fe20000100a00 */
[----:B------:R-:W-:Y:S02]  /*0ce0*/  IMAD.MOV.U32 R92, RZ, RZ, R28 ;  /* 0x000000ffff5c7224 */ /* 0x000fe400078e001c */
[----:B------:R-:W-:-:S02]  /*0cf0*/  IMAD.SHL.U32 R89, R8, 0x20, RZ ;  /* 0x0000002008597824 */ /* 0x000fc400078e00ff */
[----:B------:R-:W-:Y:S01]  /*0d00*/  IMAD R13, R23, R88, R5 ;  /* 0x00000058170d7224 */ /* 0x000fe200078e0205 */
[----:B-1----:R-:W-:Y:S01]  /*0d10*/  @!P4 SHF.R.S32.HI R6, RZ, 0x1f, R27 ;  /* 0x0000001fff06c819 */ /* 0x002fe2000001141b */
[----:B------:R-:W-:Y:S01]  /*0d20*/  IMAD R7, R20, c[0x0][0x1f4], R0 ;  /* 0x00007d0014077a24 */ /* 0x000fe200078e0200 */
[----:B------:R-:W-:Y:S02]  /*0d30*/  @!P4 SHF.R.S32.HI R0, RZ, 0x1f, R25 ;  /* 0x0000001fff00c819 */ /* 0x000fe40000011419 */
[----:B------:R-:W-:Y:S01]  /*0d40*/  @!P4 LEA.HI R6, R6, R27, RZ, 0x3 ;  /* 0x0000001b0606c211 */ /* 0x000fe200078f18ff */
[----:B------:R-:W-:Y:S01]  /*0d50*/  IMAD.IADD R93, R29, 0x1, R7 ;  /* 0x000000011d5d7824 */ /* 0x000fe200078e0207 */
[----:B------:R-:W-:Y:S02]  /*0d60*/  @!P4 LEA.HI R7, R4, R26, RZ, 0x3 ;  /* 0x0000001a0407c211 */ /* 0x000fe400078f18ff */
[----:B------:R-:W-:Y:S01]  /*0d70*/  @!P4 LEA.HI R0, R0, R25, RZ, 0x3 ;  /* 0x000000190000c211 */ /* 0x000fe200078f18ff */
[----:B------:R-:W-:Y:S01]  /*0d80*/  IMAD.WIDE.U32 R4, R84, R88, R92 ;  /* 0x0000005854047225 */ /* 0x000fe200078e005c */
[----:B------:R-:W-:Y:S01]  /*0d90*/  @!P4 LOP3.LUT R6, R6, 0xfffffff8, RZ, 0xc0, !PT ;  /* 0xfffffff80606c812 */ /* 0x000fe200078ec0ff */
[----:B------:R-:W-:Y:S01]  /*0da0*/  STL.64 [R1+0x90], R92 ;  /* 0x0000905c01007387 */ /* 0x000fe20000100a00 */
[----:B------:R-:W-:Y:S01]  /*0db0*/  @!P4 LOP3.LUT R7, R7, 0xfffffff8, RZ, 0xc0, !PT ;  /* 0xfffffff80707c812 */ /* 0x000fe200078ec0ff */
[----:B------:R-:W-:Y:S01]  /*0dc0*/  IMAD.IADD R13, R5, 0x1, R13 ;  /* 0x00000001050d7824 */ /* 0x000fe200078e020d */
[----:B------:R-:W-:Y:S01]  /*0dd0*/  @!P4 LOP3.LUT R0, R0, 0xfffffff8, RZ, 0xc0, !PT ;  /* 0xfffffff80000c812 */ /* 0x000fe200078ec0ff */
[----:B------:R-:W-:Y:S01]  /*0de0*/  @!P4 IMAD.WIDE R10, R6, 0x2, R2 ;  /* 0x00000002060ac825 */ /* 0x000fe200078e0202 */
[----:B------:R-:W-:-:S03]  /*0df0*/  @P2 LEA R6, P3, R4, c[0x0][0x1c8], 0x1 ;  /* 0x0000720004062a11 */ /* 0x000fc600078608ff */
[----:B------:R-:W-:Y:S01]  /*0e00*/  @!P4 IMAD.WIDE R8, R7, 0x2, R2 ;  /* 0x000000020708c825 */ /* 0x000fe200078e0202 */
[----:B------:R1:W-:Y:S01]  /*0e10*/  @!P4 LDGSTS.E.BYPASS.LTC128B.128 [R12+0x7100], [R10.64], !P0 ;  /* 0x071000000a0ccfae */ /* 0x0003e2000c101d48 */
[----:B------:R-:W-:Y:S02]  /*0e20*/  @P2 LEA.HI.X R7, R4, c[0x0][0x1cc], R13, 0x1, P3 ;  /* 0x0000730004072a11 */ /* 0x000fe400018f0c0d */
[----:B------:R-:W-:Y:S01]  /*0e30*/  @!P4 IMAD.WIDE R2, R0, 0x2, R2 ;  /* 0x000000020002c825 */ /* 0x000fe200078e0202 */
[----:B------:R2:W-:Y:S01]  /*0e40*/  @!P4 LDGSTS.E.BYPASS.LTC128B.128 [R12+0xb100], [R8.64], !P6 ;  /* 0x0b100000080ccfae */ /* 0x0005e2000f101d48 */
[----:B------:R-:W-:Y:S02]  /*0e50*/  ISETP.GE.AND P6, PT, R42, c[0x0][0x1d4], PT ;  /* 0x000075002a007a0c */ /* 0x000fe40003fc6270 */
[----:B------:R-:W-:Y:S01]  /*0e60*/  IMAD.SHL.U32 R0, R14, 0x40, RZ ;  /* 0x000000400e007824 */ /* 0x000fe200078e00ff */
[----:B------:R3:W-:Y:S01]  /*0e70*/  @!P4 LDGSTS.E.BYPASS.LTC128B.128 [R12+0xf100], [R2.64], !P5 ;  /* 0x0f100000020ccfae */ /* 0x0007e2000e901d48 */
[----:B------:R-:W-:-:S02]  /*0e80*/  ISETP.GE.AND P5, PT, R27, c[0x0][0x1d4], PT ;  /* 0x000075001b007a0c */ /* 0x000fc40003fa6270 */
[----:B------:R-:W-:Y:S01]  /*0e90*/  ISETP.GE.AND P4, PT, R26, c[0x0][0x1d4], PT ;  /* 0x000075001a007a0c */ /* 0x000fe20003f86270 */
[----:B------:R-:W0:Y:S01]  /*0ea0*/  LDGDEPBAR ;  /* 0x00000000000079af */ /* 0x000e220000000000 */
[----:B------:R-:W-:Y:S02]  /*0eb0*/  LOP3.LUT R0, R0, 0x1c0, RZ, 0xc0, !PT ;  /* 0x000001c000007812 */ /* 0x000fe400078ec0ff */
[----:B------:R-:W-:Y:S02]  /*0ec0*/  ISETP.GE.AND P3, PT, R25, c[0x0][0x1d4], PT ;  /* 0x0000750019007a0c */ /* 0x000fe40003f66270 */
[----:B-1----:R-:W-:Y:S02]  /*0ed0*/  @P1 IADD3 R10, P0, R89, R4, RZ ;  /* 0x00000004590a1210 */ /* 0x002fe40007f1e0ff */
[----:B--2---:R-:W-:-:S03]  /*0ee0*/  LEA.HI R9, R24, R85, RZ, 0x5 ;  /* 0x0000005518097211 */ /* 0x004fc600078f28ff */
[----:B------:R-:W-:Y:S02]  /*0ef0*/  @P1 IMAD.X R4, R90, 0x1, R13, P0 ;  /* 0x000000015a041824 */ /* 0x000fe400000e060d */
[C---:B---3--:R-:W-:Y:S01]  /*0f00*/  IMAD.SHL.U32 R2, R15.reuse, 0x8, RZ ;  /* 0x000000080f027824 */ /* 0x048fe200078e00ff */
[----:B------:R-:W-:Y:S02]  /*0f10*/  SHF.R.U32.HI R3, RZ, 0x3, R0 ;  /* 0x00000003ff037819 */ /* 0x000fe40000011600 */
[----:B------:R-:W-:Y:S02]  /*0f20*/  SHF.R.S32.HI R232, RZ, 0x5, R9 ;  /* 0x00000005ffe87819 */ /* 0x000fe40000011409 */
[----:B------:R-:W-:Y:S01]  /*0f30*/  LOP3.LUT R5, R0, 0x8, R2, 0xf8, !PT ;  /* 0x0000000800057812 */ /* 0x000fe200078ef802 */
[----:B------:R-:W-:Y:S01]  /*0f40*/  IMAD R0, R15, 0x200, R17 ;  /* 0x000002000f007824 */ /* 0x000fe200078e0211 */
[C---:B------:R-:W-:Y:S02]  /*0f50*/  @P1 LEA R2, P0, R10.reuse, c[0x0][0x1c8], 0x1 ;  /* 0x000072000a021a11 */ /* 0x040fe400078008ff */
[----:B------:R-:W-:Y:S01]  /*0f60*/  LOP3.LUT R8, R5, R3, RZ, 0x3c, !PT ;  /* 0x0000000305087212 */ /* 0x000fe200078e3cff */
[C---:B------:R-:W-:Y:S01]  /*0f70*/  @P2 IMAD.SHL.U32 R5, R135.reuse, 0x2, RZ ;  /* 0x0000000287052824 */ /* 0x040fe200078e00ff */
[----:B------:R-:W-:Y:S01]  /*0f80*/  @P1 LEA.HI.X R3, R10, c[0x0][0x1cc], R4, 0x1, P0 ;  /* 0x000073000a031a11 */ /* 0x000fe200000f0c04 */
[----:B------:R-:W-:Y:S01]  /*0f90*/  @P1 IMAD.SHL.U32 R4, R135, 0x2, RZ ;  /* 0x0000000287041824 */ /* 0x000fe200078e00ff */
[----:B------:R-:W-:Y:S01]  /*0fa0*/  LOP3.LUT P0, RZ, R19, 0x2, RZ, 0xc0, !PT ;  /* 0x0000000213ff7812 */ /* 0x000fe2000780c0ff */
[----:B------:R-:W-:Y:S01]  /*0fb0*/  IMAD.SHL.U32 R248, R0, 0x2, RZ ;  /* 0x0000000200f87824 */ /* 0x000fe200078e00ff */
[----:B------:R1:W-:Y:S01]  /*0fc0*/  @P2 LDGSTS.E.BYPASS.LTC128B.128 [R5+0x10100], [R6.64], !P6 ;  /* 0x1010000006052fae */ /* 0x0003e2000f101d48 */
[----:B------:R-:W-:-:S03]  /*0fd0*/  IMAD.MOV.U32 R0, RZ, RZ, 0x20 ;  /* 0x00000020ff007424 */ /* 0x000fc600078e00ff */
[----:B------:R1:W-:Y:S01]  /*0fe0*/  @P2 LDGSTS.E.BYPASS.LTC128B.128 [R5+0x12100], [R6.64+0x80], !P5 ;  /* 0x1210008006052fae */ /* 0x0003e2000e901d48 */
[----:B------:R-:W-:-:S03]  /*0ff0*/  IADD3 R91, R248, 0x10120, RZ ;  /* 0x00010120f85b7810 */ /* 0x000fc60007ffe0ff */
[----:B------:R1:W-:Y:S04]  /*1000*/  @P2 LDGSTS.E.BYPASS.LTC128B.128 [R5+0x14100], [R6.64+0x100], !P4 ;  /* 0x1410010006052fae */ /* 0x0003e8000e101d48 */
[----:B------:R1:W-:Y:S01]  /*1010*/  @P2 LDGSTS.E.BYPASS.LTC128B.128 [R5+0x16100], [R6.64+0x180], !P3 ;  /* 0x1610018006052fae */ /* 0x0003e2000d901d48 */
[----:B------:R-:W-:-:S03]  /*1020*/  LOP3.LUT P2, RZ, R14, 0x4, RZ, 0xc0, !PT ;  /* 0x000000040eff7812 */ /* 0x000fc6000784c0ff */
[----:B------:R2:W-:Y:S01]  /*1030*/  @P1 LDGSTS.E.BYPASS.LTC128B.128 [R4+0x11100], [R2.64], !P6 ;  /* 0x1110000002041fae */ /* 0x0005e2000f101d48 */
[----:B------:R-:W-:-:S03]  /*1040*/  SEL R0, R0, 0xffffffe0, !P2 ;  /* 0xffffffe000007807 */ /* 0x000fc60005000000 */
[----:B------:R2:W-:Y:S04]  /*1050*/  @P1 LDGSTS.E.BYPASS.LTC128B.128 [R4+0x13100], [R2.64+0x80], !P5 ;  /* 0x1310008002041fae */ /* 0x0005e8000e901d48 */
[----:B------:R2:W-:Y:S04]  /*1060*/  @P1 LDGSTS.E.BYPASS.LTC128B.128 [R4+0x15100], [R2.64+0x100], !P4 ;  /* 0x1510010002041fae */ /* 0x0005e8000e101d48 */
[----:B------:R2:W-:Y:S01]  /*1070*/  @P1 LDGSTS.E.BYPASS.LTC128B.128 [R4+0x17100], [R2.64+0x180], !P3 ;  /* 0x1710018002041fae */ /* 0x0005e2000d901d48 */
[----:B------:R-:W-:-:S03]  /*1080*/  LOP3.LUT P1, RZ, R14, 0x2, RZ, 0xc0, !PT ;  /* 0x000000020eff7812 */ /* 0x000fc6000782c0ff */
[----:B------:R-:W0:Y:S01]  /*1090*/  LDGDEPBAR ;  /* 0x00000000000079af */ /* 0x000e220000000000 */
[----:B-1----:R-:W-:Y:S02]  /*10a0*/  IMAD.SHL.U32 R5, R16, 0x40, RZ ;  /* 0x0000004010057824 */ /* 0x002fe400078e00ff */
[----:B------:R-:W-:-:S03]  /*10b0*/  IMAD R7, R21, c[0x0][0x218], RZ ;  /* 0x0000860015077a24 */ /* 0x000fc600078e02ff */
[----:B------:R-:W-:Y:S01]  /*10c0*/  LOP3.LUT R5, R8, 0xfffffe00, R5, 0xf8, !PT ;  /* 0xfffffe0008057812 */ /* 0x000fe200078ef805 */
[----:B------:R-:W-:-:S04]  /*10d0*/  IMAD R7, R20, c[0x0][0x21c], R7 ;  /* 0x0000870014077a24 */ /* 0x000fc800078e0207 */
[----:B------:R-:W-:-:S04]  /*10e0*/  IMAD R232, R232, 0x400, R5 ;  /* 0x00000400e8e87824 */ /* 0x000fc800078e0205 */
[----:B------:R-:W-:Y:S02]  /*10f0*/  IMAD.SHL.U32 R232, R232, 0x2, RZ ;  /* 0x00000002e8e87824 */ /* 0x000fe400078e00ff */
[----:B--2---:R-:W-:Y:S01]  /*1100*/  IMAD.MOV.U32 R4, RZ, RZ, 0x10 ;  /* 0x00000010ff047424 */ /* 0x004fe200078e00ff */
[----:B------:R-:W-:-:S04]  /*1110*/  DEPBAR.LE SB0, 0x1 ;  /* 0x000080400000791a */ /* 0x000fc80000000000 */
[----:B------:R-:W-:Y:S01]  /*1120*/  BAR.SYNC.DEFER_BLOCKING 0x0 ;  /* 0x0000000000007b1d */ /* 0x000fe20000010000 */
[----:B------:R-:W-:Y:S01]  /*1130*/  SEL R4, R4, 0xfffffff0, !P1 ;  /* 0xfffffff004047807 */ /* 0x000fe20004800000 */
[----:B------:R-:W-:Y:S01]  /*1140*/  IMAD R240, R0, 0x2, R232 ;  /* 0x0000000200f07824 */ /* 0x000fe200078e02e8 */
[----:B------:R-:W-:-:S03]  /*1150*/  IADD3 R2, R248, 0x10100, RZ ;  /* 0x00010100f8027810 */ /* 0x000fc60007ffe0ff */
[----:B------:R-:W-:Y:S01]  /*1160*/  IMAD R236, R4, 0x2, R232 ;  /* 0x0000000204ec7824 */ /* 0x000fe200078e02e8 */
[----:B------:R-:W-:Y:S01]  /*1170*/  @P0 IADD3 R91, R2, -0x20, RZ ;  /* 0xffffffe0025b0810 */ /* 0x000fe20007ffe0ff */
[----:B------:R-:W-:Y:S01]  /*1180*/  IMAD R2, R22, c[0x0][0x208], RZ ;  /* 0x0000820016027a24 */ /* 0x000fe200078e02ff */
[----:B------:R-:W-:Y:S01]  /*1190*/  ISETP.GE.AND P0, PT, R87, 0x1, PT ;  /* 0x000000015700780c */ /* 0x000fe20003f06270 */
[----:B------:R-:W-:Y:S02]  /*11a0*/  IMAD R244, R0, 0x2, R236 ;  /* 0x0000000200f47824 */ /* 0x000fe400078e02ec */
[C---:B------:R-:W-:Y:S01]  /*11b0*/  IMAD R6, R18.reuse, c[0x0][0x20c], R2 ;  /* 0x0000830012067a24 */ /* 0x040fe200078e0202 */
[----:B------:R-:W-:Y:S01]  /*11c0*/  STL [R1+0x8], R91 ;  /* 0x0000085b01007387 */ /* 0x000fe20000100800 */
[----:B------:R-:W-:-:S04]  /*11d0*/  IMAD.WIDE.U32 R2, R18, c[0x0][0x208], R42 ;  /* 0x0000820012027a25 */ /* 0x000fc800078e002a */
[----:B------:R-:W-:Y:S02]  /*11e0*/  IMAD.IADD R3, R3, 0x1, R6 ;  /* 0x0000000103037824 */ /* 0x000fe400078e0206 */
[----:B------:R-:W-:Y:S02]  /*11f0*/  IMAD R6, R41, c[0x0][0x210], RZ ;  /* 0x0000840029067a24 */ /* 0x000fe400078e02ff */
[C---:B------:R-:W-:Y:S01]  /*1200*/  IMAD.WIDE.U32 R2, R40.reuse, c[0x0][0x210], R2 ;  /* 0x0000840028027a25 */ /* 0x040fe200078e0002 */
[----:B------:R-:W1:Y:S03]  /*1210*/  LDSM.16.M88.4 R172, [R232+0x100] ;  /* 0x00010000e8ac783b */ /* 0x000e660000000200 */
[----:B------:R-:W-:Y:S01]  /*1220*/  IMAD R6, R40, c[0x0][0x214], R6 ;  /* 0x0000850028067a24 */ /* 0x000fe200078e0206 */
[----:B------:R-:W2:Y:S03]  /*1230*/  LDSM.16.M88.4 R200, [R232+0x4100] ;  /* 0x00410000e8c8783b */ /* 0x000ea60000000200 */
[----:B------:R-:W-:Y:S01]  /*1240*/  IMAD.IADD R3, R3, 0x1, R6 ;  /* 0x0000000103037824 */ /* 0x000fe200078e0206 */
[----:B------:R-:W-:Y:S01]  /*1250*/  LOP3.LUT R6, R9, 0xffffffe0, RZ, 0xc0, !PT ;  /* 0xffffffe009067812 */ /* 0x000fe200078ec0ff */
[----:B------:R-:W3:Y:S02]  /*1260*/  LDSM.16.M88.4 R216, [R232+0x8100] ;  /* 0x00810000e8d8783b */ /* 0x000ee40000000200 */
[----:B------:R-:W-:Y:S01]  /*1270*/  IMAD.WIDE.U32 R14, R20, c[0x0][0x218], R2 ;  /* 0x00008600140e7a25 */ /* 0x000fe200078e0002 */
[C---:B------:R-:W-:Y:S01]  /*1280*/  IADD3 R2, R91.reuse, 0x800, RZ ;  /* 0x000008005b027810 */ /* 0x040fe20007ffe0ff */
[----:B------:R-:W4:Y:S01]  /*1290*/  LDSM.16.M88.4 R176, [R236+0x100] ;  /* 0x00010000ecb0783b */ /* 0x000f220000000200 */
[----:B------:R-:W-:Y:S01]  /*12a0*/  IADD3 R3, R91, 0x1000, RZ ;  /* 0x000010005b037810 */ /* 0x000fe20007ffe0ff */
[----:B------:R-:W-:-:S02]  /*12b0*/  IMAD.IADD R134, R15, 0x1, R7 ;  /* 0x000000010f867824 */ /* 0x000fc400078e0207 */
[----:B------:R-:W1:Y:S01]  /*12c0*/  LDSM.16.M88.4 R204, [R236+0x4100] ;  /* 0x00410000eccc783b */ /* 0x000e620000000200 */
[----:B------:R-:W-:-:S03]  /*12d0*/  IMAD.IADD R85, R85, 0x1, -R6 ;  /* 0x0000000155557824 */ /* 0x000fc600078e0a06 */
[----:B------:R-:W1:Y:S04]  /*12e0*/  LDSM.16.M88.4 R220, [R236+0x8100] ;  /* 0x00810000ecdc783b */ /* 0x000e680000000200 */
        /* <DEDUP_REMOVED lines=10> */
[----:B------:R-:W-:Y:S06]  /*1390*/  BAR.SYNC.DEFER_BLOCKING 0x0 ;  /* 0x0000000000007b1d */ /* 0x000fec0000010000 */
[----:B------:R-:W-:Y:S04]  /*13a0*/  STL.64 [R1+0x98], R14 ;  /* 0x0000980e01007387 */ /* 0x000fe80000100a00 */
[----:B------:R5:W-:Y:S04]  /*13b0*/  STL [R1+0x44], R2 ;  /* 0x0000440201007387 */ /* 0x000be80000100800 */
[----:B------:R1:W-:Y:S04]  /*13c0*/  STL [R1+0x40], R3 ;  /* 0x0000400301007387 */ /* 0x0003e80000100800 */
[----:B------:R1:W-:Y:S01]  /*13d0*/  STL [R1+0x88], R134 ;  /* 0x0000888601007387 */ /* 0x0003e20000100800 */
[----:B------:R-:W-:-:S04]  /*13e0*/  DEPBAR.LE SB0, 0x0 ;  /* 0x000080000000791a */ /* 0x000fc80000000000 */
[----:B------:R-:W-:Y:S01]  /*13f0*/  BAR.SYNC.DEFER_BLOCKING 0x0 ;  /* 0x0000000000007b1d */ /* 0x000fe20000010000 */
[----:B-----5:R-:W-:-:S05]  /*1400*/  IADD3 R2, R91, 0x1800, RZ ;  /* 0x000018005b027810 */ /* 0x020fca0007ffe0ff */
[----:B------:R1:W-:Y:S04]  /*1410*/  STL [R1+0x3c], R2 ;  /* 0x00003c0201007387 */ /* 0x0003e80000100800 */
[----:B------:R1:W1:Y:S04]  /*1420*/  LDSM.16.M88.4 R24, [R248+0x10100] ;  /* 0x01010000f818783b */ /* 0x0002680000000200 */
[----:B------:R1:W1:Y:S04]  /*1430*/  LDSM.16.M88.4 R28, [R248+0x10900] ;  /* 0x01090000f81c783b */ /* 0x0002680000000200 */
[----:B------:R1:W1:Y:S04]  /*1440*/  LDSM.16.M88.4 R36, [R248+0x11100] ;  /* 0x01110000f824783b */ /* 0x0002680000000200 */
[----:B------:R1:W1:Y:S04]  /*1450*/  LDSM.16.M88.4 R56, [R248+0x11900] ;  /* 0x01190000f838783b */ /* 0x0002680000000200 */
[----:B------:R1:W1:Y:S04]  /*1460*/  LDSM.16.M88.4 R32, [R91] ;  /* 0x000000005b20783b */ /* 0x0002680000000200 */
[----:B------:R1:W1:Y:S04]  /*1470*/  LDSM.16.M88.4 R60, [R91+0x800] ;  /* 0x000800005b3c783b */ /* 0x0002680000000200 */
[----:B------:R1:W1:Y:S04]  /*1480*/  LDSM.16.M88.4 R68, [R91+0x1000] ;  /* 0x001000005b44783b */ /* 0x0002680000000200 */
[----:B------:R1:W1:Y:S01]  /*1490*/  LDSM.16.M88.4 R76, [R91+0x1800] ;  /* 0x001800005b4c783b */ /* 0x0002620000000200 */
[----:B------:R-:W-:Y:S05]  /*14a0*/  @!P0 BRA `(.L_x_0) ;  /* 0x000002d000008947 */ /* 0x000fea0003800000 */
[----:B-1234-:R-:W-:Y:S01]  /*14b0*/  IMAD R2, R23, c[0x0][0x208], RZ ;  /* 0x0000820017027a24 */ /* 0x01efe200078e02ff */
[----:B------:R-:W-:Y:S01]  /*14c0*/  SEL R3, RZ, 0x1, P6 ;  /* 0x00000001ff037807 */ /* 0x000fe20003000000 */
[----:B------:R-:W-:Y:S01]  /*14d0*/  IMAD.WIDE.U32 R12, R84, c[0x0][0x208], RZ ;  /* 0x00008200540c7a25 */ /* 0x000fe200078e00ff */
[----:B------:R-:W-:-:S02]  /*14e0*/  SEL R8, RZ, 0x2, P5 ;  /* 0x00000002ff087807 */ /* 0x000fc40002800000 */
[----:B------:R-:W-:Y:S01]  /*14f0*/  SEL R6, RZ, 0x4, P4 ;  /* 0x00000004ff067807 */ /* 0x000fe20002000000 */
[----:B------:R-:W-:Y:S01]  /*1500*/  IMAD R2, R84, c[0x0][0x20c], R2 ;  /* 0x0000830054027a24 */ /* 0x000fe200078e0202 */
[----:B------:R-:W-:Y:S01]  /*1510*/  LEA R7, P0, R12, R14, 0x6 ;  /* 0x0000000e0c077211 */ /* 0x000fe200078030ff */
[----:B------:R-:W-:Y:S01]  /*1520*/  IMAD R10, R84, -0x40, R87 ;  /* 0xffffffc0540a7824 */ /* 0x000fe200078e0257 */
[----:B------:R-:W-:Y:S01]  /*1530*/  IADD3 R9, R6, R8, R3 ;  /* 0x0000000806097210 */ /* 0x000fe20007ffe003 */
[----:B------:R-:W-:Y:S01]  /*1540*/  IMAD.IADD R2, R13, 0x1, R2 ;  /* 0x000000010d027824 */ /* 0x000fe200078e0202 */
[----:B------:R-:W-:Y:S02]  /*1550*/  SEL R3, RZ, 0x8, P3 ;  /* 0x00000008ff037807 */ /* 0x000fe40001800000 */
[----:B------:R-:W-:Y:S02]  /*1560*/  P2R R11, PR, RZ, 0x20 ;  /* 0x00000020ff0b7803 */ /* 0x000fe40000000000 */
[----:B------:R-:W-:Y:S01]  /*1570*/  LEA.HI.X R8, R12, R134, R2, 0x6, P0 ;  /* 0x000000860c087211 */ /* 0x000fe200000f3402 */
[----:B------:R-:W-:Y:S01]  /*1580*/  IMAD.IADD R3, R9, 0x1, R3 ;  /* 0x0000000109037824 */ /* 0x000fe200078e0203 */
[----:B------:R-:W-:Y:S01]  /*1590*/  LEA R6, P0, R7, c[0x0][0x1f8], 0x1 ;  /* 0x00007e0007067a11 */ /* 0x000fe200078008ff */
[----:B------:R-:W-:-:S02]  /*15a0*/  IMAD.MOV.U32 R9, RZ, RZ, c[0x0][0x208] ;  /* 0x00008200ff097624 */ /* 0x000fc400078e00ff */
[----:B------:R-:W-:Y:S01]  /*15b0*/  IMAD.IADD R2, R10, 0x1, -R18 ;  /* 0x000000010a027824 */ /* 0x000fe200078e0a12 */
[----:B------:R-:W-:Y:S01]  /*15c0*/  LEA.HI.X R7, R7, c[0x0][0x1fc], R8, 0x1, P0 ;  /* 0x00007f0007077a11 */ /* 0x000fe200000f0c08 */
[----:B------:R-:W-:Y:S01]  /*15d0*/  IMAD.MOV.U32 R10, RZ, RZ, c[0x0][0x20c] ;  /* 0x00008300ff0a7624 */ /* 0x000fe200078e00ff */
[----:B------:R-:W-:Y:S02]  /*15e0*/  LEA R8, P0, R9, R6, 0x6 ;  /* 0x0000000609087211 */ /* 0x000fe400078030ff */
[C---:B------:R-:W-:Y:S02]  /*15f0*/  ISETP.LT.OR P1, PT, R2.reuse, 0x1, P6 ;  /* 0x000000010200780c */ /* 0x040fe40003721670 */
[----:B------:R-:W-:Y:S02]  /*1600*/  LOP3.LUT P2, RZ, R3, 0x2, RZ, 0xc0, !PT ;  /* 0x0000000203ff7812 */ /* 0x000fe4000784c0ff */
[----:B------:R-:W-:Y:S01]  /*1610*/  LEA.HI.X R9, R9, R7, R10, 0x6, P0 ;  /* 0x0000000709097211 */ /* 0x000fe200000f340a */
[----:B------:R-:W-:Y:S01]  /*1620*/  IMAD.SHL.U32 R10, R135, 0x2, RZ ;  /* 0x00000002870a7824 */ /* 0x000fe200078e00ff */
[----:B------:R-:W-:-:S02]  /*1630*/  ISETP.LT.OR P0, PT, R2, 0x1, !P2 ;  /* 0x000000010200780c */ /* 0x000fc40005701670 */
[----:B------:R-:W-:-:S05]  /*1640*/  ISETP.LT.OR P2, PT, R2, 0x21, !P2 ;  /* 0x000000210200780c */ /* 0x000fca0005741670 */
[----:B------:R-:W-:Y:S01]  /*1650*/  @!PT LDS RZ, [RZ] ;  /* 0x00000000fffff984 */ /* 0x000fe20000000800 */
[----:B------:R-:W-:Y:S01]  /*1660*/  @!PT LDS RZ, [RZ] ;  /* 0x00000000fffff984 */ /* 0x000fe20000000800 */
[----:B------:R-:W-:Y:S01]  /*1670*/  @!PT LDS RZ, [RZ] ;  /* 0x00000000fffff984 */ /* 0x000fe20000000800 */
[----:B------:R1:W-:Y:S01]  /*1680*/  LDGSTS.E.BYPASS.LTC128B.128 [R10+0x100], [R6.64], !P1 ;  /* 0x00100000060a7fae */ /* 0x0003e2000c901d48 */
[----:B------:R-:W-:-:S05]  /*1690*/  LOP3.LUT P1, RZ, R3, 0x4, RZ, 0xc0, !PT ;  /* 0x0000000403ff7812 */ /* 0x000fca000782c0ff */
[----:B------:R1:W-:Y:S01]  /*16a0*/  LDGSTS.E.BYPASS.LTC128B.128 [R10+0x2100], [R6.64+0x80], !P0 ;  /* 0x02100080060a7fae */ /* 0x0003e2000c101d48 */
[C---:B------:R-:W-:Y:S02]  /*16b0*/  ISETP.LT.OR P0, PT, R2.reuse, 0x1, !P1 ;  /* 0x000000010200780c */ /* 0x040fe40004f01670 */
[----:B------:R-:W-:-:S11]  /*16c0*/  ISETP.LT.OR P1, PT, R2, 0x21, !P1 ;  /* 0x000000210200780c */ /* 0x000fd60004f21670 */
[----:B------:R1:W-:Y:S01]  /*16d0*/  LDGSTS.E.BYPASS.LTC128B.128 [R10+0x4100], [R6.64+0x100], !P0 ;  /* 0x04100100060a7fae */ /* 0x0003e2000c101d48 */
[----:B------:R-:W-:-:S04]  /*16e0*/  LOP3.LUT P0, RZ, R3, 0x8, RZ, 0xc0, !PT ;  /* 0x0000000803ff7812 */ /* 0x000fc8000780c0ff */
[C---:B------:R-:W-:Y:S02]  /*16f0*/  ISETP.LT.OR P5, PT, R2.reuse, 0x1, !P0 ;  /* 0x000000010200780c */ /* 0x040fe400047a1670 */
[----:B------:R-:W-:-:S11]  /*1700*/  ISETP.LT.OR P0, PT, R2, 0x21, !P0 ;  /* 0x000000210200780c */ /* 0x000fd60004701670 */
[----:B------:R1:W-:Y:S01]  /*1710*/  LDGSTS.E.BYPASS.LTC128B.128 [R10+0x6100], [R6.64+0x180], !P5 ;  /* 0x06100180060a7fae */ /* 0x0003e2000e901d48 */
[----:B------:R-:W-:-:S13]  /*1720*/  ISETP.LT.OR P5, PT, R2, 0x21, P6 ;  /* 0x000000210200780c */ /* 0x000fda00037a1670 */
[----:B------:R1:W-:Y:S01]  /*1730*/  LDGSTS.E.BYPASS.LTC128B.128 [R10+0x1100], [R8.64], !P5 ;  /* 0x01100000080a7fae */ /* 0x0003e2000e901d48 */
[----:B------:R-:W-:-:S03]  /*1740*/  ISETP.NE.AND P5, PT, R11, RZ, PT ;  /* 0x000000ff0b00720c */ /* 0x000fc60003fa5270 */
[----:B------:R1:W-:Y:S04]  /*1750*/  LDGSTS.E.BYPASS.LTC128B.128 [R10+0x3100], [R8.64+0x80], !P2 ;  /* 0x03100080080a7fae */ /* 0x0003e8000d101d48 */
[----:B------:R1:W-:Y:S04]  /*1760*/  LDGSTS.E.BYPASS.LTC128B.128 [R10+0x5100], [R8.64+0x100], !P1 ;  /* 0x05100100080a7fae */ /* 0x0003e8000c901d48 */
[----:B------:R1:W-:Y:S02]  /*1770*/  LDGSTS.E.BYPASS.LTC128B.128 [R10+0x7100], [R8.64+0x180], !P0 ;  /* 0x07100180080a7fae */ /* 0x0003e4000c101d48 */
.L_x_0:
[----:B-1234-:R-:W-:Y:S01]  /*1780*/  HMMA.16816.F32 R12, R172, R24, RZ ;  /* 0x00000018ac0c723c */ /* 0x01efe200000018ff */
[----:B------:R-:W-:Y:S01]  /*1790*/  LOP3.LUT P0, RZ, R19, 0x4, RZ, 0xc0, !PT ;  /* 0x0000000413ff7812 */ /* 0x000fe2000780c0ff */
[----:B------:R-:W0:Y:S01]  /*17a0*/  LDGDEPBAR ;  /* 0x00000000000079af */ /* 0x000e220000000000 */
[----:B------:R-:W-:-:S02]  /*17b0*/  MOV R2, 0x40 ;  /* 0x0000004000027802 */ /* 0x000fc40000000f00 */
[----:B------:R-:W-:Y:S02]  /*17c0*/  IADD3 R6, R91, 0x2000, RZ ;  /* 0x000020005b067810 */ /* 0x000fe40007ffe0ff */
[----:B------:R-:W-:Y:S01]  /*17d0*/  SEL R2, R2, 0xffffffc0, !P0 ;  /* 0xffffffc002027807 */ /* 0x000fe20004000000 */
[C---:B------:R-:W-:Y:S01]  /*17e0*/  HMMA.16816.F32 R8, R172.reuse, R26, RZ ;  /* 0x0000001aac08723c */ /* 0x040fe200000018ff */
[----:B------:R-:W-:Y:S02]  /*17f0*/  ISETP.GE.AND P2, PT, R87, 0x41, PT ;  /* 0x000000415700780c */ /* 0x000fe40003f46270 */
[-C--:B------:R-:W-:Y:S02]  /*1800*/  IADD3 R3, R248, R2.reuse, RZ ;  /* 0x00000002f8037210 */ /* 0x080fe40007ffe0ff */
[C---:B------:R-:W-:Y:S02]  /*1810*/  IADD3 R251, R91.reuse, R2, RZ ;  /* 0x000000025bfb7210 */ /* 0x040fe40007ffe0ff */
[C---:B------:R-:W-:Y:S01]  /*1820*/  IADD3 R2, R91.reuse, 0x3000, RZ ;  /* 0x000030005b027810 */ /* 0x040fe20007ffe0ff */
[----:B------:R-:W-:Y:S01]  /*1830*/  HMMA.16816.F32 R20, R172, R28, RZ ;  /* 0x0000001cac14723c */ /* 0x000fe200000018ff */
[----:B------:R-:W1:Y:S04]  /*1840*/  LDSM.16.M88.4 R24, [R3+0x10100] ;  /* 0x010100000318783b */ /* 0x000e680000000200 */
[----:B------:R-:W2:Y:S03]  /*1850*/  LDSM.16.M88.4 R44, [R3+0x10900] ;  /* 0x01090000032c783b */ /* 0x000ea60000000200 */
[----:B------:R-:W-:Y:S01]  /*1860*/  HMMA.16816.F32 R48, R176, R32, R12 ;  /* 0x00000020b030723c */ /* 0x000fe2000000180c */
[----:B------:R-:W3:Y:S04]  /*1870*/  LDSM.16.M88.4 R52, [R3+0x11100] ;  /* 0x011100000334783b */ /* 0x000ee80000000200 */
[----:B------:R-:W4:Y:S03]  /*1880*/  LDSM.16.M88.4 R64, [R3+0x11900] ;  /* 0x011900000340783b */ /* 0x000f260000000200 */
[----:B------:R-:W-:Y:S01]  /*1890*/  HMMA.16816.F32 R12, R172, R30, RZ ;  /* 0x0000001eac0c723c */ /* 0x000fe200000018ff */
[----:B------:R-:W-:Y:S04]  /*18a0*/  LDSM.16.M88.4 R72, [R251+0x1000] ;  /* 0x00100000fb48783b */ /* 0x000fe80000000200 */
[----:B------:R-:W-:Y:S03]  /*18b0*/  LDSM.16.M88.4 R80, [R251+0x1800] ;  /* 0x00180000fb50783b */ /* 0x000fe60000000200 */
[----:B------:R-:W-:Y:S01]  /*18c0*/  HMMA.16816.F32 R40, R176, R34, R8 ;  /* 0x00000022b028723c */ /* 0x000fe20000001808 */
[----:B------:R-:W-:Y:S04]  /*18d0*/  STL [R1+0x4], R3 ;  /* 0x0000040301007387 */ /* 0x000fe80000100800 */
[----:B------:R5:W-:Y:S03]  /*18e0*/  STL [R1+0x38], R6 ;  /* 0x0000380601007387 */ /* 0x000be60000100800 */
[C---:B------:R-:W-:Y:S08]  /*18f0*/  HMMA.16816.F32 R8, R172.reuse, R36, RZ ;  /* 0x00000024ac08723c */ /* 0x040ff000000018ff */
[C---:B------:R-:W-:Y:S08]  /*1900*/  HMMA.16816.F32 R16, R172.reuse, R38, RZ ;  /* 0x00000026ac10723c */ /* 0x040ff000000018ff */
[----:B------:R-:W-:Y:S01]  /*1910*/  HMMA.16816.F32 R28, R172, R56, RZ ;  /* 0x00000038ac1c723c */ /* 0x000fe200000018ff */
[----:B-----5:R-:W-:-:S07]  /*1920*/  IADD3 R6, R91, 0x3800, RZ ;  /* 0x000038005b067810 */ /* 0x020fce0007ffe0ff */
[----:B------:R-:W-:Y:S01]  /*1930*/  HMMA.16816.F32 R32, R172, R58, RZ ;  /* 0x0000003aac20723c */ /* 0x000fe200000018ff */
[----:B------:R-:W5:Y:S07]  /*1940*/  LDSM.16.M88.4 R56, [R251] ;  /* 0x00000000fb38783b */ /* 0x000f6e0000000200 */
[C---:B------:R-:W-:Y:S08]  /*1950*/  HMMA.16816.F32 R20, R176.reuse, R60, R20 ;  /* 0x0000003cb014723c */ /* 0x040ff00000001814 */
[C---:B------:R-:W-:Y:S01]  /*1960*/  HMMA.16816.F32 R12, R176.reuse, R62, R12 ;  /* 0x0000003eb00c723c */ /* 0x040fe2000000180c */
[----:B------:R-:W2:Y:S07]  /*1970*/  LDSM.16.M88.4 R60, [R251+0x800] ;  /* 0x00080000fb3c783b */ /* 0x000eae0000000200 */
[C---:B------:R-:W-:Y:S08]  /*1980*/  HMMA.16816.F32 R8, R176.reuse, R68, R8 ;  /* 0x00000044b008723c */ /* 0x040ff00000001808 */
[C---:B------:R-:W-:Y:S01]  /*1990*/  HMMA.16816.F32 R16, R176.reuse, R70, R16 ;  /* 0x00000046b010723c */ /* 0x040fe20000001810 */
[----:B------:R-:W-:Y:S07]  /*19a0*/  LDSM.16.M88.4 R68, [R248+0x13100] ;  /* 0x01310000f844783b */ /* 0x000fee0000000200 */
[C---:B------:R-:W-:Y:S08]  /*19b0*/  HMMA.16816.F32 R28, R176.reuse, R76, R28 ;  /* 0x0000004cb01c723c */ /* 0x040ff0000000181c */
[----:B------:R-:W-:Y:S01]  /*19c0*/  HMMA.16816.F32 R32, R176, R78, R32 ;  /* 0x0000004eb020723c */ /* 0x000fe20000001820 */
[----:B------:R-:W-:Y:S07]  /*19d0*/  LDSM.16.M88.4 R76, [R248+0x13900] ;  /* 0x01390000f84c783b */ /* 0x000fee0000000200 */
[C---:B-1----:R-:W-:Y:S01]  /*19e0*/  HMMA.16816.F32 R36, R192.reuse, R24, R48 ;  /* 0x00000018c024723c */ /* 0x042fe20000001830 */
[----:B------:R-:W-:Y:S07]  /*19f0*/  LDSM.16.M88.4 R48, [R91+0x2000] ;  /* 0x002000005b30783b */ /* 0x000fee0000000200 */
[C---:B------:R-:W-:Y:S08]  /*1a00*/  HMMA.16816.F32 R40, R192.reuse, R26, R40 ;  /* 0x0000001ac028723c */ /* 0x040ff00000001828 */
[C---:B--2---:R-:W-:Y:S08]  /*1a10*/  HMMA.16816.F32 R24, R192.reuse, R44, R20 ;  /* 0x0000002cc018723c */ /* 0x044ff00000001814 */
[C---:B------:R-:W-:Y:S01]  /*1a20*/  HMMA.16816.F32 R20, R192.reuse, R46, R12 ;  /* 0x0000002ec014723c */ /* 0x040fe2000000180c */
[----:B------:R-:W1:Y:S04]  /*1a30*/  LDSM.16.M88.4 R12, [R248+0x12100] ;  /* 0x01210000f80c783b */ /* 0x000e680000000200 */
[----:B------:R-:W2:Y:S03]  /*1a40*/  LDSM.16.M88.4 R44, [R248+0x12900] ;  /* 0x01290000f82c783b */ /* 0x000ea60000000200 */
[C---:B---3--:R-:W-:Y:S08]  /*1a50*/  HMMA.16816.F32 R8, R192.reuse, R52, R8 ;  /* 0x00000034c008723c */ /* 0x048ff00000001808 */
[C---:B------:R-:W-:Y:S01]  /*1a60*/  HMMA.16816.F32 R16, R192.reuse, R54, R16 ;  /* 0x00000036c010723c */ /* 0x040fe20000001810 */
[----:B------:R-:W3:Y:S07]  /*1a70*/  LDSM.16.M88.4 R52, [R91+0x2800] ;  /* 0x002800005b34783b */ /* 0x000eee0000000200 */
[C---:B----4-:R-:W-:Y:S08]  /*1a80*/  HMMA.16816.F32 R28, R192.reuse, R64, R28 ;  /* 0x00000040c01c723c */ /* 0x050ff0000000181c */
[----:B------:R-:W-:Y:S01]  /*1a90*/  HMMA.16816.F32 R32, R192, R66, R32 ;  /* 0x00000042c020723c */ /* 0x000fe20000001820 */
[----:B------:R-:W-:Y:S07]  /*1aa0*/  LDSM.16.M88.4 R64, [R3+0x13100] ;  /* 0x013100000340783b */ /* 0x000fee0000000200 */
[C---:B-----5:R-:W-:Y:S08]  /*1ab0*/  HMMA.16816.F32 R36, R196.reuse, R56, R36 ;  /* 0x00000038c424723c */ /* 0x060ff00000001824 */
[C---:B------:R-:W-:Y:S01]  /*1ac0*/  HMMA.16816.F32 R40, R196.reuse, R58, R40 ;  /* 0x0000003ac428723c */ /* 0x040fe20000001828 */
[----:B------:R-:W-:Y:S07]  /*1ad0*/  LDSM.16.M88.4 R56, [R3+0x12900] ;  /* 0x012900000338783b */ /* 0x000fee0000000200 */
[C---:B------:R-:W-:Y:S08]  /*1ae0*/  HMMA.16816.F32 R24, R196.reuse, R60, R24 ;  /* 0x0000003cc418723c */ /* 0x040ff00000001818 */
[C---:B------:R-:W-:Y:S01]  /*1af0*/  HMMA.16816.F32 R20, R196.reuse, R62, R20 ;  /* 0x0000003ec414723c */ /* 0x040fe20000001814 */
[----:B------:R-:W4:Y:S07]  /*1b00*/  LDSM.16.M88.4 R60, [R91+0x3000] ;  /* 0x003000005b3c783b */ /* 0x000f2e0000000200 */
[C---:B------:R-:W-:Y:S08]  /*1b10*/  HMMA.16816.F32 R8, R196.reuse, R72, R8 ;  /* 0x00000048c408723c */ /* 0x040ff00000001808 */
[C---:B------:R-:W-:Y:S01]  /*1b20*/  HMMA.16816.F32 R16, R196.reuse, R74, R16 ;  /* 0x0000004ac410723c */ /* 0x040fe20000001810 */
[----:B------:R-:W-:Y:S07]  /*1b30*/  LDSM.16.M88.4 R72, [R3+0x13900] ;  /* 0x013900000348783b */ /* 0x000fee0000000200 */
[C---:B------:R-:W-:Y:S08]  /*1b40*/  HMMA.16816.F32 R28, R196.reuse, R80, R28 ;  /* 0x00000050c41c723c */ /* 0x040ff0000000181c */
[----:B------:R-:W-:Y:S01]  /*1b50*/  HMMA.16816.F32 R32, R196, R82, R32 ;  /* 0x00000052c420723c */ /* 0x000fe20000001820 */
[----:B------:R-:W5:Y:S07]  /*1b60*/  LDSM.16.M88.4 R80, [R91+0x3800] ;  /* 0x003800005b50783b */ /* 0x000f6e0000000200 */
[C---:B-1----:R-:W-:Y:S08]  /*1b70*/  HMMA.16816.F32 R36, R200.reuse, R12, R36 ;  /* 0x0000000cc824723c */ /* 0x042ff00000001824 */
[C---:B------:R-:W-:Y:S08]  /*1b80*/  HMMA.16816.F32 R40, R200.reuse, R14, R40 ;  /* 0x0000000ec828723c */ /* 0x040ff00000001828 */
[C---:B--2---:R-:W-:Y:S08]  /*1b90*/  HMMA.16816.F32 R24, R200.reuse, R44, R24 ;  /* 0x0000002cc818723c */ /* 0x044ff00000001818 */
[C---:B------:R-:W-:Y:S01]  /*1ba0*/  HMMA.16816.F32 R20, R200.reuse, R46, R20 ;  /* 0x0000002ec814723c */ /* 0x040fe20000001814 */
[----:B------:R-:W1:Y:S07]  /*1bb0*/  LDSM.16.M88.4 R44, [R3+0x12100] ;  /* 0x01210000032c783b */ /* 0x000e6e0000000200 */
[C---:B------:R-:W-:Y:S08]  /*1bc0*/  HMMA.16816.F32 R12, R200.reuse, R68, R8 ;  /* 0x00000044c80c723c */ /* 0x040ff00000001808 */
[C---:B------:R-:W-:Y:S01]  /*1bd0*/  HMMA.16816.F32 R8, R200.reuse, R70, R16 ;  /* 0x00000046c808723c */ /* 0x040fe20000001810 */
[----:B------:R-:W-:Y:S07]  /*1be0*/  LDSM.16.M88.4 R68, [R251+0x3000] ;  /* 0x00300000fb44783b */ /* 0x000fee0000000200 */
[C---:B------:R-:W-:Y:S08]  /*1bf0*/  HMMA.16816.F32 R28, R200.reuse, R76, R28 ;  /* 0x0000004cc81c723c */ /* 0x040ff0000000181c */
[----:B------:R-:W-:Y:S01]  /*1c00*/  HMMA.16816.F32 R32, R200, R78, R32 ;  /* 0x0000004ec820723c */ /* 0x000fe20000001820 */
[----:B------:R-:W-:Y:S07]  /*1c10*/  LDSM.16.M88.4 R76, [R248+0x15900] ;  /* 0x01590000f84c783b */ /* 0x000fee0000000200 */
[C---:B------:R-:W-:Y:S08]  /*1c20*/  HMMA.16816.F32 R36, R204.reuse, R48, R36 ;  /* 0x00000030cc24723c */ /* 0x040ff00000001824 */
[C---:B------:R-:W-:Y:S01]  /*1c30*/  HMMA.16816.F32 R40, R204.reuse, R50, R40 ;  /* 0x00000032cc28723c */ /* 0x040fe20000001828 */
[----:B------:R-:W-:Y:S07]  /*1c40*/  LDSM.16.M88.4 R48, [R248+0x14100] ;  /* 0x01410000f830783b */ /* 0x000fee0000000200 */
[C---:B---3--:R-:W-:Y:S08]  /*1c50*/  HMMA.16816.F32 R24, R204.reuse, R52, R24 ;  /* 0x00000034cc18723c */ /* 0x048ff00000001818 */
[C---:B------:R-:W-:Y:S01]  /*1c60*/  HMMA.16816.F32 R20, R204.reuse, R54, R20 ;  /* 0x00000036cc14723c */ /* 0x040fe20000001814 */
[----:B------:R-:W2:Y:S07]  /*1c70*/  LDSM.16.M88.4 R52, [R251+0x2000] ;  /* 0x00200000fb34783b */ /* 0x000eae0000000200 */
[C---:B----4-:R-:W-:Y:S08]  /*1c80*/  HMMA.16816.F32 R16, R204.reuse, R60, R12 ;  /* 0x0000003ccc10723c */ /* 0x050ff0000000180c */
[C---:B------:R-:W-:Y:S01]  /*1c90*/  HMMA.16816.F32 R12, R204.reuse, R62, R8 ;  /* 0x0000003ecc0c723c */ /* 0x040fe20000001808 */
[----:B------:R-:W3:Y:S07]  /*1ca0*/  LDSM.16.M88.4 R60, [R251+0x2800] ;  /* 0x00280000fb3c783b */ /* 0x000eee0000000200 */
[C---:B-----5:R-:W-:Y:S08]  /*1cb0*/  HMMA.16816.F32 R8, R204.reuse, R80, R28 ;  /* 0x00000050cc08723c */ /* 0x060ff0000000181c */
[----:B------:R-:W-:Y:S01]  /*1cc0*/  HMMA.16816.F32 R32, R204, R82, R32 ;  /* 0x00000052cc20723c */ /* 0x000fe20000001820 */
[----:B------:R-:W4:Y:S07]  /*1cd0*/  LDSM.16.M88.4 R80, [R251+0x3800] ;  /* 0x00380000fb50783b */ /* 0x000f2e0000000200 */
[C---:B-1----:R-:W-:Y:S08]  /*1ce0*/  HMMA.16816.F32 R36, R208.reuse, R44, R36 ;  /* 0x0000002cd024723c */ /* 0x042ff00000001824 */
[C---:B------:R-:W-:Y:S01]  /*1cf0*/  HMMA.16816.F32 R40, R208.reuse, R46, R40 ;  /* 0x0000002ed028723c */ /* 0x040fe20000001828 */
[----:B------:R-:W-:Y:S07]  /*1d00*/  LDSM.16.M88.4 R44, [R91+0x4000] ;  /* 0x004000005b2c783b */ /* 0x000fee0000000200 */
[C---:B------:R-:W-:Y:S08]  /*1d10*/  HMMA.16816.F32 R28, R208.reuse, R56, R24 ;  /* 0x00000038d01c723c */ /* 0x040ff00000001818 */
[C---:B------:R-:W-:Y:S01]  /*1d20*/  HMMA.16816.F32 R24, R208.reuse, R58, R20 ;  /* 0x0000003ad018723c */ /* 0x040fe20000001814 */
[----:B------:R-:W1:Y:S07]  /*1d30*/  LDSM.16.M88.4 R56, [R248+0x14900] ;  /* 0x01490000f838783b */ /* 0x000e6e0000000200 */
[C---:B------:R-:W-:Y:S08]  /*1d40*/  HMMA.16816.F32 R20, R208.reuse, R64, R16 ;  /* 0x00000040d014723c */ /* 0x040ff00000001810 */
[C---:B------:R-:W-:Y:S01]  /*1d50*/  HMMA.16816.F32 R16, R208.reuse, R66, R12 ;  /* 0x00000042d010723c */ /* 0x040fe2000000180c */
[----:B------:R-:W5:Y:S07]  /*1d60*/  LDSM.16.M88.4 R64, [R248+0x15100] ;  /* 0x01510000f840783b */ /* 0x000f6e0000000200 */
[C---:B------:R-:W-:Y:S08]  /*1d70*/  HMMA.16816.F32 R12, R208.reuse, R72, R8 ;  /* 0x00000048d00c723c */ /* 0x040ff00000001808 */
[----:B------:R-:W-:Y:S01]  /*1d80*/  HMMA.16816.F32 R8, R208, R74, R32 ;  /* 0x0000004ad008723c */ /* 0x000fe20000001820 */
[----:B------:R-:W-:Y:S07]  /*1d90*/  LDSM.16.M88.4 R72, [R91+0x5800] ;  /* 0x005800005b48783b */ /* 0x000fee0000000200 */
[C---:B--2---:R-:W-:Y:S08]  /*1da0*/  HMMA.16816.F32 R36, R212.reuse, R52, R36 ;  /* 0x00000034d424723c */ /* 0x044ff00000001824 */
[C---:B------:R-:W-:Y:S01]  /*1db0*/  HMMA.16816.F32 R40, R212.reuse, R54, R40 ;  /* 0x00000036d428723c */ /* 0x040fe20000001828 */
[----:B------:R-:W-:Y:S07]  /*1dc0*/  LDSM.16.M88.4 R52, [R91+0x4800] ;  /* 0x004800005b34783b */ /* 0x000fee0000000200 */
[C---:B---3--:R-:W-:Y:S08]  /*1dd0*/  HMMA.16816.F32 R32, R212.reuse, R60, R28 ;  /* 0x0000003cd420723c */ /* 0x048ff0000000181c */
[C---:B------:R-:W-:Y:S01]  /*1de0*/  HMMA.16816.F32 R28, R212.reuse, R62, R24 ;  /* 0x0000003ed41c723c */ /* 0x040fe20000001818 */
[----:B------:R-:W2:Y:S07]  /*1df0*/  LDSM.16.M88.4 R60, [R91+0x5000] ;  /* 0x005000005b3c783b */ /* 0x000eae0000000200 */
[C---:B------:R-:W-:Y:S08]  /*1e00*/  HMMA.16816.F32 R24, R212.reuse, R68, R20 ;  /* 0x00000044d418723c */ /* 0x040ff00000001814 */
[C---:B------:R-:W-:Y:S01]  /*1e10*/  HMMA.16816.F32 R20, R212.reuse, R70, R16 ;  /* 0x00000046d414723c */ /* 0x040fe20000001810 */
[----:B------:R-:W-:Y:S07]  /*1e20*/  LDSM.16.M88.4 R68, [R3+0x14900] ;  /* 0x014900000344783b */ /* 0x000fee0000000200 */
[C---:B----4-:R-:W-:Y:S08]  /*1e30*/  HMMA.16816.F32 R16, R212.reuse, R80, R12 ;  /* 0x00000050d410723c */ /* 0x050ff0000000180c */
[----:B------:R-:W-:Y:S08]  /*1e40*/  HMMA.16816.F32 R12, R212, R82, R8 ;  /* 0x00000052d40c723c */ /* 0x000ff00000001808 */
[C---:B------:R-:W-:Y:S08]  /*1e50*/  HMMA.16816.F32 R8, R216.reuse, R48, R36 ;  /* 0x00000030d808723c */ /* 0x040ff00000001824 */
[C---:B------:R-:W-:Y:S01]  /*1e60*/  HMMA.16816.F32 R40, R216.reuse, R50, R40 ;  /* 0x00000032d828723c */ /* 0x040fe20000001828 */
[----:B------:R-:W3:Y:S07]  /*1e70*/  LDSM.16.M88.4 R48, [R3+0x14100] ;  /* 0x014100000330783b */ /* 0x000eee0000000200 */
[C---:B-1----:R-:W-:Y:S08]  /*1e80*/  HMMA.16816.F32 R36, R216.reuse, R56, R32 ;  /* 0x00000038d824723c */ /* 0x042ff00000001820 */
[C---:B------:R-:W-:Y:S01]  /*1e90*/  HMMA.16816.F32 R32, R216.reuse, R58, R28 ;  /* 0x0000003ad820723c */ /* 0x040fe2000000181c */
[----:B------:R-:W-:Y:S07]  /*1ea0*/  LDSM.16.M88.4 R56, [R3+0x15900] ;  /* 0x015900000338783b */ /* 0x000fee0000000200 */
[C---:B-----5:R-:W-:Y:S08]  /*1eb0*/  HMMA.16816.F32 R28, R216.reuse, R64, R24 ;  /* 0x00000040d81c723c */ /* 0x060ff00000001818 */
[C---:B------:R-:W-:Y:S08]  /*1ec0*/  HMMA.16816.F32 R24, R216.reuse, R66, R20 ;  /* 0x00000042d818723c */ /* 0x040ff00000001814 */
[C---:B------:R-:W-:Y:S08]  /*1ed0*/  HMMA.16816.F32 R20, R216.reuse, R76, R16 ;  /* 0x0000004cd814723c */ /* 0x040ff00000001810 */
[----:B------:R-:W-:Y:S08]  /*1ee0*/  HMMA.16816.F32 R16, R216, R78, R12 ;  /* 0x0000004ed810723c */ /* 0x000ff0000000180c */
[C---:B------:R-:W-:Y:S08]  /*1ef0*/  HMMA.16816.F32 R12, R220.reuse, R44, R8 ;  /* 0x0000002cdc0c723c */ /* 0x040ff00000001808 */
[C---:B--2---:R-:W-:Y:S08]  /*1f00*/  HMMA.16816.F32 R28, R220.reuse, R60, R28 ;  /* 0x0000003cdc1c723c */ /* 0x044ff0000000181c */
[C---:B------:R-:W-:Y:S08]  /*1f10*/  HMMA.16816.F32 R24, R220.reuse, R62, R24 ;  /* 0x0000003edc18723c */ /* 0x040ff00000001818 */
[C---:B------:R-:W-:Y:S08]  /*1f20*/  HMMA.16816.F32 R60, R220.reuse, R74, R16 ;  /* 0x0000004adc3c723c */ /* 0x040ff00000001810 */
[----:B------:R-:W-:Y:S08]  /*1f30*/  HMMA.16816.F32 R32, R220, R54, R32 ;  /* 0x00000036dc20723c */ /* 0x000ff00000001820 */
[----:B---3--:R-:W-:Y:S01]  /*1f40*/  HMMA.16816.F32 R16, R224, R48, R12 ;  /* 0x00000030e010723c */ /* 0x008fe2000000180c */
[----:B------:R-:W1:Y:S07]  /*1f50*/  LDSM.16.M88.4 R12, [R251+0x4000] ;  /* 0x00400000fb0c783b */ /* 0x000e6e0000000200 */
[C---:B------:R-:W-:Y:S08]  /*1f60*/  HMMA.16816.F32 R8, R220.reuse, R46, R40 ;  /* 0x0000002edc08723c */ /* 0x040ff00000001828 */
[C---:B------:R-:W-:Y:S01]  /*1f70*/  HMMA.16816.F32 R64, R220.reuse, R72, R20 ;  /* 0x00000048dc40723c */ /* 0x040fe20000001814 */
[----:B------:R-:W2:Y:S04]  /*1f80*/  LDSM.16.M88.4 R20, [R3+0x15100] ;  /* 0x015100000314783b */ /* 0x000ea80000000200 */
[----:B------:R-:W-:Y:S03]  /*1f90*/  LDSM.16.M88.4 R72, [R251+0x5800] ;  /* 0x00580000fb48783b */ /* 0x000fe60000000200 */
[----:B------:R-:W-:Y:S01]  /*1fa0*/  HMMA.16816.F32 R36, R220, R52, R36 ;  /* 0x00000034dc24723c */ /* 0x000fe20000001824 */
[----:B------:R-:W-:Y:S07]  /*1fb0*/  LDSM.16.M88.4 R52, [R251+0x4800] ;  /* 0x00480000fb34783b */ /* 0x000fee0000000200 */
[C---:B------:R-:W-:Y:S01]  /*1fc0*/  HMMA.16816.F32 R44, R224.reuse, R70, R32 ;  /* 0x00000046e02c723c */ /* 0x040fe20000001820 */
[----:B------:R-:W3:Y:S07]  /*1fd0*/  LDSM.16.M88.4 R32, [R248+0x16100] ;  /* 0x01610000f820783b */ /* 0x000eee0000000200 */
[----:B------:R-:W-:Y:S08]  /*1fe0*/  HMMA.16816.F32 R8, R224, R50, R8 ;  /* 0x00000032e008723c */ /* 0x000ff00000001808 */
[----:B-1----:R-:W-:Y:S08]  /*1ff0*/  HMMA.16816.F32 R16, R228, R12, R16 ;  /* 0x0000000ce410723c */ /* 0x002ff00000001810 */
[C---:B------:R-:W-:Y:S01]  /*2000*/  HMMA.16816.F32 R48, R224.reuse, R68, R36 ;  /* 0x00000044e030723c */ /* 0x040fe20000001824 */
[----:B------:R-:W-:Y:S07]  /*2010*/  LDSM.16.M88.4 R68, [R251+0x5000] ;  /* 0x00500000fb44783b */ /* 0x000fee0000000200 */
[C---:B--2---:R-:W-:Y:S08]  /*2020*/  HMMA.16816.F32 R40, R224.reuse, R20, R28 ;  /* 0x00000014e028723c */ /* 0x044ff0000000181c */
[C---:B------:R-:W-:Y:S01]  /*2030*/  HMMA.16816.F32 R28, R224.reuse, R22, R24 ;  /* 0x00000016e01c723c */ /* 0x040fe20000001818 */
[----:B------:R-:W1:Y:S07]  /*2040*/  LDSM.16.M88.4 R20, [R91+0x6000] ;  /* 0x006000005b14783b */ /* 0x000e6e0000000200 */
[----:B------:R-:W-:Y:S01]  /*2050*/  HMMA.16816.F32 R36, R224, R56, R64 ;  /* 0x00000038e024723c */ /* 0x000fe20000001840 */
[----:B------:R-:W-:Y:S07]  /*2060*/  LDSM.16.M88.4 R64, [R248+0x17900] ;  /* 0x01790000f840783b */ /* 0x000fee0000000200 */
[----:B------:R-:W-:Y:S08]  /*2070*/  HMMA.16816.F32 R8, R228, R14, R8 ;  /* 0x0000000ee408723c */ /* 0x000ff00000001808 */
[----:B---3--:R-:W-:Y:S08]  /*2080*/  HMMA.16816.F32 R12, R232, R32, R16 ;  /* 0x00000020e80c723c */ /* 0x008ff00000001810 */
[C---:B------:R-:W-:Y:S01]  /*2090*/  HMMA.16816.F32 R24, R228.reuse, R52, R48 ;  /* 0x00000034e418723c */ /* 0x040fe20000001830 */
[----:B------:R-:W-:Y:S07]  /*20a0*/  LDSM.16.M88.4 R48, [R91+0x6800] ;  /* 0x006800005b30783b */ /* 0x000fee0000000200 */
[C---:B------:R-:W-:Y:S01]  /*20b0*/  HMMA.16816.F32 R76, R228.reuse, R72, R36 ;  /* 0x00000048e44c723c */ /* 0x040fe20000001824 */
[----:B------:R-:W2:Y:S07]  /*20c0*/  LDSM.16.M88.4 R36, [R3+0x16100] ;  /* 0x016100000324783b */ /* 0x000eae0000000200 */
[----:B------:R-:W-:Y:S01]  /*20d0*/  HMMA.16816.F32 R52, R228, R54, R44 ;  /* 0x00000036e434723c */ /* 0x000fe2000000182c */
[----:B------:R-:W3:Y:S07]  /*20e0*/  LDSM.16.M88.4 R44, [R248+0x16900] ;  /* 0x01690000f82c783b */ /* 0x000eee0000000200 */
[----:B------:R-:W-:Y:S08]  /*20f0*/  HMMA.16816.F32 R8, R232, R34, R8 ;  /* 0x00000022e808723c */ /* 0x000ff00000001808 */
[----:B-1----:R-:W-:Y:S08]  /*2100*/  HMMA.16816.F32 R12, R236, R20, R12 ;  /* 0x00000014ec0c723c */ /* 0x002ff0000000180c */
[----:B------:R-:W-:Y:S08]  /*2110*/  HMMA.16816.F32 R80, R224, R58, R60 ;  /* 0x0000003ae050723c */ /* 0x000ff0000000183c */
[C---:B------:R-:W-:Y:S01]  /*2120*/  HMMA.16816.F32 R60, R228.reuse, R68, R40 ;  /* 0x00000044e43c723c */ /* 0x040fe20000001828 */
[----:B------:R-:W1:Y:S07]  /*2130*/  LDSM.16.M88.4 R40, [R251+0x6000] ;  /* 0x00600000fb28783b */ /* 0x000e6e0000000200 */
[----:B------:R-:W-:Y:S01]  /*2140*/  HMMA.16816.F32 R56, R228, R70, R28 ;  /* 0x00000046e438723c */ /* 0x000fe2000000181c */
[----:B------:R-:W4:Y:S07]  /*2150*/  LDSM.16.M88.4 R28, [R248+0x17100] ;  /* 0x01710000f81c783b */ /* 0x000f2e0000000200 */
[----:B------:R-:W-:Y:S08]  /*2160*/  HMMA.16816.F32 R8, R236, R22, R8 ;  /* 0x00000016ec08723c */ /* 0x000ff00000001808 */
[----:B--2---:R-:W-:Y:S08]  /*2170*/  HMMA.16816.F32 R12, R240, R36, R12 ;  /* 0x00000024f00c723c */ /* 0x004ff0000000180c */
[C---:B---3--:R-:W-:Y:S08]  /*2180*/  HMMA.16816.F32 R16, R232.reuse, R44, R24 ;  /* 0x0000002ce810723c */ /* 0x048ff00000001818 */
[----:B------:R-:W-:Y:S01]  /*2190*/  HMMA.16816.F32 R24, R232, R46, R52 ;  /* 0x0000002ee818723c */ /* 0x000fe20000001834 */
[----:B------:R-:W2:Y:S04]  /*21a0*/  LDSM.16.M88.4 R52, [R91+0x7000] ;  /* 0x007000005b34783b */ /* 0x000ea80000000200 */
[----:B------:R-:W3:Y:S03]  /*21b0*/  LDSM.16.M88.4 R44, [R3+0x16900] ;  /* 0x01690000032c783b */ /* 0x000ee60000000200 */
[----:B------:R-:W-:Y:S08]  /*21c0*/  HMMA.16816.F32 R8, R240, R38, R8 ;  /* 0x00000026f008723c */ /* 0x000ff00000001808 */
[----:B-1----:R-:W-:Y:S08]  /*21d0*/  HMMA.16816.F32 R32, R244, R40, R12 ;  /* 0x00000028f420723c */ /* 0x002ff0000000180c */
[----:B------:R-:W-:Y:S08]  /*21e0*/  HMMA.16816.F32 R20, R236, R48, R16 ;  /* 0x00000030ec14723c */ /* 0x000ff00000001810 */
[----:B----4-:R-:W-:Y:S08]  /*21f0*/  HMMA.16816.F32 R12, R232, R28, R60 ;  /* 0x0000001ce80c723c */ /* 0x010ff0000000183c */
[----:B------:R-:W-:Y:S01]  /*2200*/  HMMA.16816.F32 R16, R236, R50, R24 ;  /* 0x00000032ec10723c */ /* 0x000fe20000001818 */
[----:B------:R-:W-:Y:S01]  /*2210*/  LDSM.16.M88.4 R48, [R91+0x7800] ;  /* 0x007800005b30783b */ /* 0x000fe20000000200 */
[----:B------:R-:W-:-:S02]  /*2220*/  FMUL.FTZ R32, R32, c[0x0][0x320] ;  /* 0x0000c80020207a20 */ /* 0x000fc40000410000 */
[----:B------:R-:W-:Y:S02]  /*2230*/  FMUL.FTZ R33, R33, c[0x0][0x320] ;  /* 0x0000c80021217a20 */ /* 0x000fe40000410000 */
[----:B------:R-:W-:Y:S01]  /*2240*/  FMUL.FTZ R34, R34, c[0x0][0x320] ;  /* 0x0000c80022227a20 */ /* 0x000fe20000410000 */
[----:B------:R-:W1:Y:S01]  /*2250*/  MUFU.TANH R73, R32 ;  /* 0x0000002000497308 */ /* 0x000e620000002400 */
[----:B------:R-:W-:Y:S01]  /*2260*/  HMMA.16816.F32 R36, R232, R30, R56 ;  /* 0x0000001ee824723c */ /* 0x000fe20000001838 */
[----:B------:R-:W-:Y:S01]  /*2270*/  LDSM.16.M88.4 R56, [R251+0x6800] ;  /* 0x00680000fb38783b */ /* 0x000fe20000000200 */
[----:B------:R-:W-:-:S05]  /*2280*/  FMUL.FTZ R35, R35, c[0x0][0x320] ;  /* 0x0000c80023237a20 */ /* 0x000fca0000410000 */
[----:B------:R-:W4:Y:S01]  /*2290*/  MUFU.TANH R72, R33 ;  /* 0x0000002100487308 */ /* 0x000f220000002400 */
[----:B------:R-:W-:Y:S01]  /*22a0*/  HMMA.16816.F32 R28, R244, R42, R8 ;  /* 0x0000002af41c723c */ /* 0x000fe20000001808 */
[----:B------:R-:W5:Y:S07]  /*22b0*/  LDSM.16.M88.4 R40, [R3+0x17100] ;  /* 0x017100000328783b */ /* 0x000f6e0000000200 */
[----:B--2---:R-:W-:Y:S08]  /*22c0*/  HMMA.16816.F32 R12, R236, R52, R12 ;  /* 0x00000034ec0c723c */ /* 0x004ff0000000180c */
[----:B---3--:R-:W-:Y:S08]  /*22d0*/  HMMA.16816.F32 R8, R240, R46, R16 ;  /* 0x0000002ef008723c */ /* 0x008ff00000001810 */
[----:B------:R-:W-:Y:S01]  /*22e0*/  HMMA.16816.F32 R68, R228, R74, R80 ;  /* 0x0000004ae444723c */ /* 0x000fe20000001850 */
[----:B------:R-:W-:-:S02]  /*22f0*/  FMUL.FTZ R28, R28, c[0x0][0x320] ;  /* 0x0000c8001c1c7a20 */ /* 0x000fc40000410000 */
[----:B------:R-:W-:Y:S02]  /*2300*/  FMUL.FTZ R29, R29, c[0x0][0x320] ;  /* 0x0000c8001d1d7a20 */ /* 0x000fe40000410000 */
[----:B------:R-:W-:Y:S02]  /*2310*/  FMUL.FTZ R30, R30, c[0x0][0x320] ;  /* 0x0000c8001e1e7a20 */ /* 0x000fe40000410000 */
[----:B------:R-:W-:Y:S01]  /*2320*/  FMUL.FTZ R31, R31, c[0x0][0x320] ;  /* 0x0000c8001f1f7a20 */ /* 0x000fe20000410000 */
[----:B------:R-:W-:Y:S01]  /*2330*/  HMMA.16816.F32 R20, R240, R44, R20 ;  /* 0x0000002cf014723c */ /* 0x000fe20000001814 */
[----:B------:R-:W-:Y:S07]  /*2340*/  LDSM.16.M88.4 R44, [R251+0x7000] ;  /* 0x00700000fb2c783b */ /* 0x000fee0000000200 */
[----:B------:R-:W-:Y:S01]  /*2350*/  HMMA.16816.F32 R60, R232, R64, R76 ;  /* 0x00000040e83c723c */ /* 0x000fe2000000184c */
[----:B------:R-:W2:Y:S07]  /*2360*/  MUFU.TANH R65, R34 ;  /* 0x0000002200417308 */ /* 0x000eae0000002400 */
[----:B-----5:R-:W-:Y:S01]  /*2370*/  HMMA.16816.F32 R16, R240, R40, R12 ;  /* 0x00000028f010723c */ /* 0x020fe2000000180c */
[----:B------:R3:W1:Y:S07]  /*2380*/  MUFU.TANH R64, R35 ;  /* 0x0000002300407308 */ /* 0x00066e0000002400 */
[----:B------:R-:W-:Y:S08]  /*2390*/  HMMA.16816.F32 R12, R244, R58, R8 ;  /* 0x0000003af40c723c */ /* 0x000ff00000001808 */
[----:B------:R-:W-:Y:S08]  /*23a0*/  HMMA.16816.F32 R8, R232, R66, R68 ;  /* 0x00000042e808723c */ /* 0x000ff00000001844 */
[----:B---3--:R-:W-:Y:S01]  /*23b0*/  HMMA.16816.F32 R32, R236, R54, R36 ;  /* 0x00000036ec20723c */ /* 0x008fe20000001824 */
[----:B------:R3:W5:Y:S01]  /*23c0*/  LDSM.16.M88.4 R36, [R3+0x17900] ;  /* 0x017900000324783b */ /* 0x0007620000000200 */
[----:B------:R-:W1:Y:S06]  /*23d0*/  MUFU.TANH R55, R30 ;  /* 0x0000001e00377308 */ /* 0x000e6c0000002400 */
[----:B------:R-:W-:Y:S01]  /*23e0*/  HMMA.16816.F32 R24, R244, R56, R20 ;  /* 0x00000038f418723c */ /* 0x000fe20000001814 */
[----:B------:R-:W-:Y:S01]  /*23f0*/  FMUL.FTZ R12, R12, c[0x0][0x320] ;  /* 0x0000c8000c0c7a20 */ /* 0x000fe20000410000 */
[----:B------:R-:W1:Y:S01]  /*2400*/  MUFU.TANH R57, R28 ;  /* 0x0000001c00397308 */ /* 0x000e620000002400 */
[----:B------:R-:W-:-:S02]  /*2410*/  FMUL.FTZ R13, R13, c[0x0][0x320] ;  /* 0x0000c8000d0d7a20 */ /* 0x000fc40000410000 */
[----:B------:R-:W-:Y:S02]  /*2420*/  FMUL.FTZ R14, R14, c[0x0][0x320] ;  /* 0x0000c8000e0e7a20 */ /* 0x000fe40000410000 */
[----:B------:R-:W-:Y:S01]  /*2430*/  FMUL.FTZ R15, R15, c[0x0][0x320] ;  /* 0x0000c8000f0f7a20 */ /* 0x000fe20000410000 */
[C---:B------:R-:W-:Y:S02]  /*2440*/  HMMA.16816.F32 R20, R236.reuse, R48, R60 ;  /* 0x00000030ec14723c */ /* 0x040fe4000000183c */
[----:B------:R-:W1:Y:S06]  /*2450*/  MUFU.TANH R56, R29 ;  /* 0x0000001d00387308 */ /* 0x000e6c0000002400 */
[----:B------:R-:W-:Y:S01]  /*2460*/  HMMA.16816.F32 R8, R236, R50, R8 ;  /* 0x00000032ec08723c */ /* 0x000fe20000001808 */
[----:B---3--:R-:W-:Y:S01]  /*2470*/  IADD3 R3, R91, 0x2800, RZ ;  /* 0x000028005b037810 */ /* 0x008fe20007ffe0ff */
[----:B------:R3:W1:Y:S04]  /*2480*/  MUFU.TANH R54, R31 ;  /* 0x0000001f00367308 */ /* 0x0006680000002400 */
[----:B------:R1:W-:Y:S02]  /*2490*/  STL [R1+0x34], R3 ;  /* 0x0000340301007387 */ /* 0x0003e40000100800 */
[----:B------:R-:W-:-:S02]  /*24a0*/  FMUL.FTZ R24, R24, c[0x0][0x320] ;  /* 0x0000c80018187a20 */ /* 0x000fc40000410000 */
[----:B------:R-:W-:Y:S01]  /*24b0*/  FMUL.FTZ R25, R25, c[0x0][0x320] ;  /* 0x0000c80019197a20 */ /* 0x000fe20000410000 */
[----:B------:R2:W-:Y:S01]  /*24c0*/  STL [R1+0x30], R2 ;  /* 0x0000300201007387 */ /* 0x0005e20000100800 */
[----:B------:R-:W-:Y:S01]  /*24d0*/  FMUL.FTZ R26, R26, c[0x0][0x320] ;  /* 0x0000c8001a1a7a20 */ /* 0x000fe20000410000 */
[----:B------:R-:W1:Y:S01]  /*24e0*/  MUFU.TANH R53, R24 ;  /* 0x0000001800357308 */ /* 0x000e620000002400 */
[----:B------:R-:W-:Y:S01]  /*24f0*/  FMUL.FTZ R27, R27, c[0x0][0x320] ;  /* 0x0000c8001b1b7a20 */ /* 0x000fe20000410000 */
[----:B------:R4:W-:Y:S01]  /*2500*/  STL [R1+0x2c], R6 ;  /* 0x00002c0601007387 */ /* 0x0009e20000100800 */
[----:B---3--:R-:W-:Y:S03]  /*2510*/  HMMA.16816.F32 R28, R240, R42, R32 ;  /* 0x0000002af01c723c */ /* 0x008fe60000001820 */
[----:B------:R-:W3:Y:S01]  /*2520*/  LDSM.16.M88.4 R32, [R251+0x7800] ;  /* 0x00780000fb20783b */ /* 0x000ee20000000200 */
[----:B------:R-:W-:-:S04]  /*2530*/  DEPBAR.LE SB0, 0x0 ;  /* 0x000080000000791a */ /* 0x000fc80000000000 */
[----:B------:R-:W3:Y:S01]  /*2540*/  MUFU.TANH R52, R25 ;  /* 0x0000001900347308 */ /* 0x000ee20000002400 */
[----:B-----5:R-:W-:Y:S01]  /*2550*/  HMMA.16816.F32 R8, R240, R38, R8 ;  /* 0x00000026f008723c */ /* 0x020fe20000001808 */
[----:B-1----:R-:W-:-:S06]  /*2560*/  IADD3 R3, R91, 0x4000, RZ ;  /* 0x000040005b037810 */ /* 0x002fcc0007ffe0ff */
[----:B------:R-:W1:Y:S01]  /*2570*/  MUFU.TANH R49, R26 ;  /* 0x0000001a00317308 */ /* 0x000e620000002400 */
[C---:B--2---:R-:W-:Y:S01]  /*2580*/  IADD3 R2, R91.reuse, 0x4800, RZ ;  /* 0x000048005b027810 */ /* 0x044fe20007ffe0ff */
[----:B------:R2:W-:Y:S06]  /*2590*/  STL [R1+0x28], R3 ;  /* 0x0000280301007387 */ /* 0x0005ec0000100800 */
[----:B------:R5:W1:Y:S01]  /*25a0*/  MUFU.TANH R48, R27 ;  /* 0x0000001b00307308 */ /* 0x000a620000002400 */
[C---:B----4-:R-:W-:Y:S01]  /*25b0*/  IADD3 R6, R91.reuse, 0x5000, RZ ;  /* 0x000050005b067810 */ /* 0x050fe20007ffe0ff */
[----:B------:R4:W-:Y:S04]  /*25c0*/  STL [R1+0x24], R2 ;  /* 0x0000240201007387 */ /* 0x0009e80000100800 */
[----:B------:R1:W-:Y:S02]  /*25d0*/  STL [R1+0x20], R6 ;  /* 0x0000200601007387 */ /* 0x0003e40000100800 */
[----:B------:R-:W1:Y:S01]  /*25e0*/  MUFU.TANH R43, R14 ;  /* 0x0000000e002b7308 */ /* 0x000e620000002400 */
[----:B-----5:R-:W-:Y:S07]  /*25f0*/  HMMA.16816.F32 R24, R244, R44, R16 ;  /* 0x0000002cf418723c */ /* 0x020fee0000001810 */
[----:B------:R-:W3:Y:S01]  /*2600*/  MUFU.TANH R44, R12 ;  /* 0x0000000c002c7308 */ /* 0x000ee20000002400 */
[C---:B--2---:R-:W-:Y:S01]  /*2610*/  IADD3 R3, R91.reuse, 0x5800, RZ ;  /* 0x000058005b037810 */ /* 0x044fe20007ffe0ff */
[----:B------:R-:W-:Y:S06]  /*2620*/  HMMA.16816.F32 R16, R240, R36, R20 ;  /* 0x00000024f010723c */ /* 0x000fec0000001814 */
[----:B------:R-:W2:Y:S01]  /*2630*/  MUFU.TANH R45, R13 ;  /* 0x0000000d002d7308 */ /* 0x000ea20000002400 */
[C---:B----4-:R-:W-:Y:S01]  /*2640*/  IADD3 R2, R91.reuse, 0x6000, RZ ;  /* 0x000060005b027810 */ /* 0x050fe20007ffe0ff */
[----:B------:R4:W-:Y:S01]  /*2650*/  STL [R1+0x1c], R3 ;  /* 0x00001c0301007387 */ /* 0x0009e20000100800 */
[----:B-1----:R-:W-:Y:S01]  /*2660*/  IADD3 R6, R91, 0x6800, RZ ;  /* 0x000068005b067810 */ /* 0x002fe20007ffe0ff */
[C---:B------:R-:W-:Y:S04]  /*2670*/  HMMA.16816.F32 R20, R244.reuse, R46, R28 ;  /* 0x0000002ef414723c */ /* 0x040fe8000000181c */
[----:B------:R1:W1:Y:S01]  /*2680*/  MUFU.TANH R42, R15 ;  /* 0x0000000f002a7308 */ /* 0x0002620000002400 */
[----:B------:R5:W-:Y:S04]  /*2690*/  STL [R1+0x18], R2 ;  /* 0x0000180201007387 */ /* 0x000be80000100800 */
[----:B------:R2:W-:Y:S01]  /*26a0*/  STL [R1+0x14], R6 ;  /* 0x0000140601007387 */ /* 0x0005e20000100800 */
[----:B---3--:R-:W-:Y:S01]  /*26b0*/  HMMA.16816.F32 R8, R244, R34, R8 ;  /* 0x00000022f408723c */ /* 0x008fe20000001808 */
[----:B------:R-:W-:-:S02]  /*26c0*/  FMUL.FTZ R24, R24, c[0x0][0x320] ;  /* 0x0000c80018187a20 */ /* 0x000fc40000410000 */
[----:B------:R-:W-:Y:S02]  /*26d0*/  FMUL.FTZ R25, R25, c[0x0][0x320] ;  /* 0x0000c80019197a20 */ /* 0x000fe40000410000 */
[----:B------:R-:W-:Y:S01]  /*26e0*/  FMUL.FTZ R26, R26, c[0x0][0x320] ;  /* 0x0000c8001a1a7a20 */ /* 0x000fe20000410000 */
[----:B------:R3:W2:Y:S01]  /*26f0*/  MUFU.TANH R41, R24 ;  /* 0x0000001800297308 */ /* 0x0006a20000002400 */
[----:B------:R-:W-:Y:S01]  /*2700*/  FMUL.FTZ R27, R27, c[0x0][0x320] ;  /* 0x0000c8001b1b7a20 */ /* 0x000fe20000410000 */
[----:B-1----:R-:W-:Y:S01]  /*2710*/  HMMA.16816.F32 R12, R244, R32, R16 ;  /* 0x00000020f40c723c */ /* 0x002fe20000001810 */
[----:B----4-:R-:W-:-:S05]  /*2720*/  IADD3 R3, R91, 0x7000, RZ ;  /* 0x000070005b037810 */ /* 0x010fca0007ffe0ff */
[----:B------:R3:W1:Y:S01]  /*2730*/  MUFU.TANH R40, R25 ;  /* 0x0000001900287308 */ /* 0x0006620000002400 */
[----:B------:R-:W-:Y:S02]  /*2740*/  FMUL.FTZ R23, R23, c[0x0][0x320] ;  /* 0x0000c80017177a20 */ /* 0x000fe40000410000 */
[----:B------:R-:W-:Y:S01]  /*2750*/  FMUL.FTZ R20, R20, c[0x0][0x320] ;  /* 0x0000c80014147a20 */ /* 0x000fe20000410000 */
[----:B-----5:R-:W-:Y:S01]  /*2760*/  IADD3 R2, R91, 0x7800, RZ ;  /* 0x000078005b027810 */ /* 0x020fe20007ffe0ff */
[----:B------:R-:W-:Y:S02]  /*2770*/  FMUL.FTZ R21, R21, c[0x0][0x320] ;  /* 0x0000c80015157a20 */ /* 0x000fe40000410000 */
[----:B------:R-:W-:Y:S01]  /*2780*/  FMUL.FTZ R22, R22, c[0x0][0x320] ;  /* 0x0000c80016167a20 */ /* 0x000fe20000410000 */
[----:B------:R3:W4:Y:S01]  /*2790*/  MUFU.TANH R37, R26 ;  /* 0x0000001a00257308 */ /* 0x0007220000002400 */
[----:B------:R3:W-:Y:S01]  /*27a0*/  STL [R1+0xc], R2 ;  /* 0x00000c0201007387 */ /* 0x0007e20000100800 */
[----:B------:R-:W-:-:S02]  /*27b0*/  FMUL.FTZ R8, R8, c[0x0][0x320] ;  /* 0x0000c80008087a20 */ /* 0x000fc40000410000 */
[----:B------:R-:W-:Y:S01]  /*27c0*/  FMUL.FTZ R9, R9, c[0x0][0x320] ;  /* 0x0000c80009097a20 */ /* 0x000fe20000410000 */
[----:B------:R3:W-:Y:S01]  /*27d0*/  STL [R1+0x10], R3 ;  /* 0x0000100301007387 */ /* 0x0007e20000100800 */
[----:B------:R-:W-:Y:S02]  /*27e0*/  FMUL.FTZ R10, R10, c[0x0][0x320] ;  /* 0x0000c8000a0a7a20 */ /* 0x000fe40000410000 */
[----:B------:R-:W-:Y:S01]  /*27f0*/  FMUL.FTZ R11, R11, c[0x0][0x320] ;  /* 0x0000c8000b0b7a20 */ /* 0x000fe20000410000 */
[----:B------:R3:W1:Y:S01]  /*2800*/  MUFU.TANH R36, R27 ;  /* 0x0000001b00247308 */ /* 0x0006620000002400 */
[----:B------:R-:W-:Y:S02]  /*2810*/  FMUL.FTZ R12, R12, c[0x0][0x320] ;  /* 0x0000c8000c0c7a20 */ /* 0x000fe40000410000 */
[----:B------:R-:W-:Y:S02]  /*2820*/  FMUL.FTZ R13, R13, c[0x0][0x320] ;  /* 0x0000c8000d0d7a20 */ /* 0x000fe40000410000 */
[----:B------:R-:W-:-:S02]  /*2830*/  FMUL.FTZ R14, R14, c[0x0][0x320] ;  /* 0x0000c8000e0e7a20 */ /* 0x000fc40000410000 */
[----:B------:R-:W-:Y:S01]  /*2840*/  FMUL.FTZ R15, R15, c[0x0][0x320] ;  /* 0x0000c8000f0f7a20 */ /* 0x000fe20000410000 */
[----:B------:R3:W1:Y:S08]  /*2850*/  MUFU.TANH R31, R23 ;  /* 0x00000017001f7308 */ /* 0x0006700000002400 */
        /* <DEDUP_REMOVED lines=10> */
[----:B------:R3:W1:Y:S01]  /*2900*/  MUFU.TANH R28, R11 ;  /* 0x0000000b001c7308 */ /* 0x0006620000002400 */
[----:B------:R-:W-:Y:S06]  /*2910*/  BAR.SYNC.DEFER_BLOCKING 0x0 ;  /* 0x0000000000007b1d */ /* 0x000fec0000010000 */
[----:B------:R-:W-:Y:S05]  /*2920*/  @!P2 BRA `(.L_x_1) ;  /* 0x000001600000a947 */ /* 0x000fea0003800000 */
[----:B--234-:R-:W-:-:S04]  /*2930*/  LEA.HI.SX32 R8, R133, 0xfffffffe, 0x1a ;  /* 0xfffffffe85087811 */ /* 0x01cfc800078fd2ff */
[----:B------:R-:W-:Y:S01]  /*2940*/  SHF.R.S32.HI R3, RZ, 0x1f, R8 ;  /* 0x0000001fff037819 */ /* 0x000fe20000011408 */
[----:B------:R-:W-:Y:S02]  /*2950*/  IMAD R2, R86, R8, RZ ;  /* 0x0000000856027224 */ /* 0x000fe400078e02ff */
[----:B------:R-:W-:-:S04]  /*2960*/  IMAD.WIDE.U32 R8, R8, R88, R92 ;  /* 0x0000005808087225 */ /* 0x000fc800078e005c */
[----:B------:R-:W-:Y:S01]  /*2970*/  IMAD R3, R3, R88, R2 ;  /* 0x0000005803037224 */ /* 0x000fe200078e0202 */
[----:B------:R-:W-:-:S03]  /*2980*/  LEA R2, P1, R8, c[0x0][0x1c8], 0x1 ;  /* 0x0000720008027a11 */ /* 0x000fc600078208ff */
[----:B------:R-:W-:Y:S01]  /*2990*/  IMAD.IADD R3, R9, 0x1, R3 ;  /* 0x0000000109037824 */ /* 0x000fe200078e0203 */
[----:B------:R-:W-:-:S04]  /*29a0*/  LEA R6, P0, R89, R2, 0x1 ;  /* 0x0000000259067211 */ /* 0x000fc800078008ff */
[----:B------:R-:W-:Y:S01]  /*29b0*/  LEA.HI.X R3, R8, c[0x0][0x1cc], R3, 0x1, P1 ;  /* 0x0000730008037a11 */ /* 0x000fe200008f0c03 */
[----:B------:R-:W-:-:S03]  /*29c0*/  IMAD.SHL.U32 R8, R135, 0x2, RZ ;  /* 0x0000000287087824 */ /* 0x000fc600078e00ff */
[----:B------:R-:W-:Y:S02]  /*29d0*/  LEA.HI.X R7, R89, R3, R90, 0x1, P0 ;  /* 0x0000000359077211 */ /* 0x000fe400000f0c5a */
[----:B------:R-:W-:Y:S01]  /*29e0*/  @!PT LDS RZ, [RZ] ;  /* 0x00000000fffff984 */ /* 0x000fe20000000800 */
[----:B------:R-:W-:Y:S01]  /*29f0*/  @!PT LDS RZ, [RZ] ;  /* 0x00000000fffff984 */ /* 0x000fe20000000800 */
[----:B------:R-:W-:Y:S01]  /*2a00*/  @!PT LDS RZ, [RZ] ;  /* 0x00000000fffff984 */ /* 0x000fe20000000800 */
[----:B------:R2:W-:Y:S04]  /*2a10*/  LDGSTS.E.BYPASS.LTC128B.128 [R8+0x10100], [R2.64], !P6 ;  /* 0x1010000002087fae */ /* 0x0005e8000f101d48 */
[----:B------:R2:W-:Y:S04]  /*2a20*/  LDGSTS.E.BYPASS.LTC128B.128 [R8+0x12100], [R2.64+0x80], !P5 ;  /* 0x1210008002087fae */ /* 0x0005e8000e901d48 */
[----:B------:R2:W-:Y:S04]  /*2a30*/  LDGSTS.E.BYPASS.LTC128B.128 [R8+0x14100], [R2.64+0x100], !P4 ;  /* 0x1410010002087fae */ /* 0x0005e8000e101d48 */
[----:B------:R2:W-:Y:S04]  /*2a40*/  LDGSTS.E.BYPASS.LTC128B.128 [R8+0x16100], [R2.64+0x180], !P3 ;  /* 0x1610018002087fae */ /* 0x0005e8000d901d48 */
[----:B------:R2:W-:Y:S04]  /*2a50*/  LDGSTS.E.BYPASS.LTC128B.128 [R8+0x11100], [R6.64], !P6 ;  /* 0x1110000006087fae */ /* 0x0005e8000f101d48 */
[----:B------:R2:W-:Y:S04]  /*2a60*/  LDGSTS.E.BYPASS.LTC128B.128 [R8+0x13100], [R6.64+0x80], !P5 ;  /* 0x1310008006087fae */ /* 0x0005e8000e901d48 */
[----:B------:R2:W-:Y:S04]  /*2a70*/  LDGSTS.E.BYPASS.LTC128B.128 [R8+0x15100], [R6.64+0x100], !P4 ;  /* 0x1510010006087fae */ /* 0x0005e8000e101d48 */
[----:B------:R2:W-:Y:S02]  /*2a80*/  LDGSTS.E.BYPASS.LTC128B.128 [R8+0x17100], [R6.64+0x180], !P3 ;  /* 0x1710018006087fae */ /* 0x0005e4000d901d48 */
.L_x_1:
[----:B--234-:R-:W-:Y:S01]  /*2a90*/  SHF.R.S32.HI R2, RZ, 0x1f, R85 ;  /* 0x0000001fff027819 */ /* 0x01cfe20000011455 */
[----:B------:R-:W-:Y:S01]  /*2aa0*/  IMAD.SHL.U32 R249, R5, 0x2, RZ ;  /* 0x0000000205f97824 */ /* 0x000fe200078e00ff */
[----:B------:R-:W0:Y:S02]  /*2ab0*/  LDGDEPBAR ;  /* 0x00000000000079af */ /* 0x000e240000000000 */
[----:B------:R-:W-:Y:S01]  /*2ac0*/  LEA.HI R3, R2, R85, RZ, 0x2 ;  /* 0x0000005502037211 */ /* 0x000fe200078f10ff */
[----:B------:R-:W-:Y:S01]  /*2ad0*/  IMAD R250, R4, 0x2, R249 ;  /* 0x0000000204fa7824 */ /* 0x000fe200078e02f9 */
[----:B------:R-:W-:-:S02]  /*2ae0*/  LEA R108, R0, R249, 0x1 ;  /* 0x000000f9006c7211 */ /* 0x000fc400078e08ff */
[----:B------:R-:W-:Y:S01]  /*2af0*/  LOP3.LUT R2, R3, 0x7ffffffc, RZ, 0xc0, !PT ;  /* 0x7ffffffc03027812 */ /* 0x000fe200078ec0ff */
[----:B------:R2:W-:Y:S01]  /*2b00*/  STL [R1+0xc8], R3 ;  /* 0x0000c80301007387 */ /* 0x0005e20000100800 */
[----:B------:R-:W-:-:S03]  /*2b10*/  IMAD R252, R0, 0x2, R250 ;  /* 0x0000000200fc7824 */ /* 0x000fc600078e02fa */
[----:B------:R-:W-:Y:S01]  /*2b20*/  IMAD.IADD R2, R85, 0x1, -R2 ;  /* 0x0000000155027824 */ /* 0x000fe200078e0a02 */
[----:B------:R-:W-:Y:S04]  /*2b30*/  STL [R1], R108 ;  /* 0x0000006c01007387 */ /* 0x000fe80000100800 */
[----:B------:R-:W-:Y:S01]  /*2b40*/  LDSM.16.MT88.4 R68, [R252+0x900] ;  /* 0x00090000fc44783b */ /* 0x000fe20000004200 */
[----:B--2---:R-:W-:-:S04]  /*2b50*/  IMAD R3, R84, -0x40, R87 ;  /* 0xffffffc054037824 */ /* 0x004fc800078e0257 */
[----:B------:R-:W-:-:S05]  /*2b60*/  IMAD R2, R2, -0x2, R3 ;  /* 0xfffffffe02027824 */ /* 0x000fca00078e0203 */
[C---:B------:R-:W-:Y:S02]  /*2b70*/  ISETP.GT.AND P1, PT, R2.reuse, RZ, PT ;  /* 0x000000ff0200720c */ /* 0x040fe40003f24270 */
[C---:B------:R-:W-:Y:S02]  /*2b80*/  ISETP.GT.AND P0, PT, R2.reuse, 0x1, PT ;  /* 0x000000010200780c */ /* 0x040fe40003f04270 */
[----:B------:R-:W-:Y:S02]  /*2b90*/  FSEL R12, R65, -INF , P1 ;  /* 0xff800000410c7808 */ /* 0x000fe40000800000 */
[----:B------:R-:W-:Y:S02]  /*2ba0*/  FSEL R7, R73, -INF , P1 ;  /* 0xff80000049077808 */ /* 0x000fe40000800000 */
[----:B------:R-:W-:Y:S02]  /*2bb0*/  ISETP.GT.AND P1, PT, R2, 0x8, PT ;  /* 0x000000080200780c */ /* 0x000fe40003f24270 */
[----:B------:R-:W-:-:S02]  /*2bc0*/  FSEL R3, R72, -INF , P0 ;  /* 0xff80000048037808 */ /* 0x000fc40000000000 */
[----:B------:R-:W-:Y:S01]  /*2bd0*/  FSEL R11, R64, -INF , P0 ;  /* 0xff800000400b7808 */ /* 0x000fe20000000000 */
[----:B------:R-:W-:Y:S01]  /*2be0*/  LDSM.16.MT88.4 R72, [R250+0x2100] ;  /* 0x00210000fa48783b */ /* 0x000fe20000004200 */
[C---:B------:R-:W-:Y:S02]  /*2bf0*/  ISETP.GT.AND P0, PT, R2.reuse, 0x9, PT ;  /* 0x000000090200780c */ /* 0x040fe40003f04270 */
[----:B------:R-:W-:Y:S01]  /*2c00*/  FSEL R9, R57, -INF , P1 ;  /* 0xff80000039097808 */ /* 0x000fe20000800000 */
[----:B------:R-:W-:Y:S01]  /*2c10*/  LDSM.16.MT88.4 R64, [R249+0x2100] ;  /* 0x00210000f940783b */ /* 0x000fe20000004200 */
[----:B------:R-:W-:Y:S02]  /*2c20*/  FMNMX.FTZ R132, R7, R3, !PT ;  /* 0x0000000307847209 */ /* 0x000fe40007810000 */
[----:B------:R-:W-:Y:S02]  /*2c30*/  FSEL R10, R55, -INF , P1 ;  /* 0xff800000370a7808 */ /* 0x000fe40000800000 */
[----:B------:R-:W-:-:S02]  /*2c40*/  ISETP.GT.AND P1, PT, R2, 0x10, PT ;  /* 0x000000100200780c */ /* 0x000fc40003f24270 */
[----:B------:R-:W-:Y:S02]  /*2c50*/  FSEL R8, R56, -INF , P0 ;  /* 0xff80000038087808 */ /* 0x000fe40000000000 */
[----:B------:R-:W-:Y:S01]  /*2c60*/  FMNMX.FTZ R132, R9, R132, !PT ;  /* 0x0000008409847209 */ /* 0x000fe20007810000 */
[----:B------:R-:W-:Y:S01]  /*2c70*/  LDSM.16.MT88.4 R56, [R252+0x100] ;  /* 0x00010000fc38783b */ /* 0x000fe20000004200 */
[----:B------:R-:W-:Y:S02]  /*2c80*/  FSEL R14, R54, -INF , P0 ;  /* 0xff800000360e7808 */ /* 0x000fe40000000000 */
[----:B------:R-:W-:Y:S02]  /*2c90*/  ISETP.GT.AND P0, PT, R2, 0x11, PT ;  /* 0x000000110200780c */ /* 0x000fe40003f04270 */
[----:B------:R-:W-:Y:S02]  /*2ca0*/  FSEL R13, R53, -INF , P1 ;  /* 0xff800000350d7808 */ /* 0x000fe40000800000 */
[----:B------:R-:W-:-:S02]  /*2cb0*/  FMNMX.FTZ R132, R8, R132, !PT ;  /* 0x0000008408847209 */ /* 0x000fc40007810000 */
[----:B------:R-:W-:Y:S02]  /*2cc0*/  FSEL R19, R49, -INF , P1 ;  /* 0xff80000031137808 */ /* 0x000fe40000800000 */
[----:B------:R-:W-:Y:S02]  /*2cd0*/  ISETP.GT.AND P1, PT, R2, 0x18, PT ;  /* 0x000000180200780c */ /* 0x000fe40003f24270 */
[----:B------:R-:W-:Y:S02]  /*2ce0*/  FSEL R15, R52, -INF , P0 ;  /* 0xff800000340f7808 */ /* 0x000fe40000000000 */
[----:B------:R-:W-:Y:S02]  /*2cf0*/  FMNMX.FTZ R132, R13, R132, !PT ;  /* 0x000000840d847209 */ /* 0x000fe40007810000 */
[----:B------:R-:W-:Y:S02]  /*2d00*/  FSEL R22, R48, -INF , P0 ;  /* 0xff80000030167808 */ /* 0x000fe40000000000 */
[----:B------:R-:W-:Y:S01]  /*2d10*/  ISETP.GT.AND P0, PT, R2, 0x19, PT ;  /* 0x000000190200780c */ /* 0x000fe20003f04270 */
[----:B------:R-:W-:Y:S01]  /*2d20*/  LDSM.16.MT88.4 R48, [R108+0x100] ;  /* 0x000100006c30783b */ /* 0x000fe20000004200 */
[----:B------:R-:W-:-:S02]  /*2d30*/  FSEL R17, R44, -INF , P1 ;  /* 0xff8000002c117808 */ /* 0x000fc40000800000 */
[----:B------:R-:W-:Y:S02]  /*2d40*/  FMNMX.FTZ R132, R15, R132, !PT ;  /* 0x000000840f847209 */ /* 0x000fe40007810000 */
[----:B------:R-:W-:Y:S02]  /*2d50*/  FSEL R21, R43, -INF , P1 ;  /* 0xff8000002b157808 */ /* 0x000fe40000800000 */
[----:B------:R-:W-:Y:S02]  /*2d60*/  ISETP.GT.AND P1, PT, R2, 0x20, PT ;  /* 0x000000200200780c */ /* 0x000fe40003f24270 */
[----:B------:R-:W-:Y:S02]  /*2d70*/  FSEL R18, R45, -INF , P0 ;  /* 0xff8000002d127808 */ /* 0x000fe40000000000 */
[----:B------:R-:W-:Y:S02]  /*2d80*/  FMNMX.FTZ R132, R17, R132, !PT ;  /* 0x0000008411847209 */ /* 0x000fe40007810000 */
[----:B------:R-:W-:-:S02]  /*2d90*/  FSEL R20, R42, -INF , P0 ;  /* 0xff8000002a147808 */ /* 0x000fc40000000000 */
[----:B------:R-:W-:Y:S02]  /*2da0*/  ISETP.GT.AND P0, PT, R2, 0x21, PT ;  /* 0x000000210200780c */ /* 0x000fe40003f04270 */
[----:B------:R-:W-:Y:S02]  /*2db0*/  FSEL R99, R41, -INF , P1 ;  /* 0xff80000029637808 */ /* 0x000fe40000800000 */
[----:B------:R-:W-:Y:S02]  /*2dc0*/  FMNMX.FTZ R132, R18, R132, !PT ;  /* 0x0000008412847209 */ /* 0x000fe40007810000 */
[----:B------:R-:W-:Y:S02]  /*2dd0*/  FMNMX.FTZ R6, R12, R11, !PT ;  /* 0x0000000b0c067209 */ /* 0x000fe40007810000 */
[----:B------:R-:W-:Y:S02]  /*2de0*/  FSEL R105, R37, -INF , P1 ;  /* 0xff80000025697808 */ /* 0x000fe40000800000 */
[----:B------:R-:W-:-:S02]  /*2df0*/  ISETP.GT.AND P1, PT, R2, 0x28, PT ;  /* 0x000000280200780c */ /* 0x000fc40003f24270 */
[----:B-1----:R-:W-:Y:S02]  /*2e00*/  FSEL R97, R40, -INF , P0 ;  /* 0xff80000028617808 */ /* 0x002fe40000000000 */
[----:B------:R-:W-:Y:S01]  /*2e10*/  FMNMX.FTZ R132, R99, R132, !PT ;  /* 0x0000008463847209 */ /* 0x000fe20007810000 */
[----:B------:R-:W-:Y:S01]  /*2e20*/  LDSM.16.MT88.4 R40, [R249+0x900] ;  /* 0x00090000f928783b */ /* 0x000fe20000004200 */
[----:B------:R-:W-:Y:S02]  /*2e30*/  FMNMX.FTZ R6, R10, R6, !PT ;  /* 0x000000060a067209 */ /* 0x000fe40007810000 */
[----:B------:R-:W-:Y:S02]  /*2e40*/  FSEL R104, R36, -INF , P0 ;  /* 0xff80000024687808 */ /* 0x000fe40000000000 */
[----:B------:R-:W-:Y:S01]  /*2e50*/  ISETP.GT.AND P0, PT, R2, 0x29, PT ;  /* 0x000000290200780c */ /* 0x000fe20003f04270 */
[----:B------:R-:W-:Y:S01]  /*2e60*/  LDSM.16.MT88.4 R36, [R250+0x900] ;  /* 0x00090000fa24783b */ /* 0x000fe20000004200 */
[----:B------:R-:W-:-:S02]  /*2e70*/  FSEL R95, R33, -INF , P1 ;  /* 0xff800000215f7808 */ /* 0x000fc40000800000 */
[----:B------:R-:W-:Y:S02]  /*2e80*/  FMNMX.FTZ R132, R97, R132, !PT ;  /* 0x0000008461847209 */ /* 0x000fe40007810000 */
[----:B------:R-:W-:Y:S02]  /*2e90*/  FMNMX.FTZ R6, R14, R6, !PT ;  /* 0x000000060e067209 */ /* 0x000fe40007810000 */
[----:B------:R-:W-:Y:S02]  /*2ea0*/  FSEL R103, R30, -INF , P1 ;  /* 0xff8000001e677808 */ /* 0x000fe40000800000 */
[----:B------:R-:W-:Y:S02]  /*2eb0*/  ISETP.GT.AND P1, PT, R2, 0x30, PT ;  /* 0x000000300200780c */ /* 0x000fe40003f24270 */
[----:B------:R-:W-:Y:S02]  /*2ec0*/  FSEL R94, R32, -INF , P0 ;  /* 0xff800000205e7808 */ /* 0x000fe40000000000 */
[----:B------:R-:W-:Y:S01]  /*2ed0*/  FMNMX.FTZ R132, R95, R132, !PT ;  /* 0x000000845f847209 */ /* 0x000fe20007810000 */
[----:B------:R-:W-:Y:S01]  /*2ee0*/  LDSM.16.MT88.4 R32, [R108+0x900] ;  /* 0x000900006c20783b */ /* 0x000fe20000004200 */
[----:B------:R-:W-:-:S02]  /*2ef0*/  FMNMX.FTZ R6, R19, R6, !PT ;  /* 0x0000000613067209 */ /* 0x000fc40007810000 */
[----:B------:R-:W-:Y:S02]  /*2f00*/  FSEL R102, R31, -INF , P0 ;  /* 0xff8000001f667808 */ /* 0x000fe40000000000 */
[----:B------:R-:W-:Y:S02]  /*2f10*/  ISETP.GT.AND P0, PT, R2, 0x31, PT ;  /* 0x000000310200780c */ /* 0x000fe40003f04270 */
[----:B------:R-:W-:Y:S02]  /*2f20*/  FSEL R93, R27, -INF , P1 ;  /* 0xff8000001b5d7808 */ /* 0x000fe40000800000 */
[----:B------:R-:W-:Y:S02]  /*2f30*/  FMNMX.FTZ R132, R94, R132, !PT ;  /* 0x000000845e847209 */ /* 0x000fe40007810000 */
        /* <DEDUP_REMOVED lines=8> */
[----:B------:R-:W-:Y:S02]  /*2fc0*/  FSEL R91, R24, -INF , P1 ;  /* 0xff800000185b7808 */ /* 0x000fe40000800000 */
[----:B------:R-:W-:Y:S01]  /*2fd0*/  FMNMX.FTZ R132, R92, R132, !PT ;  /* 0x000000845c847209 */ /* 0x000fe20007810000 */
[----:B------:R-:W-:Y:S01]  /*2fe0*/  LDSM.16.MT88.4 R24, [R249+0x100] ;  /* 0x00010000f918783b */ /* 0x000fe20000004200 */
[----:B------:R-:W-:Y:S02]  /*2ff0*/  FMNMX.FTZ R2, R20, R6, !PT ;  /* 0x0000000614027209 */ /* 0x000fe40007810000 */
[----:B------:R-:W-:Y:S02]  /*3000*/  FSEL R90, R23, -INF , P0 ;  /* 0xff800000175a7808 */ /* 0x000fe40000000000 */
[----:B------:R-:W-:Y:S02]  /*3010*/  FMNMX.FTZ R132, R91, R132, !PT ;  /* 0x000000845b847209 */ /* 0x000fe40007810000 */
[----:B------:R-:W-:-:S02]  /*3020*/  FMNMX.FTZ R2, R105, R2, !PT ;  /* 0x0000000269027209 */ /* 0x000fc40007810000 */
[----:B------:R-:W-:Y:S02]  /*3030*/  FMNMX.FTZ R132, R90, R132, !PT ;  /* 0x000000845a847209 */ /* 0x000fe40007810000 */
[----:B------:R-:W-:Y:S02]  /*3040*/  FMNMX.FTZ R2, R104, R2, !PT ;  /* 0x0000000268027209 */ /* 0x000fe40007810000 */
[----:B------:R-:W-:Y:S01]  /*3050*/  FSEL R98, R29, -INF , P1 ;  /* 0xff8000001d627808 */ /* 0x000fe20000800000 */
[----:B------:R-:W1:Y:S01]  /*3060*/  SHFL.BFLY PT, R6, R132, 0x2, 0x1f ;  /* 0x0c401f0084067f89 */ /* 0x000e6200000e0000 */
[----:B------:R-:W-:Y:S02]  /*3070*/  FMNMX.FTZ R2, R103, R2, !PT ;  /* 0x0000000267027209 */ /* 0x000fe40007810000 */
[----:B------:R-:W-:Y:S02]  /*3080*/  FSEL R96, R28, -INF , P0 ;  /* 0xff8000001c607808 */ /* 0x000fe40000000000 */
[----:B------:R-:W-:-:S04]  /*3090*/  FMNMX.FTZ R2, R102, R2, !PT ;  /* 0x0000000266027209 */ /* 0x000fc80007810000 */
[----:B------:R-:W-:-:S04]  /*30a0*/  FMNMX.FTZ R2, R101, R2, !PT ;  /* 0x0000000265027209 */ /* 0x000fc80007810000 */
[----:B------:R-:W-:-:S04]  /*30b0*/  FMNMX.FTZ R2, R100, R2, !PT ;  /* 0x0000000264027209 */ /* 0x000fc80007810000 */
[----:B------:R-:W-:-:S04]  /*30c0*/  FMNMX.FTZ R2, R98, R2, !PT ;  /* 0x0000000262027209 */ /* 0x000fc80007810000 */
[----:B------:R-:W-:Y:S02]  /*30d0*/  FMNMX.FTZ R2, R96, R2, !PT ;  /* 0x0000000260027209 */ /* 0x000fe40007810000 */
[----:B-1----:R-:W-:-:S03]  /*30e0*/  FMNMX.FTZ R132, R132, R6, !PT ;  /* 0x0000000684847209 */ /* 0x002fc60007810000 */
[----:B------:R-:W1:Y:S04]  /*30f0*/  SHFL.BFLY PT, R6, R2, 0x2, 0x1f ;  /* 0x0c401f0002067f89 */ /* 0x000e6800000e0000 */
[----:B------:R-:W2:Y:S01]  /*3100*/  SHFL.BFLY PT, R16, R132, 0x1, 0x1f ;  /* 0x0c201f0084107f89 */ /* 0x000ea200000e0000 */
[----:B-1----:R-:W-:Y:S02]  /*3110*/  FMNMX.FTZ R2, R2, R6, !PT ;  /* 0x0000000602027209 */ /* 0x002fe40007810000 */
[----:B--2---:R-:W-:-:S03]  /*3120*/  FMNMX.FTZ R132, R132, R16, !PT ;  /* 0x0000001084847209 */ /* 0x004fc60007810000 */
[----:B------:R-:W1:Y:S01]  /*3130*/  SHFL.BFLY PT, R16, R2, 0x1, 0x1f ;  /* 0x0c201f0002107f89 */ /* 0x000e6200000e0000 */
[C---:B------:R-:W-:Y:S01]  /*3140*/  FSETP.NEU.FTZ.AND P0, PT, R132.reuse, -INF , PT ;  /* 0xff8000008400780b */ /* 0x040fe20003f1d000 */
[----:B------:R-:W-:-:S05]  /*3150*/  FMUL.FTZ R6, R132, c[0x0][0x2d0] ;  /* 0x0000b40084067a20 */ /* 0x000fca0000410000 */
[----:B------:R-:W-:-:S05]  /*3160*/  FSEL R6, R6, RZ, P0 ;  /* 0x000000ff06067208 */ /* 0x000fca0000000000 */
[--C-:B------:R-:W-:Y:S02]  /*3170*/  FFMA.FTZ R3, R3, c[0x0][0x2d0], -R6.reuse ;  /* 0x0000b40003037a23 */ /* 0x100fe40000010806 */
[--C-:B------:R-:W-:Y:S02]  /*3180*/  FFMA.FTZ R7, R7, c[0x0][0x2d0], -R6.reuse ;  /* 0x0000b40007077a23 */ /* 0x100fe40000010806 */
[----:B------:R1:W-:Y:S01]  /*3190*/  MUFU.EX2 R77, R3 ;  /* 0x00000003004d7308 */ /* 0x0003e20000000800 */
[--C-:B------:R-:W-:Y:S02]  /*31a0*/  FFMA.FTZ R9, R9, c[0x0][0x2d0], -R6.reuse ;  /* 0x0000b40009097a23 */ /* 0x100fe40000010806 */
[--C-:B------:R-:W-:Y:S02]  /*31b0*/  FFMA.FTZ R8, R8, c[0x0][0x2d0], -R6.reuse ;  /* 0x0000b40008087a23 */ /* 0x100fe40000010806 */
[----:B------:R-:W-:-:S03]  /*31c0*/  FFMA.FTZ R0, R18, c[0x0][0x2d0], -R6 ;  /* 0x0000b40012007a23 */ /* 0x000fc60000010806 */
[----:B------:R-:W-:Y:S01]  /*31d0*/  MUFU.EX2 R78, R7 ;  /* 0x00000007004e7308 */ /* 0x000fe20000000800 */
[----:B-1----:R-:W-:-:S07]  /*31e0*/  FMNMX.FTZ R3, R2, R16, !PT ;  /* 0x0000001002037209 */ /* 0x002fce0007810000 */
[----:B------:R-:W-:Y:S01]  /*31f0*/  MUFU.EX2 R79, R9 ;  /* 0x00000009004f7308 */ /* 0x000fe20000000800 */
[C---:B------:R-:W-:Y:S01]  /*3200*/  FSETP.NEU.FTZ.AND P0, PT, R3.reuse, -INF , PT ;  /* 0xff8000000300780b */ /* 0x040fe20003f1d000 */
[----:B------:R-:W-:-:S06]  /*3210*/  FMUL.FTZ R2, R3, c[0x0][0x2d0] ;  /* 0x0000b40003027a20 */ /* 0x000fcc0000410000 */
[----:B------:R-:W1:Y:S01]  /*3220*/  MUFU.EX2 R84, R8 ;  /* 0x0000000800547308 */ /* 0x000e620000000800 */
[----:B------:R-:W-:-:S05]  /*3230*/  FSEL R2, R2, RZ, P0 ;  /* 0x000000ff02027208 */ /* 0x000fca0000000000 */
[--C-:B------:R-:W-:Y:S02]  /*3240*/  FFMA.FTZ R5, R11, c[0x0][0x2d0], -R2.reuse ;  /* 0x0000b4000b057a23 */ /* 0x100fe40000010802 */
[--C-:B------:R-:W-:Y:S01]  /*3250*/  FFMA.FTZ R12, R12, c[0x0][0x2d0], -R2.reuse ;  /* 0x0000b4000c0c7a23 */ /* 0x100fe20000010802 */
[----:B------:R2:W-:Y:S01]  /*3260*/  MUFU.EX2 R88, R0 ;  /* 0x0000000000587308 */ /* 0x0005e20000000800 */
[----:B------:R-:W-:Y:S01]  /*3270*/  FFMA.FTZ R4, R14, c[0x0][0x2d0], -R2 ;  /* 0x0000b4000e047a23 */ /* 0x000fe20000010802 */
[----:B-1----:R-:W-:-:S06]  /*3280*/  F2FP.PACK_AB R14, R84, R79 ;  /* 0x0000004f540e723e */ /* 0x002fcc00000000ff */
[----:B------:R1:W-:Y:S08]  /*3290*/  MUFU.EX2 R7, R5 ;  /* 0x0000000500077308 */ /* 0x0003f00000000800 */
[----:B------:R3:W4:Y:S01]  /*32a0*/  MUFU.EX2 R76, R12 ;  /* 0x0000000c004c7308 */ /* 0x0007220000000800 */
[--C-:B--2---:R-:W-:Y:S02]  /*32b0*/  FFMA.FTZ R0, R19, c[0x0][0x2d0], -R2.reuse ;  /* 0x0000b40013007a23 */ /* 0x104fe40000010802 */
[----:B-1----:R-:W-:-:S05]  /*32c0*/  FFMA.FTZ R5, R10, c[0x0][0x2d0], -R2 ;  /* 0x0000b4000a057a23 */ /* 0x002fca0000010802 */
[----:B------:R1:W-:Y:S01]  /*32d0*/  MUFU.EX2 R82, R4 ;  /* 0x0000000400527308 */ /* 0x0003e20000000800 */
[----:B------:R-:W2:Y:S01]  /*32e0*/  LDSM.16.MT88.4 R8, [R250+0x100] ;  /* 0x00010000fa08783b */ /* 0x000ea20000004200 */
[----:B---3--:R-:W-:-:S06]  /*32f0*/  F2FP.PACK_AB R12, R77, R78 ;  /* 0x0000004e4d0c723e */ /* 0x008fcc00000000ff */
[----:B------:R-:W3:Y:S08]  /*3300*/  MUFU.EX2 R5, R5 ;  /* 0x0000000500057308 */ /* 0x000ef00000000800 */
[----:B------:R5:W-:Y:S01]  /*3310*/  MUFU.EX2 R81, R0 ;  /* 0x0000000000517308 */ /* 0x000be20000000800 */
[----:B-1----:R-:W-:Y:S01]  /*3320*/  FFMA.FTZ R4, R13, c[0x0][0x2d0], -R6 ;  /* 0x0000b4000d047a23 */ /* 0x002fe20000010806 */
[----:B----4-:R-:W-:-:S06]  /*3330*/  F2FP.PACK_AB R13, R7, R76 ;  /* 0x0000004c070d723e */ /* 0x010fcc00000000ff */
[----:B------:R1:W-:Y:S01]  /*3340*/  MUFU.EX2 R80, R4 ;  /* 0x0000000400507308 */ /* 0x0003e20000000800 */
[----:B-----5:R-:W-:-:S07]  /*3350*/  FFMA.FTZ R0, R22, c[0x0][0x2d0], -R2 ;  /* 0x0000b40016007a23 */ /* 0x020fce0000010802 */
[----:B------:R4:W5:Y:S01]  /*3360*/  MUFU.EX2 R86, R0 ;  /* 0x0000000000567308 */ /* 0x0009620000000800 */
[----:B-1----:R-:W-:Y:S01]  /*3370*/  FFMA.FTZ R4, R15, c[0x0][0x2d0], -R6 ;  /* 0x0000b4000f047a23 */ /* 0x002fe20000010806 */
[----:B---3--:R-:W-:-:S06]  /*3380*/  F2FP.PACK_AB R15, R82, R5 ;  /* 0x00000005520f723e */ /* 0x008fcc00000000ff */
[----:B------:R1:W3:Y:S01]  /*3390*/  MUFU.EX2 R83, R4 ;  /* 0x0000000400537308 */ /* 0x0002e20000000800 */
[----:B--2---:R-:W-:Y:S01]  /*33a0*/  HMMA.16816.F32 R44, R12, R8, RZ ;  /* 0x000000080c2c723c */ /* 0x004fe200000018ff */
[----:B----4-:R-:W-:-:S06]  /*33b0*/  FFMA.FTZ R0, R21, c[0x0][0x2d0], -R2 ;  /* 0x0000b40015007a23 */ /* 0x010fcc0000010802 */
[----:B-----5:R-:W-:Y:S01]  /*33c0*/  F2FP.PACK_AB R9, R86, R81 ;  /* 0x000000515609723e */ /* 0x020fe200000000ff */
[----:B------:R2:W-:Y:S01]  /*33d0*/  MUFU.EX2 R87, R0 ;  /* 0x0000000000577308 */ /* 0x0005e20000000800 */
[----:B------:R-:W-:Y:S01]  /*33e0*/  HMMA.16816.F32 R60, R12, R24, RZ ;  /* 0x000000180c3c723c */ /* 0x000fe200000018ff */
[----:B-1----:R-:W-:Y:S01]  /*33f0*/  FFMA.FTZ R4, R17, c[0x0][0x2d0], -R6 ;  /* 0x0000b40011047a23 */ /* 0x002fe20000010806 */
[----:B---3--:R-:W-:-:S05]  /*3400*/  F2FP.PACK_AB R8, R83, R80 ;  /* 0x000000505308723e */ /* 0x008fca00000000ff */
[----:B------:R-:W1:Y:S01]  /*3410*/  MUFU.EX2 R85, R4 ;  /* 0x0000000400557308 */ /* 0x000e620000000800 */
[----:B------:R-:W-:Y:S01]  /*3420*/  HMMA.16816.F32 R52, R12, R26, RZ ;  /* 0x0000001a0c34723c */ /* 0x000fe200000018ff */
[----:B--2---:R-:W-:-:S07]  /*3430*/  FFMA.FTZ R0, R20, c[0x0][0x2d0], -R2 ;  /* 0x0000b40014007a23 */ /* 0x004fce0000010802 */
[C---:B------:R-:W-:Y:S01]  /*3440*/  HMMA.16816.F32 R24, R12.reuse, R48, RZ ;  /* 0x000000300c18723c */ /* 0x040fe200000018ff */
[----:B------:R-:W2:Y:S07]  /*3450*/  MUFU.EX2 R89, R0 ;  /* 0x0000000000597308 */ /* 0x000eae0000000800 */
[C---:B------:R-:W-:Y:S07]  /*3460*/  HMMA.16816.F32 R28, R12.reuse, R10, RZ ;  /* 0x0000000a0c1c723c */ /* 0x040fee00000018ff */
[----:B-1----:R-:W-:Y:S01]  /*3470*/  F2FP.PACK_AB R10, R88, R85 ;  /* 0x00000055580a723e */ /* 0x002fe200000000ff */
[----:B------:R-:W-:Y:S01]  /*3480*/  HMMA.16816.F32 R20, R12, R50, RZ ;  /* 0x000000320c14723c */ /* 0x000fe200000018ff */
[----:B------:R-:W-:Y:S01]  /*3490*/  LDSM.16.MT88.4 R48, [R252+0x2100] ;  /* 0x00210000fc30783b */ /* 0x000fe20000004200 */
[----:B--2---:R-:W-:-:S06]  /*34a0*/  F2FP.PACK_AB R11, R89, R87 ;  /* 0x00000057590b723e */ /* 0x004fcc00000000ff */
[----:B------:R-:W-:Y:S08]  /*34b0*/  HMMA.16816.F32 R16, R12, R56, RZ ;  /* 0x000000380c10723c */ /* 0x000ff000000018ff */
[C---:B------:R-:W-:Y:S01]  /*34c0*/  HMMA.16816.F32 R112, R8.reuse, R36, R44 ;  /* 0x000000240870723c */ /* 0x040fe2000000182c */
[----:B------:R-:W1:Y:S07]  /*34d0*/  LDSM.16.MT88.4 R44, [R249+0x2900] ;  /* 0x00290000f92c783b */ /* 0x000e6e0000004200 */
[C---:B------:R-:W-:Y:S08]  /*34e0*/  HMMA.16816.F32 R24, R8.reuse, R32, R24 ;  /* 0x000000200818723c */ /* 0x040ff00000001818 */
[C---:B------:R-:W-:Y:S01]  /*34f0*/  HMMA.16816.F32 R156, R8.reuse, R38, R28 ;  /* 0x00000026089c723c */ /* 0x040fe2000000181c */
[----:B------:R-:W2:Y:S07]  /*3500*/  LDSM.16.MT88.4 R36, [R250+0x2900] ;  /* 0x00290000fa24783b */ /* 0x000eae0000004200 */
[----:B------:R-:W-:Y:S01]  /*3510*/  HMMA.16816.F32 R164, R8, R34, R20 ;  /* 0x0000002208a4723c */ /* 0x000fe20000001814 */
[----:B------:R-:W-:Y:S01]  /*3520*/  IMAD.MOV.U32 R4, RZ, RZ, R115 ;  /* 0x000000ffff047224 */ /* 0x000fe200078e0073 */
[----:B------:R-:W-:Y:S01]  /*3530*/  MOV R137, R113 ;  /* 0x0000007100897202 */ /* 0x000fe20000000f00 */
[----:B------:R-:W-:-:S02]  /*3540*/  IMAD.MOV.U32 R138, RZ, RZ, R114 ;  /* 0x000000ffff8a7224 */ /* 0x000fc400078e0072 */
[----:B------:R-:W-:-:S03]  /*3550*/  IMAD.MOV.U32 R136, RZ, RZ, R112 ;  /* 0x000000ffff887224 */ /* 0x000fc600078e0070 */
[----:B------:R-:W-:Y:S01]  /*3560*/  HMMA.16816.F32 R32, R12, R58, RZ ;  /* 0x0000003a0c20723c */ /* 0x000fe200000018ff */
[----:B------:R-:W-:Y:S01]  /*3570*/  IMAD.MOV.U32 R110, RZ, RZ, R25 ;  /* 0x000000ffff6e7224 */ /* 0x000fe200078e0019 */
[----:B------:R-:W-:Y:S01]  /*3580*/  MOV R106, R26 ;  /* 0x0000001a006a7202 */ /* 0x000fe20000000f00 */
[----:B------:R-:W-:Y:S01]  /*3590*/  IMAD.MOV.U32 R109, RZ, RZ, R24 ;  /* 0x000000ffff6d7224 */ /* 0x000fe200078e0018 */
[----:B------:R-:W-:Y:S01]  /*35a0*/  LDSM.16.MT88.4 R56, [R108+0x2900] ;  /* 0x002900006c38783b */ /* 0x000fe20000004200 */
[----:B------:R-:W-:-:S03]  /*35b0*/  IMAD.MOV.U32 R107, RZ, RZ, R27 ;  /* 0x000000ffff6b7224 */ /* 0x000fc600078e001b */
[----:B------:R-:W-:Y:S08]  /*35c0*/  HMMA.16816.F32 R28, R12, R64, RZ ;  /* 0x000000400c1c723c */ /* 0x000ff000000018ff */
[C---:B------:R-:W-:Y:S08]  /*35d0*/  HMMA.16816.F32 R16, R8.reuse, R68, R16 ;  /* 0x000000440810723c */ /* 0x040ff00000001810 */
[C---:B------:R-:W-:Y:S01]  /*35e0*/  HMMA.16816.F32 R140, R8.reuse, R40, R60 ;  /* 0x00000028088c723c */ /* 0x040fe2000000183c */
[----:B------:R-:W-:Y:S07]  /*35f0*/  LDSM.16.MT88.4 R60, [R249+0x4100] ;  /* 0x00410000f93c783b */ /* 0x000fee0000004200 */
[----:B------:R-:W-:Y:S01]  /*3600*/  HMMA.16816.F32 R148, R8, R42, R52 ;  /* 0x0000002a0894723c */ /* 0x000fe20000001834 */
[----:B------:R-:W3:Y:S07]  /*3610*/  LDSM.16.MT88.4 R40, [R108+0x2100] ;  /* 0x002100006c28783b */ /* 0x000eee0000004200 */
[----:B------:R-:W-:Y:S01]  /*3620*/  HMMA.16816.F32 R20, R12, R72, RZ ;  /* 0x000000480c14723c */ /* 0x000fe200000018ff */
[----:B------:R-:W-:Y:S01]  /*3630*/  IMAD.MOV.U32 R111, RZ, RZ, R17 ;  /* 0x000000ffff6f7224 */ /* 0x000fe200078e0011 */
[----:B------:R-:W-:Y:S01]  /*3640*/  MOV R69, R18 ;  /* 0x0000001200457202 */ /* 0x000fe20000000f00 */
[----:B------:R-:W-:-:S02]  /*3650*/  IMAD.MOV.U32 R68, RZ, RZ, R19 ;  /* 0x000000ffff447224 */ /* 0x000fc400078e0013 */
[----:B------:R-:W-:-:S03]  /*3660*/  IMAD.MOV.U32 R139, RZ, RZ, R16 ;  /* 0x000000ffff8b7224 */ /* 0x000fc600078e0010 */
[----:B------:R-:W-:Y:S01]  /*3670*/  HMMA.16816.F32 R24, R12, R66, RZ ;  /* 0x000000420c18723c */ /* 0x000fe200000018ff */
[----:B------:R-:W-:Y:S07]  /*3680*/  LDSM.16.MT88.4 R64, [R249+0x4900] ;  /* 0x00490000f940783b */ /* 0x000fee0000004200 */
[C---:B------:R-:W-:Y:S08]  /*3690*/  HMMA.16816.F32 R52, R8.reuse, R70, R32 ;  /* 0x000000460834723c */ /* 0x040ff00000001820 */
[----:B-1----:R-:W-:Y:S08]  /*36a0*/  HMMA.16816.F32 R28, R8, R44, R28 ;  /* 0x0000002c081c723c */ /* 0x002ff0000000181c */
[----:B------:R-:W-:Y:S08]  /*36b0*/  HMMA.16816.F32 R16, R12, R74, RZ ;  /* 0x0000004a0c10723c */ /* 0x000ff000000018ff */
[----:B--2---:R-:W-:Y:S01]  /*36c0*/  HMMA.16816.F32 R20, R8, R36, R20 ;  /* 0x000000240814723c */ /* 0x004fe20000001814 */
[----:B------:R-:W-:Y:S01]  /*36d0*/  MOV R0, R52 ;  /* 0x0000003400007202 */ /* 0x000fe20000000f00 */
[----:B------:R-:W-:Y:S01]  /*36e0*/  IMAD.MOV.U32 R131, RZ, RZ, R53 ;  /* 0x000000ffff837224 */ /* 0x000fe200078e0035 */
[----:B------:R-:W-:Y:S01]  /*36f0*/  MOV R129, R55 ;  /* 0x0000003700817202 */ /* 0x000fe20000000f00 */
[----:B------:R-:W-:-:S02]  /*3700*/  IMAD.MOV.U32 R130, RZ, RZ, R54 ;  /* 0x000000ffff827224 */ /* 0x000fc400078e0036 */
[----:B------:R-:W1:Y:S02]  /*3710*/  LDSM.16.MT88.4 R52, [R252+0x2900] ;  /* 0x00290000fc34783b */ /* 0x000e640000004200 */
[----:B------:R-:W-:Y:S01]  /*3720*/  HMMA.16816.F32 R24, R8, R46, R24 ;  /* 0x0000002e0818723c */ /* 0x000fe20000001818 */
[----:B------:R-:W-:Y:S01]  /*3730*/  IMAD.MOV.U32 R115, RZ, RZ, R29 ;  /* 0x000000ffff737224 */ /* 0x000fe200078e001d */
[----:B------:R-:W-:Y:S01]  /*3740*/  MOV R113, R31 ;  /* 0x0000001f00717202 */ /* 0x000fe20000000f00 */
[----:B------:R-:W-:Y:S02]  /*3750*/  IMAD.MOV.U32 R114, RZ, RZ, R30 ;  /* 0x000000ffff727224 */ /* 0x000fe400078e001e */
[----:B------:R-:W-:-:S03]  /*3760*/  IMAD.MOV.U32 R112, RZ, RZ, R28 ;  /* 0x000000ffff707224 */ /* 0x000fc600078e001c */
[C---:B---3--:R-:W-:Y:S08]  /*3770*/  HMMA.16816.F32 R32, R12.reuse, R40, RZ ;  /* 0x000000280c20723c */ /* 0x048ff000000018ff */
[----:B------:R-:W-:Y:S01]  /*3780*/  HMMA.16816.F32 R28, R12, R42, RZ ;  /* 0x0000002a0c1c723c */ /* 0x000fe200000018ff */
[----:B------:R-:W2:Y:S01]  /*3790*/  LDSM.16.MT88.4 R40, [R250+0x4100] ;  /* 0x00410000fa28783b */ /* 0x000ea20000004200 */
[----:B------:R-:W-:Y:S01]  /*37a0*/  MOV R44, R22 ;  /* 0x00000016002c7202 */ /* 0x000fe20000000f00 */
[----:B------:R-:W-:Y:S01]  /*37b0*/  IMAD.MOV.U32 R37, RZ, RZ, R23 ;  /* 0x000000ffff257224 */ /* 0x000fe200078e0017 */
[----:B------:R-:W-:Y:S01]  /*37c0*/  MOV R128, R20 ;  /* 0x0000001400807202 */ /* 0x000fe20000000f00 */
[----:B------:R-:W-:-:S03]  /*37d0*/  IMAD.MOV.U32 R36, RZ, RZ, R21 ;  /* 0x000000ffff247224 */ /* 0x000fc600078e0015 */
[----:B------:R-:W-:Y:S01]  /*37e0*/  HMMA.16816.F32 R16, R8, R38, R16 ;  /* 0x000000260810723c */ /* 0x000fe20000001810 */
[----:B------:R-:W-:Y:S01]  /*37f0*/  IMAD.MOV.U32 R187, RZ, RZ, R26 ;  /* 0x000000ffffbb7224 */ /* 0x000fe200078e001a */
[----:B------:R-:W-:Y:S01]  /*3800*/  MOV R186, R27 ;  /* 0x0000001b00ba7202 */ /* 0x000fe20000000f00 */
[----:B------:R-:W-:Y:S02]  /*3810*/  IMAD.MOV.U32 R185, RZ, RZ, R24 ;  /* 0x000000ffffb97224 */ /* 0x000fe400078e0018 */
[----:B------:R-:W-:-:S03]  /*3820*/  IMAD.MOV.U32 R184, RZ, RZ, R25 ;  /* 0x000000ffffb87224 */ /* 0x000fc600078e0019 */
[C---:B------:R-:W-:Y:S07]  /*3830*/  HMMA.16816.F32 R24, R12.reuse, R48, RZ ;  /* 0x000000300c18723c */ /* 0x040fee00000018ff */
[----:B------:R-:W-:Y:S01]  /*3840*/  IMAD.MOV.U32 R48, RZ, RZ, R44 ;  /* 0x000000ffff307224 */ /* 0x000fe200078e002c */
[----:B------:R-:W-:Y:S01]  /*3850*/  HMMA.16816.F32 R20, R12, R50, RZ ;  /* 0x000000320c14723c */ /* 0x000fe200000018ff */
[----:B------:R-:W3:Y:S01]  /*3860*/  LDSM.16.MT88.4 R44, [R108+0x4100] ;  /* 0x004100006c2c783b */ /* 0x000ee20000004200 */
[----:B------:R-:W-:-:S05]  /*3870*/  MOV R49, R37 ;  /* 0x0000002500317202 */ /* 0x000fca0000000f00 */
[----:B------:R-:W-:Y:S01]  /*3880*/  IMAD.MOV.U32 R51, RZ, RZ, R36 ;  /* 0x000000ffff337224 */ /* 0x000fe200078e0024 */
[----:B------:R-:W-:Y:S01]  /*3890*/  HMMA.16816.F32 R188, R8, R56, R32 ;  /* 0x0000003808bc723c */ /* 0x000fe20000001820 */
[----:B------:R-:W4:Y:S01]  /*38a0*/  LDSM.16.MT88.4 R32, [R250+0x4900] ;  /* 0x00490000fa20783b */ /* 0x000f220000004200 */
[----:B------:R-:W-:Y:S01]  /*38b0*/  IMAD.MOV.U32 R119, RZ, RZ, R17 ;  /* 0x000000ffff777224 */ /* 0x000fe200078e0011 */
[----:B------:R-:W-:Y:S01]  /*38c0*/  MOV R117, R19 ;  /* 0x0000001300757202 */ /* 0x000fe20000000f00 */
[----:B------:R-:W-:Y:S01]  /*38d0*/  IMAD.MOV.U32 R118, RZ, RZ, R18 ;  /* 0x000000ffff767224 */ /* 0x000fe200078e0012 */
[----:B------:R-:W5:Y:S01]  /*38e0*/  LDSM.16.MT88.4 R36, [R108+0x4900] ;  /* 0x004900006c24783b */ /* 0x000f620000004200 */
[----:B------:R-:W-:Y:S01]  /*38f0*/  IMAD.MOV.U32 R116, RZ, RZ, R16 ;  /* 0x000000ffff747224 */ /* 0x000fe200078e0010 */
[----:B------:R-:W-:Y:S01]  /*3900*/  MOV R57, R109 ;  /* 0x0000006d00397202 */ /* 0x000fe20000000f00 */
[----:B------:R-:W-:Y:S01]  /*3910*/  HMMA.16816.F32 R16, R12, R60, RZ ;  /* 0x0000003c0c10723c */ /* 0x000fe200000018ff */
[----:B------:R-:W-:-:S02]  /*3920*/  IMAD.MOV.U32 R50, RZ, RZ, R111 ;  /* 0x000000ffff327224 */ /* 0x000fc400078e006f */
[----:B------:R-:W-:-:S04]  /*3930*/  IMAD.MOV.U32 R56, RZ, RZ, R110 ;  /* 0x000000ffff387224 */ /* 0x000fc800078e006e */
[----:B------:R-:W-:Y:S01]  /*3940*/  MOV R61, R69 ;  /* 0x00000045003d7202 */ /* 0x000fe20000000f00 */
[----:B-1----:R-:W-:Y:S01]  /*3950*/  HMMA.16816.F32 R72, R8, R52, R24 ;  /* 0x000000340848723c */ /* 0x002fe20000001818 */
[----:B------:R-:W-:-:S06]  /*3960*/  IMAD.MOV.U32 R60, RZ, RZ, R68 ;  /* 0x000000ffff3c7224 */ /* 0x000fcc00078e0044 */
[----:B------:R-:W-:Y:S01]  /*3970*/  IMAD.MOV.U32 R53, RZ, RZ, R115 ;  /* 0x000000ffff357224 */ /* 0x000fe200078e0073 */
[----:B------:R-:W-:Y:S01]  /*3980*/  HMMA.16816.F32 R168, R8, R54, R20 ;  /* 0x0000003608a8723c */ /* 0x000fe20000001814 */
[----:B------:R-:W-:-:S06]  /*3990*/  IMAD.MOV.U32 R52, RZ, RZ, R139 ;  /* 0x000000ffff347224 */ /* 0x000fcc00078e008b */
[----:B------:R-:W-:Y:S01]  /*39a0*/  IMAD.MOV.U32 R54, RZ, RZ, R61 ;  /* 0x000000ffff367224 */ /* 0x000fe200078e003d */
[----:B--2---:R-:W-:Y:S01]  /*39b0*/  HMMA.16816.F32 R24, R12, R40, RZ ;  /* 0x000000280c18723c */ /* 0x004fe200000018ff */
[----:B------:R-:W-:Y:S01]  /*39c0*/  IMAD.MOV.U32 R55, RZ, RZ, R50 ;  /* 0x000000ffff377224 */ /* 0x000fe200078e0032 */
[----:B------:R-:W-:Y:S01]  /*39d0*/  MOV R61, R184 ;  /* 0x000000b8003d7202 */ /* 0x000fe20000000f00 */
[----:B------:R-:W-:-:S05]  /*39e0*/  IMAD.MOV.U32 R50, RZ, RZ, R185 ;  /* 0x000000ffff327224 */ /* 0x000fca00078e00b9 */
[----:B------:R-:W-:Y:S01]  /*39f0*/  HMMA.16816.F32 R20, R12, R42, RZ ;  /* 0x0000002a0c14723c */ /* 0x000fe200000018ff */
[----:B------:R-:W1:Y:S07]  /*3a00*/  LDSM.16.MT88.4 R40, [R252+0x4100] ;  /* 0x00410000fc28783b */ /* 0x000e6e0000004200 */
[----:B------:R-:W-:Y:S07]  /*3a10*/  HMMA.16816.F32 R180, R8, R64, R16 ;  /* 0x0000004008b4723c */ /* 0x000fee0000001810 */
[----:B------:R-:W-:Y:S01]  /*3a20*/  MOV R65, R60 ;  /* 0x0000003c00417202 */ /* 0x000fe20000000f00 */
[----:B---3--:R-:W-:Y:S01]  /*3a30*/  HMMA.16816.F32 R16, R12, R44, RZ ;  /* 0x0000002c0c10723c */ /* 0x008fe200000018ff */
[----:B------:R-:W-:-:S06]  /*3a40*/  IMAD.MOV.U32 R60, RZ, RZ, R186 ;  /* 0x000000ffff3c7224 */ /* 0x000fcc00078e00ba */
[----:B------:R-:W-:Y:S01]  /*3a50*/  IMAD.MOV.U32 R45, RZ, RZ, R53 ;  /* 0x000000ffff2d7224 */ /* 0x000fe200078e0035 */
[----:B----4-:R-:W-:Y:S01]  /*3a60*/  HMMA.16816.F32 R160, R8, R32, R24 ;  /* 0x0000002008a0723c */ /* 0x010fe20000001818 */
[----:B------:R-:W2:Y:S01]  /*3a70*/  LDSM.16.MT88.4 R24, [R252+0x4900] ;  /* 0x00490000fc18783b */ /* 0x000ea20000004200 */
[----:B------:R-:W-:-:S05]  /*3a80*/  MOV R53, R51 ;  /* 0x0000003300357202 */ /* 0x000fca0000000f00 */
[--C-:B------:R-:W-:Y:S01]  /*3a90*/  FFMA.FTZ R32, R105, c[0x0][0x2d0], -R2.reuse ;  /* 0x0000b40069207a23 */ /* 0x100fe20000010802 */
[----:B------:R-:W-:Y:S01]  /*3aa0*/  HMMA.16816.F32 R68, R8, R58, R28 ;  /* 0x0000003a0844723c */ /* 0x000fe2000000181c */
[----:B------:R-:W-:-:S06]  /*3ab0*/  FFMA.FTZ R33, R104, c[0x0][0x2d0], -R2 ;  /* 0x0000b40068217a23 */ /* 0x000fcc0000010802 */
[----:B------:R-:W-:Y:S01]  /*3ac0*/  IMAD.MOV.U32 R59, RZ, RZ, R0 ;  /* 0x000000ffff3b7224 */ /* 0x000fe200078e0000 */
[----:B------:R-:W-:Y:S01]  /*3ad0*/  HMMA.16816.F32 R28, R12, R62, RZ ;  /* 0x0000003e0c1c723c */ /* 0x000fe200000018ff */
[----:B------:R-:W-:Y:S01]  /*3ae0*/  FADD.FTZ R0, R78, R77 ;  /* 0x0000004d4e007221 */ /* 0x000fe20000010000 */
[----:B------:R-:W-:Y:S01]  /*3af0*/  MOV R58, R114 ;  /* 0x00000072003a7202 */ /* 0x000fe20000000f00 */
[----:B------:R-:W-:Y:S01]  /*3b00*/  IMAD.MOV.U32 R78, RZ, RZ, R56 ;  /* 0x000000ffff4e7224 */ /* 0x000fe200078e0038 */
[----:B------:R-:W-:Y:S01]  /*3b10*/  MOV R77, R59 ;  /* 0x0000003b004d7202 */ /* 0x000fe20000000f00 */
[----:B------:R-:W-:Y:S02]  /*3b20*/  IMAD.MOV.U32 R59, RZ, RZ, R113 ;  /* 0x000000ffff3b7224 */ /* 0x000fe400078e0071 */
[----:B------:R-:W-:Y:S01]  /*3b30*/  IMAD.MOV.U32 R56, RZ, RZ, R112 ;  /* 0x000000ffff387224 */ /* 0x000fe200078e0070 */
[----:B-----5:R-:W-:Y:S01]  /*3b40*/  HMMA.16816.F32 R152, R8, R36, R16 ;  /* 0x000000240898723c */ /* 0x020fe20000001810 */
[----:B------:R-:W-:-:S02]  /*3b50*/  FADD.FTZ R0, R79, R0 ;  /* 0x000000004f007221 */ /* 0x000fc40000010000 */
[----:B------:R-:W-:Y:S02]  /*3b60*/  IMAD.MOV.U32 R79, RZ, RZ, R137 ;  /* 0x000000ffff4f7224 */ /* 0x000fe400078e0089 */
[----:B------:R-:W-:Y:S01]  /*3b70*/  FADD.FTZ R0, R84, R0 ;  /* 0x0000000054007221 */ /* 0x000fe20000010000 */
[----:B------:R-:W-:Y:S01]  /*3b80*/  MOV R84, R136 ;  /* 0x0000008800547202 */ /* 0x000fe20000000f00 */
[----:B------:R-:W-:Y:S01]  /*3b90*/  FFMA.FTZ R37, R90, c[0x0][0x2d0], -R6 ;  /* 0x0000b4005a257a23 */ /* 0x000fe20000010806 */
[----:B-1----:R-:W-:Y:S01]  /*3ba0*/  HMMA.16816.F32 R16, R12, R40, RZ ;  /* 0x000000280c10723c */ /* 0x002fe200000018ff */
[----:B------:R-:W-:Y:S02]  /*3bb0*/  FADD.FTZ R0, R80, R0 ;  /* 0x0000000050007221 */ /* 0x000fe40000010000 */
[----:B------:R-:W-:Y:S02]  /*3bc0*/  IMAD.MOV.U32 R44, RZ, RZ, R56 ;  /* 0x000000ffff2c7224 */ /* 0x000fe400078e0038 */
[----:B------:R-:W-:-:S02]  /*3bd0*/  FADD.FTZ R0, R83, R0 ;  /* 0x0000000053007221 */ /* 0x000fc40000010000 */
[----:B------:R-:W-:Y:S01]  /*3be0*/  IMAD.MOV.U32 R41, RZ, RZ, R108 ;  /* 0x000000ffff297224 */ /* 0x000fe200078e006c */
[C---:B------:R-:W-:Y:S01]  /*3bf0*/  HMMA.16816.F32 R124, R8.reuse, R34, R20 ;  /* 0x00000022087c723c */ /* 0x040fe20000001814 */
[----:B------:R-:W-:Y:S02]  /*3c00*/  IMAD.MOV.U32 R56, RZ, RZ, R116 ;  /* 0x000000ffff387224 */ /* 0x000fe400078e0074 */
[--C-:B------:R-:W-:Y:S02]  /*3c10*/  FFMA.FTZ R36, R101, c[0x0][0x2d0], -R2.reuse ;  /* 0x0000b40065247a23 */ /* 0x100fe40000010802 */
[--C-:B------:R-:W-:Y:S02]  /*3c20*/  FFMA.FTZ R40, R98, c[0x0][0x2d0], -R2.reuse ;  /* 0x0000b40062287a23 */ /* 0x100fe40000010802 */
[--C-:B------:R-:W-:Y:S01]  /*3c30*/  FFMA.FTZ R34, R103, c[0x0][0x2d0], -R2.reuse ;  /* 0x0000b40067227a23 */ /* 0x100fe20000010802 */
[----:B------:R-:W-:Y:S01]  /*3c40*/  HMMA.16816.F32 R144, R8, R66, R28 ;  /* 0x000000420890723c */ /* 0x000fe2000000181c */
[----:B------:R-:W1:Y:S01]  /*3c50*/  LDSM.16.MT88.4 R28, [R249+0x6100] ;  /* 0x00610000f91c783b */ /* 0x000e620000004200 */
[----:B------:R-:W-:-:S02]  /*3c60*/  FFMA.FTZ R35, R102, c[0x0][0x2d0], -R2 ;  /* 0x0000b40066237a23 */ /* 0x000fc40000010802 */
[----:B------:R-:W-:Y:S02]  /*3c70*/  IMAD.MOV.U32 R63, RZ, RZ, R60 ;  /* 0x000000ffff3f7224 */ /* 0x000fe400078e003c */
[----:B------:R-:W-:Y:S02]  /*3c80*/  IMAD.MOV.U32 R60, RZ, RZ, R50 ;  /* 0x000000ffff3c7224 */ /* 0x000fe400078e0032 */
[----:B------:R-:W-:Y:S01]  /*3c90*/  HMMA.16816.F32 R20, R12, R46, RZ ;  /* 0x0000002e0c14723c */ /* 0x000fe200000018ff */
[----:B------:R-:W-:Y:S02]  /*3ca0*/  IMAD.MOV.U32 R105, RZ, RZ, R78 ;  /* 0x000000ffff697224 */ /* 0x000fe400078e004e */
[----:B------:R-:W-:Y:S02]  /*3cb0*/  IMAD.MOV.U32 R78, RZ, RZ, R130 ;  /* 0x000000ffff4e7224 */ /* 0x000fe400078e0082 */
[----:B------:R-:W-:Y:S01]  /*3cc0*/  IMAD.MOV.U32 R101, RZ, RZ, R79 ;  /* 0x000000ffff657224 */ /* 0x000fe200078e004f */
[----:B------:R-:W-:Y:S01]  /*3cd0*/  MOV R79, R129 ;  /* 0x00000081004f7202 */ /* 0x000fe20000000f00 */
[----:B------:R-:W-:Y:S01]  /*3ce0*/  IMAD.MOV.U32 R47, RZ, RZ, R59 ;  /* 0x000000ffff2f7224 */ /* 0x000fe200078e003b */
[----:B--2---:R-:W-:Y:S01]  /*3cf0*/  HMMA.16816.F32 R120, R8, R24, R16 ;  /* 0x000000180878723c */ /* 0x004fe20000001810 */
[----:B------:R-:W-:Y:S01]  /*3d00*/  MOV R46, R58 ;  /* 0x0000003a002e7202 */ /* 0x000fe20000000f00 */
[----:B------:R-:W-:Y:S01]  /*3d10*/  IMAD.MOV.U32 R58, RZ, RZ, R118 ;  /* 0x000000ffff3a7224 */ /* 0x000fe200078e0076 */
[----:B------:R-:W-:-:S04]  /*3d20*/  MOV R59, R117 ;  /* 0x00000075003b7202 */ /* 0x000fc80000000f00 */
[----:B------:R-:W-:Y:S01]  /*3d30*/  FFMA.FTZ R24, R99, c[0x0][0x2d0], -R6 ;  /* 0x0000b40063187a23 */ /* 0x000fe20000010806 */
[----:B------:R-:W-:Y:S01]  /*3d40*/  HMMA.16816.F32 R16, R12, R42, RZ ;  /* 0x0000002a0c10723c */ /* 0x000fe200000018ff */
[----:B------:R-:W-:Y:S02]  /*3d50*/  FADD.FTZ R25, R85, R0 ;  /* 0x0000000055197221 */ /* 0x000fe40000010000 */
[----:B------:R-:W-:-:S04]  /*3d60*/  IMAD.MOV.U32 R99, RZ, RZ, R65 ;  /* 0x000000ffff637224 */ /* 0x000fc800078e0041 */
[----:B------:R-:W-:Y:S01]  /*3d70*/  IMAD.MOV.U32 R43, RZ, RZ, R57 ;  /* 0x000000ffff2b7224 */ /* 0x000fe200078e0039 */
[----:B------:R-:W-:Y:S01]  /*3d80*/  HMMA.16816.F32 R108, R8, R38, R20 ;  /* 0x00000026086c723c */ /* 0x000fe20000001814 */
[----:B------:R-:W2:Y:S01]  /*3d90*/  LDSM.16.MT88.4 R20, [R249+0x6900] ;  /* 0x00690000f914783b */ /* 0x000ea20000004200 */
[----:B------:R-:W-:Y:S01]  /*3da0*/  MOV R57, R187 ;  /* 0x000000bb00397202 */ /* 0x000fe20000000f00 */
[----:B------:R-:W-:Y:S01]  /*3db0*/  IMAD.MOV.U32 R104, RZ, RZ, R43 ;  /* 0x000000ffff687224 */ /* 0x000fe200078e002b */
[----:B------:R-:W-:Y:S01]  /*3dc0*/  MOV R42, R4 ;  /* 0x00000004002a7202 */ /* 0x000fe20000000f00 */
[----:B------:R-:W-:Y:S01]  /*3dd0*/  FADD.FTZ R4, R76, R7 ;  /* 0x000000074c047221 */ /* 0x000fe20000010000 */
[----:B------:R-:W-:Y:S01]  /*3de0*/  MOV R62, R57 ;  /* 0x00000039003e7202 */ /* 0x000fe20000000f00 */
[----:B------:R-:W-:Y:S01]  /*3df0*/  IMAD.MOV.U32 R76, RZ, RZ, R138 ;  /* 0x000000ffff4c7224 */ /* 0x000fe200078e008a */
[----:B------:R-:W-:Y:S01]  /*3e00*/  MOV R103, R42 ;  /* 0x0000002a00677202 */ /* 0x000fe20000000f00 */
[----:B------:R-:W-:-:S02]  /*3e10*/  FADD.FTZ R4, R5, R4 ;  /* 0x0000000405047221 */ /* 0x000fc40000010000 */
[----:B------:R-:W-:Y:S02]  /*3e20*/  FFMA.FTZ R38, R91, c[0x0][0x2d0], -R6 ;  /* 0x0000b4005b267a23 */ /* 0x000fe40000010806 */
[----:B------:R-:W-:Y:S02]  /*3e30*/  FADD.FTZ R4, R82, R4 ;  /* 0x0000000452047221 */ /* 0x000fe40000010000 */
[----:B------:R-:W-:Y:S01]  /*3e40*/  IMAD.MOV.U32 R57, RZ, RZ, R119 ;  /* 0x000000ffff397224 */ /* 0x000fe200078e0077 */
[----:B------:R-:W-:Y:S01]  /*3e50*/  HMMA.16816.F32 R112, R8, R26, R16 ;  /* 0x0000001a0870723c */ /* 0x000fe20000001810 */
[----:B------:R-:W-:Y:S02]  /*3e60*/  FFMA.FTZ R39, R96, c[0x0][0x2d0], -R2 ;  /* 0x0000b40060277a23 */ /* 0x000fe40000010802 */
[----:B------:R-:W-:Y:S01]  /*3e70*/  IMAD.MOV.U32 R102, RZ, RZ, R76 ;  /* 0x000000ffff667224 */ /* 0x000fe200078e004c */
[----:B------:R-:W-:Y:S01]  /*3e80*/  MOV R76, R77 ;  /* 0x0000004d004c7202 */ /* 0x000fe20000000f00 */
[----:B------:R-:W-:-:S02]  /*3e90*/  IMAD.MOV.U32 R77, RZ, RZ, R131 ;  /* 0x000000ffff4d7224 */ /* 0x000fc400078e0083 */
[----:B------:R-:W-:Y:S01]  /*3ea0*/  FFMA.FTZ R27, R97, c[0x0][0x2d0], -R6 ;  /* 0x0000b400611b7a23 */ /* 0x000fe20000010806 */
[----:B-1----:R-:W-:Y:S01]  /*3eb0*/  HMMA.16816.F32 R16, R12, R28, RZ ;  /* 0x0000001c0c10723c */ /* 0x002fe200000018ff */
[----:B------:R-:W-:Y:S02]  /*3ec0*/  FADD.FTZ R26, R81, R4 ;  /* 0x00000004511a7221 */ /* 0x000fe40000010000 */
[----:B------:R-:W-:Y:S01]  /*3ed0*/  MUFU.EX2 R0, R27 ;  /* 0x0000001b00007308 */ /* 0x000fe20000000800 */
[----:B------:R-:W-:Y:S02]  /*3ee0*/  IMAD.MOV.U32 R97, RZ, RZ, R54 ;  /* 0x000000ffff617224 */ /* 0x000fe400078e0036 */
[----:B------:R-:W-:Y:S02]  /*3ef0*/  IMAD.MOV.U32 R54, RZ, RZ, R48 ;  /* 0x000000ffff367224 */ /* 0x000fe400078e0030 */
[--C-:B------:R-:W-:Y:S01]  /*3f00*/  FFMA.FTZ R28, R95, c[0x0][0x2d0], -R6.reuse ;  /* 0x0000b4005f1c7a23 */ /* 0x100fe20000010806 */
[----:B------:R-:W-:Y:S01]  /*3f10*/  MOV R95, R55 ;  /* 0x00000037005f7202 */ /* 0x000fe20000000f00 */
[----:B------:R-:W-:-:S02]  /*3f20*/  FFMA.FTZ R29, R94, c[0x0][0x2d0], -R6 ;  /* 0x0000b4005e1d7a23 */ /* 0x000fc40000010806 */
[----:B------:R-:W-:Y:S01]  /*3f30*/  IMAD.MOV.U32 R94, RZ, RZ, R52 ;  /* 0x000000ffff5e7224 */ /* 0x000fe200078e0034 */
[----:B------:R-:W-:Y:S01]  /*3f40*/  MOV R52, R128 ;  /* 0x0000008000347202 */ /* 0x000fe20000000f00 */
[----:B------:R-:W-:-:S10]  /*3f50*/  IMAD.MOV.U32 R55, RZ, RZ, R49 ;  /* 0x000000ffff377224 */ /* 0x000fd400078e0031 */
[----:B--2---:R-:W-:Y:S08]  /*3f60*/  HMMA.16816.F32 R184, R8, R20, R16 ;  /* 0x0000001408b8723c */ /* 0x004ff00000001810 */
[----:B------:R-:W-:Y:S07]  /*3f70*/  HMMA.16816.F32 R16, R12, R30, RZ ;  /* 0x0000001e0c10723c */ /* 0x000fee00000018ff */
[--C-:B------:R-:W-:Y:S01]  /*3f80*/  FFMA.FTZ R30, R93, c[0x0][0x2d0], -R6.reuse ;  /* 0x0000b4005d1e7a23 */ /* 0x100fe20000010806 */
[----:B------:R-:W-:Y:S01]  /*3f90*/  MOV R93, R95 ;  /* 0x0000005f005d7202 */ /* 0x000fe20000000f00 */
[----:B------:R-:W-:-:S02]  /*3fa0*/  FFMA.FTZ R31, R92, c[0x0][0x2d0], -R6 ;  /* 0x0000b4005c1f7a23 */ /* 0x000fc40000010806 */
[----:B------:R-:W-:Y:S02]  /*3fb0*/  IMAD.MOV.U32 R92, RZ, RZ, R94 ;  /* 0x000000ffff5c7224 */ /* 0x000fe400078e005e */
[----:B------:R-:W-:Y:S02]  /*3fc0*/  IMAD.MOV.U32 R94, RZ, RZ, R97 ;  /* 0x000000ffff5e7224 */ /* 0x000fe400078e0061 */
[----:B------:R-:W-:-:S09]  /*3fd0*/  IMAD.MOV.U32 R95, RZ, RZ, R99 ;  /* 0x000000ffff5f7224 */ /* 0x000fd200078e0063 */
[----:B------:R-:W-:Y:S01]  /*3fe0*/  HMMA.16816.F32 R136, R8, R22, R16 ;  /* 0x000000160888723c */ /* 0x000fe20000001810 */
[----:B------:R-:W1:Y:S04]  /*3ff0*/  LDSM.16.MT88.4 R16, [R250+0x6100] ;  /* 0x00610000fa10783b */ /* 0x000e680000004200 */
[----:B------:R-:W2:Y:S03]  /*4000*/  LDSM.16.MT88.4 R20, [R250+0x6900] ;  /* 0x00690000fa14783b */ /* 0x000ea60000004200 */
[C---:B-1----:R-:W-:Y:S08]  /*4010*/  HMMA.16816.F32 R4, R12.reuse, R16, RZ ;  /* 0x000000100c04723c */ /* 0x042ff000000018ff */
[----:B------:R-:W-:Y:S11]  /*4020*/  HMMA.16816.F32 R16, R12, R18, RZ ;  /* 0x000000120c10723c */ /* 0x000ff600000018ff */
[----:B------:R-:W-:Y:S05]  /*4030*/  @!UPT UIADD3 URZ, URZ, URZ, URZ ;  /* 0x0000003f3f3ff290 */ /* 0x000fea000fffe03f */
[C---:B--2---:R-:W-:Y:S01]  /*4040*/  HMMA.16816.F32 R116, R8.reuse, R20, R4 ;  /* 0x000000140874723c */ /* 0x044fe20000001804 */
[----:B------:R-:W1:Y:S07]  /*4050*/  MUFU.EX2 R4, R24 ;  /* 0x0000001800047308 */ /* 0x000e6e0000000800 */
[----:B------:R-:W-:Y:S01]  /*4060*/  HMMA.16816.F32 R80, R8, R22, R16 ;  /* 0x000000160850723c */ /* 0x000fe20000001810 */
[----:B------:R-:W2:Y:S01]  /*4070*/  LDSM.16.MT88.4 R20, [R41+0x6100] ;  /* 0x006100002914783b */ /* 0x000ea20000004200 */
[----:B------:R-:W3:Y:S05]  /*4080*/  MUFU.EX2 R5, R28 ;  /* 0x0000001c00057308 */ /* 0x000eea0000000800 */
[----:B------:R-:W-:-:S02]  /*4090*/  FADD.FTZ R16, R88, R25 ;  /* 0x0000001958107221 */ /* 0x000fc40000010000 */
[----:B------:R-:W-:Y:S01]  /*40a0*/  FADD.FTZ R17, R86, R26 ;  /* 0x0000001a56117221 */ /* 0x000fe20000010000 */
[----:B------:R-:W4:Y:S01]  /*40b0*/  MUFU.EX2 R6, R29 ;  /* 0x0000001d00067308 */ /* 0x000f220000000800 */
[----:B-1----:R-:W-:Y:S01]  /*40c0*/  FADD.FTZ R16, R4, R16 ;  /* 0x0000001004107221 */ /* 0x002fe20000010000 */
[----:B------:R-:W1:Y:S01]  /*40d0*/  LDSM.16.MT88.4 R24, [R41+0x6900] ;  /* 0x006900002918783b */ /* 0x000e620000004200 */
[----:B------:R-:W-:Y:S01]  /*40e0*/  FADD.FTZ R17, R87, R17 ;  /* 0x0000001157117221 */ /* 0x000fe20000010000 */
[C---:B------:R-:W-:Y:S01]  /*40f0*/  F2FP.PACK_AB R4, R0.reuse, R4 ;  /* 0x000000040004723e */ /* 0x040fe200000000ff */
[----:B------:R-:W-:-:S03]  /*4100*/  FADD.FTZ R16, R0, R16 ;  /* 0x0000001000107221 */ /* 0x000fc60000010000 */
[----:B------:R5:W5:Y:S01]  /*4110*/  MUFU.EX2 R7, R30 ;  /* 0x0000001e00077308 */ /* 0x000b620000000800 */
[----:B---3--:R-:W-:-:S04]  /*4120*/  FADD.FTZ R16, R5, R16 ;  /* 0x0000001005107221 */ /* 0x008fc80000010000 */
[C---:B----4-:R-:W-:Y:S01]  /*4130*/  FADD.FTZ R16, R6.reuse, R16 ;  /* 0x0000001006107221 */ /* 0x050fe20000010000 */
[----:B------:R-:W-:Y:S01]  /*4140*/  F2FP.PACK_AB R6, R6, R5 ;  /* 0x000000050606723e */ /* 0x000fe200000000ff */
[----:B------:R-:W-:Y:S01]  /*4150*/  FADD.FTZ R29, R89, R17 ;  /* 0x00000011591d7221 */ /* 0x000fe20000010000 */
[----:B------:R-:W-:Y:S01]  /*4160*/  MUFU.EX2 R5, R33 ;  /* 0x0000002100057308 */ /* 0x000fe20000000800 */
[----:B-----5:R-:W-:Y:S01]  /*4170*/  FFMA.FTZ R30, R100, c[0x0][0x2d0], -R2 ;  /* 0x0000b400641e7a23 */ /* 0x020fe20000010802 */
[----:B------:R-:W-:Y:S01]  /*4180*/  MOV R100, R84 ;  /* 0x0000005400647202 */ /* 0x000fe20000000f00 */
[----:B------:R-:W-:-:S05]  /*4190*/  FADD.FTZ R0, R7, R16 ;  /* 0x0000001007007221 */ /* 0x000fca0000010000 */
[----:B------:R-:W3:Y:S01]  /*41a0*/  MUFU.EX2 R2, R31 ;  /* 0x0000001f00027308 */ /* 0x000ee20000000800 */
[C---:B--2---:R-:W-:Y:S08]  /*41b0*/  HMMA.16816.F32 R16, R12.reuse, R20, RZ ;  /* 0x000000140c10723c */ /* 0x044ff000000018ff */
[----:B------:R-:W-:Y:S01]  /*41c0*/  HMMA.16816.F32 R20, R12, R22, RZ ;  /* 0x000000160c14723c */ /* 0x000fe200000018ff */
[C---:B---3--:R-:W-:Y:S01]  /*41d0*/  F2FP.PACK_AB R128, R2.reuse, R7 ;  /* 0x000000070280723e */ /* 0x048fe200000000ff */
[----:B------:R-:W-:Y:S01]  /*41e0*/  FADD.FTZ R28, R2, R0 ;  /* 0x00000000021c7221 */ /* 0x000fe20000010000 */
[----:B------:R-:W2:Y:S08]  /*41f0*/  MUFU.EX2 R7, R32 ;  /* 0x0000002000077308 */ /* 0x000eb00000000800 */
[----:B------:R-:W3:Y:S05]  /*4200*/  MUFU.EX2 R2, R38 ;  /* 0x0000002600027308 */ /* 0x000eea0000000800 */
[C---:B-1----:R-:W-:Y:S03]  /*4210*/  HMMA.16816.F32 R64, R8.reuse, R24, R16 ;  /* 0x000000180840723c */ /* 0x042fe60000001810 */
[----:B------:R-:W1:Y:S05]  /*4220*/  MUFU.EX2 R17, R34 ;  /* 0x0000002200117308 */ /* 0x000e6a0000000800 */
[----:B------:R-:W-:Y:S03]  /*4230*/  HMMA.16816.F32 R48, R8, R26, R20 ;  /* 0x0000001a0830723c */ /* 0x000fe60000001814 */
[----:B------:R-:W4:Y:S04]  /*4240*/  MUFU.EX2 R0, R37 ;  /* 0x0000002500007308 */ /* 0x000f280000000800 */
[----:B--2---:R-:W-:-:S04]  /*4250*/  FADD.FTZ R20, R7, R29 ;  /* 0x0000001d07147221 */ /* 0x004fc80000010000 */
[C---:B------:R-:W-:Y:S01]  /*4260*/  FADD.FTZ R21, R5.reuse, R20 ;  /* 0x0000001405157221 */ /* 0x040fe20000010000 */
[----:B------:R-:W-:Y:S01]  /*4270*/  F2FP.PACK_AB R5, R5, R7 ;  /* 0x000000070505723e */ /* 0x000fe200000000ff */
[----:B---3--:R-:W-:Y:S01]  /*4280*/  FADD.FTZ R20, R2, R28 ;  /* 0x0000001c02147221 */ /* 0x008fe20000010000 */
[----:B------:R-:W2:Y:S01]  /*4290*/  MUFU.EX2 R16, R35 ;  /* 0x0000002300107308 */ /* 0x000ea20000000800 */
[----:B-1----:R-:W-:-:S07]  /*42a0*/  FADD.FTZ R21, R17, R21 ;  /* 0x0000001511157221 */ /* 0x002fce0000010000 */
[----:B------:R-:W1:Y:S01]  /*42b0*/  MUFU.EX2 R19, R36 ;  /* 0x0000002400137308 */ /* 0x000e620000000800 */
[C---:B----4-:R-:W-:Y:S01]  /*42c0*/  FADD.FTZ R20, R0.reuse, R20 ;  /* 0x0000001400147221 */ /* 0x050fe20000010000 */
[----:B------:R-:W-:-:S04]  /*42d0*/  F2FP.PACK_AB R130, R0, R2 ;  /* 0x000000020082723e */ /* 0x000fc800000000ff */
[----:B------:R-:W-:Y:S02]  /*42e0*/  STL [R1+0x50], R20 ;  /* 0x0000501401007387 */ /* 0x000fe40000100800 */
[----:B------:R-:W3:Y:S01]  /*42f0*/  MUFU.EX2 R18, R30 ;  /* 0x0000001e00127308 */ /* 0x000ee20000000800 */
[C---:B--2---:R-:W-:Y:S01]  /*4300*/  FADD.FTZ R0, R16.reuse, R21 ;  /* 0x0000001510007221 */ /* 0x044fe20000010000 */
[----:B------:R-:W-:Y:S01]  /*4310*/  F2FP.PACK_AB R7, R16, R17 ;  /* 0x000000111007723e */ /* 0x000fe200000000ff */
[----:B------:R-:W2:Y:S02]  /*4320*/  LDSM.16.MT88.4 R20, [R252+0x6100] ;  /* 0x00610000fc14783b */ /* 0x000ea40000004200 */
[----:B-1----:R-:W-:-:S03]  /*4330*/  FADD.FTZ R0, R19, R0 ;  /* 0x0000000013007221 */ /* 0x002fc60000010000 */
[----:B------:R-:W1:Y:S01]  /*4340*/  MUFU.EX2 R2, R40 ;  /* 0x0000002800027308 */ /* 0x000e620000000800 */
[C---:B---3--:R-:W-:Y:S01]  /*4350*/  FADD.FTZ R16, R18.reuse, R0 ;  /* 0x0000000012107221 */ /* 0x048fe20000010000 */
[----:B------:R-:W-:-:S06]  /*4360*/  F2FP.PACK_AB R129, R18, R19 ;  /* 0x000000131281723e */ /* 0x000fcc00000000ff */
[----:B------:R-:W3:Y:S01]  /*4370*/  MUFU.EX2 R0, R39 ;  /* 0x0000002700007308 */ /* 0x000ee20000000800 */
[----:B-1----:R-:W-:-:S04]  /*4380*/  FADD.FTZ R16, R2, R16 ;  /* 0x0000001002107221 */ /* 0x002fc80000010000 */
[C---:B---3--:R-:W-:Y:S01]  /*4390*/  FADD.FTZ R16, R0.reuse, R16 ;  /* 0x0000001000107221 */ /* 0x048fe20000010000 */
[----:B------:R-:W-:Y:S01]  /*43a0*/  F2FP.PACK_AB R131, R0, R2 ;  /* 0x000000020083723e */ /* 0x000fe200000000ff */
[----:B------:R-:W-:Y:S02]  /*43b0*/  IMAD.MOV.U32 R0, RZ, RZ, R41 ;  /* 0x000000ffff007224 */ /* 0x000fe400078e0029 */
[----:B------:R-:W-:Y:S04]  /*43c0*/  LDSM.16.MT88.4 R40, [R249+0x3900] ;  /* 0x00390000f928783b */ /* 0x000fe80000004200 */
[----:B------:R-:W-:Y:S01]  /*43d0*/  STL [R1+0x54], R16 ;  /* 0x0000541001007387 */ /* 0x000fe20000100800 */
[C---:B--2---:R-:W-:Y:S03]  /*43e0*/  HMMA.16816.F32 R24, R12.reuse, R20, RZ ;  /* 0x000000140c18723c */ /* 0x044fe600000018ff */
[----:B------:R-:W1:Y:S05]  /*43f0*/  LDSM.16.MT88.4 R16, [R252+0x6900] ;  /* 0x00690000fc10783b */ /* 0x000e6a0000004200 */
[----:B------:R-:W-:Y:S11]  /*4400*/  HMMA.16816.F32 R12, R12, R22, RZ ;  /* 0x000000160c0c723c */ /* 0x000ff600000018ff */
[----:B------:R-:W-:Y:S05]  /*4410*/  @!UPT UIADD3 URZ, URZ, URZ, URZ ;  /* 0x0000003f3f3ff290 */ /* 0x000fea000fffe03f */
[C---:B-1----:R-:W-:Y:S08]  /*4420*/  HMMA.16816.F32 R24, R8.reuse, R16, R24 ;  /* 0x000000100818723c */ /* 0x042ff00000001818 */
[----:B------:R-:W-:Y:S01]  /*4430*/  HMMA.16816.F32 R12, R8, R18, R12 ;  /* 0x00000012080c723c */ /* 0x000fe2000000180c */
[----:B------:R-:W1:Y:S07]  /*4440*/  LDSM.16.MT88.4 R8, [R249+0x1100] ;  /* 0x00110000f908783b */ /* 0x000e6e0000004200 */
[C---:B-1----:R-:W-:Y:S08]  /*4450*/  HMMA.16816.F32 R140, R4.reuse, R8, R140 ;  /* 0x00000008048c723c */ /* 0x042ff0000000188c */
[C---:B------:R-:W-:Y:S01]  /*4460*/  HMMA.16816.F32 R16, R4.reuse, R10, R148 ;  /* 0x0000000a0410723c */ /* 0x040fe20000001894 */
        /* <DEDUP_REMOVED lines=11> */
[----:B------:R-:W-:Y:S01]  /*4520*/  HMMA.16816.F32 R44, R4, R10, R60 ;  /* 0x0000000a042c723c */ /* 0x000fe2000000183c */
[----:B------:R-:W1:Y:S11]  /*4530*/  LDSM.16.MT88.4 R8, [R250+0x3100] ;  /* 0x00310000fa08783b */ /* 0x000e760000004200 */
[----:B------:R-:W-:Y:S04]  /*4540*/  @!UPT UIADD3 URZ, URZ, URZ, URZ ;  /* 0x0000003f3f3ff290 */ /* 0x000fe8000fffe03f */
[C---:B------:R-:W-:Y:S08]  /*4550*/  HMMA.16816.F32 R36, R128.reuse, R40, R36 ;  /* 0x000000288024723c */ /* 0x040ff00000001824 */
[----:B------:R-:W-:Y:S08]  /*4560*/  HMMA.16816.F32 R40, R128, R42, R44 ;  /* 0x0000002a8028723c */ /* 0x000ff0000000182c */
        /* <DEDUP_REMOVED lines=8> */
[----:B------:R-:W1:Y:S04]  /*45f0*/  LDSM.16.MT88.4 R8, [R249+0x5100] ;  /* 0x00510000f908783b */ /* 0x000e680000004200 */
[----:B------:R-:W2:Y:S03]  /*4600*/  LDSM.16.MT88.4 R168, [R252+0x1900] ;  /* 0x00190000fca8783b */ /* 0x000ea60000004200 */
[C---:B-1----:R-:W-:Y:S08]  /*4610*/  HMMA.16816.F32 R84, R4.reuse, R8, R180 ;  /* 0x000000080454723c */ /* 0x042ff000000018b4 */
[----:B------:R-:W-:Y:S01]  /*4620*/  HMMA.16816.F32 R88, R4, R10, R144 ;  /* 0x0000000a0458723c */ /* 0x000fe20000001890 */
[----:B------:R-:W1:Y:S04]  /*4630*/  LDSM.16.MT88.4 R8, [R250+0x5100] ;  /* 0x00510000fa08783b */ /* 0x000e680000004200 */
[----:B------:R-:W3:Y:S03]  /*4640*/  LDSM.16.MT88.4 R144, [R249+0x1900] ;  /* 0x00190000f990783b */ /* 0x000ee60000004200 */
[C---:B--2---:R-:W-:Y:S08]  /*4650*/  HMMA.16816.F32 R164, R128.reuse, R168, R164 ;  /* 0x000000a880a4723c */ /* 0x044ff000000018a4 */
[----:B------:R-:W-:Y:S08]  /*4660*/  HMMA.16816.F32 R168, R128, R170, R32 ;  /* 0x000000aa80a8723c */ /* 0x000ff00000001820 */
[C---:B-1----:R-:W-:Y:S01]  /*4670*/  HMMA.16816.F32 R92, R4.reuse, R8, R160 ;  /* 0x00000008045c723c */ /* 0x042fe200000018a0 */
[----:B------:R-:W1:Y:S07]  /*4680*/  LDSM.16.MT88.4 R160, [R0+0x1900] ;  /* 0x0019000000a0783b */ /* 0x000e6e0000004200 */
[----:B------:R-:W-:Y:S01]  /*4690*/  HMMA.16816.F32 R96, R4, R10, R124 ;  /* 0x0000000a0460723c */ /* 0x000fe2000000187c */
[----:B------:R-:W2:Y:S07]  /*46a0*/  LDSM.16.MT88.4 R8, [R0+0x5100] ;  /* 0x005100000008783b */ /* 0x000eae0000004200 */
[C---:B---3--:R-:W-:Y:S08]  /*46b0*/  HMMA.16816.F32 R140, R128.reuse, R144, R140 ;  /* 0x00000090808c723c */ /* 0x048ff0000000188c */
[C---:B------:R-:W-:Y:S08]  /*46c0*/  HMMA.16816.F32 R144, R128.reuse, R146, R16 ;  /* 0x000000928090723c */ /* 0x040ff00000001810 */
[----:B-1----:R-:W-:Y:S08]  /*46d0*/  HMMA.16816.F32 R156, R128, R160, R156 ;  /* 0x000000a0809c723c */ /* 0x002ff0000000189c */
[C---:B--2---:R-:W-:Y:S01]  /*46e0*/  HMMA.16816.F32 R100, R4.reuse, R8, R152 ;  /* 0x000000080464723c */ /* 0x044fe20000001898 */
[----:B------:R-:W1:Y:S07]  /*46f0*/  LDSM.16.MT88.4 R152, [R250+0x1900] ;  /* 0x00190000fa98783b */ /* 0x000e6e0000004200 */
[----:B------:R-:W-:Y:S01]  /*4700*/  HMMA.16816.F32 R104, R4, R10, R108 ;  /* 0x0000000a0468723c */ /* 0x000fe2000000186c */
[----:B------:R-:W2:Y:S07]  /*4710*/  LDSM.16.MT88.4 R8, [R252+0x5100] ;  /* 0x00510000fc08783b */ /* 0x000eae0000004200 */
[C---:B------:R-:W-:Y:S08]  /*4720*/  HMMA.16816.F32 R160, R128.reuse, R162, R28 ;  /* 0x000000a280a0723c */ /* 0x040ff0000000181c */
[----:B-1----:R-:W-:Y:S08]  /*4730*/  HMMA.16816.F32 R148, R128, R152, R148 ;  /* 0x000000988094723c */ /* 0x002ff00000001894 */
[C---:B--2---:R-:W-:Y:S08]  /*4740*/  HMMA.16816.F32 R108, R4.reuse, R8, R120 ;  /* 0x00000008046c723c */ /* 0x044ff00000001878 */
[----:B------:R-:W-:Y:S01]  /*4750*/  HMMA.16816.F32 R112, R4, R10, R112 ;  /* 0x0000000a0470723c */ /* 0x000fe20000001870 */
[----:B------:R-:W1:Y:S07]  /*4760*/  LDSM.16.MT88.4 R8, [R249+0x7100] ;  /* 0x00710000f908783b */ /* 0x000e6e0000004200 */
[----:B------:R-:W-:Y:S08]  /*4770*/  HMMA.16816.F32 R152, R128, R154, R20 ;  /* 0x0000009a8098723c */ /* 0x000ff00000001814 */
[C---:B-1----:R-:W-:Y:S08]  /*4780*/  HMMA.16816.F32 R184, R4.reuse, R8, R184 ;  /* 0x0000000804b8723c */ /* 0x042ff000000018b8 */
[C---:B------:R-:W-:Y:S01]  /*4790*/  HMMA.16816.F32 R136, R4.reuse, R10, R136 ;  /* 0x0000000a0488723c */ /* 0x040fe20000001888 */
[----:B------:R-:W1:Y:S07]  /*47a0*/  LDSM.16.MT88.4 R8, [R250+0x7100] ;  /* 0x00710000fa08783b */ /* 0x000e6e0000004200 */
[C---:B-1----:R-:W-:Y:S08]  /*47b0*/  HMMA.16816.F32 R120, R4.reuse, R8, R116 ;  /* 0x000000080478723c */ /* 0x042ff00000001874 */
[C---:B------:R-:W-:Y:S01]  /*47c0*/  HMMA.16816.F32 R116, R4.reuse, R10, R80 ;  /* 0x0000000a0474723c */ /* 0x040fe20000001850 */
[----:B------:R-:W1:Y:S04]  /*47d0*/  LDSM.16.MT88.4 R8, [R0+0x7100] ;  /* 0x007100000008783b */ /* 0x000e680000004200 */
[----:B------:R-:W-:Y:S03]  /*47e0*/  LDSM.16.MT88.4 R80, [R250+0x5900] ;  /* 0x00590000fa50783b */ /* 0x000fe60000004200 */
[C---:B-1----:R-:W-:Y:S01]  /*47f0*/  HMMA.16816.F32 R124, R4.reuse, R10, R48 ;  /* 0x0000000a047c723c */ /* 0x042fe20000001830 */
[----:B------:R-:W1:Y:S07]  /*4800*/  LDSM.16.MT88.4 R48, [R250+0x3900] ;  /* 0x00390000fa30783b */ /* 0x000e6e0000004200 */
[----:B------:R-:W-:Y:S01]  /*4810*/  HMMA.16816.F32 R180, R4, R8, R64 ;  /* 0x0000000804b4723c */ /* 0x000fe20000001840 */
[----:B------:R-:W-:Y:S04]  /*4820*/  LDSM.16.MT88.4 R64, [R252+0x3900] ;  /* 0x00390000fc40783b */ /* 0x000fe80000004200 */
[----:B------:R-:W2:Y:S03]  /*4830*/  LDSM.16.MT88.4 R8, [R252+0x7100] ;  /* 0x00710000fc08783b */ /* 0x000ea60000004200 */
[C---:B-1----:R-:W-:Y:S08]  /*4840*/  HMMA.16816.F32 R44, R128.reuse, R48, R52 ;  /* 0x00000030802c723c */ /* 0x042ff00000001834 */
[----:B------:R-:W-:Y:S01]  /*4850*/  HMMA.16816.F32 R48, R128, R50, R56 ;  /* 0x000000328030723c */ /* 0x000fe20000001838 */
[----:B------:R-:W1:Y:S07]  /*4860*/  LDSM.16.MT88.4 R56, [R0+0x3900] ;  /* 0x003900000038783b */ /* 0x000e6e0000004200 */
[C---:B--2---:R-:W-:Y:S08]  /*4870*/  HMMA.16816.F32 R24, R4.reuse, R8, R24 ;  /* 0x000000080418723c */ /* 0x044ff00000001818 */
[----:B------:R-:W-:Y:S01]  /*4880*/  HMMA.16816.F32 R12, R4, R10, R12 ;  /* 0x0000000a040c723c */ /* 0x000fe2000000180c */
[----:B------:R-:W-:Y:S07]  /*4890*/  LDSM.16.MT88.4 R4, [R252+0x7900] ;  /* 0x00790000fc04783b */ /* 0x000fee0000004200 */
[C---:B-1----:R-:W-:Y:S08]  /*48a0*/  HMMA.16816.F32 R52, R128.reuse, R56, R60 ;  /* 0x000000388034723c */ /* 0x042ff0000000183c */
[C---:B------:R-:W-:Y:S01]  /*48b0*/  HMMA.16816.F32 R60, R128.reuse, R64, R72 ;  /* 0x00000040803c723c */ /* 0x040fe20000001848 */
[----:B------:R-:W1:Y:S07]  /*48c0*/  LDSM.16.MT88.4 R72, [R249+0x5900] ;  /* 0x00590000f948783b */ /* 0x000e6e0000004200 */
[C---:B------:R-:W-:Y:S08]  /*48d0*/  HMMA.16816.F32 R64, R128.reuse, R66, R76 ;  /* 0x000000428040723c */ /* 0x040ff0000000184c */
[C---:B------:R-:W-:Y:S08]  /*48e0*/  HMMA.16816.F32 R76, R128.reuse, R80, R92 ;  /* 0x00000050804c723c */ /* 0x040ff0000000185c */
[C---:B------:R-:W-:Y:S01]  /*48f0*/  HMMA.16816.F32 R80, R128.reuse, R82, R96 ;  /* 0x000000528050723c */ /* 0x040fe20000001860 */
[----:B------:R-:W2:Y:S07]  /*4900*/  LDSM.16.MT88.4 R96, [R252+0x5900] ;  /* 0x00590000fc60783b */ /* 0x000eae0000004200 */
[C---:B------:R-:W-:Y:S08]  /*4910*/  HMMA.16816.F32 R56, R128.reuse, R58, R68 ;  /* 0x0000003a8038723c */ /* 0x040ff00000001844 */
[C---:B-1----:R-:W-:Y:S08]  /*4920*/  HMMA.16816.F32 R68, R128.reuse, R72, R84 ;  /* 0x000000488044723c */ /* 0x042ff00000001854 */
[C---:B------:R-:W-:Y:S01]  /*4930*/  HMMA.16816.F32 R72, R128.reuse, R74, R88 ;  /* 0x0000004a8048723c */ /* 0x040fe20000001858 */
[----:B------:R-:W1:Y:S07]  /*4940*/  LDSM.16.MT88.4 R88, [R0+0x5900] ;  /* 0x005900000058783b */ /* 0x000e6e0000004200 */
[C---:B--2---:R-:W-:Y:S08]  /*4950*/  HMMA.16816.F32 R92, R128.reuse, R96, R108 ;  /* 0x00000060805c723c */ /* 0x044ff0000000186c */
[C---:B------:R-:W-:Y:S01]  /*4960*/  HMMA.16816.F32 R96, R128.reuse, R98, R112 ;  /* 0x000000628060723c */ /* 0x040fe20000001870 */
[----:B------:R-:W2:Y:S07]  /*4970*/  LDSM.16.MT88.4 R112, [R250+0x7900] ;  /* 0x00790000fa70783b */ /* 0x000eae0000004200 */
[C---:B-1----:R-:W-:Y:S08]  /*4980*/  HMMA.16816.F32 R84, R128.reuse, R88, R100 ;  /* 0x000000588054723c */ /* 0x042ff00000001864 */
[C---:B------:R-:W-:Y:S01]  /*4990*/  HMMA.16816.F32 R88, R128.reuse, R90, R104 ;  /* 0x0000005a8058723c */ /* 0x040fe20000001868 */
[----:B------:R-:W1:Y:S07]  /*49a0*/  LDSM.16.MT88.4 R104, [R249+0x7900] ;  /* 0x00790000f968783b */ /* 0x000e6e0000004200 */
[C---:B--2---:R-:W-:Y:S01]  /*49b0*/  HMMA.16816.F32 R108, R128.reuse, R112, R120 ;  /* 0x00000070806c723c */ /* 0x044fe20000001878 */
[----:B------:R-:W2:Y:S07]  /*49c0*/  LDSM.16.MT88.4 R120, [R0+0x7900] ;  /* 0x007900000078783b */ /* 0x000eae0000004200 */
[C---:B------:R-:W-:Y:S08]  /*49d0*/  HMMA.16816.F32 R112, R128.reuse, R114, R116 ;  /* 0x000000728070723c */ /* 0x040ff00000001874 */
[C---:B-1----:R-:W-:Y:S08]  /*49e0*/  HMMA.16816.F32 R100, R128.reuse, R104, R184 ;  /* 0x000000688064723c */ /* 0x042ff000000018b8 */
[C---:B------:R-:W-:Y:S08]  /*49f0*/  HMMA.16816.F32 R104, R128.reuse, R106, R136 ;  /* 0x0000006a8068723c */ /* 0x040ff00000001888 */
[C---:B--2---:R-:W-:Y:S08]  /*4a00*/  HMMA.16816.F32 R116, R128.reuse, R120, R180 ;  /* 0x000000788074723c */ /* 0x044ff000000018b4 */
[C---:B------:R-:W-:Y:S08]  /*4a10*/  HMMA.16816.F32 R120, R128.reuse, R122, R124 ;  /* 0x0000007a8078723c */ /* 0x040ff0000000187c */
[C---:B------:R-:W-:Y:S08]  /*4a20*/  HMMA.16816.F32 R124, R128.reuse, R4, R24 ;  /* 0x00000004807c723c */ /* 0x040ff00000001818 */
[----:B------:R-:W-:Y:S01]  /*4a30*/  HMMA.16816.F32 R128, R128, R6, R12 ;  /* 0x000000068080723c */ /* 0x000fe2000000180c */
[----:B------:R-:W-:Y:S07]  /*4a40*/  @!P2 BRA `(.L_x_2) ;  /* 0x00003ea00000a947 */ /* 0x000fee0003800000 */
[----:B------:R-:W2:Y:S04]  /*4a50*/  LDL.64 R8, [R1+0x98] ;  /* 0x0000980001087983 */ /* 0x000ea80000100a00 */
[----:B------:R-:W3:Y:S04]  /*4a60*/  LDL.64 R188, [R1+0xa0] ;  /* 0x0000a00001bc7983 */ /* 0x000ee80000100a00 */
[----:B------:R-:W4:Y:S01]  /*4a70*/  LDL.64 R190, [R1+0x90] ;  /* 0x0000900001be7983 */ /* 0x000f220000100a00 */
[----:B------:R-:W-:-:S02]  /*4a80*/  LEA.HI.SX32 R0, R133, 0xfffffffe, 0x1a ;  /* 0xfffffffe85007811 */ /* 0x000fc400078fd2ff */
[----:B------:R-:W-:-:S03]  /*4a90*/  MOV R133, R132 ;  /* 0x0000008400857202 */ /* 0x000fc60000000f00 */
[----:B------:R1:W-:Y:S01]  /*4aa0*/  STL [R1+0x4c], R0 ;  /* 0x00004c0001007387 */ /* 0x0003e20000100800 */
[C---:B--2---:R-:W-:Y:S02]  /*4ab0*/  IADD3 R4, P2, R8.reuse, 0x40, RZ ;  /* 0x0000004008047810 */ /* 0x044fe40007f5e0ff */
[C---:B------:R-:W-:Y:S02]  /*4ac0*/  IADD3 R2, P1, R8.reuse, 0x80, RZ ;  /* 0x0000008008027810 */ /* 0x040fe40007f3e0ff */
[----:B-1----:R-:W-:Y:S01]  /*4ad0*/  IADD3 R0, P0, R8, 0xc0, RZ ;  /* 0x000000c008007810 */ /* 0x002fe20007f1e0ff */
[----:B------:R1:W-:Y:S04]  /*4ae0*/  STL [R1+0x84], R4 ;  /* 0x0000840401007387 */ /* 0x0003e80000100800 */
[----:B------:R3:W-:Y:S04]  /*4af0*/  STL [R1+0x7c], R2 ;  /* 0x00007c0201007387 */ /* 0x0007e80000100800 */
[----:B------:R2:W-:Y:S01]  /*4b00*/  STL [R1+0x74], R0 ;  /* 0x0000740001007387 */ /* 0x0005e20000100800 */
[----:B-1----:R-:W-:Y:S01]  /*4b10*/  IMAD.X R4, RZ, RZ, R134, P2 ;  /* 0x000000ffff047224 */ /* 0x002fe200010e0686 */
[----:B---3--:R-:W-:-:S04]  /*4b20*/  IADD3 R2, P2, R188, 0x40, RZ ;  /* 0x00000040bc027810 */ /* 0x008fc80007f5e0ff */
[----:B------:R1:W-:Y:S01]  /*4b30*/  STL [R1+0x80], R4 ;  /* 0x0000800401007387 */ /* 0x0003e20000100800 */
[----:B--2---:R-:W-:-:S03]  /*4b40*/  IMAD.X R0, RZ, RZ, R134, P1 ;  /* 0x000000ffff007224 */ /* 0x004fc600008e0686 */
[----:B------:R2:W-:Y:S04]  /*4b50*/  STL [R1+0x6c], R2 ;  /* 0x00006c0201007387 */ /* 0x0005e80000100800 */
[----:B------:R3:W-:Y:S01]  /*4b60*/  STL [R1+0x78], R0 ;  /* 0x0000780001007387 */ /* 0x0007e20000100800 */
[----:B-1----:R-:W-:Y:S01]  /*4b70*/  IADD3 R4, P1, R188, 0x80, RZ ;  /* 0x00000080bc047810 */ /* 0x002fe20007f3e0ff */
[----:B--2---:R-:W-:-:S04]  /*4b80*/  IMAD.X R2, RZ, RZ, R134, P0 ;  /* 0x000000ffff027224 */ /* 0x004fc800000e0686 */
[----:B------:R-:W-:Y:S01]  /*4b90*/  STL [R1+0x64], R4 ;  /* 0x0000640401007387 */ /* 0x000fe20000100800 */
[----:B------:R-:W-:Y:S01]  /*4ba0*/  IMAD.MOV.U32 R134, RZ, RZ, R3 ;  /* 0x000000ffff867224 */ /* 0x000fe200078e0003 */
[----:B---3--:R-:W-:Y:S02]  /*4bb0*/  IADD3 R0, P0, R188, 0xc0, RZ ;  /* 0x000000c0bc007810 */ /* 0x008fe40007f1e0ff */
[----:B------:R1:W-:Y:S01]  /*4bc0*/  STL [R1+0x70], R2 ;  /* 0x0000700201007387 */ /* 0x0003e20000100800 */
[----:B----4-:R-:W-:-:S03]  /*4bd0*/  IMAD.X R3, RZ, RZ, R191, P2 ;  /* 0x000000ffff037224 */ /* 0x010fc600010e06bf */
[----:B------:R2:W-:Y:S04]  /*4be0*/  STL [R1+0x5c], R0 ;  /* 0x00005c0001007387 */ /* 0x0005e80000100800 */
[----:B------:R3:W-:Y:S01]  /*4bf0*/  STL [R1+0x68], R3 ;  /* 0x0000680301007387 */ /* 0x0007e20000100800 */
[----:B-1----:R-:W-:Y:S01]  /*4c00*/  IMAD.X R2, RZ, RZ, R191, P1 ;  /* 0x000000ffff027224 */ /* 0x002fe200008e06bf */
[----:B--2---:R-:W-:-:S05]  /*4c10*/  IADD3.X R0, RZ, R191, RZ, P0, !PT ;  /* 0x000000bfff007210 */ /* 0x004fca00007fe4ff */
[----:B------:R3:W-:Y:S04]  /*4c20*/  STL [R1+0x58], R0 ;  /* 0x0000580001007387 */ /* 0x0007e80000100800 */
[----:B------:R3:W-:Y:S02]  /*4c30*/  STL [R1+0x60], R2 ;  /* 0x0000600201007387 */ /* 0x0007e40000100800 */
[----:B---3--:R-:W-:-:S05]  /*4c40*/  SHF.L.U32 R0, R135, 0x1, RZ ;  /* 0x0000000187007819 */ /* 0x008fca00000006ff */
[----:B------:R1:W-:Y:S02]  /*4c50*/  STL [R1+0x48], R0 ;  /* 0x0000480001007387 */ /* 0x0003e40000100800 */
.L_x_3:
[----:B--2---:R-:W2:Y:S01]  /*4c60*/  LDL.64 R12, [R1+0x98] ;  /* 0x00009800010c7983 */ /* 0x004ea20000100a00 */
[----:B------:R-:W-:Y:S01]  /*4c70*/  MOV R7, c[0x0][0x208] ;  /* 0x0000820000077a02 */ /* 0x000fe20000000f00 */
[----:B------:R-:W-:Y:S04]  /*4c80*/  DEPBAR.LE SB0, 0x0 ;  /* 0x000080000000791a */ /* 0x000fe80000000000 */
[----:B------:R-:W3:Y:S01]  /*4c90*/  LDL R132, [R1+0x84] ;  /* 0x0000840001847983 */ /* 0x000ee20000100800 */
[----:B------:R-:W-:Y:S04]  /*4ca0*/  MOV R14, c[0x0][0x20c] ;  /* 0x00008300000e7a02 */ /* 0x000fe80000000f00 */
[----:B------:R-:W4:Y:S05]  /*4cb0*/  LDL R28, [R1+0x88] ;  /* 0x00008800011c7983 */ /* 0x000f2a0000100800 */
[----:B------:R-:W2:Y:S05]  /*4cc0*/  LDL R35, [R1+0x7c] ;  /* 0x00007c0001237983 */ /* 0x000eaa0000100800 */
[----:B------:R-:W2:Y:S05]  /*4cd0*/  LDL R29, [R1+0x80] ;  /* 0x00008000011d7983 */ /* 0x000eaa0000100800 */
[----:B------:R-:W2:Y:S05]  /*4ce0*/  LDL R33, [R1+0x74] ;  /* 0x0000740001217983 */ /* 0x000eaa0000100800 */
[----:B------:R-:W2:Y:S05]  /*4cf0*/  LDL R32, [R1+0x78] ;  /* 0x0000780001207983 */ /* 0x000eaa0000100800 */
[----:B------:R-:W2:Y:S05]  /*4d00*/  LDL R34, [R1+0x70] ;  /* 0x0000700001227983 */ /* 0x000eaa0000100800 */
[----:B------:R1:W-:Y:S05]  /*4d10*/  STL [R1+0x12c], R130 ;  /* 0x00012c8201007387 */ /* 0x0003ea0000100800 */
[----:B------:R-:W-:Y:S06]  /*4d20*/  BAR.SYNC.DEFER_BLOCKING 0x0 ;  /* 0x0000000000007b1d */ /* 0x000fec0000010000 */
[----:B------:R-:W2:Y:S05]  /*4d30*/  LDSM.16.M88.4 R8, [R248+0x10100] ;  /* 0x01010000f808783b */ /* 0x000eaa0000000200 */
[----:B-1----:R-:W2:Y:S05]  /*4d40*/  LDL.LU R130, [R1+0x4c] ;  /* 0x00004c0001827983 */ /* 0x002eaa0000300800 */
[----:B------:R1:W-:Y:S05]  /*4d50*/  STL [R1+0x128], R131 ;  /* 0x0001288301007387 */ /* 0x0003ea0000100800 */
[----:B------:R-:W3:Y:S05]  /*4d60*/  LDL R136, [R1+0x8] ;  /* 0x0000080001887983 */ /* 0x000eea0000100800 */
[----:B------:R-:W4:Y:S05]  /*4d70*/  LDL R180, [R1+0x44] ;  /* 0x0000440001b47983 */ /* 0x000f2a0000100800 */
[----:B------:R-:W4:Y:S05]  /*4d80*/  LDL R135, [R1+0x40] ;  /* 0x0000400001877983 */ /* 0x000f2a0000100800 */
[----:B------:R-:W2:Y:S05]  /*4d90*/  LDSM.16.M88.4 R16, [R248+0x10900] ;  /* 0x01090000f810783b */ /* 0x000eaa0000000200 */
[----:B-1----:R-:W4:Y:S05]  /*4da0*/  LDL R131, [R1+0x48] ;  /* 0x0000480001837983 */ /* 0x002f2a0000100800 */
[----:B------:R-:W1:Y:S01]  /*4db0*/  LDSM.16.M88.4 R24, [R248+0x11100] ;  /* 0x01110000f818783b */ /* 0x000e620000000200 */
[----:B--2---:R-:W-:Y:S01]  /*4dc0*/  SHF.R.S32.HI R0, RZ, 0x1f, R130 ;  /* 0x0000001fff007819 */ /* 0x004fe20000011482 */
[----:B------:R-:W-:Y:S04]  /*4dd0*/  IMAD.WIDE.U32 R4, R130, c[0x0][0x208], RZ ;  /* 0x0000820082047a25 */ /* 0x000fe800078e00ff */
[----:B------:R-:W-:Y:S01]  /*4de0*/  IMAD R0, R0, c[0x0][0x208], RZ ;  /* 0x0000820000007a24 */ /* 0x000fe200078e02ff */
[----:B------:R-:W-:Y:S03]  /*4df0*/  SHF.L.U32 R2, R4, 0x6, RZ ;  /* 0x0000000604027819 */ /* 0x000fe600000006ff */
[----:B------:R-:W-:Y:S01]  /*4e00*/  IMAD R0, R130, c[0x0][0x20c], R0 ;  /* 0x0000830082007a24 */ /* 0x000fe200078e0200 */
[----:B------:R-:W-:Y:S01]  /*4e10*/  IADD3 R3, P0, R2, R12, RZ ;  /* 0x0000000c02037210 */ /* 0x000fe20007f1e0ff */
[----:B---3--:R-:W-:Y:S03]  /*4e20*/  LDSM.16.M88.4 R136, [R136] ;  /* 0x000000008888783b */ /* 0x008fe60000000200 */
[----:B------:R-:W-:Y:S02]  /*4e30*/  IADD3 R0, R5, R0, RZ ;  /* 0x0000000005007210 */ /* 0x000fe40007ffe0ff */
[C---:B------:R-:W-:Y:S01]  /*4e40*/  LEA R22, P2, R3.reuse, c[0x0][0x1f8], 0x1 ;  /* 0x00007e0003167a11 */ /* 0x040fe200078408ff */
[----:B----4-:R-:W-:Y:S01]  /*4e50*/  LDSM.16.M88.4 R180, [R180] ;  /* 0x00000000b4b4783b */ /* 0x010fe20000000200 */
[----:B------:R-:W-:Y:S02]  /*4e60*/  SHF.L.U64.HI R0, R4, 0x6, R0 ;  /* 0x0000000604007819 */ /* 0x000fe40000010200 */
[----:B------:R-:W-:Y:S02]  /*4e70*/  IADD3 R4, P1, R2, R132, RZ ;  /* 0x0000008402047210 */ /* 0x000fe40007f3e0ff */
[----:B------:R-:W-:Y:S01]  /*4e80*/  IADD3.X R5, R0, R28, RZ, P0, !PT ;  /* 0x0000001c00057210 */ /* 0x000fe200007fe4ff */
[----:B------:R2:W-:Y:S01]  /*4e90*/  LDSM.16.M88.4 R184, [R135] ;  /* 0x0000000087b8783b */ /* 0x0005e20000000200 */
[----:B------:R-:W-:Y:S02]  /*4ea0*/  LEA R20, P0, R4, c[0x0][0x1f8], 0x1 ;  /* 0x00007e0004147a11 */ /* 0x000fe400078008ff */
[----:B------:R-:W-:Y:S02]  /*4eb0*/  IADD3.X R6, R0, R29, RZ, P1, !PT ;  /* 0x0000001d00067210 */ /* 0x000fe40000ffe4ff */
[----:B------:R-:W-:Y:S02]  /*4ec0*/  LEA.HI.X R23, R3, c[0x0][0x1fc], R5, 0x1, P2 ;  /* 0x00007f0003177a11 */ /* 0x000fe400010f0c05 */
[----:B------:R-:W-:Y:S02]  /*4ed0*/  IADD3 R5, P2, R2, R35, RZ ;  /* 0x0000002302057210 */ /* 0x000fe40007f5e0ff */
[----:B------:R-:W-:Y:S02]  /*4ee0*/  LEA.HI.X R21, R4, c[0x0][0x1fc], R6, 0x1, P0 ;  /* 0x00007f0004157a11 */ /* 0x000fe400000f0c06 */
[C---:B------:R-:W-:Y:S02]  /*4ef0*/  LEA R3, P0, R7.reuse, R2, 0x5 ;  /* 0x0000000207037211 */ /* 0x040fe400078028ff */
[----:B------:R-:W-:Y:S02]  /*4f00*/  IADD3 R4, P1, R2, R33, RZ ;  /* 0x0000002102047210 */ /* 0x000fe40007f3e0ff */
[----:B------:R-:W-:Y:S02]  /*4f10*/  LEA.HI.X R2, R7, R0, R14, 0x5, P0 ;  /* 0x0000000007027211 */ /* 0x000fe400000f2c0e */
[----:B------:R-:W-:Y:S02]  /*4f20*/  IADD3 R6, P0, R3, R12, RZ ;  /* 0x0000000c03067210 */ /* 0x000fe40007f1e0ff */
[C---:B------:R-:W-:Y:S02]  /*4f30*/  IADD3.X R7, R0.reuse, R32, RZ, P2, !PT ;  /* 0x0000002000077210 */ /* 0x040fe400017fe4ff */
[----:B------:R-:W-:Y:S02]  /*4f40*/  IADD3.X R0, R0, R34, RZ, P1, !PT ;  /* 0x0000002200007210 */ /* 0x000fe40000ffe4ff */
[C---:B------:R-:W-:Y:S01]  /*4f50*/  LEA R12, P2, R5.reuse, c[0x0][0x1f8], 0x1 ;  /* 0x00007e00050c7a11 */ /* 0x040fe200078408ff */
[----:B--2---:R-:W2:Y:S01]  /*4f60*/  LDL R135, [R1+0x30] ;  /* 0x0000300001877983 */ /* 0x004ea20000100800 */
[C---:B------:R-:W-:Y:S02]  /*4f70*/  LEA R14, P1, R4.reuse, c[0x0][0x1f8], 0x1 ;  /* 0x00007e00040e7a11 */ /* 0x040fe400078208ff */
[----:B------:R-:W-:Y:S02]  /*4f80*/  LEA.HI.X R13, R5, c[0x0][0x1fc], R7, 0x1, P2 ;  /* 0x00007f00050d7a11 */ /* 0x000fe400010f0c07 */
[----:B------:R-:W-:Y:S02]  /*4f90*/  LEA.HI.X R15, R4, c[0x0][0x1fc], R0, 0x1, P1 ;  /* 0x00007f00040f7a11 */ /* 0x000fe400008f0c00 */
[C---:B------:R-:W-:Y:S02]  /*4fa0*/  IADD3 R0, P2, R3.reuse, R132, RZ ;  /* 0x0000008403007210 */ /* 0x040fe40007f5e0ff */
[----:B------:R-:W3:Y:S01]  /*4fb0*/  LDL R132, [R1+0x3c] ;  /* 0x00003c0001847983 */ /* 0x000ee20000100800 */
[----:B------:R-:W-:Y:S02]  /*4fc0*/  IADD3.X R28, R2, R28, RZ, P0, !PT ;  /* 0x0000001c021c7210 */ /* 0x000fe400007fe4ff */
[C---:B------:R-:W-:Y:S02]  /*4fd0*/  LEA R30, P0, R6.reuse, c[0x0][0x1f8], 0x1 ;  /* 0x00007e00061e7a11 */ /* 0x040fe400078008ff */
[C---:B------:R-:W-:Y:S02]  /*4fe0*/  IADD3 R4, P1, R3.reuse, R35, RZ ;  /* 0x0000002303047210 */ /* 0x040fe40007f3e0ff */
[----:B------:R-:W-:Y:S02]  /*4ff0*/  LEA.HI.X R31, R6, c[0x0][0x1fc], R28, 0x1, P0 ;  /* 0x00007f00061f7a11 */ /* 0x000fe400000f0c1c */
[----:B------:R-:W-:Y:S02]  /*5000*/  IADD3.X R6, R2, R29, RZ, P2, !PT ;  /* 0x0000001d02067210 */ /* 0x000fe400017fe4ff */
[----:B------:R-:W-:Y:S02]  /*5010*/  LEA R28, P2, R0, c[0x0][0x1f8], 0x1 ;  /* 0x00007e00001c7a11 */ /* 0x000fe400078408ff */
[----:B------:R-:W-:Y:S02]  /*5020*/  IADD3.X R7, R2, R32, RZ, P1, !PT ;  /* 0x0000002002077210 */ /* 0x000fe40000ffe4ff */
[----:B------:R-:W-:Y:S02]  /*5030*/  LEA.HI.X R29, R0, c[0x0][0x1fc], R6, 0x1, P2 ;  /* 0x00007f00001d7a11 */ /* 0x000fe400010f0c06 */
[----:B------:R-:W4:Y:S01]  /*5040*/  LDL R0, [R1+0x4] ;  /* 0x0000040001007983 */ /* 0x000f220000100800 */
[C---:B------:R-:W-:Y:S02]  /*5050*/  LEA R32, P1, R4.reuse, c[0x0][0x1f8], 0x1 ;  /* 0x00007e0004207a11 */ /* 0x040fe400078208ff */
[----:B------:R-:W-:Y:S02]  /*5060*/  IADD3 R3, P0, R3, R33, RZ ;  /* 0x0000002103037210 */ /* 0x000fe40007f1e0ff */
[----:B------:R-:W-:Y:S02]  /*5070*/  LEA.HI.X R33, R4, c[0x0][0x1fc], R7, 0x1, P1 ;  /* 0x00007f0004217a11 */ /* 0x000fe400008f0c07 */
[----:B------:R-:W-:Y:S02]  /*5080*/  IADD3.X R5, R2, R34, RZ, P0, !PT ;  /* 0x0000002202057210 */ /* 0x000fe400007fe4ff */
[----:B------:R-:W-:Y:S02]  /*5090*/  MOV R6, R32 ;  /* 0x0000002000067202 */ /* 0x000fe40000000f00 */
[----:B------:R-:W-:Y:S02]  /*50a0*/  MOV R7, R33 ;  /* 0x0000002100077202 */ /* 0x000fe40000000f00 */
[----:B------:R-:W1:Y:S01]  /*50b0*/  LDSM.16.M88.4 R32, [R248+0x11900] ;  /* 0x01190000f820783b */ /* 0x000e620000000200 */
[C---:B------:R-:W-:Y:S04]  /*50c0*/  LEA R2, P0, R3.reuse, c[0x0][0x1f8], 0x1 ;  /* 0x00007e0003027a11 */ /* 0x040fe800078008ff */
[----:B------:R-:W-:Y:S02]  /*50d0*/  LEA.HI.X R3, R3, c[0x0][0x1fc], R5, 0x1, P0 ;  /* 0x00007f0003037a11 */ /* 0x000fe400000f0c05 */
[C---:B------:R-:W-:Y:S02]  /*50e0*/  ISETP.GT.AND P0, PT, R130.reuse, RZ, PT ;  /* 0x000000ff8200720c */ /* 0x040fe40003f04270 */
[----:B------:R-:W-:Y:S01]  /*50f0*/  IADD3 R130, R130, -0x1, RZ ;  /* 0xffffffff82827810 */ /* 0x000fe20007ffe0ff */
[----:B---3--:R3:W1:Y:S05]  /*5100*/  LDSM.16.M88.4 R188, [R132] ;  /* 0x0000000084bc783b */ /* 0x00866a0000000200 */
[----:B------:R-:W-:Y:S01]  /*5110*/  @!PT LDS RZ, [RZ] ;  /* 0x00000000fffff984 */ /* 0x000fe20000000800 */
[----:B------:R-:W-:Y:S01]  /*5120*/  @!PT LDS RZ, [RZ] ;  /* 0x00000000fffff984 */ /* 0x000fe20000000800 */
[----:B------:R-:W-:Y:S01]  /*5130*/  @!PT LDS RZ, [RZ] ;  /* 0x00000000fffff984 */ /* 0x000fe20000000800 */
[----:B------:R2:W-:Y:S05]  /*5140*/  LDGSTS.E.BYPASS.LTC128B.128 [R131+0x100], [R22.64], !P6 ;  /* 0x0010000016837fae */ /* 0x0005ea000f101d48 */
[----:B------:R1:W-:Y:S05]  /*5150*/  LDGSTS.E.BYPASS.LTC128B.128 [R131+0x2100], [R20.64], !P5 ;  /* 0x0210000014837fae */ /* 0x0003ea000e901d48 */
[----:B------:R1:W-:Y:S05]  /*5160*/  LDGSTS.E.BYPASS.LTC128B.128 [R131+0x4100], [R12.64], !P4 ;  /* 0x041000000c837fae */ /* 0x0003ea000e101d48 */
[----:B------:R1:W-:Y:S05]  /*5170*/  LDGSTS.E.BYPASS.LTC128B.128 [R131+0x6100], [R14.64], !P3 ;  /* 0x061000000e837fae */ /* 0x0003ea000d901d48 */
[----:B------:R1:W-:Y:S05]  /*5180*/  LDGSTS.E.BYPASS.LTC128B.128 [R131+0x1100], [R30.64], !P6 ;  /* 0x011000001e837fae */ /* 0x0003ea000f101d48 */
[----:B------:R4:W-:Y:S01]  /*5190*/  LDGSTS.E.BYPASS.LTC128B.128 [R131+0x3100], [R28.64], !P5 ;  /* 0x031000001c837fae */ /* 0x0009e2000e901d48 */
[----:B--2---:R-:W-:Y:S02]  /*51a0*/  MOV R22, R6 ;  /* 0x0000000600167202 */ /* 0x004fe40000000f00 */
[----:B------:R-:W-:Y:S02]  /*51b0*/  MOV R23, R7 ;  /* 0x0000000700177202 */ /* 0x000fe40000000f00 */
[----:B---3--:R-:W2:Y:S01]  /*51c0*/  LDL R132, [R1+0x2c] ;  /* 0x00002c0001847983 */ /* 0x008ea20000100800 */
[C---:B-----5:R-:W-:Y:S04]  /*51d0*/  HMMA.16816.F32 R4, R172.reuse, R8, RZ ;  /* 0x00000008ac04723c */ /* 0x060fe800000018ff */
[----:B------:R3:W-:Y:S04]  /*51e0*/  LDGSTS.E.BYPASS.LTC128B.128 [R131+0x5100], [R22.64], !P4 ;  /* 0x0510000016837fae */ /* 0x0007e8000e101d48 */
[C---:B------:R-:W-:Y:S01]  /*51f0*/  HMMA.16816.F32 R8, R172.reuse, R10, RZ ;  /* 0x0000000aac08723c */ /* 0x040fe200000018ff */
[----:B------:R4:W-:Y:S05]  /*5200*/  LDGSTS.E.BYPASS.LTC128B.128 [R131+0x7100], [R2.64], !P3 ;  /* 0x0710000002837fae */ /* 0x0009ea000d901d48 */
[----:B------:R-:W0:Y:S02]  /*5210*/  LDGDEPBAR ;  /* 0x00000000000079af */ /* 0x000e240000000000 */
[C---:B-1----:R-:W-:Y:S08]  /*5220*/  HMMA.16816.F32 R12, R172.reuse, R16, RZ ;  /* 0x00000010ac0c723c */ /* 0x042ff000000018ff */
[C---:B------:R-:W-:Y:S08]  /*5230*/  HMMA.16816.F32 R16, R172.reuse, R18, RZ ;  /* 0x00000012ac10723c */ /* 0x040ff000000018ff */
[C---:B---3--:R-:W-:Y:S01]  /*5240*/  HMMA.16816.F32 R20, R172.reuse, R24, RZ ;  /* 0x00000018ac14723c */ /* 0x048fe200000018ff */
[----:B----4-:R-:W3:Y:S07]  /*5250*/  LDL R2, [R1+0x38] ;  /* 0x0000380001027983 */ /* 0x010eee0000100800 */
[C---:B------:R-:W-:Y:S01]  /*5260*/  HMMA.16816.F32 R24, R172.reuse, R26, RZ ;  /* 0x0000001aac18723c */ /* 0x040fe200000018ff */
[----:B------:R-:W4:Y:S05]  /*5270*/  LDL R3, [R1+0x34] ;  /* 0x0000340001037983 */ /* 0x000f2a0000100800 */
[----:B------:R-:W-:Y:S02]  /*5280*/  STL [R1+0xd8], R172 ;  /* 0x0000d8ac01007387 */ /* 0x000fe40000100800 */
[C---:B------:R-:W-:Y:S03]  /*5290*/  HMMA.16816.F32 R28, R172.reuse, R32, RZ ;  /* 0x00000020ac1c723c */ /* 0x040fe600000018ff */
[----:B------:R-:W-:Y:S05]  /*52a0*/  STL [R1+0xd4], R173 ;  /* 0x0000d4ad01007387 */ /* 0x000fea0000100800 */
[----:B------:R-:W-:Y:S01]  /*52b0*/  HMMA.16816.F32 R32, R172, R34, RZ ;  /* 0x00000022ac20723c */ /* 0x000fe200000018ff */
[----:B------:R-:W-:Y:S05]  /*52c0*/  STL [R1+0xd0], R174 ;  /* 0x0000d0ae01007387 */ /* 0x000fea0000100800 */
[----:B------:R-:W-:Y:S02]  /*52d0*/  STL [R1+0xcc], R175 ;  /* 0x0000ccaf01007387 */ /* 0x000fe40000100800 */
[C---:B------:R-:W-:Y:S03]  /*52e0*/  HMMA.16816.F32 R4, R176.reuse, R136, R4 ;  /* 0x00000088b004723c */ /* 0x040fe60000001804 */
[----:B------:R-:W-:Y:S05]  /*52f0*/  STL [R1+0xe8], R176 ;  /* 0x0000e8b001007387 */ /* 0x000fea0000100800 */
[C---:B------:R-:W-:Y:S01]  /*5300*/  HMMA.16816.F32 R8, R176.reuse, R138, R8 ;  /* 0x0000008ab008723c */ /* 0x040fe20000001808 */
[----:B------:R-:W1:Y:S05]  /*5310*/  LDSM.16.M88.4 R136, [R0+0x10100] ;  /* 0x010100000088783b */ /* 0x000e6a0000000200 */
        /* <DEDUP_REMOVED lines=9> */
[----:B------:R-:W-:Y:S05]  /*53b0*/  LDSM.16.M88.4 R184, [R0+0x11900] ;  /* 0x0119000000b8783b */ /* 0x000fea0000000200 */
[----:B------:R-:W-:Y:S02]  /*53c0*/  STL [R1+0xf4], R193 ;  /* 0x0000f4c101007387 */ /* 0x000fe40000100800 */
[C---:B------:R-:W-:Y:S03]  /*53d0*/  HMMA.16816.F32 R28, R176.reuse, R188, R28 ;  /* 0x000000bcb01c723c */ /* 0x040fe6000000181c */
[----:B------:R-:W-:Y:S05]  /*53e0*/  STL [R1+0xf0], R194 ;  /* 0x0000f0c201007387 */ /* 0x000fea0000100800 */
[----:B------:R-:W-:Y:S01]  /*53f0*/  HMMA.16816.F32 R32, R176, R190, R32 ;  /* 0x000000beb020723c */ /* 0x000fe20000001820 */
[----:B------:R-:W-:Y:S05]  /*5400*/  STL [R1+0xec], R195 ;  /* 0x0000ecc301007387 */ /* 0x000fea0000100800 */
[----:B------:R-:W-:Y:S02]  /*5410*/  STL [R1+0x108], R196 ;  /* 0x000108c401007387 */ /* 0x000fe40000100800 */
[C---:B-1----:R-:W-:Y:S03]  /*5420*/  HMMA.16816.F32 R4, R192.reuse, R136, R4 ;  /* 0x00000088c004723c */ /* 0x042fe60000001804 */
[----:B------:R-:W-:Y:S05]  /*5430*/  STL [R1+0x104], R197 ;  /* 0x000104c501007387 */ /* 0x000fea0000100800 */
[C---:B------:R-:W-:Y:S01]  /*5440*/  HMMA.16816.F32 R8, R192.reuse, R138, R8 ;  /* 0x0000008ac008723c */ /* 0x040fe20000001808 */
[----:B------:R-:W1:Y:S05]  /*5450*/  LDSM.16.M88.4 R136, [R0+0x11100] ;  /* 0x011100000088783b */ /* 0x000e6a0000000200 */
[----:B------:R-:W-:Y:S02]  /*5460*/  STL [R1+0x100], R198 ;  /* 0x000100c601007387 */ /* 0x000fe40000100800 */
[C---:B------:R-:W-:Y:S03]  /*5470*/  HMMA.16816.F32 R12, R192.reuse, R180, R12 ;  /* 0x000000b4c00c723c */ /* 0x040fe6000000180c */
[----:B------:R-:W-:Y:S05]  /*5480*/  STL [R1+0xfc], R199 ;  /* 0x0000fcc701007387 */ /* 0x000fea0000100800 */
[C---:B------:R-:W-:Y:S01]  /*5490*/  HMMA.16816.F32 R16, R192.reuse, R182, R16 ;  /* 0x000000b6c010723c */ /* 0x040fe20000001810 */
[----:B------:R-:W1:Y:S05]  /*54a0*/  LDSM.16.M88.4 R180, [R251] ;  /* 0x00000000fbb4783b */ /* 0x000e6a0000000200 */
[----:B------:R-:W-:Y:S05]  /*54b0*/  STL [R1+0x118], R200 ;  /* 0x000118c801007387 */ /* 0x000fea0000100800 */
[----:B------:R-:W-:Y:S05]  /*54c0*/  STL [R1+0x114], R201 ;  /* 0x000114c901007387 */ /* 0x000fea0000100800 */
[----:B------:R-:W-:Y:S05]  /*54d0*/  STL [R1+0x110], R202 ;  /* 0x000110ca01007387 */ /* 0x000fea0000100800 */
[----:B------:R-:W-:Y:S01]  /*54e0*/  STL [R1+0x10c], R203 ;  /* 0x00010ccb01007387 */ /* 0x000fe20000100800 */
[C---:B-1----:R-:W-:Y:S08]  /*54f0*/  HMMA.16816.F32 R20, R192.reuse, R136, R20 ;  /* 0x00000088c014723c */ /* 0x042ff00000001814 */
[C---:B------:R-:W-:Y:S01]  /*5500*/  HMMA.16816.F32 R24, R192.reuse, R138, R24 ;  /* 0x0000008ac018723c */ /* 0x040fe20000001818 */
[----:B------:R-:W1:Y:S07]  /*5510*/  LDSM.16.M88.4 R136, [R251+0x800] ;  /* 0x00080000fb88783b */ /* 0x000e6e0000000200 */
[C---:B------:R-:W-:Y:S08]  /*5520*/  HMMA.16816.F32 R28, R192.reuse, R184, R28 ;  /* 0x000000b8c01c723c */ /* 0x040ff0000000181c */
[----:B------:R-:W-:Y:S01]  /*5530*/  HMMA.16816.F32 R32, R192, R186, R32 ;  /* 0x000000bac020723c */ /* 0x000fe20000001820 */
[----:B------:R-:W1:Y:S07]  /*5540*/  LDSM.16.M88.4 R184, [R251+0x1000] ;  /* 0x00100000fbb8783b */ /* 0x000e6e0000000200 */
[C---:B------:R-:W-:Y:S08]  /*5550*/  HMMA.16816.F32 R4, R196.reuse, R180, R4 ;  /* 0x000000b4c404723c */ /* 0x040ff00000001804 */
[C---:B------:R-:W-:Y:S01]  /*5560*/  HMMA.16816.F32 R8, R196.reuse, R182, R8 ;  /* 0x000000b6c408723c */ /* 0x040fe20000001808 */
[----:B------:R-:W1:Y:S07]  /*5570*/  LDSM.16.M88.4 R180, [R251+0x1800] ;  /* 0x00180000fbb4783b */ /* 0x000e6e0000000200 */
[C---:B-1----:R-:W-:Y:S08]  /*5580*/  HMMA.16816.F32 R12, R196.reuse, R136, R12 ;  /* 0x00000088c40c723c */ /* 0x042ff0000000180c */
[C---:B------:R-:W-:Y:S01]  /*5590*/  HMMA.16816.F32 R16, R196.reuse, R138, R16 ;  /* 0x0000008ac410723c */ /* 0x040fe20000001810 */
[----:B------:R-:W1:Y:S07]  /*55a0*/  LDSM.16.M88.4 R136, [R248+0x12100] ;  /* 0x01210000f888783b */ /* 0x000e6e0000000200 */
[C---:B------:R-:W-:Y:S08]  /*55b0*/  HMMA.16816.F32 R20, R196.reuse, R184, R20 ;  /* 0x000000b8c414723c */ /* 0x040ff00000001814 */
[C---:B------:R-:W-:Y:S01]  /*55c0*/  HMMA.16816.F32 R24, R196.reuse, R186, R24 ;  /* 0x000000bac418723c */ /* 0x040fe20000001818 */
[----:B------:R-:W2:Y:S07]  /*55d0*/  LDSM.16.M88.4 R184, [R248+0x12900] ;  /* 0x01290000f8b8783b */ /* 0x000eae0000000200 */
[C---:B------:R-:W-:Y:S08]  /*55e0*/  HMMA.16816.F32 R28, R196.reuse, R180, R28 ;  /* 0x000000b4c41c723c */ /* 0x040ff0000000181c */
[----:B------:R-:W-:Y:S01]  /*55f0*/  HMMA.16816.F32 R32, R196, R182, R32 ;  /* 0x000000b6c420723c */ /* 0x000fe20000001820 */
[----:B------:R-:W2:Y:S07]  /*5600*/  LDSM.16.M88.4 R180, [R248+0x13100] ;  /* 0x01310000f8b4783b */ /* 0x000eae0000000200 */
[C---:B-1----:R-:W-:Y:S08]  /*5610*/  HMMA.16816.F32 R4, R200.reuse, R136, R4 ;  /* 0x00000088c804723c */ /* 0x042ff00000001804 */
[C---:B------:R-:W-:Y:S01]  /*5620*/  HMMA.16816.F32 R8, R200.reuse, R138, R8 ;  /* 0x0000008ac808723c */ /* 0x040fe20000001808 */
[----:B------:R-:W1:Y:S07]  /*5630*/  LDSM.16.M88.4 R136, [R248+0x13900] ;  /* 0x01390000f888783b */ /* 0x000e6e0000000200 */
[C---:B--2---:R-:W-:Y:S08]  /*5640*/  HMMA.16816.F32 R12, R200.reuse, R184, R12 ;  /* 0x000000b8c80c723c */ /* 0x044ff0000000180c */
[C---:B------:R-:W-:Y:S08]  /*5650*/  HMMA.16816.F32 R16, R200.reuse, R186, R16 ;  /* 0x000000bac810723c */ /* 0x040ff00000001810 */
[C---:B------:R-:W-:Y:S08]  /*5660*/  HMMA.16816.F32 R20, R200.reuse, R180, R20 ;  /* 0x000000b4c814723c */ /* 0x040ff00000001814 */
[C---:B------:R-:W-:Y:S08]  /*5670*/  HMMA.16816.F32 R24, R200.reuse, R182, R24 ;  /* 0x000000b6c818723c */ /* 0x040ff00000001818 */
[C---:B-1----:R-:W-:Y:S08]  /*5680*/  HMMA.16816.F32 R28, R200.reuse, R136, R28 ;  /* 0x00000088c81c723c */ /* 0x042ff0000000181c */
[----:B------:R-:W-:Y:S01]  /*5690*/  HMMA.16816.F32 R32, R200, R138, R32 ;  /* 0x0000008ac820723c */ /* 0x000fe20000001820 */
[----:B------:R1:W-:Y:S05]  /*56a0*/  LDSM.16.M88.4 R136, [R135] ;  /* 0x000000008788783b */ /* 0x0003ea0000000200 */
[----:B---3--:R2:W2:Y:S05]  /*56b0*/  LDSM.16.M88.4 R184, [R2] ;  /* 0x0000000002b8783b */ /* 0x0084aa0000000200 */
[----:B----4-:R4:W2:Y:S05]  /*56c0*/  LDSM.16.M88.4 R180, [R3] ;  /* 0x0000000003b4783b */ /* 0x0108aa0000000200 */
[----:B-1----:R-:W3:Y:S05]  /*56d0*/  LDL R135, [R1+0x28] ;  /* 0x0000280001877983 */ /* 0x002eea0000100800 */
[----:B--2---:R-:W3:Y:S05]  /*56e0*/  LDL R2, [R1+0x1c] ;  /* 0x00001c0001027983 */ /* 0x004eea0000100800 */
[----:B----4-:R-:W4:Y:S01]  /*56f0*/  LDL R3, [R1+0x20] ;  /* 0x0000200001037983 */ /* 0x010f220000100800 */
[C---:B------:R-:W-:Y:S08]  /*5700*/  HMMA.16816.F32 R4, R204.reuse, R184, R4 ;  /* 0x000000b8cc04723c */ /* 0x040ff00000001804 */
[C---:B------:R-:W-:Y:S01]  /*5710*/  HMMA.16816.F32 R8, R204.reuse, R186, R8 ;  /* 0x000000bacc08723c */ /* 0x040fe20000001808 */
[----:B------:R1:W1:Y:S07]  /*5720*/  LDSM.16.M88.4 R184, [R132] ;  /* 0x0000000084b8783b */ /* 0x00026e0000000200 */
[C---:B------:R-:W-:Y:S08]  /*5730*/  HMMA.16816.F32 R12, R204.reuse, R180, R12 ;  /* 0x000000b4cc0c723c */ /* 0x040ff0000000180c */
[C---:B------:R-:W-:Y:S01]  /*5740*/  HMMA.16816.F32 R16, R204.reuse, R182, R16 ;  /* 0x000000b6cc10723c */ /* 0x040fe20000001810 */
[----:B------:R-:W1:Y:S07]  /*5750*/  LDSM.16.M88.4 R180, [R0+0x12100] ;  /* 0x0121000000b4783b */ /* 0x000e6e0000000200 */
[C---:B------:R-:W-:Y:S01]  /*5760*/  HMMA.16816.F32 R20, R204.reuse, R136, R20 ;  /* 0x00000088cc14723c */ /* 0x040fe20000001814 */
[----:B-1----:R-:W3:Y:S05]  /*5770*/  LDL R132, [R1+0x24] ;  /* 0x0000240001847983 */ /* 0x002eea0000100800 */
[----:B------:R-:W-:Y:S02]  /*5780*/  STL [R1+0x124], R205 ;  /* 0x000124cd01007387 */ /* 0x000fe40000100800 */
[C---:B------:R-:W-:Y:S03]  /*5790*/  HMMA.16816.F32 R24, R204.reuse, R138, R24 ;  /* 0x0000008acc18723c */ /* 0x040fe60000001818 */
[----:B------:R-:W1:Y:S05]  /*57a0*/  LDSM.16.M88.4 R136, [R0+0x12900] ;  /* 0x012900000088783b */ /* 0x000e6a0000000200 */
[----:B------:R-:W-:Y:S01]  /*57b0*/  STL [R1+0x120], R206 ;  /* 0x000120ce01007387 */ /* 0x000fe20000100800 */
[C---:B------:R-:W-:Y:S04]  /*57c0*/  HMMA.16816.F32 R28, R204.reuse, R184, R28 ;  /* 0x000000b8cc1c723c */ /* 0x040fe8000000181c */
[----:B------:R-:W-:Y:S04]  /*57d0*/  STL [R1+0x11c], R207 ;  /* 0x00011ccf01007387 */ /* 0x000fe80000100800 */
[----:B------:R-:W-:Y:S01]  /*57e0*/  HMMA.16816.F32 R32, R204, R186, R32 ;  /* 0x000000bacc20723c */ /* 0x000fe20000001820 */
[----:B------:R-:W1:Y:S05]  /*57f0*/  LDSM.16.M88.4 R184, [R0+0x13100] ;  /* 0x0131000000b8783b */ /* 0x000e6a0000000200 */
[----:B------:R-:W3:Y:S02]  /*5800*/  LDL R172, [R1+0x6c] ;  /* 0x00006c0001ac7983 */ /* 0x000ee40000100800 */
[C---:B------:R-:W-:Y:S03]  /*5810*/  HMMA.16816.F32 R4, R208.reuse, R180, R4 ;  /* 0x000000b4d004723c */ /* 0x040fe60000001804 */
[----:B------:R-:W3:Y:S05]  /*5820*/  LDL R179, [R1+0x60] ;  /* 0x0000600001b37983 */ /* 0x000eea0000100800 */
[C---:B------:R-:W-:Y:S01]  /*5830*/  HMMA.16816.F32 R8, R208.reuse, R182, R8 ;  /* 0x000000b6d008723c */ /* 0x040fe20000001808 */
[----:B------:R-:W1:Y:S05]  /*5840*/  LDSM.16.M88.4 R180, [R0+0x13900] ;  /* 0x0139000000b4783b */ /* 0x000e6a0000000200 */
[----:B------:R-:W3:Y:S02]  /*5850*/  LDL R174, [R1+0x68] ;  /* 0x0000680001ae7983 */ /* 0x000ee40000100800 */
[C---:B-1----:R-:W-:Y:S03]  /*5860*/  HMMA.16816.F32 R12, R208.reuse, R136, R12 ;  /* 0x00000088d00c723c */ /* 0x042fe6000000180c */
[----:B------:R-:W3:Y:S05]  /*5870*/  LDL R175, [R1+0x5c] ;  /* 0x00005c0001af7983 */ /* 0x000eea0000100800 */
[----:B------:R-:W3:Y:S01]  /*5880*/  LDL R173, [R1+0x58] ;  /* 0x0000580001ad7983 */ /* 0x000ee20000100800 */
[C---:B------:R-:W-:Y:S04]  /*5890*/  HMMA.16816.F32 R16, R208.reuse, R138, R16 ;  /* 0x0000008ad010723c */ /* 0x040fe80000001810 */
[----:B------:R-:W1:Y:S04]  /*58a0*/  LDSM.16.M88.4 R136, [R251+0x2000] ;  /* 0x00200000fb88783b */ /* 0x000e680000000200 */
[C---:B------:R-:W-:Y:S08]  /*58b0*/  HMMA.16816.F32 R20, R208.reuse, R184, R20 ;  /* 0x000000b8d014723c */ /* 0x040ff00000001814 */
[C---:B------:R-:W-:Y:S01]  /*58c0*/  HMMA.16816.F32 R24, R208.reuse, R186, R24 ;  /* 0x000000bad018723c */ /* 0x040fe20000001818 */
[----:B------:R-:W1:Y:S07]  /*58d0*/  LDSM.16.M88.4 R184, [R251+0x2800] ;  /* 0x00280000fbb8783b */ /* 0x000e6e0000000200 */
[C---:B------:R-:W-:Y:S08]  /*58e0*/  HMMA.16816.F32 R28, R208.reuse, R180, R28 ;  /* 0x000000b4d01c723c */ /* 0x040ff0000000181c */
[----:B------:R-:W-:Y:S01]  /*58f0*/  HMMA.16816.F32 R32, R208, R182, R32 ;  /* 0x000000b6d020723c */ /* 0x000fe20000001820 */
[----:B------:R-:W1:Y:S07]  /*5900*/  LDSM.16.M88.4 R180, [R251+0x3000] ;  /* 0x00300000fbb4783b */ /* 0x000e6e0000000200 */
[C---:B-1----:R-:W-:Y:S08]  /*5910*/  HMMA.16816.F32 R4, R212.reuse, R136, R4 ;  /* 0x00000088d404723c */ /* 0x042ff00000001804 */
[C---:B------:R-:W-:Y:S01]  /*5920*/  HMMA.16816.F32 R8, R212.reuse, R138, R8 ;  /* 0x0000008ad408723c */ /* 0x040fe20000001808 */
[----:B------:R-:W1:Y:S07]  /*5930*/  LDSM.16.M88.4 R136, [R251+0x3800] ;  /* 0x00380000fb88783b */ /* 0x000e6e0000000200 */
[C---:B------:R-:W-:Y:S08]  /*5940*/  HMMA.16816.F32 R12, R212.reuse, R184, R12 ;  /* 0x000000b8d40c723c */ /* 0x040ff0000000180c */
[C---:B------:R-:W-:Y:S01]  /*5950*/  HMMA.16816.F32 R16, R212.reuse, R186, R16 ;  /* 0x000000bad410723c */ /* 0x040fe20000001810 */
[----:B------:R-:W1:Y:S07]  /*5960*/  LDSM.16.M88.4 R184, [R248+0x14100] ;  /* 0x01410000f8b8783b */ /* 0x000e6e0000000200 */
[C---:B------:R-:W-:Y:S08]  /*5970*/  HMMA.16816.F32 R20, R212.reuse, R180, R20 ;  /* 0x000000b4d414723c */ /* 0x040ff00000001814 */
[C---:B------:R-:W-:Y:S01]  /*5980*/  HMMA.16816.F32 R24, R212.reuse, R182, R24 ;  /* 0x000000b6d418723c */ /* 0x040fe20000001818 */
[----:B------:R-:W1:Y:S07]  /*5990*/  LDSM.16.M88.4 R180, [R248+0x14900] ;  /* 0x01490000f8b4783b */ /* 0x000e6e0000000200 */
[C---:B-1----:R-:W-:Y:S08]  /*59a0*/  HMMA.16816.F32 R28, R212.reuse, R136, R28 ;  /* 0x00000088d41c723c */ /* 0x042ff0000000181c */
[----:B------:R-:W-:Y:S01]  /*59b0*/  HMMA.16816.F32 R32, R212, R138, R32 ;  /* 0x0000008ad420723c */ /* 0x000fe20000001820 */
[----:B------:R-:W1:Y:S07]  /*59c0*/  LDSM.16.M88.4 R136, [R248+0x15100] ;  /* 0x01510000f888783b */ /* 0x000e6e0000000200 */
[C---:B------:R-:W-:Y:S08]  /*59d0*/  HMMA.16816.F32 R4, R216.reuse, R184, R4 ;  /* 0x000000b8d804723c */ /* 0x040ff00000001804 */
[C---:B------:R-:W-:Y:S01]  /*59e0*/  HMMA.16816.F32 R8, R216.reuse, R186, R8 ;  /* 0x000000bad808723c */ /* 0x040fe20000001808 */
[----:B------:R-:W1:Y:S07]  /*59f0*/  LDSM.16.M88.4 R184, [R248+0x15900] ;  /* 0x01590000f8b8783b */ /* 0x000e6e0000000200 */
[C---:B------:R-:W-:Y:S08]  /*5a00*/  HMMA.16816.F32 R12, R216.reuse, R180, R12 ;  /* 0x000000b4d80c723c */ /* 0x040ff0000000180c */
[C---:B------:R-:W-:Y:S08]  /*5a10*/  HMMA.16816.F32 R16, R216.reuse, R182, R16 ;  /* 0x000000b6d810723c */ /* 0x040ff00000001810 */
[C---:B-1----:R-:W-:Y:S08]  /*5a20*/  HMMA.16816.F32 R20, R216.reuse, R136, R20 ;  /* 0x00000088d814723c */ /* 0x042ff00000001814 */
[C---:B------:R-:W-:Y:S08]  /*5a30*/  HMMA.16816.F32 R24, R216.reuse, R138, R24 ;  /* 0x0000008ad818723c */ /* 0x040ff00000001818 */
[C---:B------:R-:W-:Y:S08]  /*5a40*/  HMMA.16816.F32 R28, R216.reuse, R184, R28 ;  /* 0x000000b8d81c723c */ /* 0x040ff0000000181c */
[----:B------:R-:W-:Y:S01]  /*5a50*/  HMMA.16816.F32 R32, R216, R186, R32 ;  /* 0x000000bad820723c */ /* 0x000fe20000001820 */
[----:B---3--:R1:W3:Y:S05]  /*5a60*/  LDSM.16.M88.4 R180, [R135] ;  /* 0x0000000087b4783b */ /* 0x0082ea0000000200 */
[----:B----4-:R4:W-:Y:S05]  /*5a70*/  LDSM.16.M88.4 R184, [R3] ;  /* 0x0000000003b8783b */ /* 0x0109ea0000000200 */
[----:B-1----:R-:W2:Y:S05]  /*5a80*/  LDL R135, [R1+0x18] ;  /* 0x0000180001877983 */ /* 0x002eaa0000100800 */
[----:B----4-:R-:W4:Y:S01]  /*5a90*/  LDL R3, [R1+0x10] ;  /* 0x0000100001037983 */ /* 0x010f220000100800 */
[C---:B---3--:R-:W-:Y:S08]  /*5aa0*/  HMMA.16816.F32 R4, R220.reuse, R180, R4 ;  /* 0x000000b4dc04723c */ /* 0x048ff00000001804 */
[C---:B------:R-:W-:Y:S01]  /*5ab0*/  HMMA.16816.F32 R8, R220.reuse, R182, R8 ;  /* 0x000000b6dc08723c */ /* 0x040fe20000001808 */
[----:B------:R1:W-:Y:S05]  /*5ac0*/  LDSM.16.M88.4 R180, [R2] ;  /* 0x0000000002b4783b */ /* 0x0003ea0000000200 */
[----:B------:R3:W3:Y:S05]  /*5ad0*/  LDSM.16.M88.4 R136, [R132] ;  /* 0x000000008488783b */ /* 0x0006ea0000000200 */
[----:B-1----:R-:W4:Y:S05]  /*5ae0*/  LDL R2, [R1+0xc] ;  /* 0x00000c0001027983 */ /* 0x002f2a0000100800 */
[----:B---3--:R-:W3:Y:S01]  /*5af0*/  LDL R132, [R1+0x14] ;  /* 0x0000140001847983 */ /* 0x008ee20000100800 */
[C---:B------:R-:W-:Y:S08]  /*5b00*/  HMMA.16816.F32 R12, R220.reuse, R136, R12 ;  /* 0x00000088dc0c723c */ /* 0x040ff0000000180c */
[C---:B------:R-:W-:Y:S01]  /*5b10*/  HMMA.16816.F32 R16, R220.reuse, R138, R16 ;  /* 0x0000008adc10723c */ /* 0x040fe20000001810 */
[----:B------:R-:W1:Y:S07]  /*5b20*/  LDSM.16.M88.4 R136, [R0+0x14100] ;  /* 0x014100000088783b */ /* 0x000e6e0000000200 */
        /* <DEDUP_REMOVED lines=32> */
[----:B------:R-:W2:Y:S07]  /*5d30*/  LDSM.16.M88.4 R180, [R248+0x17900] ;  /* 0x01790000f8b4783b */ /* 0x000eae0000000200 */
[C---:B-1----:R-:W-:Y:S08]  /*5d40*/  HMMA.16816.F32 R12, R232.reuse, R136, R12 ;  /* 0x00000088e80c723c */ /* 0x042ff0000000180c */
[C---:B------:R-:W-:Y:S08]  /*5d50*/  HMMA.16816.F32 R16, R232.reuse, R138, R16 ;  /* 0x0000008ae810723c */ /* 0x040ff00000001810 */
[C---:B------:R-:W-:Y:S08]  /*5d60*/  HMMA.16816.F32 R20, R232.reuse, R184, R20 ;  /* 0x000000b8e814723c */ /* 0x040ff00000001814 */
[C---:B------:R-:W-:Y:S08]  /*5d70*/  HMMA.16816.F32 R24, R232.reuse, R186, R24 ;  /* 0x000000bae818723c */ /* 0x040ff00000001818 */
[C---:B--2---:R-:W-:Y:S01]  /*5d80*/  HMMA.16816.F32 R28, R232.reuse, R180, R28 ;  /* 0x000000b4e81c723c */ /* 0x044fe2000000181c */
[----:B------:R-:W1:Y:S07]  /*5d90*/  LDSM.16.M88.4 R136, [R135] ;  /* 0x000000008788783b */ /* 0x000e6e0000000200 */
[----:B------:R-:W-:Y:S01]  /*5da0*/  HMMA.16816.F32 R32, R232, R182, R32 ;  /* 0x000000b6e820723c */ /* 0x000fe20000001820 */
[----:B----4-:R-:W-:Y:S07]  /*5db0*/  LDSM.16.M88.4 R180, [R3] ;  /* 0x0000000003b4783b */ /* 0x010fee0000000200 */
[C---:B-1----:R-:W-:Y:S08]  /*5dc0*/  HMMA.16816.F32 R4, R236.reuse, R136, R4 ;  /* 0x00000088ec04723c */ /* 0x042ff00000001804 */
[C---:B------:R-:W-:Y:S01]  /*5dd0*/  HMMA.16816.F32 R8, R236.reuse, R138, R8 ;  /* 0x0000008aec08723c */ /* 0x040fe20000001808 */
[----:B------:R-:W-:Y:S05]  /*5de0*/  LDSM.16.M88.4 R136, [R2] ;  /* 0x000000000288783b */ /* 0x000fea0000000200 */
[----:B---3--:R-:W1:Y:S02]  /*5df0*/  LDSM.16.M88.4 R184, [R132] ;  /* 0x0000000084b8783b */ /* 0x008e640000000200 */
        /* <DEDUP_REMOVED lines=8> */
[----:B------:R-:W3:Y:S07]  /*5e80*/  LDSM.16.M88.4 R136, [R0+0x17100] ;  /* 0x017100000088783b */ /* 0x000eee0000000200 */
[C---:B-1----:R-:W-:Y:S08]  /*5e90*/  HMMA.16816.F32 R4, R240.reuse, R184, R4 ;  /* 0x000000b8f004723c */ /* 0x042ff00000001804 */
[C---:B------:R-:W-:Y:S01]  /*5ea0*/  HMMA.16816.F32 R8, R240.reuse, R186, R8 ;  /* 0x000000baf008723c */ /* 0x040fe20000001808 */
[----:B------:R-:W1:Y:S07]  /*5eb0*/  LDSM.16.M88.4 R184, [R0+0x17900] ;  /* 0x0179000000b8783b */ /* 0x000e6e0000000200 */
[C---:B--2---:R-:W-:Y:S08]  /*5ec0*/  HMMA.16816.F32 R12, R240.reuse, R180, R12 ;  /* 0x000000b4f00c723c */ /* 0x044ff0000000180c */
[C---:B------:R-:W-:Y:S01]  /*5ed0*/  HMMA.16816.F32 R16, R240.reuse, R182, R16 ;  /* 0x000000b6f010723c */ /* 0x040fe20000001810 */
[----:B------:R-:W2:Y:S07]  /*5ee0*/  LDSM.16.M88.4 R180, [R251+0x6000] ;  /* 0x00600000fbb4783b */ /* 0x000eae0000000200 */
[C---:B---3--:R-:W-:Y:S08]  /*5ef0*/  HMMA.16816.F32 R20, R240.reuse, R136, R20 ;  /* 0x00000088f014723c */ /* 0x048ff00000001814 */
[C---:B------:R-:W-:Y:S01]  /*5f00*/  HMMA.16816.F32 R24, R240.reuse, R138, R24 ;  /* 0x0000008af018723c */ /* 0x040fe20000001818 */
[----:B------:R-:W3:Y:S07]  /*5f10*/  LDSM.16.M88.4 R136, [R251+0x6800] ;  /* 0x00680000fb88783b */ /* 0x000eee0000000200 */
[C---:B-1----:R-:W-:Y:S08]  /*5f20*/  HMMA.16816.F32 R28, R240.reuse, R184, R28 ;  /* 0x000000b8f01c723c */ /* 0x042ff0000000181c */
[----:B------:R-:W-:Y:S08]  /*5f30*/  HMMA.16816.F32 R32, R240, R186, R32 ;  /* 0x000000baf020723c */ /* 0x000ff00000001820 */
[C---:B--2---:R-:W-:Y:S08]  /*5f40*/  HMMA.16816.F32 R4, R244.reuse, R180, R4 ;  /* 0x000000b4f404723c */ /* 0x044ff00000001804 */
[C---:B------:R-:W-:Y:S08]  /*5f50*/  HMMA.16816.F32 R8, R244.reuse, R182, R8 ;  /* 0x000000b6f408723c */ /* 0x040ff00000001808 */
[C---:B---3--:R-:W-:Y:S08]  /*5f60*/  HMMA.16816.F32 R12, R244.reuse, R136, R12 ;  /* 0x00000088f40c723c */ /* 0x048ff0000000180c */
[C---:B------:R-:W-:Y:S04]  /*5f70*/  HMMA.16816.F32 R16, R244.reuse, R138, R16 ;  /* 0x0000008af410723c */ /* 0x040fe80000001810 */
[----:B------:R-:W-:Y:S02]  /*5f80*/  FMUL.FTZ R4, R4, c[0x0][0x320] ;  /* 0x0000c80004047a20 */ /* 0x000fe40000410000 */
[----:B------:R-:W-:Y:S02]  /*5f90*/  FMUL.FTZ R5, R5, c[0x0][0x320] ;  /* 0x0000c80005057a20 */ /* 0x000fe40000410000 */
[----:B------:R-:W-:Y:S01]  /*5fa0*/  FMUL.FTZ R6, R6, c[0x0][0x320] ;  /* 0x0000c80006067a20 */ /* 0x000fe20000410000 */
[----:B------:R-:W1:Y:S03]  /*5fb0*/  MUFU.TANH R183, R4 ;  /* 0x0000000400b77308 */ /* 0x000e660000002400 */
[----:B------:R-:W-:Y:S02]  /*5fc0*/  FMUL.FTZ R7, R7, c[0x0][0x320] ;  /* 0x0000c80007077a20 */ /* 0x000fe40000410000 */
[----:B------:R-:W-:Y:S02]  /*5fd0*/  FMUL.FTZ R8, R8, c[0x0][0x320] ;  /* 0x0000c80008087a20 */ /* 0x000fe40000410000 */
[----:B------:R-:W-:Y:S02]  /*5fe0*/  FMUL.FTZ R9, R9, c[0x0][0x320] ;  /* 0x0000c80009097a20 */ /* 0x000fe40000410000 */
[----:B------:R-:W-:Y:S01]  /*5ff0*/  FMUL.FTZ R10, R10, c[0x0][0x320] ;  /* 0x0000c8000a0a7a20 */ /* 0x000fe20000410000 */
[----:B------:R-:W2:Y:S01]  /*6000*/  MUFU.TANH R182, R5 ;  /* 0x0000000500b67308 */ /* 0x000ea20000002400 */
[----:B------:R-:W-:Y:S02]  /*6010*/  FMUL.FTZ R11, R11, c[0x0][0x320] ;  /* 0x0000c8000b0b7a20 */ /* 0x000fe40000410000 */
[----:B------:R-:W-:Y:S02]  /*6020*/  FMUL.FTZ R12, R12, c[0x0][0x320] ;  /* 0x0000c8000c0c7a20 */ /* 0x000fe40000410000 */
[----:B------:R-:W-:Y:S02]  /*6030*/  FMUL.FTZ R18, R18, c[0x0][0x320] ;  /* 0x0000c80012127a20 */ /* 0x000fe40000410000 */
[----:B------:R-:W-:Y:S02]  /*6040*/  FMUL.FTZ R19, R19, c[0x0][0x320] ;  /* 0x0000c80013137a20 */ /* 0x000fe40000410000 */
[----:B------:R-:W-:Y:S01]  /*6050*/  FMUL.FTZ R17, R17, c[0x0][0x320] ;  /* 0x0000c80011117a20 */ /* 0x000fe20000410000 */
[----:B------:R-:W3:Y:S01]  /*6060*/  MUFU.TANH R186, R6 ;  /* 0x0000000600ba7308 */ /* 0x000ee20000002400 */
[----:B------:R-:W-:Y:S02]  /*6070*/  FMUL.FTZ R13, R13, c[0x0][0x320] ;  /* 0x0000c8000d0d7a20 */ /* 0x000fe40000410000 */
[----:B------:R-:W-:Y:S01]  /*6080*/  FMUL.FTZ R16, R16, c[0x0][0x320] ;  /* 0x0000c80010107a20 */ /* 0x000fe20000410000 */
[----:B-1----:R-:W-:Y:S01]  /*6090*/  FMNMX.FTZ R0, R183, R133, !PT ;  /* 0x00000085b7007209 */ /* 0x002fe20007810000 */
[----:B------:R-:W-:Y:S02]  /*60a0*/  FMUL.FTZ R14, R14, c[0x0][0x320] ;  /* 0x0000c8000e0e7a20 */ /* 0x000fe40000410000 */
[----:B------:R-:W-:Y:S03]  /*60b0*/  FMUL.FTZ R15, R15, c[0x0][0x320] ;  /* 0x0000c8000f0f7a20 */ /* 0x000fe60000410000 */
[----:B------:R1:W4:Y:S01]  /*60c0*/  MUFU.TANH R187, R7 ;  /* 0x0000000700bb7308 */ /* 0x0003220000002400 */
[----:B--2---:R-:W-:Y:S09]  /*60d0*/  FMNMX.FTZ R0, R182, R0, !PT ;  /* 0x00000000b6007209 */ /* 0x004ff20007810000 */
[----:B------:R-:W-:Y:S01]  /*60e0*/  MUFU.TANH R206, R18 ;  /* 0x0000001200ce7308 */ /* 0x000fe20000002400 */
[----:B---3--:R-:W-:Y:S09]  /*60f0*/  FMNMX.FTZ R2, R186, R134, !PT ;  /* 0x00000086ba027209 */ /* 0x008ff20007810000 */
[----:B------:R2:W-:Y:S01]  /*6100*/  MUFU.TANH R207, R19 ;  /* 0x0000001300cf7308 */ /* 0x0005e20000002400 */
[----:B-1----:R-:W1:Y:S01]  /*6110*/  LDSM.16.M88.4 R4, [R251+0x7000] ;  /* 0x00700000fb04783b */ /* 0x002e620000000200 */
[----:B----4-:R-:W-:Y:S08]  /*6120*/  FMNMX.FTZ R2, R187, R2, !PT ;  /* 0x00000002bb027209 */ /* 0x010ff00007810000 */
[----:B------:R-:W-:Y:S10]  /*6130*/  MUFU.TANH R205, R15 ;  /* 0x0000000f00cd7308 */ /* 0x000ff40000002400 */
[----:B------:R3:W-:Y:S01]  /*6140*/  MUFU.TANH R139, R17 ;  /* 0x00000011008b7308 */ /* 0x0007e20000002400 */
[----:B--2---:R-:W2:Y:S09]  /*6150*/  LDL.64 R18, [R1+0x90] ;  /* 0x0000900001127983 */ /* 0x004eb20000100a00 */
[----:B------:R-:W4:Y:S10]  /*6160*/  MUFU.TANH R181, R8 ;  /* 0x0000000800b57308 */ /* 0x000f340000002400 */
[----:B------:R-:W4:Y:S01]  /*6170*/  MUFU.TANH R180, R9 ;  /* 0x0000000900b47308 */ /* 0x000f220000002400 */
[C---:B-1----:R-:W-:Y:S01]  /*6180*/  HMMA.16816.F32 R20, R244.reuse, R4, R20 ;  /* 0x00000004f414723c */ /* 0x042fe20000001814 */
[----:B---3--:R-:W3:Y:S08]  /*6190*/  LDL R17, [R1+0x64] ;  /* 0x0000640001117983 */ /* 0x008ef00000100800 */
[----:B------:R-:W1:Y:S03]  /*61a0*/  MUFU.TANH R184, R10 ;  /* 0x0000000a00b87308 */ /* 0x000e660000002400 */
[----:B------:R-:W-:Y:S01]  /*61b0*/  @P0 IMAD.WIDE.U32 R4, R130, c[0x0][0x1e0], RZ ;  /* 0x0000780082040a25 */ /* 0x000fe200078e00ff */
[C---:B------:R-:W-:Y:S03]  /*61c0*/  HMMA.16816.F32 R24, R244.reuse, R6, R24 ;  /* 0x00000006f418723c */ /* 0x040fe60000001818 */
[----:B----4-:R-:W-:Y:S03]  /*61d0*/  FMNMX.FTZ R0, R181, R0, !PT ;  /* 0x00000000b5007209 */ /* 0x010fe60007810000 */
[----:B------:R4:W4:Y:S01]  /*61e0*/  MUFU.TANH R185, R11 ;  /* 0x0000000b00b97308 */ /* 0x0009220000002400 */
[----:B------:R-:W-:Y:S05]  /*61f0*/  FMNMX.FTZ R0, R180, R0, !PT ;  /* 0x00000000b4007209 */ /* 0x000fea0007810000 */
[----:B------:R-:W-:Y:S02]  /*6200*/  FMUL.FTZ R22, R22, c[0x0][0x320] ;  /* 0x0000c80016167a20 */ /* 0x000fe40000410000 */
[----:B------:R-:W-:Y:S02]  /*6210*/  FMUL.FTZ R23, R23, c[0x0][0x320] ;  /* 0x0000c80017177a20 */ /* 0x000fe40000410000 */
[----:B------:R-:W4:Y:S01]  /*6220*/  MUFU.TANH R190, R12 ;  /* 0x0000000c00be7308 */ /* 0x000f220000002400 */
[----:B------:R-:W-:Y:S02]  /*6230*/  FMUL.FTZ R20, R20, c[0x0][0x320] ;  /* 0x0000c80014147a20 */ /* 0x000fe40000410000 */
[----:B------:R-:W-:Y:S01]  /*6240*/  FMUL.FTZ R21, R21, c[0x0][0x320] ;  /* 0x0000c80015157a20 */ /* 0x000fe20000410000 */
[----:B-1----:R-:W-:Y:S04]  /*6250*/  FMNMX.FTZ R2, R184, R2, !PT ;  /* 0x00000002b8027209 */ /* 0x002fe80007810000 */
[----:B------:R-:W-:Y:S02]  /*6260*/  FMUL.FTZ R24, R24, c[0x0][0x320] ;  /* 0x0000c80018187a20 */ /* 0x000fe40000410000 */
[----:B------:R-:W-:Y:S02]  /*6270*/  FMUL.FTZ R25, R25, c[0x0][0x320] ;  /* 0x0000c80019197a20 */ /* 0x000fe40000410000 */
[----:B------:R-:W-:Y:S01]  /*6280*/  FMUL.FTZ R26, R26, c[0x0][0x320] ;  /* 0x0000c8001a1a7a20 */ /* 0x000fe20000410000 */
[----:B------:R-:W-:Y:S01]  /*6290*/  MUFU.TANH R196, R22 ;  /* 0x0000001600c47308 */ /* 0x000fe20000002400 */
[----:B------:R-:W-:Y:S01]  /*62a0*/  FMUL.FTZ R27, R27, c[0x0][0x320] ;  /* 0x0000c8001b1b7a20 */ /* 0x000fe20000410000 */
[----:B----4-:R-:W1:Y:S01]  /*62b0*/  LDSM.16.M88.4 R8, [R251+0x7800] ;  /* 0x00780000fb08783b */ /* 0x010e620000000200 */
[----:B------:R-:W-:Y:S04]  /*62c0*/  DEPBAR.LE SB0, 0x0 ;  /* 0x000080000000791a */ /* 0x000fe80000000000 */
[----:B------:R-:W-:Y:S03]  /*62d0*/  FMNMX.FTZ R2, R185, R2, !PT ;  /* 0x00000002b9027209 */ /* 0x000fe60007810000 */
[----:B------:R4:W-:Y:S01]  /*62e0*/  MUFU.TANH R197, R23 ;  /* 0x0000001700c57308 */ /* 0x0009e20000002400 */
[----:B------:R-:W-:Y:S01]  /*62f0*/  BAR.SYNC.DEFER_BLOCKING 0x0 ;  /* 0x0000000000007b1d */ /* 0x000fe20000010000 */
[----:B------:R-:W-:Y:S01]  /*6300*/  FMNMX.FTZ R0, R190, R0, !PT ;  /* 0x00000000be007209 */ /* 0x000fe20007810000 */
[C---:B-1----:R-:W-:Y:S04]  /*6310*/  HMMA.16816.F32 R28, R244.reuse, R8, R28 ;  /* 0x00000008f41c723c */ /* 0x042fe8000000181c */
[----:B----4-:R-:W4:Y:S03]  /*6320*/  LDL.64 R22, [R1+0xa0] ;  /* 0x0000a00001167983 */ /* 0x010f260000100a00 */
[----:B------:R-:W1:Y:S02]  /*6330*/  MUFU.TANH R189, R13 ;  /* 0x0000000d00bd7308 */ /* 0x000e640000002400 */
[----:B------:R-:W-:Y:S01]  /*6340*/  STL [R1+0x4c], R130 ;  /* 0x00004c8201007387 */ /* 0x000fe20000100800 */
[----:B------:R-:W-:Y:S07]  /*6350*/  HMMA.16816.F32 R32, R244, R10, R32 ;  /* 0x0000000af420723c */ /* 0x000fee0000001820 */
[----:B------:R-:W1:Y:S10]  /*6360*/  MUFU.TANH R188, R16 ;  /* 0x0000001000bc7308 */ /* 0x000e740000002400 */
[----:B------:R-:W1:Y:S01]  /*6370*/  MUFU.TANH R200, R20 ;  /* 0x0000001400c87308 */ /* 0x000e620000002400 */
[----:B------:R-:W-:Y:S01]  /*6380*/  FMUL.FTZ R28, R28, c[0x0][0x320] ;  /* 0x0000c8001c1c7a20 */ /* 0x000fe20000410000 */
[----:B-1----:R-:W-:Y:S01]  /*6390*/  FMNMX.FTZ R0, R189, R0, !PT ;  /* 0x00000000bd007209 */ /* 0x002fe20007810000 */
[----:B------:R-:W-:Y:S02]  /*63a0*/  FMUL.FTZ R29, R29, c[0x0][0x320] ;  /* 0x0000c8001d1d7a20 */ /* 0x000fe40000410000 */
[----:B------:R-:W-:Y:S02]  /*63b0*/  FMUL.FTZ R30, R30, c[0x0][0x320] ;  /* 0x0000c8001e1e7a20 */ /* 0x000fe40000410000 */
[----:B------:R-:W-:Y:S03]  /*63c0*/  FMUL.FTZ R31, R31, c[0x0][0x320] ;  /* 0x0000c8001f1f7a20 */ /* 0x000fe60000410000 */
[----:B------:R-:W1:Y:S01]  /*63d0*/  MUFU.TANH R201, R21 ;  /* 0x0000001500c97308 */ /* 0x000e620000002400 */
[----:B------:R-:W-:Y:S02]  /*63e0*/  FMUL.FTZ R32, R32, c[0x0][0x320] ;  /* 0x0000c80020207a20 */ /* 0x000fe40000410000 */
[----:B------:R-:W-:Y:S01]  /*63f0*/  FMUL.FTZ R33, R33, c[0x0][0x320] ;  /* 0x0000c80021217a20 */ /* 0x000fe20000410000 */
[----:B------:R-:W-:Y:S01]  /*6400*/  FMNMX.FTZ R0, R188, R0, !PT ;  /* 0x00000000bc007209 */ /* 0x000fe20007810000 */
[----:B------:R-:W-:Y:S03]  /*6410*/  FMUL.FTZ R34, R34, c[0x0][0x320] ;  /* 0x0000c80022227a20 */ /* 0x000fe60000410000 */
[----:B------:R-:W-:Y:S02]  /*6420*/  FMNMX.FTZ R0, R139, R0, !PT ;  /* 0x000000008b007209 */ /* 0x000fe40007810000 */
[----:B------:R-:W1:Y:S02]  /*6430*/  MUFU.TANH R202, R24 ;  /* 0x0000001800ca7308 */ /* 0x000e640000002400 */
[----:B------:R-:W-:Y:S02]  /*6440*/  FMNMX.FTZ R0, R200, R0, !PT ;  /* 0x00000000c8007209 */ /* 0x000fe40007810000 */
[----:B------:R-:W-:Y:S06]  /*6450*/  MOV R20, c[0x0][0x1e0] ;  /* 0x0000780000147a02 */ /* 0x000fec0000000f00 */
[----:B------:R-:W1:Y:S01]  /*6460*/  MUFU.TANH R191, R14 ;  /* 0x0000000e00bf7308 */ /* 0x000e620000002400 */
[----:B------:R-:W-:Y:S02]  /*6470*/  SHF.L.U32 R20, R20, 0x5, RZ ;  /* 0x0000000514147819 */ /* 0x000fe400000006ff */
[----:B-1----:R-:W-:Y:S02]  /*6480*/  FMNMX.FTZ R0, R201, R0, !PT ;  /* 0x00000000c9007209 */ /* 0x002fe40007810000 */
[----:B------:R-:W-:Y:S05]  /*6490*/  MOV R21, 0x5 ;  /* 0x0000000500157802 */ /* 0x000fea0000000f00 */
[----:B------:R-:W1:Y:S01]  /*64a0*/  MUFU.TANH R203, R25 ;  /* 0x0000001900cb7308 */ /* 0x000e620000002400 */
[----:B------:R-:W-:Y:S01]  /*64b0*/  FMNMX.FTZ R3, R202, R0, !PT ;  /* 0x00000000ca037209 */ /* 0x000fe20007810000 */
[----:B------:R-:W-:Y:S08]  /*64c0*/  FMUL.FTZ R0, R35, c[0x0][0x320] ;  /* 0x0000c80023007a20 */ /* 0x000ff00000410000 */
[----:B------:R-:W1:Y:S01]  /*64d0*/  MUFU.TANH R192, R28 ;  /* 0x0000001c00c07308 */ /* 0x000e620000002400 */
[----:B------:R-:W-:Y:S04]  /*64e0*/  FMNMX.FTZ R2, R191, R2, !PT ;  /* 0x00000002bf027209 */ /* 0x000fe80007810000 */
[----:B------:R-:W-:Y:S05]  /*64f0*/  FMNMX.FTZ R2, R205, R2, !PT ;  /* 0x00000002cd027209 */ /* 0x000fea0007810000 */
[----:B------:R1:W-:Y:S01]  /*6500*/  MUFU.TANH R135, R0 ;  /* 0x0000000000877308 */ /* 0x0003e20000002400 */
[----:B------:R-:W-:Y:S02]  /*6510*/  FMNMX.FTZ R2, R206, R2, !PT ;  /* 0x00000002ce027209 */ /* 0x000fe40007810000 */
[----:B-1----:R-:W-:Y:S02]  /*6520*/  FMNMX.FTZ R3, R203, R3, !PT ;  /* 0x00000003cb037209 */ /* 0x002fe40007810000 */
[----:B------:R-:W-:Y:S05]  /*6530*/  FMNMX.FTZ R2, R207, R2, !PT ;  /* 0x00000002cf027209 */ /* 0x000fea0007810000 */
[----:B------:R-:W1:Y:S01]  /*6540*/  MUFU.TANH R198, R26 ;  /* 0x0000001a00c67308 */ /* 0x000e620000002400 */
[----:B------:R-:W-:Y:S02]  /*6550*/  FMNMX.FTZ R2, R196, R2, !PT ;  /* 0x00000002c4027209 */ /* 0x000fe40007810000 */
[----:B------:R-:W-:Y:S07]  /*6560*/  FMNMX.FTZ R3, R192, R3, !PT ;  /* 0x00000003c0037209 */ /* 0x000fee0007810000 */
[----:B------:R-:W1:Y:S01]  /*6570*/  MUFU.TANH R193, R29 ;  /* 0x0000001d00c17308 */ /* 0x000e620000002400 */
[----:B------:R-:W-:Y:S09]  /*6580*/  FMNMX.FTZ R0, R197, R2, !PT ;  /* 0x00000002c5007209 */ /* 0x000ff20007810000 */
[----:B------:R-:W1:Y:S02]  /*6590*/  MUFU.TANH R199, R27 ;  /* 0x0000001b00c77308 */ /* 0x000e640000002400 */
[----:B-1----:R-:W-:Y:S08]  /*65a0*/  FMNMX.FTZ R0, R198, R0, !PT ;  /* 0x00000000c6007209 */ /* 0x002ff00007810000 */
[----:B------:R-:W1:Y:S01]  /*65b0*/  MUFU.TANH R194, R32 ;  /* 0x0000002000c27308 */ /* 0x000e620000002400 */
[----:B------:R-:W-:Y:S09]  /*65c0*/  FMNMX.FTZ R3, R193, R3, !PT ;  /* 0x00000003c1037209 */ /* 0x000ff20007810000 */
[----:B------:R-:W1:Y:S01]  /*65d0*/  MUFU.TANH R176, R30 ;  /* 0x0000001e00b07308 */ /* 0x000e620000002400 */
[----:B------:R-:W-:Y:S09]  /*65e0*/  FMNMX.FTZ R0, R199, R0, !PT ;  /* 0x00000000c7007209 */ /* 0x000ff20007810000 */
[----:B------:R-:W1:Y:S02]  /*65f0*/  MUFU.TANH R195, R33 ;  /* 0x0000002100c37308 */ /* 0x000e640000002400 */
[----:B-1----:R-:W-:Y:S08]  /*6600*/  FMNMX.FTZ R3, R194, R3, !PT ;  /* 0x00000003c2037209 */ /* 0x002ff00007810000 */
[----:B------:R-:W1:Y:S01]  /*6610*/  MUFU.TANH R177, R31 ;  /* 0x0000001f00b17308 */ /* 0x000e620000002400 */
[----:B------:R-:W-:Y:S09]  /*6620*/  FMNMX.FTZ R0, R176, R0, !PT ;  /* 0x00000000b0007209 */ /* 0x000ff20007810000 */
[----:B------:R-:W1:Y:S01]  /*6630*/  MUFU.TANH R136, R34 ;  /* 0x0000002200887308 */ /* 0x000e620000002400 */
[----:B------:R-:W-:Y:S05]  /*6640*/  FMNMX.FTZ R3, R195, R3, !PT ;  /* 0x00000003c3037209 */ /* 0x000fea0007810000 */
[----:B------:R-:W2:Y:S01]  /*6650*/  SHFL.BFLY PT, R132, R3, 0x2, 0x1f ;  /* 0x0c401f0003847f89 */ /* 0x000ea200000e0000 */
[----:B-1----:R-:W-:Y:S04]  /*6660*/  FMNMX.FTZ R0, R177, R0, !PT ;  /* 0x00000000b1007209 */ /* 0x002fe80007810000 */
[----:B------:R-:W-:Y:S04]  /*6670*/  FMNMX.FTZ R0, R136, R0, !PT ;  /* 0x0000000088007209 */ /* 0x000fe80007810000 */
[----:B------:R-:W-:Y:S05]  /*6680*/  FMNMX.FTZ R0, R135, R0, !PT ;  /* 0x0000000087007209 */ /* 0x000fea0007810000 */
[----:B------:R-:W1:Y:S01]  /*6690*/  SHFL.BFLY PT, R2, R0, 0x2, 0x1f ;  /* 0x0c401f0000027f89 */ /* 0x000e6200000e0000 */
[----:B--2---:R-:W-:Y:S02]  /*66a0*/  FMNMX.FTZ R132, R3, R132, !PT ;  /* 0x0000008403847209 */ /* 0x004fe40007810000 */
[----:B------:R-:W-:Y:S03]  /*66b0*/  @P0 SHF.R.S32.HI R3, RZ, 0x1f, R130 ;  /* 0x0000001fff030819 */ /* 0x000fe60000011482 */
[----:B------:R-:W2:Y:S01]  /*66c0*/  SHFL.BFLY PT, R7, R132, 0x1, 0x1f ;  /* 0x0c201f0084077f89 */ /* 0x000ea200000e0000 */
[----:B-1----:R-:W-:Y:S01]  /*66d0*/  FMNMX.FTZ R0, R0, R2, !PT ;  /* 0x0000000200007209 */ /* 0x002fe20007810000 */
[----:B------:R-:W-:Y:S04]  /*66e0*/  @P0 IMAD R2, R3, c[0x0][0x1e0], RZ ;  /* 0x0000780003020a24 */ /* 0x000fe800078e02ff */
[----:B------:R-:W-:Y:S01]  /*66f0*/  @P0 IMAD R2, R130, c[0x0][0x1e4], R2 ;  /* 0x0000790082020a24 */ /* 0x000fe200078e0202 */
[----:B--2---:R-:W-:Y:S01]  /*6700*/  FMNMX.FTZ R132, R132, R7, !PT ;  /* 0x0000000784847209 */ /* 0x004fe20007810000 */
[----:B------:R-:W1:Y:S03]  /*6710*/  SHFL.BFLY PT, R3, R0, 0x1, 0x1f ;  /* 0x0c201f0000037f89 */ /* 0x000e6600000e0000 */
[----:B------:R-:W-:Y:S01]  /*6720*/  @P0 IADD3 R2, R5, R2, RZ ;  /* 0x0000000205020210 */ /* 0x000fe20007ffe0ff */
[----:B------:R-:W-:Y:S01]  /*6730*/  FMUL.FTZ R137, R132, c[0x0][0x2d0] ;  /* 0x0000b40084897a20 */ /* 0x000fe20000410000 */
[C---:B------:R-:W-:Y:S01]  /*6740*/  @P0 SHF.L.U32 R5, R4.reuse, 0x6, RZ ;  /* 0x0000000604050819 */ /* 0x040fe200000006ff */
[----:B------:R-:W2:Y:S01]  /*6750*/  LDL.LU R130, [R1+0x12c] ;  /* 0x00012c0001827983 */ /* 0x000ea20000300800 */
[----:B------:R-:W-:Y:S01]  /*6760*/  @P0 SHF.L.U64.HI R4, R4, 0x6, R2 ;  /* 0x0000000604040819 */ /* 0x000fe20000010202 */
[----:B------:R-:W-:Y:S02]  /*6770*/  FFMA.FTZ R16, R183, c[0x0][0x2d0], -R137 ;  /* 0x0000b400b7107a23 */ /* 0x000fe40000010889 */
[----:B------:R-:W-:Y:S02]  /*6780*/  FADD.FTZ R2, -R132, R133 ;  /* 0x0000008584027221 */ /* 0x000fe40000010100 */
[----:B------:R3:W-:Y:S02]  /*6790*/  MUFU.EX2 R138, R16 ;  /* 0x00000010008a7308 */ /* 0x0007e40000000800 */
[----:B------:R-:W-:Y:S08]  /*67a0*/  FMUL.FTZ R2, R2, c[0x0][0x2d0] ;  /* 0x0000b40002027a20 */ /* 0x000ff00000410000 */
[----:B------:R-:W3:Y:S01]  /*67b0*/  MUFU.EX2 R2, R2 ;  /* 0x0000000200027308 */ /* 0x000ee20000000800 */
[----:B-1----:R-:W-:Y:S05]  /*67c0*/  FMNMX.FTZ R3, R0, R3, !PT ;  /* 0x0000000300037209 */ /* 0x002fea0007810000 */
[C---:B------:R-:W-:Y:S02]  /*67d0*/  FMUL.FTZ R133, R3.reuse, c[0x0][0x2d0] ;  /* 0x0000b40003857a20 */ /* 0x040fe40000410000 */
[----:B------:R-:W-:Y:S02]  /*67e0*/  FADD.FTZ R0, -R3, R134 ;  /* 0x0000008603007221 */ /* 0x000fe40000010100 */
[--C-:B------:R-:W-:Y:S02]  /*67f0*/  FFMA.FTZ R134, R190, c[0x0][0x2d0], -R137.reuse ;  /* 0x0000b400be867a23 */ /* 0x100fe40000010889 */
[----:B------:R-:W-:Y:S02]  /*6800*/  FMUL.FTZ R0, R0, c[0x0][0x2d0] ;  /* 0x0000b40000007a20 */ /* 0x000fe40000410000 */
[----:B---3--:R-:W-:Y:S04]  /*6810*/  FFMA.FTZ R16, R180, c[0x0][0x2d0], -R137 ;  /* 0x0000b400b4107a23 */ /* 0x008fe80000010889 */
[----:B------:R-:W1:Y:S01]  /*6820*/  MUFU.EX2 R0, R0 ;  /* 0x0000000000007308 */ /* 0x000e620000000800 */
[C---:B------:R-:W-:Y:S02]  /*6830*/  FMUL.FTZ R25, R2.reuse, R161 ;  /* 0x000000a102197220 */ /* 0x040fe40000410000 */
        /* <DEDUP_REMOVED lines=8> */
[----:B------:R-:W-:Y:S02]  /*68c0*/  FMUL.FTZ R48, R2, R48 ;  /* 0x0000003002307220 */ /* 0x000fe40000410000 */
[C---:B-1----:R-:W-:Y:S02]  /*68d0*/  FMUL.FTZ R18, R0.reuse, R154 ;  /* 0x0000009a00127220 */ /* 0x042fe40000410000 */
[C---:B------:R-:W-:Y:S02]  /*68e0*/  FMUL.FTZ R26, R0.reuse, R162 ;  /* 0x000000a2001a7220 */ /* 0x040fe40000410000 */
[C---:B------:R-:W-:Y:S02]  /*68f0*/  FMUL.FTZ R27, R0.reuse, R163 ;  /* 0x000000a3001b7220 */ /* 0x040fe40000410000 */
[C---:B------:R-:W-:Y:S02]  /*6900*/  FMUL.FTZ R34, R0.reuse, R170 ;  /* 0x000000aa00227220 */ /* 0x040fe40000410000 */
[C---:B------:R-:W-:Y:S01]  /*6910*/  FMUL.FTZ R35, R0.reuse, R171 ;  /* 0x000000ab00237220 */ /* 0x040fe20000410000 */
[C---:B----4-:R-:W-:Y:S01]  /*6920*/  @P0 IADD3 R6, P2, R5.reuse, R22, RZ ;  /* 0x0000001605060210 */ /* 0x050fe20007f5e0ff */
[C---:B------:R-:W-:Y:S02]  /*6930*/  FMUL.FTZ R38, R0.reuse, R38 ;  /* 0x0000002600267220 */ /* 0x040fe40000410000 */
[----:B------:R-:W-:Y:S01]  /*6940*/  FMUL.FTZ R39, R0, R39 ;  /* 0x0000002700277220 */ /* 0x000fe20000410000 */
[----:B------:R-:W-:Y:S01]  /*6950*/  @P0 LEA R12, P1, R6, c[0x0][0x1c8], 0x1 ;  /* 0x00007200060c0a11 */ /* 0x000fe200078208ff */
[----:B------:R-:W-:Y:S01]  /*6960*/  FMUL.FTZ R42, R0, R42 ;  /* 0x0000002a002a7220 */ /* 0x000fe20000410000 */
[----:B------:R-:W-:Y:S01]  /*6970*/  @P0 IADD3.X R7, R4, R19, RZ, P2, !PT ;  /* 0x0000001304070210 */ /* 0x000fe200017fe4ff */
[C---:B------:R-:W-:Y:S01]  /*6980*/  FMUL.FTZ R43, R0.reuse, R43 ;  /* 0x0000002b002b7220 */ /* 0x040fe20000410000 */
[C---:B------:R-:W-:Y:S01]  /*6990*/  @P0 IADD3 R8, P2, R5.reuse, R172, RZ ;  /* 0x000000ac05080210 */ /* 0x040fe20007f5e0ff */
[----:B------:R-:W-:Y:S01]  /*69a0*/  FMUL.FTZ R46, R0, R46 ;  /* 0x0000002e002e7220 */ /* 0x000fe20000410000 */
[----:B------:R-:W-:Y:S01]  /*69b0*/  @P0 LEA.HI.X R13, R6, c[0x0][0x1cc], R7, 0x1, P1 ;  /* 0x00007300060d0a11 */ /* 0x000fe200008f0c07 */
[----:B------:R-:W-:Y:S01]  /*69c0*/  FMUL.FTZ R47, R0, R47 ;  /* 0x0000002f002f7220 */ /* 0x000fe20000410000 */
[----:B------:R-:W-:Y:S01]  /*69d0*/  @P0 LEA R10, P1, R8, c[0x0][0x1c8], 0x1 ;  /* 0x00007200080a0a11 */ /* 0x000fe200078208ff */
[----:B------:R-:W-:Y:S01]  /*69e0*/  FMUL.FTZ R49, R2, R49 ;  /* 0x0000003102317220 */ /* 0x000fe20000410000 */
[----:B------:R-:W-:Y:S01]  /*69f0*/  @P0 IADD3.X R6, R4, R174, RZ, P2, !PT ;  /* 0x000000ae04060210 */ /* 0x000fe200017fe4ff */
[----:B------:R1:W-:Y:S01]  /*6a00*/  @P0 LDGSTS.E.BYPASS.LTC128B.128 [R131+0x10100], [R12.64], !P6 ;  /* 0x101000000c830fae */ /* 0x0003e2000f101d48 */
[----:B------:R-:W-:Y:S01]  /*6a10*/  @P0 IADD3 R7, P2, R5, R17, RZ ;  /* 0x0000001105070210 */ /* 0x000fe20007f5e0ff */
        /* <DEDUP_REMOVED lines=15> */
[----:B------:R-:W-:Y:S02]  /*6b10*/  FMUL.FTZ R56, R2, R56 ;  /* 0x0000003802387220 */ /* 0x000fe40000410000 */
[----:B------:R-:W-:Y:S01]  /*6b20*/  @P0 LEA.HI.X R9, R6, c[0x0][0x1cc], R7, 0x1, P1 ;  /* 0x0000730006090a11 */ /* 0x000fe200008f0c07 */
[--C-:B------:R-:W-:Y:S01]  /*6b30*/  FFMA.FTZ R6, R182, c[0x0][0x2d0], -R137.reuse ;  /* 0x0000b400b6067a23 */ /* 0x100fe20000010889 */
[----:B------:R-:W-:Y:S01]  /*6b40*/  @P0 IADD3 R5, P1, R20, R5, RZ ;  /* 0x0000000514050210 */ /* 0x000fe20007f3e0ff */
[----:B------:R-:W-:Y:S01]  /*6b50*/  FMUL.FTZ R57, R2, R57 ;  /* 0x0000003902397220 */ /* 0x000fe20000410000 */
[----:B------:R-:W-:Y:S01]  /*6b60*/  MOV R20, c[0x0][0x1e0] ;  /* 0x0000780000147a02 */ /* 0x000fe20000000f00 */
[----:B------:R4:W-:Y:S01]  /*6b70*/  MUFU.EX2 R178, R6 ;  /* 0x0000000600b27308 */ /* 0x0009e20000000800 */
[----:B------:R4:W-:Y:S01]  /*6b80*/  @P0 LDGSTS.E.BYPASS.LTC128B.128 [R131+0x16100], [R8.64], !P3 ;  /* 0x1610000008830fae */ /* 0x0009e2000d901d48 */
[----:B------:R-:W-:Y:S01]  /*6b90*/  @P0 IADD3 R7, P2, R5, R22, RZ ;  /* 0x0000001605070210 */ /* 0x000fe20007f5e0ff */
[----:B------:R-:W-:Y:S01]  /*6ba0*/  FMUL.FTZ R58, R0, R58 ;  /* 0x0000003a003a7220 */ /* 0x000fe20000410000 */
[----:B------:R-:W-:Y:S01]  /*6bb0*/  SHF.L.U64.HI R20, R20, R21, c[0x0][0x1e4] ;  /* 0x0000790014147619 */ /* 0x000fe20000010215 */
[----:B------:R-:W-:Y:S02]  /*6bc0*/  FMUL.FTZ R59, R0, R59 ;  /* 0x0000003b003b7220 */ /* 0x000fe40000410000 */
[----:B------:R-:W-:Y:S01]  /*6bd0*/  FMUL.FTZ R60, R2, R60 ;  /* 0x0000003c023c7220 */ /* 0x000fe20000410000 */
[----:B------:R-:W-:Y:S01]  /*6be0*/  @P0 IADD3.X R4, R20, R4, RZ, P1, !PT ;  /* 0x0000000414040210 */ /* 0x000fe20000ffe4ff */
[----:B------:R-:W-:Y:S01]  /*6bf0*/  FMUL.FTZ R61, R2, R61 ;  /* 0x0000003d023d7220 */ /* 0x000fe20000410000 */
[----:B-1----:R-:W-:Y:S01]  /*6c00*/  @P0 LEA R12, P1, R7, c[0x0][0x1c8], 0x1 ;  /* 0x00007200070c0a11 */ /* 0x002fe200078208ff */
[----:B---3--:R-:W-:Y:S01]  /*6c10*/  FFMA.FTZ R11, R181, c[0x0][0x2d0], -R137 ;  /* 0x0000b400b50b7a23 */ /* 0x008fe20000010889 */
[----:B------:R-:W-:Y:S01]  /*6c20*/  @P0 IADD3.X R10, R4, R19, RZ, P2, !PT ;  /* 0x00000013040a0210 */ /* 0x000fe200017fe4ff */
[C---:B------:R-:W-:Y:S02]  /*6c30*/  FMUL.FTZ R19, R0.reuse, R155 ;  /* 0x0000009b00137220 */ /* 0x040fe40000410000 */
[C---:B------:R-:W-:Y:S01]  /*6c40*/  FMUL.FTZ R62, R0.reuse, R62 ;  /* 0x0000003e003e7220 */ /* 0x040fe20000410000 */
[----:B------:R-:W-:Y:S01]  /*6c50*/  @P0 LEA.HI.X R13, R7, c[0x0][0x1cc], R10, 0x1, P1 ;  /* 0x00007300070d0a11 */ /* 0x000fe200008f0c0a */
[----:B------:R-:W-:Y:S02]  /*6c60*/  FMUL.FTZ R63, R0, R63 ;  /* 0x0000003f003f7220 */ /* 0x000fe40000410000 */
[--C-:B----4-:R-:W-:Y:S02]  /*6c70*/  FFMA.FTZ R14, R187, c[0x0][0x2d0], -R133.reuse ;  /* 0x0000b400bb0e7a23 */ /* 0x110fe40000010885 */
[----:B------:R1:W-:Y:S01]  /*6c80*/  @P0 LDGSTS.E.BYPASS.LTC128B.128 [R131+0x11100], [R12.64], !P6 ;  /* 0x111000000c830fae */ /* 0x0003e2000f101d48 */
[C---:B------:R-:W-:Y:S01]  /*6c90*/  FMUL.FTZ R64, R2.reuse, R64 ;  /* 0x0000004002407220 */ /* 0x040fe20000410000 */
[C---:B------:R-:W-:Y:S01]  /*6ca0*/  @P0 IADD3 R6, P2, R5.reuse, R172, RZ ;  /* 0x000000ac05060210 */ /* 0x040fe20007f5e0ff */
[----:B------:R-:W-:Y:S01]  /*6cb0*/  FMUL.FTZ R65, R2, R65 ;  /* 0x0000004102417220 */ /* 0x000fe20000410000 */
[----:B------:R3:W-:Y:S01]  /*6cc0*/  MUFU.EX2 R172, R11 ;  /* 0x0000000b00ac7308 */ /* 0x0007e20000000800 */
[----:B------:R-:W-:Y:S01]  /*6cd0*/  FMUL.FTZ R66, R0, R66 ;  /* 0x0000004200427220 */ /* 0x000fe20000410000 */
[----:B------:R-:W-:Y:S01]  /*6ce0*/  @P0 LEA R10, P1, R6, c[0x0][0x1c8], 0x1 ;  /* 0x00007200060a0a11 */ /* 0x000fe200078208ff */
[----:B------:R-:W-:Y:S01]  /*6cf0*/  FFMA.FTZ R9, R186, c[0x0][0x2d0], -R133 ;  /* 0x0000b400ba097a23 */ /* 0x000fe20000010885 */
[----:B------:R-:W-:Y:S01]  /*6d00*/  @P0 IADD3.X R7, R4, R174, RZ, P2, !PT ;  /* 0x000000ae04070210 */ /* 0x000fe200017fe4ff */
[----:B------:R-:W-:Y:S02]  /*6d10*/  FMUL.FTZ R67, R0, R67 ;  /* 0x0000004300437220 */ /* 0x000fe40000410000 */
[C---:B------:R-:W-:Y:S02]  /*6d20*/  FMUL.FTZ R68, R2.reuse, R68 ;  /* 0x0000004402447220 */ /* 0x040fe40000410000 */
[----:B------:R-:W-:Y:S01]  /*6d30*/  FMUL.FTZ R69, R2, R69 ;  /* 0x0000004502457220 */ /* 0x000fe20000410000 */
[----:B------:R4:W-:Y:S01]  /*6d40*/  MUFU.EX2 R180, R9 ;  /* 0x0000000900b47308 */ /* 0x0009e20000000800 */
[C---:B------:R-:W-:Y:S02]  /*6d50*/  FMUL.FTZ R70, R0.reuse, R70 ;  /* 0x0000004600467220 */ /* 0x040fe40000410000 */
[----:B------:R-:W-:Y:S02]  /*6d60*/  FMUL.FTZ R71, R0, R71 ;  /* 0x0000004700477220 */ /* 0x000fe40000410000 */
[C---:B------:R-:W-:Y:S02]  /*6d70*/  FMUL.FTZ R72, R2.reuse, R72 ;  /* 0x0000004802487220 */ /* 0x040fe40000410000 */
[----:B------:R-:W-:Y:S02]  /*6d80*/  FMUL.FTZ R73, R2, R73 ;  /* 0x0000004902497220 */ /* 0x000fe40000410000 */
[C---:B------:R-:W-:Y:S01]  /*6d90*/  FMUL.FTZ R74, R0.reuse, R74 ;  /* 0x0000004a004a7220 */ /* 0x040fe20000410000 */
[----:B------:R1:W-:Y:S01]  /*6da0*/  MUFU.EX2 R174, R16 ;  /* 0x0000001000ae7308 */ /* 0x0003e20000000800 */
[----:B------:R-:W-:Y:S02]  /*6db0*/  FMUL.FTZ R75, R0, R75 ;  /* 0x0000004b004b7220 */ /* 0x000fe40000410000 */
[----:B------:R-:W-:Y:S01]  /*6dc0*/  FMUL.FTZ R76, R2, R76 ;  /* 0x0000004c024c7220 */ /* 0x000fe20000410000 */
[----:B---3--:R-:W-:Y:S01]  /*6dd0*/  @P0 LEA.HI.X R11, R6, c[0x0][0x1cc], R7, 0x1, P1 ;  /* 0x00007300060b0a11 */ /* 0x008fe200008f0c07 */
[C---:B------:R-:W-:Y:S01]  /*6de0*/  FMUL.FTZ R77, R2.reuse, R77 ;  /* 0x0000004d024d7220 */ /* 0x040fe20000410000 */
[C---:B------:R-:W-:Y:S01]  /*6df0*/  @P0 IADD3 R6, P2, R5.reuse, R17, RZ ;  /* 0x0000001105060210 */ /* 0x040fe20007f5e0ff */
[----:B------:R-:W-:Y:S02]  /*6e00*/  FMUL.FTZ R17, R2, R153 ;  /* 0x0000009902117220 */ /* 0x000fe40000410000 */
[----:B------:R3:W-:Y:S01]  /*6e10*/  @P0 LDGSTS.E.BYPASS.LTC128B.128 [R131+0x13100], [R10.64], !P5 ;  /* 0x131000000a830fae */ /* 0x0007e2000e901d48 */
[----:B------:R-:W-:Y:S01]  /*6e20*/  @P0 LEA R8, P1, R6, c[0x0][0x1c8], 0x1 ;  /* 0x0000720006080a11 */ /* 0x000fe200078208ff */
[----:B------:R-:W-:Y:S01]  /*6e30*/  FMUL.FTZ R78, R0, R78 ;  /* 0x0000004e004e7220 */ /* 0x000fe20000410000 */
[----:B------:R-:W-:Y:S01]  /*6e40*/  @P0 IADD3.X R7, R4, R179, RZ, P2, !PT ;  /* 0x000000b304070210 */ /* 0x000fe200017fe4ff */
[----:B------:R-:W-:Y:S01]  /*6e50*/  FMUL.FTZ R79, R0, R79 ;  /* 0x0000004f004f7220 */ /* 0x000fe20000410000 */
[----:B------:R-:W-:Y:S01]  /*6e60*/  @P0 IADD3 R5, P2, R5, R175, RZ ;  /* 0x000000af05050210 */ /* 0x000fe20007f5e0ff */
[----:B------:R3:W3:Y:S01]  /*6e70*/  MUFU.EX2 R179, R14 ;  /* 0x0000000e00b37308 */ /* 0x0006e20000000800 */
[----:B----4-:R-:W-:Y:S01]  /*6e80*/  @P0 LEA.HI.X R9, R6, c[0x0][0x1cc], R7, 0x1, P1 ;  /* 0x0000730006090a11 */ /* 0x010fe200008f0c07 */
[C---:B------:R-:W-:Y:S01]  /*6e90*/  FMUL.FTZ R80, R2.reuse, R80 ;  /* 0x0000005002507220 */ /* 0x040fe20000410000 */
[C---:B------:R-:W-:Y:S01]  /*6ea0*/  @P0 LEA R6, P1, R5.reuse, c[0x0][0x1c8], 0x1 ;  /* 0x0000720005060a11 */ /* 0x040fe200078208ff */
[----:B------:R-:W-:Y:S01]  /*6eb0*/  FMUL.FTZ R81, R2, R81 ;  /* 0x0000005102517220 */ /* 0x000fe20000410000 */
[----:B------:R-:W-:Y:S01]  /*6ec0*/  @P0 IADD3.X R4, R4, R173, RZ, P2, !PT ;  /* 0x000000ad04040210 */ /* 0x000fe200017fe4ff */
[----:B------:R4:W-:Y:S01]  /*6ed0*/  @P0 LDGSTS.E.BYPASS.LTC128B.128 [R131+0x15100], [R8.64], !P4 ;  /* 0x1510000008830fae */ /* 0x0009e2000e101d48 */
[----:B------:R-:W-:Y:S02]  /*6ee0*/  FMUL.FTZ R82, R0, R82 ;  /* 0x0000005200527220 */ /* 0x000fe40000410000 */
[----:B------:R-:W-:Y:S01]  /*6ef0*/  @P0 LEA.HI.X R7, R5, c[0x0][0x1cc], R4, 0x1, P1 ;  /* 0x0000730005070a11 */ /* 0x000fe200008f0c04 */
[--C-:B------:R-:W-:Y:S02]  /*6f00*/  FFMA.FTZ R4, R184, c[0x0][0x2d0], -R133.reuse ;  /* 0x0000b400b8047a23 */ /* 0x100fe40000010885 */
[C---:B------:R-:W-:Y:S02]  /*6f10*/  FMUL.FTZ R5, R2.reuse, R141 ;  /* 0x0000008d02057220 */ /* 0x040fe40000410000 */
[----:B------:R4:W-:Y:S01]  /*6f20*/  @P0 LDGSTS.E.BYPASS.LTC128B.128 [R131+0x17100], [R6.64], !P3 ;  /* 0x1710000006830fae */ /* 0x0009e2000d901d48 */
[----:B------:R4:W-:Y:S01]  /*6f30*/  MUFU.EX2 R173, R4 ;  /* 0x0000000400ad7308 */ /* 0x0009e20000000800 */
[----:B-1----:R-:W-:Y:S02]  /*6f40*/  FMUL.FTZ R16, R2, R152 ;  /* 0x0000009802107220 */ /* 0x002fe40000410000 */
[----:B------:R-:W-:Y:S01]  /*6f50*/  FMUL.FTZ R83, R0, R83 ;  /* 0x0000005300537220 */ /* 0x000fe20000410000 */
[----:B------:R-:W-:Y:S01]  /*6f60*/  LDSM.16.MT88.4 R20, [R250+0x100] ;  /* 0x00010000fa14783b */ /* 0x000fe20000004200 */
[----:B------:R-:W-:Y:S02]  /*6f70*/  FMUL.FTZ R84, R2, R84 ;  /* 0x0000005402547220 */ /* 0x000fe40000410000 */
[C---:B---3--:R-:W-:Y:S02]  /*6f80*/  FMUL.FTZ R10, R0.reuse, R146 ;  /* 0x00000092000a7220 */ /* 0x048fe40000410000 */
[----:B------:R-:W1:Y:S01]  /*6f90*/  LDSM.16.MT88.4 R12, [R249+0x100] ;  /* 0x00010000f90c783b */ /* 0x000e620000004200 */
[----:B------:R-:W-:Y:S01]  /*6fa0*/  F2FP.PACK_AB R141, R179, R180 ;  /* 0x000000b4b38d723e */ /* 0x000fe200000000ff */
[----:B------:R-:W-:Y:S02]  /*6fb0*/  FMUL.FTZ R11, R0, R147 ;  /* 0x00000093000b7220 */ /* 0x000fe40000410000 */
[----:B------:R-:W-:Y:S01]  /*6fc0*/  FMUL.FTZ R85, R2, R85 ;  /* 0x0000005502557220 */ /* 0x000fe20000410000 */
[----:B------:R-:W-:Y:S01]  /*6fd0*/  LDSM.16.MT88.4 R152, [R250+0x1900] ;  /* 0x00190000fa98783b */ /* 0x000fe20000004200 */
[C---:B------:R-:W-:Y:S02]  /*6fe0*/  FMUL.FTZ R86, R0.reuse, R86 ;  /* 0x0000005600567220 */ /* 0x040fe40000410000 */
[----:B------:R-:W-:Y:S02]  /*6ff0*/  FMUL.FTZ R87, R0, R87 ;  /* 0x0000005700577220 */ /* 0x000fe40000410000 */
[C---:B----4-:R-:W-:Y:S01]  /*7000*/  FMUL.FTZ R8, R2.reuse, R144 ;  /* 0x0000009002087220 */ /* 0x050fe20000410000 */
[----:B------:R-:W0:Y:S01]  /*7010*/  LDGDEPBAR ;  /* 0x00000000000079af */ /* 0x000e220000000000 */
[C---:B------:R-:W-:Y:S02]  /*7020*/  FMUL.FTZ R9, R2.reuse, R145 ;  /* 0x0000009102097220 */ /* 0x040fe40000410000 */
[----:B------:R-:W-:Y:S02]  /*7030*/  FMUL.FTZ R88, R2, R88 ;  /* 0x0000005802587220 */ /* 0x000fe40000410000 */
[----:B------:R-:W-:Y:S01]  /*7040*/  FFMA.FTZ R4, R185, c[0x0][0x2d0], -R133 ;  /* 0x0000b400b9047a23 */ /* 0x000fe20000010885 */
[----:B------:R-:W3:Y:S01]  /*7050*/  LDL.LU R131, [R1+0x128] ;  /* 0x0001280001837983 */ /* 0x000ee20000300800 */
[----:B------:R-:W-:Y:S01]  /*7060*/  FMUL.FTZ R6, R0, R142 ;  /* 0x0000008e00067220 */ /* 0x000fe20000410000 */
[----:B------:R-:W-:Y:S01]  /*7070*/  F2FP.PACK_AB R142, R174, R172 ;  /* 0x000000acae8e723e */ /* 0x000fe200000000ff */
[----:B------:R-:W4:Y:S01]  /*7080*/  MUFU.EX2 R175, R4 ;  /* 0x0000000400af7308 */ /* 0x000f220000000800 */
[----:B------:R-:W-:Y:S01]  /*7090*/  FMUL.FTZ R7, R0, R143 ;  /* 0x0000008f00077220 */ /* 0x000fe20000410000 */
[----:B------:R-:W3:Y:S01]  /*70a0*/  LDL R24, [R1] ;  /* 0x0000000001187983 */ /* 0x000ee20000100800 */
[----:B------:R-:W-:Y:S02]  /*70b0*/  FMUL.FTZ R89, R2, R89 ;  /* 0x0000005902597220 */ /* 0x000fe40000410000 */
[C---:B------:R-:W-:Y:S02]  /*70c0*/  FMUL.FTZ R90, R0.reuse, R90 ;  /* 0x0000005a005a7220 */ /* 0x040fe40000410000 */
[----:B------:R-:W-:Y:S01]  /*70d0*/  LDSM.16.MT88.4 R144, [R252+0x100] ;  /* 0x00010000fc90783b */ /* 0x000fe20000004200 */
[----:B------:R-:W-:Y:S02]  /*70e0*/  FMUL.FTZ R91, R0, R91 ;  /* 0x0000005b005b7220 */ /* 0x000fe40000410000 */
[C---:B------:R-:W-:Y:S02]  /*70f0*/  FMUL.FTZ R92, R2.reuse, R92 ;  /* 0x0000005c025c7220 */ /* 0x040fe40000410000 */
[----:B------:R-:W-:Y:S02]  /*7100*/  FMUL.FTZ R93, R2, R93 ;  /* 0x0000005d025d7220 */ /* 0x000fe40000410000 */
[C---:B------:R-:W-:Y:S02]  /*7110*/  FMUL.FTZ R94, R0.reuse, R94 ;  /* 0x0000005e005e7220 */ /* 0x040fe40000410000 */
[----:B------:R-:W-:Y:S02]  /*7120*/  FMUL.FTZ R95, R0, R95 ;  /* 0x0000005f005f7220 */ /* 0x000fe40000410000 */
[C---:B------:R-:W-:Y:S02]  /*7130*/  FMUL.FTZ R96, R2.reuse, R96 ;  /* 0x0000006002607220 */ /* 0x040fe40000410000 */
[----:B------:R-:W-:Y:S02]  /*7140*/  FMUL.FTZ R97, R2, R97 ;  /* 0x0000006102617220 */ /* 0x000fe40000410000 */
[----:B------:R-:W-:Y:S01]  /*7150*/  FMUL.FTZ R98, R0, R98 ;  /* 0x0000006200627220 */ /* 0x000fe20000410000 */
[----:B----4-:R-:W-:Y:S01]  /*7160*/  F2FP.PACK_AB R143, R175, R173 ;  /* 0x000000adaf8f723e */ /* 0x010fe200000000ff */
[----:B------:R-:W-:Y:S01]  /*7170*/  FMUL.FTZ R4, R2, R140 ;  /* 0x0000008c02047220 */ /* 0x000fe20000410000 */
[----:B------:R-:W-:Y:S01]  /*7180*/  F2FP.PACK_AB R140, R178, R138 ;  /* 0x0000008ab28c723e */ /* 0x000fe200000000ff */
[--C-:B------:R-:W-:Y:S02]  /*7190*/  FFMA.FTZ R185, R192, c[0x0][0x2d0], -R137.reuse ;  /* 0x0000b400c0b97a23 */ /* 0x100fe40000010889 */
[--C-:B------:R-:W-:Y:S02]  /*71a0*/  FFMA.FTZ R186, R193, c[0x0][0x2d0], -R137.reuse ;  /* 0x0000b400c1ba7a23 */ /* 0x100fe40000010889 */
[----:B------:R-:W-:Y:S02]  /*71b0*/  FFMA.FTZ R187, R194, c[0x0][0x2d0], -R137 ;  /* 0x0000b400c2bb7a23 */ /* 0x000fe40000010889 */
[C---:B-1----:R-:W-:Y:S01]  /*71c0*/  HMMA.16816.F32 R4, R140.reuse, R12, R4 ;  /* 0x0000000c8c04723c */ /* 0x042fe20000001804 */
[----:B------:R-:W-:Y:S04]  /*71d0*/  MUFU.EX2 R185, R185 ;  /* 0x000000b900b97308 */ /* 0x000fe80000000800 */
[----:B------:R-:W-:Y:S02]  /*71e0*/  FMUL.FTZ R99, R0, R99 ;  /* 0x0000006300637220 */ /* 0x000fe40000410000 */
[C---:B------:R-:W-:Y:S01]  /*71f0*/  FMUL.FTZ R12, R2.reuse, R148 ;  /* 0x00000094020c7220 */ /* 0x040fe20000410000 */
[C---:B------:R-:W-:Y:S03]  /*7200*/  HMMA.16816.F32 R8, R140.reuse, R14, R8 ;  /* 0x0000000e8c08723c */ /* 0x040fe60000001808 */
[----:B------:R-:W-:Y:S01]  /*7210*/  MUFU.EX2 R186, R186 ;  /* 0x000000ba00ba7308 */ /* 0x000fe20000000800 */
[C---:B------:R-:W-:Y:S01]  /*7220*/  FMUL.FTZ R13, R2.reuse, R149 ;  /* 0x00000095020d7220 */ /* 0x040fe20000410000 */
[----:B------:R-:W-:Y:S01]  /*7230*/  MOV R149, R180 ;  /* 0x000000b400957202 */ /* 0x000fe20000000f00 */
[----:B------:R-:W-:Y:S02]  /*7240*/  FMUL.FTZ R100, R2, R100 ;  /* 0x0000006402647220 */ /* 0x000fe40000410000 */
[C---:B------:R-:W-:Y:S04]  /*7250*/  FMUL.FTZ R15, R0.reuse, R151 ;  /* 0x00000097000f7220 */ /* 0x040fe80000410000 */
[----:B------:R-:W-:Y:S01]  /*7260*/  FMUL.FTZ R14, R0, R150 ;  /* 0x00000096000e7220 */ /* 0x000fe20000410000 */
[----:B------:R-:W-:Y:S01]  /*7270*/  MOV R150, R149 ;  /* 0x0000009500967202 */ /* 0x000fe20000000f00 */
[--C-:B------:R-:W-:Y:S01]  /*7280*/  FFMA.FTZ R148, R136, c[0x0][0x2d0], -R133.reuse ;  /* 0x0000b40088947a23 */ /* 0x100fe20000010885 */
[----:B------:R-:W-:Y:S01]  /*7290*/  MUFU.EX2 R187, R187 ;  /* 0x000000bb00bb7308 */ /* 0x000fe20000000800 */
[----:B------:R-:W-:Y:S02]  /*72a0*/  FFMA.FTZ R180, R177, c[0x0][0x2d0], -R133 ;  /* 0x0000b400b1b47a23 */ /* 0x000fe40000010885 */
[----:B------:R-:W-:Y:S01]  /*72b0*/  FMUL.FTZ R101, R2, R101 ;  /* 0x0000006502657220 */ /* 0x000fe20000410000 */
[C---:B------:R-:W-:Y:S03]  /*72c0*/  HMMA.16816.F32 R12, R140.reuse, R20, R12 ;  /* 0x000000148c0c723c */ /* 0x040fe6000000180c */
[C---:B------:R-:W-:Y:S02]  /*72d0*/  FMUL.FTZ R102, R0.reuse, R102 ;  /* 0x0000006600667220 */ /* 0x040fe40000410000 */
[----:B------:R-:W-:Y:S01]  /*72e0*/  FMUL.FTZ R103, R0, R103 ;  /* 0x0000006700677220 */ /* 0x000fe20000410000 */
[----:B------:R-:W-:Y:S01]  /*72f0*/  MUFU.EX2 R180, R180 ;  /* 0x000000b400b47308 */ /* 0x000fe20000000800 */
[C---:B------:R-:W-:Y:S01]  /*7300*/  FMUL.FTZ R21, R2.reuse, R157 ;  /* 0x0000009d02157220 */ /* 0x040fe20000410000 */
[C---:B------:R-:W-:Y:S04]  /*7310*/  HMMA.16816.F32 R16, R140.reuse, R22, R16 ;  /* 0x000000168c10723c */ /* 0x040fe80000001810 */
[C---:B------:R-:W-:Y:S02]  /*7320*/  FMUL.FTZ R20, R2.reuse, R156 ;  /* 0x0000009c02147220 */ /* 0x040fe40000410000 */
[----:B------:R-:W-:Y:S02]  /*7330*/  FMUL.FTZ R104, R2, R104 ;  /* 0x0000006802687220 */ /* 0x000fe40000410000 */
[C---:B------:R-:W-:Y:S01]  /*7340*/  FMUL.FTZ R22, R0.reuse, R158 ;  /* 0x0000009e00167220 */ /* 0x040fe20000410000 */
[----:B------:R1:W-:Y:S03]  /*7350*/  MUFU.EX2 R156, R134 ;  /* 0x00000086009c7308 */ /* 0x0003e60000000800 */
[----:B------:R-:W-:Y:S02]  /*7360*/  FMUL.FTZ R23, R0, R159 ;  /* 0x0000009f00177220 */ /* 0x000fe40000410000 */
[----:B------:R-:W-:Y:S02]  /*7370*/  FMUL.FTZ R105, R2, R105 ;  /* 0x0000006902697220 */ /* 0x000fe40000410000 */
[C---:B------:R-:W-:Y:S02]  /*7380*/  FMUL.FTZ R106, R0.reuse, R106 ;  /* 0x0000006a006a7220 */ /* 0x040fe40000410000 */
        /* <DEDUP_REMOVED lines=8> */
[--C-:B-1----:R-:W-:Y:S02]  /*7410*/  FFMA.FTZ R134, R189, c[0x0][0x2d0], -R137.reuse ;  /* 0x0000b400bd867a23 */ /* 0x102fe40000010889 */
        /* <DEDUP_REMOVED lines=15> */
[C---:B--2---:R-:W-:Y:S02]  /*7510*/  FMUL.FTZ R130, R0.reuse, R130 ;  /* 0x0000008200827220 */ /* 0x044fe40000410000 */
[----:B---3--:R-:W-:Y:S01]  /*7520*/  FMUL.FTZ R131, R0, R131 ;  /* 0x0000008300837220 */ /* 0x008fe20000410000 */
[----:B------:R1:W2:Y:S01]  /*7530*/  LDSM.16.MT88.4 R28, [R24+0x100] ;  /* 0x00010000181c783b */ /* 0x0002a20000004200 */
[----:B------:R-:W-:Y:S01]  /*7540*/  MOV R157, R24 ;  /* 0x00000018009d7202 */ /* 0x000fe20000000f00 */
[C---:B-1----:R-:W-:Y:S04]  /*7550*/  FMUL.FTZ R24, R2.reuse, R160 ;  /* 0x000000a002187220 */ /* 0x042fe80000410000 */
[----:B------:R-:W-:Y:S01]  /*7560*/  LDSM.16.MT88.4 R160, [R157+0x1900] ;  /* 0x001900009da0783b */ /* 0x000fe20000004200 */
[C---:B--2---:R-:W-:Y:S07]  /*7570*/  HMMA.16816.F32 R20, R140.reuse, R28, R20 ;  /* 0x0000001c8c14723c */ /* 0x044fee0000001814 */
[C---:B------:R-:W-:Y:S01]  /*7580*/  FMUL.FTZ R28, R2.reuse, R164 ;  /* 0x000000a4021c7220 */ /* 0x040fe20000410000 */
[C---:B------:R-:W-:Y:S04]  /*7590*/  HMMA.16816.F32 R24, R140.reuse, R30, R24 ;  /* 0x0000001e8c18723c */ /* 0x040fe80000001818 */
[----:B------:R-:W-:Y:S02]  /*75a0*/  FMUL.FTZ R29, R2, R165 ;  /* 0x000000a5021d7220 */ /* 0x000fe40000410000 */
[----:B------:R1:W-:Y:S01]  /*75b0*/  MUFU.EX2 R165, R134 ;  /* 0x0000008600a57308 */ /* 0x0003e20000000800 */
[C---:B------:R-:W-:Y:S02]  /*75c0*/  FMUL.FTZ R30, R0.reuse, R166 ;  /* 0x000000a6001e7220 */ /* 0x040fe40000410000 */
[----:B------:R-:W-:Y:S07]  /*75d0*/  FMUL.FTZ R31, R0, R167 ;  /* 0x000000a7001f7220 */ /* 0x000fee0000410000 */
[C---:B------:R-:W-:Y:S08]  /*75e0*/  HMMA.16816.F32 R28, R140.reuse, R144, R28 ;  /* 0x000000908c1c723c */ /* 0x040ff0000000181c */
[C---:B------:R-:W-:Y:S01]  /*75f0*/  HMMA.16816.F32 R32, R140.reuse, R146, R32 ;  /* 0x000000928c20723c */ /* 0x040fe20000001820 */
[----:B------:R-:W2:Y:S03]  /*7600*/  LDSM.16.MT88.4 R144, [R249+0x2100] ;  /* 0x00210000f990783b */ /* 0x000ea60000004200 */
[--C-:B-1----:R-:W-:Y:S02]  /*7610*/  FFMA.FTZ R134, R188, c[0x0][0x2d0], -R137.reuse ;  /* 0x0000b400bc867a23 */ /* 0x102fe40000010889 */
[--C-:B------:R-:W-:Y:S02]  /*7620*/  FFMA.FTZ R188, R195, c[0x0][0x2d0], -R137.reuse ;  /* 0x0000b400c3bc7a23 */ /* 0x100fe40000010889 */
[----:B------:R1:W-:Y:S10]  /*7630*/  MUFU.EX2 R166, R134 ;  /* 0x0000008600a67308 */ /* 0x0003f40000000800 */
[----:B------:R-:W-:Y:S01]  /*7640*/  MUFU.EX2 R188, R188 ;  /* 0x000000bc00bc7308 */ /* 0x000fe20000000800 */
[----:B-1----:R-:W-:Y:S09]  /*7650*/  FFMA.FTZ R134, R139, c[0x0][0x2d0], -R137 ;  /* 0x0000b4008b867a23 */ /* 0x002ff20000010889 */
[----:B------:R1:W-:Y:S01]  /*7660*/  MUFU.EX2 R167, R134 ;  /* 0x0000008600a77308 */ /* 0x0003e20000000800 */
[C---:B--2---:R-:W-:Y:S08]  /*7670*/  HMMA.16816.F32 R36, R140.reuse, R144, R36 ;  /* 0x000000908c24723c */ /* 0x044ff00000001824 */
[C---:B------:R-:W-:Y:S01]  /*7680*/  HMMA.16816.F32 R40, R140.reuse, R146, R40 ;  /* 0x000000928c28723c */ /* 0x040fe20000001828 */
[----:B------:R-:W2:Y:S03]  /*7690*/  LDSM.16.MT88.4 R144, [R250+0x2100] ;  /* 0x00210000fa90783b */ /* 0x000ea60000004200 */
[--C-:B-1----:R-:W-:Y:S04]  /*76a0*/  FFMA.FTZ R134, R191, c[0x0][0x2d0], -R133.reuse ;  /* 0x0000b400bf867a23 */ /* 0x102fe80000010885 */
[----:B------:R1:W-:Y:S01]  /*76b0*/  MUFU.EX2 R164, R134 ;  /* 0x0000008600a47308 */ /* 0x0003e20000000800 */
[C---:B--2---:R-:W-:Y:S03]  /*76c0*/  HMMA.16816.F32 R44, R140.reuse, R144, R44 ;  /* 0x000000908c2c723c */ /* 0x044fe6000000182c */
[--C-:B-1----:R-:W-:Y:S02]  /*76d0*/  FFMA.FTZ R134, R205, c[0x0][0x2d0], -R133.reuse ;  /* 0x0000b400cd867a23 */ /* 0x102fe40000010885 */
[----:B------:R1:W5:Y:S04]  /*76e0*/  LDL.LU R205, [R1+0x124] ;  /* 0x0001240001cd7983 */ /* 0x0003680000300800 */
[----:B------:R2:W-:Y:S01]  /*76f0*/  MUFU.EX2 R191, R134 ;  /* 0x0000008600bf7308 */ /* 0x0005e20000000800 */
[C---:B------:R-:W-:Y:S01]  /*7700*/  HMMA.16816.F32 R48, R140.reuse, R146, R48 ;  /* 0x000000928c30723c */ /* 0x040fe20000001830 */
[----:B------:R-:W3:Y:S02]  /*7710*/  LDSM.16.MT88.4 R144, [R157+0x2100] ;  /* 0x002100009d90783b */ /* 0x000ee40000004200 */
[--C-:B--2---:R-:W-:Y:S03]  /*7720*/  FFMA.FTZ R134, R206, c[0x0][0x2d0], -R133.reuse ;  /* 0x0000b400ce867a23 */ /* 0x104fe60000010885 */
[----:B------:R1:W5:Y:S03]  /*7730*/  LDL.LU R206, [R1+0x120] ;  /* 0x0001200001ce7983 */ /* 0x0003660000300800 */
[----:B------:R2:W-:Y:S01]  /*7740*/  MUFU.EX2 R189, R134 ;  /* 0x0000008600bd7308 */ /* 0x0005e20000000800 */
[C---:B---3--:R-:W-:Y:S08]  /*7750*/  HMMA.16816.F32 R52, R140.reuse, R144, R52 ;  /* 0x000000908c34723c */ /* 0x048ff00000001834 */
[C---:B------:R-:W-:Y:S01]  /*7760*/  HMMA.16816.F32 R56, R140.reuse, R146, R56 ;  /* 0x000000928c38723c */ /* 0x040fe20000001838 */
[----:B------:R-:W3:Y:S03]  /*7770*/  LDSM.16.MT88.4 R144, [R252+0x2100] ;  /* 0x00210000fc90783b */ /* 0x000ee60000004200 */
[----:B--2---:R-:W-:Y:S02]  /*7780*/  FFMA.FTZ R134, R207, c[0x0][0x2d0], -R133 ;  /* 0x0000b400cf867a23 */ /* 0x004fe40000010885 */
[----:B------:R1:W5:Y:S02]  /*7790*/  LDL.LU R207, [R1+0x11c] ;  /* 0x00011c0001cf7983 */ /* 0x0003640000300800 */
[----:B------:R2:W-:Y:S04]  /*77a0*/  MUFU.EX2 R190, R134 ;  /* 0x0000008600be7308 */ /* 0x0005e80000000800 */
[--C-:B--2---:R-:W-:Y:S02]  /*77b0*/  FFMA.FTZ R134, R200, c[0x0][0x2d0], -R137.reuse ;  /* 0x0000b400c8867a23 */ /* 0x104fe40000010889 */
[----:B------:R1:W5:Y:S04]  /*77c0*/  LDL.LU R200, [R1+0x118] ;  /* 0x0001180001c87983 */ /* 0x0003680000300800 */
[----:B------:R2:W-:Y:S01]  /*77d0*/  MUFU.EX2 R158, R134 ;  /* 0x00000086009e7308 */ /* 0x0005e20000000800 */
[C---:B---3--:R-:W-:Y:S08]  /*77e0*/  HMMA.16816.F32 R60, R140.reuse, R144, R60 ;  /* 0x000000908c3c723c */ /* 0x048ff0000000183c */
[C---:B------:R-:W-:Y:S01]  /*77f0*/  HMMA.16816.F32 R64, R140.reuse, R146, R64 ;  /* 0x000000928c40723c */ /* 0x040fe20000001840 */
[----:B------:R-:W3:Y:S03]  /*7800*/  LDSM.16.MT88.4 R144, [R249+0x4100] ;  /* 0x00410000f990783b */ /* 0x000ee60000004200 */
[--C-:B--2---:R-:W-:Y:S02]  /*7810*/  FFMA.FTZ R134, R201, c[0x0][0x2d0], -R137.reuse ;  /* 0x0000b400c9867a23 */ /* 0x104fe40000010889 */
[----:B------:R1:W5:Y:S02]  /*7820*/  LDL.LU R201, [R1+0x114] ;  /* 0x0001140001c97983 */ /* 0x0003640000300800 */
[----:B------:R2:W2:Y:S03]  /*7830*/  MUFU.EX2 R159, R134 ;  /* 0x00000086009f7308 */ /* 0x0004a60000000800 */
[----:B------:R-:W4:Y:S01]  /*7840*/  LDL.LU R139, [R1+0x50] ;  /* 0x00005000018b7983 */ /* 0x000f220000300800 */
[--C-:B--2---:R-:W-:Y:S01]  /*7850*/  FFMA.FTZ R134, R202, c[0x0][0x2d0], -R137.reuse ;  /* 0x0000b400ca867a23 */ /* 0x104fe20000010889 */
[C---:B---3--:R-:W-:Y:S03]  /*7860*/  HMMA.16816.F32 R68, R140.reuse, R144, R68 ;  /* 0x000000908c44723c */ /* 0x048fe60000001844 */
[----:B------:R1:W5:Y:S02]  /*7870*/  LDL.LU R202, [R1+0x110] ;  /* 0x0001100001ca7983 */ /* 0x0003640000300800 */
[----:B------:R2:W-:Y:S01]  /*7880*/  MUFU.EX2 R168, R134 ;  /* 0x0000008600a87308 */ /* 0x0005e20000000800 */
[----:B------:R-:W-:Y:S02]  /*7890*/  F2FP.PACK_AB R136, R159, R158 ;  /* 0x0000009e9f88723e */ /* 0x000fe400000000ff */
[C---:B------:R-:W-:Y:S01]  /*78a0*/  HMMA.16816.F32 R72, R140.reuse, R146, R72 ;  /* 0x000000928c48723c */ /* 0x040fe20000001848 */
[----:B------:R-:W3:Y:S03]  /*78b0*/  LDSM.16.MT88.4 R144, [R250+0x4100] ;  /* 0x00410000fa90783b */ /* 0x000ee60000004200 */
[----:B--2---:R-:W-:Y:S02]  /*78c0*/  FFMA.FTZ R134, R203, c[0x0][0x2d0], -R137 ;  /* 0x0000b400cb867a23 */ /* 0x004fe40000010889 */
[----:B------:R1:W5:Y:S02]  /*78d0*/  LDL.LU R203, [R1+0x10c] ;  /* 0x00010c0001cb7983 */ /* 0x0003640000300800 */
[----:B------:R2:W-:Y:S01]  /*78e0*/  MUFU.EX2 R169, R134 ;  /* 0x0000008600a97308 */ /* 0x0005e20000000800 */
[C---:B---3--:R-:W-:Y:S03]  /*78f0*/  HMMA.16816.F32 R76, R140.reuse, R144, R76 ;  /* 0x000000908c4c723c */ /* 0x048fe6000000184c */
[--C-:B--2---:R-:W-:Y:S05]  /*7900*/  FFMA.FTZ R134, R196, c[0x0][0x2d0], -R133.reuse ;  /* 0x0000b400c4867a23 */ /* 0x104fea0000010885 */
[C---:B------:R-:W-:Y:S01]  /*7910*/  HMMA.16816.F32 R80, R140.reuse, R146, R80 ;  /* 0x000000928c50723c */ /* 0x040fe20000001850 */
[----:B------:R-:W2:Y:S01]  /*7920*/  LDSM.16.MT88.4 R144, [R157+0x4100] ;  /* 0x004100009d90783b */ /* 0x000ea20000004200 */
[----:B------:R3:W-:Y:S04]  /*7930*/  MUFU.EX2 R183, R134 ;  /* 0x0000008600b77308 */ /* 0x0007e80000000800 */
[----:B------:R1:W5:Y:S01]  /*7940*/  LDL.LU R196, [R1+0x108] ;  /* 0x0001080001c47983 */ /* 0x0003620000300800 */
[--C-:B---3--:R-:W-:Y:S04]  /*7950*/  FFMA.FTZ R134, R197, c[0x0][0x2d0], -R133.reuse ;  /* 0x0000b400c5867a23 */ /* 0x108fe80000010885 */
[----:B------:R1:W5:Y:S01]  /*7960*/  LDL.LU R197, [R1+0x104] ;  /* 0x0001040001c57983 */ /* 0x0003620000300800 */
[----:B------:R3:W1:Y:S01]  /*7970*/  MUFU.EX2 R184, R134 ;  /* 0x0000008600b87308 */ /* 0x0006620000000800 */
[C---:B--2---:R-:W-:Y:S08]  /*7980*/  HMMA.16816.F32 R84, R140.reuse, R144, R84 ;  /* 0x000000908c54723c */ /* 0x044ff00000001854 */
[C---:B------:R-:W-:Y:S01]  /*7990*/  HMMA.16816.F32 R88, R140.reuse, R146, R88 ;  /* 0x000000928c58723c */ /* 0x040fe20000001858 */
[----:B------:R-:W2:Y:S03]  /*79a0*/  LDSM.16.MT88.4 R144, [R252+0x4100] ;  /* 0x00410000fc90783b */ /* 0x000ea60000004200 */
[--C-:B---3--:R-:W-:Y:S01]  /*79b0*/  FFMA.FTZ R134, R198, c[0x0][0x2d0], -R133.reuse ;  /* 0x0000b400c6867a23 */ /* 0x108fe20000010885 */
[----:B-1----:R-:W-:Y:S01]  /*79c0*/  F2FP.PACK_AB R137, R184, R183 ;  /* 0x000000b7b889723e */ /* 0x002fe200000000ff */
[----:B------:R1:W5:Y:S02]  /*79d0*/  LDL.LU R198, [R1+0x100] ;  /* 0x0001000001c67983 */ /* 0x0003640000300800 */
[----:B------:R3:W-:Y:S04]  /*79e0*/  MUFU.EX2 R181, R134 ;  /* 0x0000008600b57308 */ /* 0x0007e80000000800 */
[--C-:B---3--:R-:W-:Y:S02]  /*79f0*/  FFMA.FTZ R134, R199, c[0x0][0x2d0], -R133.reuse ;  /* 0x0000b400c7867a23 */ /* 0x108fe40000010885 */
[----:B------:R1:W5:Y:S04]  /*7a00*/  LDL.LU R199, [R1+0xfc] ;  /* 0x0000fc0001c77983 */ /* 0x0003680000300800 */
[----:B------:R3:W1:Y:S01]  /*7a10*/  MUFU.EX2 R182, R134 ;  /* 0x0000008600b67308 */ /* 0x0006620000000800 */
[----:B------:R1:W5:Y:S01]  /*7a20*/  LDL.LU R192, [R1+0xf8] ;  /* 0x0000f80001c07983 */ /* 0x0003620000300800 */
[C---:B--2---:R-:W-:Y:S04]  /*7a30*/  HMMA.16816.F32 R92, R140.reuse, R144, R92 ;  /* 0x000000908c5c723c */ /* 0x044fe8000000185c */
[----:B------:R2:W5:Y:S04]  /*7a40*/  LDL.LU R193, [R1+0xf4] ;  /* 0x0000f40001c17983 */ /* 0x0005680000300800 */
[C---:B------:R-:W-:Y:S01]  /*7a50*/  HMMA.16816.F32 R96, R140.reuse, R146, R96 ;  /* 0x000000928c60723c */ /* 0x040fe20000001860 */
[----:B------:R-:W1:Y:S05]  /*7a60*/  LDSM.16.MT88.4 R144, [R249+0x6100] ;  /* 0x00610000f990783b */ /* 0x000e6a0000004200 */
[----:B------:R2:W5:Y:S05]  /*7a70*/  LDL.LU R194, [R1+0xf0] ;  /* 0x0000f00001c27983 */ /* 0x00056a0000300800 */
[----:B------:R2:W5:Y:S01]  /*7a80*/  LDL.LU R195, [R1+0xec] ;  /* 0x0000ec0001c37983 */ /* 0x0005620000300800 */
[--C-:B---3--:R-:W-:Y:S02]  /*7a90*/  FFMA.FTZ R134, R176, c[0x0][0x2d0], -R133.reuse ;  /* 0x0000b400b0867a23 */ /* 0x108fe40000010885 */
[----:B------:R-:W-:Y:S02]  /*7aa0*/  FFMA.FTZ R133, R135, c[0x0][0x2d0], -R133 ;  /* 0x0000b40087857a23 */ /* 0x000fe40000010885 */
[----:B------:R2:W5:Y:S01]  /*7ab0*/  LDL.LU R176, [R1+0xe8] ;  /* 0x0000e80001b07983 */ /* 0x0005620000300800 */
[----:B------:R-:W3:Y:S04]  /*7ac0*/  MUFU.EX2 R135, R134 ;  /* 0x0000008600877308 */ /* 0x000ee80000000800 */
[----:B------:R2:W5:Y:S05]  /*7ad0*/  LDL.LU R177, [R1+0xe4] ;  /* 0x0000e40001b17983 */ /* 0x00056a0000300800 */
[----:B------:R-:W2:Y:S01]  /*7ae0*/  LDL.LU R149, [R1+0x54] ;  /* 0x0000540001957983 */ /* 0x000ea20000300800 */
[----:B------:R2:W-:Y:S10]  /*7af0*/  MUFU.EX2 R134, R148 ;  /* 0x0000009400867308 */ /* 0x0005f40000000800 */
[----:B------:R-:W2:Y:S01]  /*7b00*/  MUFU.EX2 R133, R133 ;  /* 0x0000008500857308 */ /* 0x000ea20000000800 */
[C---:B-1----:R-:W-:Y:S08]  /*7b10*/  HMMA.16816.F32 R100, R140.reuse, R144, R100 ;  /* 0x000000908c64723c */ /* 0x042ff00000001864 */
[C---:B------:R-:W-:Y:S01]  /*7b20*/  HMMA.16816.F32 R104, R140.reuse, R146, R104 ;  /* 0x000000928c68723c */ /* 0x040fe20000001868 */
[----:B------:R-:W1:Y:S07]  /*7b30*/  LDSM.16.MT88.4 R144, [R250+0x6100] ;  /* 0x00610000fa90783b */ /* 0x000e6e0000004200 */
[C---:B-1----:R-:W-:Y:S08]  /*7b40*/  HMMA.16816.F32 R108, R140.reuse, R144, R108 ;  /* 0x000000908c6c723c */ /* 0x042ff0000000186c */
[C---:B------:R-:W-:Y:S01]  /*7b50*/  HMMA.16816.F32 R112, R140.reuse, R146, R112 ;  /* 0x000000928c70723c */ /* 0x040fe20000001870 */
[----:B------:R-:W1:Y:S03]  /*7b60*/  LDSM.16.MT88.4 R144, [R157+0x6100] ;  /* 0x006100009d90783b */ /* 0x000e660000004200 */
[----:B----4-:R-:W-:Y:S01]  /*7b70*/  FFMA.FTZ R2, R2, R139, R138 ;  /* 0x0000008b02027223 */ /* 0x010fe2000001008a */
[----:B------:R-:W-:Y:S02]  /*7b80*/  F2FP.PACK_AB R138, R169, R168 ;  /* 0x000000a8a98a723e */ /* 0x000fe400000000ff */
[----:B------:R-:W-:Y:S01]  /*7b90*/  F2FP.PACK_AB R139, R182, R181 ;  /* 0x000000b5b68b723e */ /* 0x000fe200000000ff */
[----:B------:R-:W-:Y:S02]  /*7ba0*/  FADD.FTZ R2, R178, R2 ;  /* 0x00000002b2027221 */ /* 0x000fe40000010000 */
[----:B------:R4:W5:Y:S02]  /*7bb0*/  LDL.LU R178, [R1+0xe0] ;  /* 0x0000e00001b27983 */ /* 0x0009640000300800 */
[----:B------:R-:W-:Y:S04]  /*7bc0*/  FADD.FTZ R2, R172, R2 ;  /* 0x00000002ac027221 */ /* 0x000fe80000010000 */
[----:B------:R-:W-:Y:S01]  /*7bd0*/  FADD.FTZ R2, R174, R2 ;  /* 0x00000002ae027221 */ /* 0x000fe20000010000 */
[C---:B-1----:R-:W-:Y:S08]  /*7be0*/  HMMA.16816.F32 R116, R140.reuse, R144, R116 ;  /* 0x000000908c74723c */ /* 0x042ff00000001874 */
[C---:B------:R-:W-:Y:S01]  /*7bf0*/  HMMA.16816.F32 R120, R140.reuse, R146, R120 ;  /* 0x000000928c78723c */ /* 0x040fe20000001878 */
[----:B------:R-:W1:Y:S07]  /*7c00*/  LDSM.16.MT88.4 R144, [R252+0x6100] ;  /* 0x00610000fc90783b */ /* 0x000e6e0000004200 */
[C---:B-1----:R-:W-:Y:S08]  /*7c10*/  HMMA.16816.F32 R124, R140.reuse, R144, R124 ;  /* 0x000000908c7c723c */ /* 0x042ff0000000187c */
[----:B------:R-:W-:Y:S01]  /*7c20*/  HMMA.16816.F32 R128, R140, R146, R128 ;  /* 0x000000928c80723c */ /* 0x000fe20000001880 */
[----:B------:R-:W1:Y:S06]  /*7c30*/  LDSM.16.MT88.4 R144, [R249+0x900] ;  /* 0x00090000f990783b */ /* 0x000e6c0000004200 */
[----:B------:R-:W-:Y:S02]  /*7c40*/  F2FP.PACK_AB R140, R165, R156 ;  /* 0x0000009ca58c723e */ /* 0x000fe400000000ff */
[----:B------:R-:W-:Y:S03]  /*7c50*/  F2FP.PACK_AB R142, R167, R166 ;  /* 0x000000a6a78e723e */ /* 0x000fe600000000ff */
[----:B------:R-:W-:Y:S02]  /*7c60*/  F2FP.PACK_AB R141, R191, R164 ;  /* 0x000000a4bf8d723e */ /* 0x000fe400000000ff */
[----:B------:R-:W-:Y:S07]  /*7c70*/  F2FP.PACK_AB R143, R190, R189 ;  /* 0x000000bdbe8f723e */ /* 0x000fee00000000ff */
[C---:B-1----:R-:W-:Y:S08]  /*7c80*/  HMMA.16816.F32 R4, R140.reuse, R144, R4 ;  /* 0x000000908c04723c */ /* 0x042ff00000001804 */
[C---:B------:R-:W-:Y:S01]  /*7c90*/  HMMA.16816.F32 R8, R140.reuse, R146, R8 ;  /* 0x000000928c08723c */ /* 0x040fe20000001808 */
[----:B------:R-:W1:Y:S07]  /*7ca0*/  LDSM.16.MT88.4 R144, [R250+0x900] ;  /* 0x00090000fa90783b */ /* 0x000e6e0000004200 */
[C---:B-1----:R-:W-:Y:S08]  /*7cb0*/  HMMA.16816.F32 R12, R140.reuse, R144, R12 ;  /* 0x000000908c0c723c */ /* 0x042ff0000000180c */
[C---:B------:R-:W-:Y:S01]  /*7cc0*/  HMMA.16816.F32 R16, R140.reuse, R146, R16 ;  /* 0x000000928c10723c */ /* 0x040fe20000001810 */
[----:B------:R-:W1:Y:S03]  /*7cd0*/  LDSM.16.MT88.4 R144, [R157+0x900] ;  /* 0x000900009d90783b */ /* 0x000e660000004200 */
[----:B--2---:R-:W-:Y:S02]  /*7ce0*/  FFMA.FTZ R0, R0, R149, R150 ;  /* 0x0000009500007223 */ /* 0x004fe40000010096 */
[----:B------:R-:W-:Y:S02]  /*7cf0*/  LDSM.16.MT88.4 R148, [R249+0x1900] ;  /* 0x00190000f994783b */ /* 0x000fe40000004200 */
[----:B------:R-:W-:Y:S03]  /*7d00*/  FADD.FTZ R0, R179, R0 ;  /* 0x00000000b3007221 */ /* 0x000fe60000010000 */
[----:B------:R4:W5:Y:S01]  /*7d10*/  LDL.LU R179, [R1+0xdc] ;  /* 0x0000dc0001b37983 */ /* 0x0009620000300800 */
[----:B------:R-:W-:Y:S01]  /*7d20*/  FADD.FTZ R0, R173, R0 ;  /* 0x00000000ad007221 */ /* 0x000fe20000010000 */
[C---:B-1----:R-:W-:Y:S03]  /*7d30*/  HMMA.16816.F32 R20, R140.reuse, R144, R20 ;  /* 0x000000908c14723c */ /* 0x042fe60000001814 */
[----:B------:R4:W5:Y:S01]  /*7d40*/  LDL.LU R172, [R1+0xd8] ;  /* 0x0000d80001ac7983 */ /* 0x0009620000300800 */
[----:B------:R-:W-:Y:S04]  /*7d50*/  FADD.FTZ R0, R175, R0 ;  /* 0x00000000af007221 */ /* 0x000fe80000010000 */
[C---:B------:R-:W-:Y:S01]  /*7d60*/  HMMA.16816.F32 R24, R140.reuse, R146, R24 ;  /* 0x000000928c18723c */ /* 0x040fe20000001818 */
[----:B------:R-:W1:Y:S05]  /*7d70*/  LDSM.16.MT88.4 R144, [R252+0x900] ;  /* 0x00090000fc90783b */ /* 0x000e6a0000004200 */
[----:B------:R4:W5:Y:S05]  /*7d80*/  LDL.LU R173, [R1+0xd4] ;  /* 0x0000d40001ad7983 */ /* 0x00096a0000300800 */
[----:B------:R4:W5:Y:S05]  /*7d90*/  LDL.LU R174, [R1+0xd0] ;  /* 0x0000d00001ae7983 */ /* 0x00096a0000300800 */
[----:B------:R4:W5:Y:S01]  /*7da0*/  LDL.LU R175, [R1+0xcc] ;  /* 0x0000cc0001af7983 */ /* 0x0009620000300800 */
        /* <DEDUP_REMOVED lines=38> */
[----:B------:R-:W1:Y:S05]  /*8010*/  LDSM.16.MT88.4 R140, [R249+0x1100] ;  /* 0x00110000f98c783b */ /* 0x000e6a0000004200 */
[----:B------:R-:W2:Y:S02]  /*8020*/  LDSM.16.MT88.4 R144, [R250+0x1100] ;  /* 0x00110000fa90783b */ /* 0x000ea40000004200 */
        /* <DEDUP_REMOVED lines=43> */
[C---:B------:R-:W-:Y:S08]  /*82e0*/  HMMA.16816.F32 R120, R136.reuse, R142, R120 ;  /* 0x0000008e8878723c */ /* 0x040ff00000001878 */
[C---:B--2---:R-:W-:Y:S08]  /*82f0*/  HMMA.16816.F32 R124, R136.reuse, R144, R124 ;  /* 0x00000090887c723c */ /* 0x044ff0000000187c */
[----:B------:R-:W-:Y:S07]  /*8300*/  HMMA.16816.F32 R128, R136, R146, R128 ;  /* 0x000000928880723c */ /* 0x000fee0000001880 */
[----:B------:R-:W-:Y:S02]  /*8310*/  F2FP.PACK_AB R136, R186, R185 ;  /* 0x000000b9ba88723e */ /* 0x000fe400000000ff */
[----:B------:R-:W-:Y:S03]  /*8320*/  F2FP.PACK_AB R138, R188, R187 ;  /* 0x000000bbbc8a723e */ /* 0x000fe600000000ff */
[----:B---3--:R-:W-:Y:S02]  /*8330*/  F2FP.PACK_AB R137, R180, R135 ;  /* 0x00000087b489723e */ /* 0x008fe400000000ff */
[----:B------:R-:W-:Y:S07]  /*8340*/  F2FP.PACK_AB R139, R133, R134 ;  /* 0x00000086858b723e */ /* 0x000fee00000000ff */
[C---:B------:R-:W-:Y:S07]  /*8350*/  HMMA.16816.F32 R140, R136.reuse, R148, R4 ;  /* 0x00000094888c723c */ /* 0x040fee0000001804 */
[----:B------:R-:W-:Y:S01]  /*8360*/  MOV R4, R169 ;  /* 0x000000a900047202 */ /* 0x000fe20000000f00 */
[C---:B------:R-:W-:Y:S01]  /*8370*/  HMMA.16816.F32 R144, R136.reuse, R150, R8 ;  /* 0x000000968890723c */ /* 0x040fe20000001808 */
[----:B------:R-:W-:Y:S03]  /*8380*/  LDSM.16.MT88.4 R8, [R250+0x3900] ;  /* 0x00390000fa08783b */ /* 0x000fe60000004200 */
[----:B------:R-:W-:Y:S02]  /*8390*/  MOV R5, R168 ;  /* 0x000000a800057202 */ /* 0x000fe40000000f00 */
[----:B------:R-:W1:Y:S01]  /*83a0*/  LDSM.16.MT88.4 R168, [R252+0x1900] ;  /* 0x00190000fca8783b */ /* 0x000e620000004200 */
[----:B------:R-:W-:Y:S01]  /*83b0*/  MOV R6, R159 ;  /* 0x0000009f00067202 */ /* 0x000fe20000000f00 */
[C---:B------:R-:W-:Y:S04]  /*83c0*/  HMMA.16816.F32 R148, R136.reuse, R152, R12 ;  /* 0x000000988894723c */ /* 0x040fe8000000180c */
[----:B------:R-:W-:Y:S04]  /*83d0*/  MOV R7, R158 ;  /* 0x0000009e00077202 */ /* 0x000fe80000000f00 */
[C---:B------:R-:W-:Y:S07]  /*83e0*/  HMMA.16816.F32 R152, R136.reuse, R154, R16 ;  /* 0x0000009a8898723c */ /* 0x040fee0000001810 */
[----:B------:R-:W-:Y:S02]  /*83f0*/  MOV R18, R157 ;  /* 0x0000009d00127202 */ /* 0x000fe40000000f00 */
[----:B------:R-:W-:Y:S02]  /*8400*/  MOV R19, R156 ;  /* 0x0000009c00137202 */ /* 0x000fe40000000f00 */
[C---:B------:R-:W-:Y:S01]  /*8410*/  HMMA.16816.F32 R156, R136.reuse, R160, R20 ;  /* 0x000000a0889c723c */ /* 0x040fe20000001814 */
[----:B------:R-:W-:Y:S06]  /*8420*/  LDSM.16.MT88.4 R12, [R18+0x3900] ;  /* 0x00390000120c783b */ /* 0x000fec0000004200 */
[----:B------:R-:W-:Y:S01]  /*8430*/  MOV R23, R4 ;  /* 0x0000000400177202 */ /* 0x000fe20000000f00 */
[C---:B------:R-:W-:Y:S04]  /*8440*/  HMMA.16816.F32 R160, R136.reuse, R162, R24 ;  /* 0x000000a288a0723c */ /* 0x040fe80000001818 */
[----:B------:R-:W-:Y:S02]  /*8450*/  MOV R22, R5 ;  /* 0x0000000500167202 */ /* 0x000fe40000000f00 */
[----:B------:R-:W-:Y:S02]  /*8460*/  MOV R21, R6 ;  /* 0x0000000600157202 */ /* 0x000fe40000000f00 */
[----:B------:R-:W-:Y:S02]  /*8470*/  MOV R20, R7 ;  /* 0x0000000700147202 */ /* 0x000fe40000000f00 */
[----:B------:R-:W2:Y:S02]  /*8480*/  LDSM.16.MT88.4 R4, [R249+0x3900] ;  /* 0x00390000f904783b */ /* 0x000ea40000004200 */
[----:B------:R-:W-:Y:S02]  /*8490*/  MOV R27, R167 ;  /* 0x000000a7001b7202 */ /* 0x000fe40000000f00 */
[----:B------:R-:W-:Y:S02]  /*84a0*/  MOV R26, R166 ;  /* 0x000000a6001a7202 */ /* 0x000fe40000000f00 */
[----:B------:R-:W-:Y:S02]  /*84b0*/  MOV R25, R165 ;  /* 0x000000a500197202 */ /* 0x000fe40000000f00 */
[----:B------:R-:W-:Y:S02]  /*84c0*/  MOV R24, R164 ;  /* 0x000000a400187202 */ /* 0x000fe40000000f00 */
[C---:B-1----:R-:W-:Y:S03]  /*84d0*/  HMMA.16816.F32 R164, R136.reuse, R168, R28 ;  /* 0x000000a888a4723c */ /* 0x042fe6000000181c */
[----:B------:R-:W-:Y:S04]  /*84e0*/  FADD.FTZ R0, R24, R0 ;  /* 0x0000000018007221 */ /* 0x000fe80000010000 */
[----:B------:R-:W-:Y:S01]  /*84f0*/  MOV R30, R18 ;  /* 0x00000012001e7202 */ /* 0x000fe20000000f00 */
[C---:B------:R-:W-:Y:S04]  /*8500*/  HMMA.16816.F32 R168, R136.reuse, R170, R32 ;  /* 0x000000aa88a8723c */ /* 0x040fe80000001820 */
[----:B------:R-:W-:Y:S01]  /*8510*/  MOV R31, R19 ;  /* 0x00000013001f7202 */ /* 0x000fe20000000f00 */
[----:B------:R-:W-:Y:S01]  /*8520*/  FADD.FTZ R0, R191, R0 ;  /* 0x00000000bf007221 */ /* 0x000fe20000010000 */
[----:B------:R-:W1:Y:S03]  /*8530*/  LDSM.16.MT88.4 R16, [R252+0x3900] ;  /* 0x00390000fc10783b */ /* 0x000e660000004200 */
[----:B------:R-:W-:Y:S03]  /*8540*/  FADD.FTZ R0, R189, R0 ;  /* 0x00000000bd007221 */ /* 0x000fe60000010000 */
[----:B------:R-:W-:Y:S02]  /*8550*/  FADD.FTZ R2, R31, R2 ;  /* 0x000000021f027221 */ /* 0x000fe40000010000 */
[----:B------:R-:W-:Y:S02]  /*8560*/  FADD.FTZ R0, R190, R0 ;  /* 0x00000000be007221 */ /* 0x000fe40000010000 */
[----:B------:R-:W-:Y:S02]  /*8570*/  FADD.FTZ R2, R25, R2 ;  /* 0x0000000219027221 */ /* 0x000fe40000010000 */
[----:B------:R-:W-:Y:S02]  /*8580*/  FADD.FTZ R0, R183, R0 ;  /* 0x00000000b7007221 */ /* 0x000fe40000010000 */
[----:B------:R-:W-:Y:S01]  /*8590*/  FADD.FTZ R2, R26, R2 ;  /* 0x000000021a027221 */ /* 0x000fe20000010000 */
[C---:B--2---:R-:W-:Y:S03]  /*85a0*/  HMMA.16816.F32 R36, R136.reuse, R4, R36 ;  /* 0x000000048824723c */ /* 0x044fe60000001824 */
[----:B------:R-:W-:Y:S02]  /*85b0*/  FADD.FTZ R0, R184, R0 ;  /* 0x00000000b8007221 */ /* 0x000fe40000010000 */
[----:B------:R-:W-:Y:S02]  /*85c0*/  FADD.FTZ R2, R27, R2 ;  /* 0x000000021b027221 */ /* 0x000fe40000010000 */
[----:B------:R-:W-:Y:S01]  /*85d0*/  FADD.FTZ R0, R181, R0 ;  /* 0x00000000b5007221 */ /* 0x000fe20000010000 */
[C---:B------:R-:W-:Y:S01]  /*85e0*/  HMMA.16816.F32 R40, R136.reuse, R6, R40 ;  /* 0x000000068828723c */ /* 0x040fe20000001828 */
[----:B------:R-:W2:Y:S03]  /*85f0*/  LDSM.16.MT88.4 R4, [R249+0x5900] ;  /* 0x00590000f904783b */ /* 0x000ea60000004200 */
[----:B------:R-:W-:Y:S04]  /*8600*/  FADD.FTZ R2, R20, R2 ;  /* 0x0000000214027221 */ /* 0x000fe80000010000 */
[C---:B------:R-:W-:Y:S04]  /*8610*/  HMMA.16816.F32 R44, R136.reuse, R8, R44 ;  /* 0x00000008882c723c */ /* 0x040fe8000000182c */
[----:B------:R-:W-:Y:S04]  /*8620*/  FADD.FTZ R2, R21, R2 ;  /* 0x0000000215027221 */ /* 0x000fe80000010000 */
[C---:B------:R-:W-:Y:S01]  /*8630*/  HMMA.16816.F32 R48, R136.reuse, R10, R48 ;  /* 0x0000000a8830723c */ /* 0x040fe20000001830 */
[----:B------:R-:W3:Y:S03]  /*8640*/  LDSM.16.MT88.4 R8, [R250+0x5900] ;  /* 0x00590000fa08783b */ /* 0x000ee60000004200 */
[----:B------:R-:W-:Y:S04]  /*8650*/  FADD.FTZ R2, R22, R2 ;  /* 0x0000000216027221 */ /* 0x000fe80000010000 */
[C---:B------:R-:W-:Y:S04]  /*8660*/  HMMA.16816.F32 R52, R136.reuse, R12, R52 ;  /* 0x0000000c8834723c */ /* 0x040fe80000001834 */
[----:B------:R-:W-:Y:S04]  /*8670*/  FADD.FTZ R2, R23, R2 ;  /* 0x0000000217027221 */ /* 0x000fe80000010000 */
[C---:B------:R-:W-:Y:S01]  /*8680*/  HMMA.16816.F32 R56, R136.reuse, R14, R56 ;  /* 0x0000000e8838723c */ /* 0x040fe20000001838 */
[----:B------:R-:W4:Y:S07]  /*8690*/  LDSM.16.MT88.4 R12, [R30+0x5900] ;  /* 0x005900001e0c783b */ /* 0x000f2e0000004200 */
[C---:B-1----:R-:W-:Y:S08]  /*86a0*/  HMMA.16816.F32 R60, R136.reuse, R16, R60 ;  /* 0x00000010883c723c */ /* 0x042ff0000000183c */
[C---:B------:R-:W-:Y:S01]  /*86b0*/  HMMA.16816.F32 R64, R136.reuse, R18, R64 ;  /* 0x000000128840723c */ /* 0x040fe20000001840 */
[----:B------:R-:W1:Y:S07]  /*86c0*/  LDSM.16.MT88.4 R16, [R252+0x5900] ;  /* 0x00590000fc10783b */ /* 0x000e6e0000004200 */
[C---:B--2---:R-:W-:Y:S08]  /*86d0*/  HMMA.16816.F32 R68, R136.reuse, R4, R68 ;  /* 0x000000048844723c */ /* 0x044ff00000001844 */
[C---:B------:R-:W-:Y:S01]  /*86e0*/  HMMA.16816.F32 R72, R136.reuse, R6, R72 ;  /* 0x000000068848723c */ /* 0x040fe20000001848 */
[----:B------:R-:W2:Y:S07]  /*86f0*/  LDSM.16.MT88.4 R4, [R249+0x7900] ;  /* 0x00790000f904783b */ /* 0x000eae0000004200 */
[C---:B---3--:R-:W-:Y:S08]  /*8700*/  HMMA.16816.F32 R76, R136.reuse, R8, R76 ;  /* 0x00000008884c723c */ /* 0x048ff0000000184c */
[C---:B------:R-:W-:Y:S01]  /*8710*/  HMMA.16816.F32 R80, R136.reuse, R10, R80 ;  /* 0x0000000a8850723c */ /* 0x040fe20000001850 */
[----:B------:R-:W3:Y:S07]  /*8720*/  LDSM.16.MT88.4 R8, [R250+0x7900] ;  /* 0x00790000fa08783b */ /* 0x000eee0000004200 */
[C---:B----4-:R-:W-:Y:S08]  /*8730*/  HMMA.16816.F32 R84, R136.reuse, R12, R84 ;  /* 0x0000000c8854723c */ /* 0x050ff00000001854 */
[C---:B------:R-:W-:Y:S01]  /*8740*/  HMMA.16816.F32 R88, R136.reuse, R14, R88 ;  /* 0x0000000e8858723c */ /* 0x040fe20000001858 */
[----:B------:R-:W4:Y:S07]  /*8750*/  LDSM.16.MT88.4 R12, [R30+0x7900] ;  /* 0x007900001e0c783b */ /* 0x000f2e0000004200 */
[C---:B-1----:R-:W-:Y:S08]  /*8760*/  HMMA.16816.F32 R92, R136.reuse, R16, R92 ;  /* 0x00000010885c723c */ /* 0x042ff0000000185c */
[C---:B------:R-:W-:Y:S01]  /*8770*/  HMMA.16816.F32 R96, R136.reuse, R18, R96 ;  /* 0x000000128860723c */ /* 0x040fe20000001860 */
[----:B------:R-:W1:Y:S07]  /*8780*/  LDSM.16.MT88.4 R16, [R252+0x7900] ;  /* 0x00790000fc10783b */ /* 0x000e6e0000004200 */
[C---:B--2---:R-:W-:Y:S07]  /*8790*/  HMMA.16816.F32 R100, R136.reuse, R4, R100 ;  /* 0x000000048864723c */ /* 0x044fee0000001864 */
[----:B------:R-:W-:Y:S01]  /*87a0*/  FADD.FTZ R4, R182, R0 ;  /* 0x00000000b6047221 */ /* 0x000fe20000010000 */
[C---:B------:R-:W-:Y:S04]  /*87b0*/  HMMA.16816.F32 R104, R136.reuse, R6, R104 ;  /* 0x000000068868723c */ /* 0x040fe80000001868 */
[----:B------:R-:W-:Y:S02]  /*87c0*/  FADD.FTZ R0, R185, R2 ;  /* 0x00000002b9007221 */ /* 0x000fe40000010000 */
[----:B------:R-:W-:Y:S02]  /*87d0*/  FADD.FTZ R4, R135, R4 ;  /* 0x0000000487047221 */ /* 0x000fe40000010000 */
[C---:B---3--:R-:W-:Y:S04]  /*87e0*/  HMMA.16816.F32 R108, R136.reuse, R8, R108 ;  /* 0x00000008886c723c */ /* 0x048fe8000000186c */
[----:B------:R-:W-:Y:S02]  /*87f0*/  FADD.FTZ R0, R186, R0 ;  /* 0x00000000ba007221 */ /* 0x000fe40000010000 */
[----:B------:R-:W-:Y:S02]  /*8800*/  FADD.FTZ R4, R180, R4 ;  /* 0x00000004b4047221 */ /* 0x000fe40000010000 */
[C---:B------:R-:W-:Y:S04]  /*8810*/  HMMA.16816.F32 R112, R136.reuse, R10, R112 ;  /* 0x0000000a8870723c */ /* 0x040fe80000001870 */
[----:B------:R-:W-:Y:S02]  /*8820*/  FADD.FTZ R2, R187, R0 ;  /* 0x00000000bb027221 */ /* 0x000fe40000010000 */
[----:B------:R-:W-:Y:S01]  /*8830*/  FADD.FTZ R0, R134, R4 ;  /* 0x0000000486007221 */ /* 0x000fe20000010000 */
[----:B------:R-:W-:Y:S01]  /*8840*/  MOV R134, R3 ;  /* 0x0000000300867202 */ /* 0x000fe20000000f00 */
[C---:B----4-:R-:W-:Y:S04]  /*8850*/  HMMA.16816.F32 R116, R136.reuse, R12, R116 ;  /* 0x0000000c8874723c */ /* 0x050fe80000001874 */
[----:B------:R-:W-:Y:S02]  /*8860*/  FADD.FTZ R2, R188, R2 ;  /* 0x00000002bc027221 */ /* 0x000fe40000010000 */
[----:B------:R-:W-:Y:S01]  /*8870*/  FADD.FTZ R0, R133, R0 ;  /* 0x0000000085007221 */ /* 0x000fe20000010000 */
[----:B------:R-:W-:Y:S01]  /*8880*/  MOV R133, R132 ;  /* 0x0000008400857202 */ /* 0x000fe20000000f00 */
[C---:B------:R-:W-:Y:S01]  /*8890*/  HMMA.16816.F32 R120, R136.reuse, R14, R120 ;  /* 0x0000000e8878723c */ /* 0x040fe20000001878 */
[----:B------:R2:W-:Y:S05]  /*88a0*/  STL [R1+0x50], R2 ;  /* 0x0000500201007387 */ /* 0x0005ea0000100800 */
[----:B------:R2:W-:Y:S02]  /*88b0*/  STL [R1+0x54], R0 ;  /* 0x0000540001007387 */ /* 0x0005e40000100800 */
[C---:B-1----:R-:W-:Y:S08]  /*88c0*/  HMMA.16816.F32 R124, R136.reuse, R16, R124 ;  /* 0x00000010887c723c */ /* 0x042ff0000000187c */
[----:B------:R-:W-:Y:S01]  /*88d0*/  HMMA.16816.F32 R128, R136, R18, R128 ;  /* 0x000000128880723c */ /* 0x000fe20000001880 */
[----:B------:R-:W-:-:S07]  /*88e0*/  @P0 BRA `(.L_x_3) ;  /* 0xffffc37000000947 */ /* 0x000fce000383ffff */
.L_x_2:
[----:B--2---:R-:W2:Y:S04]  /*88f0*/  LDL.LU R0, [R1+0x50] ;  /* 0x0000500001007983 */ /* 0x004ea80000300800 */
[----:B------:R-:W1:Y:S01]  /*8900*/  S2R R8, SR_TID.X ;  /* 0x0000000000087919 */ /* 0x000e620000002100 */
[----:B------:R-:W-:Y:S01]  /*8910*/  MOV R182, c[0x0][0x4e8] ;  /* 0x00013a0000b67a02 */ /* 0x000fe20000000f00 */
[----:B------:R-:W3:Y:S01]  /*8920*/  S2UR UR7, SR_CTAID.Y ;  /* 0x00000000000779c3 */ /* 0x000ee20000002600 */
[----:B------:R-:W-:Y:S01]  /*8930*/  ULDC.64 UR4, c[0x0][0x490] ;  /* 0x0001240000047ab9 */ /* 0x000fe20000000a00 */
[----:B------:R-:W4:Y:S04]  /*8940*/  LDL.LU R2, [R1+0x54] ;  /* 0x0000540001027983 */ /* 0x000f280000300800 */
[----:B------:R-:W4:Y:S01]  /*8950*/  LDL.LU R9, [R1+0xc4] ;  /* 0x0000c40001097983 */ /* 0x000f220000300800 */
[----:B------:R-:W-:-:S03]  /*8960*/  ISETP.NE.AND P0, PT, R182, 0x1, PT ;  /* 0x00000001b600780c */ /* 0x000fc60003f05270 */
[----:B------:R-:W4:Y:S01]  /*8970*/  LDL.LU R183, [R1+0xc8] ;  /* 0x0000c80001b77983 */ /* 0x000f220000300800 */
[----:B-1----:R-:W-:-:S04]  /*8980*/  SHF.R.S32.HI R5, RZ, 0x1f, R8 ;  /* 0x0000001fff057819 */ /* 0x002fc80000011408 */
[CC--:B------:R-:W-:Y:S02]  /*8990*/  LEA.HI R181, R5.reuse, R8.reuse, RZ, 0x5 ;  /* 0x0000000805b57211 */ /* 0x0c0fe400078f28ff */
[-C--:B------:R-:W-:Y:S02]  /*89a0*/  LEA.HI R5, R5, R8.reuse, RZ, 0x2 ;  /* 0x0000000805057211 */ /* 0x080fe400078f10ff */
[----:B------:R-:W-:Y:S01]  /*89b0*/  LOP3.LUT R4, R181, 0xffffffe0, RZ, 0xc0, !PT ;  /* 0xffffffe0b5047812 */ /* 0x000fe200078ec0ff */
[----:B---3--:R-:W-:Y:S01]  /*89c0*/  USHF.R.S32.HI UR6, URZ, 0x1f, UR7 ;  /* 0x0000001f3f067899 */ /* 0x008fe20008011407 */
[----:B------:R-:W-:Y:S01]  /*89d0*/  LOP3.LUT R14, R5, 0xfffffffc, RZ, 0xc0, !PT ;  /* 0xfffffffc050e7812 */ /* 0x000fe200078ec0ff */
[----:B------:R-:W-:Y:S06]  /*89e0*/  BAR.SYNC.DEFER_BLOCKING 0x1, 0x100 ;  /* 0x0044000000007b1d */ /* 0x000fec0000010000 */
[----:B--2---:R-:W1:Y:S04]  /*89f0*/  SHFL.BFLY PT, R11, R0, 0x2, 0x1f ;  /* 0x0c401f00000b7f89 */ /* 0x004e6800000e0000 */
[----:B----4-:R-:W2:Y:S01]  /*8a00*/  SHFL.BFLY PT, R6, R2, 0x2, 0x1f ;  /* 0x0c401f0002067f89 */ /* 0x010ea200000e0000 */
[----:B------:R-:W-:Y:S01]  /*8a10*/  MOV R133, R9 ;  /* 0x0000000900857202 */ /* 0x000fe20000000f00 */
[----:B------:R-:W-:Y:S01]  /*8a20*/  UIMAD UR10, UR6, UR4, URZ ;  /* 0x00000004060a72a4 */ /* 0x000fe2000f8e023f */
[----:B------:R-:W-:Y:S01]  /*8a30*/  IADD3 R14, -R14, R8, RZ ;  /* 0x000000080e0e7210 */ /* 0x000fe20007ffe1ff */
[----:B-1----:R-:W-:-:S05]  /*8a40*/  FADD.FTZ R11, R11, R0 ;  /* 0x000000000b0b7221 */ /* 0x002fca0000010000 */
[----:B------:R-:W1:Y:S01]  /*8a50*/  SHFL.BFLY PT, R0, R11, 0x1, 0x1f ;  /* 0x0c201f000b007f89 */ /* 0x000e6200000e0000 */
[----:B--2---:R-:W-:-:S05]  /*8a60*/  FADD.FTZ R6, R6, R2 ;  /* 0x0000000206067221 */ /* 0x004fca0000010000 */
[----:B------:R-:W2:Y:S01]  /*8a70*/  SHFL.BFLY PT, R2, R6, 0x1, 0x1f ;  /* 0x0c201f0006027f89 */ /* 0x000ea200000e0000 */
[----:B-1----:R-:W-:Y:S01]  /*8a80*/  FADD.FTZ R11, R11, R0 ;  /* 0x000000000b0b7221 */ /* 0x002fe20000010000 */
[----:B------:R-:W-:-:S04]  /*8a90*/  MOV R0, RZ ;  /* 0x000000ff00007202 */ /* 0x000fc80000000f00 */
[----:B------:R-:W-:Y:S01]  /*8aa0*/  FSETP.NE.FTZ.AND P2, PT, R11, RZ, PT ;  /* 0x000000ff0b00720b */ /* 0x000fe20003f55000 */
[----:B--2---:R-:W-:Y:S02]  /*8ab0*/  FADD.FTZ R6, R6, R2 ;  /* 0x0000000206067221 */ /* 0x004fe40000010000 */
[----:B------:R-:W-:-:S03]  /*8ac0*/  @P0 IMAD.HI.U32 R2, R9, c[0x0][0x4ec], RZ ;  /* 0x00013b0009020a27 */ /* 0x000fc600078e00ff */
[----:B------:R-:W-:Y:S02]  /*8ad0*/  FSETP.NE.FTZ.AND P1, PT, R6, RZ, PT ;  /* 0x000000ff0600720b */ /* 0x000fe40003f35000 */
[----:B------:R-:W-:Y:S02]  /*8ae0*/  @P0 SHF.R.U32.HI R133, RZ, c[0x0][0x4f0], R2 ;  /* 0x00013c00ff850a19 */ /* 0x000fe40000011602 */
[----:B------:R-:W-:-:S03]  /*8af0*/  IADD3 R2, -R4, R8, RZ ;  /* 0x0000000804027210 */ /* 0x000fc60007ffe1ff */
[----:B------:R-:W-:Y:S01]  /*8b00*/  @P2 MUFU.RCP R0, R11 ;  /* 0x0000000b00002308 */ /* 0x000fe20000001000 */
[----:B------:R-:W-:Y:S02]  /*8b10*/  MOV R4, RZ ;  /* 0x000000ff00047202 */ /* 0x000fe40000000f00 */
[----:B------:R-:W-:Y:S01]  /*8b20*/  LOP3.LUT P4, RZ, R2, 0x3, RZ, 0xc0, !PT ;  /* 0x0000000302ff7812 */ /* 0x000fe2000788c0ff */
[----:B------:R-:W-:Y:S01]  /*8b30*/  UIMAD.WIDE.U32 UR12, UR7, UR4, URZ ;  /* 0x00000004070c72a5 */ /* 0x000fe2000f8e003f */
[----:B------:R-:W-:-:S03]  /*8b40*/  IADD3 R7, -R133, RZ, RZ ;  /* 0x000000ff85077210 */ /* 0x000fc60007ffe1ff */
[----:B------:R-:W1:Y:S01]  /*8b50*/  @P1 MUFU.RCP R4, R6 ;  /* 0x0000000600041308 */ /* 0x000e620000001000 */
[----:B------:R-:W-:Y:S01]  /*8b60*/  SHF.R.S32.HI R2, RZ, 0x2, R5 ;  /* 0x00000002ff027819 */ /* 0x000fe20000011405 */
[----:B------:R-:W-:Y:S01]  /*8b70*/  UIMAD UR10, UR7, UR5, UR10 ;  /* 0x00000005070a72a4 */ /* 0x000fe2000f8e020a */
[----:B------:R-:W-:Y:S02]  /*8b80*/  IMAD R134, R7, c[0x0][0x4e8], R9 ;  /* 0x00013a0007867a24 */ /* 0x000fe400078e0209 */
[----:B------:R-:W-:Y:S01]  /*8b90*/  ULDC.64 UR4, c[0x0][0x3e8] ;  /* 0x0000fa0000047ab9 */ /* 0x000fe20000000a00 */
[C---:B-1----:R-:W-:Y:S02]  /*8ba0*/  FMUL.FTZ R83, R4.reuse, R83 ;  /* 0x0000005304537220 */ /* 0x042fe40000410000 */
[----:B------:R-:W-:-:S05]  /*8bb0*/  FMUL.FTZ R31, R4, R82 ;  /* 0x00000052041f7220 */ /* 0x000fca0000410000 */
[----:B------:R-:W-:Y:S02]  /*8bc0*/  F2FP.PACK_AB R31, R83, R31 ;  /* 0x0000001f531f723e */ /* 0x000fe400000000ff */
[----:B------:R-:W2:Y:S01]  /*8bd0*/  LDL.LU R83, [R1+0xbc] ;  /* 0x0000bc0001537983 */ /* 0x000ea20000300800 */
[C---:B------:R-:W-:Y:S02]  /*8be0*/  FMUL.FTZ R137, R0.reuse, R64 ;  /* 0x0000004000897220 */ /* 0x040fe40000410000 */
[C---:B------:R-:W-:Y:S02]  /*8bf0*/  FMUL.FTZ R180, R0.reuse, R141 ;  /* 0x0000008d00b47220 */ /* 0x040fe40000410000 */
[C---:B------:R-:W-:Y:S02]  /*8c00*/  FMUL.FTZ R13, R0.reuse, R140 ;  /* 0x0000008c000d7220 */ /* 0x040fe40000410000 */
[C---:B-----5:R-:W-:Y:S02]  /*8c10*/  FMUL.FTZ R179, R0.reuse, R145 ;  /* 0x0000009100b37220 */ /* 0x060fe40000410000 */
[----:B------:R-:W-:-:S02]  /*8c20*/  FMUL.FTZ R17, R0, R144 ;  /* 0x0000009000117220 */ /* 0x000fc40000410000 */
[C---:B------:R-:W-:Y:S02]  /*8c30*/  FMUL.FTZ R178, R0.reuse, R149 ;  /* 0x0000009500b27220 */ /* 0x040fe40000410000 */
[C---:B------:R-:W-:Y:S02]  /*8c40*/  FMUL.FTZ R19, R0.reuse, R148 ;  /* 0x0000009400137220 */ /* 0x040fe40000410000 */
[C---:B------:R-:W-:Y:S02]  /*8c50*/  FMUL.FTZ R177, R0.reuse, R153 ;  /* 0x0000009900b17220 */ /* 0x040fe40000410000 */
[C---:B------:R-:W-:Y:S02]  /*8c60*/  FMUL.FTZ R21, R0.reuse, R152 ;  /* 0x0000009800157220 */ /* 0x040fe40000410000 */
[C---:B------:R-:W-:Y:S02]  /*8c70*/  FMUL.FTZ R176, R0.reuse, R157 ;  /* 0x0000009d00b07220 */ /* 0x040fe40000410000 */
        /* <DEDUP_REMOVED lines=53> */
[----:B------:R-:W-:Y:S01]  /*8fd0*/  FMUL.FTZ R128, R0, R128 ;  /* 0x0000008000807220 */ /* 0x000fe20000410000 */
[----:B------:R-:W-:Y:S01]  /*8fe0*/  SHF.R.S32.HI R0, RZ, 0x1f, R5 ;  /* 0x0000001fff007819 */ /* 0x000fe20000011405 */
[C---:B------:R-:W-:Y:S01]  /*8ff0*/  FMUL.FTZ R15, R4.reuse, R79 ;  /* 0x0000004f040f7220 */ /* 0x040fe20000410000 */
[----:B------:R-:W1:Y:S01]  /*9000*/  @P1 MUFU.LG2 R6, R6 ;  /* 0x0000000600061308 */ /* 0x000e620000000c00 */
[----:B------:R-:W-:Y:S01]  /*9010*/  FMUL.FTZ R33, R4, R78 ;  /* 0x0000004e04217220 */ /* 0x000fe20000410000 */
[----:B------:R-:W-:-:S04]  /*9020*/  LEA.HI R0, R0, R2, RZ, 0x3 ;  /* 0x0000000200007211 */ /* 0x000fc800078f18ff */
[----:B------:R-:W-:Y:S02]  /*9030*/  F2FP.PACK_AB R33, R15, R33 ;  /* 0x000000210f21723e */ /* 0x000fe400000000ff */
[----:B------:R-:W-:Y:S01]  /*9040*/  LOP3.LUT R0, R0, 0xfffffff8, RZ, 0xc0, !PT ;  /* 0xfffffff800007812 */ /* 0x000fe200078ec0ff */
[----:B------:R-:W3:Y:S01]  /*9050*/  S2R R15, SR_CTAID.Z ;  /* 0x00000000000f7919 */ /* 0x000ee20000002700 */
[----:B------:R-:W-:Y:S02]  /*9060*/  UIMAD.WIDE.U32 UR14, UR7, UR4, URZ ;  /* 0x00000004070e72a5 */ /* 0x000fe4000f8e003f */
[----:B------:R-:W-:Y:S02]  /*9070*/  IADD3 R10, R2, -R0, RZ ;  /* 0x80000000020a7210 */ /* 0x000fe40007ffe0ff */
[----:B------:R-:W-:Y:S02]  /*9080*/  @P2 MOV R2, 0x3f317218 ;  /* 0x3f31721800022802 */ /* 0x000fe40000000f00 */
[----:B------:R-:W-:-:S02]  /*9090*/  @P1 MOV R0, 0x3f317218 ;  /* 0x3f31721800001802 */ /* 0x000fc40000000f00 */
[----:B------:R-:W-:Y:S01]  /*90a0*/  MOV R9, UR15 ;  /* 0x0000000f00097c02 */ /* 0x000fe20008000f00 */
[----:B------:R-:W-:Y:S01]  /*90b0*/  @P2 FMUL.FTZ R9, R2, c[0x0][0x2d0] ;  /* 0x0000b40002092a20 */ /* 0x000fe20000410000 */
[----:B------:R-:W4:Y:S01]  /*90c0*/  @P2 MUFU.LG2 R11, R11 ;  /* 0x0000000b000b2308 */ /* 0x000f220000000c00 */
[----:B-1----:R-:W-:Y:S02]  /*90d0*/  @P1 FMUL.FTZ R2, R6, 0.69314718246459960938 ;  /* 0x3f31721806021820 */ /* 0x002fe40000410000 */
[----:B------:R-:W-:Y:S01]  /*90e0*/  @P1 FMUL.FTZ R0, R0, c[0x0][0x2d0] ;  /* 0x0000b40000001a20 */ /* 0x000fe20000410000 */
[----:B------:R-:W-:Y:S01]  /*90f0*/  UIMAD UR6, UR6, UR4, URZ ;  /* 0x00000004060672a4 */ /* 0x000fe2000f8e023f */
[----:B------:R-:W-:Y:S01]  /*9100*/  MOV R79, 0xff800000 ;  /* 0xff800000004f7802 */ /* 0x000fe20000000f00 */
[----:B------:R-:W-:Y:S02]  /*9110*/  FMUL.FTZ R53, R4, R38 ;  /* 0x0000002604357220 */ /* 0x000fe40000410000 */
[----:B------:R-:W-:Y:S01]  /*9120*/  @P1 FFMA.FTZ R79, R0, R3, R2 ;  /* 0x00000003004f1223 */ /* 0x000fe20000010002 */
[----:B------:R-:W-:Y:S01]  /*9130*/  SHF.R.S32.HI R0, RZ, 0x5, R181 ;  /* 0x00000005ff007819 */ /* 0x000fe200000114b5 */
[----:B------:R-:W-:-:S02]  /*9140*/  FMUL.FTZ R44, R4, R39 ;  /* 0x00000027042c7220 */ /* 0x000fc40000410000 */
[C---:B------:R-:W-:Y:S02]  /*9150*/  FMUL.FTZ R40, R4.reuse, R43 ;  /* 0x0000002b04287220 */ /* 0x040fe40000410000 */
[C---:B------:R-:W-:Y:S02]  /*9160*/  FMUL.FTZ R38, R4.reuse, R47 ;  /* 0x0000002f04267220 */ /* 0x040fe40000410000 */
[C---:B------:R-:W-:Y:S02]  /*9170*/  FMUL.FTZ R32, R4.reuse, R63 ;  /* 0x0000003f04207220 */ /* 0x040fe40000410000 */
[C---:B------:R-:W-:Y:S02]  /*9180*/  FMUL.FTZ R30, R4.reuse, R67 ;  /* 0x00000043041e7220 */ /* 0x040fe40000410000 */
[C---:B------:R-:W-:Y:S02]  /*9190*/  FMUL.FTZ R28, R4.reuse, R71 ;  /* 0x00000047041c7220 */ /* 0x040fe40000410000 */
[C---:B------:R-:W-:Y:S01]  /*91a0*/  FMUL.FTZ R16, R4.reuse, R75 ;  /* 0x0000004b04107220 */ /* 0x040fe20000410000 */
[----:B------:R-:W-:Y:S01]  /*91b0*/  UIMAD UR5, UR7, UR5, UR6 ;  /* 0x00000005070572a4 */ /* 0x000fe2000f8e0206 */
        /* <DEDUP_REMOVED lines=51> */
[----:B------:R-:W-:Y:S01]  /*94f0*/  FMUL.FTZ R130, R4, R130 ;  /* 0x0000008204827220 */ /* 0x000fe20000410000 */
[----:B------:R-:W-:Y:S02]  /*9500*/  MOV R4, UR12 ;  /* 0x0000000c00047c02 */ /* 0x000fe40008000f00 */
[----:B------:R-:W-:Y:S02]  /*9510*/  MOV R8, UR14 ;  /* 0x0000000e00087c02 */ /* 0x000fe40008000f00 */
[----:B------:R-:W-:Y:S01]  /*9520*/  SHF.R.S32.HI R3, RZ, 0x1f, R0 ;  /* 0x0000001fff037819 */ /* 0x000fe20000011400 */
[----:B------:R-:W-:Y:S01]  /*9530*/  UIADD3 UR5, UR15, UR5, URZ ;  /* 0x000000050f057290 */ /* 0x000fe2000fffe03f */
[----:B------:R-:W-:Y:S01]  /*9540*/  MOV R6, R4 ;  /* 0x0000000400067202 */ /* 0x000fe20000000f00 */
[----:B------:R-:W1:Y:S01]  /*9550*/  S2R R82, SR_CTAID.X ;  /* 0x0000000000527919 */ /* 0x000e620000002500 */
[----:B------:R-:W-:-:S02]  /*9560*/  MOV R4, R8 ;  /* 0x0000000800047202 */ /* 0x000fc40000000f00 */
[----:B------:R-:W-:Y:S02]  /*9570*/  LEA.HI R3, R3, R0, RZ, 0x3 ;  /* 0x0000000003037211 */ /* 0x000fe400078f18ff */
[----:B---3--:R-:W-:Y:S02]  /*9580*/  SHF.R.S32.HI R8, RZ, 0x1f, R15 ;  /* 0x0000001fff087819 */ /* 0x008fe4000001140f */
[----:B------:R-:W-:Y:S01]  /*9590*/  LEA.HI R2, R14, R14, RZ, 0x1 ;  /* 0x0000000e0e027211 */ /* 0x000fe200078f08ff */
[----:B----4-:R-:W-:Y:S01]  /*95a0*/  @P2 FMUL.FTZ R11, R11, 0.69314718246459960938 ;  /* 0x3f3172180b0b2820 */ /* 0x010fe20000410000 */
[----:B------:R-:W-:Y:S02]  /*95b0*/  MOV R5, UR13 ;  /* 0x0000000d00057c02 */ /* 0x000fe40008000f00 */
[----:B------:R-:W-:Y:S02]  /*95c0*/  F2FP.PACK_AB R41, R32, R41 ;  /* 0x000000292029723e */ /* 0x000fe400000000ff */
[----:B------:R-:W-:-:S02]  /*95d0*/  MOV R5, UR5 ;  /* 0x0000000500057c02 */ /* 0x000fc40008000f00 */
[----:B------:R-:W-:Y:S01]  /*95e0*/  F2FP.PACK_AB R32, R81, R60 ;  /* 0x0000003c5120723e */ /* 0x000fe200000000ff */
[----:B------:R-:W-:Y:S01]  /*95f0*/  IMAD R81, R8, c[0x0][0x3f0], RZ ;  /* 0x0000fc0008517a24 */ /* 0x000fe200078e02ff */
[----:B------:R-:W-:Y:S02]  /*9600*/  LOP3.LUT R3, R3, 0xffffff8, RZ, 0xc0, !PT ;  /* 0x0ffffff803037812 */ /* 0x000fe400078ec0ff */
[----:B------:R-:W-:Y:S01]  /*9610*/  LOP3.LUT R2, R2, 0x1ffffffe, RZ, 0xc0, !PT ;  /* 0x1ffffffe02027812 */ /* 0x000fe200078ec0ff */
[----:B------:R-:W-:Y:S01]  /*9620*/  UIADD3 UR10, UR13, UR10, URZ ;  /* 0x0000000a0d0a7290 */ /* 0x000fe2000fffe03f */
[----:B------:R-:W-:Y:S01]  /*9630*/  MOV R80, 0xff800000 ;  /* 0xff80000000507802 */ /* 0x000fe20000000f00 */
[----:B------:R-:W-:Y:S01]  /*9640*/  @P2 FFMA.FTZ R80, R9, R132, R11 ;  /* 0x0000008409502223 */ /* 0x000fe2000001000b */
[----:B------:R-:W-:Y:S02]  /*9650*/  F2FP.PACK_AB R35, R16, R35 ;  /* 0x000000231023723e */ /* 0x000fe400000000ff */
[----:B------:R-:W-:-:S02]  /*9660*/  IADD3 R9, R0, -R3, RZ ;  /* 0x8000000300097210 */ /* 0x000fc40007ffe0ff */
[----:B------:R-:W-:Y:S01]  /*9670*/  LEA R16, R0, R14, 0x9 ;  /* 0x0000000e00107211 */ /* 0x000fe200078e48ff */
[C---:B------:R-:W-:Y:S01]  /*9680*/  IMAD R0, R15.reuse, c[0x0][0x3f4], R81 ;  /* 0x0000fd000f007a24 */ /* 0x040fe200078e0251 */
[----:B------:R-:W-:Y:S01]  /*9690*/  IADD3 R11, R14, -R2, RZ ;  /* 0x800000020e0b7210 */ /* 0x000fe20007ffe0ff */
[----:B------:R-:W-:Y:S01]  /*96a0*/  IMAD.WIDE.U32 R2, R15, c[0x0][0x3f0], R4 ;  /* 0x0000fc000f027a25 */ /* 0x000fe200078e0004 */
[----:B------:R-:W-:-:S03]  /*96b0*/  SHF.L.U32 R4, R10, 0x6, RZ ;  /* 0x000000060a047819 */ /* 0x000fc600000006ff */
[----:B------:R-:W-:Y:S01]  /*96c0*/  IMAD R78, R8, c[0x0][0x498], RZ ;  /* 0x00012600084e7a24 */ /* 0x000fe200078e02ff */
[----:B------:R-:W-:Y:S02]  /*96d0*/  SHF.R.S32.HI R8, RZ, 0x2, R183 ;  /* 0x00000002ff087819 */ /* 0x000fe400000114b7 */
[----:B------:R-:W-:Y:S02]  /*96e0*/  MOV R7, UR10 ;  /* 0x0000000a00077c02 */ /* 0x000fe40008000f00 */
[----:B------:R-:W-:Y:S02]  /*96f0*/  LOP3.LUT R5, R10, 0x1, RZ, 0xc0, !PT ;  /* 0x000000010a057812 */ /* 0x000fe400078ec0ff */
[----:B------:R-:W-:Y:S02]  /*9700*/  IADD3 R3, R3, R0, RZ ;  /* 0x0000000003037210 */ /* 0x000fe40007ffe0ff */
[----:B------:R-:W-:Y:S01]  /*9710*/  LEA R0, R9, R8, 0x4 ;  /* 0x0000000809007211 */ /* 0x000fe200078e20ff */
[C---:B------:R-:W-:Y:S01]  /*9720*/  IMAD R78, R15.reuse, c[0x0][0x49c], R78 ;  /* 0x000127000f4e7a24 */ /* 0x040fe200078e024e */
[----:B------:R-:W-:Y:S01]  /*9730*/  LOP3.LUT R4, R4, 0x1c0, RZ, 0xc0, !PT ;  /* 0x000001c004047812 */ /* 0x000fe200078ec0ff */
[----:B------:R-:W-:Y:S01]  /*9740*/  IMAD.WIDE.U32 R14, R15, c[0x0][0x498], R6 ;  /* 0x000126000f0e7a25 */ /* 0x000fe200078e0006 */
[----:B------:R-:W-:-:S02]  /*9750*/  R2P PR, R10, 0x6 ;  /* 0x000000060a007804 */ /* 0x000fc40000000000 */
[----:B------:R-:W-:Y:S02]  /*9760*/  ISETP.NE.U32.AND P3, PT, R5, 0x1, PT ;  /* 0x000000010500780c */ /* 0x000fe40003f65070 */
[----:B------:R-:W-:Y:S02]  /*9770*/  SHF.R.S32.HI R6, RZ, 0x1f, R133 ;  /* 0x0000001fff067819 */ /* 0x000fe40000011485 */
[----:B------:R-:W-:Y:S02]  /*9780*/  LEA R5, R11, R0, 0x3 ;  /* 0x000000000b057211 */ /* 0x000fe400078e18ff */
[----:B------:R-:W-:Y:S01]  /*9790*/  LEA.HI R4, R4, R4, RZ, 0x1d ;  /* 0x0000000404047211 */ /* 0x000fe200078fe8ff */
[----:B------:R-:W-:Y:S01]  /*97a0*/  IMAD R81, R182, c[0x0][0x388], RZ ;  /* 0x0000e200b6517a24 */ /* 0x000fe200078e02ff */
[C---:B-1----:R-:W-:Y:S02]  /*97b0*/  LEA R0, R82.reuse, R0, 0x7 ;  /* 0x0000000052007211 */ /* 0x042fe400078e38ff */
[----:B------:R-:W-:Y:S01]  /*97c0*/  LEA R10, R82, R5, 0x7 ;  /* 0x00000005520a7211 */ /* 0x000fe200078e38ff */
[----:B------:R-:W-:Y:S01]  /*97d0*/  IMAD R5, R6, c[0x0][0x3e0], RZ ;  /* 0x0000f80006057a24 */ /* 0x000fe200078e02ff */
[----:B------:R-:W-:-:S02]  /*97e0*/  LEA R4, R16, R4, 0x1 ;  /* 0x0000000410047211 */ /* 0x000fc400078e08ff */
[C---:B------:R-:W-:Y:S01]  /*97f0*/  ISETP.GE.OR P5, PT, R0.reuse, R81, P4 ;  /* 0x000000510000720c */ /* 0x040fe200027a6670 */
[C---:B------:R-:W-:Y:S01]  /*9800*/  IMAD R6, R133.reuse, c[0x0][0x3e4], R5 ;  /* 0x0000f90085067a24 */ /* 0x040fe200078e0205 */
[----:B------:R-:W-:Y:S02]  /*9810*/  IADD3 R7, R0, 0x8, RZ ;  /* 0x0000000800077810 */ /* 0x000fe40007ffe0ff */
[----:B------:R-:W-:Y:S01]  /*9820*/  SHF.L.U32 R0, R4, 0x1, RZ ;  /* 0x0000000104007819 */ /* 0x000fe200000006ff */
[----:B------:R-:W-:Y:S01]  /*9830*/  IMAD.WIDE.U32 R4, R133, c[0x0][0x3e0], R2 ;  /* 0x0000f80085047a25 */ /* 0x000fe200078e0002 */
[----:B------:R-:W-:-:S03]  /*9840*/  F2FP.PACK_AB R13, R180, R13 ;  /* 0x0000000db40d723e */ /* 0x000fc600000000ff */
[----:B------:R-:W-:Y:S01]  /*9850*/  @P0 IMAD.HI.U32 R8, R10, c[0x0][0x4ec], RZ ;  /* 0x00013b000a080a27 */ /* 0x000fe200078e00ff */
[----:B------:R-:W-:Y:S02]  /*9860*/  F2FP.PACK_AB R12, R143, R12 ;  /* 0x0000000c8f0c723e */ /* 0x000fe400000000ff */
[----:B------:R-:W-:Y:S02]  /*9870*/  IADD3 R5, R5, R6, RZ ;  /* 0x0000000605057210 */ /* 0x000fe40007ffe0ff */
[----:B------:R-:W-:Y:S02]  /*9880*/  ISETP.GE.OR P4, PT, R7, R81, P4 ;  /* 0x000000510700720c */ /* 0x000fe40002786670 */
[----:B------:R-:W-:Y:S02]  /*9890*/  MOV R3, R10 ;  /* 0x0000000a00037202 */ /* 0x000fe40000000f00 */
[----:B------:R-:W-:Y:S02]  /*98a0*/  SHF.R.S32.HI R7, RZ, 0x1f, R134 ;  /* 0x0000001fff077819 */ /* 0x000fe40000011486 */
[----:B------:R-:W-:Y:S01]  /*98b0*/  @P0 SHF.R.U32.HI R3, RZ, c[0x0][0x4f0], R8 ;  /* 0x00013c00ff030a19 */ /* 0x000fe20000011608 */
[----:B------:R-:W-:Y:S04]  /*98c0*/  STS [R0+0x80], R13 ;  /* 0x0000800d00007388 */ /* 0x000fe80000000800 */
[----:B------:R1:W-:Y:S01]  /*98d0*/  STS [R0+0x480], R12 ;  /* 0x0004800c00007388 */ /* 0x0003e20000000800 */
[----:B------:R-:W-:Y:S01]  /*98e0*/  IMAD R6, R7, c[0x0][0x3d8], RZ ;  /* 0x0000f60007067a24 */ /* 0x000fe200078e02ff */
[----:B------:R-:W-:-:S02]  /*98f0*/  IADD3 R9, R0, 0x80, RZ ;  /* 0x0000008000097810 */ /* 0x000fc40007ffe0ff */
[----:B------:R-:W-:Y:S01]  /*9900*/  MOV R7, 0x20 ;  /* 0x0000002000077802 */ /* 0x000fe20000000f00 */
[----:B------:R-:W-:Y:S01]  /*9910*/  IMAD R16, R134, c[0x0][0x3dc], R6 ;  /* 0x0000f70086107a24 */ /* 0x000fe200078e0206 */
[----:B------:R-:W-:Y:S02]  /*9920*/  SHF.R.S32.HI R6, RZ, 0x1f, R3 ;  /* 0x0000001fff067819 */ /* 0x000fe40000011403 */
[----:B------:R-:W-:Y:S02]  /*9930*/  IADD3 R8, P0, R3, R14, RZ ;  /* 0x0000000e03087210 */ /* 0x000fe40007f1e0ff */
[----:B------:R-:W-:Y:S02]  /*9940*/  IADD3 R2, R0, 0x70, RZ ;  /* 0x0000007000027810 */ /* 0x000fe40007ffe0ff */
[----:B------:R-:W-:Y:S02]  /*9950*/  @P3 IADD3 R2, R9, 0x10, RZ ;  /* 0x0000001009023810 */ /* 0x000fe40007ffe0ff */
[----:B------:R-:W-:Y:S01]  /*9960*/  IADD3.X R9, R6, R15, R78, P0, !PT ;  /* 0x0000000f06097210 */ /* 0x000fe200007fe44e */
[----:B-1----:R-:W-:Y:S01]  /*9970*/  IMAD.WIDE.U32 R12, R134, c[0x0][0x3d8], R4 ;  /* 0x0000f600860c7a25 */ /* 0x002fe200078e0004 */
[----:B------:R-:W-:Y:S01]  /*9980*/  IADD3 R4, -R3, RZ, RZ ;  /* 0x000000ff03047210 */ /* 0x000fe20007ffe1ff */
[----:B------:R1:W5:Y:S04]  /*9990*/  LDL R78, [R1+0xb4] ;  /* 0x0000b400014e7983 */ /* 0x0003680000100800 */
[----:B------:R-:W-:Y:S01]  /*99a0*/  IMAD R4, R4, c[0x0][0x4e8], R10 ;  /* 0x00013a0004047a24 */ /* 0x000fe200078e020a */
[----:B------:R-:W-:-:S02]  /*99b0*/  SEL R5, R7, 0xffffffe0, !P1 ;  /* 0xffffffe007057807 */ /* 0x000fc40004800000 */
[----:B------:R-:W-:Y:S02]  /*99c0*/  MOV R6, 0x40 ;  /* 0x0000004000067802 */ /* 0x000fe40000000f00 */
[----:B------:R-:W-:Y:S02]  /*99d0*/  SHF.R.S32.HI R7, RZ, 0x1f, R4 ;  /* 0x0000001fff077819 */ /* 0x000fe40000011404 */
[----:B------:R-:W-:Y:S02]  /*99e0*/  SEL R6, R6, 0xffffffc0, !P2 ;  /* 0xffffffc006067807 */ /* 0x000fe40005000000 */
[----:B------:R-:W-:Y:S01]  /*99f0*/  F2FP.PACK_AB R17, R179, R17 ;  /* 0x00000011b311723e */ /* 0x000fe200000000ff */
[----:B------:R-:W-:Y:S01]  /*9a00*/  IMAD R7, R7, c[0x0][0x488], RZ ;  /* 0x0001220007077a24 */ /* 0x000fe200078e02ff */
[----:B------:R-:W-:Y:S02]  /*9a10*/  F2FP.PACK_AB R18, R147, R18 ;  /* 0x000000129312723e */ /* 0x000fe400000000ff */
[----:B------:R-:W-:-:S02]  /*9a20*/  F2FP.PACK_AB R19, R178, R19 ;  /* 0x00000013b213723e */ /* 0x000fc400000000ff */
[----:B------:R-:W-:Y:S02]  /*9a30*/  F2FP.PACK_AB R22, R151, R22 ;  /* 0x000000169716723e */ /* 0x000fe400000000ff */
[----:B------:R-:W-:Y:S01]  /*9a40*/  IADD3 R3, R0, R5, RZ ;  /* 0x0000000500037210 */ /* 0x000fe20007ffe0ff */
[C---:B------:R-:W-:Y:S01]  /*9a50*/  IMAD R10, R4.reuse, c[0x0][0x48c], R7 ;  /* 0x00012300040a7a24 */ /* 0x040fe200078e0207 */
[----:B------:R-:W-:Y:S02]  /*9a60*/  F2FP.PACK_AB R21, R177, R21 ;  /* 0x00000015b115723e */ /* 0x000fe400000000ff */
[----:B------:R-:W-:Y:S02]  /*9a70*/  F2FP.PACK_AB R20, R155, R20 ;  /* 0x000000149b14723e */ /* 0x000fe400000000ff */
[----:B------:R-:W-:Y:S01]  /*9a80*/  IADD3 R14, R5, R2, RZ ;  /* 0x00000002050e7210 */ /* 0x000fe20007ffe0ff */
[----:B------:R-:W-:Y:S01]  /*9a90*/  IMAD.WIDE.U32 R8, R4, c[0x0][0x488], R8 ;  /* 0x0001220004087a25 */ /* 0x000fe200078e0008 */
[----:B------:R-:W-:-:S02]  /*9aa0*/  F2FP.PACK_AB R23, R176, R23 ;  /* 0x00000017b017723e */ /* 0x000fc400000000ff */
[----:B------:R-:W-:Y:S02]  /*9ab0*/  F2FP.PACK_AB R24, R159, R24 ;  /* 0x000000189f18723e */ /* 0x000fe400000000ff */
[----:B------:R-:W-:Y:S01]  /*9ac0*/  IADD3 R5, R0, R6, RZ ;  /* 0x0000000600057210 */ /* 0x000fe20007ffe0ff */
[----:B------:R-:W-:Y:S01]  /*9ad0*/  STS [R2], R17 ;  /* 0x0000001102007388 */ /* 0x000fe20000000800 */
[----:B------:R-:W-:Y:S02]  /*9ae0*/  F2FP.PACK_AB R25, R175, R25 ;  /* 0x00000019af19723e */ /* 0x000fe400000000ff */
[----:B------:R-:W-:Y:S01]  /*9af0*/  F2FP.PACK_AB R26, R163, R26 ;  /* 0x0000001aa31a723e */ /* 0x000fe200000000ff */
[----:B------:R-:W-:Y:S01]  /*9b00*/  STS [R2+0x400], R18 ;  /* 0x0004001202007388 */ /* 0x000fe20000000800 */
[----:B------:R-:W-:Y:S02]  /*9b10*/  IADD3 R7, R6, R2, RZ ;  /* 0x0000000206077210 */ /* 0x000fe40007ffe0ff */
[----:B------:R-:W-:Y:S01]  /*9b20*/  F2FP.PACK_AB R58, R174, R164 ;  /* 0x000000a4ae3a723e */ /* 0x000fe200000000ff */
[----:B------:R-:W-:Y:S01]  /*9b30*/  STS [R3+0x80], R19 ;  /* 0x0000801303007388 */ /* 0x000fe20000000800 */
[----:B------:R-:W-:-:S02]  /*9b40*/  F2FP.PACK_AB R57, R167, R57 ;  /* 0x00000039a739723e */ /* 0x000fc400000000ff */
[----:B------:R-:W-:Y:S01]  /*9b50*/  IADD3 R4, R6, R3, RZ ;  /* 0x0000000306047210 */ /* 0x000fe20007ffe0ff */
[----:B------:R-:W-:Y:S01]  /*9b60*/  STS [R3+0x480], R22 ;  /* 0x0004801603007388 */ /* 0x000fe20000000800 */
[----:B------:R-:W-:Y:S02]  /*9b70*/  F2FP.PACK_AB R56, R173, R168 ;  /* 0x000000a8ad38723e */ /* 0x000fe400000000ff */
[----:B------:R-:W-:Y:S01]  /*9b80*/  F2FP.PACK_AB R55, R171, R170 ;  /* 0x000000aaab37723e */ /* 0x000fe200000000ff */
[----:B------:R-:W-:Y:S01]  /*9b90*/  STS [R14], R21 ;  /* 0x000000150e007388 */ /* 0x000fe20000000800 */
[----:B------:R-:W-:Y:S02]  /*9ba0*/  IADD3 R6, R14, R6, RZ ;  /* 0x000000060e067210 */ /* 0x000fe40007ffe0ff */
[----:B------:R-:W-:Y:S01]  /*9bb0*/  F2FP.PACK_AB R54, R172, R145 ;  /* 0x00000091ac36723e */ /* 0x000fe200000000ff */
[----:B------:R-:W-:Y:S01]  /*9bc0*/  STS [R14+0x400], R20 ;  /* 0x000400140e007388 */ /* 0x000fe20000000800 */
[----:B------:R-:W-:-:S02]  /*9bd0*/  F2FP.PACK_AB R53, R44, R53 ;  /* 0x000000352c35723e */ /* 0x000fc400000000ff */
[----:B------:R-:W-:Y:S01]  /*9be0*/  F2FP.PACK_AB R52, R169, R144 ;  /* 0x00000090a934723e */ /* 0x000fe200000000ff */
[----:B------:R-:W-:Y:S01]  /*9bf0*/  STS [R5+0x80], R23 ;  /* 0x0000801705007388 */ /* 0x000fe20000000800 */
[----:B------:R-:W-:Y:S02]  /*9c00*/  F2FP.PACK_AB R51, R40, R42 ;  /* 0x0000002a2833723e */ /* 0x000fe400000000ff */
[----:B------:R-:W-:Y:S01]  /*9c10*/  F2FP.PACK_AB R50, R165, R141 ;  /* 0x0000008da532723e */ /* 0x000fe200000000ff */
[----:B------:R-:W-:Y:S01]  /*9c20*/  STS [R5+0x480], R24 ;  /* 0x0004801805007388 */ /* 0x000fe20000000800 */
[----:B------:R-:W-:Y:S02]  /*9c30*/  F2FP.PACK_AB R49, R38, R49 ;  /* 0x000000312631723e */ /* 0x000fe400000000ff */
[----:B------:R-:W-:Y:S01]  /*9c40*/  F2FP.PACK_AB R48, R161, R48 ;  /* 0x00000030a130723e */ /* 0x000fe200000000ff */
[----:B------:R-:W-:Y:S01]  /*9c50*/  STS [R7], R25 ;  /* 0x0000001907007388 */ /* 0x000fe20000000800 */
[----:B------:R-:W-:-:S03]  /*9c60*/  F2FP.PACK_AB R47, R36, R47 ;  /* 0x0000002f242f723e */ /* 0x000fc600000000ff */
[----:B------:R-:W-:Y:S01]  /*9c70*/  STS [R7+0x400], R26 ;  /* 0x0004001a07007388 */ /* 0x000fe20000000800 */
[----:B------:R-:W-:Y:S02]  /*9c80*/  F2FP.PACK_AB R46, R160, R140 ;  /* 0x0000008ca02e723e */ /* 0x000fe400000000ff */
[----:B------:R-:W-:Y:S01]  /*9c90*/  F2FP.PACK_AB R45, R34, R45 ;  /* 0x0000002d222d723e */ /* 0x000fe200000000ff */
[----:B------:R-:W-:Y:S01]  /*9ca0*/  STS [R4+0x80], R58 ;  /* 0x0000803a04007388 */ /* 0x000fe20000000800 */
[----:B------:R-:W-:-:S03]  /*9cb0*/  F2FP.PACK_AB R44, R157, R139 ;  /* 0x0000008b9d2c723e */ /* 0x000fc600000000ff */
[----:B------:R-:W-:Y:S01]  /*9cc0*/  STS [R4+0x480], R57 ;  /* 0x0004803904007388 */ /* 0x000fe20000000800 */
[----:B------:R-:W-:-:S03]  /*9cd0*/  F2FP.PACK_AB R43, R59, R43 ;  /* 0x0000002b3b2b723e */ /* 0x000fc600000000ff */
[----:B------:R-:W-:Y:S01]  /*9ce0*/  STS [R6], R56 ;  /* 0x0000003806007388 */ /* 0x000fe20000000800 */
[----:B------:R-:W-:-:S03]  /*9cf0*/  F2FP.PACK_AB R42, R156, R138 ;  /* 0x0000008a9c2a723e */ /* 0x000fc600000000ff */
[----:B------:R-:W-:Y:S01]  /*9d00*/  STS [R6+0x400], R55 ;  /* 0x0004003706007388 */ /* 0x000fe20000000800 */
        /* <DEDUP_REMOVED lines=13> */
[----:B------:R-:W-:Y:S04]  /*9de0*/  STS [R14+0x4000], R48 ;  /* 0x004000300e007388 */ /* 0x000fe80000000800 */
[----:B------:R-:W-:Y:S01]  /*9df0*/  STS [R14+0x4400], R47 ;  /* 0x0044002f0e007388 */ /* 0x000fe20000000800 */
[----:B------:R-:W-:-:S03]  /*9e00*/  F2FP.PACK_AB R29, R87, R29 ;  /* 0x0000001d571d723e */ /* 0x000fc600000000ff */
[----:B------:R-:W-:Y:S04]  /*9e10*/  STS [R5+0x4080], R46 ;  /* 0x0040802e05007388 */ /* 0x000fe80000000800 */
[----:B------:R-:W-:Y:S01]  /*9e20*/  STS [R5+0x4480], R45 ;  /* 0x0044802d05007388 */ /* 0x000fe20000000800 */
[----:B------:R-:W-:-:S03]  /*9e30*/  F2FP.PACK_AB R28, R89, R88 ;  /* 0x00000058591c723e */ /* 0x000fc600000000ff */
[----:B------:R-:W3:Y:S01]  /*9e40*/  LDL R84, [R1+0xc0] ;  /* 0x0000c00001547983 */ /* 0x000ee20000100800 */
[----:B------:R-:W-:-:S03]  /*9e50*/  F2FP.PACK_AB R27, R91, R27 ;  /* 0x0000001b5b1b723e */ /* 0x000fc600000000ff */
[----:B------:R-:W-:Y:S04]  /*9e60*/  STS [R7+0x4000], R44 ;  /* 0x0040002c07007388 */ /* 0x000fe80000000800 */
        /* <DEDUP_REMOVED lines=36> */
[----:B------:R4:W-:Y:S04]  /*a0b0*/  STS [R4+0x8480], R77 ;  /* 0x0084804d04007388 */ /* 0x0009e80000000800 */
[----:B------:R1:W-:Y:S04]  /*a0c0*/  STS [R6+0x8000], R76 ;  /* 0x0080004c06007388 */ /* 0x0003e80000000800 */
[----:B------:R-:W-:Y:S04]  /*a0d0*/  STS [R6+0x8400], R75 ;  /* 0x0084004b06007388 */ /* 0x000fe80000000800 */
        /* <DEDUP_REMOVED lines=13> */
[----:B------:R2:W-:Y:S04]  /*a1b0*/  STS [R4+0xc480], R61 ;  /* 0x00c4803d04007388 */ /* 0x0005e80000000800 */
[----:B----4-:R4:W5:Y:S04]  /*a1c0*/  LDL R77, [R1+0xb8] ;  /* 0x0000b800014d7983 */ /* 0x0109680000100800 */
[----:B-1----:R4:W5:Y:S01]  /*a1d0*/  LDL R76, [R1+0xb0] ;  /* 0x0000b000014c7983 */ /* 0x0029620000100800 */
[----:B--2---:R-:W-:-:S03]  /*a1e0*/  SHF.L.U32 R4, R83, 0x1, RZ ;  /* 0x0000000153047819 */ /* 0x004fc600000006ff */
[----:B------:R4:W5:Y:S01]  /*a1f0*/  LDL.64 R82, [R1+0xa8] ;  /* 0x0000a80001527983 */ /* 0x0009620000100a00 */
[C---:B------:R-:W-:Y:S02]  /*a200*/  LEA R15, P0, R8.reuse, c[0x0][0x450], 0x2 ;  /* 0x00011400080f7a11 */ /* 0x040fe400078010ff */
[----:B------:R-:W-:Y:S02]  /*a210*/  IADD3 R9, R9, R10, RZ ;  /* 0x0000000a09097210 */ /* 0x000fe40007ffe0ff */
[----:B------:R-:W-:Y:S02]  /*a220*/  F2FP.PACK_AB R60, R129, R128 ;  /* 0x00000080813c723e */ /* 0x000fe400000000ff */
[----:B------:R-:W-:Y:S02]  /*a230*/  F2FP.PACK_AB R130, R131, R130 ;  /* 0x000000828382723e */ /* 0x000fe400000000ff */
[----:B------:R-:W-:Y:S01]  /*a240*/  LEA.HI.X R9, R8, c[0x0][0x454], R9, 0x2, P0 ;  /* 0x0001150008097a11 */ /* 0x000fe200000f1409 */
[----:B------:R-:W-:Y:S04]  /*a250*/  STS [R6+0xc000], R60 ;  /* 0x00c0003c06007388 */ /* 0x000fe80000000800 */
[----:B------:R-:W-:Y:S04]  /*a260*/  STS [R6+0xc400], R130 ;  /* 0x00c4008206007388 */ /* 0x000fe80000000800 */
[----:B------:R-:W-:Y:S04]  /*a270*/  SHFL.IDX PT, R10, R15, RZ, 0x1c1f ;  /* 0x001c1fff0f0a7589 */ /* 0x000fe800000e0000 */
[----:B------:R-:W1:Y:S04]  /*a280*/  SHFL.IDX PT, R11, R9, RZ, 0x1c1f ;  /* 0x001c1fff090b7589 */ /* 0x000e6800000e0000 */
[----:B------:R-:W-:Y:S06]  /*a290*/  BAR.SYNC.DEFER_BLOCKING 0x1, 0x100 ;  /* 0x0044000000007b1d */ /* 0x000fec0000010000 */
[----:B------:R-:W-:Y:S04]  /*a2a0*/  SHFL.IDX PT, R8, R15, 0x1, 0x1c1f ;  /* 0x003c1f000f087f89 */ /* 0x000fe800000e0000 */
[----:B------:R-:W2:Y:S04]  /*a2b0*/  SHFL.IDX PT, R9, R9, 0x1, 0x1c1f ;  /* 0x003c1f0009097f89 */ /* 0x000ea800000e0000 */
[----:B-1----:R1:W-:Y:S04]  /*a2c0*/  @!P5 ST.E [R10.64], R80 ;  /* 0x000000500a00d985 */ /* 0x0023e8000c101908 */
[----:B--2---:R4:W-:Y:S04]  /*a2d0*/  @!P4 ST.E [R8.64], R79 ;  /* 0x0000004f0800c985 */ /* 0x0049e8000c101908 */
[----:B------:R4:W2:Y:S04]  /*a2e0*/  LDS.128 R40, [R4+0x1080] ;  /* 0x0010800004287984 */ /* 0x0008a80000000c00 */
[----:B------:R4:W1:Y:S04]  /*a2f0*/  LDS.128 R56, [R4+0x2080] ;  /* 0x0020800004387984 */ /* 0x0008680000000c00 */
[----:B------:R4:W2:Y:S04]  /*a300*/  LDS.128 R68, [R4+0x3080] ;  /* 0x0030800004447984 */ /* 0x0008a80000000c00 */
        /* <DEDUP_REMOVED lines=8> */
[----:B------:R4:W2:Y:S01]  /*a390*/  LDS.128 R72, [R4+0xf080] ;  /* 0x00f0800004487984 */ /* 0x0008a20000000c00 */
[----:B------:R-:W-:-:S02]  /*a3a0*/  IADD3 R0, R13, R16, RZ ;  /* 0x000000100d007210 */ /* 0x000fc40007ffe0ff */
[----:B-1----:R-:W-:-:S04]  /*a3b0*/  LEA R11, P0, R12, c[0x0][0x380], 0x1 ;  /* 0x0000e0000c0b7a11 */ /* 0x002fc800078008ff */
[----:B------:R-:W-:Y:S01]  /*a3c0*/  LEA.HI.X R10, R12, c[0x0][0x384], R0, 0x1, P0 ;  /* 0x0000e1000c0a7a11 */ /* 0x000fe200000f0c00 */
[----:B------:R4:W1:Y:S01]  /*a3d0*/  SHFL.IDX PT, R2, R11, RZ, 0x181f ;  /* 0x00181fff0b027589 */ /* 0x00086200000e0000 */
[----:B------:R-:W-:Y:S01]  /*a3e0*/  BSSY B0, `(.L_x_4) ;  /* 0x000001d000007945 */ /* 0x000fe20003800000 */
[----:B---3--:R-:W-:Y:S02]  /*a3f0*/  ISETP.GE.AND P0, PT, R84, R81, PT ;  /* 0x000000515400720c */ /* 0x008fe40003f06270 */
[----:B------:R4:W3:Y:S11]  /*a400*/  SHFL.IDX PT, R3, R10, RZ, 0x181f ;  /* 0x00181fff0a037589 */ /* 0x0008f600000e0000 */
[----:B------:R-:W-:Y:S05]  /*a410*/  @P0 BRA `(.L_x_5) ;  /* 0x0000019000000947 */ /* 0x000fea0003800000 */
[----:B-1----:R-:W1:Y:S01]  /*a420*/  LDS.128 R24, [R4+0x80] ;  /* 0x0000800004187984 */ /* 0x002e620000000c00 */
[----:B-----5:R-:W-:-:S02]  /*a430*/  ISETP.GE.AND P2, PT, R78, c[0x0][0x3c8], PT ;  /* 0x0000f2004e007a0c */ /* 0x020fc40003f46270 */
[----:B------:R-:W-:Y:S01]  /*a440*/  ISETP.GE.AND P1, PT, R77, c[0x0][0x3c8], PT ;  /* 0x0000f2004d007a0c */ /* 0x000fe20003f26270 */
[----:B------:R-:W4:Y:S01]  /*a450*/  LDS.128 R20, [R4+0x4080] ;  /* 0x0040800004147984 */ /* 0x000f220000000c00 */
[----:B------:R-:W-:Y:S02]  /*a460*/  ISETP.GE.AND P0, PT, R76, c[0x0][0x3c8], PT ;  /* 0x0000f2004c007a0c */ /* 0x000fe40003f06270 */
[----:B------:R-:W-:Y:S01]  /*a470*/  ISETP.GE.AND P3, PT, R82, c[0x0][0x3c8], PT ;  /* 0x0000f20052007a0c */ /* 0x000fe20003f66270 */
[----:B------:R-:W3:Y:S04]  /*a480*/  LDS.128 R16, [R4+0x8080] ;  /* 0x0080800004107984 */ /* 0x000ee80000000c00 */
[----:B------:R2:W3:Y:S04]  /*a490*/  LDS.128 R12, [R4+0xc080] ;  /* 0x00c08000040c7984 */ /* 0x0004e80000000c00 */
[----:B------:R-:W-:-:S02]  /*a4a0*/  @!P1 SHF.R.S32.HI R0, RZ, 0x1f, R77 ;  /* 0x0000001fff009819 */ /* 0x000fc4000001144d */
[----:B------:R-:W-:Y:S02]  /*a4b0*/  @!P0 SHF.R.S32.HI R5, RZ, 0x1f, R76 ;  /* 0x0000001fff058819 */ /* 0x000fe4000001144c */
[----:B---34-:R-:W-:Y:S01]  /*a4c0*/  @!P3 IMAD.WIDE R8, R82, 0x2, R2 ;  /* 0x000000025208b825 */ /* 0x018fe200078e0202 */
[----:B--2---:R-:W-:-:S04]  /*a4d0*/  @!P2 SHF.R.S32.HI R4, RZ, 0x1f, R78 ;  /* 0x0000001fff04a819 */ /* 0x004fc8000001144e */
[----:B------:R-:W-:Y:S01]  /*a4e0*/  @!P2 LEA.HI R6, R4, R78, RZ, 0x3 ;  /* 0x0000004e0406a211 */ /* 0x000fe200078f18ff */
[----:B-1----:R1:W-:Y:S01]  /*a4f0*/  @!P3 ST.E.128 [R8.64], R24 ;  /* 0x000000180800b985 */ /* 0x0023e2000c101d08 */
[----:B------:R-:W-:Y:S02]  /*a500*/  @!P1 LEA.HI R4, R0, R77, RZ, 0x3 ;  /* 0x0000004d00049211 */ /* 0x000fe400078f18ff */
[----:B------:R-:W-:Y:S02]  /*a510*/  @!P0 LEA.HI R0, R5, R76, RZ, 0x3 ;  /* 0x0000004c05008211 */ /* 0x000fe400078f18ff */
[----:B------:R-:W-:Y:S02]  /*a520*/  @!P2 LOP3.LUT R6, R6, 0xfffffff8, RZ, 0xc0, !PT ;  /* 0xfffffff80606a812 */ /* 0x000fe400078ec0ff */
[----:B------:R-:W-:Y:S02]  /*a530*/  @!P1 LOP3.LUT R4, R4, 0xfffffff8, RZ, 0xc0, !PT ;  /* 0xfffffff804049812 */ /* 0x000fe400078ec0ff */
[----:B------:R-:W-:Y:S01]  /*a540*/  @!P0 LOP3.LUT R0, R0, 0xfffffff8, RZ, 0xc0, !PT ;  /* 0xfffffff800008812 */ /* 0x000fe200078ec0ff */
[----:B------:R-:W-:-:S04]  /*a550*/  @!P2 IMAD.WIDE R6, R6, 0x2, R2 ;  /* 0x000000020606a825 */ /* 0x000fc800078e0202 */
[--C-:B------:R-:W-:Y:S01]  /*a560*/  @!P1 IMAD.WIDE R4, R4, 0x2, R2.reuse ;  /* 0x0000000204049825 */ /* 0x100fe200078e0202 */
[----:B------:R1:W-:Y:S03]  /*a570*/  @!P2 ST.E.128 [R6.64], R20 ;  /* 0x000000140600a985 */ /* 0x0003e6000c101d08 */
[----:B------:R-:W-:Y:S01]  /*a580*/  @!P0 IMAD.WIDE R2, R0, 0x2, R2 ;  /* 0x0000000200028825 */ /* 0x000fe200078e0202 */
[----:B------:R1:W-:Y:S04]  /*a590*/  @!P1 ST.E.128 [R4.64], R16 ;  /* 0x0000001004009985 */ /* 0x0003e8000c101d08 */
[----:B------:R1:W-:Y:S02]  /*a5a0*/  @!P0 ST.E.128 [R2.64], R12 ;  /* 0x0000000c02008985 */ /* 0x0003e4000c101d08 */
.L_x_5:
[----:B-1----:R-:W-:Y:S05]  /*a5b0*/  BSYNC B0 ;  /* 0x0000000000007941 */ /* 0x002fea0003800000 */
.L_x_4:
[----:B------:R-:W-:Y:S01]  /*a5c0*/  IADD3 R0, R84, 0x20, RZ ;  /* 0x0000002054007810 */ /* 0x000fe20007ffe0ff */
[----:B---3--:R1:W3:Y:S01]  /*a5d0*/  SHFL.IDX PT, R3, R10, 0x1, 0x181f ;  /* 0x00381f000a037f89 */ /* 0x0082e200000e0000 */
[----:B------:R-:W-:Y:S02]  /*a5e0*/  BSSY B0, `(.L_x_6) ;  /* 0x0000019000007945 */ /* 0x000fe40003800000 */
[----:B------:R-:W-:Y:S01]  /*a5f0*/  ISETP.GE.AND P0, PT, R0, R81, PT ;  /* 0x000000510000720c */ /* 0x000fe20003f06270 */
[----:B------:R1:W4:-:S12]  /*a600*/  SHFL.IDX PT, R2, R11, 0x1, 0x181f ;  /* 0x00381f000b027f89 */ /* 0x00031800000e0000 */
[----:B------:R-:W-:Y:S05]  /*a610*/  @P0 BRA `(.L_x_7) ;  /* 0x0000015000000947 */ /* 0x000fea0003800000 */
[----:B-----5:R-:W-:Y:S02]  /*a620*/  ISETP.GE.AND P2, PT, R78, c[0x0][0x3c8], PT ;  /* 0x0000f2004e007a0c */ /* 0x020fe40003f46270 */
[----:B------:R-:W-:Y:S02]  /*a630*/  ISETP.GE.AND P1, PT, R77, c[0x0][0x3c8], PT ;  /* 0x0000f2004d007a0c */ /* 0x000fe40003f26270 */
[----:B------:R-:W-:Y:S02]  /*a640*/  ISETP.GE.AND P0, PT, R76, c[0x0][0x3c8], PT ;  /* 0x0000f2004c007a0c */ /* 0x000fe40003f06270 */
[----:B------:R-:W-:-:S07]  /*a650*/  ISETP.GE.AND P3, PT, R82, c[0x0][0x3c8], PT ;  /* 0x0000f20052007a0c */ /* 0x000fce0003f66270 */
[----:B----4-:R-:W-:Y:S02]  /*a660*/  @!P2 SHF.R.S32.HI R4, RZ, 0x1f, R78 ;  /* 0x0000001fff04a819 */ /* 0x010fe4000001144e */
[----:B------:R-:W-:Y:S02]  /*a670*/  @!P1 SHF.R.S32.HI R0, RZ, 0x1f, R77 ;  /* 0x0000001fff009819 */ /* 0x000fe4000001144d */
[----:B------:R-:W-:Y:S02]  /*a680*/  @!P0 SHF.R.S32.HI R5, RZ, 0x1f, R76 ;  /* 0x0000001fff058819 */ /* 0x000fe4000001144c */
[----:B------:R-:W-:Y:S01]  /*a690*/  @!P2 LEA.HI R6, R4, R78, RZ, 0x3 ;  /* 0x0000004e0406a211 */ /* 0x000fe200078f18ff */
[----:B---3--:R-:W-:Y:S01]  /*a6a0*/  @!P3 IMAD.WIDE R8, R82, 0x2, R2 ;  /* 0x000000025208b825 */ /* 0x008fe200078e0202 */
[----:B------:R-:W-:Y:S02]  /*a6b0*/  @!P1 LEA.HI R4, R0, R77, RZ, 0x3 ;  /* 0x0000004d00049211 */ /* 0x000fe400078f18ff */
[----:B------:R-:W-:-:S02]  /*a6c0*/  @!P0 LEA.HI R0, R5, R76, RZ, 0x3 ;  /* 0x0000004c05008211 */ /* 0x000fc400078f18ff */
[----:B------:R-:W-:Y:S01]  /*a6d0*/  @!P2 LOP3.LUT R6, R6, 0xfffffff8, RZ, 0xc0, !PT ;  /* 0xfffffff80606a812 */ /* 0x000fe200078ec0ff */
[----:B--2---:R2:W-:Y:S01]  /*a6e0*/  @!P3 ST.E.128 [R8.64], R40 ;  /* 0x000000280800b985 */ /* 0x0045e2000c101d08 */
        /* <DEDUP_REMOVED lines=8> */
.L_x_7:
[----:B------:R-:W-:Y:S05]  /*a770*/  BSYNC B0 ;  /* 0x0000000000007941 */ /* 0x000fea0003800000 */
.L_x_6:
[----:B------:R-:W-:Y:S01]  /*a780*/  IADD3 R0, R84, 0x40, RZ ;  /* 0x0000004054007810 */ /* 0x000fe20007ffe0ff */
[----:B--23--:R2:W3:Y:S01]  /*a790*/  SHFL.IDX PT, R3, R10, 0x2, 0x181f ;  /* 0x00581f000a037f89 */ /* 0x00c4e200000e0000 */
[----:B------:R-:W-:Y:S02]  /*a7a0*/  BSSY B0, `(.L_x_8) ;  /* 0x0000019000007945 */ /* 0x000fe40003800000 */
[----:B------:R-:W-:Y:S01]  /*a7b0*/  ISETP.GE.AND P0, PT, R0, R81, PT ;  /* 0x000000510000720c */ /* 0x000fe20003f06270 */
[----:B----4-:R2:W4:-:S12]  /*a7c0*/  SHFL.IDX PT, R2, R11, 0x2, 0x181f ;  /* 0x00581f000b027f89 */ /* 0x01051800000e0000 */
[----:B------:R-:W-:Y:S05]  /*a7d0*/  @P0 BRA `(.L_x_9) ;  /* 0x0000015000000947 */ /* 0x000fea0003800000 */
[----:B-----5:R-:W-:Y:S02]  /*a7e0*/  ISETP.GE.AND P2, PT, R78, c[0x0][0x3c8], PT ;  /* 0x0000f2004e007a0c */ /* 0x020fe40003f46270 */
[----:B------:R-:W-:Y:S02]  /*a7f0*/  ISETP.GE.AND P1, PT, R77, c[0x0][0x3c8], PT ;  /* 0x0000f2004d007a0c */ /* 0x000fe40003f26270 */
[----:B------:R-:W-:Y:S02]  /*a800*/  ISETP.GE.AND P0, PT, R76, c[0x0][0x3c8], PT ;  /* 0x0000f2004c007a0c */ /* 0x000fe40003f06270 */
[----:B------:R-:W-:-:S07]  /*a810*/  ISETP.GE.AND P3, PT, R82, c[0x0][0x3c8], PT ;  /* 0x0000f20052007a0c */ /* 0x000fce0003f66270 */
[----:B------:R-:W-:Y:S02]  /*a820*/  @!P2 SHF.R.S32.HI R4, RZ, 0x1f, R78 ;  /* 0x0000001fff04a819 */ /* 0x000fe4000001144e */
[----:B------:R-:W-:Y:S02]  /*a830*/  @!P1 SHF.R.S32.HI R0, RZ, 0x1f, R77 ;  /* 0x0000001fff009819 */ /* 0x000fe4000001144d */
[----:B------:R-:W-:Y:S02]  /*a840*/  @!P0 SHF.R.S32.HI R5, RZ, 0x1f, R76 ;  /* 0x0000001fff058819 */ /* 0x000fe4000001144c */
[----:B------:R-:W-:Y:S01]  /*a850*/  @!P2 LEA.HI R6, R4, R78, RZ, 0x3 ;  /* 0x0000004e0406a211 */ /* 0x000fe200078f18ff */
[----:B---34-:R-:W-:Y:S01]  /*a860*/  @!P3 IMAD.WIDE R8, R82, 0x2, R2 ;  /* 0x000000025208b825 */ /* 0x018fe200078e0202 */
[----:B------:R-:W-:Y:S02]  /*a870*/  @!P1 LEA.HI R4, R0, R77, RZ, 0x3 ;  /* 0x0000004d00049211 */ /* 0x000fe400078f18ff */
[----:B------:R-:W-:-:S02]  /*a880*/  @!P0 LEA.HI R0, R5, R76, RZ, 0x3 ;  /* 0x0000004c05008211 */ /* 0x000fc400078f18ff */
[----:B------:R-:W-:Y:S01]  /*a890*/  @!P2 LOP3.LUT R6, R6, 0xfffffff8, RZ, 0xc0, !PT ;  /* 0xfffffff80606a812 */ /* 0x000fe200078ec0ff */
[----:B------:R3:W-:Y:S01]  /*a8a0*/  @!P3 ST.E.128 [R8.64], R56 ;  /* 0x000000380800b985 */ /* 0x0007e2000c101d08 */
        /* <DEDUP_REMOVED lines=8> */
.L_x_9:
[----:B------:R-:W-:Y:S05]  /*a930*/  BSYNC B0 ;  /* 0x0000000000007941 */ /* 0x000fea0003800000 */
.L_x_8:
[----:B------:R-:W-:Y:S01]  /*a940*/  IADD3 R0, R84, 0x60, RZ ;  /* 0x0000006054007810 */ /* 0x000fe20007ffe0ff */
[----:B---3--:R3:W1:Y:S03]  /*a950*/  SHFL.IDX PT, R3, R10, 0x3, 0x181f ;  /* 0x00781f000a037f89 */ /* 0x00866600000e0000 */
[----:B------:R-:W-:Y:S01]  /*a960*/  ISETP.GE.AND P0, PT, R0, R81, PT ;  /* 0x000000510000720c */ /* 0x000fe20003f06270 */
[----:B----4-:R3:W4:-:S12]  /*a970*/  SHFL.IDX PT, R2, R11, 0x3, 0x181f ;  /* 0x00781f000b027f89 */ /* 0x01071800000e0000 */
[----:B------:R-:W-:Y:S05]  /*a980*/  @P0 EXIT ;  /* 0x000000000000094d */ /* 0x000fea0003800000 */
[----:B-----5:R-:W-:Y:S02]  /*a990*/  ISETP.GE.AND P1, PT, R78, c[0x0][0x3c8], PT ;  /* 0x0000f2004e007a0c */ /* 0x020fe40003f26270 */
[----:B------:R-:W-:Y:S02]  /*a9a0*/  ISETP.GE.AND P0, PT, R77, c[0x0][0x3c8], PT ;  /* 0x0000f2004d007a0c */ /* 0x000fe40003f06270 */
[----:B------:R-:W-:-:S09]  /*a9b0*/  ISETP.GE.AND P2, PT, R82, c[0x0][0x3c8], PT ;  /* 0x0000f20052007a0c */ /* 0x000fd20003f46270 */
[----:B------:R-:W-:Y:S02]  /*a9c0*/  @!P1 SHF.R.S32.HI R4, RZ, 0x1f, R78 ;  /* 0x0000001fff049819 */ /* 0x000fe4000001144e */
[----:B------:R-:W-:Y:S02]  /*a9d0*/  @!P0 SHF.R.S32.HI R0, RZ, 0x1f, R77 ;  /* 0x0000001fff008819 */ /* 0x000fe4000001144d */
[----:B------:R-:W-:Y:S01]  /*a9e0*/  @!P1 LEA.HI R4, R4, R78, RZ, 0x3 ;  /* 0x0000004e04049211 */ /* 0x000fe200078f18ff */
[--C-:B-1--4-:R-:W-:Y:S01]  /*a9f0*/  @!P2 IMAD.WIDE R8, R82, 0x2, R2.reuse ;  /* 0x000000025208a825 */ /* 0x112fe200078e0202 */
[----:B------:R-:W-:Y:S02]  /*aa00*/  @!P0 LEA.HI R0, R0, R77, RZ, 0x3 ;  /* 0x0000004d00008211 */ /* 0x000fe400078f18ff */
[----:B------:R-:W-:Y:S02]  /*aa10*/  @!P1 LOP3.LUT R4, R4, 0xfffffff8, RZ, 0xc0, !PT ;  /* 0xfffffff804049812 */ /* 0x000fe400078ec0ff */
[----:B------:R-:W-:Y:S01]  /*aa20*/  @!P0 LOP3.LUT R0, R0, 0xfffffff8, RZ, 0xc0, !PT ;  /* 0xfffffff800008812 */ /* 0x000fe200078ec0ff */
[----:B------:R1:W-:Y:S02]  /*aa30*/  @!P2 ST.E.128 [R8.64], R68 ;  /* 0x000000440800a985 */ /* 0x0003e4000c101d08 */
[----:B------:R-:W-:-:S04]  /*aa40*/  @!P1 IMAD.WIDE R6, R4, 0x2, R2 ;  /* 0x0000000204069825 */ /* 0x000fc800078e0202 */
[----:B------:R-:W-:Y:S01]  /*aa50*/  @!P0 IMAD.WIDE R4, R0, 0x2, R2 ;  /* 0x0000000200048825 */ /* 0x000fe200078e0202 */
[----:B------:R1:W-:Y:S04]  /*aa60*/  @!P1 ST.E.128 [R6.64], R64 ;  /* 0x0000004006009985 */ /* 0x0003e8000c101d08 */
[----:B------:R1:W-:Y:S01]  /*aa70*/  @!P0 ST.E.128 [R4.64], R60 ;  /* 0x0000003c04008985 */ /* 0x0003e2000c101d08 */
[----:B------:R-:W-:-:S13]  /*aa80*/  ISETP.GE.AND P0, PT, R76, c[0x0][0x3c8], PT ;  /* 0x0000f2004c007a0c */ /* 0x000fda0003f06270 */
[----:B------:R-:W-:Y:S05]  /*aa90*/  @P0 EXIT ;  /* 0x000000000000094d */ /* 0x000fea0003800000 */
[----:B------:R-:W-:-:S04]  /*aaa0*/  SHF.R.S32.HI R0, RZ, 0x1f, R76 ;  /* 0x0000001fff007819 */ /* 0x000fc8000001144c */
[----:B------:R-:W-:-:S04]  /*aab0*/  LEA.HI R0, R0, R76, RZ, 0x3 ;  /* 0x0000004c00007211 */ /* 0x000fc800078f18ff */
[----:B------:R-:W-:-:S05]  /*aac0*/  LOP3.LUT R0, R0, 0xfffffff8, RZ, 0xc0, !PT ;  /* 0xfffffff800007812 */ /* 0x000fca00078ec0ff */
[----:B------:R-:W-:-:S05]  /*aad0*/  IMAD.WIDE R2, R0, 0x2, R2 ;  /* 0x0000000200027825 */ /* 0x000fca00078e0202 */
[----:B------:R-:W-:Y:S01]  /*aae0*/  ST.E.128 [R2.64], R72 ;  /* 0x0000004802007985 */ /* 0x000fe2000c101d08 */
[----:B------:R-:W-:Y:S05]  /*aaf0*/  EXIT ;  /* 0x000000000000794d */ /* 0x000fea0003800000 */
.L_x_10:
[----:B------:R-:W-:-:S00]  /*ab00*/  BRA `(.L_x_10) ;  /* 0xfffffff000007947 */ /* 0x000fc0000383ffff */
[----:B------:R-:W-:-:S00]  /*ab10*/  NOP ;  /* 0x0000000000007918 */ /* 0x000fc00000000000 */
        /* <DEDUP_REMOVED lines=14> */
.L_x_1528:


//--------------------- .text._ZN7cutlass13device_kernelIN5flash19enable_sm80_to_sm89INS1_16FlashAttnFwdSm80INS1_25CollectiveMainloopFwdSm80ILi8ELi1ELb1EN4cute5tupleIJNS5_1CILi128EEENS7_ILi64EEENS7_ILi256EEEEEELi256ENS_6half_tEfNS_4arch4Sm80ELb0ELb0ELb1ELb1ELb0ELb0ELb1ELb0EEENS1_21CollectiveEpilogueFwdINS6_IJS8_SA_S9_EEENS6_IJNS7_ILi1EEESI_SI_EEESC_SE_Li256ELb1ELb1ELb0ELb0EEENS1_19SingleTileSchedulerILb1ELb0ELb1ELi128EEEEEEEEEvNT_6ParamsE --------------------------
	.section	.text._ZN7cutlass13device_kernelIN5flash19enable_sm80_to_sm89INS1_16FlashAttnFwdSm80INS1_25CollectiveMainloopFwdSm80ILi8ELi1ELb1EN4cute5tupleIJNS5_1CILi128EEENS7_ILi64EEENS7_ILi256EEEEEELi256ENS_6half_tEfNS_4arch4Sm80ELb0ELb0ELb1ELb1ELb0ELb0ELb1ELb0EEENS1_21CollectiveEpilogueFwdINS6_IJS8_SA_S9_EEENS6_IJNS7_ILi1EEESI_SI_EEESC_SE_Li256ELb1ELb1ELb0ELb0EEENS1_19SingleTileSchedulerILb1ELb0ELb1ELi128EEEEEEEEEvNT_6ParamsE,"ax",@progbits
	.sectioninfo	@"SHI_REGISTERS=255"
	.align	128
.text._ZN7cutlass13device_kernelIN5flash19enable_sm80_to_sm89INS1_16FlashAttnFwdSm80INS1_25CollectiveMainloopFwdSm80ILi8ELi1ELb1EN4cute5tupleIJNS5_1CILi128EEENS7_ILi64EEENS7_ILi256EEEEEELi256ENS_6half_tEfNS_4arch4Sm80ELb0ELb0ELb1ELb1ELb0ELb0ELb1ELb0EEENS1_21CollectiveEpilogueFwdINS6_IJS8_SA_S9_EEENS6_IJNS7_ILi1EEESI_SI_EEESC_SE_Li256ELb1ELb1ELb0ELb0EEENS1_19SingleTileSchedulerILb1ELb0ELb1ELi128EEEEEEEEEvNT_6ParamsE:
        .type           _ZN7cutlass13device_kernelIN5flash19enable_sm80_to_sm89INS1_16FlashAttnFwdSm80INS1_25CollectiveMainloopFwdSm80ILi8ELi1ELb1EN4cute5tupleIJNS5_1CILi128EEENS7_ILi64EEENS7_ILi256EEEEEELi256ENS_6half_tEfNS_4arch4Sm80ELb0ELb0ELb1ELb1ELb0ELb0ELb1ELb0EEENS1_21CollectiveEpilogueFwdINS6_IJS8_SA_S9_EEENS6_IJNS7_ILi1EEESI_SI_EEESC_SE_Li256ELb1ELb1ELb0ELb0EEENS1_19SingleTileSchedulerILb1ELb0ELb1ELi128EEEEEEEEEvNT_6ParamsE,@function
        .size           _ZN7cutlass13device_kernelIN5flash19enable_sm80_to_sm89INS1_16FlashAttnFwdSm80INS1_25CollectiveMainloopFwdSm80ILi8ELi1ELb1EN4cute5tupleIJNS5_1CILi128EEENS7_ILi64EEENS7_ILi256EEEEEELi256ENS_6half_tEfNS_4arch4Sm80ELb0ELb0ELb1ELb1ELb0ELb0ELb1ELb0EEENS1_21CollectiveEpilogueFwdINS6_IJS8_SA_S9_EEENS6_IJNS7_ILi1EEESI_SI_EEESC_SE_Li256ELb1ELb1ELb0ELb0EEENS1_19SingleTileSchedulerILb1ELb0ELb1ELi128EEEEEEEEEvNT_6ParamsE,(.L_x_1529 - _ZN7cutlass13device_kernelIN5flash19enable_sm80_to_sm89INS1_16FlashAttnFwdSm80INS1_25CollectiveMainloopFwdSm80ILi8ELi1ELb1EN4cute5tupleIJNS5_1CILi128EEENS7_ILi64EEENS7_ILi256EEEEEELi256ENS_6half_tEfNS_4arch4Sm80ELb0ELb0ELb1ELb1ELb0ELb0ELb1ELb0EEENS1_21CollectiveEpilogueFwdINS6_IJS8_SA_S9_EEENS6_IJNS7_ILi1EEESI_SI_EEESC_SE_Li256ELb1ELb1ELb0ELb0EEENS1_19SingleTileSchedulerILb1ELb0ELb1ELi128EEEEEEEEEvNT_6ParamsE)
        .other          _ZN7cutlass13device_kernelIN5flash19enable_sm80_to_sm89INS1_16FlashAttnFwdSm80INS1_25CollectiveMainloopFwdSm80ILi8ELi1ELb1EN4cute5tupleIJNS5_1CILi128EEENS7_ILi64EEENS7_ILi256EEEEEELi256ENS_6half_tEfNS_4arch4Sm80ELb0ELb0ELb1ELb1ELb0ELb0ELb1ELb0EEENS1_21CollectiveEpilogueFwdINS6_IJS8_SA_S9_EEENS6_IJNS7_ILi1EEESI_SI_EEESC_SE_Li256ELb1ELb1ELb0ELb0EEENS1_19SingleTileSchedulerILb1ELb0ELb1ELi128EEEEEEEEEvNT_6ParamsE,@"STO_CUDA_ENTRY STV_DEFAULT"
_ZN7cutlass13device_kernelIN5flash19enable_sm80_to_sm89INS1_16FlashAttnFwdSm80INS1_25CollectiveMainloopFwdSm80ILi8ELi1ELb1EN4cute5tupleIJNS5_1CILi128EEENS7_ILi64EEENS7_ILi256EEEEEELi256ENS_6half_tEfNS_4arch4Sm80ELb0ELb0ELb1ELb1ELb0ELb0ELb1ELb0EEENS1_21CollectiveEpilogueFwdINS6_IJS8_SA_S9_EEENS6_IJNS7_ILi1EEESI_SI_EEESC_SE_Li256ELb1ELb1ELb0ELb0EEENS1_19SingleTileSchedulerILb1ELb0ELb1ELi128EEEEEEEEEvNT_6ParamsE:
[----:B------:R-:W-:Y:S02]  /*0000*/  MOV R1, c[0x0][0x28] ;  /* 0x00000a0000017a02 */ /* 0x000fe40000000f00 */
[----:B------:R-:W1:Y:S01]  /*0010*/  S2R R107, SR_TID.X ;  /* 0x00000000006b7919 */ /* 0x000e620000002100 */
[----:B------:R-:W-:Y:S01]  /*0020*/  IMAD.MOV.U32 R41, RZ, RZ, 0x4 ;  /* 0x00000004ff297424 */ /* 0x000fe200078e00ff */
[----:B------:R-:W-:Y:S01]  /*0030*/  ULDC.64 UR4, c[0x0][0x118] ;  /* 0x0000460000047ab9 */ /* 0x000fe20000000a00 */
[----:B------:R-:W-:Y:S01]  /*0040*/  IADD3 R1, R1, -0x110, RZ ;  /* 0xfffffef001017810 */ /* 0x000fe20007ffe0ff */
[----:B------:R-:W2:Y:S04]  /*0050*/  S2R R5, SR_CTAID.Z ;  /* 0x0000000000057919 */ /* 0x000ea80000002700 */
[----:B------:R-:W3:Y:S01]  /*0060*/  S2R R44, SR_CTAID.X ;  /* 0x00000000002c7919 */ /* 0x000ee20000002500 */
[----:B-1----:R-:W-:Y:S01]  /*0070*/  SHF.R.U32.HI R0, RZ, 0x5, R107 ;  /* 0x00000005ff007819 */ /* 0x002fe2000001166b */
[----:B--2---:R-:W-:-:S05]  /*0080*/  IMAD.WIDE R2, R5, R41, c[0x0][0x568] ;  /* 0x00015a0005027625 */ /* 0x004fca00078e0229 */
[----:B------:R-:W1:Y:S02]  /*0090*/  SHFL.IDX PT, R0, R0, RZ, 0x1f ;  /* 0x00001fff00007589 */ /* 0x000e6400000e0000 */
[----:B-1----:R-:W-:-:S13]  /*00a0*/  ISETP.NE.AND P0, PT, R0, RZ, PT ;  /* 0x000000ff0000720c */ /* 0x002fda0003f05270 */
[----:B------:R-:W-:Y:S05]  /*00b0*/  @!P0 BRA `(.L_x_11) ;  /* 0x0000014000008947 */ /* 0x000fea0003800000 */
[----:B---3--:R-:W-:-:S04]  /*00c0*/  ISETP.NE.U32.AND P0, PT, RZ, c[0x0][0x568], PT ;  /* 0x00015a00ff007a0c */ /* 0x008fc80003f05070 */
[----:B------:R-:W-:-:S13]  /*00d0*/  ISETP.NE.AND.EX P0, PT, RZ, c[0x0][0x56c], PT, P0 ;  /* 0x00015b00ff007a0c */ /* 0x000fda0003f05300 */
[----:B------:R-:W-:Y:S05]  /*00e0*/  @!P0 BRA `(.L_x_12) ;  /* 0x0000002000008947 */ /* 0x000fea0003800000 */
[----:B------:R1:W5:Y:S01]  /*00f0*/  LDG.E R0, [R2.64] ;  /* 0x0000000402007981 */ /* 0x000362000c1e1900 */
[----:B------:R-:W-:Y:S05]  /*0100*/  BRA `(.L_x_13) ;  /* 0x0000009000007947 */ /* 0x000fea0003800000 */
.L_x_12:
[----:B------:R-:W-:-:S04]  /*0110*/  ISETP.NE.U32.AND P0, PT, RZ, c[0x0][0x560], PT ;  /* 0x00015800ff007a0c */ /* 0x000fc80003f05070 */
[----:B------:R-:W-:-:S13]  /*0120*/  ISETP.NE.AND.EX P0, PT, RZ, c[0x0][0x564], PT, P0 ;  /* 0x00015900ff007a0c */ /* 0x000fda0003f05300 */
[----:B------:R-:W-:Y:S05]  /*0130*/  @!P0 BRA `(.L_x_14) ;  /* 0x0000005000008947 */ /* 0x000fea0003800000 */
[----:B------:R-:W-:-:S05]  /*0140*/  IMAD.WIDE R2, R5, R41, c[0x0][0x560] ;  /* 0x0001580005027625 */ /* 0x000fca00078e0229 */
[----:B------:R-:W2:Y:S04]  /*0150*/  LDG.E R4, [R2.64] ;  /* 0x0000000402047981 */ /* 0x000ea8000c1e1900 */
[----:B------:R-:W2:Y:S02]  /*0160*/  LDG.E R0, [R2.64+0x4] ;  /* 0x0000040402007981 */ /* 0x000ea4000c1e1900 */
[----:B--2---:R-:W-:Y:S01]  /*0170*/  IADD3 R0, -R4, R0, RZ ;  /* 0x0000000004007210 */ /* 0x004fe20007ffe1ff */
[----:B------:R-:W-:Y:S05]  /*0180*/  BRA `(.L_x_13) ;  /* 0x0000001000007947 */ /* 0x000fea0003800000 */
.L_x_14:
[----:B------:R-:W-:-:S05]  /*0190*/  MOV R0, c[0x0][0x54c] ;  /* 0x0001530000007a02 */ /* 0x000fca0000000f00 */
.L_x_13:
[----:B-----5:R-:W-:Y:S01]  /*01a0*/  IMAD R0, R0, c[0x0][0x548], RZ ;  /* 0x0001520000007a24 */ /* 0x020fe200078e02ff */
[----:B-1----:R-:W-:-:S04]  /*01b0*/  SHF.L.U32 R2, R44, 0x7, RZ ;  /* 0x000000072c027819 */ /* 0x002fc800000006ff */
[----:B------:R-:W-:-:S04]  /*01c0*/  ISETP.GE.AND P0, PT, R2, R0, PT ;  /* 0x000000000200720c */ /* 0x000fc80003f06270 */
[----:B------:R-:W-:-:S05]  /*01d0*/  SEL R0, R5, 0xffffffff, !P0 ;  /* 0xffffffff05007807 */ /* 0x000fca0004000000 */
[----:B------:R1:W-:Y:S01]  /*01e0*/  STL [R1+0xa8], R0 ;  /* 0x0000a80001007387 */ /* 0x0003e20000100800 */
[----:B------:R-:W-:Y:S05]  /*01f0*/  BRA `(.L_x_15) ;  /* 0x0000013000007947 */ /* 0x000fea0003800000 */
.L_x_11:
[----:B---3--:R-:W-:-:S04]  /*0200*/  ISETP.NE.U32.AND P0, PT, RZ, c[0x0][0x568], PT ;  /* 0x00015a00ff007a0c */ /* 0x008fc80003f05070 */
[----:B------:R-:W-:-:S13]  /*0210*/  ISETP.NE.AND.EX P0, PT, RZ, c[0x0][0x56c], PT, P0 ;  /* 0x00015b00ff007a0c */ /* 0x000fda0003f05300 */
[----:B------:R-:W-:Y:S05]  /*0220*/  @!P0 BRA `(.L_x_16) ;  /* 0x0000002000008947 */ /* 0x000fea0003800000 */
[----:B------:R1:W5:Y:S01]  /*0230*/  LDG.E R0, [R2.64] ;  /* 0x0000000402007981 */ /* 0x000362000c1e1900 */
[----:B------:R-:W-:Y:S05]  /*0240*/  BRA `(.L_x_17) ;  /* 0x0000009000007947 */ /* 0x000fea0003800000 */
.L_x_16:
        /* <DEDUP_REMOVED lines=8> */
.L_x_18:
[----:B------:R-:W-:-:S05]  /*02d0*/  MOV R0, c[0x0][0x54c] ;  /* 0x0001530000007a02 */ /* 0x000fca0000000f00 */
.L_x_17:
[----:B-----5:R-:W-:Y:S01]  /*02e0*/  IMAD R0, R0, c[0x0][0x548], RZ ;  /* 0x0001520000007a24 */ /* 0x020fe200078e02ff */
[----:B-1----:R-:W-:-:S04]  /*02f0*/  SHF.L.U32 R2, R44, 0x7, RZ ;  /* 0x000000072c027819 */ /* 0x002fc800000006ff */
[----:B------:R-:W-:-:S04]  /*0300*/  ISETP.GE.AND P0, PT, R2, R0, PT ;  /* 0x000000000200720c */ /* 0x000fc80003f06270 */
[----:B------:R-:W-:-:S05]  /*0310*/  SEL R0, R5, 0xffffffff, !P0 ;  /* 0xffffffff05007807 */ /* 0x000fca0004000000 */
[----:B------:R1:W-:Y:S04]  /*0320*/  STL [R1+0xa8], R0 ;  /* 0x0000a80001007387 */ /* 0x0003e80000100800 */
.L_x_15:
[----:B------:R-:W2:Y:S02]  /*0330*/  LDL R45, [R1+0xa8] ;  /* 0x0000a800012d7983 */ /* 0x000ea40000100800 */
[----:B--2---:R-:W-:-:S13]  /*0340*/  ISETP.GE.AND P0, PT, R45, RZ, PT ;  /* 0x000000ff2d00720c */ /* 0x004fda0003f06270 */
[----:B------:R-:W-:Y:S05]  /*0350*/  @!P0 EXIT ;  /* 0x000000000000894d */ /* 0x000fea0003800000 */
[----:B------:R-:W-:Y:S01]  /*0360*/  ISETP.NE.U32.AND P2, PT, RZ, c[0x0][0x370], PT ;  /* 0x0000dc00ff007a0c */ /* 0x000fe20003f45070 */
[----:B------:R-:W-:Y:S01]  /*0370*/  CS2R R10, SRZ ;  /* 0x00000000000a7805 */ /* 0x000fe2000001ff00 */
[----:B------:R-:W-:Y:S01]  /*0380*/  ISETP.NE.U32.AND P1, PT, RZ, c[0x0][0x360], PT ;  /* 0x0000d800ff007a0c */ /* 0x000fe20003f25070 */
[----:B------:R-:W-:Y:S01]  /*0390*/  IMAD.MOV.U32 R15, RZ, RZ, c[0x0][0x168] ;  /* 0x00005a00ff0f7624 */ /* 0x000fe200078e00ff */
[----:B------:R-:W-:Y:S01]  /*03a0*/  ISETP.NE.AND.EX P2, PT, RZ, c[0x0][0x374], PT, P2 ;  /* 0x0000dd00ff007a0c */ /* 0x000fe20003f45320 */
[----:B------:R-:W-:Y:S01]  /*03b0*/  IMAD.MOV.U32 R12, RZ, RZ, RZ ;  /* 0x000000ffff0c7224 */ /* 0x000fe200078e00ff */
[----:B------:R-:W-:Y:S01]  /*03c0*/  ISETP.NE.AND.EX P1, PT, RZ, c[0x0][0x364], PT, P1 ;  /* 0x0000d900ff007a0c */ /* 0x000fe20003f25310 */
[CC--:B------:R-:W-:Y:S01]  /*03d0*/  IMAD.WIDE R4, R45.reuse, R41.reuse, c[0x0][0x348] ;  /* 0x0000d2002d047625 */ /* 0x0c0fe200078e0229 */
[----:B------:R-:W-:Y:S02]  /*03e0*/  ISETP.NE.U32.AND P0, PT, RZ, c[0x0][0x348], PT ;  /* 0x0000d200ff007a0c */ /* 0x000fe40003f05070 */
[----:B------:R-:W-:Y:S01]  /*03f0*/  ISETP.NE.U32.AND P4, PT, RZ, c[0x0][0x350], PT ;  /* 0x0000d400ff007a0c */ /* 0x000fe20003f85070 */
[----:B------:R-:W-:Y:S01]  /*0400*/  IMAD.WIDE R2, R45, R41, c[0x0][0x350] ;  /* 0x0000d4002d027625 */ /* 0x000fe200078e0229 */
[----:B------:R-:W-:-:S02]  /*0410*/  ISETP.NE.AND.EX P0, PT, RZ, c[0x0][0x34c], PT, P0 ;  /* 0x0000d300ff007a0c */ /* 0x000fc40003f05300 */
[----:B------:R-:W-:-:S03]  /*0420*/  ISETP.NE.AND.EX P4, PT, RZ, c[0x0][0x354], PT, P4 ;  /* 0x0000d500ff007a0c */ /* 0x000fc60003f85340 */
[----:B------:R-:W-:-:S04]  /*0430*/  @P2 IMAD.WIDE R8, R45, R41, c[0x0][0x370] ;  /* 0x0000dc002d082625 */ /* 0x000fc800078e0229 */
[----:B------:R-:W-:Y:S01]  /*0440*/  @P1 IMAD.WIDE R6, R45, R41, c[0x0][0x360] ;  /* 0x0000d8002d061625 */ /* 0x000fe200078e0229 */
[----:B------:R2:W5:Y:S04]  /*0450*/  @P2 LDG.E R11, [R8.64] ;  /* 0x00000004080b2981 */ /* 0x000568000c1e1900 */
[----:B------:R2:W5:Y:S04]  /*0460*/  @P1 LDG.E R15, [R6.64] ;  /* 0x00000004060f1981 */ /* 0x000568000c1e1900 */
[----:B------:R2:W5:Y:S04]  /*0470*/  @P0 LDG.E R10, [R4.64] ;  /* 0x00000004040a0981 */ /* 0x000568000c1e1900 */
[----:B------:R2:W5:Y:S01]  /*0480*/  @P4 LDG.E R12, [R2.64] ;  /* 0x00000004020c4981 */ /* 0x000562000c1e1900 */
[----:B-1----:R-:W-:Y:S01]  /*0490*/  IMAD.MOV.U32 R0, RZ, RZ, c[0x0][0x1d0] ;  /* 0x00007400ff007624 */ /* 0x002fe200078e00ff */
[----:B------:R-:W-:Y:S05]  /*04a0*/  @P1 BRA `(.L_x_19) ;  /* 0x0000004000001947 */ /* 0x000fea0003800000 */
[----:B------:R-:W-:Y:S05]  /*04b0*/  @!P0 BRA `(.L_x_19) ;  /* 0x0000003000008947 */ /* 0x000fea0003800000 */
[----:B--2---:R1:W2:Y:S04]  /*04c0*/  LDG.E R6, [R4.64] ;  /* 0x0000000404067981 */ /* 0x0042a8000c1e1900 */
[----:B-1----:R-:W2:Y:S02]  /*04d0*/  LDG.E R4, [R4.64+0x4] ;  /* 0x0000040404047981 */ /* 0x002ea4000c1e1900 */
[----:B--2--5:R-:W-:-:S02]  /*04e0*/  IADD3 R15, -R6, R4, RZ ;  /* 0x00000004060f7210 */ /* 0x024fc40007ffe1ff */
.L_x_19:
[----:B------:R-:W-:-:S04]  /*04f0*/  ISETP.NE.U32.AND P1, PT, RZ, c[0x0][0x368], PT ;  /* 0x0000da00ff007a0c */ /* 0x000fc80003f25070 */
[----:B------:R-:W-:-:S13]  /*0500*/  ISETP.NE.AND.EX P1, PT, RZ, c[0x0][0x36c], PT, P1 ;  /* 0x0000db00ff007a0c */ /* 0x000fda0003f25310 */
[----:B------:R-:W-:Y:S05]  /*0510*/  @!P1 BRA `(.L_x_20) ;  /* 0x0000003000009947 */ /* 0x000fea0003800000 */
[----:B--2---:R-:W-:-:S05]  /*0520*/  IMAD.WIDE R2, R45, R41, c[0x0][0x368] ;  /* 0x0000da002d027625 */ /* 0x004fca00078e0229 */
[----:B------:R1:W5:Y:S01]  /*0530*/  LDG.E R0, [R2.64] ;  /* 0x0000000402007981 */ /* 0x000362000c1e1900 */
[----:B------:R-:W-:Y:S05]  /*0540*/  BRA `(.L_x_21) ;  /* 0x0000004000007947 */ /* 0x000fea0003800000 */
.L_x_20:
[----:B------:R-:W-:Y:S05]  /*0550*/  @!P4 BRA `(.L_x_21) ;  /* 0x000000300000c947 */ /* 0x000fea0003800000 */
[----:B------:R1:W3:Y:S04]  /*0560*/  LDG.E R0, [R2.64] ;  /* 0x0000000402007981 */ /* 0x0002e8000c1e1900 */
[----:B-12---:R-:W3:Y:S02]  /*0570*/  LDG.E R2, [R2.64+0x4] ;  /* 0x0000040402027981 */ /* 0x006ee4000c1e1900 */
[----:B---3--:R-:W-:-:S05]  /*0580*/  IADD3 R0, -R0, R2, RZ ;  /* 0x0000000200007210 */ /* 0x008fca0007ffe1ff */
.L_x_21:
[--C-:B-----5:R-:W-:Y:S01]  /*0590*/  IMAD.IADD R103, R0, 0x1, -R11.reuse ;  /* 0x0000000100677824 */ /* 0x120fe200078e0a0b */
[----:B------:R-:W-:Y:S01]  /*05a0*/  PLOP3.LUT P2, PT, PT, PT, PT, 0x80, 0x0 ;  /* 0x000000000000781c */ /* 0x000fe20003f4f070 */
[----:B------:R-:W-:Y:S01]  /*05b0*/  IMAD.IADD R25, R12, 0x1, R11 ;  /* 0x000000010c197824 */ /* 0x000fe200078e020b */
[----:B------:R-:W-:Y:S01]  /*05c0*/  CS2R R130, SRZ ;  /* 0x0000000000827805 */ /* 0x000fe2000001ff00 */
[----:B------:R-:W-:Y:S01]  /*05d0*/  CS2R R128, SRZ ;  /* 0x0000000000807805 */ /* 0x000fe2000001ff00 */
[C---:B------:R-:W-:Y:S01]  /*05e0*/  IADD3 R0, R103.reuse, 0x3f, RZ ;  /* 0x0000003f67007810 */ /* 0x040fe20007ffe0ff */
[----:B------:R-:W-:Y:S01]  /*05f0*/  CS2R R126, SRZ ;  /* 0x00000000007e7805 */ /* 0x000fe2000001ff00 */
[----:B------:R-:W-:Y:S01]  /*0600*/  ISETP.GE.AND P1, PT, R103, 0x1, PT ;  /* 0x000000016700780c */ /* 0x000fe20003f26270 */
[----:B------:R-:W-:Y:S01]  /*0610*/  CS2R R124, SRZ ;  /* 0x00000000007c7805 */ /* 0x000fe2000001ff00 */
[----:B-12---:R-:W-:Y:S01]  /*0620*/  SHF.R.S32.HI R2, RZ, 0x1f, R0 ;  /* 0x0000001fff027819 */ /* 0x006fe20000011400 */
[----:B------:R-:W-:Y:S01]  /*0630*/  IMAD.MOV.U32 R122, RZ, RZ, RZ ;  /* 0x000000ffff7a7224 */ /* 0x000fe200078e00ff */
[----:B------:R-:W-:Y:S01]  /*0640*/  MOV R11, RZ ;  /* 0x000000ff000b7202 */ /* 0x000fe20000000f00 */
[----:B------:R-:W-:Y:S01]  /*0650*/  CS2R R120, SRZ ;  /* 0x0000000000787805 */ /* 0x000fe2000001ff00 */
[----:B------:R-:W-:Y:S01]  /*0660*/  LEA.HI R111, R2, R0, RZ, 0x6 ;  /* 0x00000000026f7211 */ /* 0x000fe200078f30ff */
[----:B------:R-:W-:Y:S01]  /*0670*/  CS2R R12, SRZ ;  /* 0x00000000000c7805 */ /* 0x000fe2000001ff00 */
[----:B------:R-:W-:Y:S01]  /*0680*/  IMAD.MOV.U32 R118, RZ, RZ, RZ ;  /* 0x000000ffff767224 */ /* 0x000fe200078e00ff */
[----:B------:R-:W-:Y:S01]  /*0690*/  CS2R R116, SRZ ;  /* 0x0000000000747805 */ /* 0x000fe2000001ff00 */
[----:B------:R-:W-:Y:S01]  /*06a0*/  CS2R R16, SRZ ;  /* 0x0000000000107805 */ /* 0x000fe2000001ff00 */
[----:B------:R1:W-:Y:S01]  /*06b0*/  STL [R1+0x50], R111 ;  /* 0x0000506f01007387 */ /* 0x0003e20000100800 */
[----:B------:R-:W-:Y:S01]  /*06c0*/  MOV R114, RZ ;  /* 0x000000ff00727202 */ /* 0x000fe20000000f00 */
[----:B------:R-:W-:Y:S01]  /*06d0*/  CS2R R112, SRZ ;  /* 0x0000000000707805 */ /* 0x000fe2000001ff00 */
[----:B------:R-:W-:Y:S01]  /*06e0*/  CS2R R18, SRZ ;  /* 0x0000000000127805 */ /* 0x000fe2000001ff00 */
[----:B------:R-:W-:Y:S01]  /*06f0*/  IMAD.MOV.U32 R110, RZ, RZ, RZ ;  /* 0x000000ffff6e7224 */ /* 0x000fe200078e00ff */
[----:B------:R-:W-:Y:S01]  /*0700*/  CS2R R108, SRZ ;  /* 0x00000000006c7805 */ /* 0x000fe2000001ff00 */
[----:B------:R-:W-:Y:S01]  /*0710*/  CS2R R20, SRZ ;  /* 0x0000000000147805 */ /* 0x000fe2000001ff00 */
[----:B------:R-:W-:Y:S01]  /*0720*/  MOV R106, RZ ;  /* 0x000000ff006a7202 */ /* 0x000fe20000000f00 */
[----:B------:R-:W-:Y:S01]  /*0730*/  CS2R R104, SRZ ;  /* 0x0000000000687805 */ /* 0x000fe2000001ff00 */
[----:B------:R-:W-:Y:S01]  /*0740*/  CS2R R22, SRZ ;  /* 0x0000000000167805 */ /* 0x000fe2000001ff00 */
[----:B------:R-:W-:Y:S01]  /*0750*/  IMAD.MOV.U32 R102, RZ, RZ, RZ ;  /* 0x000000ffff667224 */ /* 0x000fe200078e00ff */
[----:B------:R-:W-:Y:S01]  /*0760*/  CS2R R100, SRZ ;  /* 0x0000000000647805 */ /* 0x000fe2000001ff00 */
[----:B------:R-:W-:Y:S01]  /*0770*/  CS2R R98, SRZ ;  /* 0x0000000000627805 */ /* 0x000fe2000001ff00 */
[----:B------:R-:W-:Y:S01]  /*0780*/  CS2R R96, SRZ ;  /* 0x0000000000607805 */ /* 0x000fe2000001ff00 */
[----:B------:R-:W-:Y:S01]  /*0790*/  CS2R R94, SRZ ;  /* 0x00000000005e7805 */ /* 0x000fe2000001ff00 */
[----:B------:R-:W-:Y:S01]  /*07a0*/  CS2R R26, SRZ ;  /* 0x00000000001a7805 */ /* 0x000fe2000001ff00 */
[----:B------:R-:W-:Y:S01]  /*07b0*/  MOV R92, RZ ;  /* 0x000000ff005c7202 */ /* 0x000fe20000000f00 */
[----:B------:R-:W-:Y:S01]  /*07c0*/  CS2R R90, SRZ ;  /* 0x00000000005a7805 */ /* 0x000fe2000001ff00 */
[----:B------:R-:W-:Y:S01]  /*07d0*/  CS2R R28, SRZ ;  /* 0x00000000001c7805 */ /* 0x000fe2000001ff00 */
[----:B------:R-:W-:Y:S01]  /*07e0*/  IMAD.MOV.U32 R88, RZ, RZ, RZ ;  /* 0x000000ffff587224 */ /* 0x000fe200078e00ff */
        /* <DEDUP_REMOVED lines=19> */
[----:B------:R-:W-:Y:S01]  /*0920*/  CS2R R54, SRZ ;  /* 0x0000000000367805 */ /* 0x000fe2000001ff00 */
[----:B------:R-:W-:Y:S01]  /*0930*/  IMAD.MOV.U32 R14, RZ, RZ, RZ ;  /* 0x000000ffff0e7224 */ /* 0x000fe200078e00ff */
[----:B------:R-:W-:Y:S01]  /*0940*/  MOV R24, RZ ;  /* 0x000000ff00187202 */ /* 0x000fe20000000f00 */
[----:B------:R-:W-:Y:S01]  /*0950*/  CS2R R50, SRZ ;  /* 0x0000000000327805 */ /* 0x000fe2000001ff00 */
[----:B------:R-:W-:Y:S01]  /*0960*/  CS2R R46, SRZ ;  /* 0x00000000002e7805 */ /* 0x000fe2000001ff00 */
        /* <DEDUP_REMOVED lines=19> */
[----:B------:R-:W-:Y:S01]  /*0aa0*/  MOV R140, RZ ;  /* 0x000000ff008c7202 */ /* 0x000fe20000000f00 */
[----:B------:R-:W-:Y:S01]  /*0ab0*/  CS2R R56, SRZ ;  /* 0x0000000000387805 */ /* 0x000fe2000001ff00 */
[----:B------:R-:W-:Y:S05]  /*0ac0*/  @!P1 BRA `(.L_x_22) ;  /* 0x0000950000009947 */ /* 0x000fea0003800000 */
[----:B-1----:R-:W-:-:S04]  /*0ad0*/  ISETP.NE.U32.AND P3, PT, RZ, c[0x0][0x340], PT ;  /* 0x0000d000ff007a0c */ /* 0x002fc80003f65070 */
[----:B------:R-:W-:-:S13]  /*0ae0*/  ISETP.NE.AND.EX P3, PT, RZ, c[0x0][0x344], PT, P3 ;  /* 0x0000d100ff007a0c */ /* 0x000fda0003f65330 */
[----:B------:R-:W-:-:S05]  /*0af0*/  @P3 IMAD.WIDE R2, R45, R41, c[0x0][0x340] ;  /* 0x0000d0002d023625 */ /* 0x000fca00078e0229 */
[----:B------:R1:W2:Y:S01]  /*0b00*/  @P3 LDG.E R12, [R2.64] ;  /* 0x00000004020c3981 */ /* 0x0002a2000c1e1900 */
[----:B------:R-:W-:Y:S01]  /*0b10*/  SHF.R.S32.HI R26, RZ, 0x1f, R107 ;  /* 0x0000001fff1a7819 */ /* 0x000fe2000001146b */
[----:B------:R-:W-:Y:S01]  /*0b20*/  IMAD.MOV.U32 R4, RZ, RZ, c[0x0][0x2c4] ;  /* 0x0000b100ff047624 */ /* 0x000fe200078e00ff */
[----:B------:R-:W-:Y:S01]  /*0b30*/  SHF.R.S32.HI R0, RZ, 0x1f, R10 ;  /* 0x0000001fff007819 */ /* 0x000fe2000001140a */
[----:B------:R-:W3:Y:S01]  /*0b40*/  S2R R27, SR_CTAID.Y ;  /* 0x00000000001b7919 */ /* 0x000ee20000002600 */
[----:B------:R-:W-:Y:S01]  /*0b50*/  LEA.HI R5, R26, R107, RZ, 0x3 ;  /* 0x0000006b1a057211 */ /* 0x000fe200078f18ff */
[----:B------:R-:W-:Y:S02]  /*0b60*/  IMAD R15, R15, c[0x0][0x2c4], RZ ;  /* 0x0000b1000f0f7a24 */ /* 0x000fe400078e02ff */
[----:B------:R-:W-:Y:S01]  /*0b70*/  BAR.SYNC.DEFER_BLOCKING 0x0 ;  /* 0x0000000000007b1d */ /* 0x000fe20000010000 */
[----:B------:R-:W-:Y:S01]  /*0b80*/  ISETP.NE.AND P1, PT, R4, 0x1, PT ;  /* 0x000000010400780c */ /* 0x000fe20003f25270 */
[----:B------:R-:W-:Y:S01]  /*0b90*/  IMAD R0, R0, c[0x0][0x178], RZ ;  /* 0x00005e0000007a24 */ /* 0x000fe200078e02ff */
[----:B------:R-:W-:-:S02]  /*0ba0*/  LOP3.LUT R4, R5, 0xfffffff8, RZ, 0xc0, !PT ;  /* 0xfffffff805047812 */ /* 0x000fc400078ec0ff */
[----:B------:R-:W-:Y:S01]  /*0bb0*/  SHF.R.S32.HI R20, RZ, 0x3, R5 ;  /* 0x00000003ff147819 */ /* 0x000fe20000011405 */
[----:B------:R-:W-:Y:S01]  /*0bc0*/  IMAD R0, R10, c[0x0][0x17c], R0 ;  /* 0x00005f000a007a24 */ /* 0x000fe200078e0200 */
[----:B------:R-:W-:Y:S01]  /*0bd0*/  LEA.HI R93, R26, R107, RZ, 0x5 ;  /* 0x0000006b1a5d7211 */ /* 0x000fe200078f28ff */
[----:B------:R-:W-:Y:S01]  /*0be0*/  IMAD.IADD R21, R107, 0x1, -R4 ;  /* 0x000000016b157824 */ /* 0x000fe200078e0a04 */
[----:B------:R-:W-:Y:S02]  /*0bf0*/  SEL R4, R45, RZ, !P0 ;  /* 0x000000ff2d047207 */ /* 0x000fe40004000000 */
[----:B------:R-:W-:Y:S01]  /*0c00*/  LEA R14, R44, R20, 0x7 ;  /* 0x000000142c0e7211 */ /* 0x000fe200078e38ff */
[----:B------:R-:W-:Y:S02]  /*0c10*/  IMAD R5, R21, 0x20, R20 ;  /* 0x0000002015057824 */ /* 0x000fe400078e0214 */
[----:B-1----:R-:W-:Y:S01]  /*0c20*/  IMAD.WIDE.U32 R2, R10, c[0x0][0x178], RZ ;  /* 0x00005e000a027a25 */ /* 0x002fe200078e00ff */
[----:B------:R-:W-:-:S02]  /*0c30*/  SHF.R.S32.HI R10, RZ, 0x1f, R45 ;  /* 0x0000001fff0a7819 */ /* 0x000fc4000001142d */
[----:B---3--:R-:W-:Y:S01]  /*0c40*/  SHF.R.S32.HI R28, RZ, 0x1f, R27 ;  /* 0x0000001fff1c7819 */ /* 0x008fe2000001141b */
[----:B------:R-:W-:Y:S01]  /*0c50*/  IMAD.IADD R3, R3, 0x1, R0 ;  /* 0x0000000103037824 */ /* 0x000fe200078e0200 */
[----:B------:R-:W-:Y:S02]  /*0c60*/  LEA R5, R44, R5, 0x7 ;  /* 0x000000052c057211 */ /* 0x000fe400078e38ff */
[----:B------:R-:W-:Y:S01]  /*0c70*/  SEL R6, R10, RZ, !P0 ;  /* 0x000000ff0a067207 */ /* 0x000fe20004000000 */
[----:B------:R-:W-:Y:S02]  /*0c80*/  IMAD R0, R28, c[0x0][0x1b8], RZ ;  /* 0x00006e001c007a24 */ /* 0x000fe400078e02ff */
[----:B------:R-:W-:-:S04]  /*0c90*/  IMAD.WIDE.U32 R2, R27, c[0x0][0x1b8], R2 ;  /* 0x00006e001b027a25 */ /* 0x000fc800078e0002 */
[----:B------:R-:W-:Y:S02]  /*0ca0*/  IMAD R0, R27, c[0x0][0x1bc], R0 ;  /* 0x00006f001b007a24 */ /* 0x000fe400078e0200 */
[----:B------:R-:W-:-:S04]  /*0cb0*/  @P1 IMAD.HI.U32 R7, R5, c[0x0][0x2c8], RZ ;  /* 0x0000b20005071a27 */ /* 0x000fc800078e00ff */
[----:B------:R-:W-:Y:S02]  /*0cc0*/  IMAD.IADD R3, R3, 0x1, R0 ;  /* 0x0000000103037824 */ /* 0x000fe400078e0200 */
[----:B------:R-:W-:Y:S01]  /*0cd0*/  IMAD.MOV.U32 R0, RZ, RZ, R5 ;  /* 0x000000ffff007224 */ /* 0x000fe200078e0005 */
[----:B------:R-:W-:Y:S01]  /*0ce0*/  @P1 SHF.R.U32.HI R0, RZ, c[0x0][0x2cc], R7 ;  /* 0x0000b300ff001a19 */ /* 0x000fe20000011607 */
[----:B------:R-:W-:Y:S02]  /*0cf0*/  IMAD R6, R6, c[0x0][0x1c0], RZ ;  /* 0x0000700006067a24 */ /* 0x000fe400078e02ff */
[----:B------:R-:W-:-:S04]  /*0d00*/  IMAD.WIDE.U32 R2, R4, c[0x0][0x1c0], R2 ;  /* 0x0000700004027a25 */ /* 0x000fc800078e0002 */
[----:B------:R-:W-:Y:S01]  /*0d10*/  IMAD R7, R4, c[0x0][0x1c4], R6 ;  /* 0x0000710004077a24 */ /* 0x000fe200078e0206 */
[--C-:B------:R-:W-:Y:S01]  /*0d20*/  SHF.R.S32.HI R6, RZ, 0x1f, R0.reuse ;  /* 0x0000001fff067819 */ /* 0x100fe20000011400 */
[----:B------:R-:W-:Y:S02]  /*0d30*/  IMAD.MOV R4, RZ, RZ, -R0 ;  /* 0x000000ffff047224 */ /* 0x000fe400078e0a00 */
[----:B------:R-:W-:Y:S02]  /*0d40*/  IMAD.IADD R3, R3, 0x1, R7 ;  /* 0x0000000103037824 */ /* 0x000fe400078e0207 */
[----:B------:R-:W-:Y:S02]  /*0d50*/  IMAD R7, R6, c[0x0][0x1b0], RZ ;  /* 0x00006c0006077a24 */ /* 0x000fe400078e02ff */
[----:B------:R-:W-:Y:S02]  /*0d60*/  IMAD R6, R4, c[0x0][0x2c4], R5 ;  /* 0x0000b10004067a24 */ /* 0x000fe400078e0205 */
[----:B------:R-:W-:-:S02]  /*0d70*/  IMAD R4, R0, c[0x0][0x1b4], R7 ;  /* 0x00006d0000047a24 */ /* 0x000fc400078e0207 */
[----:B------:R-:W-:Y:S01]  /*0d80*/  IMAD.WIDE.U32 R2, R0, c[0x0][0x1b0], R2 ;  /* 0x00006c0000027a25 */ /* 0x000fe200078e0002 */
[----:B------:R-:W-:-:S03]  /*0d90*/  SHF.R.S32.HI R0, RZ, 0x1f, R6 ;  /* 0x0000001fff007819 */ /* 0x000fc60000011406 */
[----:B------:R-:W-:Y:S01]  /*0da0*/  IMAD.SHL.U32 R7, R20, 0x40, RZ ;  /* 0x0000004014077824 */ /* 0x000fe200078e00ff */
[----:B------:R-:W-:Y:S01]  /*0db0*/  IADD3 R5, R3, R4, RZ ;  /* 0x0000000403057210 */ /* 0x000fe20007ffe0ff */
[----:B------:R-:W-:Y:S02]  /*0dc0*/  IMAD R3, R0, c[0x0][0x1a8], RZ ;  /* 0x00006a0000037a24 */ /* 0x000fe400078e02ff */
[----:B------:R-:W-:Y:S01]  /*0dd0*/  IMAD.MOV.U32 R4, RZ, RZ, R2 ;  /* 0x000000ffff047224 */ /* 0x000fe200078e0002 */
[----:B------:R-:W-:Y:S01]  /*0de0*/  LOP3.LUT R0, R7, 0x1c0, RZ, 0xc0, !PT ;  /* 0x000001c007007812 */ /* 0x000fe200078ec0ff */
[----:B------:R-:W-:Y:S02]  /*0df0*/  IMAD.SHL.U32 R2, R21, 0x8, RZ ;  /* 0x0000000815027824 */ /* 0x000fe400078e00ff */
[C---:B------:R-:W-:Y:S01]  /*0e00*/  IMAD R7, R6.reuse, c[0x0][0x1ac], R3 ;  /* 0x00006b0006077a24 */ /* 0x040fe200078e0203 */
[----:B------:R-:W-:Y:S01]  /*0e10*/  SHF.R.U32.HI R3, RZ, 0x3, R0 ;  /* 0x00000003ff037819 */ /* 0x000fe20000011600 */
[----:B------:R-:W-:Y:S01]  /*0e20*/  IMAD.WIDE.U32 R4, R6, c[0x0][0x1a8], R4 ;  /* 0x00006a0006047a25 */ /* 0x000fe200078e0004 */
[----:B------:R-:W-:-:S02]  /*0e30*/  LOP3.LUT R6, R0, 0x38, R2, 0xf8, !PT ;  /* 0x0000003800067812 */ /* 0x000fc400078ef802 */
[----:B------:R-:W-:Y:S01]  /*0e40*/  IADD3 R16, R2, 0x40, RZ ;  /* 0x0000004002107810 */ /* 0x000fe20007ffe0ff */
[----:B------:R-:W-:Y:S01]  /*0e50*/  IMAD.IADD R0, R5, 0x1, R7 ;  /* 0x0000000105007824 */ /* 0x000fe200078e0207 */
[----:B------:R-:W-:Y:S02]  /*0e60*/  LEA R19, P0, R4, c[0x0][0x160], 0x1 ;  /* 0x0000580004137a11 */ /* 0x000fe400078008ff */
[----:B------:R-:W-:Y:S02]  /*0e70*/  LOP3.LUT R3, R6, R3, RZ, 0x3c, !PT ;  /* 0x0000000306037212 */ /* 0x000fe400078e3cff */
[----:B------:R-:W-:Y:S01]  /*0e80*/  LEA.HI.X R18, R4, c[0x0][0x164], R0, 0x1, P0 ;  /* 0x0000590004127a11 */ /* 0x000fe200000f0c00 */
[----:B------:R-:W1:Y:S01]  /*0e90*/  SHFL.IDX PT, R8, R19, RZ, 0x181f ;  /* 0x00181fff13087589 */ /* 0x000e6200000e0000 */
[----:B------:R-:W-:Y:S02]  /*0ea0*/  ISETP.GE.AND P0, PT, R14, R15, PT ;  /* 0x0000000f0e00720c */ /* 0x000fe40003f06270 */
[----:B------:R-:W-:Y:S01]  /*0eb0*/  LEA.HI R0, R26, R107, RZ, 0x6 ;  /* 0x0000006b1a007211 */ /* 0x000fe200078f30ff */
[----:B------:R-:W3:Y:S01]  /*0ec0*/  SHFL.IDX PT, R9, R18, RZ, 0x181f ;  /* 0x00181fff12097589 */ /* 0x000ee200000e0000 */
[----:B------:R-:W-:-:S02]  /*0ed0*/  IADD3 R6, R14, 0x20, RZ ;  /* 0x000000200e067810 */ /* 0x000fc40007ffe0ff */
[----:B------:R-:W-:Y:S01]  /*0ee0*/  IADD3 R4, R14, 0x40, RZ ;  /* 0x000000400e047810 */ /* 0x000fe20007ffe0ff */
[----:B------:R-:W-:Y:S01]  /*0ef0*/  IMAD.SHL.U32 R0, R0, 0x8, RZ ;  /* 0x0000000800007824 */ /* 0x000fe200078e00ff */
[-C--:B------:R-:W-:Y:S02]  /*0f00*/  ISETP.GE.AND P1, PT, R6, R15.reuse, PT ;  /* 0x0000000f0600720c */ /* 0x080fe40003f26270 */
[C---:B------:R-:W-:Y:S02]  /*0f10*/  IADD3 R17, R2.reuse, 0x80, RZ ;  /* 0x0000008002117810 */ /* 0x040fe40007ffe0ff */
[----:B------:R-:W-:Y:S02]  /*0f20*/  IADD3 R24, R2, 0xc0, RZ ;  /* 0x000000c002187810 */ /* 0x000fe40007ffe0ff */
[----:B------:R-:W-:Y:S02]  /*0f30*/  @!P0 SHF.R.S32.HI R6, RZ, 0x1f, R16 ;  /* 0x0000001fff068819 */ /* 0x000fe40000011410 */
[----:B------:R-:W-:-:S02]  /*0f40*/  ISETP.GE.AND P2, PT, R4, R15, PT ;  /* 0x0000000f0400720c */ /* 0x000fc40003f46270 */
[----:B------:R-:W-:Y:S02]  /*0f50*/  LOP3.LUT R11, R3, 0xfffffe00, R0, 0xf8, !PT ;  /* 0xfffffe00030b7812 */ /* 0x000fe400078ef800 */
[----:B------:R-:W-:Y:S02]  /*0f60*/  @!P0 SHF.R.S32.HI R0, RZ, 0x1f, R17 ;  /* 0x0000001fff008819 */ /* 0x000fe40000011411 */
[----:B------:R-:W-:Y:S01]  /*0f70*/  @!P0 SHF.R.S32.HI R7, RZ, 0x1f, R24 ;  /* 0x0000001fff078819 */ /* 0x000fe20000011418 */
[----:B------:R-:W-:Y:S01]  /*0f80*/  IMAD.SHL.U32 R98, R11, 0x2, RZ ;  /* 0x000000020b627824 */ /* 0x000fe200078e00ff */
[----:B------:R-:W-:Y:S02]  /*0f90*/  ISETP.GE.AND P6, PT, R2, c[0x0][0x198], PT ;  /* 0x0000660002007a0c */ /* 0x000fe40003fc6270 */
[----:B------:R-:W-:Y:S02]  /*0fa0*/  SHF.R.S32.HI R3, RZ, 0x1f, R2 ;  /* 0x0000001fff037819 */ /* 0x000fe40000011402 */
[----:B------:R-:W-:Y:S01]  /*0fb0*/  ISETP.GE.AND P5, PT, R16, c[0x0][0x198], PT ;  /* 0x0000660010007a0c */ /* 0x000fe20003fa6270 */
[----:B------:R-:W-:Y:S01]  /*0fc0*/  STL [R1+0x48], R98 ;  /* 0x0000486201007387 */ /* 0x000fe20000100800 */
[--C-:B--2---:R-:W-:Y:S01]  /*0fd0*/  @P3 IMAD.MOV.U32 R4, RZ, RZ, R12.reuse ;  /* 0x000000ffff043224 */ /* 0x104fe200078e000c */
[----:B------:R-:W-:Y:S01]  /*0fe0*/  @P3 SHF.R.S32.HI R5, RZ, 0x1f, R12 ;  /* 0x0000001fff053819 */ /* 0x000fe2000001140c */
[----:B------:R-:W-:Y:S01]  /*0ff0*/  @!P3 IMAD.MOV.U32 R4, RZ, RZ, R45 ;  /* 0x000000ffff04b224 */ /* 0x000fe200078e002d */
[----:B------:R-:W-:-:S02]  /*1000*/  @!P0 LEA.HI R12, R6, R16, RZ, 0x3 ;  /* 0x00000010060c8211 */ /* 0x000fc400078f18ff */
[----:B------:R-:W-:Y:S01]  /*1010*/  SHFL.IDX PT, R6, R19, 0x1, 0x181f ;  /* 0x00381f0013067f89 */ /* 0x000fe200000e0000 */
[----:B------:R-:W-:Y:S02]  /*1020*/  @!P3 MOV R5, R10 ;  /* 0x0000000a0005b202 */ /* 0x000fe40000000f00 */
[----:B------:R-:W-:Y:S02]  /*1030*/  SEL R22, R4, RZ, !P4 ;  /* 0x000000ff04167207 */ /* 0x000fe40006000000 */
[----:B------:R-:W-:Y:S02]  /*1040*/  @!P0 LEA.HI R10, R0, R17, RZ, 0x3 ;  /* 0x00000011000a8211 */ /* 0x000fe400078f18ff */
[----:B-1----:R-:W-:Y:S02]  /*1050*/  @!P0 LEA R4, P3, R2, R8, 0x1 ;  /* 0x0000000802048211 */ /* 0x002fe400078608ff */
[----:B------:R-:W-:Y:S02]  /*1060*/  @!P0 LEA.HI R0, R7, R24, RZ, 0x3 ;  /* 0x0000001807008211 */ /* 0x000fe400078f18ff */
[----:B------:R-:W1:Y:S01]  /*1070*/  SHFL.IDX PT, R7, R18, 0x1, 0x181f ;  /* 0x00381f0012077f89 */ /* 0x000e6200000e0000 */
[----:B------:R-:W-:-:S02]  /*1080*/  SEL R23, R5, RZ, !P4 ;  /* 0x000000ff05177207 */ /* 0x000fc40006000000 */
[----:B------:R-:W-:Y:S02]  /*1090*/  ISETP.GE.AND P4, PT, R17, c[0x0][0x198], PT ;  /* 0x0000660011007a0c */ /* 0x000fe40003f86270 */
[----:B---3--:R-:W-:Y:S02]  /*10a0*/  @!P0 LEA.HI.X R5, R2, R9, R3, 0x1, P3 ;  /* 0x0000000902058211 */ /* 0x008fe400018f0c03 */
[----:B------:R-:W-:Y:S02]  /*10b0*/  @!P0 LOP3.LUT R12, R12, 0xfffffff8, RZ, 0xc0, !PT ;  /* 0xfffffff80c0c8812 */ /* 0x000fe400078ec0ff */
[----:B------:R-:W-:Y:S01]  /*10c0*/  ISETP.GE.AND P3, PT, R24, c[0x0][0x198], PT ;  /* 0x0000660018007a0c */ /* 0x000fe20003f66270 */
[----:B------:R2:W-:Y:S01]  /*10d0*/  @!P0 LDGSTS.E.BYPASS.LTC128B.128 [R98+0x100], [R4.64], !P6 ;  /* 0x0010000004628fae */ /* 0x0005e2000f101d44 */
[----:B------:R-:W-:Y:S01]  /*10e0*/  @!P0 LOP3.LUT R10, R10, 0xfffffff8, RZ, 0xc0, !PT ;  /* 0xfffffff80a0a8812 */ /* 0x000fe200078ec0ff */
[----:B------:R-:W-:Y:S01]  /*10f0*/  @!P0 IMAD.WIDE R12, R12, 0x2, R8 ;  /* 0x000000020c0c8825 */ /* 0x000fe200078e0208 */
[----:B------:R-:W-:-:S03]  /*1100*/  @!P0 LOP3.LUT R0, R0, 0xfffffff8, RZ, 0xc0, !PT ;  /* 0xfffffff800008812 */ /* 0x000fc600078ec0ff */
[--C-:B------:R-:W-:Y:S01]  /*1110*/  @!P0 IMAD.WIDE R10, R10, 0x2, R8.reuse ;  /* 0x000000020a0a8825 */ /* 0x100fe200078e0208 */
[----:B------:R3:W-:Y:S03]  /*1120*/  @!P0 LDGSTS.E.BYPASS.LTC128B.128 [R98+0x4100], [R12.64], !P5 ;  /* 0x041000000c628fae */ /* 0x0007e6000e901d44 */
[----:B------:R-:W-:Y:S01]  /*1130*/  @!P0 IMAD.WIDE R8, R0, 0x2, R8 ;  /* 0x0000000200088825 */ /* 0x000fe200078e0208 */
[----:B------:R-:W-:Y:S01]  /*1140*/  @!P1 SHF.R.S32.HI R0, RZ, 0x1f, R17 ;  /* 0x0000001fff009819 */ /* 0x000fe20000011411 */
[----:B------:R4:W-:Y:S03]  /*1150*/  @!P0 LDGSTS.E.BYPASS.LTC128B.128 [R98+0x8100], [R10.64], !P4 ;  /* 0x081000000a628fae */ /* 0x0009e6000e101d44 */
[----:B------:R-:W-:Y:S01]  /*1160*/  @!P1 LEA.HI R0, R0, R17, RZ, 0x3 ;  /* 0x0000001100009211 */ /* 0x000fe200078f18ff */
[----:B------:R5:W-:Y:S01]  /*1170*/  @!P0 LDGSTS.E.BYPASS.LTC128B.128 [R98+0xc100], [R8.64], !P3 ;  /* 0x0c10000008628fae */ /* 0x000be2000d901d44 */
[----:B--2---:R-:W-:-:S02]  /*1180*/  @!P1 SHF.R.S32.HI R4, RZ, 0x1f, R16 ;  /* 0x0000001fff049819 */ /* 0x004fc40000011410 */
[----:B------:R-:W-:Y:S02]  /*1190*/  @!P1 SHF.R.S32.HI R5, RZ, 0x1f, R24 ;  /* 0x0000001fff059819 */ /* 0x000fe40000011418 */
[----:B------:R-:W-:Y:S02]  /*11a0*/  @!P1 LEA.HI R4, R4, R16, RZ, 0x3 ;  /* 0x0000001004049211 */ /* 0x000fe400078f18ff */
[----:B------:R-:W-:Y:S02]  /*11b0*/  @!P1 LEA.HI R5, R5, R24, RZ, 0x3 ;  /* 0x0000001805059211 */ /* 0x000fe400078f18ff */
[----:B---3--:R-:W-:Y:S02]  /*11c0*/  @!P1 LOP3.LUT R12, R0, 0xfffffff8, RZ, 0xc0, !PT ;  /* 0xfffffff8000c9812 */ /* 0x008fe400078ec0ff */
[----:B------:R-:W-:Y:S02]  /*11d0*/  @!P2 SHF.R.S32.HI R0, RZ, 0x1f, R17 ;  /* 0x0000001fff00a819 */ /* 0x000fe40000011411 */
[----:B----4-:R-:W-:Y:S01]  /*11e0*/  IADD3 R11, R14, 0x60, RZ ;  /* 0x000000600e0b7810 */ /* 0x010fe20007ffe0ff */
[----:B-1----:R-:W-:Y:S01]  /*11f0*/  @!P1 IMAD.WIDE R12, R12, 0x2, R6 ;  /* 0x000000020c0c9825 */ /* 0x002fe200078e0206 */
[----:B------:R-:W-:-:S02]  /*1200*/  @!P1 LOP3.LUT R14, R4, 0xfffffff8, RZ, 0xc0, !PT ;  /* 0xfffffff8040e9812 */ /* 0x000fc400078ec0ff */
[----:B------:R-:W1:Y:S01]  /*1210*/  SHFL.IDX PT, R4, R19, 0x2, 0x181f ;  /* 0x00581f0013047f89 */ /* 0x000e6200000e0000 */
[C---:B-----5:R-:W-:Y:S02]  /*1220*/  @!P1 LEA R8, P0, R2.reuse, R6, 0x1 ;  /* 0x0000000602089211 */ /* 0x060fe400078008ff */
[----:B------:R-:W-:Y:S02]  /*1230*/  @!P1 LOP3.LUT R10, R5, 0xfffffff8, RZ, 0xc0, !PT ;  /* 0xfffffff8050a9812 */ /* 0x000fe400078ec0ff */
[----:B------:R-:W2:Y:S01]  /*1240*/  SHFL.IDX PT, R5, R18, 0x2, 0x181f ;  /* 0x00581f0012057f89 */ /* 0x000ea200000e0000 */
[----:B------:R-:W-:Y:S02]  /*1250*/  @!P1 LEA.HI.X R9, R2, R7, R3, 0x1, P0 ;  /* 0x0000000702099211 */ /* 0x000fe400000f0c03 */
[----:B------:R-:W-:Y:S01]  /*1260*/  ISETP.GE.AND P0, PT, R11, R15, PT ;  /* 0x0000000f0b00720c */ /* 0x000fe20003f06270 */
[--C-:B------:R-:W-:Y:S02]  /*1270*/  @!P1 IMAD.WIDE R14, R14, 0x2, R6.reuse ;  /* 0x000000020e0e9825 */ /* 0x100fe400078e0206 */
[----:B------:R3:W-:Y:S02]  /*1280*/  @!P1 LDGSTS.E.BYPASS.LTC128B.128 [R98+0x1100], [R8.64], !P6 ;  /* 0x0110000008629fae */ /* 0x0007e4000f101d44 */
[----:B------:R-:W-:-:S02]  /*1290*/  @!P1 IMAD.WIDE R10, R10, 0x2, R6 ;  /* 0x000000020a0a9825 */ /* 0x000fc400078e0206 */
[----:B------:R4:W5:Y:S04]  /*12a0*/  SHFL.IDX PT, R6, R19, 0x3, 0x181f ;  /* 0x00781f0013067f89 */ /* 0x00096800000e0000 */
[----:B------:R1:W1:Y:S04]  /*12b0*/  SHFL.IDX PT, R7, R18, 0x3, 0x181f ;  /* 0x00781f0012077f89 */ /* 0x00026800000e0000 */
[----:B------:R2:W-:Y:S04]  /*12c0*/  @!P1 LDGSTS.E.BYPASS.LTC128B.128 [R98+0x5100], [R14.64], !P5 ;  /* 0x051000000e629fae */ /* 0x0005e8000e901d44 */
[----:B------:R5:W-:Y:S04]  /*12d0*/  @!P1 LDGSTS.E.BYPASS.LTC128B.128 [R98+0x9100], [R12.64], !P4 ;  /* 0x091000000c629fae */ /* 0x000be8000e101d44 */
[----:B------:R5:W-:Y:S01]  /*12e0*/  @!P1 LDGSTS.E.BYPASS.LTC128B.128 [R98+0xd100], [R10.64], !P3 ;  /* 0x0d1000000a629fae */ /* 0x000be2000d901d44 */
[----:B---3--:R-:W-:-:S02]  /*12f0*/  @!P2 SHF.R.S32.HI R8, RZ, 0x1f, R16 ;  /* 0x0000001fff08a819 */ /* 0x008fc40000011410 */
[----:B------:R-:W-:Y:S02]  /*1300*/  @!P2 LEA.HI R9, R0, R17, RZ, 0x3 ;  /* 0x000000110009a211 */ /* 0x000fe400078f18ff */
[----:B----4-:R-:W-:-:S04]  /*1310*/  LEA.HI R19, R26, R107, RZ, 0x4 ;  /* 0x0000006b1a137211 */ /* 0x010fc800078f20ff */
[----:B-1----:R-:W-:Y:S02]  /*1320*/  SHF.R.S32.HI R18, RZ, 0x4, R19 ;  /* 0x00000004ff127819 */ /* 0x002fe40000011413 */
[----:B--2---:R-:W-:Y:S02]  /*1330*/  @!P2 LEA.HI R14, R8, R16, RZ, 0x3 ;  /* 0x00000010080ea211 */ /* 0x004fe400078f18ff */
[----:B------:R-:W-:Y:S02]  /*1340*/  @!P2 LEA R8, P1, R2, R4, 0x1 ;  /* 0x000000040208a211 */ /* 0x000fe400078208ff */
[----:B-----5:R-:W-:Y:S02]  /*1350*/  @!P2 SHF.R.S32.HI R12, RZ, 0x1f, R24 ;  /* 0x0000001fff0ca819 */ /* 0x020fe40000011418 */
[----:B------:R-:W-:Y:S02]  /*1360*/  @!P2 LOP3.LUT R14, R14, 0xfffffff8, RZ, 0xc0, !PT ;  /* 0xfffffff80e0ea812 */ /* 0x000fe400078ec0ff */
[----:B------:R-:W-:-:S02]  /*1370*/  @!P2 LEA.HI R0, R12, R24, RZ, 0x3 ;  /* 0x000000180c00a211 */ /* 0x000fc400078f18ff */
[----:B------:R-:W-:Y:S01]  /*1380*/  @!P2 LOP3.LUT R12, R9, 0xfffffff8, RZ, 0xc0, !PT ;  /* 0xfffffff8090ca812 */ /* 0x000fe200078ec0ff */
[----:B------:R-:W-:Y:S01]  /*1390*/  @!P2 IMAD.WIDE R14, R14, 0x2, R4 ;  /* 0x000000020e0ea825 */ /* 0x000fe200078e0204 */
[----:B------:R-:W-:Y:S02]  /*13a0*/  @!P2 LOP3.LUT R0, R0, 0xfffffff8, RZ, 0xc0, !PT ;  /* 0xfffffff80000a812 */ /* 0x000fe400078ec0ff */
[----:B------:R-:W-:Y:S01]  /*13b0*/  @!P2 LEA.HI.X R9, R2, R5, R3, 0x1, P1 ;  /* 0x000000050209a211 */ /* 0x000fe200008f0c03 */
[----:B------:R-:W-:-:S04]  /*13c0*/  @!P2 IMAD.WIDE R12, R12, 0x2, R4 ;  /* 0x000000020c0ca825 */ /* 0x000fc800078e0204 */
[----:B------:R-:W-:Y:S01]  /*13d0*/  @!P2 IMAD.WIDE R10, R0, 0x2, R4 ;  /* 0x00000002000aa825 */ /* 0x000fe200078e0204 */
[C---:B------:R-:W-:Y:S01]  /*13e0*/  @!P0 LEA R4, P1, R2.reuse, R6, 0x1 ;  /* 0x0000000602048211 */ /* 0x040fe200078208ff */
[----:B------:R1:W-:Y:S01]  /*13f0*/  @!P2 LDGSTS.E.BYPASS.LTC128B.128 [R98+0x2100], [R8.64], !P6 ;  /* 0x021000000862afae */ /* 0x0003e2000f101d44 */
[----:B------:R-:W-:Y:S02]  /*1400*/  SHF.R.S32.HI R0, RZ, 0x1f, R25 ;  /* 0x0000001fff007819 */ /* 0x000fe40000011419 */
[C---:B------:R-:W-:Y:S01]  /*1410*/  @!P0 LEA.HI.X R5, R2.reuse, R7, R3, 0x1, P1 ;  /* 0x0000000702058211 */ /* 0x040fe200008f0c03 */
[----:B------:R2:W-:Y:S04]  /*1420*/  @!P2 LDGSTS.E.BYPASS.LTC128B.128 [R98+0x6100], [R14.64], !P5 ;  /* 0x061000000e62afae */ /* 0x0005e8000e901d44 */
[----:B------:R3:W-:Y:S04]  /*1430*/  @!P2 LDGSTS.E.BYPASS.LTC128B.128 [R98+0xa100], [R12.64], !P4 ;  /* 0x0a1000000c62afae */ /* 0x0007e8000e101d44 */
[----:B------:R4:W-:Y:S04]  /*1440*/  @!P2 LDGSTS.E.BYPASS.LTC128B.128 [R98+0xe100], [R10.64], !P3 ;  /* 0x0e1000000a62afae */ /* 0x0009e8000d901d44 */
[----:B------:R5:W-:Y:S01]  /*1450*/  @!P0 LDGSTS.E.BYPASS.LTC128B.128 [R98+0x3100], [R4.64], !P6 ;  /* 0x0310000004628fae */ /* 0x000be2000f101d44 */
[----:B------:R-:W-:-:S02]  /*1460*/  ISETP.GE.AND P6, PT, R2, c[0x0][0x1d4], PT ;  /* 0x0000750002007a0c */ /* 0x000fc40003fc6270 */
[----:B--2---:R-:W-:Y:S02]  /*1470*/  LEA.HI.SX32 R15, R111, 0xffffffff, 0x1a ;  /* 0xffffffff6f0f7811 */ /* 0x004fe400078fd2ff */
[----:B---3--:R-:W-:-:S03]  /*1480*/  LEA.HI R12, R19, R18, RZ, 0x1 ;  /* 0x00000012130c7211 */ /* 0x008fc600078f08ff */
[----:B------:R-:W-:Y:S01]  /*1490*/  IMAD R92, R15, -0x40, R103 ;  /* 0xffffffc00f5c7824 */ /* 0x000fe200078e0267 */
[----:B----4-:R-:W-:Y:S01]  /*14a0*/  IADD3 R10, P1, R25, R20, RZ ;  /* 0x00000014190a7210 */ /* 0x010fe20007f3e0ff */
[----:B------:R-:W-:Y:S01]  /*14b0*/  IMAD.IADD R11, R103, 0x1, -R20 ;  /* 0x00000001670b7824 */ /* 0x000fe200078e0a14 */
[----:B------:R-:W-:Y:S02]  /*14c0*/  LOP3.LUT R12, R12, 0xfffffffe, RZ, 0xc0, !PT ;  /* 0xfffffffe0c0c7812 */ /* 0x000fe400078ec0ff */
[----:B------:R-:W-:Y:S01]  /*14d0*/  LEA.HI.X.SX32 R14, R20, R0, 0x1, P1 ;  /* 0x00000000140e7211 */ /* 0x000fe200008f0eff */
[----:B------:R-:W-:Y:S01]  /*14e0*/  IMAD R11, R15, -0x40, R11 ;  /* 0xffffffc00f0b7824 */ /* 0x000fe200078e020b */
[----:B------:R-:W-:Y:S01]  /*14f0*/  @!P0 SHF.R.S32.HI R0, RZ, 0x1f, R16 ;  /* 0x0000001fff008819 */ /* 0x000fe20000011410 */
[----:B------:R-:W-:Y:S02]  /*1500*/  IMAD.IADD R18, R18, 0x1, -R12 ;  /* 0x0000000112127824 */ /* 0x000fe400078e0a0c */
[----:B-----5:R-:W-:Y:S01]  /*1510*/  IMAD R5, R14, c[0x0][0x1e0], RZ ;  /* 0x000078000e057a24 */ /* 0x020fe200078e02ff */
[----:B------:R-:W-:Y:S01]  /*1520*/  @!P0 LEA.HI R4, R0, R16, RZ, 0x3 ;  /* 0x0000001000048211 */ /* 0x000fe200078f18ff */
[----:B------:R-:W-:Y:S01]  /*1530*/  IMAD.SHL.U32 R12, R20, 0x8, RZ ;  /* 0x00000008140c7824 */ /* 0x000fe200078e00ff */
[----:B------:R-:W-:Y:S01]  /*1540*/  @!P0 SHF.R.S32.HI R0, RZ, 0x1f, R17 ;  /* 0x0000001fff008819 */ /* 0x000fe20000011411 */
[----:B------:R-:W-:Y:S01]  /*1550*/  IMAD R13, R10, c[0x0][0x1e4], R5 ;  /* 0x000079000a0d7a24 */ /* 0x000fe200078e0205 */
[----:B-1----:R-:W-:Y:S01]  /*1560*/  @!P0 LOP3.LUT R8, R4, 0xfffffff8, RZ, 0xc0, !PT ;  /* 0xfffffff804088812 */ /* 0x002fe200078ec0ff */
[----:B------:R-:W-:Y:S01]  /*1570*/  IMAD.WIDE.U32 R4, R10, c[0x0][0x1e0], R2 ;  /* 0x000078000a047a25 */ /* 0x000fe200078e0002 */
[----:B------:R-:W-:-:S02]  /*1580*/  @!P0 LEA.HI R0, R0, R17, RZ, 0x3 ;  /* 0x0000001100008211 */ /* 0x000fc400078f18ff */
[C---:B------:R-:W-:Y:S01]  /*1590*/  ISETP.GE.AND P2, PT, R11.reuse, 0x1, PT ;  /* 0x000000010b00780c */ /* 0x040fe20003f46270 */
[----:B------:R-:W-:Y:S01]  /*15a0*/  @!P0 IMAD.WIDE R8, R8, 0x2, R6 ;  /* 0x0000000208088825 */ /* 0x000fe200078e0206 */
[----:B------:R-:W-:Y:S02]  /*15b0*/  @!P0 LOP3.LUT R0, R0, 0xfffffff8, RZ, 0xc0, !PT ;  /* 0xfffffff800008812 */ /* 0x000fe400078ec0ff */
[----:B------:R-:W-:Y:S01]  /*15c0*/  ISETP.GE.AND P1, PT, R11, 0x21, PT ;  /* 0x000000210b00780c */ /* 0x000fe20003f26270 */
[----:B------:R-:W-:Y:S01]  /*15d0*/  IMAD.SHL.U32 R11, R21, 0x40, RZ ;  /* 0x00000040150b7824 */ /* 0x000fe200078e00ff */
[----:B------:R1:W-:Y:S01]  /*15e0*/  @!P0 LDGSTS.E.BYPASS.LTC128B.128 [R98+0x7100], [R8.64], !P5 ;  /* 0x0710000008628fae */ /* 0x0003e2000e901d44 */
[----:B------:R-:W-:Y:S01]  /*15f0*/  IADD3 R5, R5, R13, RZ ;  /* 0x0000000d05057210 */ /* 0x000fe20007ffe0ff */
[----:B------:R-:W-:Y:S01]  /*1600*/  IMAD R13, R28, c[0x0][0x1e8], RZ ;  /* 0x00007a001c0d7a24 */ /* 0x000fe200078e02ff */
[----:B------:R-:W-:-:S03]  /*1610*/  ISETP.GE.AND P5, PT, R16, c[0x0][0x1d4], PT ;  /* 0x0000750010007a0c */ /* 0x000fc60003fa6270 */
[----:B------:R-:W-:-:S04]  /*1620*/  IMAD.WIDE.U32 R4, R27, c[0x0][0x1e8], R4 ;  /* 0x00007a001b047a25 */ /* 0x000fc800078e0004 */
[----:B-1----:R-:W-:Y:S01]  /*1630*/  @!P0 IMAD.WIDE R8, R0, 0x2, R6 ;  /* 0x0000000200088825 */ /* 0x002fe200078e0206 */
[----:B------:R-:W-:-:S03]  /*1640*/  LOP3.LUT R0, R11, 0x1c0, RZ, 0xc0, !PT ;  /* 0x000001c00b007812 */ /* 0x000fc600078ec0ff */
[----:B------:R-:W-:Y:S01]  /*1650*/  IMAD R11, R27, c[0x0][0x1ec], R13 ;  /* 0x00007b001b0b7a24 */ /* 0x000fe200078e020d */
[----:B------:R1:W-:Y:S01]  /*1660*/  @!P0 LDGSTS.E.BYPASS.LTC128B.128 [R98+0xb100], [R8.64], !P4 ;  /* 0x0b10000008628fae */ /* 0x0003e2000e101d44 */
[----:B------:R-:W-:Y:S02]  /*1670*/  LOP3.LUT R12, R0, 0x8, R12, 0xf8, !PT ;  /* 0x00000008000c7812 */ /* 0x000fe400078ef80c */
[----:B------:R-:W-:Y:S02]  /*1680*/  SHF.R.U32.HI R0, RZ, 0x3, R0 ;  /* 0x00000003ff007819 */ /* 0x000fe40000011600 */
[----:B------:R-:W-:Y:S02]  /*1690*/  ISETP.GE.AND P4, PT, R17, c[0x0][0x1d4], PT ;  /* 0x0000750011007a0c */ /* 0x000fe40003f86270 */
[----:B------:R-:W-:Y:S02]  /*16a0*/  LOP3.LUT R12, R12, R0, RZ, 0x3c, !PT ;  /* 0x000000000c0c7212 */ /* 0x000fe400078e3cff */
[----:B------:R-:W-:-:S04]  /*16b0*/  @!P0 SHF.R.S32.HI R0, RZ, 0x1f, R24 ;  /* 0x0000001fff008819 */ /* 0x000fc80000011418 */
[----:B------:R-:W-:-:S04]  /*16c0*/  @!P0 LEA.HI R0, R0, R24, RZ, 0x3 ;  /* 0x0000001800008211 */ /* 0x000fc800078f18ff */
[----:B------:R-:W-:-:S05]  /*16d0*/  @!P0 LOP3.LUT R0, R0, 0xfffffff8, RZ, 0xc0, !PT ;  /* 0xfffffff800008812 */ /* 0x000fca00078ec0ff */
[----:B------:R-:W-:-:S04]  /*16e0*/  @!P0 IMAD.WIDE R6, R0, 0x2, R6 ;  /* 0x0000000200068825 */ /* 0x000fc800078e0206 */
[----:B-1----:R-:W-:Y:S01]  /*16f0*/  IMAD R8, R14, c[0x0][0x208], RZ ;  /* 0x000082000e087a24 */ /* 0x002fe200078e02ff */
[----:B------:R1:W-:Y:S01]  /*1700*/  @!P0 LDGSTS.E.BYPASS.LTC128B.128 [R98+0xf100], [R6.64], !P3 ;  /* 0x0f10000006628fae */ /* 0x0003e2000d901d44 */
[----:B------:R-:W-:Y:S02]  /*1710*/  LOP3.LUT P0, RZ, R21, 0x2, RZ, 0xc0, !PT ;  /* 0x0000000215ff7812 */ /* 0x000fe4000780c0ff */
[C---:B------:R-:W-:Y:S01]  /*1720*/  IMAD R13, R10.reuse, c[0x0][0x20c], R8 ;  /* 0x000083000a0d7a24 */ /* 0x040fe200078e0208 */
[----:B------:R-:W0:Y:S01]  /*1730*/  LDGDEPBAR ;  /* 0x00000000000079af */ /* 0x000e220000000000 */
[----:B------:R-:W-:-:S04]  /*1740*/  IMAD.WIDE.U32 R8, R10, c[0x0][0x208], R2 ;  /* 0x000082000a087a25 */ /* 0x000fc800078e0002 */
[----:B------:R-:W-:Y:S01]  /*1750*/  IMAD.IADD R3, R5, 0x1, R11 ;  /* 0x0000000105037824 */ /* 0x000fe200078e020b */
[----:B------:R-:W-:Y:S01]  /*1760*/  MOV R11, c[0x0][0x1e0] ;  /* 0x00007800000b7a02 */ /* 0x000fe20000000f00 */
[----:B------:R-:W-:Y:S02]  /*1770*/  IMAD.MOV.U32 R10, RZ, RZ, 0x6 ;  /* 0x00000006ff0a7424 */ /* 0x000fe400078e00ff */
[----:B------:R-:W-:Y:S02]  /*1780*/  IMAD R5, R23, c[0x0][0x1f0], RZ ;  /* 0x00007c0017057a24 */ /* 0x000fe400078e02ff */
[----:B------:R-:W-:Y:S01]  /*1790*/  IMAD.MOV.U32 R2, RZ, RZ, R4 ;  /* 0x000000ffff027224 */ /* 0x000fe200078e0004 */
[----:B------:R-:W-:Y:S01]  /*17a0*/  SHF.L.U64.HI R96, R11, R10, c[0x0][0x1e4] ;  /* 0x000079000b607619 */ /* 0x000fe2000001020a */
[C---:B------:R-:W-:Y:S01]  /*17b0*/  IMAD R4, R22.reuse, c[0x0][0x1f4], R5 ;  /* 0x00007d0016047a24 */ /* 0x040fe200078e0205 */
[----:B------:R-:W-:Y:S01]  /*17c0*/  SHF.R.S32.HI R10, RZ, 0x1f, R15 ;  /* 0x0000001fff0a7819 */ /* 0x000fe2000001140f */
[----:B------:R-:W-:-:S04]  /*17d0*/  IMAD.WIDE.U32 R30, R22, c[0x0][0x1f0], R2 ;  /* 0x00007c00161e7a25 */ /* 0x000fc800078e0002 */
[----:B------:R-:W-:Y:S01]  /*17e0*/  IMAD.SHL.U32 R97, R11, 0x40, RZ ;  /* 0x000000400b617824 */ /* 0x000fe200078e00ff */
[----:B------:R-:W-:Y:S01]  /*17f0*/  IADD3 R109, R31, R4, RZ ;  /* 0x000000041f6d7210 */ /* 0x000fe20007ffe0ff */
[----:B------:R-:W-:Y:S01]  /*1800*/  IMAD R2, R96, R15, RZ ;  /* 0x0000000f60027224 */ /* 0x000fe200078e02ff */
[----:B------:R-:W-:Y:S01]  /*1810*/  MOV R4, R8 ;  /* 0x0000000800047202 */ /* 0x000fe20000000f00 */
[----:B------:R-:W-:Y:S01]  /*1820*/  IMAD.MOV.U32 R108, RZ, RZ, R30 ;  /* 0x000000ffff6c7224 */ /* 0x000fe200078e001e */
[----:B------:R2:W-:Y:S01]  /*1830*/  STL.64 [R1+0xa0], R30 ;  /* 0x0000a01e01007387 */ /* 0x0005e20000100a00 */
[-C--:B------:R-:W-:Y:S02]  /*1840*/  IMAD R0, R10, R97.reuse, R2 ;  /* 0x000000610a007224 */ /* 0x080fe400078e0202 */
[----:B------:R-:W-:Y:S01]  /*1850*/  IMAD.WIDE.U32 R2, R15, R97, R108 ;  /* 0x000000610f027225 */ /* 0x000fe200078e006c */
[----:B------:R-:W-:Y:S03]  /*1860*/  STL.64 [R1+0x90], R108 ;  /* 0x0000906c01007387 */ /* 0x000fe60000100a00 */
[----:B------:R-:W-:Y:S01]  /*1870*/  IMAD.IADD R5, R9, 0x1, R13 ;  /* 0x0000000109057824 */ /* 0x000fe200078e020d */
[----:B-1----:R-:W-:Y:S01]  /*1880*/  @P2 LEA R6, P3, R2, c[0x0][0x1c8], 0x1 ;  /* 0x0000720002062a11 */ /* 0x002fe200078608ff */
[----:B------:R-:W-:-:S02]  /*1890*/  IMAD.IADD R3, R3, 0x1, R0 ;  /* 0x0000000103037824 */ /* 0x000fc400078e0200 */
[----:B------:R-:W-:Y:S02]  /*18a0*/  IMAD.MOV.U32 R9, RZ, RZ, 0x5 ;  /* 0x00000005ff097424 */ /* 0x000fe400078e00ff */
[C---:B------:R-:W-:Y:S01]  /*18b0*/  IMAD.SHL.U32 R99, R11.reuse, 0x20, RZ ;  /* 0x000000200b637824 */ /* 0x040fe200078e00ff */
[----:B------:R-:W-:Y:S01]  /*18c0*/  @P2 LEA.HI.X R7, R2, c[0x0][0x1cc], R3, 0x1, P3 ;  /* 0x0000730002072a11 */ /* 0x000fe200018f0c03 */
[----:B------:R-:W-:Y:S01]  /*18d0*/  IMAD R0, R18, 0x200, R12 ;  /* 0x0000020012007824 */ /* 0x000fe200078e020c */
[----:B------:R-:W-:Y:S01]  /*18e0*/  SHF.L.U64.HI R100, R11, R9, c[0x0][0x1e4] ;  /* 0x000079000b647619 */ /* 0x000fe20000010209 */
[----:B------:R-:W-:Y:S01]  /*18f0*/  IMAD R11, R28, c[0x0][0x210], RZ ;  /* 0x000084001c0b7a24 */ /* 0x000fe200078e02ff */
[----:B------:R-:W-:Y:S01]  /*1900*/  @P1 IADD3 R8, P3, R99, R2, RZ ;  /* 0x0000000263081210 */ /* 0x000fe20007f7e0ff */
[----:B------:R-:W-:Y:S01]  /*1910*/  IMAD.WIDE.U32 R4, R27, c[0x0][0x210], R4 ;  /* 0x000084001b047a25 */ /* 0x000fe200078e0004 */
[----:B------:R-:W-:Y:S01]  /*1920*/  SHF.L.U32 R248, R0, 0x1, RZ ;  /* 0x0000000100f87819 */ /* 0x000fe200000006ff */
[----:B------:R1:W-:Y:S01]  /*1930*/  @P2 LDGSTS.E.BYPASS.LTC128B.128 [R98+0x10100], [R6.64], !P6 ;  /* 0x1010000006622fae */ /* 0x0003e2000f101d44 */
[----:B------:R-:W-:Y:S01]  /*1940*/  LOP3.LUT R9, R19, 0xfffffff0, RZ, 0xc0, !PT ;  /* 0xfffffff013097812 */ /* 0x000fe200078ec0ff */
[----:B------:R-:W-:Y:S01]  /*1950*/  @P1 IMAD.X R3, R100, 0x1, R3, P3 ;  /* 0x0000000164031824 */ /* 0x000fe200018e0603 */
[----:B------:R-:W-:Y:S01]  /*1960*/  @P1 LEA R2, P3, R8, c[0x0][0x1c8], 0x1 ;  /* 0x0000720008021a11 */ /* 0x000fe200078608ff */
[----:B------:R-:W-:Y:S01]  /*1970*/  IMAD R11, R27, c[0x0][0x214], R11 ;  /* 0x000085001b0b7a24 */ /* 0x000fe200078e020b */
[----:B------:R-:W-:Y:S01]  /*1980*/  IADD3 R0, R248, 0x10100, RZ ;  /* 0x00010100f8007810 */ /* 0x000fe20007ffe0ff */
[----:B------:R-:W-:Y:S01]  /*1990*/  IMAD R10, R10, c[0x0][0x208], RZ ;  /* 0x000082000a0a7a24 */ /* 0x000fe200078e02ff */
[----:B------:R-:W-:Y:S01]  /*19a0*/  IADD3 R95, R248, 0x10120, RZ ;  /* 0x00010120f85f7810 */ /* 0x000fe20007ffe0ff */
[----:B------:R-:W-:Y:S01]  /*19b0*/  IMAD.IADD R5, R5, 0x1, R11 ;  /* 0x0000000105057824 */ /* 0x000fe200078e020b */
[----:B------:R-:W-:Y:S01]  /*19c0*/  @P1 LEA.HI.X R3, R8, c[0x0][0x1cc], R3, 0x1, P3 ;  /* 0x0000730008031a11 */ /* 0x000fe200018f0c03 */
[----:B------:R-:W-:Y:S01]  /*19d0*/  IMAD R11, R23, c[0x0][0x218], RZ ;  /* 0x00008600170b7a24 */ /* 0x000fe200078e02ff */
[----:B------:R-:W-:Y:S01]  /*19e0*/  ISETP.GE.AND P3, PT, R24, c[0x0][0x1d4], PT ;  /* 0x0000750018007a0c */ /* 0x000fe20003f66270 */
[----:B------:R1:W-:Y:S01]  /*19f0*/  @P2 LDGSTS.E.BYPASS.LTC128B.128 [R98+0x12100], [R6.64+0x80], !P5 ;  /* 0x1210008006622fae */ /* 0x0003e2000e901d44 */
[----:B------:R-:W-:Y:S01]  /*1a00*/  @P0 IADD3 R95, R0, -0x20, RZ ;  /* 0xffffffe0005f0810 */ /* 0x000fe20007ffe0ff */
[----:B------:R-:W-:Y:S01]  /*1a10*/  IMAD.IADD R0, R107, 0x1, -R9 ;  /* 0x000000016b007824 */ /* 0x000fe200078e0a09 */
[----:B------:R-:W-:Y:S01]  /*1a20*/  SEL R12, RZ, 0x1, P6 ;  /* 0x00000001ff0c7807 */ /* 0x000fe20003000000 */
[C---:B------:R-:W-:Y:S01]  /*1a30*/  IMAD.WIDE.U32 R8, R15.reuse, c[0x0][0x208], RZ ;  /* 0x000082000f087a25 */ /* 0x040fe200078e00ff */
[----:B------:R1:W-:Y:S02]  /*1a40*/  @P2 LDGSTS.E.BYPASS.LTC128B.128 [R98+0x14100], [R6.64+0x100], !P4 ;  /* 0x1410010006622fae */ /* 0x0003e4000e101d44 */
[----:B------:R-:W-:Y:S01]  /*1a50*/  SHF.R.S32.HI R14, RZ, 0x1f, R0 ;  /* 0x0000001fff0e7819 */ /* 0x000fe20000011400 */
[----:B------:R-:W-:Y:S01]  /*1a60*/  IMAD R10, R15, c[0x0][0x20c], R10 ;  /* 0x000083000f0a7a24 */ /* 0x000fe200078e020a */
[----:B------:R-:W-:Y:S01]  /*1a70*/  STL [R1+0x8], R95 ;  /* 0x0000085f01007387 */ /* 0x000fe20000100800 */
[----:B------:R-:W-:Y:S01]  /*1a80*/  IMAD R13, R22, c[0x0][0x21c], R11 ;  /* 0x00008700160d7a24 */ /* 0x000fe200078e020b */
[----:B------:R-:W-:Y:S01]  /*1a90*/  LEA.HI R14, R14, R0, RZ, 0x3 ;  /* 0x000000000e0e7211 */ /* 0x000fe200078f18ff */
[----:B--2---:R-:W-:Y:S01]  /*1aa0*/  IMAD.WIDE.U32 R30, R22, c[0x0][0x218], R4 ;  /* 0x00008600161e7a25 */ /* 0x004fe200078e0004 */
[----:B------:R1:W-:Y:S01]  /*1ab0*/  @P2 LDGSTS.E.BYPASS.LTC128B.128 [R98+0x16100], [R6.64+0x180], !P3 ;  /* 0x1610018006622fae */ /* 0x0003e2000d901d44 */
[----:B------:R-:W-:-:S02]  /*1ac0*/  IADD3 R4, R9, R10, RZ ;  /* 0x0000000a09047210 */ /* 0x000fc40007ffe0ff */
[----:B------:R-:W-:Y:S01]  /*1ad0*/  LOP3.LUT R5, R14, 0xfffffff8, RZ, 0xc0, !PT ;  /* 0xfffffff80e057812 */ /* 0x000fe200078ec0ff */
[----:B------:R2:W-:Y:S01]  /*1ae0*/  @P1 LDGSTS.E.BYPASS.LTC128B.128 [R98+0x11100], [R2.64], !P6 ;  /* 0x1110000002621fae */ /* 0x0005e2000f101d44 */
[----:B------:R-:W-:Y:S01]  /*1af0*/  IMAD.IADD R16, R31, 0x1, R13 ;  /* 0x000000011f107824 */ /* 0x000fe200078e020d */
[----:B------:R-:W-:Y:S02]  /*1b00*/  LEA R9, P0, R8, R30, 0x6 ;  /* 0x0000001e08097211 */ /* 0x000fe400078030ff */
[----:B------:R2:W-:Y:S01]  /*1b10*/  @P1 LDGSTS.E.BYPASS.LTC128B.128 [R98+0x13100], [R2.64+0x80], !P5 ;  /* 0x1310008002621fae */ /* 0x0005e2000e901d44 */
[----:B------:R-:W-:Y:S01]  /*1b20*/  IMAD.IADD R5, R0, 0x1, -R5 ;  /* 0x0000000100057824 */ /* 0x000fe200078e0a05 */
[----:B------:R-:W-:Y:S02]  /*1b30*/  LEA.HI.X R8, R8, R16, R4, 0x6, P0 ;  /* 0x0000001008087211 */ /* 0x000fe400000f3404 */
[----:B------:R2:W-:Y:S01]  /*1b40*/  @P1 LDGSTS.E.BYPASS.LTC128B.128 [R98+0x15100], [R2.64+0x100], !P4 ;  /* 0x1510010002621fae */ /* 0x0005e2000e101d44 */
[----:B------:R-:W-:Y:S01]  /*1b50*/  IMAD.SHL.U32 R4, R5, 0x40, RZ ;  /* 0x0000004005047824 */ /* 0x000fe200078e00ff */
[----:B------:R-:W-:-:S02]  /*1b60*/  SEL R11, RZ, 0x2, P5 ;  /* 0x00000002ff0b7807 */ /* 0x000fc40002800000 */
[----:B------:R2:W-:Y:S01]  /*1b70*/  @P1 LDGSTS.E.BYPASS.LTC128B.128 [R98+0x17100], [R2.64+0x180], !P3 ;  /* 0x1710018002621fae */ /* 0x0005e2000d901d44 */
[----:B------:R-:W-:Y:S02]  /*1b80*/  SEL R10, RZ, 0x4, P4 ;  /* 0x00000004ff0a7807 */ /* 0x000fe40002000000 */
[----:B------:R-:W-:Y:S01]  /*1b90*/  LOP3.LUT R4, R4, 0x1c0, RZ, 0xc0, !PT ;  /* 0x000001c004047812 */ /* 0x000fe200078ec0ff */
[----:B------:R-:W0:Y:S01]  /*1ba0*/  LDGDEPBAR ;  /* 0x00000000000079af */ /* 0x000e220000000000 */
[----:B------:R-:W-:Y:S02]  /*1bb0*/  IADD3 R10, R10, R11, R12 ;  /* 0x0000000b0a0a7210 */ /* 0x000fe40007ffe00c */
[----:B------:R-:W-:Y:S01]  /*1bc0*/  SEL R0, RZ, 0x8, P3 ;  /* 0x00000008ff007807 */ /* 0x000fe20001800000 */
[----:B------:R-:W-:Y:S01]  /*1bd0*/  STL.64 [R1+0x98], R30 ;  /* 0x0000981e01007387 */ /* 0x000fe20000100a00 */
[C---:B------:R-:W-:Y:S02]  /*1be0*/  LOP3.LUT P0, RZ, R5.reuse, 0x4, RZ, 0xc0, !PT ;  /* 0x0000000405ff7812 */ /* 0x040fe4000780c0ff */
[----:B-1----:R-:W-:Y:S01]  /*1bf0*/  SHF.L.U32 R6, R18, 0x3, RZ ;  /* 0x0000000312067819 */ /* 0x002fe200000006ff */
[----:B------:R-:W-:Y:S01]  /*1c00*/  IMAD.IADD R10, R10, 0x1, R0 ;  /* 0x000000010a0a7824 */ /* 0x000fe200078e0200 */
[----:B------:R-:W-:Y:S01]  /*1c10*/  SHF.L.U32 R0, R14, 0x6, RZ ;  /* 0x000000060e007819 */ /* 0x000fe200000006ff */
[----:B------:R-:W-:Y:S01]  /*1c20*/  STL [R1+0x8c], R16 ;  /* 0x00008c1001007387 */ /* 0x000fe20000100800 */
[----:B------:R-:W-:Y:S01]  /*1c30*/  LOP3.LUT P2, RZ, R5, 0x2, RZ, 0xc0, !PT ;  /* 0x0000000205ff7812 */ /* 0x000fe2000784c0ff */
[----:B------:R-:W-:Y:S01]  /*1c40*/  IMAD.MOV.U32 R5, RZ, RZ, c[0x0][0x20c] ;  /* 0x00008300ff057624 */ /* 0x000fe200078e00ff */
[----:B------:R-:W-:-:S02]  /*1c50*/  P2R R11, PR, RZ, 0x20 ;  /* 0x00000020ff0b7803 */ /* 0x000fc40000000000 */
[----:B--2---:R-:W-:Y:S01]  /*1c60*/  LOP3.LUT R2, R4, 0x8, R6, 0xf8, !PT ;  /* 0x0000000804027812 */ /* 0x004fe200078ef806 */
[----:B------:R-:W-:Y:S01]  /*1c70*/  IMAD.MOV.U32 R3, RZ, RZ, c[0x0][0x208] ;  /* 0x00008200ff037624 */ /* 0x000fe200078e00ff */
[----:B------:R-:W-:Y:S01]  /*1c80*/  SHF.R.U32.HI R4, RZ, 0x3, R4 ;  /* 0x00000003ff047819 */ /* 0x000fe20000011604 */
[----:B------:R-:W-:-:S04]  /*1c90*/  DEPBAR.LE SB0, 0x1 ;  /* 0x000080400000791a */ /* 0x000fc80000000000 */
[----:B------:R-:W-:Y:S01]  /*1ca0*/  LOP3.LUT R4, R2, R4, RZ, 0x3c, !PT ;  /* 0x0000000402047212 */ /* 0x000fe200078e3cff */
[----:B------:R-:W-:Y:S01]  /*1cb0*/  IMAD.SHL.U32 R2, R93, 0x20, RZ ;  /* 0x000000205d027824 */ /* 0x000fe200078e00ff */
[----:B------:R-:W-:Y:S01]  /*1cc0*/  BAR.SYNC.DEFER_BLOCKING 0x0 ;  /* 0x0000000000007b1d */ /* 0x000fe20000010000 */
[C---:B------:R-:W-:Y:S02]  /*1cd0*/  LEA R6, P1, R9.reuse, c[0x0][0x1f8], 0x1 ;  /* 0x00007e0009067a11 */ /* 0x040fe400078208ff */
[----:B------:R-:W-:Y:S02]  /*1ce0*/  LOP3.LUT R4, R4, 0xfffffe00, R0, 0xf8, !PT ;  /* 0xfffffe0004047812 */ /* 0x000fe400078ef800 */
[----:B------:R-:W-:Y:S02]  /*1cf0*/  LEA.HI.X R7, R9, c[0x0][0x1fc], R8, 0x1, P1 ;  /* 0x00007f0009077a11 */ /* 0x000fe400008f0c08 */
[C---:B------:R-:W-:Y:S02]  /*1d00*/  LEA R8, P1, R3.reuse, R6, 0x6 ;  /* 0x0000000603087211 */ /* 0x040fe400078230ff */
[----:B------:R-:W-:Y:S01]  /*1d10*/  LOP3.LUT R0, R2, 0x7ffffc00, RZ, 0xc0, !PT ;  /* 0x7ffffc0002007812 */ /* 0x000fe200078ec0ff */
[----:B------:R-:W-:Y:S01]  /*1d20*/  IMAD.MOV.U32 R2, RZ, RZ, 0x40 ;  /* 0x00000040ff027424 */ /* 0x000fe200078e00ff */
[----:B------:R-:W-:Y:S01]  /*1d30*/  LEA.HI.X R9, R3, R7, R5, 0x6, P1 ;  /* 0x0000000703097211 */ /* 0x000fe200008f3405 */
[----:B------:R-:W-:Y:S01]  /*1d40*/  IMAD.MOV.U32 R5, RZ, RZ, 0x10 ;  /* 0x00000010ff057424 */ /* 0x000fe200078e00ff */
[C---:B------:R-:W-:Y:S01]  /*1d50*/  SHF.L.U32 R249, R4.reuse, 0x1, RZ ;  /* 0x0000000104f97819 */ /* 0x040fe200000006ff */
[----:B------:R-:W-:Y:S01]  /*1d60*/  IMAD.IADD R232, R4, 0x1, R0 ;  /* 0x0000000104e87824 */ /* 0x000fe200078e0200 */
[----:B------:R-:W-:Y:S01]  /*1d70*/  MOV R0, 0x20 ;  /* 0x0000002000007802 */ /* 0x000fe20000000f00 */
[----:B------:R-:W-:Y:S01]  /*1d80*/  IMAD.IADD R3, R92, 0x1, -R20 ;  /* 0x000000015c037824 */ /* 0x000fe200078e0a14 */
[----:B------:R-:W-:-:S02]  /*1d90*/  SEL R5, R5, 0xfffffff0, !P2 ;  /* 0xfffffff005057807 */ /* 0x000fc40005000000 */
[C---:B------:R-:W-:Y:S01]  /*1da0*/  LEA R240, R232.reuse, 0x100, 0x1 ;  /* 0x00000100e8f07811 */ /* 0x040fe200078e08ff */
[----:B------:R-:W-:Y:S01]  /*1db0*/  IMAD.SHL.U32 R232, R232, 0x2, RZ ;  /* 0x00000002e8e87824 */ /* 0x000fe200078e00ff */
[----:B------:R-:W-:Y:S01]  /*1dc0*/  SEL R0, R0, 0xffffffe0, !P0 ;  /* 0xffffffe000007807 */ /* 0x000fe20004000000 */
[C-C-:B------:R-:W-:Y:S01]  /*1dd0*/  IMAD R250, R5.reuse, 0x2, R249.reuse ;  /* 0x0000000205fa7824 */ /* 0x140fe200078e02f9 */
[----:B------:R-:W-:Y:S01]  /*1de0*/  LOP3.LUT P2, RZ, R10, 0x2, RZ, 0xc0, !PT ;  /* 0x000000020aff7812 */ /* 0x000fe2000784c0ff */
[----:B------:R-:W-:Y:S01]  /*1df0*/  IMAD R236, R5, 0x2, R240 ;  /* 0x0000000205ec7824 */ /* 0x000fe200078e02f0 */
[C---:B------:R-:W-:Y:S01]  /*1e00*/  LEA R240, R0.reuse, R240, 0x1 ;  /* 0x000000f000f07211 */ /* 0x040fe200078e08ff */
[----:B------:R-:W-:Y:S01]  /*1e10*/  LDSM.16.M88.4 R172, [R232+0x100] ;  /* 0x00010000e8ac783b */ /* 0x000fe20000000200 */
[C---:B------:R-:W-:Y:S01]  /*1e20*/  ISETP.LT.OR P1, PT, R3.reuse, 0x1, P6 ;  /* 0x000000010300780c */ /* 0x040fe20003721670 */
[C---:B------:R-:W-:Y:S01]  /*1e30*/  IMAD R244, R0.reuse, 0x2, R236 ;  /* 0x0000000200f47824 */ /* 0x040fe200078e02ec */
[C---:B------:R-:W-:Y:S01]  /*1e40*/  ISETP.LT.OR P0, PT, R3.reuse, 0x1, !P2 ;  /* 0x000000010300780c */ /* 0x040fe20005701670 */
[----:B------:R-:W-:Y:S01]  /*1e50*/  LDSM.16.M88.4 R200, [R232+0x4100] ;  /* 0x00410000e8c8783b */ /* 0x000fe20000000200 */
[----:B------:R-:W-:Y:S01]  /*1e60*/  ISETP.LT.OR P2, PT, R3, 0x21, !P2 ;  /* 0x000000210300780c */ /* 0x000fe20005741670 */
[----:B------:R-:W-:-:S02]  /*1e70*/  IMAD R136, R0, 0x2, R249 ;  /* 0x0000000200887824 */ /* 0x000fc400078e02f9 */
[----:B------:R-:W-:Y:S01]  /*1e80*/  LDSM.16.M88.4 R216, [R232+0x8100] ;  /* 0x00810000e8d8783b */ /* 0x000fe20000000200 */
[----:B------:R-:W-:-:S03]  /*1e90*/  IMAD R252, R0, 0x2, R250 ;  /* 0x0000000200fc7824 */ /* 0x000fc600078e02fa */
[----:B------:R-:W-:Y:S04]  /*1ea0*/  LDSM.16.M88.4 R176, [R236] ;  /* 0x00000000ecb0783b */ /* 0x000fe80000000200 */
[----:B------:R-:W-:Y:S04]  /*1eb0*/  LDSM.16.M88.4 R204, [R236+0x4000] ;  /* 0x00400000eccc783b */ /* 0x000fe80000000200 */
[----:B------:R-:W-:Y:S04]  /*1ec0*/  LDSM.16.M88.4 R220, [R236+0x8000] ;  /* 0x00800000ecdc783b */ /* 0x000fe80000000200 */
[----:B------:R-:W-:Y:S04]  /*1ed0*/  LDSM.16.M88.4 R192, [R240] ;  /* 0x00000000f0c0783b */ /* 0x000fe80000000200 */
[----:B------:R-:W-:Y:S04]  /*1ee0*/  LDSM.16.M88.4 R208, [R240+0x4000] ;  /* 0x00400000f0d0783b */ /* 0x000fe80000000200 */
[----:B------:R-:W-:Y:S04]  /*1ef0*/  LDSM.16.M88.4 R224, [R240+0x8000] ;  /* 0x00800000f0e0783b */ /* 0x000fe80000000200 */
[----:B------:R-:W-:Y:S04]  /*1f00*/  LDSM.16.M88.4 R196, [R244] ;  /* 0x00000000f4c4783b */ /* 0x000fe80000000200 */
[----:B------:R-:W-:Y:S04]  /*1f10*/  LDSM.16.M88.4 R212, [R244+0x4000] ;  /* 0x00400000f4d4783b */ /* 0x000fe80000000200 */
[----:B------:R-:W-:Y:S04]  /*1f20*/  LDSM.16.M88.4 R228, [R244+0x8000] ;  /* 0x00800000f4e4783b */ /* 0x000fe80000000200 */
[----:B------:R-:W-:Y:S04]  /*1f30*/  LDSM.16.M88.4 R232, [R232+0xc100] ;  /* 0x00c10000e8e8783b */ /* 0x000fe80000000200 */
[----:B------:R-:W-:Y:S04]  /*1f40*/  LDSM.16.M88.4 R236, [R236+0xc000] ;  /* 0x00c00000ecec783b */ /* 0x000fe80000000200 */
[----:B------:R-:W-:Y:S04]  /*1f50*/  LDSM.16.M88.4 R240, [R240+0xc000] ;  /* 0x00c00000f0f0783b */ /* 0x000fe80000000200 */
[----:B------:R-:W-:Y:S04]  /*1f60*/  LDSM.16.M88.4 R244, [R244+0xc000] ;  /* 0x00c00000f4f4783b */ /* 0x000fe80000000200 */
[----:B------:R-:W-:Y:S06]  /*1f70*/  BAR.SYNC.DEFER_BLOCKING 0x0 ;  /* 0x0000000000007b1d */ /* 0x000fec0000010000 */
[----:B------:R-:W-:-:S04]  /*1f80*/  DEPBAR.LE SB0, 0x0 ;  /* 0x000080000000791a */ /* 0x000fc80000000000 */
[----:B------:R-:W-:Y:S06]  /*1f90*/  BAR.SYNC.DEFER_BLOCKING 0x0 ;  /* 0x0000000000007b1d */ /* 0x000fec0000010000 */
[----:B------:R-:W1:Y:S04]  /*1fa0*/  LDSM.16.M88.4 R16, [R248+0x10100] ;  /* 0x01010000f810783b */ /* 0x000e680000000200 */
[----:B------:R-:W2:Y:S04]  /*1fb0*/  LDSM.16.M88.4 R24, [R248+0x10900] ;  /* 0x01090000f818783b */ /* 0x000ea80000000200 */
[----:B------:R-:W-:Y:S04]  /*1fc0*/  LDSM.16.M88.4 R32, [R248+0x11100] ;  /* 0x01110000f820783b */ /* 0x000fe80000000200 */
[----:B------:R-:W3:Y:S04]  /*1fd0*/  LDSM.16.M88.4 R40, [R248+0x11900] ;  /* 0x01190000f828783b */ /* 0x000ee80000000200 */
[----:B------:R-:W4:Y:S04]  /*1fe0*/  LDSM.16.M88.4 R28, [R95] ;  /* 0x000000005f1c783b */ /* 0x000f280000000200 */
[----:B------:R-:W5:Y:S04]  /*1ff0*/  LDSM.16.M88.4 R48, [R95+0x800] ;  /* 0x000800005f30783b */ /* 0x000f680000000200 */
[----:B------:R-:W-:Y:S04]  /*2000*/  LDSM.16.M88.4 R56, [R95+0x1000] ;  /* 0x001000005f38783b */ /* 0x000fe80000000200 */
[----:B------:R-:W4:Y:S04]  /*2010*/  LDSM.16.M88.4 R68, [R95+0x1800] ;  /* 0x001800005f44783b */ /* 0x000f280000000200 */
[----:B------:R-:W-:Y:S01]  /*2020*/  @!PT LDS RZ, [RZ] ;  /* 0x00000000fffff984 */ /* 0x000fe20000000800 */
[----:B------:R-:W-:Y:S01]  /*2030*/  @!PT LDS RZ, [RZ] ;  /* 0x00000000fffff984 */ /* 0x000fe20000000800 */
[----:B------:R-:W-:Y:S01]  /*2040*/  @!PT LDS RZ, [RZ] ;  /* 0x00000000fffff984 */ /* 0x000fe20000000800 */
[----:B------:R3:W-:Y:S01]  /*2050*/  LDGSTS.E.BYPASS.LTC128B.128 [R98+0x100], [R6.64], !P1 ;  /* 0x0010000006627fae */ /* 0x0007e2000c901d44 */
[----:B------:R-:W-:-:S03]  /*2060*/  LOP3.LUT P1, RZ, R10, 0x4, RZ, 0xc0, !PT ;  /* 0x000000040aff7812 */ /* 0x000fc6000782c0ff */
[----:B------:R3:W-:Y:S01]  /*2070*/  LDGSTS.E.BYPASS.LTC128B.128 [R98+0x2100], [R6.64+0x80], !P0 ;  /* 0x0210008006627fae */ /* 0x0007e2000c101d44 */
[C---:B------:R-:W-:Y:S02]  /*2080*/  ISETP.LT.OR P0, PT, R3.reuse, 0x1, !P1 ;  /* 0x000000010300780c */ /* 0x040fe40004f01670 */
[----:B------:R-:W-:Y:S01]  /*2090*/  ISETP.LT.OR P1, PT, R3, 0x21, !P1 ;  /* 0x000000210300780c */ /* 0x000fe20004f21670 */
[C---:B-1----:R-:W-:Y:S08]  /*20a0*/  HMMA.16816.F32 R12, R172.reuse, R16, RZ ;  /* 0x00000010ac0c723c */ /* 0x042ff000000018ff */
[----:B------:R-:W-:Y:S02]  /*20b0*/  HMMA.16816.F32 R16, R172, R18, RZ ;  /* 0x00000012ac10723c */ /* 0x000fe400000018ff */
[----:B------:R1:W-:Y:S01]  /*20c0*/  LDGSTS.E.BYPASS.LTC128B.128 [R98+0x4100], [R6.64+0x100], !P0 ;  /* 0x0410010006627fae */ /* 0x0003e2000c101d44 */
[----:B------:R-:W-:-:S04]  /*20d0*/  LOP3.LUT P0, RZ, R21, 0x4, RZ, 0xc0, !PT ;  /* 0x0000000415ff7812 */ /* 0x000fc8000780c0ff */
[----:B------:R-:W-:Y:S01]  /*20e0*/  SEL R2, R2, 0xffffffc0, !P0 ;  /* 0xffffffc002027807 */ /* 0x000fe20004000000 */
[C---:B--2---:R-:W-:Y:S01]  /*20f0*/  HMMA.16816.F32 R20, R172.reuse, R26, RZ ;  /* 0x0000001aac14723c */ /* 0x044fe200000018ff */
[----:B------:R-:W-:Y:S02]  /*2100*/  LOP3.LUT P0, RZ, R10, 0x8, RZ, 0xc0, !PT ;  /* 0x000000080aff7812 */ /* 0x000fe4000780c0ff */
[----:B------:R-:W-:Y:S01]  /*2110*/  IADD3 R251, R2, R95, RZ ;  /* 0x0000005f02fb7210 */ /* 0x000fe20007ffe0ff */
[----:B------:R-:W-:Y:S01]  /*2120*/  IMAD.IADD R94, R248, 0x1, R2 ;  /* 0x00000001f85e7824 */ /* 0x000fe200078e0202 */
[C---:B------:R-:W-:Y:S02]  /*2130*/  ISETP.LT.OR P5, PT, R3.reuse, 0x1, !P0 ;  /* 0x000000010300780c */ /* 0x040fe400047a1670 */
[C---:B------:R-:W-:Y:S01]  /*2140*/  ISETP.LT.OR P0, PT, R3.reuse, 0x21, !P0 ;  /* 0x000000210300780c */ /* 0x040fe20004701670 */
[----:B---3--:R-:W-:Y:S01]  /*2150*/  HMMA.16816.F32 R36, R172, R40, RZ ;  /* 0x00000028ac24723c */ /* 0x008fe200000018ff */
[----:B------:R-:W-:Y:S04]  /*2160*/  STL [R1+0x4], R94 ;  /* 0x0000045e01007387 */ /* 0x000fe80000100800 */
[----:B------:R-:W-:Y:S03]  /*2170*/  STL [R1], R136 ;  /* 0x0000008801007387 */ /* 0x000fe60000100800 */
[----:B----4-:R-:W-:Y:S02]  /*2180*/  HMMA.16816.F32 R44, R176, R28, R12 ;  /* 0x0000001cb02c723c */ /* 0x010fe4000000180c */
[----:B------:R1:W-:Y:S01]  /*2190*/  LDGSTS.E.BYPASS.LTC128B.128 [R98+0x6100], [R6.64+0x180], !P5 ;  /* 0x0610018006627fae */ /* 0x0003e2000e901d44 */
[----:B------:R-:W-:-:S05]  /*21a0*/  ISETP.LT.OR P5, PT, R3, 0x21, P6 ;  /* 0x000000210300780c */ /* 0x000fca00037a1670 */
[----:B------:R-:W-:Y:S08]  /*21b0*/  HMMA.16816.F32 R40, R172, R42, RZ ;  /* 0x0000002aac28723c */ /* 0x000ff000000018ff */
[----:B------:R2:W-:Y:S01]  /*21c0*/  LDGSTS.E.BYPASS.LTC128B.128 [R98+0x1100], [R8.64], !P5 ;  /* 0x0110000008627fae */ /* 0x0005e2000e901d44 */
[----:B------:R-:W-:Y:S01]  /*21d0*/  ISETP.NE.AND P5, PT, R11, RZ, PT ;  /* 0x000000ff0b00720c */ /* 0x000fe20003fa5270 */
[C---:B------:R-:W-:Y:S02]  /*21e0*/  HMMA.16816.F32 R12, R176.reuse, R30, R16 ;  /* 0x0000001eb00c723c */ /* 0x040fe40000001810 */
[----:B------:R2:W-:Y:S04]  /*21f0*/  LDGSTS.E.BYPASS.LTC128B.128 [R98+0x3100], [R8.64+0x80], !P2 ;  /* 0x0310008008627fae */ /* 0x0005e8000d101d44 */
[----:B------:R2:W-:Y:S02]  /*2200*/  LDGSTS.E.BYPASS.LTC128B.128 [R98+0x5100], [R8.64+0x100], !P1 ;  /* 0x0510010008627fae */ /* 0x0005e4000c901d44 */
[C---:B-----5:R-:W-:Y:S02]  /*2210*/  HMMA.16816.F32 R20, R176.reuse, R50, R20 ;  /* 0x00000032b014723c */ /* 0x060fe40000001814 */
[----:B------:R2:W-:Y:S04]  /*2220*/  LDGSTS.E.BYPASS.LTC128B.128 [R98+0x7100], [R8.64+0x180], !P0 ;  /* 0x0710018008627fae */ /* 0x0005e8000c101d44 */
[----:B------:R-:W3:Y:S02]  /*2230*/  LDSM.16.M88.4 R60, [R94+0x10100] ;  /* 0x010100005e3c783b */ /* 0x000ee40000000200 */
[----:B------:R-:W-:Y:S02]  /*2240*/  HMMA.16816.F32 R40, R176, R70, R40 ;  /* 0x00000046b028723c */ /* 0x000fe40000001828 */
[----:B------:R-:W4:Y:S04]  /*2250*/  LDSM.16.M88.4 R52, [R94+0x10900] ;  /* 0x010900005e34783b */ /* 0x000f280000000200 */
[----:B------:R-:W5:Y:S04]  /*2260*/  LDSM.16.M88.4 R64, [R94+0x11100] ;  /* 0x011100005e40783b */ /* 0x000f680000000200 */
[----:B------:R-:W1:Y:S04]  /*2270*/  LDSM.16.M88.4 R72, [R94+0x11900] ;  /* 0x011900005e48783b */ /* 0x000e680000000200 */
[----:B------:R-:W1:Y:S04]  /*2280*/  LDSM.16.M88.4 R84, [R251] ;  /* 0x00000000fb54783b */ /* 0x000e680000000200 */
[----:B------:R-:W-:Y:S01]  /*2290*/  LDSM.16.M88.4 R80, [R248+0x12100] ;  /* 0x01210000f850783b */ /* 0x000fe20000000200 */
[C---:B--2---:R-:W-:Y:S03]  /*22a0*/  HMMA.16816.F32 R8, R172.reuse, R24, RZ ;  /* 0x00000018ac08723c */ /* 0x044fe600000018ff */
[----:B------:R-:W-:Y:S04]  /*22b0*/  LDSM.16.M88.4 R76, [R95+0x2000] ;  /* 0x002000005f4c783b */ /* 0x000fe80000000200 */
[----:B------:R-:W-:Y:S01]  /*22c0*/  LDSM.16.M88.4 R88, [R248+0x14100] ;  /* 0x01410000f858783b */ /* 0x000fe20000000200 */
[C---:B------:R-:W-:Y:S03]  /*22d0*/  HMMA.16816.F32 R24, R172.reuse, R32, RZ ;  /* 0x00000020ac18723c */ /* 0x040fe600000018ff */
[----:B------:R-:W0:Y:S05]  /*22e0*/  LDGDEPBAR ;  /* 0x00000000000079af */ /* 0x000e2a0000000000 */
[----:B------:R-:W-:Y:S08]  /*22f0*/  HMMA.16816.F32 R32, R172, R34, RZ ;  /* 0x00000022ac20723c */ /* 0x000ff000000018ff */
[C---:B------:R-:W-:Y:S01]  /*2300*/  HMMA.16816.F32 R8, R176.reuse, R48, R8 ;  /* 0x00000030b008723c */ /* 0x040fe20000001808 */
[----:B------:R-:W2:Y:S07]  /*2310*/  LDSM.16.M88.4 R48, [R251+0x800] ;  /* 0x00080000fb30783b */ /* 0x000eae0000000200 */
[C---:B------:R-:W-:Y:S08]  /*2320*/  HMMA.16816.F32 R24, R176.reuse, R56, R24 ;  /* 0x00000038b018723c */ /* 0x040ff00000001818 */
[C---:B------:R-:W-:Y:S01]  /*2330*/  HMMA.16816.F32 R28, R176.reuse, R58, R32 ;  /* 0x0000003ab01c723c */ /* 0x040fe20000001820 */
[----:B------:R-:W1:Y:S07]  /*2340*/  LDSM.16.M88.4 R56, [R251+0x1000] ;  /* 0x00100000fb38783b */ /* 0x000e6e0000000200 */
[----:B------:R-:W-:Y:S01]  /*2350*/  HMMA.16816.F32 R32, R176, R68, R36 ;  /* 0x00000044b020723c */ /* 0x000fe20000001824 */
[----:B------:R-:W1:Y:S07]  /*2360*/  LDSM.16.M88.4 R68, [R251+0x1800] ;  /* 0x00180000fb44783b */ /* 0x000e6e0000000200 */
[C---:B---3--:R-:W-:Y:S08]  /*2370*/  HMMA.16816.F32 R36, R192.reuse, R60, R44 ;  /* 0x0000003cc024723c */ /* 0x048ff0000000182c */
[C---:B------:R-:W-:Y:S01]  /*2380*/  HMMA.16816.F32 R12, R192.reuse, R62, R12 ;  /* 0x0000003ec00c723c */ /* 0x040fe2000000180c */
[----:B------:R-:W-:Y:S07]  /*2390*/  LDSM.16.M88.4 R60, [R248+0x13100] ;  /* 0x01310000f83c783b */ /* 0x000fee0000000200 */
[C---:B----4-:R-:W-:Y:S08]  /*23a0*/  HMMA.16816.F32 R8, R192.reuse, R52, R8 ;  /* 0x00000034c008723c */ /* 0x050ff00000001808 */
[C---:B------:R-:W-:Y:S01]  /*23b0*/  HMMA.16816.F32 R20, R192.reuse, R54, R20 ;  /* 0x00000036c014723c */ /* 0x040fe20000001814 */
[----:B------:R-:W3:Y:S07]  /*23c0*/  LDSM.16.M88.4 R52, [R248+0x12900] ;  /* 0x01290000f834783b */ /* 0x000eee0000000200 */
[C---:B-----5:R-:W-:Y:S08]  /*23d0*/  HMMA.16816.F32 R24, R192.reuse, R64, R24 ;  /* 0x00000040c018723c */ /* 0x060ff00000001818 */
[C---:B------:R-:W-:Y:S01]  /*23e0*/  HMMA.16816.F32 R28, R192.reuse, R66, R28 ;  /* 0x00000042c01c723c */ /* 0x040fe2000000181c */
[----:B------:R-:W-:Y:S07]  /*23f0*/  LDSM.16.M88.4 R64, [R95+0x3800] ;  /* 0x003800005f40783b */ /* 0x000fee0000000200 */
[----:B-1----:R-:W-:Y:S08]  /*2400*/  HMMA.16816.F32 R32, R192, R72, R32 ;  /* 0x00000048c020723c */ /* 0x002ff00000001820 */
[----:B------:R-:W-:Y:S08]  /*2410*/  HMMA.16816.F32 R36, R196, R84, R36 ;  /* 0x00000054c424723c */ /* 0x000ff00000001824 */
[----:B------:R-:W-:Y:S01]  /*2420*/  HMMA.16816.F32 R44, R192, R74, R40 ;  /* 0x0000004ac02c723c */ /* 0x000fe20000001828 */
[----:B------:R-:W1:Y:S04]  /*2430*/  LDSM.16.M88.4 R72, [R248+0x13900] ;  /* 0x01390000f848783b */ /* 0x000e680000000200 */
[----:B------:R-:W4:Y:S03]  /*2440*/  LDSM.16.M88.4 R40, [R95+0x2800] ;  /* 0x002800005f28783b */ /* 0x000f260000000200 */
[C---:B------:R-:W-:Y:S01]  /*2450*/  HMMA.16816.F32 R16, R196.reuse, R86, R12 ;  /* 0x00000056c410723c */ /* 0x040fe2000000180c */
[----:B------:R-:W-:Y:S07]  /*2460*/  LDSM.16.M88.4 R84, [R94+0x12100] ;  /* 0x012100005e54783b */ /* 0x000fee0000000200 */
[C---:B--2---:R-:W-:Y:S08]  /*2470*/  HMMA.16816.F32 R12, R196.reuse, R48, R8 ;  /* 0x00000030c40c723c */ /* 0x044ff00000001808 */
[C---:B------:R-:W-:Y:S01]  /*2480*/  HMMA.16816.F32 R8, R196.reuse, R50, R20 ;  /* 0x00000032c408723c */ /* 0x040fe20000001814 */
[----:B------:R-:W-:Y:S07]  /*2490*/  LDSM.16.M88.4 R48, [R94+0x12900] ;  /* 0x012900005e30783b */ /* 0x000fee0000000200 */
[C---:B------:R-:W-:Y:S08]  /*24a0*/  HMMA.16816.F32 R24, R196.reuse, R56, R24 ;  /* 0x00000038c418723c */ /* 0x040ff00000001818 */
[C---:B------:R-:W-:Y:S01]  /*24b0*/  HMMA.16816.F32 R28, R196.reuse, R58, R28 ;  /* 0x0000003ac41c723c */ /* 0x040fe2000000181c */
[----:B------:R-:W2:Y:S07]  /*24c0*/  LDSM.16.M88.4 R56, [R95+0x3000] ;  /* 0x003000005f38783b */ /* 0x000eae0000000200 */
[----:B------:R-:W-:Y:S08]  /*24d0*/  HMMA.16816.F32 R32, R196, R68, R32 ;  /* 0x00000044c420723c */ /* 0x000ff00000001820 */
[----:B------:R-:W-:Y:S08]  /*24e0*/  HMMA.16816.F32 R36, R200, R80, R36 ;  /* 0x00000050c824723c */ /* 0x000ff00000001824 */
[----:B------:R-:W-:Y:S01]  /*24f0*/  HMMA.16816.F32 R44, R196, R70, R44 ;  /* 0x00000046c42c723c */ /* 0x000fe2000000182c */
[----:B------:R-:W-:Y:S07]  /*2500*/  LDSM.16.M88.4 R68, [R251+0x3800] ;  /* 0x00380000fb44783b */ /* 0x000fee0000000200 */
[C---:B------:R-:W-:Y:S01]  /*2510*/  HMMA.16816.F32 R20, R200.reuse, R82, R16 ;  /* 0x00000052c814723c */ /* 0x040fe20000001810 */
[----:B------:R-:W-:Y:S07]  /*2520*/  LDSM.16.M88.4 R80, [R248+0x15900] ;  /* 0x01590000f850783b */ /* 0x000fee0000000200 */
[C---:B---3--:R-:W-:Y:S08]  /*2530*/  HMMA.16816.F32 R16, R200.reuse, R52, R12 ;  /* 0x00000034c810723c */ /* 0x048ff0000000180c */
[C---:B------:R-:W-:Y:S01]  /*2540*/  HMMA.16816.F32 R12, R200.reuse, R54, R8 ;  /* 0x00000036c80c723c */ /* 0x040fe20000001808 */
[----:B------:R-:W3:Y:S07]  /*2550*/  LDSM.16.M88.4 R52, [R94+0x13100] ;  /* 0x013100005e34783b */ /* 0x000eee0000000200 */
[C---:B------:R-:W-:Y:S08]  /*2560*/  HMMA.16816.F32 R8, R200.reuse, R60, R24 ;  /* 0x0000003cc808723c */ /* 0x040ff00000001818 */
[C---:B------:R-:W-:Y:S01]  /*2570*/  HMMA.16816.F32 R28, R200.reuse, R62, R28 ;  /* 0x0000003ec81c723c */ /* 0x040fe2000000181c */
[----:B------:R-:W5:Y:S07]  /*2580*/  LDSM.16.M88.4 R60, [R94+0x13900] ;  /* 0x013900005e3c783b */ /* 0x000f6e0000000200 */
[----:B-1----:R-:W-:Y:S08]  /*2590*/  HMMA.16816.F32 R32, R200, R72, R32 ;  /* 0x00000048c820723c */ /* 0x002ff00000001820 */
[----:B------:R-:W-:Y:S08]  /*25a0*/  HMMA.16816.F32 R36, R204, R76, R36 ;  /* 0x0000004ccc24723c */ /* 0x000ff00000001824 */
[----:B------:R-:W-:Y:S01]  /*25b0*/  HMMA.16816.F32 R44, R200, R74, R44 ;  /* 0x0000004ac82c723c */ /* 0x000fe2000000182c */
[----:B------:R-:W1:Y:S07]  /*25c0*/  LDSM.16.M88.4 R72, [R251+0x2000] ;  /* 0x00200000fb48783b */ /* 0x000e6e0000000200 */
[C---:B------:R-:W-:Y:S01]  /*25d0*/  HMMA.16816.F32 R24, R204.reuse, R78, R20 ;  /* 0x0000004ecc18723c */ /* 0x040fe20000001814 */
[----:B------:R-:W-:Y:S07]  /*25e0*/  LDSM.16.M88.4 R76, [R94+0x14100] ;  /* 0x014100005e4c783b */ /* 0x000fee0000000200 */
[C---:B----4-:R-:W-:Y:S08]  /*25f0*/  HMMA.16816.F32 R20, R204.reuse, R40, R16 ;  /* 0x00000028cc14723c */ /* 0x050ff00000001810 */
[C---:B------:R-:W-:Y:S01]  /*2600*/  HMMA.16816.F32 R16, R204.reuse, R42, R12 ;  /* 0x0000002acc10723c */ /* 0x040fe2000000180c */
[----:B------:R-:W4:Y:S07]  /*2610*/  LDSM.16.M88.4 R40, [R251+0x2800] ;  /* 0x00280000fb28783b */ /* 0x000f2e0000000200 */
[C---:B--2---:R-:W-:Y:S08]  /*2620*/  HMMA.16816.F32 R12, R204.reuse, R56, R8 ;  /* 0x00000038cc0c723c */ /* 0x044ff00000001808 */
[C---:B------:R-:W-:Y:S01]  /*2630*/  HMMA.16816.F32 R8, R204.reuse, R58, R28 ;  /* 0x0000003acc08723c */ /* 0x040fe2000000181c */
[----:B------:R-:W2:Y:S07]  /*2640*/  LDSM.16.M88.4 R56, [R251+0x3000] ;  /* 0x00300000fb38783b */ /* 0x000eae0000000200 */
[----:B------:R-:W-:Y:S08]  /*2650*/  HMMA.16816.F32 R32, R204, R64, R32 ;  /* 0x00000040cc20723c */ /* 0x000ff00000001820 */
[C---:B------:R-:W-:Y:S08]  /*2660*/  HMMA.16816.F32 R36, R208.reuse, R84, R36 ;  /* 0x00000054d024723c */ /* 0x040ff00000001824 */
[C---:B------:R-:W-:Y:S01]  /*2670*/  HMMA.16816.F32 R28, R208.reuse, R86, R24 ;  /* 0x00000056d01c723c */ /* 0x040fe20000001818 */
[----:B------:R-:W1:Y:S07]  /*2680*/  LDSM.16.M88.4 R84, [R95+0x4000] ;  /* 0x004000005f54783b */ /* 0x000e6e0000000200 */
[C---:B------:R-:W-:Y:S08]  /*2690*/  HMMA.16816.F32 R24, R208.reuse, R48, R20 ;  /* 0x00000030d018723c */ /* 0x040ff00000001814 */
[C---:B------:R-:W-:Y:S01]  /*26a0*/  HMMA.16816.F32 R20, R208.reuse, R50, R16 ;  /* 0x00000032d014723c */ /* 0x040fe20000001810 */
[----:B------:R-:W-:Y:S07]  /*26b0*/  LDSM.16.M88.4 R48, [R95+0x4800] ;  /* 0x004800005f30783b */ /* 0x000fee0000000200 */
[C---:B---3--:R-:W-:Y:S08]  /*26c0*/  HMMA.16816.F32 R16, R208.reuse, R52, R12 ;  /* 0x00000034d010723c */ /* 0x048ff0000000180c */
[C---:B------:R-:W-:Y:S01]  /*26d0*/  HMMA.16816.F32 R12, R208.reuse, R54, R8 ;  /* 0x00000036d00c723c */ /* 0x040fe20000001808 */
[----:B------:R-:W3:Y:S07]  /*26e0*/  LDSM.16.M88.4 R52, [R248+0x14900] ;  /* 0x01490000f834783b */ /* 0x000eee0000000200 */
[----:B-----5:R-:W-:Y:S08]  /*26f0*/  HMMA.16816.F32 R8, R208, R60, R32 ;  /* 0x0000003cd008723c */ /* 0x020ff00000001820 */
[----:B-1----:R-:W-:Y:S08]  /*2700*/  HMMA.16816.F32 R36, R212, R72, R36 ;  /* 0x00000048d424723c */ /* 0x002ff00000001824 */
[----:B------:R-:W-:Y:S01]  /*2710*/  HMMA.16816.F32 R44, R204, R66, R44 ;  /* 0x00000042cc2c723c */ /* 0x000fe2000000182c */
[----:B------:R-:W1:Y:S07]  /*2720*/  LDSM.16.M88.4 R64, [R248+0x15100] ;  /* 0x01510000f840783b */ /* 0x000e6e0000000200 */
[C---:B------:R-:W-:Y:S01]  /*2730*/  HMMA.16816.F32 R32, R212.reuse, R74, R28 ;  /* 0x0000004ad420723c */ /* 0x040fe2000000181c */
[----:B------:R-:W-:Y:S07]  /*2740*/  LDSM.16.M88.4 R72, [R95+0x5800] ;  /* 0x005800005f48783b */ /* 0x000fee0000000200 */
[C---:B----4-:R-:W-:Y:S08]  /*2750*/  HMMA.16816.F32 R28, R212.reuse, R40, R24 ;  /* 0x00000028d41c723c */ /* 0x050ff00000001818 */
[C---:B------:R-:W-:Y:S08]  /*2760*/  HMMA.16816.F32 R24, R212.reuse, R42, R20 ;  /* 0x0000002ad418723c */ /* 0x040ff00000001814 */
[C---:B--2---:R-:W-:Y:S08]  /*2770*/  HMMA.16816.F32 R20, R212.reuse, R56, R16 ;  /* 0x00000038d414723c */ /* 0x044ff00000001810 */
[C---:B------:R-:W-:Y:S01]  /*2780*/  HMMA.16816.F32 R16, R212.reuse, R58, R12 ;  /* 0x0000003ad410723c */ /* 0x040fe2000000180c */
[----:B------:R-:W-:Y:S07]  /*2790*/  LDSM.16.M88.4 R56, [R94+0x14900] ;  /* 0x014900005e38783b */ /* 0x000fee0000000200 */
[----:B------:R-:W-:Y:S08]  /*27a0*/  HMMA.16816.F32 R12, R212, R68, R8 ;  /* 0x00000044d40c723c */ /* 0x000ff00000001808 */
[----:B------:R-:W-:Y:S08]  /*27b0*/  HMMA.16816.F32 R8, R216, R88, R36 ;  /* 0x00000058d808723c */ /* 0x000ff00000001824 */
[----:B------:R-:W-:Y:S01]  /*27c0*/  HMMA.16816.F32 R44, R208, R62, R44 ;  /* 0x0000003ed02c723c */ /* 0x000fe2000000182c */
[----:B------:R-:W2:Y:S07]  /*27d0*/  LDSM.16.M88.4 R60, [R95+0x5000] ;  /* 0x005000005f3c783b */ /* 0x000eae0000000200 */
[----:B------:R-:W-:Y:S08]  /*27e0*/  HMMA.16816.F32 R40, R216, R90, R32 ;  /* 0x0000005ad828723c */ /* 0x000ff00000001820 */
[----:B------:R-:W-:Y:S08]  /*27f0*/  HMMA.16816.F32 R8, R220, R84, R8 ;  /* 0x00000054dc08723c */ /* 0x000ff00000001808 */
[C---:B---3--:R-:W-:Y:S08]  /*2800*/  HMMA.16816.F32 R32, R216.reuse, R52, R28 ;  /* 0x00000034d820723c */ /* 0x048ff0000000181c */
[----:B------:R-:W-:Y:S08]  /*2810*/  HMMA.16816.F32 R36, R216, R54, R24 ;  /* 0x00000036d824723c */ /* 0x000ff00000001818 */
[----:B------:R-:W-:Y:S01]  /*2820*/  HMMA.16816.F32 R44, R212, R70, R44 ;  /* 0x00000046d42c723c */ /* 0x000fe2000000182c */
[----:B------:R-:W3:Y:S07]  /*2830*/  LDSM.16.M88.4 R68, [R251+0x4000] ;  /* 0x00400000fb44783b */ /* 0x000eee0000000200 */
[C---:B-1----:R-:W-:Y:S08]  /*2840*/  HMMA.16816.F32 R28, R216.reuse, R64, R20 ;  /* 0x00000040d81c723c */ /* 0x042ff00000001814 */
[C---:B------:R-:W-:Y:S01]  /*2850*/  HMMA.16816.F32 R24, R216.reuse, R66, R16 ;  /* 0x00000042d818723c */ /* 0x040fe20000001810 */
[----:B------:R-:W-:Y:S07]  /*2860*/  LDSM.16.M88.4 R64, [R94+0x15900] ;  /* 0x015900005e40783b */ /* 0x000fee0000000200 */
[----:B------:R-:W-:Y:S08]  /*2870*/  HMMA.16816.F32 R20, R216, R80, R12 ;  /* 0x00000050d814723c */ /* 0x000ff0000000180c */
[----:B------:R-:W-:Y:S08]  /*2880*/  HMMA.16816.F32 R12, R220, R86, R40 ;  /* 0x00000056dc0c723c */ /* 0x000ff00000001828 */
[----:B------:R-:W-:Y:S08]  /*2890*/  HMMA.16816.F32 R8, R224, R76, R8 ;  /* 0x0000004ce008723c */ /* 0x000ff00000001808 */
[C---:B--2---:R-:W-:Y:S01]  /*28a0*/  HMMA.16816.F32 R40, R220.reuse, R62, R24 ;  /* 0x0000003edc28723c */ /* 0x044fe20000001818 */
[----:B------:R-:W1:Y:S07]  /*28b0*/  LDSM.16.M88.4 R24, [R248+0x16100] ;  /* 0x01610000f818783b */ /* 0x000e6e0000000200 */
[----:B------:R-:W-:Y:S01]  /*28c0*/  HMMA.16816.F32 R52, R220, R72, R20 ;  /* 0x00000048dc34723c */ /* 0x000fe20000001814 */
[----:B------:R-:W2:Y:S07]  /*28d0*/  LDSM.16.M88.4 R20, [R94+0x15100] ;  /* 0x015100005e14783b */ /* 0x000eae0000000200 */
[----:B------:R-:W-:Y:S01]  /*28e0*/  HMMA.16816.F32 R12, R224, R78, R12 ;  /* 0x0000004ee00c723c */ /* 0x000fe2000000180c */
[----:B------:R-:W-:Y:S07]  /*28f0*/  LDSM.16.M88.4 R76, [R251+0x5800] ;  /* 0x00580000fb4c783b */ /* 0x000fee0000000200 */
[----:B------:R-:W-:Y:S01]  /*2900*/  HMMA.16816.F32 R16, R216, R82, R44 ;  /* 0x00000052d810723c */ /* 0x000fe2000000182c */
[----:B------:R-:W-:Y:S07]  /*2910*/  LDSM.16.M88.4 R44, [R95+0x6000] ;  /* 0x006000005f2c783b */ /* 0x000fee0000000200 */
[C---:B------:R-:W-:Y:S08]  /*2920*/  HMMA.16816.F32 R32, R220.reuse, R48, R32 ;  /* 0x00000030dc20723c */ /* 0x040ff00000001820 */
[----:B------:R-:W-:Y:S08]  /*2930*/  HMMA.16816.F32 R36, R220, R50, R36 ;  /* 0x00000032dc24723c */ /* 0x000ff00000001824 */
[----:B---3--:R-:W-:Y:S08]  /*2940*/  HMMA.16816.F32 R8, R228, R68, R8 ;  /* 0x00000044e408723c */ /* 0x008ff00000001808 */
[----:B------:R-:W-:Y:S01]  /*2950*/  HMMA.16816.F32 R48, R220, R60, R28 ;  /* 0x0000003cdc30723c */ /* 0x000fe2000000181c */
[----:B------:R-:W3:Y:S04]  /*2960*/  LDSM.16.M88.4 R28, [R251+0x4800] ;  /* 0x00480000fb1c783b */ /* 0x000ee80000000200 */
[----:B------:R-:W-:Y:S03]  /*2970*/  LDSM.16.M88.4 R60, [R251+0x6000] ;  /* 0x00600000fb3c783b */ /* 0x000fe60000000200 */
[----:B------:R-:W-:Y:S08]  /*2980*/  HMMA.16816.F32 R12, R228, R70, R12 ;  /* 0x00000046e40c723c */ /* 0x000ff0000000180c */
[----:B------:R-:W-:Y:S08]  /*2990*/  HMMA.16816.F32 R84, R220, R74, R16 ;  /* 0x0000004adc54723c */ /* 0x000ff00000001810 */
[----:B------:R-:W-:Y:S01]  /*29a0*/  HMMA.16816.F32 R16, R224, R56, R32 ;  /* 0x00000038e010723c */ /* 0x000fe20000001820 */
[----:B------:R-:W-:Y:S07]  /*29b0*/  LDSM.16.M88.4 R32, [R251+0x5000] ;  /* 0x00500000fb20783b */ /* 0x000fee0000000200 */
[----:B-1----:R-:W-:Y:S08]  /*29c0*/  HMMA.16816.F32 R8, R232, R24, R8 ;  /* 0x00000018e808723c */ /* 0x002ff00000001808 */
[C---:B--2---:R-:W-:Y:S01]  /*29d0*/  HMMA.16816.F32 R80, R224.reuse, R20, R48 ;  /* 0x00000014e050723c */ /* 0x044fe20000001830 */
[----:B------:R-:W1:Y:S07]  /*29e0*/  LDSM.16.M88.4 R48, [R248+0x16900] ;  /* 0x01690000f830783b */ /* 0x000e6e0000000200 */
[----:B------:R-:W-:Y:S01]  /*29f0*/  HMMA.16816.F32 R36, R224, R58, R36 ;  /* 0x0000003ae024723c */ /* 0x000fe20000001824 */
[----:B------:R-:W2:Y:S07]  /*2a00*/  LDSM.16.M88.4 R56, [R94+0x16100] ;  /* 0x016100005e38783b */ /* 0x000eae0000000200 */
[----:B------:R-:W-:Y:S08]  /*2a10*/  HMMA.16816.F32 R12, R232, R26, R12 ;  /* 0x0000001ae80c723c */ /* 0x000ff0000000180c */
[----:B---3--:R-:W-:Y:S08]  /*2a20*/  HMMA.16816.F32 R16, R228, R28, R16 ;  /* 0x0000001ce410723c */ /* 0x008ff00000001810 */
[----:B------:R-:W-:Y:S08]  /*2a30*/  HMMA.16816.F32 R8, R236, R44, R8 ;  /* 0x0000002cec08723c */ /* 0x000ff00000001808 */
[----:B------:R-:W-:Y:S01]  /*2a40*/  HMMA.16816.F32 R68, R224, R64, R52 ;  /* 0x00000040e044723c */ /* 0x000fe20000001834 */
[----:B------:R-:W3:Y:S07]  /*2a50*/  LDSM.16.M88.4 R52, [R95+0x6800] ;  /* 0x006800005f34783b */ /* 0x000eee0000000200 */
[----:B------:R-:W-:Y:S08]  /*2a60*/  HMMA.16816.F32 R28, R228, R30, R36 ;  /* 0x0000001ee41c723c */ /* 0x000ff00000001824 */
[----:B------:R-:W-:Y:S01]  /*2a70*/  HMMA.16816.F32 R72, R224, R22, R40 ;  /* 0x00000016e048723c */ /* 0x000fe20000001828 */
[----:B------:R-:W4:Y:S07]  /*2a80*/  LDSM.16.M88.4 R40, [R248+0x17100] ;  /* 0x01710000f828783b */ /* 0x000f2e0000000200 */
[----:B------:R-:W-:Y:S01]  /*2a90*/  HMMA.16816.F32 R20, R236, R46, R12 ;  /* 0x0000002eec14723c */ /* 0x000fe2000000180c */
[----:B------:R-:W-:Y:S07]  /*2aa0*/  LDSM.16.M88.4 R44, [R95+0x7000] ;  /* 0x007000005f2c783b */ /* 0x000fee0000000200 */
[----:B-1----:R-:W-:Y:S08]  /*2ab0*/  HMMA.16816.F32 R16, R232, R48, R16 ;  /* 0x00000030e810723c */ /* 0x002ff00000001810 */
[----:B--2---:R-:W-:Y:S08]  /*2ac0*/  HMMA.16816.F32 R12, R240, R56, R8 ;  /* 0x00000038f00c723c */ /* 0x004ff00000001808 */
[----:B------:R-:W-:Y:S01]  /*2ad0*/  HMMA.16816.F32 R84, R224, R66, R84 ;  /* 0x00000042e054723c */ /* 0x000fe20000001854 */
[----:B------:R-:W1:Y:S07]  /*2ae0*/  LDSM.16.M88.4 R64, [R94+0x16900] ;  /* 0x016900005e40783b */ /* 0x000e6e0000000200 */
[----:B------:R-:W-:Y:S08]  /*2af0*/  HMMA.16816.F32 R24, R228, R32, R80 ;  /* 0x00000020e418723c */ /* 0x000ff00000001850 */
[----:B------:R-:W-:Y:S01]  /*2b00*/  HMMA.16816.F32 R28, R232, R50, R28 ;  /* 0x00000032e81c723c */ /* 0x000fe2000000181c */
[----:B------:R-:W-:Y:S07]  /*2b10*/  LDSM.16.M88.4 R48, [R251+0x7000] ;  /* 0x00700000fb30783b */ /* 0x000fee0000000200 */
[----:B------:R-:W-:Y:S08]  /*2b20*/  HMMA.16816.F32 R36, R228, R34, R72 ;  /* 0x00000022e424723c */ /* 0x000ff00000001848 */
[----:B------:R-:W-:Y:S01]  /*2b30*/  HMMA.16816.F32 R8, R240, R58, R20 ;  /* 0x0000003af008723c */ /* 0x000fe20000001814 */
[----:B------:R-:W2:Y:S07]  /*2b40*/  LDSM.16.M88.4 R56, [R251+0x6800] ;  /* 0x00680000fb38783b */ /* 0x000eae0000000200 */
[----:B---3--:R-:W-:Y:S08]  /*2b50*/  HMMA.16816.F32 R16, R236, R52, R16 ;  /* 0x00000034ec10723c */ /* 0x008ff00000001810 */
[----:B------:R-:W-:Y:S08]  /*2b60*/  HMMA.16816.F32 R32, R244, R60, R12 ;  /* 0x0000003cf420723c */ /* 0x000ff0000000180c */
[----:B----4-:R-:W-:Y:S08]  /*2b70*/  HMMA.16816.F32 R12, R232, R40, R24 ;  /* 0x00000028e80c723c */ /* 0x010ff00000001818 */
[----:B------:R-:W-:Y:S01]  /*2b80*/  HMMA.16816.F32 R28, R236, R54, R28 ;  /* 0x00000036ec1c723c */ /* 0x000fe2000000181c */
[----:B------:R-:W3:Y:S07]  /*2b90*/  LDSM.16.M88.4 R52, [R94+0x17100] ;  /* 0x017100005e34783b */ /* 0x000eee0000000200 */
[----:B------:R-:W-:Y:S01]  /*2ba0*/  HMMA.16816.F32 R20, R232, R42, R36 ;  /* 0x0000002ae814723c */ /* 0x000fe20000001824 */
[----:B------:R-:W4:Y:S01]  /*2bb0*/  LDSM.16.M88.4 R36, [R248+0x17900] ;  /* 0x01790000f824783b */ /* 0x000f220000000200 */
[----:B------:R-:W-:-:S02]  /*2bc0*/  FMUL.FTZ R32, R32, c[0x0][0x320] ;  /* 0x0000c80020207a20 */ /* 0x000fc40000410000 */
[----:B------:R-:W-:Y:S01]  /*2bd0*/  FMUL.FTZ R33, R33, c[0x0][0x320] ;  /* 0x0000c80021217a20 */ /* 0x000fe20000410000 */
[----:B------:R-:W5:Y:S01]  /*2be0*/  LDSM.16.M88.4 R40, [R95+0x7800] ;  /* 0x007800005f28783b */ /* 0x000f620000000200 */
[----:B------:R-:W-:Y:S02]  /*2bf0*/  FMUL.FTZ R34, R34, c[0x0][0x320] ;  /* 0x0000c80022227a20 */ /* 0x000fe40000410000 */
[----:B------:R-:W-:Y:S01]  /*2c00*/  HMMA.16816.F32 R8, R244, R62, R8 ;  /* 0x0000003ef408723c */ /* 0x000fe20000001808 */
[----:B------:R-:W-:Y:S01]  /*2c10*/  FMUL.FTZ R35, R35, c[0x0][0x320] ;  /* 0x0000c80023237a20 */ /* 0x000fe20000410000 */
[----:B------:R-:W-:Y:S06]  /*2c20*/  MUFU.TANH R63, R33 ;  /* 0x00000021003f7308 */ /* 0x000fec0000002400 */
[----:B-1----:R-:W-:Y:S02]  /*2c30*/  HMMA.16816.F32 R24, R240, R64, R16 ;  /* 0x00000040f018723c */ /* 0x002fe40000001810 */
[----:B------:R-:W-:Y:S06]  /*2c40*/  MUFU.TANH R64, R32 ;  /* 0x0000002000407308 */ /* 0x000fec0000002400 */
[----:B------:R-:W-:Y:S02]  /*2c50*/  HMMA.16816.F32 R68, R228, R76, R68 ;  /* 0x0000004ce444723c */ /* 0x000fe40000001844 */
[----:B------:R-:W1:Y:S06]  /*2c60*/  MUFU.TANH R7, R34 ;  /* 0x0000002200077308 */ /* 0x000e6c0000002400 */
[----:B------:R-:W-:Y:S01]  /*2c70*/  HMMA.16816.F32 R16, R236, R44, R12 ;  /* 0x0000002cec10723c */ /* 0x000fe2000000180c */
[----:B------:R-:W-:Y:S01]  /*2c80*/  FMUL.FTZ R9, R9, c[0x0][0x320] ;  /* 0x0000c80009097a20 */ /* 0x000fe20000410000 */
[----:B------:R2:W-:Y:S01]  /*2c90*/  MUFU.TANH R6, R35 ;  /* 0x0000002300067308 */ /* 0x0005e20000002400 */
[----:B------:R-:W-:-:S02]  /*2ca0*/  FMUL.FTZ R10, R10, c[0x0][0x320] ;  /* 0x0000c8000a0a7a20 */ /* 0x000fc40000410000 */
[----:B------:R-:W-:Y:S02]  /*2cb0*/  FMUL.FTZ R11, R11, c[0x0][0x320] ;  /* 0x0000c8000b0b7a20 */ /* 0x000fe40000410000 */
[----:B------:R-:W-:Y:S01]  /*2cc0*/  FMUL.FTZ R2, R8, c[0x0][0x320] ;  /* 0x0000c80008027a20 */ /* 0x000fe20000410000 */
[----:B------:R-:W-:Y:S02]  /*2cd0*/  HMMA.16816.F32 R12, R240, R66, R28 ;  /* 0x00000042f00c723c */ /* 0x000fe4000000181c */
[----:B------:R-:W-:Y:S06]  /*2ce0*/  MUFU.TANH R61, R9 ;  /* 0x00000009003d7308 */ /* 0x000fec0000002400 */
[----:B------:R-:W-:Y:S02]  /*2cf0*/  HMMA.16816.F32 R28, R228, R78, R84 ;  /* 0x0000004ee41c723c */ /* 0x000fe40000001854 */
[----:B------:R-:W-:Y:S06]  /*2d00*/  MUFU.TANH R60, R10 ;  /* 0x0000000a003c7308 */ /* 0x000fec0000002400 */
[----:B--2---:R-:W-:Y:S02]  /*2d10*/  HMMA.16816.F32 R32, R244, R56, R24 ;  /* 0x00000038f420723c */ /* 0x004fe40000001818 */
[----:B------:R4:W2:Y:S06]  /*2d20*/  MUFU.TANH R57, R11 ;  /* 0x0000000b00397308 */ /* 0x0008ac0000002400 */
[----:B------:R-:W-:Y:S02]  /*2d30*/  HMMA.16816.F32 R24, R236, R46, R20 ;  /* 0x0000002eec18723c */ /* 0x000fe40000001814 */
[----:B------:R1:W-:Y:S06]  /*2d40*/  MUFU.TANH R62, R2 ;  /* 0x00000002003e7308 */ /* 0x0003ec0000002400 */
[----:B---3--:R-:W-:Y:S08]  /*2d50*/  HMMA.16816.F32 R20, R240, R52, R16 ;  /* 0x00000034f014723c */ /* 0x008ff00000001810 */
[----:B----4-:R-:W-:Y:S01]  /*2d60*/  HMMA.16816.F32 R8, R232, R36, R68 ;  /* 0x00000024e808723c */ /* 0x010fe20000001844 */
[----:B------:R-:W-:Y:S01]  /*2d70*/  FMUL.FTZ R32, R32, c[0x0][0x320] ;  /* 0x0000c80020207a20 */ /* 0x000fe20000410000 */
[----:B-1----:R-:W-:Y:S01]  /*2d80*/  LOP3.LUT R2, R93, 0xffffffe0, RZ, 0xc0, !PT ;  /* 0xffffffe05d027812 */ /* 0x002fe200078ec0ff */
[----:B------:R-:W-:-:S02]  /*2d90*/  FMUL.FTZ R33, R33, c[0x0][0x320] ;  /* 0x0000c80021217a20 */ /* 0x000fc40000410000 */
[----:B------:R-:W1:Y:S01]  /*2da0*/  MUFU.TANH R56, R32 ;  /* 0x0000002000387308 */ /* 0x000e620000002400 */
[----:B------:R-:W-:Y:S02]  /*2db0*/  FMUL.FTZ R34, R34, c[0x0][0x320] ;  /* 0x0000c80022227a20 */ /* 0x000fe40000410000 */
[----:B------:R-:W-:Y:S01]  /*2dc0*/  HMMA.16816.F32 R16, R244, R58, R12 ;  /* 0x0000003af410723c */ /* 0x000fe2000000180c */
[----:B------:R-:W-:Y:S02]  /*2dd0*/  IMAD.IADD R2, R107, 0x1, -R2 ;  /* 0x000000016b027824 */ /* 0x000fe400078e0a02 */
[----:B------:R-:W-:Y:S02]  /*2de0*/  FMUL.FTZ R35, R35, c[0x0][0x320] ;  /* 0x0000c80023237a20 */ /* 0x000fe40000410000 */
[----:B------:R-:W-:Y:S01]  /*2df0*/  MUFU.TANH R47, R33 ;  /* 0x00000021002f7308 */ /* 0x000fe20000002400 */
[----:B------:R-:W-:Y:S02]  /*2e00*/  SHF.R.S32.HI R3, RZ, 0x1f, R2 ;  /* 0x0000001fff037819 */ /* 0x000fe40000011402 */
[----:B------:R-:W-:Y:S01]  /*2e10*/  HMMA.16816.F32 R12, R232, R38, R28 ;  /* 0x00000026e80c723c */ /* 0x000fe2000000181c */
[----:B------:R-:W3:Y:S01]  /*2e20*/  LDSM.16.M88.4 R36, [R94+0x17900] ;  /* 0x017900005e24783b */ /* 0x000ee20000000200 */
[----:B------:R-:W-:-:S03]  /*2e30*/  LEA.HI R3, R3, R2, RZ, 0x2 ;  /* 0x0000000203037211 */ /* 0x000fc600078f10ff */
[----:B------:R-:W4:Y:S01]  /*2e40*/  MUFU.TANH R46, R34 ;  /* 0x00000022002e7308 */ /* 0x000f220000002400 */
[----:B------:R-:W-:Y:S02]  /*2e50*/  LOP3.LUT R3, R3, 0x7ffffffc, RZ, 0xc0, !PT ;  /* 0x7ffffffc03037812 */ /* 0x000fe400078ec0ff */
[----:B------:R-:W-:Y:S03]  /*2e60*/  HMMA.16816.F32 R24, R240, R54, R24 ;  /* 0x00000036f018723c */ /* 0x000fe60000001818 */
[----:B------:R-:W-:Y:S02]  /*2e70*/  IMAD.IADD R2, R2, 0x1, -R3 ;  /* 0x0000000102027824 */ /* 0x000fe400078e0a03 */
[----:B------:R-:W-:Y:S02]  /*2e80*/  MUFU.TANH R45, R35 ;  /* 0x00000023002d7308 */ /* 0x000fe40000002400 */
[----:B------:R-:W-:Y:S01]  /*2e90*/  IMAD R2, R2, -0x2, R92 ;  /* 0xfffffffe02027824 */ /* 0x000fe200078e025c */
[----:B-----5:R-:W-:Y:S01]  /*2ea0*/  HMMA.16816.F32 R8, R236, R40, R8 ;  /* 0x00000028ec08723c */ /* 0x020fe20000001808 */
[----:B------:R-:W-:-:S02]  /*2eb0*/  FMUL.FTZ R16, R16, c[0x0][0x320] ;  /* 0x0000c80010107a20 */ /* 0x000fc40000410000 */
[----:B------:R-:W-:Y:S01]  /*2ec0*/  FMUL.FTZ R17, R17, c[0x0][0x320] ;  /* 0x0000c80011117a20 */ /* 0x000fe20000410000 */
[----:B------:R-:W-:Y:S01]  /*2ed0*/  ISETP.GT.AND P0, PT, R2, RZ, PT ;  /* 0x000000ff0200720c */ /* 0x000fe20003f04270 */
[----:B------:R-:W-:Y:S01]  /*2ee0*/  FMUL.FTZ R18, R18, c[0x0][0x320] ;  /* 0x0000c80012127a20 */ /* 0x000fe20000410000 */
[----:B------:R-:W5:Y:S01]  /*2ef0*/  MUFU.TANH R44, R16 ;  /* 0x00000010002c7308 */ /* 0x000f620000002400 */
[----:B------:R-:W-:Y:S01]  /*2f00*/  FMUL.FTZ R19, R19, c[0x0][0x320] ;  /* 0x0000c80013137a20 */ /* 0x000fe20000410000 */
[----:B------:R-:W-:Y:S01]  /*2f10*/  HMMA.16816.F32 R28, R244, R48, R20 ;  /* 0x00000030f41c723c */ /* 0x000fe20000001814 */
[----:B------:R-:W1:Y:S01]  /*2f20*/  LDSM.16.M88.4 R20, [R251+0x7800] ;  /* 0x00780000fb14783b */ /* 0x000e620000000200 */
[----:B------:R-:W-:Y:S01]  /*2f30*/  ISETP.GT.AND P2, PT, R2, 0x1, PT ;  /* 0x000000010200780c */ /* 0x000fe20003f44270 */
[----:B------:R-:W-:-:S04]  /*2f40*/  DEPBAR.LE SB0, 0x0 ;  /* 0x000080000000791a */ /* 0x000fc80000000000 */
[----:B------:R-:W1:Y:S01]  /*2f50*/  MUFU.TANH R40, R17 ;  /* 0x0000001100287308 */ /* 0x000e620000002400 */
[----:B------:R-:W-:Y:S01]  /*2f60*/  HMMA.16816.F32 R12, R236, R42, R12 ;  /* 0x0000002aec0c723c */ /* 0x000fe2000000180c */
[----:B------:R-:W-:-:S06]  /*2f70*/  ISETP.GT.AND P1, PT, R2, 0x8, PT ;  /* 0x000000080200780c */ /* 0x000fcc0003f24270 */
[----:B------:R-:W1:Y:S01]  /*2f80*/  MUFU.TANH R52, R18 ;  /* 0x0000001200347308 */ /* 0x000e620000002400 */
[----:B------:R-:W-:Y:S07]  /*2f90*/  HMMA.16816.F32 R24, R244, R50, R24 ;  /* 0x00000032f418723c */ /* 0x000fee0000001818 */
[----:B------:R3:W1:Y:S01]  /*2fa0*/  MUFU.TANH R53, R19 ;  /* 0x0000001300357308 */ /* 0x0006620000002400 */
[----:B------:R-:W-:Y:S02]  /*2fb0*/  FMUL.FTZ R28, R28, c[0x0][0x320] ;  /* 0x0000c8001c1c7a20 */ /* 0x000fe40000410000 */
[----:B------:R-:W-:-:S02]  /*2fc0*/  FMUL.FTZ R29, R29, c[0x0][0x320] ;  /* 0x0000c8001d1d7a20 */ /* 0x000fc40000410000 */
[----:B------:R-:W-:Y:S02]  /*2fd0*/  FMUL.FTZ R31, R31, c[0x0][0x320] ;  /* 0x0000c8001f1f7a20 */ /* 0x000fe40000410000 */
[----:B------:R-:W-:Y:S01]  /*2fe0*/  FMUL.FTZ R30, R30, c[0x0][0x320] ;  /* 0x0000c8001e1e7a20 */ /* 0x000fe20000410000 */
[----:B------:R-:W1:Y:S01]  /*2ff0*/  MUFU.TANH R35, R28 ;  /* 0x0000001c00237308 */ /* 0x000e620000002400 */
[----:B---3--:R-:W-:Y:S08]  /*3000*/  HMMA.16816.F32 R16, R240, R36, R8 ;  /* 0x00000024f010723c */ /* 0x008ff00000001808 */
[----:B------:R-:W-:Y:S01]  /*3010*/  FMUL.FTZ R24, R24, c[0x0][0x320] ;  /* 0x0000c80018187a20 */ /* 0x000fe20000410000 */
[----:B------:R-:W3:Y:S01]  /*3020*/  MUFU.TANH R34, R29 ;  /* 0x0000001d00227308 */ /* 0x000ee20000002400 */
[----:B------:R-:W-:-:S02]  /*3030*/  FMUL.FTZ R3, R27, c[0x0][0x320] ;  /* 0x0000c8001b037a20 */ /* 0x000fc40000410000 */
[----:B------:R-:W-:Y:S02]  /*3040*/  FMUL.FTZ R25, R25, c[0x0][0x320] ;  /* 0x0000c80019197a20 */ /* 0x000fe40000410000 */
[----:B------:R-:W-:Y:S01]  /*3050*/  FMUL.FTZ R26, R26, c[0x0][0x320] ;  /* 0x0000c8001a1a7a20 */ /* 0x000fe20000410000 */
[----:B------:R-:W-:Y:S02]  /*3060*/  HMMA.16816.F32 R8, R240, R38, R12 ;  /* 0x00000026f008723c */ /* 0x000fe4000000180c */
[----:B------:R3:W-:Y:S05]  /*3070*/  MUFU.TANH R15, R24 ;  /* 0x00000018000f7308 */ /* 0x0007ea0000002400 */
[----:B------:R-:W-:-:S02]  /*3080*/  FSEL R14, R7, -INF , P0 ;  /* 0xff800000070e7808 */ /* 0x000fc40000000000 */
[----:B------:R-:W-:Y:S01]  /*3090*/  FSEL R7, R64, -INF , P0 ;  /* 0xff80000040077808 */ /* 0x000fe20000000000 */
[----:B------:R4:W-:Y:S01]  /*30a0*/  MUFU.TANH R12, R25 ;  /* 0x00000019000c7308 */ /* 0x0009e20000002400 */
[----:B------:R-:W-:Y:S01]  /*30b0*/  BAR.SYNC.DEFER_BLOCKING 0x0 ;  /* 0x0000000000007b1d */ /* 0x000fe20000010000 */
[----:B------:R-:W-:Y:S01]  /*30c0*/  ISETP.GT.AND P0, PT, R2, 0x9, PT ;  /* 0x000000090200780c */ /* 0x000fe20003f04270 */
[----:B-1----:R-:W-:Y:S03]  /*30d0*/  HMMA.16816.F32 R16, R244, R20, R16 ;  /* 0x00000014f410723c */ /* 0x002fe60000001810 */
[----:B--2---:R-:W-:Y:S02]  /*30e0*/  FSEL R27, R57, -INF , P0 ;  /* 0xff800000391b7808 */ /* 0x004fe40000000000 */
[----:B------:R1:W-:Y:S01]  /*30f0*/  MUFU.TANH R32, R31 ;  /* 0x0000001f00207308 */ /* 0x0003e20000002400 */
[----:B---3--:R-:W-:-:S02]  /*3100*/  FSEL R24, R6, -INF , P2 ;  /* 0xff80000006187808 */ /* 0x008fc40001000000 */
[----:B------:R-:W-:Y:S02]  /*3110*/  FSEL R6, R63, -INF , P2 ;  /* 0xff8000003f067808 */ /* 0x000fe40001000000 */
[----:B------:R-:W-:Y:S01]  /*3120*/  ISETP.GT.AND P2, PT, R2, 0x10, PT ;  /* 0x000000100200780c */ /* 0x000fe20003f44270 */
[----:B------:R-:W-:Y:S02]  /*3130*/  HMMA.16816.F32 R20, R244, R22, R8 ;  /* 0x00000016f414723c */ /* 0x000fe40000001808 */
[----:B------:R2:W-:Y:S01]  /*3140*/  MUFU.TANH R10, R3 ;  /* 0x00000003000a7308 */ /* 0x0005e20000002400 */
[----:B----4-:R-:W-:Y:S02]  /*3150*/  FSEL R25, R60, -INF , P1 ;  /* 0xff8000003c197808 */ /* 0x010fe40000800000 */
[----:B------:R-:W-:Y:S02]  /*3160*/  FSEL R13, R56, -INF , P2 ;  /* 0xff800000380d7808 */ /* 0x000fe40001000000 */
[----:B------:R-:W-:-:S02]  /*3170*/  FSEL R8, R62, -INF , P1 ;  /* 0xff8000003e087808 */ /* 0x000fc40000800000 */
[----:B------:R-:W-:Y:S01]  /*3180*/  FSEL R11, R61, -INF , P0 ;  /* 0xff8000003d0b7808 */ /* 0x000fe20000000000 */
[----:B------:R3:W4:Y:S01]  /*3190*/  MUFU.TANH R9, R26 ;  /* 0x0000001a00097308 */ /* 0x0007220000002400 */
[C---:B------:R-:W-:Y:S02]  /*31a0*/  ISETP.GT.AND P1, PT, R2.reuse, 0x11, PT ;  /* 0x000000110200780c */ /* 0x040fe40003f24270 */
[----:B------:R-:W-:Y:S02]  /*31b0*/  ISETP.GT.AND P0, PT, R2, 0x18, PT ;  /* 0x000000180200780c */ /* 0x000fe40003f04270 */
[----:B-1----:R-:W-:Y:S01]  /*31c0*/  FSEL R31, R46, -INF , P2 ;  /* 0xff8000002e1f7808 */ /* 0x002fe20001000000 */
[----:B------:R-:W-:Y:S01]  /*31d0*/  FMUL.FTZ R16, R16, c[0x0][0x320] ;  /* 0x0000c80010107a20 */ /* 0x000fe20000410000 */
[----:B------:R-:W-:Y:S01]  /*31e0*/  ISETP.GT.AND P2, PT, R2, 0x19, PT ;  /* 0x000000190200780c */ /* 0x000fe20003f44270 */
[----:B------:R-:W-:Y:S01]  /*31f0*/  FMUL.FTZ R18, R18, c[0x0][0x320] ;  /* 0x0000c80012127a20 */ /* 0x000fe20000410000 */
[----:B--2---:R-:W-:Y:S01]  /*3200*/  FMNMX.FTZ R3, R7, R6, !PT ;  /* 0x0000000607037209 */ /* 0x004fe20007810000 */
[----:B------:R1:W2:Y:S01]  /*3210*/  MUFU.TANH R33, R30 ;  /* 0x0000001e00217308 */ /* 0x0002a20000002400 */
[----:B-----5:R-:W-:Y:S01]  /*3220*/  FSEL R28, R44, -INF , P0 ;  /* 0xff8000002c1c7808 */ /* 0x020fe20000000000 */
[----:B------:R-:W-:Y:S01]  /*3230*/  FMUL.FTZ R17, R17, c[0x0][0x320] ;  /* 0x0000c80011117a20 */ /* 0x000fe20000410000 */
[----:B------:R-:W-:Y:S01]  /*3240*/  FMNMX.FTZ R3, R8, R3, !PT ;  /* 0x0000000308037209 */ /* 0x000fe20007810000 */
[----:B------:R-:W-:Y:S01]  /*3250*/  FMUL.FTZ R20, R20, c[0x0][0x320] ;  /* 0x0000c80014147a20 */ /* 0x000fe20000410000 */
[----:B------:R-:W-:Y:S01]  /*3260*/  FSEL R29, R40, -INF , P2 ;  /* 0xff800000281d7808 */ /* 0x000fe20001000000 */
[----:B------:R-:W-:Y:S01]  /*3270*/  FMUL.FTZ R19, R19, c[0x0][0x320] ;  /* 0x0000c80013137a20 */ /* 0x000fe20000410000 */
[----:B------:R-:W-:Y:S01]  /*3280*/  FMNMX.FTZ R3, R11, R3, !PT ;  /* 0x000000030b037209 */ /* 0x000fe20007810000 */
[----:B------:R-:W-:Y:S01]  /*3290*/  MUFU.TANH R16, R16 ;  /* 0x0000001000107308 */ /* 0x000fe20000002400 */
[----:B---3--:R-:W-:Y:S01]  /*32a0*/  FSEL R26, R47, -INF , P1 ;  /* 0xff8000002f1a7808 */ /* 0x008fe20000800000 */
[----:B------:R-:W-:Y:S01]  /*32b0*/  FMUL.FTZ R22, R22, c[0x0][0x320] ;  /* 0x0000c80016167a20 */ /* 0x000fe20000410000 */
[----:B------:R-:W-:-:S02]  /*32c0*/  FMNMX.FTZ R3, R13, R3, !PT ;  /* 0x000000030d037209 */ /* 0x000fc40007810000 */
[----:B------:R-:W-:Y:S02]  /*32d0*/  FSEL R52, R52, -INF , P0 ;  /* 0xff80000034347808 */ /* 0x000fe40000000000 */
[----:B------:R-:W-:Y:S01]  /*32e0*/  FMNMX.FTZ R3, R26, R3, !PT ;  /* 0x000000031a037209 */ /* 0x000fe20007810000 */
[----:B------:R-:W3:Y:S01]  /*32f0*/  MUFU.TANH R18, R18 ;  /* 0x0000001200127308 */ /* 0x000ee20000002400 */
[----:B-1----:R-:W-:Y:S02]  /*3300*/  FSEL R30, R45, -INF , P1 ;  /* 0xff8000002d1e7808 */ /* 0x002fe40000800000 */
[----:B------:R-:W-:Y:S02]  /*3310*/  ISETP.GT.AND P1, PT, R2, 0x20, PT ;  /* 0x000000200200780c */ /* 0x000fe40003f24270 */
[----:B------:R-:W-:Y:S02]  /*3320*/  FMNMX.FTZ R132, R28, R3, !PT ;  /* 0x000000031c847209 */ /* 0x000fe40007810000 */
[----:B------:R-:W-:Y:S01]  /*3330*/  ISETP.GT.AND P0, PT, R2, 0x21, PT ;  /* 0x000000210200780c */ /* 0x000fe20003f04270 */
[----:B------:R-:W1:Y:S01]  /*3340*/  MUFU.TANH R17, R17 ;  /* 0x0000001100117308 */ /* 0x000e620000002400 */
[----:B------:R-:W-:-:S02]  /*3350*/  FSEL R53, R53, -INF , P2 ;  /* 0xff80000035357808 */ /* 0x000fc40001000000 */
[----:B------:R-:W-:Y:S02]  /*3360*/  FSEL R94, R35, -INF , P1 ;  /* 0xff800000235e7808 */ /* 0x000fe40000800000 */
[----:B------:R-:W-:Y:S02]  /*3370*/  FMNMX.FTZ R132, R29, R132, !PT ;  /* 0x000000841d847209 */ /* 0x000fe40007810000 */
[----:B------:R-:W-:Y:S01]  /*3380*/  ISETP.GT.AND P2, PT, R2, 0x28, PT ;  /* 0x000000280200780c */ /* 0x000fe20003f44270 */
[----:B------:R-:W5:Y:S01]  /*3390*/  MUFU.TANH R20, R20 ;  /* 0x0000001400147308 */ /* 0x000f620000002400 */
[----:B------:R-:W-:Y:S02]  /*33a0*/  FMNMX.FTZ R3, R14, R24, !PT ;  /* 0x000000180e037209 */ /* 0x000fe40007810000 */
[----:B------:R-:W-:Y:S02]  /*33b0*/  FSEL R93, R34, -INF , P0 ;  /* 0xff800000225d7808 */ /* 0x000fe40000000000 */
[----:B------:R-:W-:-:S02]  /*33c0*/  FMNMX.FTZ R132, R94, R132, !PT ;  /* 0x000000845e847209 */ /* 0x000fc40007810000 */
[----:B----4-:R-:W-:Y:S01]  /*33d0*/  FSEL R107, R9, -INF , P2 ;  /* 0xff800000096b7808 */ /* 0x010fe20001000000 */
[----:B------:R-:W-:Y:S01]  /*33e0*/  FMUL.FTZ R9, R21, c[0x0][0x320] ;  /* 0x0000c80015097a20 */ /* 0x000fe20000410000 */
[----:B------:R-:W-:Y:S01]  /*33f0*/  FMNMX.FTZ R3, R25, R3, !PT ;  /* 0x0000000319037209 */ /* 0x000fe20007810000 */
[----:B------:R-:W-:Y:S01]  /*3400*/  MUFU.TANH R19, R19 ;  /* 0x0000001300137308 */ /* 0x000fe20000002400 */
[----:B--2---:R-:W-:Y:S02]  /*3410*/  FSEL R105, R33, -INF , P1 ;  /* 0xff80000021697808 */ /* 0x004fe40000800000 */
[----:B------:R-:W-:Y:S02]  /*3420*/  FSEL R106, R32, -INF , P0 ;  /* 0xff800000206a7808 */ /* 0x000fe40000000000 */
[C---:B------:R-:W-:Y:S02]  /*3430*/  ISETP.GT.AND P1, PT, R2.reuse, 0x29, PT ;  /* 0x000000290200780c */ /* 0x040fe40003f24270 */
[----:B------:R-:W-:Y:S01]  /*3440*/  ISETP.GT.AND P0, PT, R2, 0x30, PT ;  /* 0x000000300200780c */ /* 0x000fe20003f04270 */
[----:B------:R-:W2:Y:S01]  /*3450*/  MUFU.TANH R9, R9 ;  /* 0x0000000900097308 */ /* 0x000ea20000002400 */
[----:B------:R-:W-:-:S02]  /*3460*/  FSEL R92, R15, -INF , P2 ;  /* 0xff8000000f5c7808 */ /* 0x000fc40001000000 */
[----:B------:R-:W-:Y:S02]  /*3470*/  FMNMX.FTZ R132, R93, R132, !PT ;  /* 0x000000845d847209 */ /* 0x000fe40007810000 */
[----:B------:R-:W-:Y:S02]  /*3480*/  FMNMX.FTZ R3, R27, R3, !PT ;  /* 0x000000031b037209 */ /* 0x000fe40007810000 */
[----:B------:R-:W-:Y:S01]  /*3490*/  FSEL R104, R10, -INF , P1 ;  /* 0xff8000000a687808 */ /* 0x000fe20000800000 */
[----:B------:R-:W4:Y:S01]  /*34a0*/  MUFU.TANH R22, R22 ;  /* 0x0000001600167308 */ /* 0x000f220000002400 */
[----:B------:R-:W-:Y:S02]  /*34b0*/  FSEL R91, R12, -INF , P1 ;  /* 0xff8000000c5b7808 */ /* 0x000fe40000800000 */
[----:B---3--:R-:W-:Y:S02]  /*34c0*/  FSEL R95, R18, -INF , P0 ;  /* 0xff800000125f7808 */ /* 0x008fe40000000000 */
[----:B------:R-:W-:-:S02]  /*34d0*/  FMNMX.FTZ R132, R92, R132, !PT ;  /* 0x000000845c847209 */ /* 0x000fc40007810000 */
[----:B------:R-:W-:Y:S02]  /*34e0*/  FSEL R90, R16, -INF , P0 ;  /* 0xff800000105a7808 */ /* 0x000fe40000000000 */
[C---:B------:R-:W-:Y:S02]  /*34f0*/  ISETP.GT.AND P2, PT, R2.reuse, 0x31, PT ;  /* 0x000000310200780c */ /* 0x040fe40003f44270 */
[C---:B------:R-:W-:Y:S02]  /*3500*/  ISETP.GT.AND P1, PT, R2.reuse, 0x38, PT ;  /* 0x000000380200780c */ /* 0x040fe40003f24270 */
[----:B------:R-:W-:Y:S02]  /*3510*/  ISETP.GT.AND P0, PT, R2, 0x39, PT ;  /* 0x000000390200780c */ /* 0x000fe40003f04270 */
[----:B------:R-:W-:Y:S02]  /*3520*/  FMNMX.FTZ R2, R31, R3, !PT ;  /* 0x000000031f027209 */ /* 0x000fe40007810000 */
[----:B------:R-:W-:-:S02]  /*3530*/  FMNMX.FTZ R132, R91, R132, !PT ;  /* 0x000000845b847209 */ /* 0x000fc40007810000 */
[----:B------:R-:W-:Y:S02]  /*3540*/  FMNMX.FTZ R2, R30, R2, !PT ;  /* 0x000000021e027209 */ /* 0x000fe40007810000 */
[----:B-1----:R-:W-:Y:S02]  /*3550*/  FSEL R89, R17, -INF , P2 ;  /* 0xff80000011597808 */ /* 0x002fe40001000000 */
[----:B------:R-:W-:Y:S02]  /*3560*/  FMNMX.FTZ R132, R90, R132, !PT ;  /* 0x000000845a847209 */ /* 0x000fe40007810000 */
[----:B------:R-:W-:Y:S02]  /*3570*/  FMNMX.FTZ R2, R52, R2, !PT ;  /* 0x0000000234027209 */ /* 0x000fe40007810000 */
[----:B-----5:R-:W-:Y:S02]  /*3580*/  FSEL R88, R20, -INF , P1 ;  /* 0xff80000014587808 */ /* 0x020fe40000800000 */
[----:B------:R-:W-:-:S02]  /*3590*/  FMNMX.FTZ R132, R89, R132, !PT ;  /* 0x0000008459847209 */ /* 0x000fc40007810000 */
[----:B------:R-:W-:Y:S02]  /*35a0*/  FMNMX.FTZ R2, R53, R2, !PT ;  /* 0x0000000235027209 */ /* 0x000fe40007810000 */
[----:B--2---:R-:W-:Y:S01]  /*35b0*/  FSEL R84, R9, -INF , P0 ;  /* 0xff80000009547808 */ /* 0x004fe20000000000 */
[----:B------:R-:W-:Y:S01]  /*35c0*/  FMUL.FTZ R9, R23, c[0x0][0x320] ;  /* 0x0000c80017097a20 */ /* 0x000fe20000410000 */
[----:B------:R-:W-:Y:S02]  /*35d0*/  FMNMX.FTZ R132, R88, R132, !PT ;  /* 0x0000008458847209 */ /* 0x000fe40007810000 */
[----:B------:R-:W-:Y:S02]  /*35e0*/  FMNMX.FTZ R2, R105, R2, !PT ;  /* 0x0000000269027209 */ /* 0x000fe40007810000 */
[----:B------:R-:W-:Y:S01]  /*35f0*/  FMNMX.FTZ R132, R84, R132, !PT ;  /* 0x0000008454847209 */ /* 0x000fe20007810000 */
[----:B------:R-:W1:Y:S01]  /*3600*/  MUFU.TANH R9, R9 ;  /* 0x0000000900097308 */ /* 0x000e620000002400 */
[----:B------:R-:W-:-:S02]  /*3610*/  FMNMX.FTZ R2, R106, R2, !PT ;  /* 0x000000026a027209 */ /* 0x000fc40007810000 */
[----:B------:R-:W-:Y:S01]  /*3620*/  FSEL R87, R19, -INF , P2 ;  /* 0xff80000013577808 */ /* 0x000fe20001000000 */
[----:B------:R-:W2:Y:S01]  /*3630*/  SHFL.BFLY PT, R3, R132, 0x2, 0x1f ;  /* 0x0c401f0084037f89 */ /* 0x000ea200000e0000 */
[----:B------:R-:W-:Y:S02]  /*3640*/  FMNMX.FTZ R2, R107, R2, !PT ;  /* 0x000000026b027209 */ /* 0x000fe40007810000 */
[----:B----4-:R-:W-:Y:S02]  /*3650*/  FSEL R86, R22, -INF , P1 ;  /* 0xff80000016567808 */ /* 0x010fe40000800000 */
[----:B------:R-:W-:-:S04]  /*3660*/  FMNMX.FTZ R2, R104, R2, !PT ;  /* 0x0000000268027209 */ /* 0x000fc80007810000 */
[----:B------:R-:W-:Y:S02]  /*3670*/  FMNMX.FTZ R2, R95, R2, !PT ;  /* 0x000000025f027209 */ /* 0x000fe40007810000 */
[----:B-1----:R-:W-:Y:S02]  /*3680*/  FSEL R85, R9, -INF , P0 ;  /* 0xff80000009557808 */ /* 0x002fe40000000000 */
[----:B------:R-:W-:Y:S02]  /*3690*/  FMNMX.FTZ R2, R87, R2, !PT ;  /* 0x0000000257027209 */ /* 0x000fe40007810000 */
[----:B------:R-:W-:Y:S02]  /*36a0*/  ISETP.GE.AND P0, PT, R103, 0x41, PT ;  /* 0x000000416700780c */ /* 0x000fe40003f06270 */
[----:B------:R-:W-:-:S04]  /*36b0*/  FMNMX.FTZ R2, R86, R2, !PT ;  /* 0x0000000256027209 */ /* 0x000fc80007810000 */
[----:B------:R-:W-:Y:S02]  /*36c0*/  FMNMX.FTZ R2, R85, R2, !PT ;  /* 0x0000000255027209 */ /* 0x000fe40007810000 */
[----:B--2---:R-:W-:-:S03]  /*36d0*/  FMNMX.FTZ R132, R132, R3, !PT ;  /* 0x0000000384847209 */ /* 0x004fc60007810000 */
[----:B------:R-:W1:Y:S04]  /*36e0*/  SHFL.BFLY PT, R9, R2, 0x2, 0x1f ;  /* 0x0c401f0002097f89 */ /* 0x000e6800000e0000 */
[----:B------:R-:W2:Y:S01]  /*36f0*/  SHFL.BFLY PT, R3, R132, 0x1, 0x1f ;  /* 0x0c201f0084037f89 */ /* 0x000ea200000e0000 */
[----:B-1----:R-:W-:Y:S02]  /*3700*/  FMNMX.FTZ R9, R2, R9, !PT ;  /* 0x0000000902097209 */ /* 0x002fe40007810000 */
[----:B------:R-:W-:Y:S02]  /*3710*/  @P0 LEA.HI.SX32 R2, R111, 0xfffffffe, 0x1a ;  /* 0xfffffffe6f020811 */ /* 0x000fe400078fd2ff */
[----:B--2---:R-:W-:Y:S01]  /*3720*/  FMNMX.FTZ R132, R132, R3, !PT ;  /* 0x0000000384847209 */ /* 0x004fe20007810000 */
[----:B------:R-:W1:Y:S01]  /*3730*/  SHFL.BFLY PT, R15, R9, 0x1, 0x1f ;  /* 0x0c201f00090f7f89 */ /* 0x000e6200000e0000 */
[----:B------:R-:W-:Y:S01]  /*3740*/  @P0 SHF.R.S32.HI R10, RZ, 0x1f, R2 ;  /* 0x0000001fff0a0819 */ /* 0x000fe20000011402 */
[----:B------:R-:W-:Y:S01]  /*3750*/  @P0 IMAD R3, R96, R2, RZ ;  /* 0x0000000260030224 */ /* 0x000fe200078e02ff */
[C---:B------:R-:W-:Y:S01]  /*3760*/  FSETP.NEU.FTZ.AND P1, PT, R132.reuse, -INF , PT ;  /* 0xff8000008400780b */ /* 0x040fe20003f3d000 */
[----:B------:R-:W-:-:S02]  /*3770*/  FMUL.FTZ R12, R132, c[0x0][0x2d0] ;  /* 0x0000b400840c7a20 */ /* 0x000fc40000410000 */
[-C--:B------:R-:W-:Y:S02]  /*3780*/  @P0 IMAD R10, R10, R97.reuse, R3 ;  /* 0x000000610a0a0224 */ /* 0x080fe400078e0203 */
[----:B------:R-:W-:Y:S01]  /*3790*/  @P0 IMAD.WIDE.U32 R2, R2, R97, R108 ;  /* 0x0000006102020225 */ /* 0x000fe200078e006c */
[----:B------:R-:W-:-:S03]  /*37a0*/  FSEL R12, R12, RZ, P1 ;  /* 0x000000ff0c0c7208 */ /* 0x000fc60000800000 */
[----:B------:R-:W-:Y:S02]  /*37b0*/  @P0 IMAD.IADD R10, R3, 0x1, R10 ;  /* 0x00000001030a0824 */ /* 0x000fe400078e020a */
[--C-:B------:R-:W-:Y:S02]  /*37c0*/  FFMA.FTZ R7, R7, c[0x0][0x2d0], -R12.reuse ;  /* 0x0000b40007077a23 */ /* 0x100fe4000001080c */
[----:B------:R-:W-:Y:S01]  /*37d0*/  FFMA.FTZ R3, R6, c[0x0][0x2d0], -R12 ;  /* 0x0000b40006037a23 */ /* 0x000fe2000001080c */
[C---:B------:R-:W-:Y:S01]  /*37e0*/  @P0 LEA R6, P1, R2.reuse, c[0x0][0x1c8], 0x1 ;  /* 0x0000720002060a11 */ /* 0x040fe200078208ff */
[----:B------:R2:W-:Y:S08]  /*37f0*/  MUFU.EX2 R82, R7 ;  /* 0x0000000700527308 */ /* 0x0005f00000000800 */
[----:B------:R1:W-:Y:S01]  /*3800*/  MUFU.EX2 R81, R3 ;  /* 0x0000000300517308 */ /* 0x0003e20000000800 */
[----:B--2---:R-:W-:Y:S01]  /*3810*/  @P0 LEA.HI.X R7, R2, c[0x0][0x1cc], R10, 0x1, P1 ;  /* 0x0000730002070a11 */ /* 0x004fe200008f0c0a */
[--C-:B------:R-:W-:Y:S01]  /*3820*/  FFMA.FTZ R2, R8, c[0x0][0x2d0], -R12.reuse ;  /* 0x0000b40008027a23 */ /* 0x100fe2000001080c */
[----:B------:R-:W-:Y:S01]  /*3830*/  @P0 LEA R8, P1, R99, R6, 0x1 ;  /* 0x0000000663080211 */ /* 0x000fe200078208ff */
[----:B------:R-:W-:-:S04]  /*3840*/  FFMA.FTZ R10, R13, c[0x0][0x2d0], -R12 ;  /* 0x0000b4000d0a7a23 */ /* 0x000fc8000001080c */
[----:B------:R2:W-:Y:S01]  /*3850*/  MUFU.EX2 R83, R2 ;  /* 0x0000000200537308 */ /* 0x0005e20000000800 */
[----:B------:R3:W-:Y:S01]  /*3860*/  @P0 LDGSTS.E.BYPASS.LTC128B.128 [R98+0x10100], [R6.64], !P6 ;  /* 0x1010000006620fae */ /* 0x0007e2000f101d44 */
[----:B-1----:R-:W-:Y:S02]  /*3870*/  FMNMX.FTZ R3, R9, R15, !PT ;  /* 0x0000000f09037209 */ /* 0x002fe40007810000 */
[----:B------:R-:W-:Y:S01]  /*3880*/  @P0 LEA.HI.X R9, R99, R7, R100, 0x1, P1 ;  /* 0x0000000763090211 */ /* 0x000fe200008f0c64 */
[----:B------:R3:W-:Y:S01]  /*3890*/  @P0 LDGSTS.E.BYPASS.LTC128B.128 [R98+0x12100], [R6.64+0x80], !P5 ;  /* 0x1210008006620fae */ /* 0x0007e2000e901d44 */
[----:B------:R-:W-:Y:S02]  /*38a0*/  FSETP.NEU.FTZ.AND P1, PT, R3, -INF , PT ;  /* 0xff8000000300780b */ /* 0x000fe40003f3d000 */
[----:B------:R-:W-:Y:S01]  /*38b0*/  MUFU.EX2 R15, R10 ;  /* 0x0000000a000f7308 */ /* 0x000fe20000000800 */
[----:B------:R3:W-:Y:S04]  /*38c0*/  @P0 LDGSTS.E.BYPASS.LTC128B.128 [R98+0x14100], [R6.64+0x100], !P4 ;  /* 0x1410010006620fae */ /* 0x0007e8000e101d44 */
[----:B------:R3:W-:Y:S01]  /*38d0*/  @P0 LDGSTS.E.BYPASS.LTC128B.128 [R98+0x16100], [R6.64+0x180], !P3 ;  /* 0x1610018006620fae */ /* 0x0007e2000d901d44 */
[----:B--2---:R-:W-:-:S03]  /*38e0*/  FFMA.FTZ R2, R11, c[0x0][0x2d0], -R12 ;  /* 0x0000b4000b027a23 */ /* 0x004fc6000001080c */
[----:B------:R1:W-:Y:S01]  /*38f0*/  @P0 LDGSTS.E.BYPASS.LTC128B.128 [R98+0x11100], [R8.64], !P6 ;  /* 0x1110000008620fae */ /* 0x0003e2000f101d44 */
[----:B------:R2:W4:Y:S03]  /*3900*/  MUFU.EX2 R134, R2 ;  /* 0x0000000200867308 */ /* 0x0005260000000800 */
[----:B------:R1:W-:Y:S04]  /*3910*/  @P0 LDGSTS.E.BYPASS.LTC128B.128 [R98+0x13100], [R8.64+0x80], !P5 ;  /* 0x1310008008620fae */ /* 0x0003e8000e901d44 */
[----:B------:R1:W-:Y:S04]  /*3920*/  @P0 LDGSTS.E.BYPASS.LTC128B.128 [R98+0x15100], [R8.64+0x100], !P4 ;  /* 0x1510010008620fae */ /* 0x0003e8000e101d44 */
[----:B------:R1:W-:Y:S04]  /*3930*/  @P0 LDGSTS.E.BYPASS.LTC128B.128 [R98+0x17100], [R8.64+0x180], !P3 ;  /* 0x1710018008620fae */ /* 0x0003e8000d901d44 */
[----:B------:R-:W5:Y:S01]  /*3940*/  LDSM.16.MT88.4 R16, [R250+0x100] ;  /* 0x00010000fa10783b */ /* 0x000f620000004200 */
[----:B--2---:R-:W-:Y:S01]  /*3950*/  FMUL.FTZ R2, R3, c[0x0][0x2d0] ;  /* 0x0000b40003027a20 */ /* 0x004fe20000410000 */
[----:B----4-:R-:W-:-:S02]  /*3960*/  F2FP.PACK_AB R10, R134, R83 ;  /* 0x00000053860a723e */ /* 0x010fc400000000ff */
[----:B------:R-:W2:Y:S02]  /*3970*/  LDSM.16.MT88.4 R20, [R249+0x100] ;  /* 0x00010000f914783b */ /* 0x000ea40000004200 */
[----:B------:R-:W-:Y:S02]  /*3980*/  FSEL R2, R2, RZ, P1 ;  /* 0x000000ff02027208 */ /* 0x000fe40000800000 */
[----:B------:R-:W-:Y:S03]  /*3990*/  LDSM.16.MT88.4 R32, [R250+0x900] ;  /* 0x00090000fa20783b */ /* 0x000fe60000004200 */
[--C-:B------:R-:W-:Y:S01]  /*39a0*/  FFMA.FTZ R4, R14, c[0x0][0x2d0], -R2.reuse ;  /* 0x0000b4000e047a23 */ /* 0x100fe20000010802 */
[----:B------:R-:W4:Y:S01]  /*39b0*/  LDSM.16.MT88.4 R48, [R136+0x100] ;  /* 0x000100008830783b */ /* 0x000f220000004200 */
[----:B------:R-:W-:Y:S02]  /*39c0*/  FFMA.FTZ R0, R52, c[0x0][0x2d0], -R2 ;  /* 0x0000b40034007a23 */ /* 0x000fe40000010802 */
[----:B------:R3:W-:Y:S01]  /*39d0*/  MUFU.EX2 R14, R4 ;  /* 0x00000004000e7308 */ /* 0x0007e20000000800 */
[----:B------:R-:W2:Y:S04]  /*39e0*/  LDSM.16.MT88.4 R36, [R249+0x900] ;  /* 0x00090000f924783b */ /* 0x000ea80000004200 */
[----:B------:R-:W-:Y:S01]  /*39f0*/  LDSM.16.MT88.4 R68, [R250+0x2100] ;  /* 0x00210000fa44783b */ /* 0x000fe20000004200 */
[----:B-1----:R-:W-:-:S02]  /*3a00*/  F2FP.PACK_AB R8, R81, R82 ;  /* 0x000000525108723e */ /* 0x002fc400000000ff */
[----:B------:R1:W-:Y:S01]  /*3a10*/  MUFU.EX2 R125, R0 ;  /* 0x00000000007d7308 */ /* 0x0003e20000000800 */
[----:B------:R-:W-:Y:S04]  /*3a20*/  LDSM.16.MT88.4 R72, [R136+0x900] ;  /* 0x000900008848783b */ /* 0x000fe80000004200 */
[----:B------:R-:W-:Y:S01]  /*3a30*/  LDSM.16.MT88.4 R60, [R249+0x2100] ;  /* 0x00210000f93c783b */ /* 0x000fe20000004200 */
[----:B---3--:R-:W-:-:S03]  /*3a40*/  FFMA.FTZ R4, R24, c[0x0][0x2d0], -R2 ;  /* 0x0000b40018047a23 */ /* 0x008fc60000010802 */
[----:B------:R-:W-:Y:S01]  /*3a50*/  LDSM.16.MT88.4 R76, [R136+0x2100] ;  /* 0x00210000884c783b */ /* 0x000fe20000004200 */
[----:B------:R3:W3:Y:S03]  /*3a60*/  MUFU.EX2 R13, R4 ;  /* 0x00000004000d7308 */ /* 0x0006e60000000800 */
[----:B------:R-:W-:Y:S01]  /*3a70*/  LDSM.16.MT88.4 R56, [R136+0x2900] ;  /* 0x002900008838783b */ /* 0x000fe20000004200 */
[----:B-1----:R-:W-:-:S03]  /*3a80*/  FFMA.FTZ R0, R53, c[0x0][0x2d0], -R2 ;  /* 0x0000b40035007a23 */ /* 0x002fc60000010802 */
[----:B------:R-:W0:Y:S01]  /*3a90*/  LDGDEPBAR ;  /* 0x00000000000079af */ /* 0x000e220000000000 */
[----:B------:R1:W1:Y:S01]  /*3aa0*/  MUFU.EX2 R135, R0 ;  /* 0x0000000000877308 */ /* 0x0002620000000800 */
[----:B---3--:R-:W-:Y:S01]  /*3ab0*/  FFMA.FTZ R4, R25, c[0x0][0x2d0], -R2 ;  /* 0x0000b40019047a23 */ /* 0x008fe20000010802 */
[----:B------:R-:W-:-:S06]  /*3ac0*/  F2FP.PACK_AB R9, R13, R14 ;  /* 0x0000000e0d09723e */ /* 0x000fcc00000000ff */
[----:B------:R3:W-:Y:S01]  /*3ad0*/  MUFU.EX2 R80, R4 ;  /* 0x0000000400507308 */ /* 0x0007e20000000800 */
[----:B-1----:R-:W-:Y:S02]  /*3ae0*/  MOV R0, R15 ;  /* 0x0000000f00007202 */ /* 0x002fe40000000f00 */
[----:B------:R-:W-:Y:S01]  /*3af0*/  F2FP.PACK_AB R7, R135, R125 ;  /* 0x0000007d8707723e */ /* 0x000fe200000000ff */
[----:B---3--:R-:W-:-:S04]  /*3b00*/  FFMA.FTZ R4, R27, c[0x0][0x2d0], -R2 ;  /* 0x0000b4001b047a23 */ /* 0x008fc80000010802 */
[----:B------:R1:W3:Y:S02]  /*3b10*/  MUFU.EX2 R137, R4 ;  /* 0x0000000400897308 */ /* 0x0002e40000000800 */
[----:B-1----:R-:W-:Y:S01]  /*3b20*/  FFMA.FTZ R4, R26, c[0x0][0x2d0], -R12 ;  /* 0x0000b4001a047a23 */ /* 0x002fe2000001080c */
[----:B---3--:R-:W-:-:S05]  /*3b30*/  F2FP.PACK_AB R11, R137, R80 ;  /* 0x00000050890b723e */ /* 0x008fca00000000ff */
[----:B------:R1:W-:Y:S02]  /*3b40*/  MUFU.EX2 R139, R4 ;  /* 0x00000004008b7308 */ /* 0x0003e40000000800 */
[C---:B-----5:R-:W-:Y:S08]  /*3b50*/  HMMA.16816.F32 R24, R8.reuse, R16, RZ ;  /* 0x000000100818723c */ /* 0x060ff000000018ff */
[----:B--2---:R-:W-:Y:S01]  /*3b60*/  HMMA.16816.F32 R40, R8, R22, RZ ;  /* 0x000000160828723c */ /* 0x004fe200000018ff */
[----:B-1----:R-:W-:-:S04]  /*3b70*/  FFMA.FTZ R4, R28, c[0x0][0x2d0], -R12 ;  /* 0x0000b4001c047a23 */ /* 0x002fc8000001080c */
[----:B------:R1:W-:Y:S03]  /*3b80*/  MUFU.EX2 R138, R4 ;  /* 0x00000004008a7308 */ /* 0x0003e60000000800 */
[C---:B------:R-:W-:Y:S08]  /*3b90*/  HMMA.16816.F32 R44, R8.reuse, R20, RZ ;  /* 0x00000014082c723c */ /* 0x040ff000000018ff */
[----:B------:R-:W-:Y:S01]  /*3ba0*/  HMMA.16816.F32 R20, R8, R18, RZ ;  /* 0x000000120814723c */ /* 0x000fe200000018ff */
[----:B-1----:R-:W-:-:S07]  /*3bb0*/  FFMA.FTZ R4, R29, c[0x0][0x2d0], -R12 ;  /* 0x0000b4001d047a23 */ /* 0x002fce000001080c */
[C---:B----4-:R-:W-:Y:S01]  /*3bc0*/  HMMA.16816.F32 R16, R8.reuse, R48, RZ ;  /* 0x000000300810723c */ /* 0x050fe200000018ff */
[----:B------:R1:W2:Y:S07]  /*3bd0*/  MUFU.EX2 R124, R4 ;  /* 0x00000004007c7308 */ /* 0x0002ae0000000800 */
[----:B------:R-:W-:Y:S01]  /*3be0*/  HMMA.16816.F32 R64, R8, R50, RZ ;  /* 0x000000320840723c */ /* 0x000fe200000018ff */
[----:B------:R-:W-:Y:S01]  /*3bf0*/  LDSM.16.MT88.4 R48, [R252+0x900] ;  /* 0x00090000fc30783b */ /* 0x000fe20000004200 */
[----:B-1----:R-:W-:Y:S01]  /*3c00*/  FFMA.FTZ R4, R31, c[0x0][0x2d0], -R2 ;  /* 0x0000b4001f047a23 */ /* 0x002fe20000010802 */
[----:B--2---:R-:W-:-:S03]  /*3c10*/  F2FP.PACK_AB R6, R124, R138 ;  /* 0x0000008a7c06723e */ /* 0x004fc600000000ff */
[----:B------:R1:W-:Y:S02]  /*3c20*/  MUFU.EX2 R127, R4 ;  /* 0x00000004007f7308 */ /* 0x0003e40000000800 */
[----:B-1----:R-:W-:Y:S02]  /*3c30*/  FFMA.FTZ R4, R30, c[0x0][0x2d0], -R2 ;  /* 0x0000b4001e047a23 */ /* 0x002fe40000010802 */
[----:B------:R-:W1:Y:S04]  /*3c40*/  LDSM.16.MT88.4 R28, [R252+0x100] ;  /* 0x00010000fc1c783b */ /* 0x000e680000004200 */
[----:B------:R2:W3:Y:S02]  /*3c50*/  MUFU.EX2 R126, R4 ;  /* 0x00000004007e7308 */ /* 0x0004e40000000800 */
[----:B--2---:R-:W-:-:S02]  /*3c60*/  F2FP.PACK_AB R4, R139, R0 ;  /* 0x000000008b04723e */ /* 0x004fc400000000ff */
[----:B---3--:R-:W-:-:S07]  /*3c70*/  F2FP.PACK_AB R5, R126, R127 ;  /* 0x0000007f7e05723e */ /* 0x008fce00000000ff */
[C---:B------:R-:W-:Y:S08]  /*3c80*/  HMMA.16816.F32 R24, R4.reuse, R32, R24 ;  /* 0x000000200418723c */ /* 0x040ff00000001818 */
[----:B------:R-:W-:Y:S01]  /*3c90*/  HMMA.16816.F32 R148, R4, R38, R40 ;  /* 0x000000260494723c */ /* 0x000fe20000001828 */
[----:B------:R-:W2:Y:S07]  /*3ca0*/  LDSM.16.MT88.4 R40, [R250+0x2900] ;  /* 0x00290000fa28783b */ /* 0x000eae0000004200 */
[----:B-1----:R-:W-:Y:S08]  /*3cb0*/  HMMA.16816.F32 R52, R8, R28, RZ ;  /* 0x0000001c0834723c */ /* 0x002ff000000018ff */
[----:B------:R-:W-:Y:S01]  /*3cc0*/  IMAD.MOV.U32 R113, RZ, RZ, R25 ;  /* 0x000000ffff717224 */ /* 0x000fe200078e0019 */
[----:B------:R-:W-:Y:S01]  /*3cd0*/  MOV R15, R27 ;  /* 0x0000001b000f7202 */ /* 0x000fe20000000f00 */
[----:B------:R-:W-:Y:S01]  /*3ce0*/  IMAD.MOV.U32 R112, RZ, RZ, R24 ;  /* 0x000000ffff707224 */ /* 0x000fe200078e0018 */
[----:B------:R-:W-:Y:S01]  /*3cf0*/  HMMA.16816.F32 R140, R4, R36, R44 ;  /* 0x00000024048c723c */ /* 0x000fe2000000182c */
[----:B------:R-:W-:Y:S01]  /*3d00*/  IMAD.MOV.U32 R133, RZ, RZ, R26 ;  /* 0x000000ffff857224 */ /* 0x000fe200078e001a */
[----:B------:R-:W1:Y:S06]  /*3d10*/  LDSM.16.MT88.4 R44, [R249+0x2900] ;  /* 0x00290000f92c783b */ /* 0x000e6c0000004200 */
[----:B------:R-:W-:Y:S08]  /*3d20*/  HMMA.16816.F32 R24, R8, R68, RZ ;  /* 0x000000440818723c */ /* 0x000ff000000018ff */
[C---:B------:R-:W-:Y:S08]  /*3d30*/  HMMA.16816.F32 R16, R4.reuse, R72, R16 ;  /* 0x000000480410723c */ /* 0x040ff00000001810 */
[C---:B------:R-:W-:Y:S08]  /*3d40*/  HMMA.16816.F32 R156, R4.reuse, R34, R20 ;  /* 0x00000022049c723c */ /* 0x040ff00000001814 */
[----:B------:R-:W-:Y:S01]  /*3d50*/  HMMA.16816.F32 R96, R4, R48, R52 ;  /* 0x000000300460723c */ /* 0x000fe20000001834 */
[----:B------:R-:W-:Y:S07]  /*3d60*/  LDSM.16.MT88.4 R52, [R136+0x4900] ;  /* 0x004900008834783b */ /* 0x000fee0000004200 */
[----:B------:R-:W-:Y:S01]  /*3d70*/  HMMA.16816.F32 R36, R8, R30, RZ ;  /* 0x0000001e0824723c */ /* 0x000fe200000018ff */
[----:B------:R-:W-:Y:S01]  /*3d80*/  IMAD.MOV.U32 R115, RZ, RZ, R17 ;  /* 0x000000ffff737224 */ /* 0x000fe200078e0011 */
[----:B------:R-:W-:Y:S01]  /*3d90*/  MOV R110, R19 ;  /* 0x00000013006e7202 */ /* 0x000fe20000000f00 */
[----:B------:R-:W-:-:S02]  /*3da0*/  IMAD.MOV.U32 R114, RZ, RZ, R16 ;  /* 0x000000ffff727224 */ /* 0x000fc400078e0010 */
[----:B------:R-:W-:-:S03]  /*3db0*/  IMAD.MOV.U32 R111, RZ, RZ, R18 ;  /* 0x000000ffff6f7224 */ /* 0x000fc600078e0012 */
[----:B------:R-:W-:Y:S01]  /*3dc0*/  HMMA.16816.F32 R20, R8, R70, RZ ;  /* 0x000000460814723c */ /* 0x000fe200000018ff */
[----:B------:R-:W3:Y:S07]  /*3dd0*/  LDSM.16.MT88.4 R68, [R252+0x2100] ;  /* 0x00210000fc44783b */ /* 0x000eee0000004200 */
[----:B--2---:R-:W-:Y:S01]  /*3de0*/  HMMA.16816.F32 R24, R4, R40, R24 ;  /* 0x000000280418723c */ /* 0x004fe20000001818 */
[----:B------:R-:W-:Y:S01]  /*3df0*/  IMAD.MOV.U32 R48, RZ, RZ, R97 ;  /* 0x000000ffff307224 */ /* 0x000fe200078e0061 */
[----:B------:R-:W-:Y:S01]  /*3e00*/  MOV R102, R96 ;  /* 0x0000006000667202 */ /* 0x000fe20000000f00 */
[----:B------:R-:W-:-:S02]  /*3e10*/  IMAD.MOV.U32 R49, RZ, RZ, R98 ;  /* 0x000000ffff317224 */ /* 0x000fc400078e0062 */
[----:B------:R-:W-:-:S03]  /*3e20*/  IMAD.MOV.U32 R103, RZ, RZ, R99 ;  /* 0x000000ffff677224 */ /* 0x000fc600078e0063 */
[C---:B------:R-:W-:Y:S08]  /*3e30*/  HMMA.16816.F32 R28, R8.reuse, R62, RZ ;  /* 0x0000003e081c723c */ /* 0x040ff000000018ff */
[C---:B------:R-:W-:Y:S08]  /*3e40*/  HMMA.16816.F32 R32, R8.reuse, R60, RZ ;  /* 0x0000003c0820723c */ /* 0x040ff000000018ff */
[----:B------:R-:W-:Y:S01]  /*3e50*/  HMMA.16816.F32 R16, R8, R76, RZ ;  /* 0x0000004c0810723c */ /* 0x000fe200000018ff */
[----:B------:R-:W-:Y:S01]  /*3e60*/  IMAD.MOV.U32 R109, RZ, RZ, R26 ;  /* 0x000000ffff6d7224 */ /* 0x000fe200078e001a */
[----:B------:R-:W-:Y:S01]  /*3e70*/  MOV R96, R24 ;  /* 0x0000001800607202 */ /* 0x000fe20000000f00 */
[----:B------:R-:W-:-:S02]  /*3e80*/  IMAD.MOV.U32 R108, RZ, RZ, R25 ;  /* 0x000000ffff6c7224 */ /* 0x000fc400078e0019 */
[----:B------:R-:W-:Y:S02]  /*3e90*/  IMAD.MOV.U32 R97, RZ, RZ, R27 ;  /* 0x000000ffff617224 */ /* 0x000fe400078e001b */
[----:B------:R-:W-:Y:S01]  /*3ea0*/  LDSM.16.MT88.4 R24, [R252+0x2900] ;  /* 0x00290000fc18783b */ /* 0x000fe20000004200 */
[----:B------:R-:W-:Y:S08]  /*3eb0*/  HMMA.16816.F32 R60, R8, R78, RZ ;  /* 0x0000004e083c723c */ /* 0x000ff000000018ff */
[C---:B------:R-:W-:Y:S01]  /*3ec0*/  HMMA.16816.F32 R164, R4.reuse, R74, R64 ;  /* 0x0000004a04a4723c */ /* 0x040fe20000001840 */
[----:B------:R-:W2:Y:S07]  /*3ed0*/  LDSM.16.MT88.4 R64, [R249+0x4100] ;  /* 0x00410000f940783b */ /* 0x000eae0000004200 */
[C---:B-1----:R-:W-:Y:S01]  /*3ee0*/  HMMA.16816.F32 R72, R4.reuse, R46, R28 ;  /* 0x0000002e0448723c */ /* 0x042fe2000000181c */
[----:B------:R-:W1:Y:S07]  /*3ef0*/  LDSM.16.MT88.4 R28, [R250+0x4100] ;  /* 0x00410000fa1c783b */ /* 0x000e6e0000004200 */
[C---:B------:R-:W-:Y:S01]  /*3f00*/  HMMA.16816.F32 R32, R4.reuse, R44, R32 ;  /* 0x0000002c0420723c */ /* 0x040fe20000001820 */
[----:B------:R-:W4:Y:S07]  /*3f10*/  LDSM.16.MT88.4 R44, [R249+0x4900] ;  /* 0x00490000f92c783b */ /* 0x000f2e0000004200 */
[C---:B------:R-:W-:Y:S08]  /*3f20*/  HMMA.16816.F32 R188, R4.reuse, R56, R16 ;  /* 0x0000003804bc723c */ /* 0x040ff00000001810 */
[C---:B------:R-:W-:Y:S01]  /*3f30*/  HMMA.16816.F32 R180, R4.reuse, R58, R60 ;  /* 0x0000003a04b4723c */ /* 0x040fe2000000183c */
[----:B------:R-:W5:Y:S04]  /*3f40*/  LDSM.16.MT88.4 R56, [R136+0x4100] ;  /* 0x004100008838783b */ /* 0x000f680000004200 */
[----:B------:R-:W1:Y:S03]  /*3f50*/  LDSM.16.MT88.4 R60, [R252+0x4100] ;  /* 0x00410000fc3c783b */ /* 0x000e660000004200 */
[----:B------:R-:W-:Y:S01]  /*3f60*/  HMMA.16816.F32 R184, R4, R42, R20 ;  /* 0x0000002a04b8723c */ /* 0x000fe20000001814 */
[----:B------:R-:W1:Y:S01]  /*3f70*/  LDSM.16.MT88.4 R40, [R250+0x4900] ;  /* 0x00490000fa28783b */ /* 0x000e620000004200 */
[----:B------:R-:W-:Y:S01]  /*3f80*/  IMAD.MOV.U32 R101, RZ, RZ, R33 ;  /* 0x000000ffff657224 */ /* 0x000fe200078e0021 */
[----:B------:R-:W-:Y:S01]  /*3f90*/  MOV R98, R32 ;  /* 0x0000002000627202 */ /* 0x000fe20000000f00 */
[----:B------:R-:W-:-:S02]  /*3fa0*/  IMAD.MOV.U32 R100, RZ, RZ, R34 ;  /* 0x000000ffff647224 */ /* 0x000fc400078e0022 */
[----:B------:R-:W-:Y:S02]  /*3fb0*/  IMAD.MOV.U32 R99, RZ, RZ, R35 ;  /* 0x000000ffff637224 */ /* 0x000fe400078e0023 */
[C---:B---3--:R-:W-:Y:S07]  /*3fc0*/  HMMA.16816.F32 R20, R8.reuse, R68, RZ ;  /* 0x000000440814723c */ /* 0x048fee00000018ff */
[----:B------:R-:W-:Y:S01]  /*3fd0*/  IMAD.MOV.U32 R69, RZ, RZ, R49 ;  /* 0x000000ffff457224 */ /* 0x000fe200078e0031 */
[----:B------:R-:W-:Y:S01]  /*3fe0*/  HMMA.16816.F32 R16, R8, R70, RZ ;  /* 0x000000460810723c */ /* 0x000fe200000018ff */
[----:B------:R-:W-:-:S06]  /*3ff0*/  IMAD.MOV.U32 R68, RZ, RZ, R48 ;  /* 0x000000ffff447224 */ /* 0x000fcc00078e0030 */
[----:B------:R-:W-:Y:S01]  /*4000*/  IMAD.MOV.U32 R70, RZ, RZ, R115 ;  /* 0x000000ffff467224 */ /* 0x000fe200078e0073 */
[----:B------:R-:W-:Y:S01]  /*4010*/  HMMA.16816.F32 R76, R4, R50, R36 ;  /* 0x00000032044c723c */ /* 0x000fe20000001824 */
[----:B------:R-:W-:Y:S01]  /*4020*/  LDSM.16.MT88.4 R48, [R252+0x4900] ;  /* 0x00490000fc30783b */ /* 0x000fe20000004200 */
[----:B------:R-:W-:-:S06]  /*4030*/  MOV R71, R114 ;  /* 0x0000007200477202 */ /* 0x000fcc0000000f00 */
[C---:B--2---:R-:W-:Y:S08]  /*4040*/  HMMA.16816.F32 R36, R8.reuse, R64, RZ ;  /* 0x000000400824723c */ /* 0x044ff000000018ff */
[----:B------:R-:W-:Y:S01]  /*4050*/  HMMA.16816.F32 R32, R8, R66, RZ ;  /* 0x000000420820723c */ /* 0x000fe200000018ff */
[----:B------:R-:W2:Y:S07]  /*4060*/  LDSM.16.MT88.4 R64, [R249+0x6100] ;  /* 0x00610000f940783b */ /* 0x000eae0000004200 */
[----:B------:R-:W-:Y:S08]  /*4070*/  HMMA.16816.F32 R168, R4, R24, R20 ;  /* 0x0000001804a8723c */ /* 0x000ff00000001814 */
[----:B-1----:R-:W-:Y:S08]  /*4080*/  HMMA.16816.F32 R20, R8, R28, RZ ;  /* 0x0000001c0814723c */ /* 0x002ff000000018ff */
[----:B------:R-:W-:Y:S08]  /*4090*/  HMMA.16816.F32 R160, R4, R26, R16 ;  /* 0x0000001a04a0723c */ /* 0x000ff00000001810 */
[----:B------:R-:W-:Y:S08]  /*40a0*/  HMMA.16816.F32 R16, R8, R30, RZ ;  /* 0x0000001e0810723c */ /* 0x000ff000000018ff */
[----:B----4-:R-:W-:Y:S01]  /*40b0*/  HMMA.16816.F32 R152, R4, R44, R36 ;  /* 0x0000002c0498723c */ /* 0x010fe20000001824 */
[----:B------:R-:W1:Y:S07]  /*40c0*/  LDSM.16.MT88.4 R36, [R250+0x6100] ;  /* 0x00610000fa24783b */ /* 0x000e6e0000004200 */
[----:B-----5:R-:W-:Y:S07]  /*40d0*/  HMMA.16816.F32 R28, R8, R58, RZ ;  /* 0x0000003a081c723c */ /* 0x020fee00000018ff */
[----:B------:R-:W-:Y:S01]  /*40e0*/  IMAD.MOV.U32 R58, RZ, RZ, R69 ;  /* 0x000000ffff3a7224 */ /* 0x000fe200078e0045 */
[----:B------:R-:W-:Y:S01]  /*40f0*/  HMMA.16816.F32 R128, R4, R46, R32 ;  /* 0x0000002e0480723c */ /* 0x000fe20000001820 */
[----:B------:R-:W3:Y:S01]  /*4100*/  LDSM.16.MT88.4 R44, [R249+0x6900] ;  /* 0x00690000f92c783b */ /* 0x000ee20000004200 */
[----:B------:R-:W-:-:S02]  /*4110*/  IMAD.MOV.U32 R59, RZ, RZ, R103 ;  /* 0x000000ffff3b7224 */ /* 0x000fc400078e0067 */
[----:B------:R-:W-:-:S04]  /*4120*/  IMAD.MOV.U32 R69, RZ, RZ, R101 ;  /* 0x000000ffff457224 */ /* 0x000fc800078e0065 */
[C---:B------:R-:W-:Y:S07]  /*4130*/  HMMA.16816.F32 R32, R8.reuse, R56, RZ ;  /* 0x000000380820723c */ /* 0x040fee00000018ff */
[----:B------:R-:W-:Y:S01]  /*4140*/  MOV R56, R102 ;  /* 0x0000006600387202 */ /* 0x000fe20000000f00 */
[----:B------:R-:W-:Y:S01]  /*4150*/  HMMA.16816.F32 R24, R8, R60, RZ ;  /* 0x0000003c0818723c */ /* 0x000fe200000018ff */
[----:B------:R-:W-:Y:S01]  /*4160*/  IMAD.MOV.U32 R57, RZ, RZ, R68 ;  /* 0x000000ffff397224 */ /* 0x000fe200078e0044 */
[----:B------:R-:W-:-:S06]  /*4170*/  MOV R68, R98 ;  /* 0x0000006200447202 */ /* 0x000fcc0000000f00 */
[----:B------:R-:W-:Y:S07]  /*4180*/  HMMA.16816.F32 R144, R4, R40, R20 ;  /* 0x000000280490723c */ /* 0x000fee0000001814 */
[----:B------:R-:W-:Y:S01]  /*4190*/  IMAD.MOV.U32 R41, RZ, RZ, R113 ;  /* 0x000000ffff297224 */ /* 0x000fe200078e0071 */
[----:B------:R-:W-:Y:S01]  /*41a0*/  HMMA.16816.F32 R20, R8, R62, RZ ;  /* 0x0000003e0814723c */ /* 0x000fe200000018ff */
[----:B------:R-:W-:-:S07]  /*41b0*/  IMAD.MOV.U32 R40, RZ, RZ, R112 ;  /* 0x000000ffff287224 */ /* 0x000fce00078e0070 */
[C---:B------:R-:W-:Y:S01]  /*41c0*/  HMMA.16816.F32 R116, R4.reuse, R54, R28 ;  /* 0x000000360474723c */ /* 0x040fe2000000181c */
[----:B------:R-:W4:Y:S07]  /*41d0*/  LDSM.16.MT88.4 R28, [R250+0x6900] ;  /* 0x00690000fa1c783b */ /* 0x000f2e0000004200 */
[----:B------:R-:W-:Y:S07]  /*41e0*/  HMMA.16816.F32 R112, R4, R42, R16 ;  /* 0x0000002a0470723c */ /* 0x000fee0000001810 */
[----:B------:R-:W-:Y:S01]  /*41f0*/  IMAD.MOV.U32 R42, RZ, RZ, R111 ;  /* 0x000000ffff2a7224 */ /* 0x000fe200078e006f */
[----:B--2---:R-:W-:Y:S01]  /*4200*/  HMMA.16816.F32 R16, R8, R64, RZ ;  /* 0x000000400810723c */ /* 0x004fe200000018ff */
[----:B------:R-:W-:-:S07]  /*4210*/  MOV R43, R110 ;  /* 0x0000006e002b7202 */ /* 0x000fce0000000f00 */
[C---:B------:R-:W-:Y:S01]  /*4220*/  HMMA.16816.F32 R120, R4.reuse, R52, R32 ;  /* 0x000000340478723c */ /* 0x040fe20000001820 */
[----:B------:R-:W2:Y:S06]  /*4230*/  LDSM.16.MT88.4 R32, [R136+0x6100] ;  /* 0x006100008820783b */ /* 0x000eac0000004200 */
[----:B------:R-:W-:Y:S02]  /*4240*/  IMAD.MOV.U32 R52, RZ, RZ, R109 ;  /* 0x000000ffff347224 */ /* 0x000fe400078e006d */
[----:B------:R-:W-:Y:S02]  /*4250*/  IMAD.MOV.U32 R53, RZ, RZ, R108 ;  /* 0x000000ffff357224 */ /* 0x000fe400078e006c */
[----:B------:R-:W-:Y:S07]  /*4260*/  HMMA.16816.F32 R108, R4, R48, R24 ;  /* 0x00000030046c723c */ /* 0x000fee0000001818 */
[----:B------:R-:W-:Y:S01]  /*4270*/  IMAD.MOV.U32 R49, RZ, RZ, R70 ;  /* 0x000000ffff317224 */ /* 0x000fe200078e0046 */
[----:B------:R-:W-:Y:S01]  /*4280*/  MOV R48, R71 ;  /* 0x0000004700307202 */ /* 0x000fe20000000f00 */
[----:B------:R-:W-:Y:S01]  /*4290*/  IMAD.MOV.U32 R70, RZ, RZ, R100 ;  /* 0x000000ffff467224 */ /* 0x000fe200078e0064 */
[----:B------:R-:W-:Y:S01]  /*42a0*/  HMMA.16816.F32 R24, R8, R66, RZ ;  /* 0x000000420818723c */ /* 0x000fe200000018ff */
[----:B------:R-:W-:-:S07]  /*42b0*/  IMAD.MOV.U32 R71, RZ, RZ, R99 ;  /* 0x000000ffff477224 */ /* 0x000fce00078e0063 */
[----:B------:R-:W-:Y:S07]  /*42c0*/  HMMA.16816.F32 R100, R4, R50, R20 ;  /* 0x000000320464723c */ /* 0x000fee0000001814 */
[----:B------:R-:W-:Y:S01]  /*42d0*/  IMAD.MOV.U32 R50, RZ, RZ, R97 ;  /* 0x000000ffff327224 */ /* 0x000fe200078e0061 */
[----:B-1----:R-:W-:Y:S01]  /*42e0*/  HMMA.16816.F32 R20, R8, R36, RZ ;  /* 0x000000240814723c */ /* 0x002fe200000018ff */
[----:B------:R-:W-:-:S07]  /*42f0*/  IMAD.MOV.U32 R51, RZ, RZ, R96 ;  /* 0x000000ffff337224 */ /* 0x000fce00078e0060 */
[----:B---3--:R-:W-:Y:S08]  /*4300*/  HMMA.16816.F32 R96, R4, R44, R16 ;  /* 0x0000002c0460723c */ /* 0x008ff00000001810 */
[----:B------:R-:W-:Y:S08]  /*4310*/  HMMA.16816.F32 R16, R8, R38, RZ ;  /* 0x000000260810723c */ /* 0x000ff000000018ff */
[C---:B----4-:R-:W-:Y:S01]  /*4320*/  HMMA.16816.F32 R60, R4.reuse, R28, R20 ;  /* 0x0000001c043c723c */ /* 0x050fe20000001814 */
[----:B------:R-:W1:Y:S06]  /*4330*/  LDSM.16.MT88.4 R20, [R136+0x6900] ;  /* 0x006900008814783b */ /* 0x000e6c0000004200 */
[----:B------:R-:W-:Y:S01]  /*4340*/  IMAD.MOV.U32 R29, RZ, RZ, R52 ;  /* 0x000000ffff1d7224 */ /* 0x000fe200078e0034 */
[----:B------:R-:W-:Y:S01]  /*4350*/  MOV R28, R53 ;  /* 0x00000035001c7202 */ /* 0x000fe20000000f00 */
[C---:B------:R-:W-:Y:S08]  /*4360*/  HMMA.16816.F32 R64, R4.reuse, R46, R24 ;  /* 0x0000002e0440723c */ /* 0x040ff00000001818 */
[----:B------:R-:W-:Y:S07]  /*4370*/  HMMA.16816.F32 R52, R4, R30, R16 ;  /* 0x0000001e0434723c */ /* 0x000fee0000001810 */
[----:B------:R-:W-:Y:S01]  /*4380*/  IMAD.MOV.U32 R31, RZ, RZ, R0 ;  /* 0x000000ffff1f7224 */ /* 0x000fe200078e0000 */
[----:B--2---:R-:W-:Y:S01]  /*4390*/  HMMA.16816.F32 R16, R8, R32, RZ ;  /* 0x000000200810723c */ /* 0x004fe200000018ff */
[----:B------:R-:W-:-:S02]  /*43a0*/  FFMA.FTZ R0, R94, c[0x0][0x2d0], -R12 ;  /* 0x0000b4005e007a23 */ /* 0x000fc4000001080c */
[----:B------:R-:W-:Y:S02]  /*43b0*/  IMAD.MOV.U32 R94, RZ, RZ, R124 ;  /* 0x000000ffff5e7224 */ /* 0x000fe400078e007c */
[----:B------:R2:W-:Y:S01]  /*43c0*/  MUFU.EX2 R124, R0 ;  /* 0x00000000007c7308 */ /* 0x0005e20000000800 */
[----:B------:R-:W-:Y:S01]  /*43d0*/  IMAD.MOV.U32 R30, RZ, RZ, R51 ;  /* 0x000000ffff1e7224 */ /* 0x000fe200078e0033 */
[----:B------:R-:W-:Y:S01]  /*43e0*/  MOV R51, R43 ;  /* 0x0000002b00337202 */ /* 0x000fe20000000f00 */
[----:B------:R-:W-:Y:S02]  /*43f0*/  IMAD.MOV.U32 R43, RZ, RZ, R15 ;  /* 0x000000ffff2b7224 */ /* 0x000fe400078e000f */
[----:B------:R-:W-:Y:S02]  /*4400*/  FFMA.FTZ R15, R84, c[0x0][0x2d0], -R12 ;  /* 0x0000b400540f7a23 */ /* 0x000fe4000001080c */
[----:B------:R-:W-:Y:S02]  /*4410*/  IMAD.MOV.U32 R84, RZ, RZ, R30 ;  /* 0x000000ffff547224 */ /* 0x000fe400078e001e */
[----:B--2---:R-:W-:-:S02]  /*4420*/  FFMA.FTZ R0, R93, c[0x0][0x2d0], -R12 ;  /* 0x0000b4005d007a23 */ /* 0x004fc4000001080c */
[----:B------:R-:W-:-:S08]  /*4430*/  IMAD.MOV.U32 R93, RZ, RZ, R134 ;  /* 0x000000ffff5d7224 */ /* 0x000fd000078e0086 */
[----:B-1----:R-:W-:Y:S01]  /*4440*/  HMMA.16816.F32 R44, R4, R20, R16 ;  /* 0x00000014042c723c */ /* 0x002fe20000001810 */
[----:B------:R1:W-:Y:S07]  /*4450*/  MUFU.EX2 R134, R0 ;  /* 0x0000000000867308 */ /* 0x0003ee0000000800 */
[----:B------:R-:W-:Y:S01]  /*4460*/  HMMA.16816.F32 R16, R8, R34, RZ ;  /* 0x000000220810723c */ /* 0x000fe200000018ff */
[----:B-1----:R-:W-:Y:S01]  /*4470*/  FFMA.FTZ R0, R92, c[0x0][0x2d0], -R12 ;  /* 0x0000b4005c007a23 */ /* 0x002fe2000001080c */
[----:B------:R-:W-:-:S03]  /*4480*/  MOV R92, R135 ;  /* 0x00000087005c7202 */ /* 0x000fc60000000f00 */
[----:B------:R1:W-:Y:S11]  /*4490*/  MUFU.EX2 R135, R0 ;  /* 0x0000000000877308 */ /* 0x0003f60000000800 */
[----:B------:R-:W-:Y:S08]  /*44a0*/  @!UPT UIADD3 URZ, URZ, URZ, URZ ;  /* 0x0000003f3f3ff290 */ /* 0x000ff0000fffe03f */
[----:B------:R-:W-:Y:S01]  /*44b0*/  HMMA.16816.F32 R36, R4, R22, R16 ;  /* 0x000000160424723c */ /* 0x000fe20000001810 */
[----:B------:R-:W2:Y:S01]  /*44c0*/  LDSM.16.MT88.4 R16, [R252+0x6100] ;  /* 0x00610000fc10783b */ /* 0x000ea20000004200 */
[----:B-1----:R-:W-:Y:S02]  /*44d0*/  FFMA.FTZ R0, R91, c[0x0][0x2d0], -R12 ;  /* 0x0000b4005b007a23 */ /* 0x002fe4000001080c */
[----:B------:R-:W-:Y:S02]  /*44e0*/  IMAD.MOV.U32 R91, RZ, RZ, R136 ;  /* 0x000000ffff5b7224 */ /* 0x000fe400078e0088 */
[----:B------:R1:W3:Y:S02]  /*44f0*/  MUFU.EX2 R136, R0 ;  /* 0x0000000000887308 */ /* 0x0002e40000000800 */
[----:B-1----:R-:W-:Y:S02]  /*4500*/  FFMA.FTZ R0, R105, c[0x0][0x2d0], -R2 ;  /* 0x0000b40069007a23 */ /* 0x002fe40000010802 */
[----:B------:R-:W-:-:S02]  /*4510*/  IMAD.MOV.U32 R105, RZ, RZ, R31 ;  /* 0x000000ffff697224 */ /* 0x000fc400078e001f */
[----:B------:R-:W-:Y:S01]  /*4520*/  IMAD.MOV.U32 R31, RZ, RZ, R28 ;  /* 0x000000ffff1f7224 */ /* 0x000fe200078e001c */
[----:B------:R-:W-:Y:S01]  /*4530*/  MOV R28, R29 ;  /* 0x0000001d001c7202 */ /* 0x000fe20000000f00 */
[----:B------:R-:W-:Y:S02]  /*4540*/  IMAD.MOV.U32 R29, RZ, RZ, R50 ;  /* 0x000000ffff1d7224 */ /* 0x000fe400078e0032 */
[----:B------:R-:W-:Y:S02]  /*4550*/  IMAD.MOV.U32 R50, RZ, RZ, R42 ;  /* 0x000000ffff327224 */ /* 0x000fe400078e002a */
[----:B------:R-:W-:Y:S01]  /*4560*/  IMAD.MOV.U32 R42, RZ, RZ, R133 ;  /* 0x000000ffff2a7224 */ /* 0x000fe200078e0085 */
[C---:B--2---:R-:W-:Y:S08]  /*4570*/  HMMA.16816.F32 R20, R8.reuse, R16, RZ ;  /* 0x000000100814723c */ /* 0x044ff000000018ff */
[----:B------:R-:W-:Y:S01]  /*4580*/  HMMA.16816.F32 R8, R8, R18, RZ ;  /* 0x000000120808723c */ /* 0x000fe200000018ff */
[----:B------:R-:W1:Y:S11]  /*4590*/  LDSM.16.MT88.4 R16, [R252+0x6900] ;  /* 0x00690000fc10783b */ /* 0x000e760000004200 */
[----:B------:R-:W-:Y:S11]  /*45a0*/  @!UPT UIADD3 URZ, URZ, URZ, URZ ;  /* 0x0000003f3f3ff290 */ /* 0x000ff6000fffe03f */
[----:B------:R-:W-:Y:S01]  /*45b0*/  @!UPT UIADD3 URZ, URZ, URZ, URZ ;  /* 0x0000003f3f3ff290 */ /* 0x000fe2000fffe03f */
[C---:B-1----:R-:W-:Y:S01]  /*45c0*/  HMMA.16816.F32 R24, R4.reuse, R18, R8 ;  /* 0x000000120418723c */ /* 0x042fe20000001808 */
[----:B------:R-:W1:Y:S06]  /*45d0*/  LDSM.16.MT88.4 R8, [R249+0x1100] ;  /* 0x00110000f908783b */ /* 0x000e6c0000004200 */
[----:B------:R-:W-:Y:S01]  /*45e0*/  FFMA.FTZ R18, R89, c[0x0][0x2d0], -R12 ;  /* 0x0000b40059127a23 */ /* 0x000fe2000001080c */
[----:B------:R-:W-:Y:S01]  /*45f0*/  HMMA.16816.F32 R32, R4, R16, R20 ;  /* 0x000000100420723c */ /* 0x000fe20000001814 */
[----:B------:R2:W-:Y:S01]  /*4600*/  MUFU.EX2 R21, R0 ;  /* 0x0000000000157308 */ /* 0x0005e20000000800 */
[----:B------:R-:W-:Y:S01]  /*4610*/  FFMA.FTZ R19, R85, c[0x0][0x2d0], -R2 ;  /* 0x0000b40055137a23 */ /* 0x000fe20000010802 */
[----:B------:R-:W-:-:S04]  /*4620*/  MOV R85, R31 ;  /* 0x0000001f00557202 */ /* 0x000fc80000000f00 */
[----:B------:R-:W-:Y:S01]  /*4630*/  FADD.FTZ R4, R82, R81 ;  /* 0x0000005152047221 */ /* 0x000fe20000010000 */
[----:B---3--:R-:W-:Y:S01]  /*4640*/  F2FP.PACK_AB R6, R136, R135 ;  /* 0x000000878806723e */ /* 0x008fe200000000ff */
[--C-:B------:R-:W-:Y:S02]  /*4650*/  FFMA.FTZ R20, R90, c[0x0][0x2d0], -R12.reuse ;  /* 0x0000b4005a147a23 */ /* 0x100fe4000001080c */
[----:B------:R-:W-:Y:S02]  /*4660*/  FFMA.FTZ R17, R88, c[0x0][0x2d0], -R12 ;  /* 0x0000b40058117a23 */ /* 0x000fe4000001080c */
[--C-:B------:R-:W-:Y:S02]  /*4670*/  FFMA.FTZ R12, R87, c[0x0][0x2d0], -R2.reuse ;  /* 0x0000b400570c7a23 */ /* 0x100fe40000010802 */
[--C-:B------:R-:W-:Y:S01]  /*4680*/  FFMA.FTZ R16, R86, c[0x0][0x2d0], -R2.reuse ;  /* 0x0000b40056107a23 */ /* 0x100fe20000010802 */
[----:B------:R-:W-:Y:S01]  /*4690*/  MUFU.EX2 R20, R20 ;  /* 0x0000001400147308 */ /* 0x000fe20000000800 */
[----:B--2---:R-:W-:-:S02]  /*46a0*/  FFMA.FTZ R0, R106, c[0x0][0x2d0], -R2 ;  /* 0x0000b4006a007a23 */ /* 0x004fc40000010802 */
[----:B------:R-:W-:Y:S02]  /*46b0*/  IMAD.MOV.U32 R86, RZ, RZ, R28 ;  /* 0x000000ffff567224 */ /* 0x000fe400078e001c */
[----:B------:R-:W-:-:S03]  /*46c0*/  IMAD.MOV.U32 R87, RZ, RZ, R29 ;  /* 0x000000ffff577224 */ /* 0x000fc600078e001d */
[----:B------:R2:W3:Y:S02]  /*46d0*/  MUFU.EX2 R22, R0 ;  /* 0x0000000000167308 */ /* 0x0004e40000000800 */
[----:B--2---:R-:W-:Y:S01]  /*46e0*/  FFMA.FTZ R0, R107, c[0x0][0x2d0], -R2 ;  /* 0x0000b4006b007a23 */ /* 0x004fe20000010802 */
[----:B---3--:R-:W-:-:S05]  /*46f0*/  F2FP.PACK_AB R5, R22, R21 ;  /* 0x000000151605723e */ /* 0x008fca00000000ff */
[----:B------:R2:W-:Y:S02]  /*4700*/  MUFU.EX2 R23, R0 ;  /* 0x0000000000177308 */ /* 0x0005e40000000800 */
[----:B--2---:R-:W-:-:S06]  /*4710*/  FFMA.FTZ R0, R104, c[0x0][0x2d0], -R2 ;  /* 0x0000b40068007a23 */ /* 0x004fcc0000010802 */
[----:B------:R2:W3:Y:S02]  /*4720*/  MUFU.EX2 R133, R0 ;  /* 0x0000000000857308 */ /* 0x0004e40000000800 */
[----:B--2---:R-:W-:Y:S01]  /*4730*/  FADD.FTZ R0, R14, R13 ;  /* 0x0000000d0e007221 */ /* 0x004fe20000010000 */
[----:B---3--:R-:W-:Y:S01]  /*4740*/  F2FP.PACK_AB R7, R133, R23 ;  /* 0x000000178507723e */ /* 0x008fe200000000ff */
[----:B------:R-:W-:Y:S01]  /*4750*/  FADD.FTZ R14, R83, R4 ;  /* 0x00000004530e7221 */ /* 0x000fe20000010000 */
[----:B------:R-:W-:Y:S01]  /*4760*/  F2FP.PACK_AB R4, R134, R124 ;  /* 0x0000007c8604723e */ /* 0x000fe200000000ff */
[----:B------:R-:W-:Y:S02]  /*4770*/  FFMA.FTZ R13, R95, c[0x0][0x2d0], -R2 ;  /* 0x0000b4005f0d7a23 */ /* 0x000fe40000010802 */
[----:B------:R-:W-:Y:S02]  /*4780*/  FADD.FTZ R2, R80, R0 ;  /* 0x0000000050027221 */ /* 0x000fe40000010000 */
[----:B------:R-:W-:-:S02]  /*4790*/  IMAD.MOV.U32 R0, RZ, RZ, R93 ;  /* 0x000000ffff007224 */ /* 0x000fc400078e005d */
[----:B-1----:R-:W-:Y:S01]  /*47a0*/  HMMA.16816.F32 R140, R4, R8, R140 ;  /* 0x00000008048c723c */ /* 0x002fe2000000188c */
[----:B------:R-:W-:Y:S02]  /*47b0*/  FADD.FTZ R2, R137, R2 ;  /* 0x0000000289027221 */ /* 0x000fe40000010000 */
[----:B------:R-:W-:-:S05]  /*47c0*/  FADD.FTZ R0, R0, R14 ;  /* 0x0000000e00007221 */ /* 0x000fca0000010000 */
        /* <DEDUP_REMOVED lines=14> */
[C---:B-1----:R-:W-:Y:S07]  /*48b0*/  HMMA.16816.F32 R80, R4.reuse, R10, R184 ;  /* 0x0000000a0450723c */ /* 0x042fee00000018b8 */
[----:B------:R-:W-:Y:S01]  /*48c0*/  IMAD.MOV.U32 R184, RZ, RZ, R91 ;  /* 0x000000ffffb87224 */ /* 0x000fe200078e005b */
[C---:B------:R-:W-:Y:S01]  /*48d0*/  HMMA.16816.F32 R76, R4.reuse, R8, R84 ;  /* 0x00000008044c723c */ /* 0x040fe20000001854 */
[----:B------:R-:W-:Y:S01]  /*48e0*/  IMAD.MOV.U32 R186, RZ, RZ, R92 ;  /* 0x000000ffffba7224 */ /* 0x000fe200078e005c */
[----:B------:R-:W-:Y:S01]  /*48f0*/  MOV R187, R105 ;  /* 0x0000006900bb7202 */ /* 0x000fe20000000f00 */
[----:B------:R-:W-:Y:S01]  /*4900*/  IMAD.MOV.U32 R185, RZ, RZ, R94 ;  /* 0x000000ffffb97224 */ /* 0x000fe200078e005e */
[----:B------:R-:W1:Y:S04]  /*4910*/  LDSM.16.MT88.4 R8, [R184+0x3100] ;  /* 0x00310000b808783b */ /* 0x000e680000004200 */
[C---:B-1----:R-:W-:Y:S08]  /*4920*/  HMMA.16816.F32 R84, R4.reuse, R8, R188 ;  /* 0x000000080454723c */ /* 0x042ff000000018bc */
[C---:B------:R-:W-:Y:S01]  /*4930*/  HMMA.16816.F32 R88, R4.reuse, R10, R180 ;  /* 0x0000000a0458723c */ /* 0x040fe200000018b4 */
[----:B------:R-:W1:Y:S07]  /*4940*/  LDSM.16.MT88.4 R8, [R252+0x3100] ;  /* 0x00310000fc08783b */ /* 0x000e6e0000004200 */
[C---:B-1----:R-:W-:Y:S08]  /*4950*/  HMMA.16816.F32 R188, R4.reuse, R8, R168 ;  /* 0x0000000804bc723c */ /* 0x042ff000000018a8 */
[----:B------:R-:W-:Y:S11]  /*4960*/  HMMA.16816.F32 R8, R4, R10, R160 ;  /* 0x0000000a0408723c */ /* 0x000ff600000018a0 */
[----:B------:R-:W-:Y:S05]  /*4970*/  @!UPT UIADD3 URZ, URZ, URZ, URZ ;  /* 0x0000003f3f3ff290 */ /* 0x000fea000fffe03f */
[----:B------:R-:W-:Y:S01]  /*4980*/  MOV R171, R188 ;  /* 0x000000bc00ab7202 */ /* 0x000fe20000000f00 */
[----:B------:R-:W-:Y:S02]  /*4990*/  IMAD.MOV.U32 R170, RZ, RZ, R189 ;  /* 0x000000ffffaa7224 */ /* 0x000fe400078e00bd */
[----:B------:R-:W-:Y:S02]  /*49a0*/  IMAD.MOV.U32 R169, RZ, RZ, R190 ;  /* 0x000000ffffa97224 */ /* 0x000fe400078e00be */
[----:B------:R-:W-:-:S03]  /*49b0*/  IMAD.MOV.U32 R168, RZ, RZ, R191 ;  /* 0x000000ffffa87224 */ /* 0x000fc600078e00bf */
[----:B------:R-:W-:Y:S01]  /*49c0*/  MOV R183, R11 ;  /* 0x0000000b00b77202 */ /* 0x000fe20000000f00 */
[----:B------:R-:W-:Y:S02]  /*49d0*/  IMAD.MOV.U32 R182, RZ, RZ, R8 ;  /* 0x000000ffffb67224 */ /* 0x000fe400078e0008 */
[----:B------:R-:W-:Y:S02]  /*49e0*/  IMAD.MOV.U32 R181, RZ, RZ, R9 ;  /* 0x000000ffffb57224 */ /* 0x000fe400078e0009 */
[----:B------:R-:W-:Y:S02]  /*49f0*/  IMAD.MOV.U32 R180, RZ, RZ, R10 ;  /* 0x000000ffffb47224 */ /* 0x000fe400078e000a */
[----:B------:R-:W1:Y:S02]  /*4a00*/  LDSM.16.MT88.4 R8, [R249+0x5100] ;  /* 0x00510000f908783b */ /* 0x000e640000004200 */
[C---:B-1----:R-:W-:Y:S08]  /*4a10*/  HMMA.16816.F32 R188, R4.reuse, R8, R152 ;  /* 0x0000000804bc723c */ /* 0x042ff00000001898 */
[----:B------:R-:W-:Y:S01]  /*4a20*/  HMMA.16816.F32 R92, R4, R10, R128 ;  /* 0x0000000a045c723c */ /* 0x000fe20000001880 */
[----:B------:R-:W1:Y:S06]  /*4a30*/  LDSM.16.MT88.4 R8, [R250+0x5100] ;  /* 0x00510000fa08783b */ /* 0x000e6c0000004200 */
[----:B------:R-:W-:-:S02]  /*4a40*/  IMAD.MOV.U32 R131, RZ, RZ, R185 ;  /* 0x000000ffff837224 */ /* 0x000fc400078e00b9 */
[----:B------:R-:W-:Y:S02]  /*4a50*/  IMAD.MOV.U32 R130, RZ, RZ, R186 ;  /* 0x000000ffff827224 */ /* 0x000fe400078e00ba */
[----:B------:R-:W-:-:S04]  /*4a60*/  IMAD.MOV.U32 R129, RZ, RZ, R187 ;  /* 0x000000ffff817224 */ /* 0x000fc800078e00bb */
[----:B------:R-:W-:Y:S01]  /*4a70*/  FADD.FTZ R0, R129, R0 ;  /* 0x0000000081007221 */ /* 0x000fe20000010000 */
[C---:B-1----:R-:W-:Y:S07]  /*4a80*/  HMMA.16816.F32 R104, R4.reuse, R8, R144 ;  /* 0x000000080468723c */ /* 0x042fee0000001890 */
[----:B------:R-:W-:Y:S01]  /*4a90*/  MOV R147, R183 ;  /* 0x000000b700937202 */ /* 0x000fe20000000f00 */
        /* <DEDUP_REMOVED lines=15> */
[C---:B------:R-:W-:Y:S01]  /*4b90*/  HMMA.16816.F32 R116, R4.reuse, R10, R100 ;  /* 0x0000000a0474723c */ /* 0x040fe20000001864 */
[----:B------:R-:W1:Y:S07]  /*4ba0*/  LDSM.16.MT88.4 R8, [R249+0x7100] ;  /* 0x00710000f908783b */ /* 0x000e6e0000004200 */
[C---:B-1----:R-:W-:Y:S07]  /*4bb0*/  HMMA.16816.F32 R100, R4.reuse, R8, R96 ;  /* 0x000000080464723c */ /* 0x042fee0000001860 */
[----:B------:R-:W-:Y:S01]  /*4bc0*/  IMAD.MOV.U32 R96, RZ, RZ, R184 ;  /* 0x000000ffff607224 */ /* 0x000fe200078e00b8 */
[----:B------:R-:W-:Y:S01]  /*4bd0*/  HMMA.16816.F32 R108, R4, R10, R64 ;  /* 0x0000000a046c723c */ /* 0x000fe20000001840 */
[----:B------:R-:W1:Y:S01]  /*4be0*/  LDSM.16.MT88.4 R8, [R250+0x7100] ;  /* 0x00710000fa08783b */ /* 0x000e620000004200 */
[----:B------:R-:W-:Y:S01]  /*4bf0*/  IMAD.MOV.U32 R97, RZ, RZ, R182 ;  /* 0x000000ffff617224 */ /* 0x000fe200078e00b6 */
[----:B------:R-:W-:Y:S01]  /*4c00*/  MOV R99, R180 ;  /* 0x000000b400637202 */ /* 0x000fe20000000f00 */
[----:B------:R-:W-:-:S03]  /*4c10*/  IMAD.MOV.U32 R98, RZ, RZ, R181 ;  /* 0x000000ffff627224 */ /* 0x000fc600078e00b5 */
[----:B------:R-:W-:Y:S01]  /*4c20*/  IMAD.MOV.U32 R64, RZ, RZ, R97 ;  /* 0x000000ffff407224 */ /* 0x000fe200078e0061 */
[----:B------:R-:W-:Y:S01]  /*4c30*/  MOV R67, R147 ;  /* 0x0000009300437202 */ /* 0x000fe20000000f00 */
[----:B------:R-:W-:Y:S02]  /*4c40*/  IMAD.MOV.U32 R65, RZ, RZ, R98 ;  /* 0x000000ffff417224 */ /* 0x000fe400078e0062 */
[----:B------:R-:W-:Y:S02]  /*4c50*/  IMAD.MOV.U32 R66, RZ, RZ, R99 ;  /* 0x000000ffff427224 */ /* 0x000fe400078e0063 */
[----:B------:R-:W-:Y:S02]  /*4c60*/  IMAD.MOV.U32 R97, RZ, RZ, R146 ;  /* 0x000000ffff617224 */ /* 0x000fe400078e0092 */
[----:B------:R-:W-:Y:S02]  /*4c70*/  IMAD.MOV.U32 R98, RZ, RZ, R145 ;  /* 0x000000ffff627224 */ /* 0x000fe400078e0091 */
[----:B------:R-:W-:-:S02]  /*4c80*/  IMAD.MOV.U32 R99, RZ, RZ, R144 ;  /* 0x000000ffff637224 */ /* 0x000fc400078e0090 */
[----:B------:R-:W-:Y:S01]  /*4c90*/  LDSM.16.MT88.4 R144, [R249+0x1900] ;  /* 0x00190000f990783b */ /* 0x000fe20000004200 */
[C---:B-1----:R-:W-:Y:S08]  /*4ca0*/  HMMA.16816.F32 R60, R4.reuse, R8, R60 ;  /* 0x00000008043c723c */ /* 0x042ff0000000183c */
[----:B------:R-:W-:Y:S11]  /*4cb0*/  HMMA.16816.F32 R8, R4, R10, R52 ;  /* 0x0000000a0408723c */ /* 0x000ff60000001834 */
[----:B------:R-:W-:Y:S05]  /*4cc0*/  @!UPT UIADD3 URZ, URZ, URZ, URZ ;  /* 0x0000003f3f3ff290 */ /* 0x000fea000fffe03f */
[----:B------:R-:W-:Y:S01]  /*4cd0*/  IMAD.MOV.U32 R155, RZ, RZ, R60 ;  /* 0x000000ffff9b7224 */ /* 0x000fe200078e003c */
[----:B------:R-:W-:Y:S01]  /*4ce0*/  MOV R152, R63 ;  /* 0x0000003f00987202 */ /* 0x000fe20000000f00 */
[----:B------:R-:W-:Y:S01]  /*4cf0*/  IMAD.MOV.U32 R154, RZ, RZ, R61 ;  /* 0x000000ffff9a7224 */ /* 0x000fe200078e003d */
[----:B------:R-:W-:Y:S01]  /*4d00*/  MOV R61, R170 ;  /* 0x000000aa003d7202 */ /* 0x000fe20000000f00 */
[----:B------:R-:W-:Y:S02]  /*4d10*/  IMAD.MOV.U32 R153, RZ, RZ, R62 ;  /* 0x000000ffff997224 */ /* 0x000fe400078e003e */
[----:B------:R-:W-:Y:S02]  /*4d20*/  IMAD.MOV.U32 R14, RZ, RZ, R155 ;  /* 0x000000ffff0e7224 */ /* 0x000fe400078e009b */
[----:B------:R-:W-:Y:S01]  /*4d30*/  MOV R55, R8 ;  /* 0x0000000800377202 */ /* 0x000fe20000000f00 */
[----:B------:R-:W-:Y:S02]  /*4d40*/  IMAD.MOV.U32 R54, RZ, RZ, R9 ;  /* 0x000000ffff367224 */ /* 0x000fe400078e0009 */
[----:B------:R-:W-:-:S02]  /*4d50*/  IMAD.MOV.U32 R53, RZ, RZ, R10 ;  /* 0x000000ffff357224 */ /* 0x000fc400078e000a */
[----:B------:R-:W-:Y:S02]  /*4d60*/  IMAD.MOV.U32 R52, RZ, RZ, R11 ;  /* 0x000000ffff347224 */ /* 0x000fe400078e000b */
[----:B------:R-:W1:Y:S01]  /*4d70*/  LDSM.16.MT88.4 R8, [R96+0x7100] ;  /* 0x007100006008783b */ /* 0x000e620000004200 */
[----:B------:R-:W-:Y:S02]  /*4d80*/  IMAD.MOV.U32 R60, RZ, RZ, R171 ;  /* 0x000000ffff3c7224 */ /* 0x000fe400078e00ab */
[----:B------:R-:W-:Y:S02]  /*4d90*/  IMAD.MOV.U32 R62, RZ, RZ, R169 ;  /* 0x000000ffff3e7224 */ /* 0x000fe400078e00a9 */
[----:B------:R-:W-:Y:S02]  /*4da0*/  IMAD.MOV.U32 R63, RZ, RZ, R168 ;  /* 0x000000ffff3f7224 */ /* 0x000fe400078e00a8 */
[----:B------:R-:W-:Y:S01]  /*4db0*/  LDSM.16.MT88.4 R168, [R252+0x1900] ;  /* 0x00190000fca8783b */ /* 0x000fe20000004200 */
[C---:B-1----:R-:W-:Y:S08]  /*4dc0*/  HMMA.16816.F32 R184, R4.reuse, R8, R44 ;  /* 0x0000000804b8723c */ /* 0x042ff0000000182c */
[C---:B------:R-:W-:Y:S01]  /*4dd0*/  HMMA.16816.F32 R180, R4.reuse, R10, R36 ;  /* 0x0000000a04b4723c */ /* 0x040fe20000001824 */
[----:B------:R-:W1:Y:S07]  /*4de0*/  LDSM.16.MT88.4 R8, [R252+0x7100] ;  /* 0x00710000fc08783b */ /* 0x000e6e0000004200 */
[C---:B-1----:R-:W-:Y:S01]  /*4df0*/  HMMA.16816.F32 R32, R4.reuse, R8, R32 ;  /* 0x000000080420723c */ /* 0x042fe20000001820 */
[----:B------:R1:W-:Y:S07]  /*4e00*/  MUFU.EX2 R8, R13 ;  /* 0x0000000d00087308 */ /* 0x0003ee0000000800 */
[----:B------:R-:W-:Y:S01]  /*4e10*/  HMMA.16816.F32 R24, R4, R10, R24 ;  /* 0x0000000a0418723c */ /* 0x000fe20000001818 */
[----:B------:R2:W3:Y:S06]  /*4e20*/  MUFU.EX2 R7, R12 ;  /* 0x0000000c00077308 */ /* 0x0004ec0000000800 */
[----:B------:R-:W-:-:S02]  /*4e30*/  FADD.FTZ R4, R127, R2 ;  /* 0x000000027f047221 */ /* 0x000fc40000010000 */
[----:B------:R4:W-:Y:S01]  /*4e40*/  MUFU.EX2 R6, R16 ;  /* 0x0000001000067308 */ /* 0x0009e20000000800 */
[----:B-1----:R-:W-:Y:S02]  /*4e50*/  IMAD.MOV.U32 R13, RZ, RZ, R152 ;  /* 0x000000ffff0d7224 */ /* 0x002fe400078e0098 */
[----:B------:R-:W-:Y:S02]  /*4e60*/  FADD.FTZ R2, R139, R0 ;  /* 0x000000008b027221 */ /* 0x000fe40000010000 */
[----:B------:R-:W-:Y:S02]  /*4e70*/  FADD.FTZ R0, R126, R4 ;  /* 0x000000047e007221 */ /* 0x000fe40000010000 */
[----:B------:R-:W-:Y:S01]  /*4e80*/  FADD.FTZ R2, R138, R2 ;  /* 0x000000028a027221 */ /* 0x000fe20000010000 */
[----:B------:R1:W5:Y:S01]  /*4e90*/  MUFU.EX2 R11, R18 ;  /* 0x00000012000b7308 */ /* 0x0003620000000800 */
[----:B--2---:R-:W-:Y:S01]  /*4ea0*/  IMAD.MOV.U32 R12, RZ, RZ, R153 ;  /* 0x000000ffff0c7224 */ /* 0x004fe200078e0099 */
[----:B---3--:R-:W-:Y:S01]  /*4eb0*/  F2FP.PACK_AB R129, R7, R8 ;  /* 0x000000080781723e */ /* 0x008fe200000000ff */
[----:B------:R-:W-:Y:S01]  /*4ec0*/  FADD.FTZ R0, R125, R0 ;  /* 0x000000007d007221 */ /* 0x000fe20000010000 */
[----:B----4-:R-:W-:-:S04]  /*4ed0*/  MOV R16, R154 ;  /* 0x0000009a00107202 */ /* 0x010fc80000000f00 */
[----:B------:R2:W-:Y:S01]  /*4ee0*/  MUFU.EX2 R10, R17 ;  /* 0x00000011000a7308 */ /* 0x0005e20000000800 */
[----:B------:R-:W3:Y:S01]  /*4ef0*/  LDSM.16.MT88.4 R152, [R250+0x1900] ;  /* 0x00190000fa98783b */ /* 0x000ee20000004200 */
[----:B-1----:R-:W-:-:S06]  /*4f00*/  IMAD.MOV.U32 R18, RZ, RZ, R130 ;  /* 0x000000ffff127224 */ /* 0x002fcc00078e0082 */
[----:B------:R1:W4:Y:S01]  /*4f10*/  MUFU.EX2 R9, R15 ;  /* 0x0000000f00097308 */ /* 0x0003220000000800 */
[----:B------:R-:W-:-:S04]  /*4f20*/  FADD.FTZ R0, R18, R0 ;  /* 0x0000000012007221 */ /* 0x000fc80000010000 */
[----:B------:R-:W-:-:S03]  /*4f30*/  FADD.FTZ R0, R21, R0 ;  /* 0x0000000015007221 */ /* 0x000fc60000010000 */
[----:B------:R-:W4:Y:S01]  /*4f40*/  MUFU.EX2 R5, R19 ;  /* 0x0000001300057308 */ /* 0x000f220000000800 */
[----:B--2---:R-:W-:Y:S02]  /*4f50*/  IMAD.MOV.U32 R17, RZ, RZ, R131 ;  /* 0x000000ffff117224 */ /* 0x004fe400078e0083 */
[----:B------:R-:W-:Y:S02]  /*4f60*/  FADD.FTZ R0, R22, R0 ;  /* 0x0000000016007221 */ /* 0x000fe40000010000 */
[----:B------:R-:W-:Y:S01]  /*4f70*/  FADD.FTZ R2, R17, R2 ;  /* 0x0000000211027221 */ /* 0x000fe20000010000 */
[----:B-1----:R-:W-:-:S03]  /*4f80*/  MOV R15, R96 ;  /* 0x00000060000f7202 */ /* 0x002fc60000000f00 */
[----:B------:R-:W-:Y:S01]  /*4f90*/  FADD.FTZ R2, R124, R2 ;  /* 0x000000027c027221 */ /* 0x000fe20000010000 */
[----:B------:R-:W-:Y:S02]  /*4fa0*/  MOV R96, R128 ;  /* 0x0000008000607202 */ /* 0x000fe40000000f00 */
[----:B-----5:R-:W-:Y:S01]  /*4fb0*/  F2FP.PACK_AB R128, R11, R20 ;  /* 0x000000140b80723e */ /* 0x020fe200000000ff */
[----:B------:R-:W-:Y:S01]  /*4fc0*/  FADD.FTZ R2, R134, R2 ;  /* 0x0000000286027221 */ /* 0x000fe20000010000 */
[----:B----4-:R-:W-:Y:S02]  /*4fd0*/  F2FP.PACK_AB R130, R9, R10 ;  /* 0x0000000a0982723e */ /* 0x010fe400000000ff */
[----:B------:R-:W-:Y:S01]  /*4fe0*/  F2FP.PACK_AB R131, R5, R6 ;  /* 0x000000060583723e */ /* 0x000fe200000000ff */
[----:B------:R-:W-:Y:S02]  /*4ff0*/  FADD.FTZ R4, R135, R2 ;  /* 0x0000000287047221 */ /* 0x000fe40000010000 */
[----:B------:R-:W-:-:S02]  /*5000*/  FADD.FTZ R2, R23, R0 ;  /* 0x0000000017027221 */ /* 0x000fc40000010000 */
[----:B------:R-:W-:Y:S02]  /*5010*/  FADD.FTZ R0, R136, R4 ;  /* 0x0000000488007221 */ /* 0x000fe40000010000 */
[C---:B------:R-:W-:Y:S01]  /*5020*/  HMMA.16816.F32 R140, R128.reuse, R144, R140 ;  /* 0x00000090808c723c */ /* 0x040fe2000000188c */
[----:B------:R-:W-:Y:S02]  /*5030*/  FADD.FTZ R2, R133, R2 ;  /* 0x0000000285027221 */ /* 0x000fe40000010000 */
[----:B------:R-:W-:Y:S02]  /*5040*/  FADD.FTZ R20, R20, R0 ;  /* 0x0000000014147221 */ /* 0x000fe40000010000 */
[----:B------:R-:W-:Y:S02]  /*5050*/  FADD.FTZ R8, R8, R2 ;  /* 0x0000000208087221 */ /* 0x000fe40000010000 */
[----:B------:R-:W-:Y:S01]  /*5060*/  FADD.FTZ R11, R11, R20 ;  /* 0x000000140b0b7221 */ /* 0x000fe20000010000 */
[----:B---3--:R-:W-:Y:S01]  /*5070*/  HMMA.16816.F32 R148, R128, R152, R148 ;  /* 0x000000988094723c */ /* 0x008fe20000001894 */
[----:B------:R-:W-:-:S02]  /*5080*/  FADD.FTZ R7, R7, R8 ;  /* 0x0000000807077221 */ /* 0x000fc40000010000 */
[----:B------:R-:W-:Y:S02]  /*5090*/  FADD.FTZ R10, R10, R11 ;  /* 0x0000000b0a0a7221 */ /* 0x000fe40000010000 */
[----:B------:R-:W-:Y:S02]  /*50a0*/  FADD.FTZ R6, R6, R7 ;  /* 0x0000000706067221 */ /* 0x000fe40000010000 */
[----:B------:R-:W-:Y:S01]  /*50b0*/  FADD.FTZ R2, R9, R10 ;  /* 0x0000000a09027221 */ /* 0x000fe20000010000 */
[----:B------:R-:W-:Y:S01]  /*50c0*/  HMMA.16816.F32 R144, R128, R146, R28 ;  /* 0x000000928090723c */ /* 0x000fe2000000181c */
[----:B------:R-:W-:-:S05]  /*50d0*/  FADD.FTZ R0, R5, R6 ;  /* 0x0000000605007221 */ /* 0x000fca0000010000 */
[----:B------:R-:W-:Y:S01]  /*50e0*/  STL [R1+0x58], R0 ;  /* 0x0000580001007387 */ /* 0x000fe20000100800 */
[----:B------:R-:W-:Y:S01]  /*50f0*/  IMAD.MOV.U32 R28, RZ, RZ, R55 ;  /* 0x000000ffff1c7224 */ /* 0x000fe200078e0037 */
[C---:B------:R-:W-:Y:S01]  /*5100*/  HMMA.16816.F32 R152, R128.reuse, R154, R40 ;  /* 0x0000009a8098723c */ /* 0x040fe20000001828 */
[----:B------:R-:W-:Y:S01]  /*5110*/  MOV R29, R54 ;  /* 0x00000036001d7202 */ /* 0x000fe20000000f00 */
[----:B------:R-:W-:Y:S01]  /*5120*/  IMAD.MOV.U32 R30, RZ, RZ, R53 ;  /* 0x000000ffff1e7224 */ /* 0x000fe200078e0035 */
[----:B------:R-:W1:Y:S01]  /*5130*/  LDSM.16.MT88.4 R40, [R249+0x3900] ;  /* 0x00390000f928783b */ /* 0x000e620000004200 */
[----:B------:R-:W-:Y:S01]  /*5140*/  IMAD.MOV.U32 R31, RZ, RZ, R52 ;  /* 0x000000ffff1f7224 */ /* 0x000fe200078e0034 */
[----:B------:R-:W-:Y:S01]  /*5150*/  MOV R53, R65 ;  /* 0x0000004100357202 */ /* 0x000fe20000000f00 */
[----:B------:R-:W-:Y:S01]  /*5160*/  IMAD.MOV.U32 R52, RZ, RZ, R64 ;  /* 0x000000ffff347224 */ /* 0x000fe200078e0040 */
[----:B------:R-:W-:Y:S01]  /*5170*/  MOV R65, R162 ;  /* 0x000000a200417202 */ /* 0x000fe20000000f00 */
[----:B------:R-:W-:Y:S01]  /*5180*/  HMMA.16816.F32 R164, R128, R168, R164 ;  /* 0x000000a880a4723c */ /* 0x000fe200000018a4 */
[----:B------:R-:W-:Y:S01]  /*5190*/  IMAD.MOV.U32 R54, RZ, RZ, R66 ;  /* 0x000000ffff367224 */ /* 0x000fe200078e0042 */
[----:B------:R-:W-:Y:S01]  /*51a0*/  STL [R1+0x54], R2 ;  /* 0x0000540201007387 */ /* 0x000fe20000100800 */
[----:B------:R-:W-:-:S02]  /*51b0*/  IMAD.MOV.U32 R55, RZ, RZ, R67 ;  /* 0x000000ffff377224 */ /* 0x000fc400078e0043 */
[----:B------:R-:W-:Y:S02]  /*51c0*/  IMAD.MOV.U32 R64, RZ, RZ, R163 ;  /* 0x000000ffff407224 */ /* 0x000fe400078e00a3 */
[----:B------:R-:W-:Y:S01]  /*51d0*/  IMAD.MOV.U32 R66, RZ, RZ, R161 ;  /* 0x000000ffff427224 */ /* 0x000fe200078e00a1 */
[C---:B------:R-:W-:Y:S01]  /*51e0*/  HMMA.16816.F32 R168, R128.reuse, R170, R56 ;  /* 0x000000aa80a8723c */ /* 0x040fe20000001838 */
[----:B------:R-:W-:Y:S01]  /*51f0*/  IMAD.MOV.U32 R67, RZ, RZ, R160 ;  /* 0x000000ffff437224 */ /* 0x000fe200078e00a0 */
[----:B------:R-:W2:Y:S04]  /*5200*/  LDSM.16.MT88.4 R56, [R15+0x3900] ;  /* 0x003900000f38783b */ /* 0x000ea80000004200 */
[----:B------:R-:W3:Y:S02]  /*5210*/  LDSM.16.MT88.4 R160, [R15+0x1900] ;  /* 0x001900000fa0783b */ /* 0x000ee40000004200 */
[C---:B-1----:R-:W-:Y:S07]  /*5220*/  HMMA.16816.F32 R36, R128.reuse, R40, R68 ;  /* 0x000000288024723c */ /* 0x042fee0000001844 */
[----:B------:R-:W-:Y:S01]  /*5230*/  IMAD.MOV.U32 R68, RZ, RZ, R52 ;  /* 0x000000ffff447224 */ /* 0x000fe200078e0034 */
[----:B------:R-:W-:Y:S01]  /*5240*/  MOV R69, R53 ;  /* 0x0000003500457202 */ /* 0x000fe20000000f00 */
[----:B------:R-:W-:Y:S01]  /*5250*/  IMAD.MOV.U32 R70, RZ, RZ, R54 ;  /* 0x000000ffff467224 */ /* 0x000fe200078e0036 */
[C---:B------:R-:W-:Y:S01]  /*5260*/  HMMA.16816.F32 R40, R128.reuse, R42, R72 ;  /* 0x0000002a8028723c */ /* 0x040fe20000001848 */
[----:B------:R-:W-:Y:S01]  /*5270*/  IMAD.MOV.U32 R71, RZ, RZ, R55 ;  /* 0x000000ffff477224 */ /* 0x000fe200078e0037 */
[----:B------:R-:W-:Y:S06]  /*5280*/  LDSM.16.MT88.4 R72, [R249+0x5900] ;  /* 0x00590000f948783b */ /* 0x000fec0000004200 */
[C---:B--2---:R-:W-:Y:S07]  /*5290*/  HMMA.16816.F32 R52, R128.reuse, R56, R84 ;  /* 0x000000388034723c */ /* 0x044fee0000001854 */
[----:B------:R-:W-:Y:S01]  /*52a0*/  IMAD.MOV.U32 R84, RZ, RZ, R64 ;  /* 0x000000ffff547224 */ /* 0x000fe200078e0040 */
[----:B---3--:R-:W-:Y:S01]  /*52b0*/  HMMA.16816.F32 R156, R128, R160, R156 ;  /* 0x000000a0809c723c */ /* 0x008fe2000000189c */
[----:B------:R-:W-:Y:S01]  /*52c0*/  MOV R85, R65 ;  /* 0x0000004100557202 */ /* 0x000fe20000000f00 */
[----:B------:R-:W-:-:S02]  /*52d0*/  IMAD.MOV.U32 R86, RZ, RZ, R66 ;  /* 0x000000ffff567224 */ /* 0x000fc400078e0042 */
[----:B------:R-:W-:Y:S02]  /*52e0*/  IMAD.MOV.U32 R87, RZ, RZ, R67 ;  /* 0x000000ffff577224 */ /* 0x000fe400078e0043 */
[----:B------:R-:W1:Y:S02]  /*52f0*/  LDSM.16.MT88.4 R64, [R252+0x3900] ;  /* 0x00390000fc40783b */ /* 0x000e640000004200 */
[C---:B------:R-:W-:Y:S02]  /*5300*/  HMMA.16816.F32 R160, R128.reuse, R162, R48 ;  /* 0x000000a280a0723c */ /* 0x040fe40000001830 */
[----:B------:R-:W2:Y:S06]  /*5310*/  LDSM.16.MT88.4 R48, [R250+0x3900] ;  /* 0x00390000fa30783b */ /* 0x000eac0000004200 */
[C---:B------:R-:W-:Y:S01]  /*5320*/  HMMA.16816.F32 R56, R128.reuse, R58, R88 ;  /* 0x0000003a8038723c */ /* 0x040fe20000001858 */
[----:B------:R-:W3:Y:S07]  /*5330*/  LDSM.16.MT88.4 R88, [R15+0x5900] ;  /* 0x005900000f58783b */ /* 0x000eee0000004200 */
[C---:B-1----:R-:W-:Y:S08]  /*5340*/  HMMA.16816.F32 R60, R128.reuse, R64, R60 ;  /* 0x00000040803c723c */ /* 0x042ff0000000183c */
[C---:B--2---:R-:W-:Y:S08]  /*5350*/  HMMA.16816.F32 R44, R128.reuse, R48, R76 ;  /* 0x00000030802c723c */ /* 0x044ff0000000184c */
[C---:B------:R-:W-:Y:S08]  /*5360*/  HMMA.16816.F32 R64, R128.reuse, R66, R68 ;  /* 0x000000428040723c */ /* 0x040ff00000001844 */
[C---:B------:R-:W-:Y:S01]  /*5370*/  HMMA.16816.F32 R48, R128.reuse, R50, R80 ;  /* 0x000000328030723c */ /* 0x040fe20000001850 */
[----:B------:R-:W1:Y:S07]  /*5380*/  LDSM.16.MT88.4 R80, [R250+0x5900] ;  /* 0x00590000fa50783b */ /* 0x000e6e0000004200 */
[C---:B------:R-:W-:Y:S07]  /*5390*/  HMMA.16816.F32 R68, R128.reuse, R72, R188 ;  /* 0x000000488044723c */ /* 0x040fee00000018bc */
[----:B------:R-:W-:Y:S01]  /*53a0*/  IMAD.MOV.U32 R188, RZ, RZ, R14 ;  /* 0x000000ffffbc7224 */ /* 0x000fe200078e000e */
[----:B------:R-:W-:Y:S01]  /*53b0*/  HMMA.16816.F32 R72, R128, R74, R92 ;  /* 0x0000004a8048723c */ /* 0x000fe2000000185c */
[----:B------:R-:W-:Y:S01]  /*53c0*/  IMAD.MOV.U32 R190, RZ, RZ, R12 ;  /* 0x000000ffffbe7224 */ /* 0x000fe200078e000c */
[----:B------:R-:W-:Y:S01]  /*53d0*/  MOV R189, R16 ;  /* 0x0000001000bd7202 */ /* 0x000fe20000000f00 */
[----:B------:R-:W-:-:S04]  /*53e0*/  IMAD.MOV.U32 R191, RZ, RZ, R13 ;  /* 0x000000ffffbf7224 */ /* 0x000fc800078e000d */
[----:B------:R-:W-:Y:S01]  /*53f0*/  IMAD.MOV.U32 R92, RZ, RZ, R96 ;  /* 0x000000ffff5c7224 */ /* 0x000fe200078e0060 */
[----:B------:R-:W-:Y:S01]  /*5400*/  MOV R93, R97 ;  /* 0x00000061005d7202 */ /* 0x000fe20000000f00 */
[----:B------:R-:W-:Y:S01]  /*5410*/  IMAD.MOV.U32 R94, RZ, RZ, R98 ;  /* 0x000000ffff5e7224 */ /* 0x000fe200078e0062 */
[C---:B---3--:R-:W-:Y:S01]  /*5420*/  HMMA.16816.F32 R84, R128.reuse, R88, R84 ;  /* 0x000000588054723c */ /* 0x048fe20000001854 */
[----:B------:R-:W-:Y:S02]  /*5430*/  IMAD.MOV.U32 R95, RZ, RZ, R99 ;  /* 0x000000ffff5f7224 */ /* 0x000fe400078e0063 */
[----:B------:R-:W2:Y:S05]  /*5440*/  LDSM.16.MT88.4 R96, [R252+0x5900] ;  /* 0x00590000fc60783b */ /* 0x000eaa0000004200 */
[C---:B------:R-:W-:Y:S08]  /*5450*/  HMMA.16816.F32 R88, R128.reuse, R90, R92 ;  /* 0x0000005a8058723c */ /* 0x040ff0000000185c */
[C---:B-1----:R-:W-:Y:S01]  /*5460*/  HMMA.16816.F32 R76, R128.reuse, R80, R104 ;  /* 0x00000050804c723c */ /* 0x042fe20000001868 */
[----:B------:R-:W1:Y:S07]  /*5470*/  LDSM.16.MT88.4 R104, [R249+0x7900] ;  /* 0x00790000f968783b */ /* 0x000e6e0000004200 */
[C---:B------:R-:W-:Y:S01]  /*5480*/  HMMA.16816.F32 R80, R128.reuse, R82, R112 ;  /* 0x000000528050723c */ /* 0x040fe20000001870 */
[----:B------:R-:W3:Y:S07]  /*5490*/  LDSM.16.MT88.4 R112, [R250+0x7900] ;  /* 0x00790000fa70783b */ /* 0x000eee0000004200 */
[C---:B--2---:R-:W-:Y:S01]  /*54a0*/  HMMA.16816.F32 R92, R128.reuse, R96, R120 ;  /* 0x00000060805c723c */ /* 0x044fe20000001878 */
[----:B------:R-:W2:Y:S04]  /*54b0*/  LDSM.16.MT88.4 R120, [R15+0x7900] ;  /* 0x007900000f78783b */ /* 0x000ea80000004200 */
[----:B------:R-:W4:Y:S03]  /*54c0*/  LDSM.16.MT88.4 R12, [R252+0x7900] ;  /* 0x00790000fc0c783b */ /* 0x000f260000004200 */
[C---:B------:R-:W-:Y:S08]  /*54d0*/  HMMA.16816.F32 R96, R128.reuse, R98, R116 ;  /* 0x000000628060723c */ /* 0x040ff00000001874 */
[C---:B-1----:R-:W-:Y:S08]  /*54e0*/  HMMA.16816.F32 R100, R128.reuse, R104, R100 ;  /* 0x000000688064723c */ /* 0x042ff00000001864 */
[C---:B------:R-:W-:Y:S08]  /*54f0*/  HMMA.16816.F32 R104, R128.reuse, R106, R108 ;  /* 0x0000006a8068723c */ /* 0x040ff0000000186c */
[C---:B---3--:R-:W-:Y:S08]  /*5500*/  HMMA.16816.F32 R108, R128.reuse, R112, R188 ;  /* 0x00000070806c723c */ /* 0x048ff000000018bc */
[C---:B------:R-:W-:Y:S08]  /*5510*/  HMMA.16816.F32 R112, R128.reuse, R114, R28 ;  /* 0x000000728070723c */ /* 0x040ff0000000181c */
[C---:B--2---:R-:W-:Y:S08]  /*5520*/  HMMA.16816.F32 R116, R128.reuse, R120, R184 ;  /* 0x000000788074723c */ /* 0x044ff000000018b8 */
[C---:B------:R-:W-:Y:S08]  /*5530*/  HMMA.16816.F32 R120, R128.reuse, R122, R180 ;  /* 0x0000007a8078723c */ /* 0x040ff000000018b4 */
[C---:B----4-:R-:W-:Y:S08]  /*5540*/  HMMA.16816.F32 R124, R128.reuse, R12, R32 ;  /* 0x0000000c807c723c */ /* 0x050ff00000001820 */
[----:B------:R-:W-:Y:S01]  /*5550*/  HMMA.16816.F32 R128, R128, R14, R24 ;  /* 0x0000000e8080723c */ /* 0x000fe20000001818 */
[----:B------:R-:W-:Y:S07]  /*5560*/  @!P0 BRA `(.L_x_23) ;  /* 0x0000409000008947 */ /* 0x000fee0003800000 */
[----:B------:R-:W2:Y:S04]  /*5570*/  LDL R18, [R1+0x8] ;  /* 0x0000080001127983 */ /* 0x000ea80000100800 */
[----:B------:R-:W3:Y:S04]  /*5580*/  LDL.64 R16, [R1+0x90] ;  /* 0x0000900001107983 */ /* 0x000ee80000100a00 */
[----:B------:R-:W4:Y:S04]  /*5590*/  LDL.LU R19, [R1+0x50] ;  /* 0x0000500001137983 */ /* 0x000f280000300800 */
[----:B------:R-:W5:Y:S04]  /*55a0*/  LDL.64 R30, [R1+0x98] ;  /* 0x00009800011e7983 */ /* 0x000f680000100a00 */
[----:B------:R-:W3:Y:S04]  /*55b0*/  LDL R137, [R1+0x8c] ;  /* 0x00008c0001897983 */ /* 0x000ee80000100800 */
[----:B------:R-:W3:Y:S01]  /*55c0*/  LDL.64 R138, [R1+0xa0] ;  /* 0x0000a000018a7983 */ /* 0x000ee20000100a00 */
[----:B------:R-:W-:-:S02]  /*55d0*/  IMAD.MOV.U32 R134, RZ, RZ, R3 ;  /* 0x000000ffff867224 */ /* 0x000fc400078e0003 */
[----:B------:R-:W-:Y:S01]  /*55e0*/  IMAD.MOV.U32 R133, RZ, RZ, R132 ;  /* 0x000000ffff857224 */ /* 0x000fe200078e0084 */
[C---:B--2---:R-:W-:Y:S02]  /*55f0*/  IADD3 R3, R18.reuse, 0x800, RZ ;  /* 0x0000080012037810 */ /* 0x044fe40007ffe0ff */
[----:B------:R-:W-:Y:S02]  /*5600*/  IADD3 R2, R18, 0x1000, RZ ;  /* 0x0000100012027810 */ /* 0x000fe40007ffe0ff */
[----:B----4-:R-:W-:-:S05]  /*5610*/  LEA.HI.SX32 R0, R19, 0xfffffffe, 0x1a ;  /* 0xfffffffe13007811 */ /* 0x010fca00078fd2ff */
[----:B------:R1:W-:Y:S04]  /*5620*/  STL [R1+0x4c], R0 ;  /* 0x00004c0001007387 */ /* 0x0003e80000100800 */
[----:B------:R2:W-:Y:S04]  /*5630*/  STL [R1+0x44], R3 ;  /* 0x0000440301007387 */ /* 0x0005e80000100800 */
[----:B------:R4:W-:Y:S01]  /*5640*/  STL [R1+0x40], R2 ;  /* 0x0000400201007387 */ /* 0x0009e20000100800 */
[C---:B-1----:R-:W-:Y:S02]  /*5650*/  IADD3 R0, R18.reuse, 0x1800, RZ ;  /* 0x0000180012007810 */ /* 0x042fe40007ffe0ff */
[----:B--2---:R-:W-:-:S03]  /*5660*/  IADD3 R3, R18, 0x2000, RZ ;  /* 0x0000200012037810 */ /* 0x004fc60007ffe0ff */
[----:B------:R1:W-:Y:S01]  /*5670*/  STL [R1+0x3c], R0 ;  /* 0x00003c0001007387 */ /* 0x0003e20000100800 */
[----:B----4-:R-:W-:-:S03]  /*5680*/  IADD3 R2, R18, 0x2800, RZ ;  /* 0x0000280012027810 */ /* 0x010fc60007ffe0ff */
        /* <DEDUP_REMOVED lines=14> */
[----:B-----5:R-:W-:Y:S02]  /*5770*/  IADD3 R0, P2, R30, 0x40, RZ ;  /* 0x000000401e007810 */ /* 0x020fe40007f5e0ff */
[----:B-1----:R-:W-:-:S03]  /*5780*/  IADD3 R3, R18, 0x6000, RZ ;  /* 0x0000600012037810 */ /* 0x002fc60007ffe0ff */
[----:B------:R1:W-:Y:S01]  /*5790*/  STL [R1+0x88], R0 ;  /* 0x0000880001007387 */ /* 0x0003e20000100800 */
[----:B--2---:R-:W-:-:S03]  /*57a0*/  IADD3 R2, P1, R30, 0x80, RZ ;  /* 0x000000801e027810 */ /* 0x004fc60007f3e0ff */
[----:B------:R3:W-:Y:S04]  /*57b0*/  STL [R1+0x18], R3 ;  /* 0x0000180301007387 */ /* 0x0007e80000100800 */
[----:B------:R2:W-:Y:S01]  /*57c0*/  STL [R1+0x80], R2 ;  /* 0x0000800201007387 */ /* 0x0005e20000100800 */
[----:B-1----:R-:W-:Y:S01]  /*57d0*/  IADD3 R0, P0, R30, 0xc0, RZ ;  /* 0x000000c01e007810 */ /* 0x002fe20007f1e0ff */
[----:B---3--:R-:W-:-:S04]  /*57e0*/  IMAD.X R3, RZ, RZ, R137, P2 ;  /* 0x000000ffff037224 */ /* 0x008fc800010e0689 */
[----:B------:R1:W-:Y:S01]  /*57f0*/  STL [R1+0x78], R0 ;  /* 0x0000780001007387 */ /* 0x0003e20000100800 */
[----:B--2---:R-:W-:-:S03]  /*5800*/  IADD3 R2, P2, R138, 0x40, RZ ;  /* 0x000000408a027810 */ /* 0x004fc60007f5e0ff */
[----:B------:R2:W-:Y:S04]  /*5810*/  STL [R1+0x84], R3 ;  /* 0x0000840301007387 */ /* 0x0005e80000100800 */
[----:B------:R3:W-:Y:S01]  /*5820*/  STL [R1+0x70], R2 ;  /* 0x0000700201007387 */ /* 0x0007e20000100800 */
[----:B-1----:R-:W-:Y:S01]  /*5830*/  IMAD.X R0, RZ, RZ, R137, P1 ;  /* 0x000000ffff007224 */ /* 0x002fe200008e0689 */
[----:B--2---:R-:W-:-:S04]  /*5840*/  IADD3 R3, P1, R138, 0x80, RZ ;  /* 0x000000808a037810 */ /* 0x004fc80007f3e0ff */
[----:B------:R1:W-:Y:S01]  /*5850*/  STL [R1+0x7c], R0 ;  /* 0x00007c0001007387 */ /* 0x0003e20000100800 */
[----:B---3--:R-:W-:-:S03]  /*5860*/  IMAD.X R2, RZ, RZ, R137, P0 ;  /* 0x000000ffff027224 */ /* 0x008fc600000e0689 */
[----:B------:R2:W-:Y:S04]  /*5870*/  STL [R1+0x68], R3 ;  /* 0x0000680301007387 */ /* 0x0005e80000100800 */
[----:B------:R3:W-:Y:S01]  /*5880*/  STL [R1+0x74], R2 ;  /* 0x0000740201007387 */ /* 0x0007e20000100800 */
[----:B-1----:R-:W-:Y:S02]  /*5890*/  IADD3 R0, P0, R138, 0xc0, RZ ;  /* 0x000000c08a007810 */ /* 0x002fe40007f1e0ff */
[----:B--2---:R-:W-:-:S03]  /*58a0*/  IADD3 R3, R18, 0x6800, RZ ;  /* 0x0000680012037810 */ /* 0x004fc60007ffe0ff */
[----:B------:R1:W-:Y:S01]  /*58b0*/  STL [R1+0x60], R0 ;  /* 0x0000600001007387 */ /* 0x0003e20000100800 */
[----:B---3--:R-:W-:-:S03]  /*58c0*/  IADD3 R2, R18, 0x7000, RZ ;  /* 0x0000700012027810 */ /* 0x008fc60007ffe0ff */
[----:B------:R2:W-:Y:S04]  /*58d0*/  STL [R1+0x14], R3 ;  /* 0x0000140301007387 */ /* 0x0005e80000100800 */
[----:B------:R3:W-:Y:S01]  /*58e0*/  STL [R1+0x10], R2 ;  /* 0x0000100201007387 */ /* 0x0007e20000100800 */
[----:B-1----:R-:W-:Y:S01]  /*58f0*/  IADD3 R0, R18, 0x7800, RZ ;  /* 0x0000780012007810 */ /* 0x002fe20007ffe0ff */
[----:B--2---:R-:W-:-:S04]  /*5900*/  IMAD.X R3, RZ, RZ, R17, P2 ;  /* 0x000000ffff037224 */ /* 0x004fc800010e0611 */
[----:B------:R1:W-:Y:S01]  /*5910*/  STL [R1+0xc], R0 ;  /* 0x00000c0001007387 */ /* 0x0003e20000100800 */
[----:B---3--:R-:W-:-:S03]  /*5920*/  IMAD.X R2, RZ, RZ, R17, P1 ;  /* 0x000000ffff027224 */ /* 0x008fc600008e0611 */
[----:B------:R2:W-:Y:S01]  /*5930*/  STL [R1+0x6c], R3 ;  /* 0x00006c0301007387 */ /* 0x0005e20000100800 */
[----:B-1----:R-:W-:-:S05]  /*5940*/  IMAD.X R0, RZ, RZ, R17, P0 ;  /* 0x000000ffff007224 */ /* 0x002fca00000e0611 */
[----:B------:R2:W-:Y:S04]  /*5950*/  STL [R1+0x5c], R0 ;  /* 0x00005c0001007387 */ /* 0x0005e80000100800 */
[----:B------:R2:W-:Y:S02]  /*5960*/  STL [R1+0x64], R2 ;  /* 0x0000640201007387 */ /* 0x0005e40000100800 */
.L_x_24:
[----:B------:R-:W3:Y:S01]  /*5970*/  LDL.64 R12, [R1+0x98] ;  /* 0x00009800010c7983 */ /* 0x000ee20000100a00 */
[----:B------:R-:W-:Y:S01]  /*5980*/  MOV R7, c[0x0][0x208] ;  /* 0x0000820000077a02 */ /* 0x000fe20000000f00 */
[----:B------:R-:W-:Y:S04]  /*5990*/  DEPBAR.LE SB0, 0x0 ;  /* 0x000080000000791a */ /* 0x000fe80000000000 */
[----:B------:R-:W4:Y:S01]  /*59a0*/  LDL R132, [R1+0x88] ;  /* 0x0000880001847983 */ /* 0x000f220000100800 */
[----:B------:R-:W-:Y:S04]  /*59b0*/  MOV R14, c[0x0][0x20c] ;  /* 0x00008300000e7a02 */ /* 0x000fe80000000f00 */
[----:B--2---:R-:W2:Y:S05]  /*59c0*/  LDL R28, [R1+0x8c] ;  /* 0x00008c00011c7983 */ /* 0x004eaa0000100800 */
        /* <DEDUP_REMOVED lines=21> */
[----:B---3--:R-:W-:Y:S01]  /*5b20*/  IADD3 R3, P0, R2, R12, RZ ;  /* 0x0000000c02037210 */ /* 0x008fe20007f1e0ff */
[----:B------:R-:W-:Y:S03]  /*5b30*/  LDSM.16.M88.4 R136, [R136] ;  /* 0x000000008888783b */ /* 0x000fe60000000200 */
        /* <DEDUP_REMOVED lines=940> */
.L_x_23:
[----:B------:R-:W3:Y:S04]  /*9600*/  LDL.LU R5, [R1+0x54] ;  /* 0x0000540001057983 */ /* 0x000ee80000300800 */
[----:B--2---:R-:W2:Y:S01]  /*9610*/  LDL.LU R2, [R1+0x58] ;  /* 0x0000580001027983 */ /* 0x004ea20000300800 */
[----:B------:R-:W-:-:S03]  /*9620*/  PLOP3.LUT P2, PT, PT, PT, PT, 0x8, 0x0 ;  /* 0x000000000000781c */ /* 0x000fc60003f4e170 */
[----:B---3--:R-:W1:Y:S04]  /*9630*/  SHFL.BFLY PT, R0, R5, 0x2, 0x1f ;  /* 0x0c401f0005007f89 */ /* 0x008e6800000e0000 */
[----:B--2---:R-:W2:Y:S01]  /*9640*/  SHFL.BFLY PT, R4, R2, 0x2, 0x1f ;  /* 0x0c401f0002047f89 */ /* 0x004ea200000e0000 */
[----:B-1----:R-:W-:Y:S02]  /*9650*/  FADD.FTZ R0, R0, R5 ;  /* 0x0000000500007221 */ /* 0x002fe40000010000 */
[----:B--2---:R-:W-:-:S03]  /*9660*/  FADD.FTZ R4, R4, R2 ;  /* 0x0000000204047221 */ /* 0x004fc60000010000 */
[----:B------:R-:W1:Y:S01]  /*9670*/  SHFL.BFLY PT, R6, R0, 0x1, 0x1f ;  /* 0x0c201f0000067f89 */ /* 0x000e6200000e0000 */
[----:B------:R-:W-:-:S03]  /*9680*/  MOV R2, RZ ;  /* 0x000000ff00027202 */ /* 0x000fc60000000f00 */
[----:B------:R-:W2:Y:S01]  /*9690*/  SHFL.BFLY PT, R5, R4, 0x1, 0x1f ;  /* 0x0c201f0004057f89 */ /* 0x000ea200000e0000 */
[----:B-1----:R-:W-:Y:S01]  /*96a0*/  FADD.FTZ R6, R0, R6 ;  /* 0x0000000600067221 */ /* 0x002fe20000010000 */
[----:B------:R-:W-:Y:S01]  /*96b0*/  MOV R0, RZ ;  /* 0x000000ff00007202 */ /* 0x000fe20000000f00 */
[----:B--2---:R-:W-:-:S03]  /*96c0*/  FADD.FTZ R4, R5, R4 ;  /* 0x0000000405047221 */ /* 0x004fc60000010000 */
[----:B------:R-:W-:Y:S02]  /*96d0*/  FSETP.NE.FTZ.AND P1, PT, R6, RZ, PT ;  /* 0x000000ff0600720b */ /* 0x000fe40003f35000 */
[----:B------:R-:W-:-:S11]  /*96e0*/  FSETP.NE.FTZ.AND P0, PT, R4, RZ, PT ;  /* 0x000000ff0400720b */ /* 0x000fd60003f15000 */
[----:B------:R-:W1:Y:S08]  /*96f0*/  @P1 MUFU.RCP R2, R6 ;  /* 0x0000000600021308 */ /* 0x000e700000001000 */
[----:B------:R-:W2:Y:S08]  /*9700*/  @P1 MUFU.LG2 R6, R6 ;  /* 0x0000000600061308 */ /* 0x000eb00000000c00 */
[----:B------:R-:W3:Y:S01]  /*9710*/  @P0 MUFU.LG2 R7, R4 ;  /* 0x0000000400070308 */ /* 0x000ee20000000c00 */
[----:B-1----:R-:W-:-:S02]  /*9720*/  FMUL.FTZ R16, R2, R36 ;  /* 0x0000002402107220 */ /* 0x002fc40000410000 */
[C---:B------:R-:W-:Y:S02]  /*9730*/  FMUL.FTZ R18, R2.reuse, R40 ;  /* 0x0000002802127220 */ /* 0x040fe40000410000 */
[C---:B------:R-:W-:Y:S02]  /*9740*/  FMUL.FTZ R140, R2.reuse, R140 ;  /* 0x0000008c028c7220 */ /* 0x040fe40000410000 */
[C---:B------:R-:W-:Y:S01]  /*9750*/  FMUL.FTZ R8, R2.reuse, R141 ;  /* 0x0000008d02087220 */ /* 0x040fe20000410000 */
[----:B------:R1:W4:Y:S01]  /*9760*/  @P0 MUFU.RCP R0, R4 ;  /* 0x0000000400000308 */ /* 0x0003220000001000 */
[C---:B------:R-:W-:Y:S02]  /*9770*/  FMUL.FTZ R144, R2.reuse, R144 ;  /* 0x0000009002907220 */ /* 0x040fe40000410000 */
[C---:B------:R-:W-:Y:S02]  /*9780*/  FMUL.FTZ R145, R2.reuse, R145 ;  /* 0x0000009102917220 */ /* 0x040fe40000410000 */
[----:B------:R-:W-:-:S02]  /*9790*/  FMUL.FTZ R148, R2, R148 ;  /* 0x0000009402947220 */ /* 0x000fc40000410000 */
[C---:B------:R-:W-:Y:S02]  /*97a0*/  FMUL.FTZ R149, R2.reuse, R149 ;  /* 0x0000009502957220 */ /* 0x040fe40000410000 */
[C---:B------:R-:W-:Y:S02]  /*97b0*/  FMUL.FTZ R152, R2.reuse, R152 ;  /* 0x0000009802987220 */ /* 0x040fe40000410000 */
[C---:B------:R-:W-:Y:S02]  /*97c0*/  FMUL.FTZ R153, R2.reuse, R153 ;  /* 0x0000009902997220 */ /* 0x040fe40000410000 */
[C---:B------:R-:W-:Y:S02]  /*97d0*/  FMUL.FTZ R156, R2.reuse, R156 ;  /* 0x0000009c029c7220 */ /* 0x040fe40000410000 */
[C---:B------:R-:W-:Y:S01]  /*97e0*/  FMUL.FTZ R157, R2.reuse, R157 ;  /* 0x0000009d029d7220 */ /* 0x040fe20000410000 */
[----:B-1----:R-:W-:Y:S01]  /*97f0*/  @P1 MOV R4, 0x3f317218 ;  /* 0x3f31721800041802 */ /* 0x002fe20000000f00 */
        /* <DEDUP_REMOVED lines=14> */
[C---:B------:R-:W-:Y:S01]  /*98e0*/  FMUL.FTZ R26, R2.reuse, R56 ;  /* 0x00000038021a7220 */ /* 0x040fe20000410000 */
[----:B------:R-:W-:Y:S01]  /*98f0*/  MOV R56, 0xff800000 ;  /* 0xff80000000387802 */ /* 0x000fe20000000f00 */
[C---:B------:R-:W-:Y:S01]  /*9900*/  FMUL.FTZ R36, R2.reuse, R57 ;  /* 0x0000003902247220 */ /* 0x040fe20000410000 */
[----:B------:R-:W-:Y:S01]  /*9910*/  MOV R57, 0xff800000 ;  /* 0xff80000000397802 */ /* 0x000fe20000000f00 */
        /* <DEDUP_REMOVED lines=36> */
[----:B------:R-:W-:Y:S01]  /*9b60*/  @P0 MOV R2, 0x3f317218 ;  /* 0x3f31721800020802 */ /* 0x000fe20000000f00 */
[----:B------:R-:W-:Y:S02]  /*9b70*/  @P1 FMUL.FTZ R5, R4, c[0x0][0x2d0] ;  /* 0x0000b40004051a20 */ /* 0x000fe40000410000 */
[----:B--2---:R-:W-:Y:S02]  /*9b80*/  @P1 FMUL.FTZ R6, R6, 0.69314718246459960938 ;  /* 0x3f31721806061820 */ /* 0x004fe40000410000 */
[----:B---3--:R-:W-:-:S02]  /*9b90*/  @P0 FMUL.FTZ R4, R7, 0.69314718246459960938 ;  /* 0x3f31721807040820 */ /* 0x008fc40000410000 */
[----:B------:R-:W-:Y:S02]  /*9ba0*/  @P0 FMUL.FTZ R2, R2, c[0x0][0x2d0] ;  /* 0x0000b40002020a20 */ /* 0x000fe40000410000 */
[C---:B----4-:R-:W-:Y:S02]  /*9bb0*/  FMUL.FTZ R142, R0.reuse, R142 ;  /* 0x0000008e008e7220 */ /* 0x050fe40000410000 */
        /* <DEDUP_REMOVED lines=62> */
[----:B------:R-:W-:Y:S02]  /*9fa0*/  FMUL.FTZ R131, R0, R131 ;  /* 0x0000008300837220 */ /* 0x000fe40000410000 */
[----:B------:R-:W-:-:S02]  /*9fb0*/  @P1 FFMA.FTZ R56, R5, R132, R6 ;  /* 0x0000008405381223 */ /* 0x000fc40000010006 */
[----:B------:R-:W-:Y:S02]  /*9fc0*/  @P0 FFMA.FTZ R57, R2, R3, R4 ;  /* 0x0000000302390223 */ /* 0x000fe40000010004 */
.L_x_22:
[----:B-1----:R-:W-:Y:S05]  /*9fd0*/  @P2 BRA `(.L_x_25) ;  /* 0x00001ab000002947 */ /* 0x002fea0003800000 */
[----:B------:R-:W2:Y:S01]  /*9fe0*/  LDL R65, [R1+0xa8] ;  /* 0x0000a80001417983 */ /* 0x000ea20000100800 */
[----:B------:R-:W-:Y:S02]  /*9ff0*/  F2FP.PACK_AB R50, R51, R50 ;  /* 0x000000323332723e */ /* 0x000fe400000000ff */
[----:B------:R-:W-:Y:S01]  /*a000*/  F2FP.PACK_AB R46, R47, R46 ;  /* 0x0000002e2f2e723e */ /* 0x000fe200000000ff */
[----:B------:R-:W1:Y:S01]  /*a010*/  S2R R61, SR_TID.X ;  /* 0x00000000003d7919 */ /* 0x000e620000002100 */
[----:B------:R-:W-:Y:S02]  /*a020*/  F2FP.PACK_AB R36, R36, R26 ;  /* 0x0000001a2424723e */ /* 0x000fe400000000ff */
[----:B------:R-:W-:Y:S02]  /*a030*/  F2FP.PACK_AB R42, R43, R42 ;  /* 0x0000002a2b2a723e */ /* 0x000fe400000000ff */
[----:B------:R-:W-:Y:S02]  /*a040*/  F2FP.PACK_AB R8, R8, R140 ;  /* 0x0000008c0808723e */ /* 0x000fe400000000ff */
[----:B------:R-:W-:-:S02]  /*a050*/  F2FP.PACK_AB R5, R143, R142 ;  /* 0x0000008e8f05723e */ /* 0x000fc400000000ff */
[----:B------:R-:W-:Y:S02]  /*a060*/  F2FP.PACK_AB R6, R145, R144 ;  /* 0x000000909106723e */ /* 0x000fe400000000ff */
[----:B------:R-:W-:Y:S02]  /*a070*/  F2FP.PACK_AB R146, R147, R146 ;  /* 0x000000929392723e */ /* 0x000fe400000000ff */
[----:B------:R-:W-:Y:S02]  /*a080*/  F2FP.PACK_AB R53, R149, R148 ;  /* 0x000000949535723e */ /* 0x000fe400000000ff */
[----:B------:R-:W-:Y:S02]  /*a090*/  F2FP.PACK_AB R150, R151, R150 ;  /* 0x000000969796723e */ /* 0x000fe400000000ff */
[----:B------:R-:W-:Y:S02]  /*a0a0*/  F2FP.PACK_AB R7, R153, R152 ;  /* 0x000000989907723e */ /* 0x000fe400000000ff */
[----:B------:R-:W-:-:S02]  /*a0b0*/  F2FP.PACK_AB R154, R155, R154 ;  /* 0x0000009a9b9a723e */ /* 0x000fc400000000ff */
[----:B------:R-:W-:Y:S02]  /*a0c0*/  F2FP.PACK_AB R52, R157, R156 ;  /* 0x0000009c9d34723e */ /* 0x000fe400000000ff */
[----:B------:R-:W-:Y:S02]  /*a0d0*/  F2FP.PACK_AB R158, R159, R158 ;  /* 0x0000009e9f9e723e */ /* 0x000fe400000000ff */
[----:B-1----:R-:W-:Y:S02]  /*a0e0*/  SHF.R.S32.HI R51, RZ, 0x1f, R61 ;  /* 0x0000001fff337819 */ /* 0x002fe4000001143d */
[----:B------:R-:W-:Y:S02]  /*a0f0*/  F2FP.PACK_AB R49, R161, R160 ;  /* 0x000000a0a131723e */ /* 0x000fe400000000ff */
[CC--:B------:R-:W-:Y:S02]  /*a100*/  LEA.HI R2, R51.reuse, R61.reuse, RZ, 0x2 ;  /* 0x0000003d33027211 */ /* 0x0c0fe400078f10ff */
[----:B------:R-:W-:-:S02]  /*a110*/  LEA.HI R47, R51, R61, RZ, 0x5 ;  /* 0x0000003d332f7211 */ /* 0x000fc400078f28ff */
[--C-:B------:R-:W-:Y:S02]  /*a120*/  SHF.R.S32.HI R4, RZ, 0x2, R2.reuse ;  /* 0x00000002ff047819 */ /* 0x100fe40000011402 */
[----:B------:R-:W-:Y:S02]  /*a130*/  SHF.R.S32.HI R0, RZ, 0x1f, R2 ;  /* 0x0000001fff007819 */ /* 0x000fe40000011402 */
[----:B------:R-:W-:Y:S02]  /*a140*/  SHF.R.S32.HI R43, RZ, 0x5, R47 ;  /* 0x00000005ff2b7819 */ /* 0x000fe4000001142f */
[----:B------:R-:W-:Y:S02]  /*a150*/  LEA.HI R0, R0, R4, RZ, 0x3 ;  /* 0x0000000400007211 */ /* 0x000fe400078f18ff */
[----:B------:R-:W-:Y:S02]  /*a160*/  F2FP.PACK_AB R162, R163, R162 ;  /* 0x000000a2a3a2723e */ /* 0x000fe400000000ff */
[----:B------:R-:W-:-:S02]  /*a170*/  LOP3.LUT R0, R0, 0xfffffff8, RZ, 0xc0, !PT ;  /* 0xfffffff800007812 */ /* 0x000fc400078ec0ff */
[----:B------:R-:W-:Y:S02]  /*a180*/  F2FP.PACK_AB R48, R165, R164 ;  /* 0x000000a4a530723e */ /* 0x000fe400000000ff */
[----:B------:R-:W-:Y:S01]  /*a190*/  F2FP.PACK_AB R166, R167, R166 ;  /* 0x000000a6a7a6723e */ /* 0x000fe200000000ff */
[----:B------:R-:W-:Y:S01]  /*a1a0*/  IMAD.IADD R4, R4, 0x1, -R0 ;  /* 0x0000000104047824 */ /* 0x000fe200078e0a00 */
[----:B------:R-:W-:Y:S02]  /*a1b0*/  LOP3.LUT R0, R2, 0xfffffffc, RZ, 0xc0, !PT ;  /* 0xfffffffc02007812 */ /* 0x000fe400078ec0ff */
[----:B------:R-:W-:Y:S01]  /*a1c0*/  F2FP.PACK_AB R45, R169, R168 ;  /* 0x000000a8a92d723e */ /* 0x000fe200000000ff */
[C---:B------:R-:W-:Y:S01]  /*a1d0*/  IMAD.SHL.U32 R2, R4.reuse, 0x40, RZ ;  /* 0x0000004004027824 */ /* 0x040fe200078e00ff */
[----:B------:R-:W-:Y:S01]  /*a1e0*/  LOP3.LUT R3, R4, 0x1, RZ, 0xc0, !PT ;  /* 0x0000000104037812 */ /* 0x000fe200078ec0ff */
[----:B------:R-:W-:Y:S01]  /*a1f0*/  IMAD.IADD R26, R61, 0x1, -R0 ;  /* 0x000000013d1a7824 */ /* 0x000fe200078e0a00 */
[----:B------:R-:W-:-:S02]  /*a200*/  F2FP.PACK_AB R170, R171, R170 ;  /* 0x000000aaabaa723e */ /* 0x000fc400000000ff */
[----:B------:R-:W-:Y:S01]  /*a210*/  LOP3.LUT R0, R2, 0x1c0, RZ, 0xc0, !PT ;  /* 0x000001c002007812 */ /* 0x000fe200078ec0ff */
[----:B------:R-:W-:Y:S01]  /*a220*/  IMAD R2, R43, 0x200, R26 ;  /* 0x000002002b027824 */ /* 0x000fe200078e021a */
[----:B------:R-:W-:Y:S02]  /*a230*/  ISETP.NE.U32.AND P0, PT, R3, 0x1, PT ;  /* 0x000000010300780c */ /* 0x000fe40003f05070 */
[----:B------:R-:W-:Y:S02]  /*a240*/  LEA.HI R0, R0, R0, RZ, 0x1d ;  /* 0x0000000000007211 */ /* 0x000fe400078fe8ff */
[----:B------:R-:W-:Y:S01]  /*a250*/  R2P PR, R4, 0x6 ;  /* 0x0000000604007804 */ /* 0x000fe20000000000 */
[----:B------:R-:W-:Y:S01]  /*a260*/  IMAD.MOV.U32 R4, RZ, RZ, 0x20 ;  /* 0x00000020ff047424 */ /* 0x000fe200078e00ff */
[----:B------:R-:W-:Y:S01]  /*a270*/  F2FP.PACK_AB R44, R37, R16 ;  /* 0x00000010252c723e */ /* 0x000fe200000000ff */
[----:B------:R-:W-:Y:S01]  /*a280*/  IMAD.U32 R0, R2, 0x2, R0 ;  /* 0x0000000202007824 */ /* 0x000fe200078e0000 */
[----:B------:R-:W-:-:S02]  /*a290*/  F2FP.PACK_AB R41, R39, R38 ;  /* 0x000000262729723e */ /* 0x000fc400000000ff */
[----:B------:R-:W-:Y:S01]  /*a2a0*/  SEL R4, R4, 0xffffffe0, !P1 ;  /* 0xffffffe004047807 */ /* 0x000fe20004800000 */
[----:B------:R-:W-:Y:S01]  /*a2b0*/  IMAD.SHL.U32 R0, R0, 0x2, RZ ;  /* 0x0000000200007824 */ /* 0x000fe200078e00ff */
[----:B------:R-:W-:Y:S01]  /*a2c0*/  BAR.SYNC.DEFER_BLOCKING 0x1, 0x100 ;  /* 0x0044000000007b1d */ /* 0x000fe20000010000 */
[----:B------:R-:W-:Y:S02]  /*a2d0*/  F2FP.PACK_AB R40, R40, R18 ;  /* 0x000000122828723e */ /* 0x000fe400000000ff */
[----:B------:R-:W-:Y:S02]  /*a2e0*/  F2FP.PACK_AB R39, R9, R20 ;  /* 0x000000140927723e */ /* 0x000fe400000000ff */
[C---:B------:R-:W-:Y:S02]  /*a2f0*/  IADD3 R3, R0.reuse, 0x80, RZ ;  /* 0x0000008000037810 */ /* 0x040fe40007ffe0ff */
[C---:B------:R-:W-:Y:S02]  /*a300*/  IADD3 R2, R0.reuse, 0x70, RZ ;  /* 0x0000007000027810 */ /* 0x040fe40007ffe0ff */
[----:B------:R-:W-:Y:S01]  /*a310*/  @P0 IADD3 R2, R3, 0x10, RZ ;  /* 0x0000001003020810 */ /* 0x000fe20007ffe0ff */
[----:B------:R-:W-:Y:S01]  /*a320*/  IMAD.IADD R3, R0, 0x1, R4 ;  /* 0x0000000100037824 */ /* 0x000fe200078e0204 */
[----:B------:R-:W-:-:S02]  /*a330*/  F2FP.PACK_AB R38, R12, R22 ;  /* 0x000000160c26723e */ /* 0x000fc400000000ff */
[----:B------:R-:W-:Y:S02]  /*a340*/  F2FP.PACK_AB R37, R14, R24 ;  /* 0x000000180e25723e */ /* 0x000fe400000000ff */
[----:B------:R-:W-:Y:S02]  /*a350*/  F2FP.PACK_AB R54, R55, R54 ;  /* 0x000000363736723e */ /* 0x000fe400000000ff */
[----:B------:R-:W-:Y:S02]  /*a360*/  F2FP.PACK_AB R58, R59, R58 ;  /* 0x0000003a3b3a723e */ /* 0x000fe400000000ff */
[----:B------:R-:W-:Y:S02]  /*a370*/  F2FP.PACK_AB R35, R35, R60 ;  /* 0x0000003c2323723e */ /* 0x000fe400000000ff */
[----:B------:R-:W-:Y:S02]  /*a380*/  F2FP.PACK_AB R62, R63, R62 ;  /* 0x0000003e3f3e723e */ /* 0x000fe400000000ff */
[----:B------:R-:W-:Y:S01]  /*a390*/  F2FP.PACK_AB R34, R34, R64 ;  /* 0x000000402222723e */ /* 0x000fe200000000ff */
[----:B------:R1:W-:Y:S01]  /*a3a0*/  STS [R0+0x80], R8 ;  /* 0x0000800800007388 */ /* 0x0003e20000000800 */
[----:B------:R-:W-:-:S02]  /*a3b0*/  F2FP.PACK_AB R66, R67, R66 ;  /* 0x000000424342723e */ /* 0x000fc400000000ff */
[----:B------:R-:W-:Y:S01]  /*a3c0*/  F2FP.PACK_AB R33, R33, R68 ;  /* 0x000000442121723e */ /* 0x000fe200000000ff */
[----:B------:R-:W-:Y:S01]  /*a3d0*/  STS [R0+0x480], R5 ;  /* 0x0004800500007388 */ /* 0x000fe20000000800 */
[----:B------:R-:W-:Y:S02]  /*a3e0*/  F2FP.PACK_AB R70, R71, R70 ;  /* 0x000000464746723e */ /* 0x000fe400000000ff */
[----:B------:R-:W-:Y:S01]  /*a3f0*/  F2FP.PACK_AB R32, R32, R72 ;  /* 0x000000482020723e */ /* 0x000fe200000000ff */
[----:B------:R3:W-:Y:S01]  /*a400*/  STS [R2], R6 ;  /* 0x0000000602007388 */ /* 0x0007e20000000800 */
[----:B------:R-:W-:Y:S02]  /*a410*/  F2FP.PACK_AB R74, R75, R74 ;  /* 0x0000004a4b4a723e */ /* 0x000fe400000000ff */
        /* <DEDUP_REMOVED lines=10> */
[----:B-1----:R-:W-:Y:S01]  /*a4c0*/  IMAD.MOV.U32 R8, RZ, RZ, 0x40 ;  /* 0x00000040ff087424 */ /* 0x002fe200078e00ff */
[----:B------:R-:W-:-:S02]  /*a4d0*/  F2FP.PACK_AB R90, R91, R90 ;  /* 0x0000005a5b5a723e */ /* 0x000fc400000000ff */
[----:B------:R-:W-:Y:S02]  /*a4e0*/  F2FP.PACK_AB R27, R27, R92 ;  /* 0x0000005c1b1b723e */ /* 0x000fe400000000ff */
[----:B------:R-:W-:Y:S02]  /*a4f0*/  F2FP.PACK_AB R94, R95, R94 ;  /* 0x0000005e5f5e723e */ /* 0x000fe400000000ff */
[----:B------:R-:W-:Y:S02]  /*a500*/  F2FP.PACK_AB R25, R97, R96 ;  /* 0x000000606119723e */ /* 0x000fe400000000ff */
[----:B---3--:R-:W-:Y:S01]  /*a510*/  SEL R6, R8, 0xffffffc0, !P2 ;  /* 0xffffffc008067807 */ /* 0x008fe20005000000 */
[----:B------:R-:W-:Y:S01]  /*a520*/  IMAD.IADD R8, R4, 0x1, R2 ;  /* 0x0000000104087824 */ /* 0x000fe200078e0202 */
[----:B------:R-:W-:Y:S02]  /*a530*/  F2FP.PACK_AB R99, R99, R98 ;  /* 0x000000626363723e */ /* 0x000fe400000000ff */
[----:B------:R-:W-:Y:S01]  /*a540*/  F2FP.PACK_AB R24, R101, R100 ;  /* 0x000000646518723e */ /* 0x000fe200000000ff */
[----:B------:R-:W-:Y:S01]  /*a550*/  IMAD.IADD R5, R0, 0x1, R6 ;  /* 0x0000000100057824 */ /* 0x000fe200078e0206 */
[----:B------:R1:W-:Y:S01]  /*a560*/  STS [R8], R7 ;  /* 0x0000000708007388 */ /* 0x0003e20000000800 */
[----:B------:R-:W-:Y:S01]  /*a570*/  IMAD.IADD R4, R6, 0x1, R3 ;  /* 0x0000000106047824 */ /* 0x000fe200078e0203 */
[----:B------:R-:W-:-:S02]  /*a580*/  F2FP.PACK_AB R23, R23, R102 ;  /* 0x000000661717723e */ /* 0x000fc400000000ff */
[----:B------:R-:W-:Y:S01]  /*a590*/  STS [R8+0x400], R154 ;  /* 0x0004009a08007388 */ /* 0x000fe20000000800 */
[----:B------:R-:W-:Y:S02]  /*a5a0*/  F2FP.PACK_AB R22, R105, R104 ;  /* 0x000000686916723e */ /* 0x000fe400000000ff */
[----:B------:R-:W-:Y:S01]  /*a5b0*/  F2FP.PACK_AB R21, R21, R106 ;  /* 0x0000006a1515723e */ /* 0x000fe200000000ff */
[----:B------:R-:W-:Y:S01]  /*a5c0*/  STS [R5+0x80], R52 ;  /* 0x0000803405007388 */ /* 0x000fe20000000800 */
[----:B------:R-:W-:Y:S02]  /*a5d0*/  F2FP.PACK_AB R20, R109, R108 ;  /* 0x0000006c6d14723e */ /* 0x000fe400000000ff */
[----:B------:R-:W-:Y:S01]  /*a5e0*/  F2FP.PACK_AB R19, R19, R110 ;  /* 0x0000006e1313723e */ /* 0x000fe200000000ff */
[----:B------:R-:W-:Y:S01]  /*a5f0*/  STS [R5+0x480], R158 ;  /* 0x0004809e05007388 */ /* 0x000fe20000000800 */
[----:B------:R-:W-:Y:S02]  /*a600*/  F2FP.PACK_AB R18, R113, R112 ;  /* 0x000000707112723e */ /* 0x000fe400000000ff */
[----:B------:R-:W-:-:S02]  /*a610*/  F2FP.PACK_AB R17, R17, R114 ;  /* 0x000000721111723e */ /* 0x000fc400000000ff */
[----:B------:R-:W-:Y:S02]  /*a620*/  F2FP.PACK_AB R16, R117, R116 ;  /* 0x000000747510723e */ /* 0x000fe400000000ff */
[----:B------:R-:W-:Y:S02]  /*a630*/  F2FP.PACK_AB R13, R13, R118 ;  /* 0x000000760d0d723e */ /* 0x000fe400000000ff */
[----:B------:R-:W-:Y:S02]  /*a640*/  F2FP.PACK_AB R12, R121, R120 ;  /* 0x00000078790c723e */ /* 0x000fe400000000ff */
[----:B------:R-:W-:Y:S01]  /*a650*/  F2FP.PACK_AB R11, R11, R122 ;  /* 0x0000007a0b0b723e */ /* 0x000fe200000000ff */
[----:B-1----:R-:W-:Y:S01]  /*a660*/  IMAD.IADD R7, R6, 0x1, R2 ;  /* 0x0000000106077824 */ /* 0x002fe200078e0202 */
[----:B------:R-:W-:Y:S01]  /*a670*/  F2FP.PACK_AB R9, R125, R124 ;  /* 0x0000007c7d09723e */ /* 0x000fe200000000ff */
[----:B------:R-:W-:Y:S01]  /*a680*/  IMAD.IADD R6, R8, 0x1, R6 ;  /* 0x0000000108067824 */ /* 0x000fe200078e0206 */
[----:B------:R-:W-:-:S02]  /*a690*/  F2FP.PACK_AB R15, R127, R126 ;  /* 0x0000007e7f0f723e */ /* 0x000fc400000000ff */
[----:B------:R-:W-:Y:S01]  /*a6a0*/  STS [R7], R49 ;  /* 0x0000003107007388 */ /* 0x000fe20000000800 */
[----:B------:R-:W-:Y:S02]  /*a6b0*/  F2FP.PACK_AB R14, R129, R128 ;  /* 0x00000080810e723e */ /* 0x000fe400000000ff */
[----:B------:R-:W-:Y:S01]  /*a6c0*/  F2FP.PACK_AB R10, R131, R130 ;  /* 0x00000082830a723e */ /* 0x000fe200000000ff */
[----:B------:R-:W-:Y:S01]  /*a6d0*/  STS [R7+0x400], R162 ;  /* 0x000400a207007388 */ /* 0x000fe20000000800 */
[----:B------:R-:W-:Y:S02]  /*a6e0*/  ISETP.NE.U32.AND P0, PT, RZ, c[0x0][0x500], PT ;  /* 0x00014000ff007a0c */ /* 0x000fe40003f05070 */
[----:B------:R-:W-:Y:S01]  /*a6f0*/  ISETP.NE.U32.AND P1, PT, RZ, c[0x0][0x508], PT ;  /* 0x00014200ff007a0c */ /* 0x000fe20003f25070 */
[----:B------:R-:W-:Y:S01]  /*a700*/  STS [R4+0x80], R48 ;  /* 0x0000803004007388 */ /* 0x000fe20000000800 */
[----:B------:R-:W-:Y:S02]  /*a710*/  ISETP.NE.AND.EX P0, PT, RZ, c[0x0][0x504], PT, P0 ;  /* 0x00014100ff007a0c */ /* 0x000fe40003f05300 */
[----:B------:R-:W-:Y:S01]  /*a720*/  ISETP.NE.AND.EX P1, PT, RZ, c[0x0][0x50c], PT, P1 ;  /* 0x00014300ff007a0c */ /* 0x000fe20003f25310 */
[----:B------:R-:W-:Y:S04]  /*a730*/  STS [R4+0x480], R166 ;  /* 0x000480a604007388 */ /* 0x000fe80000000800 */
[----:B------:R-:W-:Y:S04]  /*a740*/  STS [R6], R45 ;  /* 0x0000002d06007388 */ /* 0x000fe80000000800 */
        /* <DEDUP_REMOVED lines=37> */
[----:B------:R-:W-:Y:S04]  /*a9a0*/  STS [R3+0xc080], R20 ;  /* 0x00c0801403007388 */ /* 0x000fe80000000800 */
[----:B------:R-:W-:Y:S04]  /*a9b0*/  STS [R3+0xc480], R19 ;  /* 0x00c4801303007388 */ /* 0x000fe80000000800 */
[----:B------:R-:W-:Y:S04]  /*a9c0*/  STS [R8+0xc000], R18 ;  /* 0x00c0001208007388 */ /* 0x000fe80000000800 */
[----:B------:R-:W-:Y:S04]  /*a9d0*/  STS [R8+0xc400], R17 ;  /* 0x00c4001108007388 */ /* 0x000fe80000000800 */
[----:B------:R-:W-:Y:S04]  /*a9e0*/  STS [R5+0xc080], R16 ;  /* 0x00c0801005007388 */ /* 0x000fe80000000800 */
[----:B------:R-:W-:Y:S01]  /*a9f0*/  STS [R5+0xc480], R13 ;  /* 0x00c4800d05007388 */ /* 0x000fe20000000800 */
[----:B-1----:R-:W-:-:S03]  /*aa00*/  IMAD.MOV.U32 R2, RZ, RZ, 0x4 ;  /* 0x00000004ff027424 */ /* 0x002fc600078e00ff */
[----:B------:R-:W-:Y:S04]  /*aa10*/  STS [R7+0xc000], R12 ;  /* 0x00c0000c07007388 */ /* 0x000fe80000000800 */
[----:B------:R-:W-:Y:S04]  /*aa20*/  STS [R7+0xc400], R11 ;  /* 0x00c4000b07007388 */ /* 0x000fe80000000800 */
[----:B------:R2:W-:Y:S04]  /*aa30*/  STS [R4+0xc080], R9 ;  /* 0x00c0800904007388 */ /* 0x0005e80000000800 */
[----:B------:R1:W-:Y:S04]  /*aa40*/  STS [R4+0xc480], R15 ;  /* 0x00c4800f04007388 */ /* 0x0003e80000000800 */
[----:B------:R1:W-:Y:S04]  /*aa50*/  STS [R6+0xc000], R14 ;  /* 0x00c0000e06007388 */ /* 0x0003e80000000800 */
[----:B------:R1:W-:Y:S01]  /*aa60*/  STS [R6+0xc400], R10 ;  /* 0x00c4000a06007388 */ /* 0x0003e20000000800 */
[----:B--2---:R-:W-:-:S03]  /*aa70*/  IMAD.WIDE R8, R65, R2, c[0x0][0x500] ;  /* 0x0001400041087625 */ /* 0x004fc600078e0202 */
[----:B------:R-:W-:Y:S06]  /*aa80*/  BAR.SYNC.DEFER_BLOCKING 0x1, 0x100 ;  /* 0x0044000000007b1d */ /* 0x000fec0000010000 */
[----:B------:R-:W2:Y:S01]  /*aa90*/  @P0 LDG.E R0, [R8.64] ;  /* 0x0000000408000981 */ /* 0x000ea2000c1e1900 */
[----:B------:R-:W-:Y:S02]  /*aaa0*/  IMAD.MOV.U32 R29, RZ, RZ, c[0x0][0x388] ;  /* 0x0000e200ff1d7624 */ /* 0x000fe400078e00ff */
[----:B------:R-:W-:-:S05]  /*aab0*/  @P1 IMAD.WIDE R2, R65, R2, c[0x0][0x508] ;  /* 0x0001420041021625 */ /* 0x000fca00078e0202 */
[----:B------:R3:W5:Y:S02]  /*aac0*/  @P1 LDG.E R29, [R2.64] ;  /* 0x00000004021d1981 */ /* 0x000764000c1e1900 */
[----:B---3--:R-:W-:Y:S02]  /*aad0*/  CS2R R2, SRZ ;  /* 0x0000000000027805 */ /* 0x008fe4000001ff00 */
[--C-:B--2---:R-:W-:Y:S01]  /*aae0*/  @P0 SHF.R.S32.HI R3, RZ, 0x1f, R0.reuse ;  /* 0x0000001fff030819 */ /* 0x104fe20000011400 */
[----:B------:R-:W-:Y:S01]  /*aaf0*/  @P0 IMAD.MOV.U32 R2, RZ, RZ, R0 ;  /* 0x000000ffff020224 */ /* 0x000fe200078e0000 */
[----:B------:R-:W-:Y:S05]  /*ab00*/  @P1 BRA `(.L_x_26) ;  /* 0x0000004000001947 */ /* 0x000fea0003800000 */
[----:B-1----:R-:W-:Y:S05]  /*ab10*/  @!P0 BRA `(.L_x_26) ;  /* 0x0000003000008947 */ /* 0x002fea0003800000 */
[----:B------:R-:W2:Y:S04]  /*ab20*/  LDG.E R4, [R8.64] ;  /* 0x0000000408047981 */ /* 0x000ea8000c1e1900 */
[----:B------:R-:W2:Y:S02]  /*ab30*/  LDG.E R0, [R8.64+0x4] ;  /* 0x0000040408007981 */ /* 0x000ea4000c1e1900 */
[----:B--2--5:R-:W-:-:S02]  /*ab40*/  IADD3 R29, -R4, R0, RZ ;  /* 0x00000000041d7210 */ /* 0x024fc40007ffe1ff */
.L_x_26:
[----:B-1----:R-:W-:Y:S01]  /*ab50*/  LOP3.LUT R0, R47, 0xffffffe0, RZ, 0xc0, !PT ;  /* 0xffffffe02f007812 */ /* 0x002fe200078ec0ff */
[----:B------:R-:W1:Y:S01]  /*ab60*/  S2R R28, SR_CTAID.X ;  /* 0x00000000001c7919 */ /* 0x000e620000002500 */
[----:B------:R-:W-:Y:S01]  /*ab70*/  SHF.R.S32.HI R4, RZ, 0x1f, R43 ;  /* 0x0000001fff047819 */ /* 0x000fe2000001142b */
[----:B------:R-:W-:Y:S01]  /*ab80*/  IMAD.MOV.U32 R7, RZ, RZ, c[0x0][0x4e8] ;  /* 0x00013a00ff077624 */ /* 0x000fe200078e00ff */
[----:B------:R-:W-:Y:S01]  /*ab90*/  LEA.HI R15, R51, R61, RZ, 0x3 ;  /* 0x0000003d330f7211 */ /* 0x000fe200078f18ff */
[----:B------:R-:W-:Y:S01]  /*aba0*/  IMAD.IADD R0, R61, 0x1, -R0 ;  /* 0x000000013d007824 */ /* 0x000fe200078e0a00 */
[----:B------:R-:W2:Y:S01]  /*abb0*/  S2R R11, SR_CTAID.Y ;  /* 0x00000000000b7919 */ /* 0x000ea20000002600 */
[----:B------:R-:W-:Y:S01]  /*abc0*/  LEA.HI R4, R4, R43, RZ, 0x3 ;  /* 0x0000002b04047211 */ /* 0x000fe200078f18ff */
[----:B-----5:R-:W-:Y:S01]  /*abd0*/  IMAD R29, R29, c[0x0][0x4e8], RZ ;  /* 0x00013a001d1d7a24 */ /* 0x020fe200078e02ff */
[----:B------:R-:W-:Y:S01]  /*abe0*/  ISETP.NE.AND P1, PT, R7, 0x1, PT ;  /* 0x000000010700780c */ /* 0x000fe20003f25270 */
[----:B------:R-:W-:Y:S01]  /*abf0*/  BSSY B0, `(.L_x_27) ;  /* 0x000008c000007945 */ /* 0x000fe20003800000 */
[----:B------:R-:W-:-:S02]  /*ac00*/  SHF.R.S32.HI R6, RZ, 0x1f, R0 ;  /* 0x0000001fff067819 */ /* 0x000fc40000011400 */
[----:B------:R-:W-:Y:S02]  /*ac10*/  LOP3.LUT R5, R4, 0xffffff8, RZ, 0xc0, !PT ;  /* 0x0ffffff804057812 */ /* 0x000fe400078ec0ff */
[----:B------:R-:W-:Y:S02]  /*ac20*/  LEA.HI R4, R26, R26, RZ, 0x1 ;  /* 0x0000001a1a047211 */ /* 0x000fe400078f08ff */
[----:B------:R-:W-:Y:S02]  /*ac30*/  LEA.HI R6, R6, R0, RZ, 0x2 ;  /* 0x0000000006067211 */ /* 0x000fe400078f10ff */
[----:B------:R-:W-:Y:S02]  /*ac40*/  IADD3 R7, R43, -R5, RZ ;  /* 0x800000052b077210 */ /* 0x000fe40007ffe0ff */
[----:B------:R-:W-:Y:S02]  /*ac50*/  LOP3.LUT R4, R4, 0x1ffffffe, RZ, 0xc0, !PT ;  /* 0x1ffffffe04047812 */ /* 0x000fe400078ec0ff */
[----:B------:R-:W-:Y:S01]  /*ac60*/  SHF.R.S32.HI R5, RZ, 0x2, R6 ;  /* 0x00000002ff057819 */ /* 0x000fe20000011406 */
[----:B------:R-:W-:Y:S01]  /*ac70*/  IMAD R6, R3, c[0x0][0x3a0], RZ ;  /* 0x0000e80003067a24 */ /* 0x000fe200078e02ff */
[----:B------:R-:W-:Y:S01]  /*ac80*/  LOP3.LUT P2, RZ, R0, 0x3, RZ, 0xc0, !PT ;  /* 0x0000000300ff7812 */ /* 0x000fe2000784c0ff */
[----:B------:R-:W-:Y:S01]  /*ac90*/  IMAD.IADD R0, R26, 0x1, -R4 ;  /* 0x000000011a007824 */ /* 0x000fe200078e0a04 */
[----:B------:R-:W-:Y:S01]  /*aca0*/  LOP3.LUT R4, R15, 0xfffffff8, RZ, 0xc0, !PT ;  /* 0xfffffff80f047812 */ /* 0x000fe200078ec0ff */
[----:B------:R-:W-:Y:S01]  /*acb0*/  IMAD R17, R7, 0x10, R5 ;  /* 0x0000001007117824 */ /* 0x000fe200078e0205 */
[----:B------:R-:W-:Y:S01]  /*acc0*/  SEL R12, R65, RZ, !P0 ;  /* 0x000000ff410c7207 */ /* 0x000fe20004000000 */
[----:B------:R-:W-:Y:S01]  /*acd0*/  IMAD R6, R2, c[0x0][0x3a4], R6 ;  /* 0x0000e90002067a24 */ /* 0x000fe200078e0206 */
[----:B------:R-:W-:Y:S01]  /*ace0*/  IADD3 R13, -R4, R61, RZ ;  /* 0x0000003d040d7210 */ /* 0x000fe20007ffe1ff */
[----:B------:R-:W-:Y:S01]  /*acf0*/  IMAD R0, R0, 0x8, R17 ;  /* 0x0000000800007824 */ /* 0x000fe200078e0211 */
[----:B--2---:R-:W-:Y:S01]  /*ad00*/  SHF.R.S32.HI R10, RZ, 0x1f, R11 ;  /* 0x0000001fff0a7819 */ /* 0x004fe2000001140b */
[----:B------:R-:W-:Y:S01]  /*ad10*/  IMAD.WIDE.U32 R4, R2, c[0x0][0x3a0], RZ ;  /* 0x0000e80002047a25 */ /* 0x000fe200078e00ff */
[----:B------:R-:W-:-:S02]  /*ad20*/  SHF.R.S32.HI R15, RZ, 0x3, R15 ;  /* 0x00000003ff0f7819 */ /* 0x000fc4000001140f */
[----:B------:R-:W-:Y:S01]  /*ad30*/  LEA.HI R18, R51, R61, RZ, 0x6 ;  /* 0x0000003d33127211 */ /* 0x000fe200078f30ff */
[----:B-1----:R-:W-:Y:S01]  /*ad40*/  IMAD R7, R28, 0x80, R0 ;  /* 0x000000801c077824 */ /* 0x002fe200078e0200 */
[----:B------:R-:W-:Y:S01]  /*ad50*/  LEA R14, R13, R15, 0x5 ;  /* 0x0000000f0d0e7211 */ /* 0x000fe200078e28ff */
[----:B------:R-:W-:Y:S01]  /*ad60*/  IMAD.WIDE.U32 R8, R11, c[0x0][0x490], R2 ;  /* 0x000124000b087a25 */ /* 0x000fe200078e0002 */
[----:B------:R-:W-:-:S03]  /*ad70*/  IADD3 R3, R5, R6, RZ ;  /* 0x0000000605037210 */ /* 0x000fc60007ffe0ff */
[----:B------:R-:W-:-:S04]  /*ad80*/  @P1 IMAD.HI.U32 R0, R7, c[0x0][0x4ec], RZ ;  /* 0x00013b0007001a27 */ /* 0x000fc800078e00ff */
[C---:B------:R-:W-:Y:S02]  /*ad90*/  IMAD R5, R10.reuse, c[0x0][0x490], RZ ;  /* 0x000124000a057a24 */ /* 0x040fe400078e02ff */
[----:B------:R-:W-:Y:S01]  /*ada0*/  IMAD.MOV.U32 R6, RZ, RZ, R7 ;  /* 0x000000ffff067224 */ /* 0x000fe200078e0007 */
[----:B------:R-:W-:Y:S01]  /*adb0*/  @P1 SHF.R.U32.HI R6, RZ, c[0x0][0x4f0], R0 ;  /* 0x00013c00ff061a19 */ /* 0x000fe20000011600 */
[----:B------:R-:W-:Y:S02]  /*adc0*/  IMAD R10, R10, c[0x0][0x3e8], RZ ;  /* 0x0000fa000a0a7a24 */ /* 0x000fe400078e02ff */
[C---:B------:R-:W-:Y:S02]  /*add0*/  IMAD R5, R11.reuse, c[0x0][0x494], R5 ;  /* 0x000125000b057a24 */ /* 0x040fe400078e0205 */
[----:B------:R-:W-:Y:S01]  /*ade0*/  IMAD.MOV.U32 R2, RZ, RZ, R4 ;  /* 0x000000ffff027224 */ /* 0x000fe200078e0004 */
[----:B------:R-:W-:Y:S01]  /*adf0*/  SHF.R.S32.HI R4, RZ, 0x1f, R65 ;  /* 0x0000001fff047819 */ /* 0x000fe20000011441 */
[----:B------:R-:W-:Y:S01]  /*ae00*/  IMAD R10, R11, c[0x0][0x3ec], R10 ;  /* 0x0000fb000b0a7a24 */ /* 0x000fe200078e020a */
[----:B------:R-:W-:Y:S01]  /*ae10*/  IADD3 R5, R9, R5, RZ ;  /* 0x0000000509057210 */ /* 0x000fe20007ffe0ff */
[----:B------:R-:W-:Y:S01]  /*ae20*/  IMAD.WIDE.U32 R2, R11, c[0x0][0x3e8], R2 ;  /* 0x0000fa000b027a25 */ /* 0x000fe200078e0002 */
[----:B------:R-:W-:-:S03]  /*ae30*/  SEL R11, R4, RZ, !P0 ;  /* 0x000000ff040b7207 */ /* 0x000fc60004000000 */
[----:B------:R-:W-:Y:S01]  /*ae40*/  IMAD.MOV R0, RZ, RZ, -R6 ;  /* 0x000000ffff007224 */ /* 0x000fe200078e0a06 */
[----:B------:R-:W-:Y:S01]  /*ae50*/  IADD3 R3, R3, R10, RZ ;  /* 0x0000000a03037210 */ /* 0x000fe20007ffe0ff */
[----:B------:R-:W-:Y:S02]  /*ae60*/  IMAD.MOV.U32 R4, RZ, RZ, R8 ;  /* 0x000000ffff047224 */ /* 0x000fe400078e0008 */
[----:B------:R-:W-:Y:S01]  /*ae70*/  IMAD R9, R0, c[0x0][0x4e8], R7 ;  /* 0x00013a0000097a24 */ /* 0x000fe200078e0207 */
[----:B------:R-:W-:Y:S01]  /*ae80*/  SHF.R.S32.HI R7, RZ, 0x1f, R6 ;  /* 0x0000001fff077819 */ /* 0x000fe20000011406 */
[----:B------:R-:W-:Y:S02]  /*ae90*/  IMAD R0, R11, c[0x0][0x498], RZ ;  /* 0x000126000b007a24 */ /* 0x000fe400078e02ff */
[----:B------:R-:W-:-:S04]  /*aea0*/  IMAD.WIDE.U32 R4, R12, c[0x0][0x498], R4 ;  /* 0x000126000c047a25 */ /* 0x000fc800078e0004 */
[----:B------:R-:W-:Y:S01]  /*aeb0*/  IMAD R0, R12, c[0x0][0x49c], R0 ;  /* 0x000127000c007a24 */ /* 0x000fe200078e0200 */
[----:B------:R-:W-:Y:S01]  /*aec0*/  IADD3 R6, P0, R6, R4, RZ ;  /* 0x0000000406067210 */ /* 0x000fe20007f1e0ff */
[----:B------:R-:W-:Y:S01]  /*aed0*/  IMAD R14, R28, 0x80, R14 ;  /* 0x000000801c0e7824 */ /* 0x000fe200078e020e */
[----:B------:R-:W-:Y:S01]  /*aee0*/  SHF.R.S32.HI R4, RZ, 0x1f, R9 ;  /* 0x0000001fff047819 */ /* 0x000fe20000011409 */
[----:B------:R-:W-:Y:S01]  /*aef0*/  IMAD.SHL.U32 R16, R15, 0x40, RZ ;  /* 0x000000400f107824 */ /* 0x000fe200078e00ff */
[----:B------:R-:W-:Y:S01]  /*af00*/  IADD3.X R7, R7, R5, R0, P0, !PT ;  /* 0x0000000507077210 */ /* 0x000fe200007fe400 */
[----:B------:R-:W-:-:S03]  /*af10*/  @P1 IMAD.HI.U32 R10, R14, c[0x0][0x4ec], RZ ;  /* 0x00013b000e0a1a27 */ /* 0x000fc600078e00ff */
[----:B------:R-:W-:Y:S01]  /*af20*/  LOP3.LUT R0, R16, 0x1c0, RZ, 0xc0, !PT ;  /* 0x000001c010007812 */ /* 0x000fe200078ec0ff */
[----:B------:R-:W-:Y:S02]  /*af30*/  IMAD R5, R4, c[0x0][0x488], RZ ;  /* 0x0001220004057a24 */ /* 0x000fe400078e02ff */
[----:B------:R-:W-:Y:S02]  /*af40*/  IMAD.SHL.U32 R4, R13, 0x8, RZ ;  /* 0x000000080d047824 */ /* 0x000fe400078e00ff */
[----:B------:R-:W-:-:S04]  /*af50*/  IMAD.WIDE.U32 R6, R9, c[0x0][0x488], R6 ;  /* 0x0001220009067a25 */ /* 0x000fc800078e0006 */
[----:B------:R-:W-:Y:S02]  /*af60*/  IMAD R9, R9, c[0x0][0x48c], R5 ;  /* 0x0001230009097a24 */ /* 0x000fe400078e0205 */
[----:B------:R-:W-:Y:S01]  /*af70*/  IMAD.MOV.U32 R8, RZ, RZ, R14 ;  /* 0x000000ffff087224 */ /* 0x000fe200078e000e */
[----:B------:R-:W-:Y:S01]  /*af80*/  @P1 SHF.R.U32.HI R8, RZ, c[0x0][0x4f0], R10 ;  /* 0x00013c00ff081a19 */ /* 0x000fe2000001160a */
[----:B------:R-:W-:Y:S01]  /*af90*/  IMAD R5, R11, c[0x0][0x3f0], RZ ;  /* 0x0000fc000b057a24 */ /* 0x000fe200078e02ff */
[----:B------:R-:W-:Y:S01]  /*afa0*/  SHF.R.U32.HI R11, RZ, 0x3, R0 ;  /* 0x00000003ff0b7819 */ /* 0x000fe20000011600 */
[----:B------:R-:W-:Y:S01]  /*afb0*/  IMAD.WIDE.U32 R2, R12, c[0x0][0x3f0], R2 ;  /* 0x0000fc000c027a25 */ /* 0x000fe200078e0002 */
[----:B------:R-:W-:Y:S02]  /*afc0*/  LOP3.LUT R10, R0, 0x38, R4, 0xf8, !PT ;  /* 0x00000038000a7812 */ /* 0x000fe400078ef804 */
[----:B------:R-:W-:Y:S02]  /*afd0*/  LEA R0, P0, R6, c[0x0][0x450], 0x2 ;  /* 0x0001140006007a11 */ /* 0x000fe400078010ff */
[----:B------:R-:W-:Y:S01]  /*afe0*/  IADD3 R9, R7, R9, RZ ;  /* 0x0000000907097210 */ /* 0x000fe20007ffe0ff */
[----:B------:R-:W-:Y:S01]  /*aff0*/  IMAD R7, R12, c[0x0][0x3f4], R5 ;  /* 0x0000fd000c077a24 */ /* 0x000fe200078e0205 */
[----:B------:R-:W-:Y:S01]  /*b000*/  LOP3.LUT R16, R10, R11, RZ, 0x3c, !PT ;  /* 0x0000000b0a107212 */ /* 0x000fe200078e3cff */
[----:B------:R-:W-:Y:S01]  /*b010*/  SHFL.IDX PT, R12, R0, RZ, 0x1c1f ;  /* 0x001c1fff000c7589 */ /* 0x000fe200000e0000 */
[----:B------:R-:W-:Y:S01]  /*b020*/  LEA.HI.X R6, R6, c[0x0][0x454], R9, 0x2, P0 ;  /* 0x0001150006067a11 */ /* 0x000fe200000f1409 */
[--C-:B------:R-:W-:Y:S01]  /*b030*/  IMAD.MOV R5, RZ, RZ, -R8.reuse ;  /* 0x000000ffff057224 */ /* 0x100fe200078e0a08 */
[----:B------:R-:W-:Y:S01]  /*b040*/  SHF.R.S32.HI R9, RZ, 0x1f, R8 ;  /* 0x0000001fff097819 */ /* 0x000fe20000011408 */
[----:B------:R1:W-:Y:S01]  /*b050*/  SHFL.IDX PT, R10, R0, 0x1, 0x1c1f ;  /* 0x003c1f00000a7f89 */ /* 0x0003e200000e0000 */
[----:B------:R-:W-:-:S02]  /*b060*/  IMAD.IADD R3, R3, 0x1, R7 ;  /* 0x0000000103037824 */ /* 0x000fc400078e0207 */
[----:B------:R-:W-:Y:S01]  /*b070*/  IMAD R5, R5, c[0x0][0x4e8], R14 ;  /* 0x00013a0005057a24 */ /* 0x000fe200078e020e */
[----:B------:R-:W2:Y:S01]  /*b080*/  SHFL.IDX PT, R13, R6, RZ, 0x1c1f ;  /* 0x001c1fff060d7589 */ /* 0x000ea200000e0000 */
[----:B------:R-:W-:-:S03]  /*b090*/  IMAD.WIDE.U32 R2, R8, c[0x0][0x3e0], R2 ;  /* 0x0000f80008027a25 */ /* 0x000fc600078e0002 */
[----:B------:R3:W4:Y:S01]  /*b0a0*/  SHFL.IDX PT, R11, R6, 0x1, 0x1c1f ;  /* 0x003c1f00060b7f89 */ /* 0x00072200000e0000 */
[C---:B-1----:R-:W-:Y:S02]  /*b0b0*/  LEA R0, R28.reuse, R17, 0x7 ;  /* 0x000000111c007211 */ /* 0x042fe400078e38ff */
[----:B------:R-:W-:Y:S02]  /*b0c0*/  LEA R28, R28, R15, 0x7 ;  /* 0x0000000f1c1c7211 */ /* 0x000fe400078e38ff */
[CC--:B------:R-:W-:Y:S01]  /*b0d0*/  ISETP.GE.OR P0, PT, R0.reuse, R29.reuse, P2 ;  /* 0x0000001d0000720c */ /* 0x0c0fe20001706670 */
[----:B---3--:R-:W-:Y:S01]  /*b0e0*/  IMAD R6, R9, c[0x0][0x3e0], RZ ;  /* 0x0000f80009067a24 */ /* 0x008fe200078e02ff */
[----:B------:R-:W-:Y:S02]  /*b0f0*/  IADD3 R9, R0, 0x8, RZ ;  /* 0x0000000800097810 */ /* 0x000fe40007ffe0ff */
[----:B------:R-:W-:Y:S01]  /*b100*/  SHF.R.S32.HI R0, RZ, 0x1f, R5 ;  /* 0x0000001fff007819 */ /* 0x000fe20000011405 */
[----:B------:R-:W-:Y:S01]  /*b110*/  IMAD R7, R8, c[0x0][0x3e4], R6 ;  /* 0x0000f90008077a24 */ /* 0x000fe200078e0206 */
[----:B------:R-:W-:Y:S01]  /*b120*/  ISETP.GE.OR P2, PT, R9, R29, P2 ;  /* 0x0000001d0900720c */ /* 0x000fe20001746670 */
[----:B------:R-:W-:-:S02]  /*b130*/  IMAD.SHL.U32 R6, R18, 0x8, RZ ;  /* 0x0000000812067824 */ /* 0x000fc400078e00ff */
[----:B------:R-:W-:-:S04]  /*b140*/  IMAD.IADD R3, R3, 0x1, R7 ;  /* 0x0000000103037824 */ /* 0x000fc800078e0207 */
[----:B--2---:R1:W-:Y:S01]  /*b150*/  @!P0 ST.E [R12.64], R56 ;  /* 0x000000380c008985 */ /* 0x0043e2000c101904 */
[----:B------:R-:W-:Y:S01]  /*b160*/  IMAD R0, R0, c[0x0][0x3d8], RZ ;  /* 0x0000f60000007a24 */ /* 0x000fe200078e02ff */
[----:B------:R-:W-:Y:S01]  /*b170*/  LOP3.LUT R7, R16, 0x7ffffe00, R6, 0xf8, !PT ;  /* 0x7ffffe0010077812 */ /* 0x000fe200078ef806 */
[----:B------:R-:W-:-:S04]  /*b180*/  IMAD.WIDE.U32 R2, R5, c[0x0][0x3d8], R2 ;  /* 0x0000f60005027a25 */ /* 0x000fc800078e0002 */
[----:B------:R-:W-:Y:S01]  /*b190*/  IMAD R6, R5, c[0x0][0x3dc], R0 ;  /* 0x0000f70005067a24 */ /* 0x000fe200078e0200 */
[----:B------:R-:W-:Y:S01]  /*b1a0*/  SHF.L.U32 R0, R7, 0x1, RZ ;  /* 0x0000000107007819 */ /* 0x000fe200000006ff */
[----:B----4-:R1:W-:Y:S01]  /*b1b0*/  @!P2 ST.E [R10.64], R57 ;  /* 0x000000390a00a985 */ /* 0x0103e2000c101904 */
[C---:B------:R-:W-:Y:S01]  /*b1c0*/  LEA R31, P0, R2.reuse, c[0x0][0x380], 0x1 ;  /* 0x0000e000021f7a11 */ /* 0x040fe200078008ff */
[----:B------:R-:W-:Y:S02]  /*b1d0*/  IMAD.IADD R3, R3, 0x1, R6 ;  /* 0x0000000103037824 */ /* 0x000fe400078e0206 */
[----:B------:R1:W2:Y:S03]  /*b1e0*/  LDS.128 R44, [R0+0x1080] ;  /* 0x00108000002c7984 */ /* 0x0002a60000000c00 */
[----:B------:R-:W-:Y:S01]  /*b1f0*/  LEA.HI.X R30, R2, c[0x0][0x384], R3, 0x1, P0 ;  /* 0x0000e100021e7a11 */ /* 0x000fe200000f0c03 */
[----:B------:R1:W3:Y:S01]  /*b200*/  LDS.128 R60, [R0+0x2080] ;  /* 0x00208000003c7984 */ /* 0x0002e20000000c00 */
[----:B------:R-:W-:-:S03]  /*b210*/  ISETP.GE.AND P0, PT, R28, R29, PT ;  /* 0x0000001d1c00720c */ /* 0x000fc60003f06270 */
[----:B------:R1:W4:Y:S04]  /*b220*/  LDS.128 R72, [R0+0x3080] ;  /* 0x0030800000487984 */ /* 0x0003280000000c00 */
[----:B------:R1:W1:Y:S04]  /*b230*/  LDS.128 R40, [R0+0x5080] ;  /* 0x0050800000287984 */ /* 0x0002680000000c00 */
        /* <DEDUP_REMOVED lines=8> */
[----:B------:R1:W1:Y:S04]  /*b2c0*/  SHFL.IDX PT, R2, R31, RZ, 0x181f ;  /* 0x00181fff1f027589 */ /* 0x00026800000e0000 */
[----:B------:R1:W1:Y:S01]  /*b2d0*/  SHFL.IDX PT, R3, R30, RZ, 0x181f ;  /* 0x00181fff1e037589 */ /* 0x00026200000e0000 */
[----:B------:R-:W-:Y:S05]  /*b2e0*/  @P0 BRA `(.L_x_28) ;  /* 0x000001c000000947 */ /* 0x000fea0003800000 */
[----:B--234-:R-:W2:Y:S01]  /*b2f0*/  LDS.128 R24, [R0+0x80] ;  /* 0x0000800000187984 */ /* 0x01cea20000000c00 */
[----:B------:R-:W-:-:S02]  /*b300*/  IADD3 R7, R4, 0x40, RZ ;  /* 0x0000004004077810 */ /* 0x000fc40007ffe0ff */
[C---:B------:R-:W-:Y:S01]  /*b310*/  IADD3 R8, R4.reuse, 0x80, RZ ;  /* 0x0000008004087810 */ /* 0x040fe20007ffe0ff */
[----:B------:R-:W3:Y:S01]  /*b320*/  LDS.128 R20, [R0+0x4080] ;  /* 0x0040800000147984 */ /* 0x000ee20000000c00 */
[----:B------:R-:W-:Y:S02]  /*b330*/  IADD3 R9, R4, 0xc0, RZ ;  /* 0x000000c004097810 */ /* 0x000fe40007ffe0ff */
[----:B------:R-:W-:Y:S01]  /*b340*/  ISETP.GE.AND P2, PT, R7, c[0x0][0x3c8], PT ;  /* 0x0000f20007007a0c */ /* 0x000fe20003f46270 */
[----:B------:R-:W4:Y:S01]  /*b350*/  LDS.128 R16, [R0+0x8080] ;  /* 0x0080800000107984 */ /* 0x000f220000000c00 */
[----:B------:R-:W-:Y:S02]  /*b360*/  ISETP.GE.AND P1, PT, R8, c[0x0][0x3c8], PT ;  /* 0x0000f20008007a0c */ /* 0x000fe40003f26270 */
[----:B------:R-:W-:Y:S01]  /*b370*/  ISETP.GE.AND P0, PT, R9, c[0x0][0x3c8], PT ;  /* 0x0000f20009007a0c */ /* 0x000fe20003f06270 */
[----:B-1----:R1:W5:Y:S01]  /*b380*/  LDS.128 R12, [R0+0xc080] ;  /* 0x00c08000000c7984 */ /* 0x0023620000000c00 */
[----:B------:R-:W-:-:S07]  /*b390*/  ISETP.GE.AND P3, PT, R4, c[0x0][0x3c8], PT ;  /* 0x0000f20004007a0c */ /* 0x000fce0003f66270 */
[----:B------:R-:W-:-:S04]  /*b3a0*/  @!P2 SHF.R.S32.HI R5, RZ, 0x1f, R7 ;  /* 0x0000001fff05a819 */ /* 0x000fc80000011407 */
[----:B------:R-:W-:Y:S02]  /*b3b0*/  @!P0 SHF.R.S32.HI R6, RZ, 0x1f, R9 ;  /* 0x0000001fff068819 */ /* 0x000fe40000011409 */
[----:B------:R-:W-:Y:S01]  /*b3c0*/  @!P2 LEA.HI R7, R5, R7, RZ, 0x3 ;  /* 0x000000070507a211 */ /* 0x000fe200078f18ff */
[----:B------:R-:W-:Y:S01]  /*b3d0*/  @!P3 IMAD.WIDE R10, R4, 0x2, R2 ;  /* 0x00000002040ab825 */ /* 0x000fe200078e0202 */
[----:B-1----:R-:W-:-:S04]  /*b3e0*/  @!P1 SHF.R.S32.HI R0, RZ, 0x1f, R8 ;  /* 0x0000001fff009819 */ /* 0x002fc80000011408 */
[----:B------:R-:W-:Y:S01]  /*b3f0*/  @!P1 LEA.HI R5, R0, R8, RZ, 0x3 ;  /* 0x0000000800059211 */ /* 0x000fe200078f18ff */
[----:B--2---:R1:W-:Y:S01]  /*b400*/  @!P3 ST.E.128 [R10.64], R24 ;  /* 0x000000180a00b985 */ /* 0x0043e2000c101d04 */
[----:B------:R-:W-:Y:S02]  /*b410*/  @!P0 LEA.HI R0, R6, R9, RZ, 0x3 ;  /* 0x0000000906008211 */ /* 0x000fe400078f18ff */
[----:B------:R-:W-:Y:S02]  /*b420*/  @!P2 LOP3.LUT R6, R7, 0xfffffff8, RZ, 0xc0, !PT ;  /* 0xfffffff80706a812 */ /* 0x000fe400078ec0ff */
[----:B------:R-:W-:Y:S02]  /*b430*/  @!P1 LOP3.LUT R5, R5, 0xfffffff8, RZ, 0xc0, !PT ;  /* 0xfffffff805059812 */ /* 0x000fe400078ec0ff */
[----:B------:R-:W-:Y:S01]  /*b440*/  @!P0 LOP3.LUT R0, R0, 0xfffffff8, RZ, 0xc0, !PT ;  /* 0xfffffff800008812 */ /* 0x000fe200078ec0ff */
[----:B------:R-:W-:-:S04]  /*b450*/  @!P2 IMAD.WIDE R8, R6, 0x2, R2 ;  /* 0x000000020608a825 */ /* 0x000fc800078e0202 */
[--C-:B------:R-:W-:Y:S01]  /*b460*/  @!P1 IMAD.WIDE R6, R5, 0x2, R2.reuse ;  /* 0x0000000205069825 */ /* 0x100fe200078e0202 */
[----:B---3--:R1:W-:Y:S03]  /*b470*/  @!P2 ST.E.128 [R8.64], R20 ;  /* 0x000000140800a985 */ /* 0x0083e6000c101d04 */
[----:B------:R-:W-:Y:S01]  /*b480*/  @!P0 IMAD.WIDE R2, R0, 0x2, R2 ;  /* 0x0000000200028825 */ /* 0x000fe200078e0202 */
[----:B----4-:R1:W-:Y:S04]  /*b490*/  @!P1 ST.E.128 [R6.64], R16 ;  /* 0x0000001006009985 */ /* 0x0103e8000c101d04 */
[----:B-----5:R1:W-:Y:S02]  /*b4a0*/  @!P0 ST.E.128 [R2.64], R12 ;  /* 0x0000000c02008985 */ /* 0x0203e4000c101d04 */
.L_x_28:
[----:B--234-:R-:W-:Y:S05]  /*b4b0*/  BSYNC B0 ;  /* 0x0000000000007941 */ /* 0x01cfea0003800000 */
.L_x_27:
[----:B-1----:R-:W-:Y:S01]  /*b4c0*/  IADD3 R0, R28, 0x20, RZ ;  /* 0x000000201c007810 */ /* 0x002fe20007ffe0ff */
[----:B------:R1:W2:Y:S01]  /*b4d0*/  SHFL.IDX PT, R3, R30, 0x1, 0x181f ;  /* 0x00381f001e037f89 */ /* 0x0002a200000e0000 */
[----:B------:R-:W-:Y:S02]  /*b4e0*/  BSSY B0, `(.L_x_29) ;  /* 0x000001c000007945 */ /* 0x000fe40003800000 */
[----:B------:R-:W-:Y:S01]  /*b4f0*/  ISETP.GE.AND P0, PT, R0, R29, PT ;  /* 0x0000001d0000720c */ /* 0x000fe20003f06270 */
[----:B------:R1:W3:-:S12]  /*b500*/  SHFL.IDX PT, R2, R31, 0x1, 0x181f ;  /* 0x00381f001f027f89 */ /* 0x0002d800000e0000 */
[----:B------:R-:W-:Y:S05]  /*b510*/  @P0 BRA `(.L_x_30) ;  /* 0x0000018000000947 */ /* 0x000fea0003800000 */
[C---:B------:R-:W-:Y:S02]  /*b520*/  IADD3 R7, R4.reuse, 0x40, RZ ;  /* 0x0000004004077810 */ /* 0x040fe40007ffe0ff */
[C---:B------:R-:W-:Y:S02]  /*b530*/  IADD3 R8, R4.reuse, 0x80, RZ ;  /* 0x0000008004087810 */ /* 0x040fe40007ffe0ff */
[----:B------:R-:W-:Y:S02]  /*b540*/  IADD3 R9, R4, 0xc0, RZ ;  /* 0x000000c004097810 */ /* 0x000fe40007ffe0ff */
[----:B------:R-:W-:Y:S02]  /*b550*/  ISETP.GE.AND P2, PT, R7, c[0x0][0x3c8], PT ;  /* 0x0000f20007007a0c */ /* 0x000fe40003f46270 */
[----:B------:R-:W-:Y:S02]  /*b560*/  ISETP.GE.AND P1, PT, R8, c[0x0][0x3c8], PT ;  /* 0x0000f20008007a0c */ /* 0x000fe40003f26270 */
[----:B------:R-:W-:-:S02]  /*b570*/  ISETP.GE.AND P0, PT, R9, c[0x0][0x3c8], PT ;  /* 0x0000f20009007a0c */ /* 0x000fc40003f06270 */
[----:B------:R-:W-:-:S07]  /*b580*/  ISETP.GE.AND P3, PT, R4, c[0x0][0x3c8], PT ;  /* 0x0000f20004007a0c */ /* 0x000fce0003f66270 */
[----:B------:R-:W-:Y:S02]  /*b590*/  @!P2 SHF.R.S32.HI R5, RZ, 0x1f, R7 ;  /* 0x0000001fff05a819 */ /* 0x000fe40000011407 */
[----:B------:R-:W-:Y:S02]  /*b5a0*/  @!P1 SHF.R.S32.HI R0, RZ, 0x1f, R8 ;  /* 0x0000001fff009819 */ /* 0x000fe40000011408 */
[----:B------:R-:W-:Y:S02]  /*b5b0*/  @!P0 SHF.R.S32.HI R6, RZ, 0x1f, R9 ;  /* 0x0000001fff068819 */ /* 0x000fe40000011409 */
[----:B------:R-:W-:Y:S01]  /*b5c0*/  @!P2 LEA.HI R7, R5, R7, RZ, 0x3 ;  /* 0x000000070507a211 */ /* 0x000fe200078f18ff */
[----:B--23--:R-:W-:Y:S01]  /*b5d0*/  @!P3 IMAD.WIDE R10, R4, 0x2, R2 ;  /* 0x00000002040ab825 */ /* 0x00cfe200078e0202 */
        /* <DEDUP_REMOVED lines=12> */
.L_x_30:
[----:B------:R-:W-:Y:S05]  /*b6a0*/  BSYNC B0 ;  /* 0x0000000000007941 */ /* 0x000fea0003800000 */
.L_x_29:
[----:B------:R-:W-:Y:S01]  /*b6b0*/  IADD3 R0, R28, 0x40, RZ ;  /* 0x000000401c007810 */ /* 0x000fe20007ffe0ff */
[----:B--2---:R2:W4:Y:S01]  /*b6c0*/  SHFL.IDX PT, R3, R30, 0x2, 0x181f ;  /* 0x00581f001e037f89 */ /* 0x00452200000e0000 */
[----:B------:R-:W-:Y:S02]  /*b6d0*/  BSSY B0, `(.L_x_31) ;  /* 0x000001c000007945 */ /* 0x000fe40003800000 */
[----:B------:R-:W-:Y:S01]  /*b6e0*/  ISETP.GE.AND P0, PT, R0, R29, PT ;  /* 0x0000001d0000720c */ /* 0x000fe20003f06270 */
[----:B---3--:R2:W3:-:S12]  /*b6f0*/  SHFL.IDX PT, R2, R31, 0x2, 0x181f ;  /* 0x00581f001f027f89 */ /* 0x0084d800000e0000 */
        /* <DEDUP_REMOVED lines=25> */
.L_x_32:
[----:B------:R-:W-:Y:S05]  /*b890*/  BSYNC B0 ;  /* 0x0000000000007941 */ /* 0x000fea0003800000 */
.L_x_31:
[----:B------:R-:W-:Y:S01]  /*b8a0*/  IADD3 R0, R28, 0x60, RZ ;  /* 0x000000601c007810 */ /* 0x000fe20007ffe0ff */
[----:B---34-:R3:W4:Y:S03]  /*b8b0*/  SHFL.IDX PT, R3, R30, 0x3, 0x181f ;  /* 0x00781f001e037f89 */ /* 0x01872600000e0000 */
[----:B------:R-:W-:Y:S01]  /*b8c0*/  ISETP.GE.AND P0, PT, R0, R29, PT ;  /* 0x0000001d0000720c */ /* 0x000fe20003f06270 */
[----:B------:R3:W1:-:S12]  /*b8d0*/  SHFL.IDX PT, R2, R31, 0x3, 0x181f ;  /* 0x00781f001f027f89 */ /* 0x00065800000e0000 */
[----:B------:R-:W-:Y:S05]  /*b8e0*/  @P0 EXIT ;  /* 0x000000000000094d */ /* 0x000fea0003800000 */
[C---:B------:R-:W-:Y:S02]  /*b8f0*/  IADD3 R6, R4.reuse, 0x40, RZ ;  /* 0x0000004004067810 */ /* 0x040fe40007ffe0ff */
[----:B------:R-:W-:Y:S02]  /*b900*/  IADD3 R7, R4, 0x80, RZ ;  /* 0x0000008004077810 */ /* 0x000fe40007ffe0ff */
[----:B------:R-:W-:Y:S02]  /*b910*/  ISETP.GE.AND P1, PT, R6, c[0x0][0x3c8], PT ;  /* 0x0000f20006007a0c */ /* 0x000fe40003f26270 */
        /* <DEDUP_REMOVED lines=12> */
[----:B------:R-:W-:Y:S01]  /*b9e0*/  IADD3 R0, R4, 0xc0, RZ ;  /* 0x000000c004007810 */ /* 0x000fe20007ffe0ff */
        /* <DEDUP_REMOVED lines=10> */
.L_x_25:
[----:B------:R-:W2:Y:S01]  /*ba90*/  LDL R8, [R1+0xa8] ;  /* 0x0000a80001087983 */ /* 0x000ea20000100800 */
[----:B------:R-:W-:Y:S01]  /*baa0*/  ISETP.NE.U32.AND P0, PT, RZ, c[0x0][0x508], PT ;  /* 0x00014200ff007a0c */ /* 0x000fe20003f05070 */
[----:B------:R-:W-:Y:S01]  /*bab0*/  IMAD.MOV.U32 R2, RZ, RZ, 0x4 ;  /* 0x00000004ff027424 */ /* 0x000fe200078e00ff */
[----:B------:R-:W-:Y:S02]  /*bac0*/  ISETP.NE.U32.AND P1, PT, RZ, c[0x0][0x500], PT ;  /* 0x00014000ff007a0c */ /* 0x000fe40003f25070 */
[----:B------:R-:W-:Y:S02]  /*bad0*/  ISETP.NE.AND.EX P0, PT, RZ, c[0x0][0x50c], PT, P0 ;  /* 0x00014300ff007a0c */ /* 0x000fe40003f05300 */
[----:B------:R-:W-:Y:S01]  /*bae0*/  ISETP.NE.AND.EX P1, PT, RZ, c[0x0][0x504], PT, P1 ;  /* 0x00014100ff007a0c */ /* 0x000fe20003f25310 */
[----:B------:R-:W-:Y:S02]  /*baf0*/  IMAD.MOV.U32 R16, RZ, RZ, c[0x0][0x388] ;  /* 0x0000e200ff107624 */ /* 0x000fe400078e00ff */
[----:B--2---:R-:W-:-:S08]  /*bb00*/  IMAD.WIDE R6, R8, R2, c[0x0][0x500] ;  /* 0x0001400008067625 */ /* 0x004fd000078e0202 */
[----:B------:R-:W-:Y:S02]  /*bb10*/  @P0 IMAD.WIDE R2, R8, R2, c[0x0][0x508] ;  /* 0x0001420008020625 */ /* 0x000fe400078e0202 */
[----:B------:R-:W2:Y:S04]  /*bb20*/  @P1 LDG.E R0, [R6.64] ;  /* 0x0000000406001981 */ /* 0x000ea8000c1e1900 */
[----:B------:R1:W5:Y:S01]  /*bb30*/  @P0 LDG.E R16, [R2.64] ;  /* 0x0000000402100981 */ /* 0x000362000c1e1900 */
[----:B------:R-:W-:Y:S02]  /*bb40*/  CS2R R4, SRZ ;  /* 0x0000000000047805 */ /* 0x000fe4000001ff00 */
[--C-:B--2---:R-:W-:Y:S01]  /*bb50*/  @P1 SHF.R.S32.HI R5, RZ, 0x1f, R0.reuse ;  /* 0x0000001fff051819 */ /* 0x104fe20000011400 */
[----:B------:R-:W-:Y:S01]  /*bb60*/  @P1 IMAD.MOV.U32 R4, RZ, RZ, R0 ;  /* 0x000000ffff041224 */ /* 0x000fe200078e0000 */
[----:B------:R-:W-:Y:S05]  /*bb70*/  @P0 BRA `(.L_x_33) ;  /* 0x0000004000000947 */ /* 0x000fea0003800000 */
[----:B-1----:R-:W-:Y:S05]  /*bb80*/  @!P1 BRA `(.L_x_33) ;  /* 0x0000003000009947 */ /* 0x002fea0003800000 */
[----:B------:R1:W2:Y:S04]  /*bb90*/  LDG.E R0, [R6.64] ;  /* 0x0000000406007981 */ /* 0x0002a8000c1e1900 */
[----:B-1----:R-:W2:Y:S02]  /*bba0*/  LDG.E R6, [R6.64+0x4] ;  /* 0x0000040406067981 */ /* 0x002ea4000c1e1900 */
[----:B--2--5:R-:W-:-:S02]  /*bbb0*/  IADD3 R16, -R0, R6, RZ ;  /* 0x0000000600107210 */ /* 0x024fc40007ffe1ff */
.L_x_33:
[----:B-1----:R-:W1:Y:S01]  /*bbc0*/  S2R R12, SR_TID.X ;  /* 0x00000000000c7919 */ /* 0x002e620000002100 */
[----:B------:R-:W-:Y:S01]  /*bbd0*/  SHF.R.S32.HI R0, RZ, 0x1f, R8 ;  /* 0x0000001fff007819 */ /* 0x000fe20000011408 */
[----:B------:R-:W-:Y:S01]  /*bbe0*/  BSSY B0, `(.L_x_34) ;  /* 0x0000028000007945 */ /* 0x000fe20003800000 */
[----:B------:R-:W-:-:S02]  /*bbf0*/  SEL R10, R8, RZ, !P1 ;  /* 0x000000ff080a7207 */ /* 0x000fc40004800000 */
[----:B------:R-:W-:Y:S02]  /*bc00*/  SEL R11, R0, RZ, !P1 ;  /* 0x000000ff000b7207 */ /* 0x000fe40004800000 */
[----:B-1----:R-:W-:-:S13]  /*bc10*/  ISETP.GE.AND P0, PT, R12, 0x80, PT ;  /* 0x000000800c00780c */ /* 0x002fda0003f06270 */
[----:B------:R-:W-:Y:S05]  /*bc20*/  @P0 BRA `(.L_x_35) ;  /* 0x0000023000000947 */ /* 0x000fea0003800000 */
[----:B------:R-:W1:Y:S01]  /*bc30*/  S2R R9, SR_CTAID.X ;  /* 0x0000000000097919 */ /* 0x000e620000002500 */
[----:B-----5:R-:W-:Y:S01]  /*bc40*/  IMAD R0, R16, c[0x0][0x4e8], RZ ;  /* 0x00013a0010007a24 */ /* 0x020fe200078e02ff */
[----:B-1----:R-:W-:-:S04]  /*bc50*/  LEA R9, R9, R12, 0x7 ;  /* 0x0000000c09097211 */ /* 0x002fc800078e38ff */
[----:B------:R-:W-:-:S13]  /*bc60*/  ISETP.GE.AND P0, PT, R9, R0, PT ;  /* 0x000000000900720c */ /* 0x000fda0003f06270 */
[----:B------:R-:W-:Y:S05]  /*bc70*/  @P0 BRA `(.L_x_35) ;  /* 0x000001e000000947 */ /* 0x000fea0003800000 */
[----:B------:R-:W1:Y:S01]  /*bc80*/  S2R R8, SR_CTAID.Y ;  /* 0x0000000000087919 */ /* 0x000e620000002600 */
[----:B------:R-:W-:Y:S01]  /*bc90*/  MOV R0, c[0x0][0x4e8] ;  /* 0x00013a0000007a02 */ /* 0x000fe20000000f00 */
[----:B------:R-:W-:Y:S01]  /*bca0*/  IMAD.MOV.U32 R3, RZ, RZ, R5 ;  /* 0x000000ffff037224 */ /* 0x000fe200078e0005 */
[----:B------:R-:W-:Y:S02]  /*bcb0*/  MOV R2, R4 ;  /* 0x0000000400027202 */ /* 0x000fe40000000f00 */
[----:B------:R-:W-:-:S13]  /*bcc0*/  ISETP.NE.AND P0, PT, R0, 0x1, PT ;  /* 0x000000010000780c */ /* 0x000fda0003f05270 */
[----:B------:R-:W-:Y:S01]  /*bcd0*/  @P0 IMAD.HI.U32 R7, R9, c[0x0][0x4ec], RZ ;  /* 0x00013b0009070a27 */ /* 0x000fe200078e00ff */
[----:B-1----:R-:W-:-:S03]  /*bce0*/  SHF.R.S32.HI R0, RZ, 0x1f, R8 ;  /* 0x0000001fff007819 */ /* 0x002fc60000011408 */
[----:B------:R-:W-:-:S04]  /*bcf0*/  IMAD.WIDE.U32 R2, R8, c[0x0][0x490], R2 ;  /* 0x0001240008027a25 */ /* 0x000fc800078e0002 */
[----:B------:R-:W-:Y:S02]  /*bd00*/  IMAD R6, R0, c[0x0][0x490], RZ ;  /* 0x0001240000067a24 */ /* 0x000fe400078e02ff */
[----:B------:R-:W-:Y:S01]  /*bd10*/  IMAD.MOV.U32 R0, RZ, RZ, R9 ;  /* 0x000000ffff007224 */ /* 0x000fe200078e0009 */
[----:B------:R-:W-:Y:S01]  /*bd20*/  @P0 SHF.R.U32.HI R0, RZ, c[0x0][0x4f0], R7 ;  /* 0x00013c00ff000a19 */ /* 0x000fe20000011607 */
[----:B------:R-:W-:Y:S02]  /*bd30*/  IMAD R6, R8, c[0x0][0x494], R6 ;  /* 0x0001250008067a24 */ /* 0x000fe400078e0206 */
[----:B------:R-:W-:Y:S01]  /*bd40*/  IMAD R8, R11, c[0x0][0x498], RZ ;  /* 0x000126000b087a24 */ /* 0x000fe200078e02ff */
[----:B------:R-:W-:Y:S01]  /*bd50*/  IADD3 R7, -R0, RZ, RZ ;  /* 0x000000ff00077210 */ /* 0x000fe20007ffe1ff */
[----:B------:R-:W-:Y:S02]  /*bd60*/  IMAD.IADD R3, R6, 0x1, R3 ;  /* 0x0000000106037824 */ /* 0x000fe400078e0203 */
[----:B------:R-:W-:-:S02]  /*bd70*/  IMAD R8, R10, c[0x0][0x49c], R8 ;  /* 0x000127000a087a24 */ /* 0x000fc400078e0208 */
[----:B------:R-:W-:Y:S01]  /*bd80*/  IMAD R6, R7, c[0x0][0x4e8], R9 ;  /* 0x00013a0007067a24 */ /* 0x000fe200078e0209 */
[----:B------:R-:W-:Y:S01]  /*bd90*/  SHF.R.S32.HI R9, RZ, 0x1f, R0 ;  /* 0x0000001fff097819 */ /* 0x000fe20000011400 */
[----:B------:R-:W-:-:S03]  /*bda0*/  IMAD.WIDE.U32 R2, R10, c[0x0][0x498], R2 ;  /* 0x000126000a027a25 */ /* 0x000fc600078e0002 */
[----:B------:R-:W-:Y:S02]  /*bdb0*/  SHF.R.S32.HI R7, RZ, 0x1f, R6 ;  /* 0x0000001fff077819 */ /* 0x000fe40000011406 */
[----:B------:R-:W-:-:S03]  /*bdc0*/  IADD3 R2, P0, R0, R2, RZ ;  /* 0x0000000200027210 */ /* 0x000fc60007f1e0ff */
[----:B------:R-:W-:Y:S01]  /*bdd0*/  IMAD R0, R7, c[0x0][0x488], RZ ;  /* 0x0001220007007a24 */ /* 0x000fe200078e02ff */
[----:B------:R-:W-:-:S03]  /*bde0*/  IADD3.X R3, R9, R3, R8, P0, !PT ;  /* 0x0000000309037210 */ /* 0x000fc600007fe408 */
[C---:B------:R-:W-:Y:S02]  /*bdf0*/  IMAD R0, R6.reuse, c[0x0][0x48c], R0 ;  /* 0x0001230006007a24 */ /* 0x040fe400078e0200 */
[----:B------:R-:W-:-:S05]  /*be00*/  IMAD.WIDE.U32 R2, R6, c[0x0][0x488], R2 ;  /* 0x0001220006027a25 */ /* 0x000fca00078e0002 */
[----:B------:R-:W-:Y:S02]  /*be10*/  IADD3 R0, R3, R0, RZ ;  /* 0x0000000003007210 */ /* 0x000fe40007ffe0ff */
[----:B------:R-:W-:-:S04]  /*be20*/  LEA R6, P0, R2, c[0x0][0x450], 0x2 ;  /* 0x0001140002067a11 */ /* 0x000fc800078010ff */
[----:B------:R-:W-:Y:S02]  /*be30*/  LEA.HI.X R7, R2, c[0x0][0x454], R0, 0x2, P0 ;  /* 0x0001150002077a11 */ /* 0x000fe400000f1400 */
[----:B------:R-:W-:-:S05]  /*be40*/  MOV R0, 0xff800000 ;  /* 0xff80000000007802 */ /* 0x000fca0000000f00 */
[----:B------:R1:W-:Y:S02]  /*be50*/  STG.E [R6.64], R0 ;  /* 0x0000000006007986 */ /* 0x0003e4000c101904 */
.L_x_35:
[----:B------:R-:W-:Y:S05]  /*be60*/  BSYNC B0 ;  /* 0x0000000000007941 */ /* 0x000fea0003800000 */
.L_x_34:
[----:B-1----:R-:W1:Y:S01]  /*be70*/  S2R R6, SR_CTAID.Y ;  /* 0x0000000000067919 */ /* 0x002e620000002600 */
[----:B------:R-:W-:Y:S01]  /*be80*/  IMAD R0, R5, c[0x0][0x3a0], RZ ;  /* 0x0000e80005007a24 */ /* 0x000fe200078e02ff */
[----:B------:R-:W-:Y:S01]  /*be90*/  SHF.R.S32.HI R5, RZ, 0x1f, R12 ;  /* 0x0000001fff057819 */ /* 0x000fe2000001140c */
[C---:B------:R-:W-:Y:S01]  /*bea0*/  IMAD.WIDE.U32 R2, R4.reuse, c[0x0][0x3a0], RZ ;  /* 0x0000e80004027a25 */ /* 0x040fe200078e00ff */
[----:B------:R-:W2:Y:S01]  /*beb0*/  S2R R14, SR_CTAID.X ;  /* 0x00000000000e7919 */ /* 0x000ea20000002500 */
[----:B------:R-:W-:Y:S01]  /*bec0*/  MOV R8, c[0x0][0x4e8] ;  /* 0x00013a0000087a02 */ /* 0x000fe20000000f00 */
[----:B------:R-:W-:Y:S01]  /*bed0*/  BSSY B0, `(.L_x_36) ;  /* 0x0000043000007945 */ /* 0x000fe20003800000 */
[----:B------:R-:W-:Y:S01]  /*bee0*/  LEA.HI R5, R5, R12, RZ, 0x3 ;  /* 0x0000000c05057211 */ /* 0x000fe200078f18ff */
[----:B------:R-:W-:Y:S01]  /*bef0*/  IMAD R0, R4, c[0x0][0x3a4], R0 ;  /* 0x0000e90004007a24 */ /* 0x000fe200078e0200 */
[----:B------:R-:W-:Y:S01]  /*bf00*/  ISETP.NE.AND P0, PT, R8, 0x1, PT ;  /* 0x000000010800780c */ /* 0x000fe20003f05270 */
[----:B-----5:R-:W-:Y:S01]  /*bf10*/  IMAD R16, R16, c[0x0][0x4e8], RZ ;  /* 0x00013a0010107a24 */ /* 0x020fe200078e02ff */
[----:B------:R-:W-:Y:S01]  /*bf20*/  LOP3.LUT R4, R5, 0xfffffff8, RZ, 0xc0, !PT ;  /* 0xfffffff805047812 */ /* 0x000fe200078ec0ff */
[----:B------:R-:W-:Y:S01]  /*bf30*/  IMAD.IADD R3, R3, 0x1, R0 ;  /* 0x0000000103037824 */ /* 0x000fe200078e0200 */
[----:B------:R-:W-:-:S02]  /*bf40*/  SHF.R.S32.HI R8, RZ, 0x3, R5 ;  /* 0x00000003ff087819 */ /* 0x000fc40000011405 */
[----:B------:R-:W-:-:S05]  /*bf50*/  IADD3 R9, -R4, R12, RZ ;  /* 0x0000000c04097210 */ /* 0x000fca0007ffe1ff */
[----:B------:R-:W-:Y:S01]  /*bf60*/  IMAD R4, R9, 0x20, R8 ;  /* 0x0000002009047824 */ /* 0x000fe200078e0208 */
[----:B-1----:R-:W-:Y:S01]  /*bf70*/  SHF.R.S32.HI R7, RZ, 0x1f, R6 ;  /* 0x0000001fff077819 */ /* 0x002fe20000011406 */
[----:B------:R-:W-:-:S03]  /*bf80*/  IMAD.WIDE.U32 R2, R6, c[0x0][0x3e8], R2 ;  /* 0x0000fa0006027a25 */ /* 0x000fc600078e0002 */
[C---:B--2---:R-:W-:Y:S01]  /*bf90*/  LEA R4, R14.reuse, R4, 0x7 ;  /* 0x000000040e047211 */ /* 0x044fe200078e38ff */
[----:B------:R-:W-:Y:S01]  /*bfa0*/  IMAD R0, R7, c[0x0][0x3e8], RZ ;  /* 0x0000fa0007007a24 */ /* 0x000fe200078e02ff */
[----:B------:R-:W-:-:S03]  /*bfb0*/  LEA R14, R14, R8, 0x7 ;  /* 0x000000080e0e7211 */ /* 0x000fc600078e38ff */
[----:B------:R-:W-:Y:S02]  /*bfc0*/  IMAD R0, R6, c[0x0][0x3ec], R0 ;  /* 0x0000fb0006007a24 */ /* 0x000fe400078e0200 */
[----:B------:R-:W-:-:S04]  /*bfd0*/  @P0 IMAD.HI.U32 R5, R4, c[0x0][0x4ec], RZ ;  /* 0x00013b0004050a27 */ /* 0x000fc800078e00ff */
[----:B------:R-:W-:Y:S01]  /*bfe0*/  IMAD.IADD R3, R0, 0x1, R3 ;  /* 0x0000000100037824 */ /* 0x000fe200078e0203 */
[----:B------:R-:W-:Y:S01]  /*bff0*/  MOV R0, R4 ;  /* 0x0000000400007202 */ /* 0x000fe20000000f00 */
[----:B------:R-:W-:Y:S01]  /*c000*/  IMAD R6, R11, c[0x0][0x3f0], RZ ;  /* 0x0000fc000b067a24 */ /* 0x000fe200078e02ff */
[----:B------:R-:W-:Y:S01]  /*c010*/  @P0 SHF.R.U32.HI R0, RZ, c[0x0][0x4f0], R5 ;  /* 0x00013c00ff000a19 */ /* 0x000fe20000011605 */
[----:B------:R-:W-:-:S04]  /*c020*/  IMAD.WIDE.U32 R2, R10, c[0x0][0x3f0], R2 ;  /* 0x0000fc000a027a25 */ /* 0x000fc800078e0002 */
[----:B------:R-:W-:Y:S01]  /*c030*/  IMAD R7, R10, c[0x0][0x3f4], R6 ;  /* 0x0000fd000a077a24 */ /* 0x000fe200078e0206 */
[--C-:B------:R-:W-:Y:S01]  /*c040*/  SHF.R.S32.HI R6, RZ, 0x1f, R0.reuse ;  /* 0x0000001fff067819 */ /* 0x100fe20000011400 */
[----:B------:R-:W-:-:S03]  /*c050*/  IMAD.MOV R5, RZ, RZ, -R0 ;  /* 0x000000ffff057224 */ /* 0x000fc600078e0a00 */
[----:B------:R-:W-:Y:S01]  /*c060*/  IADD3 R3, R3, R7, RZ ;  /* 0x0000000703037210 */ /* 0x000fe20007ffe0ff */
[----:B------:R-:W-:Y:S02]  /*c070*/  IMAD R6, R6, c[0x0][0x3e0], RZ ;  /* 0x0000f80006067a24 */ /* 0x000fe400078e02ff */
[----:B------:R-:W-:Y:S02]  /*c080*/  IMAD R5, R5, c[0x0][0x4e8], R4 ;  /* 0x00013a0005057a24 */ /* 0x000fe400078e0204 */
[----:B------:R-:W-:-:S03]  /*c090*/  IMAD.WIDE.U32 R2, R0, c[0x0][0x3e0], R2 ;  /* 0x0000f80000027a25 */ /* 0x000fc600078e0002 */
[----:B------:R-:W-:Y:S01]  /*c0a0*/  SHF.R.S32.HI R4, RZ, 0x1f, R5 ;  /* 0x0000001fff047819 */ /* 0x000fe20000011405 */
[----:B------:R-:W-:-:S05]  /*c0b0*/  IMAD R0, R0, c[0x0][0x3e4], R6 ;  /* 0x0000f90000007a24 */ /* 0x000fca00078e0206 */
[----:B------:R-:W-:Y:S01]  /*c0c0*/  IADD3 R3, R3, R0, RZ ;  /* 0x0000000003037210 */ /* 0x000fe20007ffe0ff */
[----:B------:R-:W-:-:S04]  /*c0d0*/  IMAD R0, R4, c[0x0][0x3d8], RZ ;  /* 0x0000f60004007a24 */ /* 0x000fc800078e02ff */
[C---:B------:R-:W-:Y:S02]  /*c0e0*/  IMAD R0, R5.reuse, c[0x0][0x3dc], R0 ;  /* 0x0000f70005007a24 */ /* 0x040fe400078e0200 */
[----:B------:R-:W-:-:S04]  /*c0f0*/  IMAD.WIDE.U32 R2, R5, c[0x0][0x3d8], R2 ;  /* 0x0000f60005027a25 */ /* 0x000fc800078e0002 */
[----:B------:R-:W-:Y:S01]  /*c100*/  IMAD.IADD R0, R3, 0x1, R0 ;  /* 0x0000000103007824 */ /* 0x000fe200078e0200 */
[----:B------:R-:W-:-:S04]  /*c110*/  LEA R17, P0, R2, c[0x0][0x380], 0x1 ;  /* 0x0000e00002117a11 */ /* 0x000fc800078008ff */
[----:B------:R-:W-:Y:S02]  /*c120*/  LEA.HI.X R15, R2, c[0x0][0x384], R0, 0x1, P0 ;  /* 0x0000e100020f7a11 */ /* 0x000fe400000f0c00 */
[----:B------:R-:W-:Y:S01]  /*c130*/  ISETP.GE.AND P0, PT, R14, R16, PT ;  /* 0x000000100e00720c */ /* 0x000fe20003f06270 */
[----:B------:R1:W2:Y:S01]  /*c140*/  SHFL.IDX PT, R2, R17, RZ, 0x181f ;  /* 0x00181fff11027589 */ /* 0x0002a200000e0000 */
[----:B------:R-:W-:-:S03]  /*c150*/  SHF.L.U32 R0, R9, 0x3, RZ ;  /* 0x0000000309007819 */ /* 0x000fc600000006ff */
[----:B------:R1:W3:Y:S01]  /*c160*/  SHFL.IDX PT, R3, R15, RZ, 0x181f ;  /* 0x00181fff0f037589 */ /* 0x0002e200000e0000 */
[C---:B------:R-:W-:Y:S02]  /*c170*/  IADD3 R11, R0.reuse, 0x40, RZ ;  /* 0x00000040000b7810 */ /* 0x040fe40007ffe0ff */
[C---:B------:R-:W-:Y:S02]  /*c180*/  IADD3 R12, R0.reuse, 0x80, RZ ;  /* 0x00000080000c7810 */ /* 0x040fe40007ffe0ff */
[----:B------:R-:W-:-:S03]  /*c190*/  IADD3 R13, R0, 0xc0, RZ ;  /* 0x000000c0000d7810 */ /* 0x000fc60007ffe0ff */
[----:B------:R-:W-:Y:S05]  /*c1a0*/  @P0 BRA `(.L_x_37) ;  /* 0x0000015000000947 */ /* 0x000fea0003800000 */
[----:B------:R-:W-:Y:S02]  /*c1b0*/  ISETP.GE.AND P2, PT, R11, c[0x0][0x3c8], PT ;  /* 0x0000f2000b007a0c */ /* 0x000fe40003f46270 */
[----:B------:R-:W-:Y:S02]  /*c1c0*/  ISETP.GE.AND P1, PT, R12, c[0x0][0x3c8], PT ;  /* 0x0000f2000c007a0c */ /* 0x000fe40003f26270 */
[----:B------:R-:W-:Y:S02]  /*c1d0*/  ISETP.GE.AND P0, PT, R13, c[0x0][0x3c8], PT ;  /* 0x0000f2000d007a0c */ /* 0x000fe40003f06270 */
        /* <DEDUP_REMOVED lines=9> */
[----:B------:R2:W-:Y:S01]  /*c270*/  @!P3 ST.E.128 [R8.64], RZ ;  /* 0x000000ff0800b985 */ /* 0x0005e2000c101d04 */
[----:B------:R-:W-:Y:S02]  /*c280*/  @!P1 LOP3.LUT R5, R5, 0xfffffff8, RZ, 0xc0, !PT ;  /* 0xfffffff805059812 */ /* 0x000fe400078ec0ff */
[----:B------:R-:W-:Y:S01]  /*c290*/  @!P0 LOP3.LUT R10, R4, 0xfffffff8, RZ, 0xc0, !PT ;  /* 0xfffffff8040a8812 */ /* 0x000fe200078ec0ff */
[----:B------:R-:W-:-:S04]  /*c2a0*/  @!P2 IMAD.WIDE R6, R6, 0x2, R2 ;  /* 0x000000020606a825 */ /* 0x000fc800078e0202 */
[--C-:B------:R-:W-:Y:S01]  /*c2b0*/  @!P1 IMAD.WIDE R4, R5, 0x2, R2.reuse ;  /* 0x0000000205049825 */ /* 0x100fe200078e0202 */
[----:B------:R2:W-:Y:S03]  /*c2c0*/  @!P2 ST.E.128 [R6.64], RZ ;  /* 0x000000ff0600a985 */ /* 0x0005e6000c101d04 */
[----:B------:R-:W-:Y:S01]  /*c2d0*/  @!P0 IMAD.WIDE R2, R10, 0x2, R2 ;  /* 0x000000020a028825 */ /* 0x000fe200078e0202 */
[----:B------:R2:W-:Y:S04]  /*c2e0*/  @!P1 ST.E.128 [R4.64], RZ ;  /* 0x000000ff04009985 */ /* 0x0005e8000c101d04 */
[----:B------:R2:W-:Y:S02]  /*c2f0*/  @!P0 ST.E.128 [R2.64], RZ ;  /* 0x000000ff02008985 */ /* 0x0005e4000c101d04 */
.L_x_37:
[----:B------:R-:W-:Y:S05]  /*c300*/  BSYNC B0 ;  /* 0x0000000000007941 */ /* 0x000fea0003800000 */
.L_x_36:
[----:B--2---:R-:W-:Y:S01]  /*c310*/  IADD3 R4, R14, 0x20, RZ ;  /* 0x000000200e047810 */ /* 0x004fe20007ffe0ff */
[----:B---3--:R2:W3:Y:S01]  /*c320*/  SHFL.IDX PT, R3, R15, 0x1, 0x181f ;  /* 0x00381f000f037f89 */ /* 0x0084e200000e0000 */
[----:B------:R-:W-:Y:S02]  /*c330*/  BSSY B0, `(.L_x_38) ;  /* 0x0000019000007945 */ /* 0x000fe40003800000 */
[----:B------:R-:W-:Y:S01]  /*c340*/  ISETP.GE.AND P0, PT, R4, R16, PT ;  /* 0x000000100400720c */ /* 0x000fe20003f06270 */
[----:B------:R2:W4:-:S12]  /*c350*/  SHFL.IDX PT, R2, R17, 0x1, 0x181f ;  /* 0x00381f0011027f89 */ /* 0x00051800000e0000 */
        /* <DEDUP_REMOVED lines=22> */
.L_x_39:
[----:B------:R-:W-:Y:S05]  /*c4c0*/  BSYNC B0 ;  /* 0x0000000000007941 */ /* 0x000fea0003800000 */
.L_x_38:
[----:B---3--:R-:W-:Y:S01]  /*c4d0*/  IADD3 R4, R14, 0x40, RZ ;  /* 0x000000400e047810 */ /* 0x008fe20007ffe0ff */
[----:B------:R3:W1:Y:S01]  /*c4e0*/  SHFL.IDX PT, R3, R15, 0x2, 0x181f ;  /* 0x00581f000f037f89 */ /* 0x00066200000e0000 */
[----:B------:R-:W-:Y:S02]  /*c4f0*/  BSSY B0, `(.L_x_40) ;  /* 0x0000019000007945 */ /* 0x000fe40003800000 */
[----:B------:R-:W-:Y:S01]  /*c500*/  ISETP.GE.AND P0, PT, R4, R16, PT ;  /* 0x000000100400720c */ /* 0x000fe20003f06270 */
[----:B----4-:R3:W4:-:S12]  /*c510*/  SHFL.IDX PT, R2, R17, 0x2, 0x181f ;  /* 0x00581f0011027f89 */ /* 0x01071800000e0000 */
        /* <DEDUP_REMOVED lines=9> */
[----:B-1--4-:R-:W-:Y:S01]  /*c5b0*/  @!P3 IMAD.WIDE R8, R0, 0x2, R2 ;  /* 0x000000020008b825 */ /* 0x012fe200078e0202 */
        /* <DEDUP_REMOVED lines=12> */
.L_x_41:
[----:B------:R-:W-:Y:S05]  /*c680*/  BSYNC B0 ;  /* 0x0000000000007941 */ /* 0x000fea0003800000 */
.L_x_40:
[----:B-1----:R-:W-:Y:S01]  /*c690*/  IADD3 R4, R14, 0x60, RZ ;  /* 0x000000600e047810 */ /* 0x002fe20007ffe0ff */
[----:B------:R1:W2:Y:S03]  /*c6a0*/  SHFL.IDX PT, R3, R15, 0x3, 0x181f ;  /* 0x00781f000f037f89 */ /* 0x0002a600000e0000 */
[----:B------:R-:W-:Y:S01]  /*c6b0*/  ISETP.GE.AND P0, PT, R4, R16, PT ;  /* 0x000000100400720c */ /* 0x000fe20003f06270 */
[----:B----4-:R1:W4:-:S12]  /*c6c0*/  SHFL.IDX PT, R2, R17, 0x3, 0x181f ;  /* 0x00781f0011027f89 */ /* 0x01031800000e0000 */
[----:B------:R-:W-:Y:S05]  /*c6d0*/  @P0 EXIT ;  /* 0x000000000000094d */ /* 0x000fea0003800000 */
[----:B------:R-:W-:Y:S02]  /*c6e0*/  ISETP.GE.AND P1, PT, R11, c[0x0][0x3c8], PT ;  /* 0x0000f2000b007a0c */ /* 0x000fe40003f26270 */
[----:B------:R-:W-:Y:S02]  /*c6f0*/  ISETP.GE.AND P0, PT, R12, c[0x0][0x3c8], PT ;  /* 0x0000f2000c007a0c */ /* 0x000fe40003f06270 */
[----:B------:R-:W-:-:S09]  /*c700*/  ISETP.GE.AND P2, PT, R0, c[0x0][0x3c8], PT ;  /* 0x0000f20000007a0c */ /* 0x000fd20003f46270 */
[----:B------:R-:W-:Y:S02]  /*c710*/  @!P1 SHF.R.S32.HI R5, RZ, 0x1f, R11 ;  /* 0x0000001fff059819 */ /* 0x000fe4000001140b */
[----:B------:R-:W-:Y:S02]  /*c720*/  @!P0 SHF.R.S32.HI R4, RZ, 0x1f, R12 ;  /* 0x0000001fff048819 */ /* 0x000fe4000001140c */
[----:B------:R-:W-:Y:S01]  /*c730*/  @!P1 LEA.HI R5, R5, R11, RZ, 0x3 ;  /* 0x0000000b05059211 */ /* 0x000fe200078f18ff */
[--C-:B--2-4-:R-:W-:Y:S01]  /*c740*/  @!P2 IMAD.WIDE R8, R0, 0x2, R2.reuse ;  /* 0x000000020008a825 */ /* 0x114fe200078e0202 */
[----:B------:R-:W-:Y:S02]  /*c750*/  @!P0 LEA.HI R4, R4, R12, RZ, 0x3 ;  /* 0x0000000c04048211 */ /* 0x000fe400078f18ff */
[----:B------:R-:W-:Y:S02]  /*c760*/  @!P1 LOP3.LUT R5, R5, 0xfffffff8, RZ, 0xc0, !PT ;  /* 0xfffffff805059812 */ /* 0x000fe400078ec0ff */
[----:B------:R-:W-:Y:S01]  /*c770*/  @!P0 LOP3.LUT R4, R4, 0xfffffff8, RZ, 0xc0, !PT ;  /* 0xfffffff804048812 */ /* 0x000fe200078ec0ff */
[----:B------:R2:W-:Y:S02]  /*c780*/  @!P2 ST.E.128 [R8.64], RZ ;  /* 0x000000ff0800a985 */ /* 0x0005e4000c101d04 */
[----:B------:R-:W-:-:S04]  /*c790*/  @!P1 IMAD.WIDE R6, R5, 0x2, R2 ;  /* 0x0000000205069825 */ /* 0x000fc800078e0202 */
[----:B------:R-:W-:Y:S01]  /*c7a0*/  @!P0 IMAD.WIDE R4, R4, 0x2, R2 ;  /* 0x0000000204048825 */ /* 0x000fe200078e0202 */
[----:B------:R2:W-:Y:S04]  /*c7b0*/  @!P1 ST.E.128 [R6.64], RZ ;  /* 0x000000ff06009985 */ /* 0x0005e8000c101d04 */
[----:B------:R2:W-:Y:S01]  /*c7c0*/  @!P0 ST.E.128 [R4.64], RZ ;  /* 0x000000ff04008985 */ /* 0x0005e2000c101d04 */
[----:B------:R-:W-:-:S13]  /*c7d0*/  ISETP.GE.AND P0, PT, R13, c[0x0][0x3c8], PT ;  /* 0x0000f2000d007a0c */ /* 0x000fda0003f06270 */
[----:B------:R-:W-:Y:S05]  /*c7e0*/  @P0 EXIT ;  /* 0x000000000000094d */ /* 0x000fea0003800000 */
[----:B------:R-:W-:-:S04]  /*c7f0*/  SHF.R.S32.HI R0, RZ, 0x1f, R13 ;  /* 0x0000001fff007819 */ /* 0x000fc8000001140d */
[----:B------:R-:W-:-:S04]  /*c800*/  LEA.HI R0, R0, R13, RZ, 0x3 ;  /* 0x0000000d00007211 */ /* 0x000fc800078f18ff */
[----:B------:R-:W-:-:S05]  /*c810*/  LOP3.LUT R0, R0, 0xfffffff8, RZ, 0xc0, !PT ;  /* 0xfffffff800007812 */ /* 0x000fca00078ec0ff */
[----:B------:R-:W-:-:S05]  /*c820*/  IMAD.WIDE R2, R0, 0x2, R2 ;  /* 0x0000000200027825 */ /* 0x000fca00078e0202 */
[----:B------:R-:W-:Y:S01]  /*c830*/  ST.E.128 [R2.64], RZ ;  /* 0x000000ff02007985 */ /* 0x000fe2000c101d04 */
[----:B------:R-:W-:Y:S05]  /*c840*/  EXIT ;  /* 0x000000000000794d */ /* 0x000fea0003800000 */
.L_x_42:
        /* <DEDUP_REMOVED lines=11> */
.L_x_1529:


//--------------------- .text._ZN7cutlass13device_kernelIN5flash19enable_sm80_to_sm89INS1_16FlashAttnFwdSm80INS1_25CollectiveMainloopFwdSm80ILi8ELi1ELb0EN4cute5tupleIJNS5_1CILi128EEENS7_ILi32EEENS7_ILi256EEEEEELi256ENS_6half_tEfNS_4arch4Sm80ELb0ELb0ELb1ELb1ELb0ELb1ELb1ELb0EEENS1_21CollectiveEpilogueFwdINS6_IJS8_SA_S9_EEENS6_IJNS7_ILi1EEESI_SI_EEESC_SE_Li256ELb1ELb1ELb0ELb0EEENS1_19SingleTileSchedulerILb1ELb0ELb1ELi128EEEEEEEEEvNT_6ParamsE --------------------------
	.section	.text._ZN7cutlass13device_kernelIN5flash19enable_sm80_to_sm89INS1_16FlashAttnFwdSm80INS1_25CollectiveMainloopFwdSm80ILi8ELi1ELb0EN4cute5tupleIJNS5_1CILi128EEENS7_ILi32EEENS7_ILi256EEEEEELi256ENS_6half_tEfNS_4arch4Sm80ELb0ELb0ELb1ELb1ELb0ELb1ELb1ELb0EEENS1_21CollectiveEpilogueFwdINS6_IJS8_SA_S9_EEENS6_IJNS7_ILi1EEESI_SI_EEESC_SE_Li256ELb1ELb1ELb0ELb0EEENS1_19SingleTileSchedulerILb1ELb0ELb1ELi128EEEEEEEEEvNT_6ParamsE,"ax",@progbits
	.sectioninfo	@"SHI_REGISTERS=255"
	.align	128
.text._ZN7cutlass13device_kernelIN5flash19enable_sm80_to_sm89INS1_16FlashAttnFwdSm80INS1_25CollectiveMainloopFwdSm80ILi8ELi1ELb0EN4cute5tupleIJNS5_1CILi128EEENS7_ILi32EEENS7_ILi256EEEEEELi256ENS_6half_tEfNS_4arch4Sm80ELb0ELb0ELb1ELb1ELb0ELb1ELb1ELb0EEENS1_21CollectiveEpilogueFwdINS6_IJS8_SA_S9_EEENS6_IJNS7_ILi1EEESI_SI_EEESC_SE_Li256ELb1ELb1ELb0ELb0EEENS1_19SingleTileSchedulerILb1ELb0ELb1ELi128EEEEEEEEEvNT_6ParamsE:
        .type           _ZN7cutlass13device_kernelIN5flash19enable_sm80_to_sm89INS1_16FlashAttnFwdSm80INS1_25CollectiveMainloopFwdSm80ILi8ELi1ELb0EN4cute5tupleIJNS5_1CILi128EEENS7_ILi32EEENS7_ILi256EEEEEELi256ENS_6half_tEfNS_4arch4Sm80ELb0ELb0ELb1ELb1ELb0ELb1ELb1ELb0EEENS1_21CollectiveEpilogueFwdINS6_IJS8_SA_S9_EEENS6_IJNS7_ILi1EEESI_SI_EEESC_SE_Li256ELb1ELb1ELb0ELb0EEENS1_19SingleTileSchedulerILb1ELb0ELb1ELi128EEEEEEEEEvNT_6ParamsE,@function
        .size           _ZN7cutlass13device_kernelIN5flash19enable_sm80_to_sm89INS1_16FlashAttnFwdSm80INS1_25CollectiveMainloopFwdSm80ILi8ELi1ELb0EN4cute5tupleIJNS5_1CILi128EEENS7_ILi32EEENS7_ILi256EEEEEELi256ENS_6half_tEfNS_4arch4Sm80ELb0ELb0ELb1ELb1ELb0ELb1ELb1ELb0EEENS1_21CollectiveEpilogueFwdINS6_IJS8_SA_S9_EEENS6_IJNS7_ILi1EEESI_SI_EEESC_SE_Li256ELb1ELb1ELb0ELb0EEENS1_19SingleTileSchedulerILb1ELb0ELb1ELi128EEEEEEEEEvNT_6ParamsE,(.L_x_1530 - _ZN7cutlass13device_kernelIN5flash19enable_sm80_to_sm89INS1_16FlashAttnFwdSm80INS1_25CollectiveMainloopFwdSm80ILi8ELi1ELb0EN4cute5tupleIJNS5_1CILi128EEENS7_ILi32EEENS7_ILi256EEEEEELi256ENS_6half_tEfNS_4arch4Sm80ELb0ELb0ELb1ELb1ELb0ELb1ELb1ELb0EEENS1_21CollectiveEpilogueFwdINS6_IJS8_SA_S9_EEENS6_IJNS7_ILi1EEESI_SI_EEESC_SE_Li256ELb1ELb1ELb0ELb0EEENS1_19SingleTileSchedulerILb1ELb0ELb1ELi128EEEEEEEEEvNT_6ParamsE)
        .other          _ZN7cutlass13device_kernelIN5flash19enable_sm80_to_sm89INS1_16FlashAttnFwdSm80INS1_25CollectiveMainloopFwdSm80ILi8ELi1ELb0EN4cute5tupleIJNS5_1CILi128EEENS7_ILi32EEENS7_ILi256EEEEEELi256ENS_6half_tEfNS_4arch4Sm80ELb0ELb0ELb1ELb1ELb0ELb1ELb1ELb0EEENS1_21CollectiveEpilogueFwdINS6_IJS8_SA_S9_EEENS6_IJNS7_ILi1EEESI_SI_EEESC_SE_Li256ELb1ELb1ELb0ELb0EEENS1_19SingleTileSchedulerILb1ELb0ELb1ELi128EEEEEEEEEvNT_6ParamsE,@"STO_CUDA_ENTRY STV_DEFAULT"
_ZN7cutlass13device_kernelIN5flash19enable_sm80_to_sm89INS1_16FlashAttnFwdSm80INS1_25CollectiveMainloopFwdSm80ILi8ELi1ELb0EN4cute5tupleIJNS5_1CILi128EEENS7_ILi32EEENS7_ILi256EEEEEELi256ENS_6half_tEfNS_4arch4Sm80ELb0ELb0ELb1ELb1ELb0ELb1ELb1ELb0EEENS1_21CollectiveEpilogueFwdINS6_IJS8_SA_S9_EEENS6_IJNS7_ILi1EEESI_SI_EEESC_SE_Li256ELb1ELb1ELb0ELb0EEENS1_19SingleTileSchedulerILb1ELb0ELb1ELi128EEEEEEEEEvNT_6ParamsE:
[----:B------:R-:W-:Y:S02]  /*0000*/  MOV R1, c[0x0][0x28] ;  /* 0x00000a0000017a02 */ /* 0x000fe40000000f00 */
[----:B------:R-:W1:Y:S01]  /*0010*/  S2R R64, SR_TID.X ;  /* 0x0000000000407919 */ /* 0x000e620000002100 */
[----:B------:R-:W-:Y:S01]  /*0020*/  MOV R5, 0x4 ;  /* 0x0000000400057802 */ /* 0x000fe20000000f00 */
[----:B------:R-:W-:Y:S02]  /*0030*/  ULDC.64 UR10, c[0x0][0x118] ;  /* 0x00004600000a7ab9 */ /* 0x000fe40000000a00 */
        /* <DEDUP_REMOVED lines=12> */
.L_x_44:
        /* <DEDUP_REMOVED lines=8> */
.L_x_46:
[----:B------:R-:W-:-:S05]  /*0180*/  MOV R3, c[0x0][0x54c] ;  /* 0x0001530000037a02 */ /* 0x000fca0000000f00 */
.L_x_45:
[----:B-----5:R-:W-:Y:S01]  /*0190*/  IMAD R3, R3, c[0x0][0x548], RZ ;  /* 0x0001520003037a24 */ /* 0x020fe200078e02ff */
[----:B------:R-:W-:-:S04]  /*01a0*/  SHF.L.U32 R0, R65, 0x7, RZ ;  /* 0x0000000741007819 */ /* 0x000fc800000006ff */
[----:B------:R-:W-:-:S04]  /*01b0*/  ISETP.GE.AND P0, PT, R0, R3, PT ;  /* 0x000000030000720c */ /* 0x000fc80003f06270 */
[----:B------:R-:W-:Y:S01]  /*01c0*/  SEL R228, R228, 0xffffffff, !P0 ;  /* 0xffffffffe4e47807 */ /* 0x000fe20004000000 */
[----:B------:R-:W-:Y:S05]  /*01d0*/  BRA `(.L_x_47) ;  /* 0x0000012000007947 */ /* 0x000fea0003800000 */
.L_x_43:
[----:B---3--:R-:W-:-:S04]  /*01e0*/  ISETP.NE.U32.AND P0, PT, RZ, c[0x0][0x568], PT ;  /* 0x00015a00ff007a0c */ /* 0x008fc80003f05070 */
[----:B------:R-:W-:-:S13]  /*01f0*/  ISETP.NE.AND.EX P0, PT, RZ, c[0x0][0x56c], PT, P0 ;  /* 0x00015b00ff007a0c */ /* 0x000fda0003f05300 */
[----:B------:R-:W-:Y:S05]  /*0200*/  @!P0 BRA `(.L_x_48) ;  /* 0x0000002000008947 */ /* 0x000fea0003800000 */
[----:B------:R1:W5:Y:S01]  /*0210*/  LDG.E R3, [R2.64] ;  /* 0x0000000a02037981 */ /* 0x000362000c1e1900 */
[----:B------:R-:W-:Y:S05]  /*0220*/  BRA `(.L_x_49) ;  /* 0x0000009000007947 */ /* 0x000fea0003800000 */
.L_x_48:
        /* <DEDUP_REMOVED lines=8> */
.L_x_50:
[----:B------:R-:W-:-:S05]  /*02b0*/  MOV R3, c[0x0][0x54c] ;  /* 0x0001530000037a02 */ /* 0x000fca0000000f00 */
.L_x_49:
[----:B-----5:R-:W-:Y:S01]  /*02c0*/  IMAD R3, R3, c[0x0][0x548], RZ ;  /* 0x0001520003037a24 */ /* 0x020fe200078e02ff */
[----:B------:R-:W-:-:S04]  /*02d0*/  SHF.L.U32 R0, R65, 0x7, RZ ;  /* 0x0000000741007819 */ /* 0x000fc800000006ff */
[----:B------:R-:W-:-:S04]  /*02e0*/  ISETP.GE.AND P0, PT, R0, R3, PT ;  /* 0x000000030000720c */ /* 0x000fc80003f06270 */
[----:B------:R-:W-:-:S04]  /*02f0*/  SEL R228, R228, 0xffffffff, !P0 ;  /* 0xffffffffe4e47807 */ /* 0x000fc80004000000 */
.L_x_47:
[----:B------:R-:W-:-:S13]  /*0300*/  ISETP.GE.AND P0, PT, R228, RZ, PT ;  /* 0x000000ffe400720c */ /* 0x000fda0003f06270 */
        /* <DEDUP_REMOVED lines=8> */
[----:B------:R-:W-:Y:S01]  /*0390*/  IMAD.MOV.U32 R0, RZ, RZ, RZ ;  /* 0x000000ffff007224 */ /* 0x000fe200078e00ff */
[----:B------:R-:W-:Y:S01]  /*03a0*/  ISETP.NE.U32.AND P1, PT, RZ, c[0x0][0x348], PT ;  /* 0x0000d200ff007a0c */ /* 0x000fe20003f25070 */
[----:B------:R-:W-:Y:S01]  /*03b0*/  IMAD.WIDE R10, R228, R5, c[0x0][0x348] ;  /* 0x0000d200e40a7625 */ /* 0x000fe200078e0205 */
[----:B------:R-:W-:-:S02]  /*03c0*/  ISETP.NE.U32.AND P6, PT, RZ, c[0x0][0x350], PT ;  /* 0x0000d400ff007a0c */ /* 0x000fc40003fc5070 */
[----:B------:R-:W-:Y:S01]  /*03d0*/  ISETP.NE.U32.AND P5, PT, RZ, c[0x0][0x358], PT ;  /* 0x0000d600ff007a0c */ /* 0x000fe20003fa5070 */
[CC--:B------:R-:W-:Y:S01]  /*03e0*/  IMAD.WIDE R8, R228.reuse, R5.reuse, c[0x0][0x350] ;  /* 0x0000d400e4087625 */ /* 0x0c0fe200078e0205 */
[----:B------:R-:W-:Y:S02]  /*03f0*/  ISETP.NE.AND.EX P1, PT, RZ, c[0x0][0x34c], PT, P1 ;  /* 0x0000d300ff007a0c */ /* 0x000fe40003f25310 */
[----:B------:R-:W-:Y:S01]  /*0400*/  ISETP.NE.AND.EX P6, PT, RZ, c[0x0][0x354], PT, P6 ;  /* 0x0000d500ff007a0c */ /* 0x000fe20003fc5360 */
[----:B------:R-:W-:Y:S01]  /*0410*/  @P2 IMAD.WIDE R14, R228, R5, c[0x0][0x370] ;  /* 0x0000dc00e40e2625 */ /* 0x000fe200078e0205 */
[----:B------:R-:W-:-:S03]  /*0420*/  ISETP.NE.AND.EX P5, PT, RZ, c[0x0][0x35c], PT, P5 ;  /* 0x0000d700ff007a0c */ /* 0x000fc60003fa5350 */
[CC--:B------:R-:W-:Y:S01]  /*0430*/  @P0 IMAD.WIDE R12, R228.reuse, R5.reuse, c[0x0][0x360] ;  /* 0x0000d800e40c0625 */ /* 0x0c0fe200078e0205 */
[----:B------:R2:W5:Y:S03]  /*0440*/  @P2 LDG.E R111, [R14.64] ;  /* 0x0000000a0e6f2981 */ /* 0x000566000c1e1900 */
[----:B------:R-:W-:Y:S01]  /*0450*/  IMAD.WIDE R6, R228, R5, c[0x0][0x358] ;  /* 0x0000d600e4067625 */ /* 0x000fe200078e0205 */
[----:B------:R2:W5:Y:S04]  /*0460*/  @P0 LDG.E R113, [R12.64] ;  /* 0x0000000a0c710981 */ /* 0x000568000c1e1900 */
[----:B------:R2:W5:Y:S04]  /*0470*/  @P1 LDG.E R112, [R10.64] ;  /* 0x0000000a0a701981 */ /* 0x000568000c1e1900 */
[----:B------:R2:W5:Y:S04]  /*0480*/  @P6 LDG.E R110, [R8.64] ;  /* 0x0000000a086e6981 */ /* 0x000568000c1e1900 */
[----:B------:R2:W5:Y:S04]  /*0490*/  @P5 LDG.E R0, [R6.64] ;  /* 0x0000000a06005981 */ /* 0x000568000c1e1900 */
[----:B------:R-:W3:Y:S01]  /*04a0*/  S2R R227, SR_CTAID.Y ;  /* 0x0000000000e37919 */ /* 0x000ee20000002600 */
[----:B-1----:R-:W-:-:S02]  /*04b0*/  IMAD.MOV.U32 R2, RZ, RZ, c[0x0][0x1d0] ;  /* 0x00007400ff027624 */ /* 0x002fc400078e00ff */
[----:B------:R-:W-:Y:S01]  /*04c0*/  IMAD.MOV.U32 R20, RZ, RZ, c[0x0][0x228] ;  /* 0x00008a00ff147624 */ /* 0x000fe200078e00ff */
[----:B---3--:R-:W-:Y:S01]  /*04d0*/  SHF.R.S32.HI R89, RZ, 0x1f, R227 ;  /* 0x0000001fff597819 */ /* 0x008fe200000114e3 */
[----:B------:R-:W-:Y:S05]  /*04e0*/  @P0 BRA `(.L_x_51) ;  /* 0x0000004000000947 */ /* 0x000fea0003800000 */
[----:B--2---:R-:W-:Y:S05]  /*04f0*/  @!P1 BRA `(.L_x_51) ;  /* 0x0000003000009947 */ /* 0x004fea0003800000 */
[----:B-----5:R-:W2:Y:S04]  /*0500*/  LDG.E R113, [R10.64] ;  /* 0x0000000a0a717981 */ /* 0x020ea8000c1e1900 */
[----:B------:R-:W2:Y:S02]  /*0510*/  LDG.E R4, [R10.64+0x4] ;  /* 0x0000040a0a047981 */ /* 0x000ea4000c1e1900 */
[----:B--2---:R-:W-:Y:S02]  /*0520*/  IADD3 R113, -R113, R4, RZ ;  /* 0x0000000471717210 */ /* 0x004fe40007ffe1ff */
.L_x_51:
[----:B--2---:R-:W-:-:S04]  /*0530*/  ISETP.NE.U32.AND P0, PT, RZ, c[0x0][0x368], PT ;  /* 0x0000da00ff007a0c */ /* 0x004fc80003f05070 */
[----:B------:R-:W-:-:S13]  /*0540*/  ISETP.NE.AND.EX P0, PT, RZ, c[0x0][0x36c], PT, P0 ;  /* 0x0000db00ff007a0c */ /* 0x000fda0003f05300 */
[----:B------:R-:W-:Y:S05]  /*0550*/  @!P0 BRA `(.L_x_52) ;  /* 0x0000003000008947 */ /* 0x000fea0003800000 */
[----:B------:R-:W-:-:S06]  /*0560*/  IMAD.WIDE R2, R228, R5, c[0x0][0x368] ;  /* 0x0000da00e4027625 */ /* 0x000fcc00078e0205 */
[----:B------:R1:W5:Y:S01]  /*0570*/  LDG.E R2, [R2.64] ;  /* 0x0000000a02027981 */ /* 0x000362000c1e1900 */
[----:B------:R-:W-:Y:S05]  /*0580*/  BRA `(.L_x_53) ;  /* 0x0000004000007947 */ /* 0x000fea0003800000 */
.L_x_52:
[----:B------:R-:W-:Y:S05]  /*0590*/  @!P6 BRA `(.L_x_53) ;  /* 0x000000300000e947 */ /* 0x000fea0003800000 */
[----:B------:R-:W2:Y:S04]  /*05a0*/  LDG.E R2, [R8.64] ;  /* 0x0000000a08027981 */ /* 0x000ea8000c1e1900 */
[----:B------:R-:W2:Y:S02]  /*05b0*/  LDG.E R3, [R8.64+0x4] ;  /* 0x0000040a08037981 */ /* 0x000ea4000c1e1900 */
[----:B--2---:R-:W-:Y:S02]  /*05c0*/  IADD3 R2, -R2, R3, RZ ;  /* 0x0000000302027210 */ /* 0x004fe40007ffe1ff */
.L_x_53:
[----:B------:R-:W2:Y:S04]  /*05d0*/  @P5 LDG.E R4, [R6.64] ;  /* 0x0000000a06045981 */ /* 0x000ea8000c1e1900 */
[----:B------:R-:W2:Y:S01]  /*05e0*/  @P5 LDG.E R9, [R6.64+0x4] ;  /* 0x0000040a06095981 */ /* 0x000ea2000c1e1900 */
[----:B-1---5:R-:W-:Y:S01]  /*05f0*/  IMAD.IADD R3, R2, 0x1, -R111 ;  /* 0x0000000102037824 */ /* 0x022fe200078e0a6f */
[----:B------:R-:W-:Y:S01]  /*0600*/  ISETP.NE.U32.AND P0, PT, RZ, c[0x0][0x378], PT ;  /* 0x0000de00ff007a0c */ /* 0x000fe20003f05070 */
[----:B------:R-:W-:-:S03]  /*0610*/  IMAD.MOV.U32 R66, RZ, RZ, R2 ;  /* 0x000000ffff427224 */ /* 0x000fc600078e0002 */
[----:B------:R-:W-:-:S13]  /*0620*/  ISETP.NE.AND.EX P0, PT, RZ, c[0x0][0x37c], PT, P0 ;  /* 0x0000df00ff007a0c */ /* 0x000fda0003f05300 */
[----:B------:R-:W-:-:S05]  /*0630*/  @P0 IMAD.WIDE R10, R228, R5, c[0x0][0x378] ;  /* 0x0000de00e40a0625 */ /* 0x000fca00078e0205 */
[----:B------:R1:W5:Y:S01]  /*0640*/  @P0 LDG.E R66, [R10.64] ;  /* 0x0000000a0a420981 */ /* 0x000362000c1e1900 */
[----:B--2---:R-:W-:-:S04]  /*0650*/  @P5 IMAD.IADD R20, R9, 0x1, -R4 ;  /* 0x0000000109145824 */ /* 0x004fc800078e0a04 */
[----:B------:R-:W-:-:S05]  /*0660*/  IMAD.IADD R55, R3, 0x1, R20 ;  /* 0x0000000103377824 */ /* 0x000fca00078e0214 */
[----:B------:R-:W-:-:S04]  /*0670*/  IADD3 R4, R55, 0x1f, RZ ;  /* 0x0000001f37047810 */ /* 0x000fc80007ffe0ff */
[----:B------:R-:W-:-:S04]  /*0680*/  SHF.R.S32.HI R149, RZ, 0x1f, R4 ;  /* 0x0000001fff957819 */ /* 0x000fc80000011404 */
[----:B------:R-:W-:Y:S01]  /*0690*/  LEA.HI R149, R149, R4, RZ, 0x5 ;  /* 0x0000000495957211 */ /* 0x000fe200078f28ff */
[----:B------:R-:W-:-:S03]  /*06a0*/  IMAD.MOV R4, RZ, RZ, -R3 ;  /* 0x000000ffff047224 */ /* 0x000fc600078e0a03 */
[----:B------:R-:W-:Y:S02]  /*06b0*/  LOP3.LUT R6, R149, 0xffffffe0, RZ, 0xc0, !PT ;  /* 0xffffffe095067812 */ /* 0x000fe400078ec0ff */
[----:B------:R-:W-:-:S03]  /*06c0*/  IMNMX R4, RZ, R4, !PT ;  /* 0x00000004ff047217 */ /* 0x000fc60007800200 */
[----:B------:R-:W-:Y:S01]  /*06d0*/  IMAD.IADD R3, R6, 0x1, -R3 ;  /* 0x0000000106037824 */ /* 0x000fe200078e0a03 */
[----:B------:R-:W-:-:S04]  /*06e0*/  SHF.R.U32.HI R78, RZ, 0x5, R4 ;  /* 0x00000005ff4e7819 */ /* 0x000fc80000011604 */
[----:B------:R-:W-:-:S04]  /*06f0*/  IMNMX R3, R3, R20, PT ;  /* 0x0000001403037217 */ /* 0x000fc80003800200 */
[----:B------:R-:W-:-:S13]  /*0700*/  ISETP.GT.AND P0, PT, R3, R4, PT ;  /* 0x000000040300720c */ /* 0x000fda0003f04270 */
[----:B------:R-:W-:Y:S01]  /*0710*/  @P0 IADD3 R7, R3, 0x1f, RZ ;  /* 0x0000001f03070810 */ /* 0x000fe20007ffe0ff */
[----:B------:R-:W-:-:S03]  /*0720*/  IMAD.MOV.U32 R3, RZ, RZ, R78 ;  /* 0x000000ffff037224 */ /* 0x000fc600078e004e */
[----:B------:R-:W-:-:S04]  /*0730*/  @P0 SHF.R.S32.HI R4, RZ, 0x1f, R7 ;  /* 0x0000001fff040819 */ /* 0x000fc80000011407 */
[----:B------:R-:W-:-:S04]  /*0740*/  @P0 LEA.HI R4, R4, R7, RZ, 0x5 ;  /* 0x0000000704040211 */ /* 0x000fc800078f28ff */
[----:B------:R-:W-:-:S04]  /*0750*/  @P0 SHF.R.S32.HI R3, RZ, 0x5, R4 ;  /* 0x00000005ff030819 */ /* 0x000fc80000011404 */
[----:B------:R-:W-:-:S13]  /*0760*/  ISETP.GT.AND P0, PT, R3, R78, PT ;  /* 0x0000004e0300720c */ /* 0x000fda0003f04270 */
[----:B------:R-:W-:Y:S05]  /*0770*/  @!P0 BRA `(.L_x_54) ;  /* 0x00003b6000008947 */ /* 0x000fea0003800000 */
[----:B-1----:R-:W-:Y:S02]  /*0780*/  ISETP.NE.U32.AND P3, PT, RZ, c[0x0][0x340], PT ;  /* 0x0000d000ff007a0c */ /* 0x002fe40003f65070 */
[----:B------:R-:W-:Y:S01]  /*0790*/  SHF.R.S32.HI R91, RZ, 0x1f, R64 ;  /* 0x0000001fff5b7819 */ /* 0x000fe20000011440 */
[----:B------:R-:W-:Y:S01]  /*07a0*/  IMAD.IADD R2, R110, 0x1, R2 ;  /* 0x000000016e027824 */ /* 0x000fe200078e0202 */
[----:B------:R-:W-:Y:S02]  /*07b0*/  ISETP.NE.AND.EX P3, PT, RZ, c[0x0][0x344], PT, P3 ;  /* 0x0000d100ff007a0c */ /* 0x000fe40003f65330 */
[----:B------:R-:W-:Y:S01]  /*07c0*/  IADD3 R82, R3, -0x1, RZ ;  /* 0xffffffff03527810 */ /* 0x000fe20007ffe0ff */
[C---:B------:R-:W-:Y:S01]  /*07d0*/  IMAD R126, R89.reuse, c[0x0][0x240], RZ ;  /* 0x00009000597e7a24 */ /* 0x040fe200078e02ff */
[----:B------:R-:W-:Y:S01]  /*07e0*/  SHF.R.S32.HI R77, RZ, 0x1f, R228 ;  /* 0x0000001fff4d7819 */ /* 0x000fe200000114e4 */
[----:B------:R-:W-:Y:S01]  /*07f0*/  IMAD R128, R89, c[0x0][0x1e8], RZ ;  /* 0x00007a0059807a24 */ /* 0x000fe200078e02ff */
[----:B------:R-:W-:-:S02]  /*0800*/  UMOV UR6, 0x5 ;  /* 0x0000000500067882 */ /* 0x000fc40000000000 */
[----:B------:R-:W-:-:S05]  /*0810*/  ULDC.64 UR8, c[0x0][0x238] ;  /* 0x00008e0000087ab9 */ /* 0x000fca0000000a00 */
[----:B------:R-:W-:-:S05]  /*0820*/  @P3 IMAD.WIDE R8, R228, R5, c[0x0][0x340] ;  /* 0x0000d000e4083625 */ /* 0x000fca00078e0205 */
[----:B------:R1:W2:Y:S01]  /*0830*/  @P3 LDG.E R4, [R8.64] ;  /* 0x0000000a08043981 */ /* 0x0002a2000c1e1900 */
[----:B------:R-:W-:Y:S01]  /*0840*/  LEA.HI R7, R91, R64, RZ, 0x3 ;  /* 0x000000405b077211 */ /* 0x000fe200078f18ff */
[----:B------:R-:W-:Y:S01]  /*0850*/  IMAD.WIDE.U32 R12, R2, c[0x0][0x1e0], RZ ;  /* 0x00007800020c7a25 */ /* 0x000fe200078e00ff */
[----:B------:R-:W-:Y:S01]  /*0860*/  SHF.R.S32.HI R5, RZ, 0x1f, R0 ;  /* 0x0000001fff057819 */ /* 0x000fe20000011400 */
[----:B------:R-:W-:Y:S01]  /*0870*/  USHF.L.U64.HI UR7, UR8, UR6, UR9 ;  /* 0x0000000608077299 */ /* 0x000fe20008010209 */
[----:B------:R-:W-:Y:S01]  /*0880*/  SHF.R.S32.HI R109, RZ, 0x3, R7 ;  /* 0x00000003ff6d7819 */ /* 0x000fe20000011407 */
[----:B------:R-:W-:Y:S01]  /*0890*/  IMAD R126, R227, c[0x0][0x244], R126 ;  /* 0x00009100e37e7a24 */ /* 0x000fe200078e027e */
[----:B------:R-:W-:Y:S01]  /*08a0*/  LOP3.LUT R7, R7, 0xfffffff8, RZ, 0xc0, !PT ;  /* 0xfffffff807077812 */ /* 0x000fe200078ec0ff */
[----:B------:R-:W-:Y:S01]  /*08b0*/  IMAD R128, R227, c[0x0][0x1ec], R128 ;  /* 0x00007b00e3807a24 */ /* 0x000fe200078e0280 */
[----:B------:R-:W-:Y:S01]  /*08c0*/  SHF.R.S32.HI R83, RZ, 0x1f, R2 ;  /* 0x0000001fff537819 */ /* 0x000fe20000011402 */
[C---:B------:R-:W-:Y:S01]  /*08d0*/  IMAD.WIDE.U32 R132, R109.reuse, c[0x0][0x1e0], RZ ;  /* 0x000078006d847a25 */ /* 0x040fe200078e00ff */
[----:B------:R-:W-:Y:S01]  /*08e0*/  SHF.R.S32.HI R114, RZ, 0x1f, R109 ;  /* 0x0000001fff727819 */ /* 0x000fe2000001146d */
[----:B------:R-:W-:Y:S01]  /*08f0*/  USHF.L.U32 UR8, UR8, 0x5, URZ ;  /* 0x0000000508087899 */ /* 0x000fe2000800063f */
[----:B------:R-:W-:Y:S01]  /*0900*/  IADD3 R11, P0, R109, R0, RZ ;  /* 0x000000006d0b7210 */ /* 0x000fe20007f1e0ff */
[----:B------:R-:W-:Y:S01]  /*0910*/  IMAD.IADD R14, R64, 0x1, -R7 ;  /* 0x00000001400e7824 */ /* 0x000fe200078e0a07 */
[----:B------:R-:W-:Y:S01]  /*0920*/  LEA.HI R91, R91, R64, RZ, 0x6 ;  /* 0x000000405b5b7211 */ /* 0x000fe200078f30ff */
[----:B------:R-:W-:Y:S01]  /*0930*/  IMAD R7, R83, c[0x0][0x1e0], RZ ;  /* 0x0000780053077a24 */ /* 0x000fe200078e02ff */
[----:B------:R-:W-:Y:S01]  /*0940*/  SEL R124, R228, RZ, !P5 ;  /* 0x000000ffe47c7207 */ /* 0x000fe20006800000 */
[----:B------:R-:W-:Y:S01]  /*0950*/  IMAD.SHL.U32 R16, R14, 0x8, RZ ;  /* 0x000000080e107824 */ /* 0x000fe200078e00ff */
[----:B------:R-:W-:Y:S01]  /*0960*/  SHF.L.U32 R91, R91, 0x3, RZ ;  /* 0x000000035b5b7819 */ /* 0x000fe200000006ff */
[----:B------:R-:W-:Y:S01]  /*0970*/  IMAD.X R18, R114, 0x1, R5, P0 ;  /* 0x0000000172127824 */ /* 0x000fe200000e0605 */
[----:B------:R-:W-:Y:S01]  /*0980*/  BSSY B0, `(.L_x_55) ;  /* 0x0000055000007945 */ /* 0x000fe20003800000 */
[----:B------:R-:W-:Y:S01]  /*0990*/  IMAD R22, R2, c[0x0][0x1e4], R7 ;  /* 0x0000790002167a24 */ /* 0x000fe200078e0207 */
[----:B------:R-:W-:Y:S01]  /*09a0*/  SHF.R.S32.HI R17, RZ, 0x1f, R16 ;  /* 0x0000001fff117819 */ /* 0x000fe20000011410 */
[----:B------:R-:W-:Y:S01]  /*09b0*/  IMAD R18, R18, c[0x0][0x238], RZ ;  /* 0x00008e0012127a24 */ /* 0x000fe200078e02ff */
[----:B-1----:R-:W-:Y:S01]  /*09c0*/  IADD3 R9, -R109, R20, RZ ;  /* 0x000000146d097210 */ /* 0x002fe20007ffe1ff */
[----:B------:R-:W-:Y:S01]  /*09d0*/  IMAD.SHL.U32 R14, R14, 0x4, RZ ;  /* 0x000000040e0e7824 */ /* 0x000fe200078e00ff */
[C---:B------:R-:W-:Y:S01]  /*09e0*/  ISETP.GE.AND P2, PT, R16.reuse, c[0x0][0x1d4], PT ;  /* 0x0000750010007a0c */ /* 0x040fe20003f46270 */
[----:B------:R-:W-:Y:S01]  /*09f0*/  IMAD.IADD R23, R13, 0x1, R22 ;  /* 0x000000010d177824 */ /* 0x000fe200078e0216 */
[C---:B------:R-:W-:Y:S01]  /*0a00*/  IADD3 R108, R16.reuse, 0x80, RZ ;  /* 0x00000080106c7810 */ /* 0x040fe20007ffe0ff */
[C---:B------:R-:W-:Y:S01]  /*0a10*/  IMAD R18, R11.reuse, c[0x0][0x23c], R18 ;  /* 0x00008f000b127a24 */ /* 0x040fe200078e0212 */
[----:B------:R-:W-:Y:S01]  /*0a20*/  IADD3 R107, R16, 0xc0, RZ ;  /* 0x000000c0106b7810 */ /* 0x000fe20007ffe0ff */
[----:B------:R-:W-:Y:S01]  /*0a30*/  IMAD.WIDE.U32 R10, R11, c[0x0][0x238], R16 ;  /* 0x00008e000b0a7a25 */ /* 0x000fe200078e0010 */
[----:B------:R-:W-:-:S02]  /*0a40*/  SEL R7, RZ, 0x1, P2 ;  /* 0x00000001ff077807 */ /* 0x000fc40001000000 */
[----:B------:R-:W-:Y:S01]  /*0a50*/  ISETP.GE.AND P1, PT, R108, c[0x0][0x1d4], PT ;  /* 0x000075006c007a0c */ /* 0x000fe20003f26270 */
[----:B------:R-:W-:Y:S01]  /*0a60*/  IMAD.MOV.U32 R22, RZ, RZ, R12 ;  /* 0x000000ffff167224 */ /* 0x000fe200078e000c */
[----:B------:R-:W-:Y:S01]  /*0a70*/  IADD3 R12, R14, 0x40, RZ ;  /* 0x000000400e0c7810 */ /* 0x000fe20007ffe0ff */
[----:B------:R-:W-:Y:S01]  /*0a80*/  IMAD R6, R82, -0x20, R9 ;  /* 0xffffffe052067824 */ /* 0x000fe200078e0209 */
[----:B------:R-:W-:Y:S01]  /*0a90*/  IADD3 R19, R11, R18, RZ ;  /* 0x000000120b137210 */ /* 0x000fe20007ffe0ff */
[----:B------:R-:W-:Y:S01]  /*0aa0*/  IMAD.MOV.U32 R18, RZ, RZ, R10 ;  /* 0x000000ffff127224 */ /* 0x000fe200078e000a */
[----:B------:R-:W-:Y:S01]  /*0ab0*/  LOP3.LUT R91, R91, 0xfffffe00, RZ, 0xc0, !PT ;  /* 0xfffffe005b5b7812 */ /* 0x000fe200078ec0ff */
[----:B------:R-:W-:Y:S01]  /*0ac0*/  IMAD.IADD R11, R14, 0x1, R12 ;  /* 0x000000010e0b7824 */ /* 0x000fe200078e020c */
[----:B------:R-:W-:Y:S01]  /*0ad0*/  ISETP.GT.AND P4, PT, R6, RZ, PT ;  /* 0x000000ff0600720c */ /* 0x000fe20003f84270 */
[----:B------:R-:W-:Y:S01]  /*0ae0*/  IMAD.WIDE.U32 R18, R227, c[0x0][0x240], R18 ;  /* 0x00009000e3127a25 */ /* 0x000fe200078e0012 */
[----:B------:R-:W-:-:S02]  /*0af0*/  SHF.R.S32.HI R81, RZ, 0x1f, R82 ;  /* 0x0000001fff517819 */ /* 0x000fc40000011452 */
[----:B------:R-:W-:Y:S01]  /*0b00*/  ISETP.GE.AND P0, PT, R11, c[0x0][0x1d4], PT ;  /* 0x000075000b007a0c */ /* 0x000fe20003f06270 */
[----:B------:R-:W-:Y:S02]  /*0b10*/  IMAD.IADD R127, R19, 0x1, R126 ;  /* 0x00000001137f7824 */ /* 0x000fe400078e027e */
[----:B------:R-:W-:Y:S01]  /*0b20*/  IMAD.MOV.U32 R126, RZ, RZ, R18 ;  /* 0x000000ffff7e7224 */ /* 0x000fe200078e0012 */
[----:B------:R-:W-:Y:S01]  /*0b30*/  SEL R6, RZ, 0xffffffff, P0 ;  /* 0xffffffffff067807 */ /* 0x000fe20000000000 */
[----:B------:R-:W-:Y:S01]  /*0b40*/  IMAD.WIDE.U32 R22, R227, c[0x0][0x1e8], R22 ;  /* 0x00007a00e3167a25 */ /* 0x000fe200078e0016 */
[----:B------:R-:W-:-:S03]  /*0b50*/  ISETP.GE.AND P0, PT, R107, c[0x0][0x1d4], PT ;  /* 0x000075006b007a0c */ /* 0x000fc60003f06270 */
[----:B------:R-:W-:Y:S01]  /*0b60*/  IMAD.SHL.U32 R6, R6, 0x2, RZ ;  /* 0x0000000206067824 */ /* 0x000fe200078e00ff */
[----:B------:R-:W-:Y:S01]  /*0b70*/  SEL R102, RZ, 0x8, P0 ;  /* 0x00000008ff667807 */ /* 0x000fe20000000000 */
[----:B------:R-:W-:Y:S01]  /*0b80*/  IMAD.WIDE.U32 R126, R124, c[0x0][0x248], R126 ;  /* 0x000092007c7e7a25 */ /* 0x000fe200078e007e */
[----:B------:R-:W-:Y:S02]  /*0b90*/  IADD3 R129, R23, R128, RZ ;  /* 0x0000008017817210 */ /* 0x000fe40007ffe0ff */
[----:B------:R-:W-:Y:S01]  /*0ba0*/  LOP3.LUT R6, R6, 0x2, R7, 0xe2, !PT ;  /* 0x0000000206067812 */ /* 0x000fe200078ee207 */
[----:B------:R-:W-:Y:S01]  /*0bb0*/  IMAD.MOV.U32 R128, RZ, RZ, R22 ;  /* 0x000000ffff807224 */ /* 0x000fe200078e0016 */
[----:B------:R-:W-:-:S04]  /*0bc0*/  SEL R7, RZ, 0x4, P1 ;  /* 0x00000004ff077807 */ /* 0x000fc80000800000 */
[----:B------:R-:W-:Y:S01]  /*0bd0*/  LOP3.LUT R102, R102, R6, R7, 0xfe, !PT ;  /* 0x0000000666667212 */ /* 0x000fe200078efe07 */
[----:B------:R-:W-:-:S05]  /*0be0*/  IMAD.SHL.U32 R7, R109, 0x40, RZ ;  /* 0x000000406d077824 */ /* 0x000fca00078e00ff */
[----:B------:R-:W-:-:S04]  /*0bf0*/  LOP3.LUT R7, R7, 0x1c0, RZ, 0xc0, !PT ;  /* 0x000001c007077812 */ /* 0x000fc800078ec0ff */
[----:B------:R-:W-:Y:S02]  /*0c00*/  LOP3.LUT R106, R7, 0x38, R16, 0xf8, !PT ;  /* 0x00000038076a7812 */ /* 0x000fe400078ef810 */
[----:B------:R-:W-:-:S04]  /*0c10*/  SHF.R.U32.HI R6, RZ, 0x3, R7 ;  /* 0x00000003ff067819 */ /* 0x000fc80000011607 */
[----:B------:R-:W-:-:S05]  /*0c20*/  LOP3.LUT R106, R91, R106, R6, 0xf6, !PT ;  /* 0x0000006a5b6a7212 */ /* 0x000fca00078ef606 */
[----:B------:R-:W-:Y:S01]  /*0c30*/  IMAD.SHL.U32 R106, R106, 0x2, RZ ;  /* 0x000000026a6a7824 */ /* 0x000fe200078e00ff */
[----:B--2---:R-:W-:Y:S01]  /*0c40*/  @P3 SHF.R.S32.HI R19, RZ, 0x1f, R4 ;  /* 0x0000001fff133819 */ /* 0x004fe20000011404 */
[----:B------:R-:W-:Y:S01]  /*0c50*/  @!P3 IMAD.MOV.U32 R19, RZ, RZ, R77 ;  /* 0x000000ffff13b224 */ /* 0x000fe200078e004d */
[----:B------:R-:W-:Y:S01]  /*0c60*/  @P3 MOV R18, R4 ;  /* 0x0000000400123202 */ /* 0x000fe20000000f00 */
[----:B------:R-:W-:Y:S01]  /*0c70*/  @!P3 IMAD.MOV.U32 R18, RZ, RZ, R228 ;  /* 0x000000ffff12b224 */ /* 0x000fe200078e00e4 */
[----:B------:R-:W-:Y:S01]  /*0c80*/  SEL R77, R77, RZ, !P5 ;  /* 0x000000ff4d4d7207 */ /* 0x000fe20006800000 */
[----:B------:R-:W-:Y:S01]  /*0c90*/  IMAD R4, R114, c[0x0][0x1e0], RZ ;  /* 0x0000780072047a24 */ /* 0x000fe200078e02ff */
[----:B------:R-:W-:Y:S02]  /*0ca0*/  SEL R75, R19, RZ, !P6 ;  /* 0x000000ff134b7207 */ /* 0x000fe40007000000 */
[----:B------:R-:W-:Y:S01]  /*0cb0*/  SEL R122, R18, RZ, !P6 ;  /* 0x000000ff127a7207 */ /* 0x000fe20007000000 */
[----:B------:R-:W-:-:S02]  /*0cc0*/  IMAD R131, R77, c[0x0][0x248], RZ ;  /* 0x000092004d837a24 */ /* 0x000fc400078e02ff */
[----:B------:R-:W-:Y:S02]  /*0cd0*/  IMAD R79, R75, c[0x0][0x1f0], RZ ;  /* 0x00007c004b4f7a24 */ /* 0x000fe400078e02ff */
[----:B------:R-:W-:-:S04]  /*0ce0*/  IMAD.WIDE.U32 R128, R122, c[0x0][0x1f0], R128 ;  /* 0x00007c007a807a25 */ /* 0x000fc800078e0080 */
[----:B------:R-:W-:Y:S02]  /*0cf0*/  IMAD R79, R122, c[0x0][0x1f4], R79 ;  /* 0x00007d007a4f7a24 */ /* 0x000fe400078e024f */
[----:B------:R-:W-:Y:S02]  /*0d00*/  IMAD R131, R124, c[0x0][0x24c], R131 ;  /* 0x000093007c837a24 */ /* 0x000fe400078e0283 */
[----:B------:R-:W-:Y:S01]  /*0d10*/  IMAD R13, R109, c[0x0][0x1e4], R4 ;  /* 0x000079006d0d7a24 */ /* 0x000fe200078e0204 */
[----:B------:R-:W-:Y:S01]  /*0d20*/  IADD3 R79, R129, R79, RZ ;  /* 0x0000004f814f7210 */ /* 0x000fe20007ffe0ff */
[----:B------:R-:W-:Y:S02]  /*0d30*/  IMAD.IADD R131, R127, 0x1, R131 ;  /* 0x000000017f837824 */ /* 0x000fe400078e0283 */
[----:B------:R-:W-:Y:S01]  /*0d40*/  IMAD.IADD R80, R133, 0x1, R13 ;  /* 0x0000000185507824 */ /* 0x000fe200078e020d */
[----:B------:R-:W-:Y:S05]  /*0d50*/  @!P4 BRA `(.L_x_56) ;  /* 0x000001700000c947 */ /* 0x000fea0003800000 */
[----:B------:R-:W-:Y:S01]  /*0d60*/  LOP3.LUT R8, R102, 0xff, RZ, 0xc0, !PT ;  /* 0x000000ff66087812 */ /* 0x000fe200078ec0ff */
[----:B------:R-:W-:-:S02]  /*0d70*/  IMAD R4, R82, UR7, RZ ;  /* 0x0000000752047c24 */ /* 0x000fc4000f8e02ff */
[----:B------:R-:W-:Y:S01]  /*0d80*/  IMAD.SHL.U32 R18, R102, 0x10, RZ ;  /* 0x0000001066127824 */ /* 0x000fe200078e00ff */
[C---:B------:R-:W-:Y:S01]  /*0d90*/  SHF.L.U32 R10, R8.reuse, 0x2, RZ ;  /* 0x00000002080a7819 */ /* 0x040fe200000006ff */
[----:B------:R-:W-:Y:S02]  /*0da0*/  IMAD.MOV.U32 R130, RZ, RZ, R126 ;  /* 0x000000ffff827224 */ /* 0x000fe400078e007e */
[----:B------:R-:W-:Y:S01]  /*0db0*/  IMAD.SHL.U32 R13, R8, 0x8, RZ ;  /* 0x00000008080d7824 */ /* 0x000fe200078e00ff */
[----:B------:R-:W-:Y:S01]  /*0dc0*/  LOP3.LUT P4, RZ, R18, 0x10, RZ, 0xc0, !PT ;  /* 0x0000001012ff7812 */ /* 0x000fe2000788c0ff */
[----:B------:R-:W-:Y:S01]  /*0dd0*/  IMAD.SHL.U32 R8, R8, 0x2, RZ ;  /* 0x0000000208087824 */ /* 0x000fe200078e00ff */
[----:B------:R-:W-:Y:S01]  /*0de0*/  LOP3.LUT P2, RZ, R10, 0x10, RZ, 0xc0, !PT ;  /* 0x000000100aff7812 */ /* 0x000fe2000784c0ff */
[----:B------:R-:W-:Y:S01]  /*0df0*/  IMAD.WIDE.U32 R22, R82, UR8, R130 ;  /* 0x0000000852167c25 */ /* 0x000fe2000f8e0082 */
[----:B------:R-:W-:Y:S02]  /*0e00*/  LOP3.LUT P3, RZ, R13, 0x10, RZ, 0xc0, !PT ;  /* 0x000000100dff7812 */ /* 0x000fe4000786c0ff */
[----:B------:R-:W-:Y:S01]  /*0e10*/  LOP3.LUT P1, RZ, R8, 0x10, RZ, 0xc0, !PT ;  /* 0x0000001008ff7812 */ /* 0x000fe2000782c0ff */
[----:B------:R-:W-:Y:S01]  /*0e20*/  IMAD R4, R81, UR8, R4 ;  /* 0x0000000851047c24 */ /* 0x000fe2000f8e0204 */
[----:B------:R-:W-:-:S04]  /*0e30*/  LEA R18, P0, R22, c[0x0][0x220], 0x1 ;  /* 0x0000880016127a11 */ /* 0x000fc800078008ff */
[----:B------:R-:W-:-:S04]  /*0e40*/  IADD3 R4, R23, R4, RZ ;  /* 0x0000000417047210 */ /* 0x000fc80007ffe0ff */
[----:B------:R-:W-:-:S05]  /*0e50*/  LEA.HI.X R19, R22, c[0x0][0x224], R4, 0x1, P0 ;  /* 0x0000890016137a11 */ /* 0x000fca00000f0c04 */
[----:B------:R-:W-:Y:S01]  /*0e60*/  @!PT LDS RZ, [RZ] ;  /* 0x00000000fffff984 */ /* 0x000fe20000000800 */
[----:B------:R-:W-:Y:S01]  /*0e70*/  @!PT LDS RZ, [RZ] ;  /* 0x00000000fffff984 */ /* 0x000fe20000000800 */
[----:B------:R-:W-:Y:S01]  /*0e80*/  @!PT LDS RZ, [RZ] ;  /* 0x00000000fffff984 */ /* 0x000fe20000000800 */
[----:B------:R1:W-:Y:S04]  /*0e90*/  LDGSTS.E.BYPASS.LTC128B.128 [R106+0xc080], [R18.64], P4 ;  /* 0x0c080000126a7fae */ /* 0x0003e8000a101d4a */
[----:B------:R1:W-:Y:S04]  /*0ea0*/  LDGSTS.E.BYPASS.LTC128B.128 [R106+0xd080], [R18.64+0x80], P3 ;  /* 0x0d080080126a7fae */ /* 0x0003e80009901d4a */
[----:B------:R1:W-:Y:S04]  /*0eb0*/  LDGSTS.E.BYPASS.LTC128B.128 [R106+0xe080], [R18.64+0x100], P2 ;  /* 0x0e080100126a7fae */ /* 0x0003e80009101d4a */
[----:B------:R1:W-:Y:S02]  /*0ec0*/  LDGSTS.E.BYPASS.LTC128B.128 [R106+0xf080], [R18.64+0x180], P1 ;  /* 0x0f080180126a7fae */ /* 0x0003e40008901d4a */
.L_x_56:
[----:B------:R-:W-:Y:S05]  /*0ed0*/  BSYNC B0 ;  /* 0x0000000000007941 */ /* 0x000fea0003800000 */
.L_x_55:
[----:B------:R-:W-:Y:S01]  /*0ee0*/  IADD3 R4, R9, 0x20, RZ ;  /* 0x0000002009047810 */ /* 0x000fe20007ffe0ff */
[----:B------:R-:W-:Y:S01]  /*0ef0*/  IMAD.SHL.U32 R87, R82, 0x20, RZ ;  /* 0x0000002052577824 */ /* 0x000fe200078e00ff */
[----:B------:R-:W-:Y:S01]  /*0f00*/  IADD3 R20, R20, 0x20, RZ ;  /* 0x0000002014147810 */ /* 0x000fe20007ffe0ff */
[----:B------:R-:W-:Y:S01]  /*0f10*/  IMAD.WIDE.U32 R8, R227, c[0x0][0x260], R16 ;  /* 0x00009800e3087a25 */ /* 0x000fe200078e0010 */
[----:B------:R-:W-:Y:S01]  /*0f20*/  ISETP.GE.AND P0, PT, R11, c[0x0][0x27c], PT ;  /* 0x00009f000b007a0c */ /* 0x000fe20003f06270 */
[----:B------:R-:W0:Y:S01]  /*0f30*/  LDGDEPBAR ;  /* 0x00000000000079af */ /* 0x000e220000000000 */
[-C--:B------:R-:W-:Y:S01]  /*0f40*/  IADD3 R85, P5, P4, R2, R87.reuse, R109 ;  /* 0x0000005702557210 */ /* 0x080fe20007cbe06d */
[----:B------:R-:W-:Y:S01]  /*0f50*/  IMAD R97, R3, -0x20, R4 ;  /* 0xffffffe003617824 */ /* 0x000fe200078e0204 */
[----:B------:R-:W-:Y:S01]  /*0f60*/  IADD3 R87, P3, P2, R109, R87, R0 ;  /* 0x000000576d577210 */ /* 0x000fe20007a7e000 */
[----:B------:R-:W-:Y:S01]  /*0f70*/  IMAD R96, R3, -0x20, R20 ;  /* 0xffffffe003607824 */ /* 0x000fe200078e0214 */
[----:B------:R-:W-:Y:S01]  /*0f80*/  SEL R0, RZ, c[0x0][0x27c], !P0 ;  /* 0x00009f00ff007a07 */ /* 0x000fe20004000000 */
[----:B------:R-:W-:Y:S01]  /*0f90*/  IMAD.MOV.U32 R3, RZ, RZ, c[0x0][0x27c] ;  /* 0x00009f00ff037624 */ /* 0x000fe200078e00ff */
[----:B------:R-:W-:Y:S01]  /*0fa0*/  SHF.L.U64.HI R84, R82, 0x5, R81 ;  /* 0x0000000552547819 */ /* 0x000fe20000010251 */
[----:B------:R-:W-:Y:S01]  /*0fb0*/  IMAD R20, R89, c[0x0][0x260], RZ ;  /* 0x0000980059147a24 */ /* 0x000fe200078e02ff */
[----:B------:R-:W-:Y:S01]  /*0fc0*/  ISETP.GE.AND P1, PT, R16, c[0x0][0x27c], PT ;  /* 0x00009f0010007a0c */ /* 0x000fe20003f26270 */
[----:B------:R-:W-:Y:S01]  /*0fd0*/  IMAD.IADD R0, R11, 0x1, R0 ;  /* 0x000000010b007824 */ /* 0x000fe200078e0200 */
[C---:B------:R-:W-:Y:S01]  /*0fe0*/  ISETP.GE.AND P6, PT, R3.reuse, 0x1, PT ;  /* 0x000000010300780c */ /* 0x040fe20003fc6270 */
[----:B------:R-:W-:Y:S01]  /*0ff0*/  IMAD.SHL.U32 R3, R3, 0x2, RZ ;  /* 0x0000000203037824 */ /* 0x000fe200078e00ff */
[-C--:B------:R-:W-:Y:S01]  /*1000*/  IADD3.X R83, R83, R84.reuse, R114, P5, P4 ;  /* 0x0000005453537210 */ /* 0x080fe20002fe8472 */
[C---:B------:R-:W-:Y:S01]  /*1010*/  IMAD R20, R227.reuse, c[0x0][0x264], R20 ;  /* 0x00009900e3147a24 */ /* 0x040fe200078e0214 */
[----:B------:R-:W-:Y:S01]  /*1020*/  IADD3.X R84, R114, R84, R5, P3, P2 ;  /* 0x0000005472547210 */ /* 0x000fe20001fe4405 */
[----:B-1----:R-:W-:Y:S01]  /*1030*/  IMAD.WIDE.U32 R18, R227, c[0x0][0x210], R16 ;  /* 0x00008400e3127a25 */ /* 0x002fe200078e0010 */
[----:B------:R-:W-:Y:S01]  /*1040*/  IADD3 R2, -R3, c[0x0][0x1d4], RZ ;  /* 0x0000750003027a10 */ /* 0x000fe20007ffe1ff */
[----:B------:R-:W-:Y:S01]  /*1050*/  ULDC.64 UR4, c[0x0][0x290] ;  /* 0x0000a40000047ab9 */ /* 0x000fe20000000a00 */
[----:B------:R-:W-:Y:S01]  /*1060*/  SHF.R.S32.HI R93, RZ, 0x1f, R0 ;  /* 0x0000001fff5d7819 */ /* 0x000fe20000011400 */
[----:B------:R-:W-:Y:S01]  /*1070*/  IMAD.IADD R21, R9, 0x1, R20 ;  /* 0x0000000109157824 */ /* 0x000fe200078e0214 */
[CC--:B------:R-:W-:Y:S01]  /*1080*/  SEL R5, R3.reuse, R2.reuse, !P1 ;  /* 0x0000000203057207 */ /* 0x0c0fe20004800000 */
[----:B------:R-:W-:Y:S01]  /*1090*/  IMAD.MOV.U32 R20, RZ, RZ, R8 ;  /* 0x000000ffff147224 */ /* 0x000fe200078e0008 */
[----:B------:R-:W-:Y:S01]  /*10a0*/  SEL R2, R3, R2, !P0 ;  /* 0x0000000203027207 */ /* 0x000fe20004000000 */
[----:B------:R-:W-:Y:S01]  /*10b0*/  IMAD R8, R89, c[0x0][0x210], RZ ;  /* 0x0000840059087a24 */ /* 0x000fe200078e02ff */
[----:B------:R-:W-:Y:S01]  /*10c0*/  SEL R3, RZ, c[0x0][0x27c], !P1 ;  /* 0x00009f00ff037a07 */ /* 0x000fe20004800000 */
[----:B------:R-:W-:Y:S01]  /*10d0*/  IMAD R75, R75, c[0x0][0x218], RZ ;  /* 0x000086004b4b7a24 */ /* 0x000fe200078e02ff */
[-C--:B------:R-:W-:Y:S01]  /*10e0*/  LEA.HI R100, R93, R0.reuse, RZ, 0x3 ;  /* 0x000000005d647211 */ /* 0x080fe200078f18ff */
[----:B------:R-:W-:Y:S01]  /*10f0*/  IMAD R8, R227, c[0x0][0x214], R8 ;  /* 0x00008500e3087a24 */ /* 0x000fe200078e0208 */
[----:B------:R-:W-:Y:S01]  /*1100*/  LEA.HI R93, R93, R0, RZ, 0x6 ;  /* 0x000000005d5d7211 */ /* 0x000fe200078f30ff */
[----:B------:R-:W-:Y:S01]  /*1110*/  IMAD.IADD R4, R16, 0x1, R3 ;  /* 0x0000000110047824 */ /* 0x000fe200078e0203 */
[----:B------:R-:W-:Y:S01]  /*1120*/  SHF.R.S32.HI R0, RZ, 0x1f, R5 ;  /* 0x0000001fff007819 */ /* 0x000fe20000011405 */
[----:B------:R-:W-:Y:S01]  /*1130*/  IMAD.IADD R9, R19, 0x1, R8 ;  /* 0x0000000113097824 */ /* 0x000fe200078e0208 */
[----:B------:R-:W-:Y:S01]  /*1140*/  SHF.R.S32.HI R3, RZ, 0x1f, R2 ;  /* 0x0000001fff037819 */ /* 0x000fe20000011402 */
[----:B------:R-:W-:Y:S01]  /*1150*/  IMAD.SHL.U32 R93, R93, 0x20, RZ ;  /* 0x000000205d5d7824 */ /* 0x000fe200078e00ff */
[----:B------:R-:W-:Y:S01]  /*1160*/  SHF.R.S32.HI R95, RZ, 0x1f, R4 ;  /* 0x0000001fff5f7819 */ /* 0x000fe20000011404 */
[----:B------:R-:W-:Y:S01]  /*1170*/  IMAD.MOV.U32 R8, RZ, RZ, R18 ;  /* 0x000000ffff087224 */ /* 0x000fe200078e0012 */
[----:B------:R-:W-:Y:S01]  /*1180*/  LEA.HI R0, R0, R5, RZ, 0x4 ;  /* 0x0000000500007211 */ /* 0x000fe200078f20ff */
[C---:B------:R-:W-:Y:S01]  /*1190*/  IMAD R75, R122.reuse, c[0x0][0x21c], R75 ;  /* 0x000087007a4b7a24 */ /* 0x040fe200078e024b */
[----:B------:R-:W-:Y:S01]  /*11a0*/  LEA.HI R101, R95, R4, RZ, 0x3 ;  /* 0x000000045f657211 */ /* 0x000fe200078f18ff */
[----:B------:R-:W-:Y:S01]  /*11b0*/  IMAD.WIDE.U32 R122, R122, c[0x0][0x218], R8 ;  /* 0x000086007a7a7a25 */ /* 0x000fe200078e0008 */
[----:B------:R-:W-:Y:S01]  /*11c0*/  LEA.HI R3, R3, R2, RZ, 0x4 ;  /* 0x0000000203037211 */ /* 0x000fe200078f20ff */
[----:B------:R-:W-:Y:S01]  /*11d0*/  USHF.L.U64.HI UR9, UR4, UR6, UR5 ;  /* 0x0000000604097299 */ /* 0x000fe20008010205 */
[----:B------:R-:W-:Y:S01]  /*11e0*/  SHF.R.S32.HI R0, RZ, 0x4, R0 ;  /* 0x00000004ff007819 */ /* 0x000fe20000011400 */
[C---:B------:R-:W-:Y:S01]  /*11f0*/  IMAD R116, R114.reuse, c[0x0][0x290], RZ ;  /* 0x0000a40072747a24 */ /* 0x040fe200078e02ff */
[----:B------:R-:W-:Y:S01]  /*1200*/  LOP3.LUT R5, R7, 0x38, R100, 0xf8, !PT ;  /* 0x0000003807057812 */ /* 0x000fe200078ef864 */
[----:B------:R-:W-:Y:S01]  /*1210*/  IMAD R114, R114, c[0x0][0x280], RZ ;  /* 0x0000a00072727a24 */ /* 0x000fe200078e02ff */
[----:B------:R-:W-:Y:S01]  /*1220*/  LEA.HI.SX32 R99, R101, R0, 0x1d ;  /* 0x0000000065637211 */ /* 0x000fe200078feaff */
[----:B------:R-:W-:Y:S01]  /*1230*/  IMAD.WIDE.U32 R120, R109, c[0x0][0x290], R16 ;  /* 0x0000a4006d787a25 */ /* 0x000fe200078e0010 */
[----:B------:R-:W-:Y:S01]  /*1240*/  SHF.R.S32.HI R3, RZ, 0x4, R3 ;  /* 0x00000004ff037819 */ /* 0x000fe20000011403 */
[----:B------:R-:W-:Y:S01]  /*1250*/  USHF.L.U32 UR12, UR4, 0x5, URZ ;  /* 0x00000005040c7899 */ /* 0x000fe2000800063f */
[----:B------:R-:W-:Y:S01]  /*1260*/  LEA.HI R95, R95, R4, RZ, 0x6 ;  /* 0x000000045f5f7211 */ /* 0x000fe200078f30ff */
[----:B------:R-:W-:Y:S01]  /*1270*/  IMAD.WIDE.U32 R118, R109, c[0x0][0x280], R16 ;  /* 0x0000a0006d767a25 */ /* 0x000fe200078e0010 */
[----:B------:R-:W-:Y:S01]  /*1280*/  LOP3.LUT R93, R93, 0x7ffff800, RZ, 0xc0, !PT ;  /* 0x7ffff8005d5d7812 */ /* 0x000fe200078ec0ff */
[----:B------:R-:W-:Y:S01]  /*1290*/  ULDC.64 UR4, c[0x0][0x280] ;  /* 0x0000a00000047ab9 */ /* 0x000fe20000000a00 */
[-C--:B------:R-:W-:Y:S01]  /*12a0*/  LOP3.LUT R0, R5, R6.reuse, RZ, 0x3c, !PT ;  /* 0x0000000605007212 */ /* 0x080fe200078e3cff */
[----:B------:R-:W-:Y:S01]  /*12b0*/  IMAD.SHL.U32 R95, R95, 0x20, RZ ;  /* 0x000000205f5f7824 */ /* 0x000fe200078e00ff */
[----:B------:R-:W-:Y:S01]  /*12c0*/  SHF.R.S32.HI R4, RZ, 0x1f, R99 ;  /* 0x0000001fff047819 */ /* 0x000fe20000011463 */
[C---:B------:R-:W-:Y:S01]  /*12d0*/  IMAD R116, R109.reuse, c[0x0][0x294], R116 ;  /* 0x0000a5006d747a24 */ /* 0x040fe200078e0274 */
[----:B------:R-:W-:Y:S01]  /*12e0*/  LEA.HI.SX32 R3, R100, R3, 0x1d ;  /* 0x0000000364037211 */ /* 0x000fe200078feaff */
[----:B------:R-:W-:Y:S01]  /*12f0*/  IMAD R114, R109, c[0x0][0x284], R114 ;  /* 0x0000a1006d727a24 */ /* 0x000fe200078e0272 */
[----:B------:R-:W-:Y:S01]  /*1300*/  IADD3 R93, R0, R93, R91 ;  /* 0x0000005d005d7210 */ /* 0x000fe20007ffe05b */
[----:B------:R-:W-:Y:S01]  /*1310*/  IMAD.SHL.U32 R105, R102, 0x10, RZ ;  /* 0x0000001066697824 */ /* 0x000fe200078e00ff */
[----:B------:R-:W-:Y:S01]  /*1320*/  LEA.HI R4, R4, R99, RZ, 0x3 ;  /* 0x0000006304047211 */ /* 0x000fe200078f18ff */
[----:B------:R-:W-:Y:S01]  /*1330*/  IMAD.SHL.U32 R99, R99, 0x8, RZ ;  /* 0x0000000863637824 */ /* 0x000fe200078e00ff */
[----:B------:R-:W-:Y:S01]  /*1340*/  SHF.R.S32.HI R0, RZ, 0x1f, R3 ;  /* 0x0000001fff007819 */ /* 0x000fe20000011403 */
[----:B------:R-:W-:Y:S01]  /*1350*/  IMAD.SHL.U32 R98, R3, 0x8, RZ ;  /* 0x0000000803627824 */ /* 0x000fe200078e00ff */
[----:B------:R-:W-:Y:S01]  /*1360*/  LOP3.LUT R9, R7, 0x38, R101, 0xf8, !PT ;  /* 0x0000003807097812 */ /* 0x000fe200078ef865 */
[----:B------:R-:W-:Y:S01]  /*1370*/  IMAD.IADD R121, R121, 0x1, R116 ;  /* 0x0000000179797824 */ /* 0x000fe200078e0274 */
[----:B------:R-:W-:Y:S01]  /*1380*/  LEA.HI R0, R0, R3, RZ, 0x3 ;  /* 0x0000000300007211 */ /* 0x000fe200078f18ff */
[----:B------:R-:W-:Y:S01]  /*1390*/  IMAD.SHL.U32 R3, R4, 0x100, RZ ;  /* 0x0000010004037824 */ /* 0x000fe200078e00ff */
[----:B------:R-:W-:Y:S01]  /*13a0*/  LOP3.LUT R5, R7, 0x38, R99, 0xf8, !PT ;  /* 0x0000003807057812 */ /* 0x000fe200078ef863 */
[----:B------:R-:W-:Y:S01]  /*13b0*/  IMAD.IADD R119, R119, 0x1, R114 ;  /* 0x0000000177777824 */ /* 0x000fe200078e0272 */
[--C-:B------:R-:W-:Y:S01]  /*13c0*/  SHF.R.S32.HI R15, RZ, 0x1f, R14.reuse ;  /* 0x0000001fff0f7819 */ /* 0x100fe2000001140e */
[----:B------:R-:W-:Y:S01]  /*13d0*/  IMAD.SHL.U32 R0, R0, 0x100, RZ ;  /* 0x0000010000007824 */ /* 0x000fe200078e00ff */
[-C--:B------:R-:W-:Y:S01]  /*13e0*/  LOP3.LUT R94, R5, R6.reuse, RZ, 0x3c, !PT ;  /* 0x00000006055e7212 */ /* 0x080fe200078e3cff */
[----:B------:R-:W-:Y:S01]  /*13f0*/  IMAD R77, R77, c[0x0][0x268], RZ ;  /* 0x00009a004d4d7a24 */ /* 0x000fe200078e02ff */
[----:B------:R-:W-:Y:S01]  /*1400*/  LOP3.LUT R3, R3, 0x7ffff800, RZ, 0xc0, !PT ;  /* 0x7ffff80003037812 */ /* 0x000fe200078ec0ff */
[--C-:B------:R-:W-:Y:S01]  /*1410*/  IMAD.WIDE.U32 R22, R109, c[0x0][0x290], R14.reuse ;  /* 0x0000a4006d167a25 */ /* 0x100fe200078e000e */
[----:B------:R-:W-:Y:S01]  /*1420*/  LOP3.LUT R95, R95, 0x7ffff800, RZ, 0xc0, !PT ;  /* 0x7ffff8005f5f7812 */ /* 0x000fe200078ec0ff */
[----:B------:R-:W-:Y:S01]  /*1430*/  USHF.L.U64.HI UR13, UR4, UR6, UR5 ;  /* 0x00000006040d7299 */ /* 0x000fe20008010205 */
[-C--:B------:R-:W-:Y:S01]  /*1440*/  LOP3.LUT R2, R9, R6.reuse, RZ, 0x3c, !PT ;  /* 0x0000000609027212 */ /* 0x080fe200078e3cff */
[----:B------:R-:W-:Y:S01]  /*1450*/  IMAD.WIDE.U32 R18, R109, c[0x0][0x280], R14 ;  /* 0x0000a0006d127a25 */ /* 0x000fe200078e000e */
[--C-:B------:R-:W-:Y:S01]  /*1460*/  IADD3 R94, R94, R3, R91.reuse ;  /* 0x000000035e5e7210 */ /* 0x100fe20007ffe05b */
[----:B------:R-:W-:Y:S01]  /*1470*/  USHF.L.U32 UR14, UR4, 0x5, URZ ;  /* 0x00000005040e7899 */ /* 0x000fe2000800063f */
[----:B------:R-:W-:Y:S01]  /*1480*/  IADD3 R95, R2, R95, R91 ;  /* 0x0000005f025f7210 */ /* 0x000fe20007ffe05b */
[----:B------:R-:W-:Y:S01]  /*1490*/  IMAD.IADD R117, R116, 0x1, R23 ;  /* 0x0000000174757824 */ /* 0x000fe200078e0217 */
[----:B-----5:R-:W-:Y:S01]  /*14a0*/  SHF.R.S32.HI R3, RZ, 0x1f, R66 ;  /* 0x0000001fff037819 */ /* 0x020fe20000011442 */
[----:B------:R-:W-:Y:S01]  /*14b0*/  IMAD.IADD R115, R114, 0x1, R19 ;  /* 0x0000000172737824 */ /* 0x000fe200078e0213 */
[----:B------:R-:W-:Y:S01]  /*14c0*/  LOP3.LUT R2, R7, 0x38, R98, 0xf8, !PT ;  /* 0x0000003807027812 */ /* 0x000fe200078ef862 */
[----:B------:R-:W-:Y:S01]  /*14d0*/  IMAD.MOV.U32 R116, RZ, RZ, R22 ;  /* 0x000000ffff747224 */ /* 0x000fe200078e0016 */
[----:B------:R-:W-:Y:S01]  /*14e0*/  LOP3.LUT R102, R102, 0xff, RZ, 0xc0, !PT ;  /* 0x000000ff66667812 */ /* 0x000fe200078ec0ff */
[C---:B------:R-:W-:Y:S01]  /*14f0*/  IMAD R69, R3.reuse, c[0x0][0x290], RZ ;  /* 0x0000a40003457a24 */ /* 0x040fe200078e02ff */
[----:B------:R-:W-:Y:S01]  /*1500*/  LOP3.LUT R2, R2, R6, RZ, 0x3c, !PT ;  /* 0x0000000602027212 */ /* 0x000fe200078e3cff */
[----:B------:R-:W-:Y:S01]  /*1510*/  IMAD.MOV.U32 R114, RZ, RZ, R18 ;  /* 0x000000ffff727224 */ /* 0x000fe200078e0012 */
[----:B------:R-:W-:Y:S01]  /*1520*/  LOP3.LUT R0, R0, 0x7ffff800, RZ, 0xc0, !PT ;  /* 0x7ffff80000007812 */ /* 0x000fe200078ec0ff */
[----:B------:R-:W-:Y:S01]  /*1530*/  IMAD R3, R3, c[0x0][0x280], RZ ;  /* 0x0000a00003037a24 */ /* 0x000fe200078e02ff */
[----:B------:R-:W-:Y:S01]  /*1540*/  ULDC.64 UR4, c[0x0][0x1e0] ;  /* 0x0000780000047ab9 */ /* 0x000fe20000000a00 */
[----:B------:R-:W-:Y:S01]  /*1550*/  IMAD.SHL.U32 R104, R102, 0x8, RZ ;  /* 0x0000000866687824 */ /* 0x000fe200078e00ff */
[----:B------:R-:W-:Y:S01]  /*1560*/  IADD3 R91, R2, R0, R91 ;  /* 0x00000000025b7210 */ /* 0x000fe20007ffe05b */
[----:B------:R-:W-:Y:S01]  /*1570*/  IMAD.SHL.U32 R103, R102, 0x4, RZ ;  /* 0x0000000466677824 */ /* 0x000fe200078e00ff */
[----:B------:R-:W-:Y:S01]  /*1580*/  USHF.L.U64.HI UR5, UR4, UR6, UR5 ;  /* 0x0000000604057299 */ /* 0x000fe20008010205 */
[----:B------:R-:W-:Y:S01]  /*1590*/  IMAD R77, R124, c[0x0][0x26c], R77 ;  /* 0x00009b007c4d7a24 */ /* 0x000fe200078e024d */
[----:B------:R-:W-:Y:S01]  /*15a0*/  IADD3 R73, P1, P0, R128, R132, R16 ;  /* 0x0000008480497210 */ /* 0x000fe2000783e010 */
[----:B------:R-:W-:Y:S01]  /*15b0*/  IMAD.SHL.U32 R102, R102, 0x2, RZ ;  /* 0x0000000266667824 */ /* 0x000fe200078e00ff */
[----:B------:R-:W-:Y:S01]  /*15c0*/  LOP3.LUT R101, R101, 0xfffffff8, RZ, 0xc0, !PT ;  /* 0xfffffff865657812 */ /* 0x000fe200078ec0ff */
[----:B------:R-:W-:Y:S01]  /*15d0*/  IMAD R69, R66, c[0x0][0x294], R69 ;  /* 0x0000a50042457a24 */ /* 0x000fe200078e0245 */
[----:B------:R-:W-:Y:S01]  /*15e0*/  LOP3.LUT R100, R100, 0xfffffff8, RZ, 0xc0, !PT ;  /* 0xfffffff864647812 */ /* 0x000fe200078ec0ff */
[----:B------:R-:W-:Y:S01]  /*15f0*/  IMAD.WIDE.U32 R120, R66, c[0x0][0x290], R120 ;  /* 0x0000a40042787a25 */ /* 0x000fe200078e0078 */
[----:B------:R-:W-:Y:S01]  /*1600*/  USHF.L.U32 UR6, UR4, 0x5, URZ ;  /* 0x0000000504067899 */ /* 0x000fe2000800063f */
[----:B------:R-:W-:-:S02]  /*1610*/  IADD3 R10, R14, 0x20, RZ ;  /* 0x000000200e0a7810 */ /* 0x000fc40007ffe0ff */
[----:B------:R-:W-:Y:S01]  /*1620*/  IMAD.WIDE.U32 R124, R124, c[0x0][0x268], R20 ;  /* 0x00009a007c7c7a25 */ /* 0x000fe200078e0014 */
[----:B------:R-:W-:Y:S01]  /*1630*/  ULDC.U8 UR4, c[0x0][0x298] ;  /* 0x0000a60000047ab9 */ /* 0x000fe20000000000 */
[----:B------:R-:W-:Y:S02]  /*1640*/  IADD3 R9, R14, 0x60, RZ ;  /* 0x000000600e097810 */ /* 0x000fe40007ffe0ff */
[C---:B------:R-:W-:Y:S01]  /*1650*/  IMAD R3, R66.reuse, c[0x0][0x284], R3 ;  /* 0x0000a10042037a24 */ /* 0x040fe200078e0203 */
[----:B------:R-:W-:Y:S01]  /*1660*/  IADD3.X R72, R79, R80, R17, P1, P0 ;  /* 0x000000504f487210 */ /* 0x000fe20000fe0411 */
[C---:B------:R-:W-:Y:S01]  /*1670*/  IMAD.WIDE.U32 R118, R66.reuse, c[0x0][0x280], R118 ;  /* 0x0000a00042767a25 */ /* 0x040fe200078e0076 */
[----:B------:R-:W-:Y:S02]  /*1680*/  LOP3.LUT R105, R105, 0x10, RZ, 0xc0, !PT ;  /* 0x0000001069697812 */ /* 0x000fe400078ec0ff */
[----:B------:R-:W-:Y:S01]  /*1690*/  ISETP.NE.AND P5, PT, RZ, UR4, PT ;  /* 0x00000004ff007c0c */ /* 0x000fe2000bfa5270 */
[----:B------:R-:W-:Y:S01]  /*16a0*/  IMAD.WIDE.U32 R116, R66, c[0x0][0x290], R116 ;  /* 0x0000a40042747a25 */ /* 0x000fe200078e0074 */
[----:B------:R-:W-:-:S02]  /*16b0*/  LOP3.LUT R104, R104, 0x10, RZ, 0xc0, !PT ;  /* 0x0000001068687812 */ /* 0x000fc400078ec0ff */
[----:B------:R-:W-:Y:S01]  /*16c0*/  LOP3.LUT R103, R103, 0x10, RZ, 0xc0, !PT ;  /* 0x0000001067677812 */ /* 0x000fe200078ec0ff */
[----:B------:R-:W-:Y:S01]  /*16d0*/  IMAD.WIDE.U32 R114, R66, c[0x0][0x280], R114 ;  /* 0x0000a00042727a25 */ /* 0x000fe200078e0072 */
[----:B------:R-:W-:Y:S02]  /*16e0*/  LOP3.LUT R102, R102, 0x10, RZ, 0xc0, !PT ;  /* 0x0000001066667812 */ /* 0x000fe400078ec0ff */
[----:B------:R-:W-:Y:S01]  /*16f0*/  SHF.R.S32.HI R92, RZ, 0x1f, R101 ;  /* 0x0000001fff5c7819 */ /* 0x000fe20000011465 */
[----:B------:R-:W-:Y:S01]  /*1700*/  IMAD.IADD R71, R121, 0x1, R69 ;  /* 0x0000000179477824 */ /* 0x000fe200078e0245 */
[----:B------:R-:W-:Y:S01]  /*1710*/  SHF.R.S32.HI R90, RZ, 0x1f, R100 ;  /* 0x0000001fff5a7819 */ /* 0x000fe20000011464 */
[----:B------:R-:W-:Y:S01]  /*1720*/  IMAD.IADD R77, R125, 0x1, R77 ;  /* 0x000000017d4d7824 */ /* 0x000fe200078e024d */
[----:B------:R-:W-:Y:S01]  /*1730*/  SHF.R.S32.HI R88, RZ, 0x1f, R99 ;  /* 0x0000001fff587819 */ /* 0x000fe20000011463 */
[----:B------:R-:W-:Y:S01]  /*1740*/  IMAD.IADD R75, R123, 0x1, R75 ;  /* 0x000000017b4b7824 */ /* 0x000fe200078e024b */
[----:B------:R-:W-:Y:S01]  /*1750*/  SHF.R.S32.HI R86, RZ, 0x1f, R98 ;  /* 0x0000001fff567819 */ /* 0x000fe20000011462 */
[----:B------:R-:W-:-:S02]  /*1760*/  IMAD.IADD R70, R119, 0x1, R3 ;  /* 0x0000000177467824 */ /* 0x000fc400078e0203 */
[----:B------:R-:W-:Y:S02]  /*1770*/  IMAD.IADD R69, R69, 0x1, R117 ;  /* 0x0000000145457824 */ /* 0x000fe400078e0275 */
[----:B------:R-:W-:Y:S02]  /*1780*/  IMAD.IADD R68, R3, 0x1, R115 ;  /* 0x0000000103447824 */ /* 0x000fe400078e0273 */
[----:B------:R-:W-:Y:S02]  /*1790*/  IMAD.SHL.U32 R95, R95, 0x2, RZ ;  /* 0x000000025f5f7824 */ /* 0x000fe400078e00ff */
[----:B------:R-:W-:Y:S02]  /*17a0*/  IMAD.SHL.U32 R93, R93, 0x2, RZ ;  /* 0x000000025d5d7824 */ /* 0x000fe400078e00ff */
[----:B------:R-:W-:Y:S02]  /*17b0*/  IMAD.SHL.U32 R94, R94, 0x2, RZ ;  /* 0x000000025e5e7824 */ /* 0x000fe400078e00ff */
[----:B------:R-:W-:Y:S01]  /*17c0*/  IMAD.SHL.U32 R91, R91, 0x2, RZ ;  /* 0x000000025b5b7824 */ /* 0x000fe200078e00ff */
[----:B------:R-:W-:Y:S06]  /*17d0*/  BAR.SYNC.DEFER_BLOCKING 0x0 ;  /* 0x0000000000007b1d */ /* 0x000fec0000010000 */
.L_x_75:
[----:B------:R-:W-:Y:S04]  /*17e0*/  DEPBAR.LE SB0, 0x0 ;  /* 0x000080000000791a */ /* 0x000fe80000000000 */
[----:B------:R-:W-:Y:S01]  /*17f0*/  BAR.SYNC.DEFER_BLOCKING 0x0 ;  /* 0x0000000000007b1d */ /* 0x000fe20000010000 */
[C---:B-1----:R-:W-:Y:S02]  /*1800*/  IMAD R5, R82.reuse, UR5, RZ ;  /* 0x0000000552057c24 */ /* 0x042fe4000f8e02ff */
[----:B-----5:R-:W-:Y:S04]  /*1810*/  IMAD.WIDE.U32 R18, R82, UR6, RZ ;  /* 0x0000000652127c25 */ /* 0x020fe8000f8e00ff */
[----:B------:R-:W-:Y:S01]  /*1820*/  IMAD R5, R81, UR6, R5 ;  /* 0x0000000651057c24 */ /* 0x000fe2000f8e0205 */
[----:B------:R-:W-:Y:S04]  /*1830*/  IADD3 R3, P1, R73, R18, RZ ;  /* 0x0000001249037210 */ /* 0x000fe80007f3e0ff */
[----:B------:R-:W-:Y:S02]  /*1840*/  IADD3 R5, R19, R5, RZ ;  /* 0x0000000513057210 */ /* 0x000fe40007ffe0ff */
[----:B------:R-:W-:Y:S02]  /*1850*/  LEA R52, P0, R3, c[0x0][0x1c8], 0x1 ;  /* 0x0000720003347a11 */ /* 0x000fe400078008ff */
[----:B------:R-:W-:Y:S04]  /*1860*/  IADD3.X R0, R5, R72, RZ, P1, !PT ;  /* 0x0000004805007210 */ /* 0x000fe80000ffe4ff */
[----:B------:R-:W-:Y:S01]  /*1870*/  LEA.HI.X R53, R3, c[0x0][0x1cc], R0, 0x1, P0 ;  /* 0x0000730003357a11 */ /* 0x000fe200000f0c00 */
[----:B------:R-:W-:Y:S01]  /*1880*/  BSSY B1, `(.L_x_57) ;  /* 0x0000256000017945 */ /* 0x000fe20003800000 */
[----:B------:R-:W-:-:S05]  /*1890*/  @!P6 BRA `(.L_x_58) ;  /* 0x000024400000e947 */ /* 0x000fca0003800000 */
[----:B------:R-:W-:Y:S01]  /*18a0*/  IMAD R3, R82, UR13, RZ ;  /* 0x0000000d52037c24 */ /* 0x000fe2000f8e02ff */
[----:B------:R-:W-:Y:S01]  /*18b0*/  IMNMX R67, R96, 0x20, PT ;  /* 0x0000002060437817 */ /* 0x000fe20003800200 */
[C---:B------:R-:W-:Y:S02]  /*18c0*/  IMAD R13, R82.reuse, UR9, RZ ;  /* 0x00000009520d7c24 */ /* 0x040fe4000f8e02ff */
[C---:B------:R-:W-:Y:S04]  /*18d0*/  IMAD.WIDE.U32 R20, R82.reuse, UR14, RZ ;  /* 0x0000000e52147c25 */ /* 0x040fe8000f8e00ff */
[----:B------:R-:W-:Y:S04]  /*18e0*/  IMAD.WIDE.U32 R6, R82, UR12, RZ ;  /* 0x0000000c52067c25 */ /* 0x000fe8000f8e00ff */
[C---:B------:R-:W-:Y:S02]  /*18f0*/  IMAD R3, R81.reuse, UR14, R3 ;  /* 0x0000000e51037c24 */ /* 0x040fe4000f8e0203 */
[----:B------:R-:W-:Y:S03]  /*1900*/  IMAD R13, R81, UR12, R13 ;  /* 0x0000000c510d7c24 */ /* 0x000fe6000f8e020d */
[----:B------:R-:W-:Y:S02]  /*1910*/  IADD3 R3, R21, R3, RZ ;  /* 0x0000000315037210 */ /* 0x000fe40007ffe0ff */
[----:B------:R-:W-:Y:S01]  /*1920*/  IADD3 R0, R7, R13, RZ ;  /* 0x0000000d07007210 */ /* 0x000fe20007ffe0ff */
[----:B------:R-:W-:-:S05]  /*1930*/  @!P5 BRA `(.L_x_59) ;  /* 0x000012000000d947 */ /* 0x000fca0003800000 */
[----:B------:R-:W-:Y:S01]  /*1940*/  ISETP.GE.AND P4, PT, R109, R67, PT ;  /* 0x000000436d00720c */ /* 0x000fe20003f86270 */
[----:B------:R-:W-:Y:S01]  /*1950*/  BSSY B0, `(.L_x_60) ;  /* 0x0000026000007945 */ /* 0x000fe20003800000 */
[----:B------:R-:W-:Y:S01]  /*1960*/  CS2R R40, SRZ ;  /* 0x0000000000287805 */ /* 0x000fe2000001ff00 */
[----:B------:R-:W-:Y:S01]  /*1970*/  CS2R R44, SRZ ;  /* 0x00000000002c7805 */ /* 0x000fe2000001ff00 */
[----:B------:R-:W-:Y:S01]  /*1980*/  CS2R R46, SRZ ;  /* 0x00000000002e7805 */ /* 0x000fe2000001ff00 */
[----:B------:R-:W-:Y:S01]  /*1990*/  CS2R R50, SRZ ;  /* 0x0000000000327805 */ /* 0x000fe2000001ff00 */
[----:B------:R-:W-:Y:S01]  /*19a0*/  CS2R R18, SRZ ;  /* 0x0000000000127805 */ /* 0x000fe2000001ff00 */
[----:B------:R-:W-:Y:S01]  /*19b0*/  CS2R R24, SRZ ;  /* 0x0000000000187805 */ /* 0x000fe2000001ff00 */
[----:B------:R-:W-:Y:S01]  /*19c0*/  CS2R R28, SRZ ;  /* 0x00000000001c7805 */ /* 0x000fe2000001ff00 */
[----:B------:R-:W-:Y:S04]  /*19d0*/  CS2R R32, SRZ ;  /* 0x0000000000207805 */ /* 0x000fe8000001ff00 */
[----:B------:R-:W-:-:S05]  /*19e0*/  @P4 BRA `(.L_x_61) ;  /* 0x000001c000004947 */ /* 0x000fca0003800000 */
[----:B------:R-:W-:Y:S01]  /*19f0*/  IADD3 R20, P1, R114, R20, RZ ;  /* 0x0000001472147210 */ /* 0x000fe20007f3e0ff */
[----:B------:R-:W-:Y:S01]  /*1a00*/  CS2R R50, SRZ ;  /* 0x0000000000327805 */ /* 0x000fe2000001ff00 */
[----:B------:R-:W-:Y:S01]  /*1a10*/  IADD3 R6, P0, R116, R6, RZ ;  /* 0x0000000674067210 */ /* 0x000fe20007f1e0ff */
[----:B------:R-:W-:Y:S01]  /*1a20*/  CS2R R46, SRZ ;  /* 0x00000000002e7805 */ /* 0x000fe2000001ff00 */
[----:B------:R-:W-:Y:S01]  /*1a30*/  ISETP.GE.AND P3, PT, R14, c[0x0][0x27c], PT ;  /* 0x00009f000e007a0c */ /* 0x000fe20003f66270 */
[----:B------:R-:W-:Y:S01]  /*1a40*/  IMAD.X R3, R3, 0x1, R68, P1 ;  /* 0x0000000103037824 */ /* 0x000fe200008e0644 */
[----:B------:R-:W-:Y:S01]  /*1a50*/  LEA R22, P1, R20, c[0x0][0x270], 0x1 ;  /* 0x00009c0014167a11 */ /* 0x000fe200078208ff */
[----:B------:R-:W-:Y:S01]  /*1a60*/  IMAD.X R5, R0, 0x1, R69, P0 ;  /* 0x0000000100057824 */ /* 0x000fe200000e0645 */
[----:B------:R-:W-:Y:S01]  /*1a70*/  LEA R2, P0, R6, c[0x0][0x288], 0x1 ;  /* 0x0000a20006027a11 */ /* 0x000fe200078008ff */
[----:B------:R-:W-:Y:S01]  /*1a80*/  CS2R R44, SRZ ;  /* 0x00000000002c7805 */ /* 0x000fe2000001ff00 */
[----:B------:R-:W-:Y:S01]  /*1a90*/  LEA.HI.X R23, R20, c[0x0][0x274], R3, 0x1, P1 ;  /* 0x00009d0014177a11 */ /* 0x000fe200008f0c03 */
[----:B------:R-:W-:Y:S01]  /*1aa0*/  CS2R R40, SRZ ;  /* 0x0000000000287805 */ /* 0x000fe2000001ff00 */
[----:B------:R-:W-:Y:S01]  /*1ab0*/  LEA.HI.X R3, R6, c[0x0][0x28c], R5, 0x1, P0 ;  /* 0x0000a30006037a11 */ /* 0x000fe200000f0c05 */
[----:B------:R-:W-:Y:S01]  /*1ac0*/  CS2R R32, SRZ ;  /* 0x0000000000207805 */ /* 0x000fe2000001ff00 */
[----:B------:R-:W-:Y:S01]  /*1ad0*/  ISETP.GE.AND P2, PT, R10, c[0x0][0x27c], PT ;  /* 0x00009f000a007a0c */ /* 0x000fe20003f46270 */
[----:B------:R-:W-:Y:S01]  /*1ae0*/  CS2R R28, SRZ ;  /* 0x00000000001c7805 */ /* 0x000fe2000001ff00 */
[----:B------:R-:W-:Y:S01]  /*1af0*/  ISETP.GE.AND P1, PT, R12, c[0x0][0x27c], PT ;  /* 0x00009f000c007a0c */ /* 0x000fe20003f26270 */
[----:B------:R1:W5:Y:S01]  /*1b00*/  @!P3 LDG.E.64 R50, [R22.64] ;  /* 0x0000000a1632b981 */ /* 0x000362000c1e1b00 */
[----:B------:R-:W-:Y:S01]  /*1b10*/  ISETP.GE.AND P0, PT, R9, c[0x0][0x27c], PT ;  /* 0x00009f0009007a0c */ /* 0x000fe20003f06270 */
[----:B------:R-:W-:Y:S01]  /*1b20*/  CS2R R24, SRZ ;  /* 0x0000000000187805 */ /* 0x000fe2000001ff00 */
[----:B------:R-:W-:Y:S01]  /*1b30*/  CS2R R18, SRZ ;  /* 0x0000000000127805 */ /* 0x000fe2000001ff00 */
[----:B------:R1:W5:Y:S06]  /*1b40*/  @!P3 LDG.E.64 R32, [R2.64] ;  /* 0x0000000a0220b981 */ /* 0x00036c000c1e1b00 */
[----:B------:R1:W5:Y:S04]  /*1b50*/  @!P2 LDG.E.64 R46, [R22.64+0x40] ;  /* 0x0000400a162ea981 */ /* 0x000368000c1e1b00 */
[----:B------:R1:W5:Y:S04]  /*1b60*/  @!P1 LDG.E.64 R44, [R22.64+0x80] ;  /* 0x0000800a162c9981 */ /* 0x000368000c1e1b00 */
[----:B------:R1:W5:Y:S04]  /*1b70*/  @!P0 LDG.E.64 R40, [R22.64+0xc0] ;  /* 0x0000c00a16288981 */ /* 0x000368000c1e1b00 */
[----:B------:R1:W5:Y:S04]  /*1b80*/  @!P2 LDG.E.64 R28, [R2.64+0x40] ;  /* 0x0000400a021ca981 */ /* 0x000368000c1e1b00 */
[----:B------:R1:W5:Y:S04]  /*1b90*/  @!P1 LDG.E.64 R24, [R2.64+0x80] ;  /* 0x0000800a02189981 */ /* 0x000368000c1e1b00 */
[----:B------:R1:W5:Y:S02]  /*1ba0*/  @!P0 LDG.E.64 R18, [R2.64+0xc0] ;  /* 0x0000c00a02128981 */ /* 0x000364000c1e1b00 */
.L_x_61:
[----:B------:R-:W-:Y:S05]  /*1bb0*/  BSYNC B0 ;  /* 0x0000000000007941 */ /* 0x000fea0003800000 */
.L_x_60:
[----:B------:R-:W-:-:S05]  /*1bc0*/  @P4 BRA `(.L_x_62) ;  /* 0x0000221000004947 */ /* 0x000fca0003800000 */
[----:B------:R-:W-:Y:S01]  /*1bd0*/  ISETP.GE.AND P0, PT, R16, c[0x0][0x1d4], PT ;  /* 0x0000750010007a0c */ /* 0x000fe20003f06270 */
[----:B-----5:R-:W-:Y:S01]  /*1be0*/  IMAD.MOV.U32 R13, RZ, RZ, R44 ;  /* 0x000000ffff0d7224 */ /* 0x020fe200078e002c */
[----:B------:R-:W-:Y:S01]  /*1bf0*/  MOV R8, R45 ;  /* 0x0000002d00087202 */ /* 0x000fe20000000f00 */
[----:B------:R-:W-:Y:S01]  /*1c00*/  IMAD.MOV.U32 R0, RZ, RZ, R19 ;  /* 0x000000ffff007224 */ /* 0x000fe200078e0013 */
[----:B-1----:R-:W-:Y:S01]  /*1c10*/  MOV R2, R18 ;  /* 0x0000001200027202 */ /* 0x002fe20000000f00 */
[----:B------:R-:W-:Y:S01]  /*1c20*/  IMAD.MOV.U32 R21, RZ, RZ, R40 ;  /* 0x000000ffff157224 */ /* 0x000fe200078e0028 */
[----:B------:R-:W-:Y:S01]  /*1c30*/  PRMT R42, R8, 0x5410, R13 ;  /* 0x00005410082a7816 */ /* 0x000fe2000000000d */
[----:B------:R-:W-:Y:S01]  /*1c40*/  IMAD.MOV.U32 R20, RZ, RZ, R41 ;  /* 0x000000ffff147224 */ /* 0x000fe200078e0029 */
[----:B------:R-:W-:Y:S01]  /*1c50*/  PRMT R5, R0, 0x5410, R2 ;  /* 0x0000541000057816 */ /* 0x000fe20000000002 */
[----:B------:R-:W-:Y:S01]  /*1c60*/  IMAD.MOV.U32 R13, RZ, RZ, R46 ;  /* 0x000000ffff0d7224 */ /* 0x000fe200078e002e */
[----:B------:R-:W-:Y:S01]  /*1c70*/  MOV R3, R25 ;  /* 0x0000001900037202 */ /* 0x000fe20000000f00 */
[----:B------:R-:W-:Y:S01]  /*1c80*/  IMAD.MOV.U32 R8, RZ, RZ, R47 ;  /* 0x000000ffff087224 */ /* 0x000fe200078e002f */
[----:B------:R-:W-:Y:S01]  /*1c90*/  MOV R0, R29 ;  /* 0x0000001d00007202 */ /* 0x000fe20000000f00 */
[----:B------:R-:W-:Y:S01]  /*1ca0*/  IMAD.MOV.U32 R4, RZ, RZ, R24 ;  /* 0x000000ffff047224 */ /* 0x000fe200078e0018 */
[----:B------:R-:W-:Y:S01]  /*1cb0*/  PRMT R38, R20, 0x5410, R21 ;  /* 0x0000541014267816 */ /* 0x000fe20000000015 */
[----:B------:R-:W-:Y:S01]  /*1cc0*/  IMAD.MOV.U32 R2, RZ, RZ, R28 ;  /* 0x000000ffff027224 */ /* 0x000fe200078e001c */
[----:B------:R-:W-:Y:S01]  /*1cd0*/  PRMT R43, R8, 0x5410, R13 ;  /* 0x00005410082b7816 */ /* 0x000fe2000000000d */
[----:B------:R-:W-:Y:S01]  /*1ce0*/  BSSY B0, `(.L_x_63) ;  /* 0x000003b000007945 */ /* 0x000fe20003800000 */
[----:B------:R-:W-:Y:S02]  /*1cf0*/  PRMT R6, R3, 0x5410, R4 ;  /* 0x0000541003067816 */ /* 0x000fe40000000004 */
[----:B------:R-:W-:Y:S01]  /*1d00*/  PRMT R7, R0, 0x5410, R2 ;  /* 0x0000541000077816 */ /* 0x000fe20000000002 */
[----:B------:R-:W-:-:S05]  /*1d10*/  @P0 BRA `(.L_x_64) ;  /* 0x0000037000000947 */ /* 0x000fca0003800000 */
[----:B------:R-:W-:Y:S01]  /*1d20*/  ISETP.GE.AND P0, PT, R14, c[0x0][0x27c], PT ;  /* 0x00009f000e007a0c */ /* 0x000fe20003f06270 */
[----:B------:R-:W1:Y:S01]  /*1d30*/  LDS.128 R20, [R106+0xc080] ;  /* 0x00c080006a147984 */ /* 0x000e620000000c00 */
[----:B------:R-:W-:Y:S02]  /*1d40*/  MOV R26, R32 ;  /* 0x00000020001a7202 */ /* 0x000fe40000000f00 */
[----:B------:R-:W-:Y:S02]  /*1d50*/  MOV R34, R50 ;  /* 0x0000003200227202 */ /* 0x000fe40000000f00 */
[----:B------:R-:W-:Y:S02]  /*1d60*/  MOV R27, R33 ;  /* 0x00000021001b7202 */ /* 0x000fe40000000f00 */
[----:B------:R-:W-:Y:S05]  /*1d70*/  MOV R49, R51 ;  /* 0x0000003300317202 */ /* 0x000fea0000000f00 */
[--C-:B------:R-:W-:Y:S01]  /*1d80*/  @!P0 SHF.R.U64 R31, R32, 0x10, R33.reuse ;  /* 0x00000010201f8819 */ /* 0x100fe20000001221 */
[----:B------:R-:W-:Y:S01]  /*1d90*/  @!P0 HADD2.F32 R35, -RZ, R34.H0_H0 ;  /* 0x20000022ff238230 */ /* 0x000fe20000004100 */
[----:B------:R-:W-:Y:S01]  /*1da0*/  @!P0 SHF.R.U32.HI R13, RZ, 0x10, R33 ;  /* 0x00000010ff0d8819 */ /* 0x000fe20000011621 */
[----:B------:R-:W-:Y:S01]  /*1db0*/  @!P0 HADD2.F32 R33, -RZ, R26.H0_H0 ;  /* 0x2000001aff218230 */ /* 0x000fe20000004100 */
[--C-:B------:R-:W-:Y:S01]  /*1dc0*/  @!P0 SHF.R.U64 R37, R50, 0x10, R51.reuse ;  /* 0x0000001032258819 */ /* 0x100fe20000001233 */
[----:B------:R-:W-:Y:S01]  /*1dd0*/  @!P0 HADD2.F32 R31, -RZ, R31.H0_H0 ;  /* 0x2000001fff1f8230 */ /* 0x000fe20000004100 */
[----:B------:R-:W-:Y:S01]  /*1de0*/  @!P0 SHF.R.U32.HI R39, RZ, 0x10, R51 ;  /* 0x00000010ff278819 */ /* 0x000fe20000011633 */
[----:B------:R-:W-:Y:S02]  /*1df0*/  @!P0 HADD2.F32 R27, -RZ, R27.H0_H0 ;  /* 0x2000001bff1b8230 */ /* 0x000fe40000004100 */
[----:B------:R-:W-:Y:S02]  /*1e00*/  @!P0 HADD2.F32 R37, -RZ, R37.H0_H0 ;  /* 0x20000025ff258230 */ /* 0x000fe40000004100 */
[----:B------:R-:W-:Y:S02]  /*1e10*/  @!P0 HADD2.F32 R39, -RZ, R39.H0_H0 ;  /* 0x20000027ff278230 */ /* 0x000fe40000004100 */
[----:B------:R-:W-:Y:S01]  /*1e20*/  @!P0 HADD2.F32 R13, -RZ, R13.H0_H0 ;  /* 0x2000000dff0d8230 */ /* 0x000fe20000004100 */
[----:B-1----:R-:W-:Y:S01]  /*1e30*/  @!P0 IMAD.MOV.U32 R26, RZ, RZ, R21 ;  /* 0x000000ffff1a8224 */ /* 0x002fe200078e0015 */
[----:B------:R-:W-:Y:S04]  /*1e40*/  @!P0 MOV R8, R20 ;  /* 0x0000001400088202 */ /* 0x000fe80000000f00 */
[----:B------:R-:W-:Y:S02]  /*1e50*/  @!P0 HADD2.F32 R34, -RZ, R26.H1_H1 ;  /* 0x3000001aff228230 */ /* 0x000fe40000004100 */
[--C-:B------:R-:W-:Y:S02]  /*1e60*/  @!P0 HADD2.F32 R30, -RZ, R8.reuse.H1_H1 ;  /* 0x30000008ff1e8230 */ /* 0x100fe40000004100 */
[----:B------:R-:W-:Y:S01]  /*1e70*/  @!P0 HADD2.F32 R8, -RZ, R8.H0_H0 ;  /* 0x20000008ff088230 */ /* 0x000fe20000004100 */
[----:B------:R-:W-:Y:S02]  /*1e80*/  @!P0 FMUL.FTZ R59, R34, R31 ;  /* 0x0000001f223b8220 */ /* 0x000fe40000410000 */
[-C--:B------:R-:W-:Y:S02]  /*1e90*/  @!P0 FMUL.FTZ R57, R30, R33.reuse ;  /* 0x000000211e398220 */ /* 0x080fe40000410000 */
[C---:B------:R-:W-:Y:S02]  /*1ea0*/  @!P0 FMUL.FTZ R0, R8.reuse, R33 ;  /* 0x0000002108008220 */ /* 0x040fe40000410000 */
[-C--:B------:R-:W-:Y:S01]  /*1eb0*/  @!P0 FFMA.FTZ R57, R8, R35.reuse, -R57 ;  /* 0x0000002308398223 */ /* 0x080fe20000010839 */
[----:B------:R-:W-:Y:S01]  /*1ec0*/  @!P0 HADD2.F32 R8, -RZ, R26.H0_H0 ;  /* 0x2000001aff088230 */ /* 0x000fe20000004100 */
[----:B------:R-:W-:Y:S01]  /*1ed0*/  @!P0 FFMA.FTZ R0, R30, R35, R0 ;  /* 0x000000231e008223 */ /* 0x000fe20000010000 */
[----:B------:R-:W-:Y:S01]  /*1ee0*/  @!P0 MOV R26, R22 ;  /* 0x00000016001a8202 */ /* 0x000fe20000000f00 */
[----:B------:R-:W-:Y:S02]  /*1ef0*/  @!P0 HADD2.F32 R35, -RZ, R49.H0_H0 ;  /* 0x20000031ff238230 */ /* 0x000fe40000004100 */
[----:B------:R-:W-:Y:S01]  /*1f00*/  @!P0 FMUL.FTZ R2, R8, R31 ;  /* 0x0000001f08028220 */ /* 0x000fe20000410000 */
[----:B------:R-:W-:Y:S01]  /*1f10*/  @!P0 F2FP.PACK_AB R57, R0, R57 ;  /* 0x000000390039823e */ /* 0x000fe200000000ff */
[----:B------:R-:W-:Y:S01]  /*1f20*/  @!P0 FFMA.FTZ R59, R8, R37, -R59 ;  /* 0x00000025083b8223 */ /* 0x000fe2000001083b */
[----:B------:R-:W-:Y:S01]  /*1f30*/  @!P0 MOV R8, R23 ;  /* 0x0000001700088202 */ /* 0x000fe20000000f00 */
[----:B------:R-:W-:Y:S01]  /*1f40*/  @!P0 FFMA.FTZ R2, R34, R37, R2 ;  /* 0x0000002522028223 */ /* 0x000fe20000010002 */
[--C-:B------:R-:W-:Y:S01]  /*1f50*/  @!P0 HADD2.F32 R30, -RZ, R26.reuse.H1_H1 ;  /* 0x3000001aff1e8230 */ /* 0x100fe20000004100 */
[----:B------:R-:W-:Y:S01]  /*1f60*/  @!P0 IMAD.MOV.U32 R20, RZ, RZ, R57 ;  /* 0x000000ffff148224 */ /* 0x000fe200078e0039 */
[----:B------:R-:W-:Y:S02]  /*1f70*/  @!P0 HADD2.F32 R26, -RZ, R26.H0_H0 ;  /* 0x2000001aff1a8230 */ /* 0x000fe40000004100 */
[--C-:B------:R-:W-:Y:S01]  /*1f80*/  @!P0 HADD2.F32 R36, -RZ, R8.reuse.H1_H1 ;  /* 0x30000008ff248230 */ /* 0x100fe20000004100 */
[-C--:B------:R-:W-:Y:S01]  /*1f90*/  @!P0 FMUL.FTZ R48, R30, R27.reuse ;  /* 0x0000001b1e308220 */ /* 0x080fe20000410000 */
[----:B------:R-:W-:Y:S01]  /*1fa0*/  @!P0 HADD2.F32 R8, -RZ, R8.H0_H0 ;  /* 0x20000008ff088230 */ /* 0x000fe20000004100 */
[----:B------:R-:W-:Y:S01]  /*1fb0*/  @!P0 FMUL.FTZ R3, R26, R27 ;  /* 0x0000001b1a038220 */ /* 0x000fe20000410000 */
[----:B------:R-:W-:Y:S01]  /*1fc0*/  @!P0 F2FP.PACK_AB R56, R2, R59 ;  /* 0x0000003b0238823e */ /* 0x000fe200000000ff */
[-C--:B------:R-:W-:Y:S02]  /*1fd0*/  @!P0 FMUL.FTZ R54, R36, R13.reuse ;  /* 0x0000000d24368220 */ /* 0x080fe40000410000 */
[----:B------:R-:W-:Y:S01]  /*1fe0*/  @!P0 FMUL.FTZ R4, R8, R13 ;  /* 0x0000000d08048220 */ /* 0x000fe20000410000 */
[----:B------:R-:W-:Y:S01]  /*1ff0*/  @!P0 MOV R21, R56 ;  /* 0x0000003800158202 */ /* 0x000fe20000000f00 */
[-C--:B------:R-:W-:Y:S02]  /*2000*/  @!P0 FFMA.FTZ R3, R30, R35.reuse, R3 ;  /* 0x000000231e038223 */ /* 0x080fe40000010003 */
[----:B------:R-:W-:Y:S02]  /*2010*/  @!P0 FFMA.FTZ R48, R26, R35, -R48 ;  /* 0x000000231a308223 */ /* 0x000fe40000010830 */
[-C--:B------:R-:W-:Y:S02]  /*2020*/  @!P0 FFMA.FTZ R54, R8, R39.reuse, -R54 ;  /* 0x0000002708368223 */ /* 0x080fe40000010836 */
[----:B------:R-:W-:Y:S01]  /*2030*/  @!P0 FFMA.FTZ R4, R36, R39, R4 ;  /* 0x0000002724048223 */ /* 0x000fe20000010004 */
[----:B------:R-:W-:Y:S04]  /*2040*/  @!P0 F2FP.PACK_AB R48, R3, R48 ;  /* 0x000000300330823e */ /* 0x000fe800000000ff */
[----:B------:R-:W-:Y:S02]  /*2050*/  @!P0 F2FP.PACK_AB R59, R4, R54 ;  /* 0x00000036043b823e */ /* 0x000fe400000000ff */
[----:B------:R-:W-:Y:S02]  /*2060*/  @!P0 MOV R22, R48 ;  /* 0x0000003000168202 */ /* 0x000fe40000000f00 */
[----:B------:R-:W-:Y:S05]  /*2070*/  @!P0 MOV R23, R59 ;  /* 0x0000003b00178202 */ /* 0x000fea0000000f00 */
[----:B------:R1:W-:Y:S02]  /*2080*/  STG.E.128 [R52.64], R20 ;  /* 0x0000001434007986 */ /* 0x0003e4000c101d0a */
.L_x_64:
[----:B------:R-:W-:Y:S05]  /*2090*/  BSYNC B0 ;  /* 0x0000000000007941 */ /* 0x000fea0003800000 */
.L_x_63:
[----:B------:R-:W-:Y:S01]  /*20a0*/  ISETP.GE.AND P0, PT, R11, c[0x0][0x1d4], PT ;  /* 0x000075000b007a0c */ /* 0x000fe20003f06270 */
[----:B------:R-:W-:Y:S01]  /*20b0*/  @!UPT UIADD3 URZ, URZ, URZ, URZ ;  /* 0x0000003f3f3ff290 */ /* 0x000fe2000fffe03f */
[----:B------:R-:W-:Y:S11]  /*20c0*/  BSSY B0, `(.L_x_65) ;  /* 0x0000036000007945 */ /* 0x000ff60003800000 */
[----:B------:R-:W-:-:S05]  /*20d0*/  @P0 BRA `(.L_x_66) ;  /* 0x0000034000000947 */ /* 0x000fca0003800000 */
[----:B------:R-:W-:Y:S01]  /*20e0*/  ISETP.GE.AND P0, PT, R10, c[0x0][0x27c], PT ;  /* 0x00009f000a007a0c */ /* 0x000fe20003f06270 */
[----:B-1----:R-:W1:Y:S11]  /*20f0*/  LDS.128 R20, [R106+0xd080] ;  /* 0x00d080006a147984 */ /* 0x002e760000000c00 */
[----:B------:R-:W-:Y:S01]  /*2100*/  @!UPT UIADD3 URZ, URZ, URZ, URZ ;  /* 0x0000003f3f3ff290 */ /* 0x000fe2000fffe03f */
[----:B------:R-:W-:Y:S01]  /*2110*/  @!P0 HADD2.F32 R27, -RZ, R7.H1_H1 ;  /* 0x30000007ff1b8230 */ /* 0x000fe20000004100 */
[----:B------:R-:W-:Y:S01]  /*2120*/  @!P0 SHF.R.U64 R8, R28, 0x10, R29 ;  /* 0x000000101c088819 */ /* 0x000fe2000000121d */
[----:B------:R-:W-:Y:S01]  /*2130*/  @!P0 HADD2.F32 R33, -RZ, R43.H1_H1 ;  /* 0x3000002bff218230 */ /* 0x000fe20000004100 */
[----:B------:R-:W-:Y:S01]  /*2140*/  @!P0 SHF.R.U64 R32, R46, 0x10, R47 ;  /* 0x000000102e208819 */ /* 0x000fe2000000122f */
[----:B------:R-:W-:Y:S01]  /*2150*/  @!P0 HADD2.F32 R7, -RZ, R7.H0_H0 ;  /* 0x20000007ff078230 */ /* 0x000fe20000004100 */
[----:B------:R-:W-:Y:S01]  /*2160*/  @!P0 SHF.R.U32.HI R28, RZ, 0x10, R29 ;  /* 0x00000010ff1c8819 */ /* 0x000fe2000001161d */
[----:B------:R-:W-:Y:S01]  /*2170*/  @!P0 HADD2.F32 R8, -RZ, R8.H0_H0 ;  /* 0x20000008ff088230 */ /* 0x000fe20000004100 */
[----:B------:R-:W-:Y:S01]  /*2180*/  @!P0 SHF.R.U32.HI R36, RZ, 0x10, R47 ;  /* 0x00000010ff248819 */ /* 0x000fe2000001162f */
[----:B------:R-:W-:Y:S02]  /*2190*/  @!P0 HADD2.F32 R32, -RZ, R32.H0_H0 ;  /* 0x20000020ff208230 */ /* 0x000fe40000004100 */
[----:B------:R-:W-:Y:S02]  /*21a0*/  @!P0 HADD2.F32 R28, -RZ, R28.H0_H0 ;  /* 0x2000001cff1c8230 */ /* 0x000fe40000004100 */
[----:B------:R-:W-:Y:S01]  /*21b0*/  @!P0 HADD2.F32 R36, -RZ, R36.H0_H0 ;  /* 0x20000024ff248230 */ /* 0x000fe20000004100 */
[----:B-1----:R-:W-:Y:S02]  /*21c0*/  @!P0 MOV R13, R20 ;  /* 0x00000014000d8202 */ /* 0x002fe40000000f00 */
[----:B------:R-:W-:Y:S03]  /*21d0*/  @!P0 MOV R26, R21 ;  /* 0x00000015001a8202 */ /* 0x000fe60000000f00 */
[--C-:B------:R-:W-:Y:S02]  /*21e0*/  @!P0 HADD2.F32 R31, -RZ, R13.reuse.H1_H1 ;  /* 0x3000000dff1f8230 */ /* 0x100fe40000004100 */
[----:B------:R-:W-:Y:S01]  /*21f0*/  @!P0 HADD2.F32 R30, -RZ, R13.H0_H0 ;  /* 0x2000000dff1e8230 */ /* 0x000fe20000004100 */
[----:B------:R-:W-:Y:S01]  /*2200*/  @!P0 MOV R13, R22 ;  /* 0x00000016000d8202 */ /* 0x000fe20000000f00 */
[--C-:B------:R-:W-:Y:S01]  /*2210*/  @!P0 HADD2.F32 R35, -RZ, R26.reuse.H1_H1 ;  /* 0x3000001aff238230 */ /* 0x100fe20000004100 */
[-C--:B------:R-:W-:Y:S02]  /*2220*/  @!P0 FMUL.FTZ R37, R31, R27.reuse ;  /* 0x0000001b1f258220 */ /* 0x080fe40000410000 */
[C---:B------:R-:W-:Y:S01]  /*2230*/  @!P0 FMUL.FTZ R0, R30.reuse, R27 ;  /* 0x0000001b1e008220 */ /* 0x040fe20000410000 */
[----:B------:R-:W-:Y:S01]  /*2240*/  @!P0 HADD2.F32 R27, -RZ, R26.H0_H0 ;  /* 0x2000001aff1b8230 */ /* 0x000fe20000004100 */
[-C--:B------:R-:W-:Y:S01]  /*2250*/  @!P0 FMUL.FTZ R39, R35, R8.reuse ;  /* 0x0000000823278220 */ /* 0x080fe20000410000 */
[--C-:B------:R-:W-:Y:S01]  /*2260*/  @!P0 HADD2.F32 R26, -RZ, R13.reuse.H0_H0 ;  /* 0x2000000dff1a8230 */ /* 0x100fe20000004100 */
[----:B------:R-:W-:Y:S01]  /*2270*/  @!P0 FFMA.FTZ R37, R30, R33, -R37 ;  /* 0x000000211e258223 */ /* 0x000fe20000010825 */
[----:B------:R-:W-:Y:S01]  /*2280*/  @!P0 HADD2.F32 R34, -RZ, R13.H1_H1 ;  /* 0x3000000dff228230 */ /* 0x000fe20000004100 */
[----:B------:R-:W-:Y:S01]  /*2290*/  @!P0 FMUL.FTZ R2, R27, R8 ;  /* 0x000000081b028220 */ /* 0x000fe20000410000 */
[----:B------:R-:W-:Y:S01]  /*22a0*/  @!P0 MOV R8, R23 ;  /* 0x0000001700088202 */ /* 0x000fe20000000f00 */
[----:B------:R-:W-:Y:S01]  /*22b0*/  @!P0 FFMA.FTZ R0, R31, R33, R0 ;  /* 0x000000211f008223 */ /* 0x000fe20000010000 */
[----:B------:R-:W-:Y:S01]  /*22c0*/  @!P0 HADD2.F32 R31, -RZ, R43.H0_H0 ;  /* 0x2000002bff1f8230 */ /* 0x000fe20000004100 */
[-C--:B------:R-:W-:Y:S02]  /*22d0*/  @!P0 FMUL.FTZ R3, R26, R7.reuse ;  /* 0x000000071a038220 */ /* 0x080fe40000410000 */
[----:B------:R-:W-:Y:S01]  /*22e0*/  @!P0 FMUL.FTZ R48, R34, R7 ;  /* 0x0000000722308220 */ /* 0x000fe20000410000 */
[----:B------:R-:W-:Y:S01]  /*22f0*/  @!P0 F2FP.PACK_AB R37, R0, R37 ;  /* 0x000000250025823e */ /* 0x000fe200000000ff */
[-C--:B------:R-:W-:Y:S01]  /*2300*/  @!P0 FFMA.FTZ R2, R35, R32.reuse, R2 ;  /* 0x0000002023028223 */ /* 0x080fe20000010002 */
[--C-:B------:R-:W-:Y:S01]  /*2310*/  @!P0 HADD2.F32 R33, -RZ, R8.reuse.H1_H1 ;  /* 0x30000008ff218230 */ /* 0x100fe20000004100 */
[----:B------:R-:W-:Y:S01]  /*2320*/  @!P0 FFMA.FTZ R3, R34, R31, R3 ;  /* 0x0000001f22038223 */ /* 0x000fe20000010003 */
[----:B------:R-:W-:Y:S01]  /*2330*/  @!P0 MOV R20, R37 ;  /* 0x0000002500148202 */ /* 0x000fe20000000f00 */
[----:B------:R-:W-:Y:S01]  /*2340*/  @!P0 HADD2.F32 R13, -RZ, R8.H0_H0 ;  /* 0x20000008ff0d8230 */ /* 0x000fe20000004100 */
[----:B------:R-:W-:Y:S02]  /*2350*/  @!P0 FFMA.FTZ R39, R27, R32, -R39 ;  /* 0x000000201b278223 */ /* 0x000fe40000010827 */
[-C--:B------:R-:W-:Y:S02]  /*2360*/  @!P0 FMUL.FTZ R49, R33, R28.reuse ;  /* 0x0000001c21318220 */ /* 0x080fe40000410000 */
[C---:B------:R-:W-:Y:S01]  /*2370*/  @!P0 FMUL.FTZ R4, R13.reuse, R28 ;  /* 0x0000001c0d048220 */ /* 0x040fe20000410000 */
[----:B------:R-:W-:Y:S01]  /*2380*/  @!P0 F2FP.PACK_AB R50, R2, R39 ;  /* 0x000000270232823e */ /* 0x000fe200000000ff */
[----:B------:R-:W-:Y:S02]  /*2390*/  @!P0 FFMA.FTZ R48, R26, R31, -R48 ;  /* 0x0000001f1a308223 */ /* 0x000fe40000010830 */
[----:B------:R-:W-:Y:S01]  /*23a0*/  @!P0 FFMA.FTZ R49, R13, R36, -R49 ;  /* 0x000000240d318223 */ /* 0x000fe20000010831 */
[----:B------:R-:W-:Y:S01]  /*23b0*/  @!P0 MOV R21, R50 ;  /* 0x0000003200158202 */ /* 0x000fe20000000f00 */
[----:B------:R-:W-:Y:S01]  /*23c0*/  @!P0 FFMA.FTZ R4, R33, R36, R4 ;  /* 0x0000002421048223 */ /* 0x000fe20000010004 */
[----:B------:R-:W-:Y:S04]  /*23d0*/  @!P0 F2FP.PACK_AB R48, R3, R48 ;  /* 0x000000300330823e */ /* 0x000fe800000000ff */
[----:B------:R-:W-:Y:S02]  /*23e0*/  @!P0 F2FP.PACK_AB R49, R4, R49 ;  /* 0x000000310431823e */ /* 0x000fe400000000ff */
[----:B------:R-:W-:Y:S02]  /*23f0*/  @!P0 MOV R22, R48 ;  /* 0x0000003000168202 */ /* 0x000fe40000000f00 */
[----:B------:R-:W-:Y:S05]  /*2400*/  @!P0 MOV R23, R49 ;  /* 0x0000003100178202 */ /* 0x000fea0000000f00 */
[----:B------:R1:W-:Y:S02]  /*2410*/  STG.E.128 [R52.64+0x80], R20 ;  /* 0x0000801434007986 */ /* 0x0003e4000c101d0a */
.L_x_66:
[----:B------:R-:W-:Y:S05]  /*2420*/  BSYNC B0 ;  /* 0x0000000000007941 */ /* 0x000fea0003800000 */
.L_x_65:
[----:B------:R-:W-:Y:S01]  /*2430*/  ISETP.GE.AND P0, PT, R108, c[0x0][0x1d4], PT ;  /* 0x000075006c007a0c */ /* 0x000fe20003f06270 */
[----:B------:R-:W-:Y:S01]  /*2440*/  @!UPT UIADD3 URZ, URZ, URZ, URZ ;  /* 0x0000003f3f3ff290 */ /* 0x000fe2000fffe03f */
[----:B------:R-:W-:Y:S11]  /*2450*/  BSSY B0, `(.L_x_67) ;  /* 0x0000036000007945 */ /* 0x000ff60003800000 */
[----:B------:R-:W-:-:S05]  /*2460*/  @P0 BRA `(.L_x_68) ;  /* 0x0000034000000947 */ /* 0x000fca0003800000 */
[----:B------:R-:W-:Y:S01]  /*2470*/  ISETP.GE.AND P0, PT, R12, c[0x0][0x27c], PT ;  /* 0x00009f000c007a0c */ /* 0x000fe20003f06270 */
[----:B-1----:R-:W1:Y:S11]  /*2480*/  LDS.128 R20, [R106+0xe080] ;  /* 0x00e080006a147984 */ /* 0x002e760000000c00 */
[----:B------:R-:W-:Y:S01]  /*2490*/  @!UPT UIADD3 URZ, URZ, URZ, URZ ;  /* 0x0000003f3f3ff290 */ /* 0x000fe2000fffe03f */
[--C-:B------:R-:W-:Y:S01]  /*24a0*/  @!P0 HADD2.F32 R29, -RZ, R42.reuse.H1_H1 ;  /* 0x3000002aff1d8230 */ /* 0x100fe20000004100 */
[--C-:B------:R-:W-:Y:S01]  /*24b0*/  @!P0 SHF.R.U64 R7, R24, 0x10, R25.reuse ;  /* 0x0000001018078819 */ /* 0x100fe20000001219 */
[----:B------:R-:W-:Y:S01]  /*24c0*/  @!P0 HADD2.F32 R30, -RZ, R42.H0_H0 ;  /* 0x2000002aff1e8230 */ /* 0x000fe20000004100 */
[----:B------:R-:W-:Y:S01]  /*24d0*/  @!P0 SHF.R.U32.HI R24, RZ, 0x10, R25 ;  /* 0x00000010ff188819 */ /* 0x000fe20000011619 */
[--C-:B------:R-:W-:Y:S01]  /*24e0*/  @!P0 HADD2.F32 R25, -RZ, R6.reuse.H1_H1 ;  /* 0x30000006ff198230 */ /* 0x100fe20000004100 */
[--C-:B------:R-:W-:Y:S01]  /*24f0*/  @!P0 SHF.R.U64 R31, R44, 0x10, R45.reuse ;  /* 0x000000102c1f8819 */ /* 0x100fe2000000122d */
[----:B------:R-:W-:Y:S01]  /*2500*/  @!P0 HADD2.F32 R7, -RZ, R7.H0_H0 ;  /* 0x20000007ff078230 */ /* 0x000fe20000004100 */
[----:B------:R-:W-:Y:S01]  /*2510*/  @!P0 SHF.R.U32.HI R32, RZ, 0x10, R45 ;  /* 0x00000010ff208819 */ /* 0x000fe2000001162d */
[----:B------:R-:W-:Y:S02]  /*2520*/  @!P0 HADD2.F32 R6, -RZ, R6.H0_H0 ;  /* 0x20000006ff068230 */ /* 0x000fe40000004100 */
[----:B------:R-:W-:Y:S02]  /*2530*/  @!P0 HADD2.F32 R31, -RZ, R31.H0_H0 ;  /* 0x2000001fff1f8230 */ /* 0x000fe40000004100 */
[----:B------:R-:W-:Y:S02]  /*2540*/  @!P0 HADD2.F32 R24, -RZ, R24.H0_H0 ;  /* 0x20000018ff188230 */ /* 0x000fe40000004100 */
[----:B------:R-:W-:Y:S01]  /*2550*/  @!P0 HADD2.F32 R32, -RZ, R32.H0_H0 ;  /* 0x20000020ff208230 */ /* 0x000fe20000004100 */
[----:B-1----:R-:W-:Y:S02]  /*2560*/  @!P0 MOV R8, R20 ;  /* 0x0000001400088202 */ /* 0x002fe40000000f00 */
[----:B------:R-:W-:Y:S03]  /*2570*/  @!P0 MOV R13, R21 ;  /* 0x00000015000d8202 */ /* 0x000fe60000000f00 */
[--C-:B------:R-:W-:Y:S02]  /*2580*/  @!P0 HADD2.F32 R27, -RZ, R8.reuse.H1_H1 ;  /* 0x30000008ff1b8230 */ /* 0x100fe40000004100 */
[----:B------:R-:W-:Y:S02]  /*2590*/  @!P0 HADD2.F32 R8, -RZ, R8.H0_H0 ;  /* 0x20000008ff088230 */ /* 0x000fe40000004100 */
[--C-:B------:R-:W-:Y:S01]  /*25a0*/  @!P0 HADD2.F32 R28, -RZ, R13.reuse.H1_H1 ;  /* 0x3000000dff1c8230 */ /* 0x100fe20000004100 */
[CC--:B------:R-:W-:Y:S01]  /*25b0*/  @!P0 FMUL.FTZ R33, R27.reuse, R25.reuse ;  /* 0x000000191b218220 */ /* 0x0c0fe20000410000 */
[----:B------:R-:W-:Y:S01]  /*25c0*/  @!P0 HADD2.F32 R26, -RZ, R13.H0_H0 ;  /* 0x2000000dff1a8230 */ /* 0x000fe20000004100 */
[C---:B------:R-:W-:Y:S02]  /*25d0*/  @!P0 FMUL.FTZ R0, R8.reuse, R25 ;  /* 0x0000001908008220 */ /* 0x040fe40000410000 */
[----:B------:R-:W-:Y:S01]  /*25e0*/  @!P0 FFMA.FTZ R33, R8, R29, -R33 ;  /* 0x0000001d08218223 */ /* 0x000fe20000010821 */
[----:B------:R-:W-:Y:S01]  /*25f0*/  @!P0 MOV R8, R22 ;  /* 0x0000001600088202 */ /* 0x000fe20000000f00 */
[-C--:B------:R-:W-:Y:S02]  /*2600*/  @!P0 FMUL.FTZ R35, R28, R7.reuse ;  /* 0x000000071c238220 */ /* 0x080fe40000410000 */
[----:B------:R-:W-:Y:S01]  /*2610*/  @!P0 FMUL.FTZ R2, R26, R7 ;  /* 0x000000071a028220 */ /* 0x000fe20000410000 */
[----:B------:R-:W-:Y:S01]  /*2620*/  @!P0 MOV R7, R23 ;  /* 0x0000001700078202 */ /* 0x000fe20000000f00 */
[----:B------:R-:W-:Y:S01]  /*2630*/  @!P0 FFMA.FTZ R0, R27, R29, R0 ;  /* 0x0000001d1b008223 */ /* 0x000fe20000010000 */
[--C-:B------:R-:W-:Y:S01]  /*2640*/  @!P0 HADD2.F32 R13, -RZ, R8.reuse.H0_H0 ;  /* 0x20000008ff0d8230 */ /* 0x100fe20000004100 */
[-C--:B------:R-:W-:Y:S01]  /*2650*/  @!P0 FFMA.FTZ R2, R28, R31.reuse, R2 ;  /* 0x0000001f1c028223 */ /* 0x080fe20000010002 */
[----:B------:R-:W-:Y:S01]  /*2660*/  @!P0 HADD2.F32 R27, -RZ, R8.H1_H1 ;  /* 0x30000008ff1b8230 */ /* 0x000fe20000004100 */
[----:B------:R-:W-:Y:S01]  /*2670*/  @!P0 FFMA.FTZ R35, R26, R31, -R35 ;  /* 0x0000001f1a238223 */ /* 0x000fe20000010823 */
[----:B------:R-:W-:Y:S01]  /*2680*/  @!P0 F2FP.PACK_AB R33, R0, R33 ;  /* 0x000000210021823e */ /* 0x000fe200000000ff */
[-C--:B------:R-:W-:Y:S01]  /*2690*/  @!P0 FMUL.FTZ R3, R13, R6.reuse ;  /* 0x000000060d038220 */ /* 0x080fe20000410000 */
[--C-:B------:R-:W-:Y:S01]  /*26a0*/  @!P0 HADD2.F32 R29, -RZ, R7.reuse.H1_H1 ;  /* 0x30000007ff1d8230 */ /* 0x100fe20000004100 */
[----:B------:R-:W-:Y:S01]  /*26b0*/  @!P0 FMUL.FTZ R34, R27, R6 ;  /* 0x000000061b228220 */ /* 0x000fe20000410000 */
[----:B------:R-:W-:Y:S01]  /*26c0*/  @!P0 F2FP.PACK_AB R46, R2, R35 ;  /* 0x00000023022e823e */ /* 0x000fe200000000ff */
[----:B------:R-:W-:Y:S01]  /*26d0*/  @!P0 HADD2.F32 R7, -RZ, R7.H0_H0 ;  /* 0x20000007ff078230 */ /* 0x000fe20000004100 */
[----:B------:R-:W-:Y:S01]  /*26e0*/  @!P0 MOV R20, R33 ;  /* 0x0000002100148202 */ /* 0x000fe20000000f00 */
[----:B------:R-:W-:Y:S01]  /*26f0*/  @!P0 FMUL.FTZ R36, R29, R24 ;  /* 0x000000181d248220 */ /* 0x000fe20000410000 */
[----:B------:R-:W-:Y:S01]  /*2700*/  @!P0 MOV R21, R46 ;  /* 0x0000002e00158202 */ /* 0x000fe20000000f00 */
[----:B------:R-:W-:Y:S02]  /*2710*/  @!P0 FFMA.FTZ R3, R27, R30, R3 ;  /* 0x0000001e1b038223 */ /* 0x000fe40000010003 */
[----:B------:R-:W-:Y:S02]  /*2720*/  @!P0 FMUL.FTZ R4, R7, R24 ;  /* 0x0000001807048220 */ /* 0x000fe40000410000 */
[----:B------:R-:W-:Y:S02]  /*2730*/  @!P0 FFMA.FTZ R34, R13, R30, -R34 ;  /* 0x0000001e0d228223 */ /* 0x000fe40000010822 */
[-C--:B------:R-:W-:Y:S02]  /*2740*/  @!P0 FFMA.FTZ R36, R7, R32.reuse, -R36 ;  /* 0x0000002007248223 */ /* 0x080fe40000010824 */
[----:B------:R-:W-:Y:S01]  /*2750*/  @!P0 FFMA.FTZ R4, R29, R32, R4 ;  /* 0x000000201d048223 */ /* 0x000fe20000010004 */
[----:B------:R-:W-:Y:S04]  /*2760*/  @!P0 F2FP.PACK_AB R34, R3, R34 ;  /* 0x000000220322823e */ /* 0x000fe800000000ff */
[----:B------:R-:W-:Y:S02]  /*2770*/  @!P0 F2FP.PACK_AB R35, R4, R36 ;  /* 0x000000240423823e */ /* 0x000fe400000000ff */
[----:B------:R-:W-:Y:S02]  /*2780*/  @!P0 MOV R22, R34 ;  /* 0x0000002200168202 */ /* 0x000fe40000000f00 */
[----:B------:R-:W-:Y:S05]  /*2790*/  @!P0 MOV R23, R35 ;  /* 0x0000002300178202 */ /* 0x000fea0000000f00 */
[----:B------:R1:W-:Y:S02]  /*27a0*/  STG.E.128 [R52.64+0x100], R20 ;  /* 0x0001001434007986 */ /* 0x0003e4000c101d0a */
.L_x_68:
[----:B------:R-:W-:Y:S05]  /*27b0*/  BSYNC B0 ;  /* 0x0000000000007941 */ /* 0x000fea0003800000 */
.L_x_67:
[----:B------:R-:W-:Y:S11]  /*27c0*/  ISETP.GE.AND P0, PT, R107, c[0x0][0x1d4], PT ;  /* 0x000075006b007a0c */ /* 0x000ff60003f06270 */
[----:B------:R-:W-:Y:S02]  /*27d0*/  @!UPT UIADD3 URZ, URZ, URZ, URZ ;  /* 0x0000003f3f3ff290 */ /* 0x000fe4000fffe03f */
[----:B------:R-:W-:-:S05]  /*27e0*/  @P0 BRA `(.L_x_62) ;  /* 0x000015f000000947 */ /* 0x000fca0003800000 */
[----:B------:R-:W-:Y:S01]  /*27f0*/  ISETP.GE.AND P0, PT, R9, c[0x0][0x27c], PT ;  /* 0x00009f0009007a0c */ /* 0x000fe20003f06270 */
[----:B-1----:R-:W1:Y:S11]  /*2800*/  LDS.128 R20, [R106+0xf080] ;  /* 0x00f080006a147984 */ /* 0x002e760000000c00 */
[----:B------:R-:W-:Y:S01]  /*2810*/  @!UPT UIADD3 URZ, URZ, URZ, URZ ;  /* 0x0000003f3f3ff290 */ /* 0x000fe2000fffe03f */
[--C-:B------:R-:W-:Y:S01]  /*2820*/  @!P0 HADD2.F32 R13, -RZ, R5.reuse.H1_H1 ;  /* 0x30000005ff0d8230 */ /* 0x100fe20000004100 */
        /* <DEDUP_REMOVED lines=47> */
[----:B------:R1:W-:Y:S01]  /*2b20*/  STG.E.128 [R52.64+0x180], R20 ;  /* 0x0001801434007986 */ /* 0x0003e2000c101d0a */
[----:B------:R-:W-:-:S05]  /*2b30*/  BRA `(.L_x_62) ;  /* 0x000012a000007947 */ /* 0x000fca0003800000 */
.L_x_59:
        /* <DEDUP_REMOVED lines=17> */
[----:B------:R-:W-:Y:S01]  /*2c50*/  ISETP.GE.AND P2, PT, R11, c[0x0][0x27c], PT ;  /* 0x00009f000b007a0c */ /* 0x000fe20003f46270 */
[----:B------:R-:W-:Y:S01]  /*2c60*/  IMAD.X R7, R0, 0x1, R71, P0 ;  /* 0x0000000100077824 */ /* 0x000fe200000e0647 */
[----:B------:R-:W-:Y:S01]  /*2c70*/  LEA R20, P1, R2, c[0x0][0x270], 0x1 ;  /* 0x00009c0002147a11 */ /* 0x000fe200078208ff */
[----:B------:R-:W-:Y:S01]  /*2c80*/  CS2R R26, SRZ ;  /* 0x00000000001a7805 */ /* 0x000fe2000001ff00 */
[----:B------:R-:W-:Y:S01]  /*2c90*/  LEA R6, P0, R4, c[0x0][0x288], 0x1 ;  /* 0x0000a20004067a11 */ /* 0x000fe200078008ff */
[----:B------:R-:W-:Y:S01]  /*2ca0*/  CS2R R24, SRZ ;  /* 0x0000000000187805 */ /* 0x000fe2000001ff00 */
[----:B------:R-:W-:Y:S02]  /*2cb0*/  LEA.HI.X R21, R2, c[0x0][0x274], R3, 0x1, P1 ;  /* 0x00009d0002157a11 */ /* 0x000fe400008f0c03 */
[----:B------:R-:W-:Y:S03]  /*2cc0*/  LEA.HI.X R7, R4, c[0x0][0x28c], R7, 0x1, P0 ;  /* 0x0000a30004077a11 */ /* 0x000fe600000f0c07 */
[----:B------:R1:W5:Y:S04]  /*2cd0*/  @!P3 LDG.E.128 R40, [R20.64] ;  /* 0x0000000a1428b981 */ /* 0x000368000c1e1d00 */
[----:B------:R1:W5:Y:S04]  /*2ce0*/  @!P2 LDG.E.128 R56, [R20.64+0x80] ;  /* 0x0000800a1438a981 */ /* 0x000368000c1e1d00 */
[----:B------:R1:W5:Y:S04]  /*2cf0*/  @!P3 LDG.E.128 R28, [R6.64] ;  /* 0x0000000a061cb981 */ /* 0x000368000c1e1d00 */
[----:B------:R1:W5:Y:S02]  /*2d00*/  @!P2 LDG.E.128 R24, [R6.64+0x80] ;  /* 0x0000800a0618a981 */ /* 0x000364000c1e1d00 */
.L_x_70:
[----:B------:R-:W-:Y:S05]  /*2d10*/  BSYNC B0 ;  /* 0x0000000000007941 */ /* 0x000fea0003800000 */
.L_x_69:
[----:B------:R-:W-:Y:S04]  /*2d20*/  IADD3 R135, P0, R132, R18, RZ ;  /* 0x0000001284877210 */ /* 0x000fe80007f1e0ff */
[----:B------:R-:W-:Y:S01]  /*2d30*/  IADD3.X R74, R5, R80, RZ, P0, !PT ;  /* 0x00000050054a7210 */ /* 0x000fe200007fe4ff */
[----:B------:R-:W-:-:S05]  /*2d40*/  @P4 BRA `(.L_x_62) ;  /* 0x0000109000004947 */ /* 0x000fca0003800000 */
[----:B------:R-:W-:Y:S01]  /*2d50*/  ISETP.GE.AND P0, PT, R16, c[0x0][0x1d4], PT ;  /* 0x0000750010007a0c */ /* 0x000fe20003f06270 */
[----:B-----5:R-:W-:Y:S01]  /*2d60*/  IMAD.MOV.U32 R8, RZ, RZ, R58 ;  /* 0x000000ffff087224 */ /* 0x020fe200078e003a */
[----:B-1----:R-:W-:Y:S01]  /*2d70*/  MOV R6, R56 ;  /* 0x0000003800067202 */ /* 0x002fe20000000f00 */
        /* <DEDUP_REMOVED lines=12> */
[----:B------:R-:W-:Y:S01]  /*2e40*/  IMAD.MOV.U32 R33, RZ, RZ, R29 ;  /* 0x000000ffff217224 */ /* 0x000fe200078e001d */
[----:B------:R-:W-:Y:S01]  /*2e50*/  ISETP.GE.AND P0, PT, R16, c[0x0][0x27c], PT ;  /* 0x00009f0010007a0c */ /* 0x000fe20003f06270 */
[----:B------:R-:W1:Y:S01]  /*2e60*/  LDS.128 R60, [R94+0xc080] ;  /* 0x00c080005e3c7984 */ /* 0x000e620000000c00 */
[----:B------:R-:W-:Y:S01]  /*2e70*/  ISETP.GE.AND P1, PT, R99, c[0x0][0x1d4], PT ;  /* 0x0000750063007a0c */ /* 0x000fe20003f26270 */
[----:B------:R-:W-:Y:S01]  /*2e80*/  IMAD.MOV.U32 R19, RZ, RZ, R31 ;  /* 0x000000ffff137224 */ /* 0x000fe200078e001f */
[----:B------:R-:W-:Y:S01]  /*2e90*/  MOV R35, R28 ;  /* 0x0000001c00237202 */ /* 0x000fe20000000f00 */
[----:B------:R-:W-:Y:S01]  /*2ea0*/  IMAD.MOV.U32 R49, RZ, RZ, R43 ;  /* 0x000000ffff317224 */ /* 0x000fe200078e002b */
[-C--:B------:R-:W-:Y:S01]  /*2eb0*/  IADD3 R76, P3, P2, R128, R135.reuse, R101 ;  /* 0x00000087804c7210 */ /* 0x080fe20007a7e065 */
[----:B------:R-:W-:Y:S01]  /*2ec0*/  IMAD.MOV.U32 R44, RZ, RZ, R41 ;  /* 0x000000ffff2c7224 */ /* 0x000fe200078e0029 */
[----:B------:R-:W-:Y:S01]  /*2ed0*/  MOV R50, R40 ;  /* 0x0000002800327202 */ /* 0x000fe20000000f00 */
[----:B------:R-:W2:Y:S01]  /*2ee0*/  LDS.128 R20, [R95+0xc080] ;  /* 0x00c080005f147984 */ /* 0x000ea20000000c00 */
[----:B------:R-:W-:Y:S02]  /*2ef0*/  LEA R138, P4, R76, c[0x0][0x1c8], 0x1 ;  /* 0x000072004c8a7a11 */ /* 0x000fe400078808ff */
[C---:B------:R-:W-:Y:S01]  /*2f00*/  IADD3.X R137, R79.reuse, R74, R92, P3, P2 ;  /* 0x0000004a4f897210 */ /* 0x040fe20001fe445c */
[----:B------:R-:W-:Y:S01]  /*2f10*/  @!P0 HADD2.F32 R37, -RZ, R35.H0_H0 ;  /* 0x20000023ff258230 */ /* 0x000fe20000004100 */
[--C-:B------:R-:W-:Y:S01]  /*2f20*/  @!P0 SHF.R.U64 R47, R42, 0x10, R43.reuse ;  /* 0x000000102a2f8819 */ /* 0x100fe2000000122b */
[----:B------:R-:W-:Y:S01]  /*2f30*/  @!P0 HADD2.F32 R36, -RZ, R33.H0_H0 ;  /* 0x20000021ff248230 */ /* 0x000fe20000004100 */
[----:B------:R-:W-:Y:S01]  /*2f40*/  @!P0 SHF.R.U32.HI R52, RZ, 0x10, R43 ;  /* 0x00000010ff348819 */ /* 0x000fe2000001162b */
[----:B------:R-:W-:Y:S01]  /*2f50*/  @!P0 HADD2.F32 R44, -RZ, R44.H0_H0 ;  /* 0x2000002cff2c8230 */ /* 0x000fe20000004100 */
[--C-:B------:R-:W-:Y:S01]  /*2f60*/  @!P0 SHF.R.U32.HI R32, RZ, 0x10, R29.reuse ;  /* 0x00000010ff208819 */ /* 0x100fe2000001161d */
[----:B------:R-:W-:Y:S01]  /*2f70*/  @!P0 HADD2.F32 R47, -RZ, R47.H0_H0 ;  /* 0x2000002fff2f8230 */ /* 0x000fe20000004100 */
[----:B------:R-:W-:Y:S01]  /*2f80*/  @!P0 SHF.R.U64 R34, R28, 0x10, R29 ;  /* 0x000000101c228819 */ /* 0x000fe2000000121d */
[----:B------:R-:W-:Y:S01]  /*2f90*/  @!P0 HADD2.F32 R52, -RZ, R52.H0_H0 ;  /* 0x20000034ff348230 */ /* 0x000fe20000004100 */
[--C-:B------:R-:W-:Y:S01]  /*2fa0*/  @!P0 SHF.R.U64 R29, R30, 0x10, R31.reuse ;  /* 0x000000101e1d8819 */ /* 0x100fe2000000121f */
[----:B------:R-:W-:Y:S01]  /*2fb0*/  @!P0 HADD2.F32 R32, -RZ, R32.H0_H0 ;  /* 0x20000020ff208230 */ /* 0x000fe20000004100 */
[----:B------:R-:W-:Y:S01]  /*2fc0*/  MOV R28, R30 ;  /* 0x0000001e001c7202 */ /* 0x000fe20000000f00 */
[----:B------:R-:W-:Y:S01]  /*2fd0*/  @!P0 HADD2.F32 R34, -RZ, R34.H0_H0 ;  /* 0x20000022ff228230 */ /* 0x000fe20000004100 */
[----:B------:R-:W-:Y:S01]  /*2fe0*/  @!P0 SHF.R.U32.HI R30, RZ, 0x10, R31 ;  /* 0x00000010ff1e8819 */ /* 0x000fe2000001161f */
[----:B------:R-:W-:Y:S01]  /*2ff0*/  @!P0 HADD2.F32 R29, -RZ, R29.H0_H0 ;  /* 0x2000001dff1d8230 */ /* 0x000fe20000004100 */
[----:B------:R-:W-:Y:S02]  /*3000*/  LEA.HI.X R139, R76, c[0x0][0x1cc], R137, 0x1, P4 ;  /* 0x000073004c8b7a11 */ /* 0x000fe400020f0c89 */
[----:B------:R-:W-:Y:S01]  /*3010*/  @!P1 IADD3 R141, P3, P2, R128, R135, R99 ;  /* 0x00000087808d9210 */ /* 0x000fe20007a7e063 */
[----:B------:R-:W-:Y:S01]  /*3020*/  @!P0 HADD2.F32 R30, -RZ, R30.H0_H0 ;  /* 0x2000001eff1e8230 */ /* 0x000fe20000004100 */
[--C-:B------:R-:W-:Y:S02]  /*3030*/  @!P0 SHF.R.U32.HI R46, RZ, 0x10, R41.reuse ;  /* 0x00000010ff2e8819 */ /* 0x100fe40000011629 */
[----:B------:R-:W-:Y:S02]  /*3040*/  @!P1 IADD3.X R134, R79, R74, R88, P3, P2 ;  /* 0x0000004a4f869210 */ /* 0x000fe40001fe4458 */
[C---:B------:R-:W-:Y:S01]  /*3050*/  @!P1 LEA R136, P2, R141.reuse, c[0x0][0x1c8], 0x1 ;  /* 0x000072008d889a11 */ /* 0x040fe200078408ff */
[----:B------:R-:W-:Y:S01]  /*3060*/  @!P0 HADD2.F32 R46, -RZ, R46.H0_H0 ;  /* 0x2000002eff2e8230 */ /* 0x000fe20000004100 */
[----:B------:R-:W-:Y:S01]  /*3070*/  @!P0 SHF.R.U64 R40, R40, 0x10, R41 ;  /* 0x0000001028288819 */ /* 0x000fe20000001229 */
[----:B------:R-:W-:Y:S01]  /*3080*/  @!P0 HADD2.F32 R41, -RZ, R50.H0_H0 ;  /* 0x20000032ff298230 */ /* 0x000fe20000004100 */
[----:B------:R-:W-:Y:S01]  /*3090*/  @!P1 LEA.HI.X R137, R141, c[0x0][0x1cc], R134, 0x1, P2 ;  /* 0x000073008d899a11 */ /* 0x000fe200010f0c86 */
[----:B-1----:R-:W-:Y:S01]  /*30a0*/  @!P0 IMAD.MOV.U32 R50, RZ, RZ, R62 ;  /* 0x000000ffff328224 */ /* 0x002fe200078e003e */
[----:B------:R-:W-:Y:S01]  /*30b0*/  @!P0 MOV R43, R60 ;  /* 0x0000003c002b8202 */ /* 0x000fe20000000f00 */
[----:B------:R-:W-:Y:S01]  /*30c0*/  @!P0 HADD2.F32 R40, -RZ, R40.H0_H0 ;  /* 0x20000028ff288230 */ /* 0x000fe20000004100 */
[----:B------:R-:W-:Y:S02]  /*30d0*/  @!P0 MOV R48, R61 ;  /* 0x0000003d00308202 */ /* 0x000fe40000000f00 */
[----:B------:R-:W-:Y:S01]  /*30e0*/  @!P0 MOV R51, R63 ;  /* 0x0000003f00338202 */ /* 0x000fe20000000f00 */
[----:B------:R-:W-:Y:S01]  /*30f0*/  @!P0 HADD2.F32 R39, -RZ, R43.H0_H0 ;  /* 0x2000002bff278230 */ /* 0x000fe20000004100 */
[----:B------:R-:W-:Y:S01]  /*3100*/  MOV R45, R42 ;  /* 0x0000002a002d7202 */ /* 0x000fe20000000f00 */
[----:B--2---:R-:W-:Y:S01]  /*3110*/  @!P0 IMAD.MOV.U32 R31, RZ, RZ, R20 ;  /* 0x000000ffff1f8224 */ /* 0x004fe200078e0014 */
[----:B------:R-:W-:Y:S01]  /*3120*/  @!P0 MOV R35, R21 ;  /* 0x0000001500238202 */ /* 0x000fe20000000f00 */
[--C-:B------:R-:W-:Y:S01]  /*3130*/  @!P0 HADD2.F32 R42, -RZ, R48.reuse.H0_H0 ;  /* 0x20000030ff2a8230 */ /* 0x100fe20000004100 */
[CC--:B------:R-:W-:Y:S02]  /*3140*/  @!P0 FMUL.FTZ R76, R39.reuse, R37.reuse ;  /* 0x00000025274c8220 */ /* 0x0c0fe40000410000 */
[----:B------:R-:W-:Y:S02]  /*3150*/  @!P0 HADD2.F32 R38, -RZ, R31.H0_H0 ;  /* 0x2000001fff268230 */ /* 0x000fe40000004100 */
[-C--:B------:R-:W-:Y:S01]  /*3160*/  @!P0 FMUL.FTZ R134, R42, R36.reuse ;  /* 0x000000242a868220 */ /* 0x080fe20000410000 */
[----:B------:R-:W-:Y:S02]  /*3170*/  @!P0 HADD2.F32 R33, -RZ, R35.H0_H0 ;  /* 0x20000023ff218230 */ /* 0x000fe40000004100 */
[C---:B------:R-:W-:Y:S01]  /*3180*/  @!P0 FMUL.FTZ R0, R38.reuse, R37 ;  /* 0x0000002526008220 */ /* 0x040fe20000410000 */
[----:B------:R-:W-:Y:S01]  /*3190*/  @!P0 HADD2.F32 R31, -RZ, R31.H1_H1 ;  /* 0x3000001fff1f8230 */ /* 0x000fe20000004100 */
[-C--:B------:R-:W-:Y:S02]  /*31a0*/  @!P0 FFMA.FTZ R76, R38, R41.reuse, -R76 ;  /* 0x00000029264c8223 */ /* 0x080fe4000001084c */
[----:B------:R-:W-:Y:S01]  /*31b0*/  @!P0 FFMA.FTZ R0, R39, R41, R0 ;  /* 0x0000002927008223 */ /* 0x000fe20000010000 */
[----:B------:R-:W-:Y:S01]  /*31c0*/  @!P0 HADD2.F32 R41, -RZ, R48.H1_H1 ;  /* 0x30000030ff298230 */ /* 0x000fe20000004100 */
[C---:B------:R-:W-:Y:S01]  /*31d0*/  @!P0 FMUL.FTZ R3, R33.reuse, R36 ;  /* 0x0000002421038220 */ /* 0x040fe20000410000 */
[----:B------:R-:W-:Y:S01]  /*31e0*/  @!P0 HADD2.F32 R39, -RZ, R43.H1_H1 ;  /* 0x3000002bff278230 */ /* 0x000fe20000004100 */
[----:B------:R-:W-:Y:S01]  /*31f0*/  @!P0 FFMA.FTZ R134, R33, R44, -R134 ;  /* 0x0000002c21868223 */ /* 0x000fe20000010886 */
[----:B------:R-:W-:Y:S01]  /*3200*/  @!P0 HADD2.F32 R33, -RZ, R35.H1_H1 ;  /* 0x30000023ff218230 */ /* 0x000fe20000004100 */
[----:B------:R-:W-:Y:S01]  /*3210*/  @!P0 FMUL.FTZ R141, R41, R32 ;  /* 0x00000020298d8220 */ /* 0x000fe20000410000 */
[----:B------:R-:W-:Y:S01]  /*3220*/  @!P0 HADD2.F32 R43, -RZ, R45.H0_H0 ;  /* 0x2000002dff2b8230 */ /* 0x000fe20000004100 */
[----:B------:R-:W-:Y:S01]  /*3230*/  @!P0 FMUL.FTZ R143, R39, R34 ;  /* 0x00000022278f8220 */ /* 0x000fe20000410000 */
[--C-:B------:R-:W-:Y:S01]  /*3240*/  @!P0 HADD2.F32 R45, -RZ, R50.reuse.H1_H1 ;  /* 0x30000032ff2d8230 */ /* 0x100fe20000004100 */
[C---:B------:R-:W-:Y:S01]  /*3250*/  @!P0 FMUL.FTZ R4, R33.reuse, R32 ;  /* 0x0000002021048220 */ /* 0x040fe20000410000 */
[----:B------:R-:W-:Y:S01]  /*3260*/  @!P0 HADD2.F32 R48, -RZ, R50.H0_H0 ;  /* 0x20000032ff308230 */ /* 0x000fe20000004100 */
[----:B------:R-:W-:Y:S01]  /*3270*/  @!P0 FFMA.FTZ R141, R33, R46, -R141 ;  /* 0x0000002e218d8223 */ /* 0x000fe2000001088d */
[----:B------:R-:W-:Y:S01]  /*3280*/  @!P0 MOV R33, R22 ;  /* 0x0000001600218202 */ /* 0x000fe20000000f00 */
[C---:B------:R-:W-:Y:S01]  /*3290*/  @!P0 FMUL.FTZ R2, R31.reuse, R34 ;  /* 0x000000221f028220 */ /* 0x040fe20000410000 */
[----:B------:R-:W-:Y:S01]  /*32a0*/  @!P0 HADD2.F32 R50, -RZ, R49.H0_H0 ;  /* 0x20000031ff328230 */ /* 0x000fe20000004100 */
[-C--:B------:R-:W-:Y:S01]  /*32b0*/  @!P0 FFMA.FTZ R143, R31, R40.reuse, -R143 ;  /* 0x000000281f8f8223 */ /* 0x080fe2000001088f */
[----:B------:R-:W-:Y:S01]  /*32c0*/  @!P0 HADD2.F32 R31, -RZ, R28.H0_H0 ;  /* 0x2000001cff1f8230 */ /* 0x000fe20000004100 */
[----:B------:R-:W-:Y:S01]  /*32d0*/  @!P0 FMUL.FTZ R145, R45, R29 ;  /* 0x0000001d2d918220 */ /* 0x000fe20000410000 */
[----:B------:R-:W-:Y:S01]  /*32e0*/  @!P0 HADD2.F32 R28, -RZ, R33.H1_H1 ;  /* 0x30000021ff1c8230 */ /* 0x000fe20000004100 */
[----:B------:R-:W-:Y:S01]  /*32f0*/  @!P0 FFMA.FTZ R2, R39, R40, R2 ;  /* 0x0000002827028223 */ /* 0x000fe20000010002 */
[----:B------:R-:W-:Y:S01]  /*3300*/  @!P0 F2FP.PACK_AB R134, R141, R134 ;  /* 0x000000868d86823e */ /* 0x000fe200000000ff */
[----:B------:R-:W-:Y:S01]  /*3310*/  @!P0 FMUL.FTZ R140, R48, R31 ;  /* 0x0000001f308c8220 */ /* 0x000fe20000410000 */
[----:B------:R-:W-:Y:S01]  /*3320*/  @!P0 F2FP.PACK_AB R143, R143, R76 ;  /* 0x0000004c8f8f823e */ /* 0x000fe200000000ff */
[C---:B------:R-:W-:Y:S01]  /*3330*/  @!P0 FMUL.FTZ R6, R28.reuse, R29 ;  /* 0x0000001d1c068220 */ /* 0x040fe20000410000 */
[----:B------:R-:W-:Y:S01]  /*3340*/  @!P0 MOV R21, R134 ;  /* 0x0000008600158202 */ /* 0x000fe20000000f00 */
[----:B------:R-:W-:Y:S01]  /*3350*/  @!P0 FFMA.FTZ R145, R28, R47, -R145 ;  /* 0x0000002f1c918223 */ /* 0x000fe20000010891 */
[----:B------:R-:W-:Y:S01]  /*3360*/  @!P0 HADD2.F32 R28, -RZ, R19.H0_H0 ;  /* 0x20000013ff1c8230 */ /* 0x000fe20000004100 */
[----:B------:R-:W-:Y:S01]  /*3370*/  @!P0 IMAD.MOV.U32 R19, RZ, RZ, R23 ;  /* 0x000000ffff138224 */ /* 0x000fe200078e0017 */
[--C-:B------:R-:W-:Y:S01]  /*3380*/  @!P0 HADD2.F32 R49, -RZ, R51.reuse.H0_H0 ;  /* 0x20000033ff318230 */ /* 0x100fe20000004100 */
[----:B------:R-:W-:Y:S01]  /*3390*/  @!P0 FFMA.FTZ R3, R42, R44, R3 ;  /* 0x0000002c2a038223 */ /* 0x000fe20000010003 */
[----:B------:R-:W-:Y:S01]  /*33a0*/  @!P0 HADD2.F32 R51, -RZ, R51.H1_H1 ;  /* 0x30000033ff338230 */ /* 0x000fe20000004100 */
[----:B------:R-:W-:Y:S01]  /*33b0*/  @!P0 FFMA.FTZ R4, R41, R46, R4 ;  /* 0x0000002e29048223 */ /* 0x000fe20000010004 */
[----:B------:R-:W-:Y:S01]  /*33c0*/  @!P0 HADD2.F32 R32, -RZ, R33.H0_H0 ;  /* 0x20000021ff208230 */ /* 0x000fe20000004100 */
[----:B------:R-:W-:Y:S01]  /*33d0*/  @!P0 FMUL.FTZ R144, R49, R28 ;  /* 0x0000001c31908220 */ /* 0x000fe20000410000 */
[--C-:B------:R-:W-:Y:S01]  /*33e0*/  @!P0 HADD2.F32 R29, -RZ, R19.reuse.H0_H0 ;  /* 0x20000013ff1d8230 */ /* 0x100fe20000004100 */
[----:B------:R-:W-:Y:S01]  /*33f0*/  @!P0 FMUL.FTZ R142, R51, R30 ;  /* 0x0000001e338e8220 */ /* 0x000fe20000410000 */
[----:B------:R-:W-:Y:S01]  /*3400*/  @!P0 HADD2.F32 R19, -RZ, R19.H1_H1 ;  /* 0x30000013ff138230 */ /* 0x000fe20000004100 */
[C---:B------:R-:W-:Y:S01]  /*3410*/  @!P0 FMUL.FTZ R5, R32.reuse, R31 ;  /* 0x0000001f20058220 */ /* 0x040fe20000410000 */
[----:B------:R-:W-:Y:S01]  /*3420*/  @!P0 MOV R20, R143 ;  /* 0x0000008f00148202 */ /* 0x000fe20000000f00 */
[----:B------:R-:W-:Y:S01]  /*3430*/  @!P0 FFMA.FTZ R140, R32, R43, -R140 ;  /* 0x0000002b208c8223 */ /* 0x000fe2000001088c */
[----:B------:R-:W-:Y:S01]  /*3440*/  @!P0 F2FP.PACK_AB R143, R4, R3 ;  /* 0x00000003048f823e */ /* 0x000fe200000000ff */
[----:B------:R-:W-:Y:S01]  /*3450*/  @!P0 FFMA.FTZ R144, R29, R50, -R144 ;  /* 0x000000321d908223 */ /* 0x000fe20000010890 */
[----:B------:R-:W-:Y:S01]  /*3460*/  @!P0 F2FP.PACK_AB R76, R2, R0 ;  /* 0x00000000024c823e */ /* 0x000fe200000000ff */
[----:B------:R-:W-:Y:S01]  /*3470*/  @!P0 FFMA.FTZ R142, R19, R52, -R142 ;  /* 0x00000034138e8223 */ /* 0x000fe2000001088e */
[----:B------:R-:W-:Y:S01]  /*3480*/  @!P0 F2FP.PACK_AB R140, R145, R140 ;  /* 0x0000008c918c823e */ /* 0x000fe200000000ff */
[----:B------:R-:W-:Y:S01]  /*3490*/  @!P0 FFMA.FTZ R5, R48, R43, R5 ;  /* 0x0000002b30058223 */ /* 0x000fe20000010005 */
[----:B------:R-:W-:Y:S01]  /*34a0*/  @!P0 MOV R60, R76 ;  /* 0x0000004c003c8202 */ /* 0x000fe20000000f00 */
[----:B------:R-:W-:Y:S01]  /*34b0*/  @!P0 FMUL.FTZ R7, R29, R28 ;  /* 0x0000001c1d078220 */ /* 0x000fe20000410000 */
[----:B------:R-:W-:Y:S01]  /*34c0*/  @!P0 F2FP.PACK_AB R141, R142, R144 ;  /* 0x000000908e8d823e */ /* 0x000fe200000000ff */
[----:B------:R-:W-:Y:S02]  /*34d0*/  @!P0 FFMA.FTZ R6, R45, R47, R6 ;  /* 0x0000002f2d068223 */ /* 0x000fe40000010006 */
[----:B------:R-:W-:Y:S01]  /*34e0*/  @!P0 FMUL.FTZ R8, R19, R30 ;  /* 0x0000001e13088220 */ /* 0x000fe20000410000 */
[----:B------:R-:W-:Y:S01]  /*34f0*/  @!P0 MOV R23, R141 ;  /* 0x0000008d00178202 */ /* 0x000fe20000000f00 */
[----:B------:R-:W-:Y:S01]  /*3500*/  @!P0 FFMA.FTZ R7, R49, R50, R7 ;  /* 0x0000003231078223 */ /* 0x000fe20000010007 */
[----:B------:R-:W-:Y:S01]  /*3510*/  @!P0 F2FP.PACK_AB R134, R6, R5 ;  /* 0x000000050686823e */ /* 0x000fe200000000ff */
[----:B------:R-:W-:Y:S02]  /*3520*/  @!P0 FFMA.FTZ R8, R51, R52, R8 ;  /* 0x0000003433088223 */ /* 0x000fe40000010008 */
[----:B------:R-:W-:Y:S01]  /*3530*/  @!P0 IMAD.MOV.U32 R22, RZ, RZ, R140 ;  /* 0x000000ffff168224 */ /* 0x000fe200078e008c */
[----:B------:R-:W-:Y:S01]  /*3540*/  @!P0 MOV R62, R134 ;  /* 0x00000086003e8202 */ /* 0x000fe20000000f00 */
[----:B------:R-:W-:Y:S01]  /*3550*/  @!P0 IMAD.MOV.U32 R61, RZ, RZ, R143 ;  /* 0x000000ffff3d8224 */ /* 0x000fe200078e008f */
[----:B------:R-:W-:Y:S02]  /*3560*/  @!P0 F2FP.PACK_AB R145, R8, R7 ;  /* 0x000000070891823e */ /* 0x000fe400000000ff */
[----:B------:R1:W-:Y:S02]  /*3570*/  STG.E.128 [R138.64], R20 ;  /* 0x000000148a007986 */ /* 0x0003e4000c101d0a */
[----:B------:R-:W-:Y:S06]  /*3580*/  @!P0 MOV R63, R145 ;  /* 0x00000091003f8202 */ /* 0x000fec0000000f00 */
[----:B------:R1:W-:Y:S02]  /*3590*/  @!P1 STG.E.128 [R136.64], R60 ;  /* 0x0000003c88009986 */ /* 0x0003e4000c101d0a */
.L_x_72:
[----:B------:R-:W-:Y:S05]  /*35a0*/  BSYNC B0 ;  /* 0x0000000000007941 */ /* 0x000fea0003800000 */
.L_x_71:
[----:B------:R-:W-:Y:S11]  /*35b0*/  ISETP.GE.AND P0, PT, R11, c[0x0][0x1d4], PT ;  /* 0x000075000b007a0c */ /* 0x000ff60003f06270 */
[----:B------:R-:W-:Y:S02]  /*35c0*/  @!UPT UIADD3 URZ, URZ, URZ, URZ ;  /* 0x0000003f3f3ff290 */ /* 0x000fe4000fffe03f */
[----:B------:R-:W-:-:S05]  /*35d0*/  @P0 BRA `(.L_x_62) ;  /* 0x0000080000000947 */ /* 0x000fca0003800000 */
[----:B------:R-:W-:Y:S01]  /*35e0*/  LDS.128 R48, [R91+0xc080] ;  /* 0x00c080005b307984 */ /* 0x000fe20000000c00 */
[----:B------:R-:W-:Y:S02]  /*35f0*/  ISETP.GE.AND P0, PT, R11, c[0x0][0x27c], PT ;  /* 0x00009f000b007a0c */ /* 0x000fe40003f06270 */
[----:B-1----:R-:W-:Y:S04]  /*3600*/  IADD3 R60, P2, P1, R128, R135, R100 ;  /* 0x00000087803c7210 */ /* 0x002fe8000795e064 */
[----:B------:R-:W-:Y:S01]  /*3610*/  IADD3.X R61, R79, R74, R90, P2, P1 ;  /* 0x0000004a4f3d7210 */ /* 0x000fe200017e245a */
[----:B------:R-:W1:Y:S01]  /*3620*/  LDS.128 R20, [R93+0xc080] ;  /* 0x00c080005d147984 */ /* 0x000e620000000c00 */
[C---:B------:R-:W-:Y:S04]  /*3630*/  LEA R62, P1, R60.reuse, c[0x0][0x1c8], 0x1 ;  /* 0x000072003c3e7a11 */ /* 0x040fe800078208ff */
[----:B------:R-:W-:Y:S01]  /*3640*/  LEA.HI.X R63, R60, c[0x0][0x1cc], R61, 0x1, P1 ;  /* 0x000073003c3f7a11 */ /* 0x000fe200008f0c3d */
[----:B------:R-:W-:Y:S01]  /*3650*/  @!P0 HADD2.F32 R30, -RZ, R18.H1_H1 ;  /* 0x30000012ff1e8230 */ /* 0x000fe20000004100 */
[--C-:B------:R-:W-:Y:S01]  /*3660*/  @!P0 SHF.R.U64 R28, R24, 0x10, R25.reuse ;  /* 0x00000010181c8819 */ /* 0x100fe20000001219 */
[----:B------:R-:W-:Y:S01]  /*3670*/  @!P0 HADD2.F32 R38, -RZ, R54.H1_H1 ;  /* 0x30000036ff268230 */ /* 0x000fe20000004100 */
[----:B------:R-:W-:Y:S01]  /*3680*/  @!P0 SHF.R.U32.HI R19, RZ, 0x10, R25 ;  /* 0x00000010ff138819 */ /* 0x000fe20000011619 */
[----:B------:R-:W-:Y:S01]  /*3690*/  @!P0 HADD2.F32 R29, -RZ, R18.H0_H0 ;  /* 0x20000012ff1d8230 */ /* 0x000fe20000004100 */
[--C-:B------:R-:W-:Y:S01]  /*36a0*/  @!P0 SHF.R.U32.HI R24, RZ, 0x10, R27.reuse ;  /* 0x00000010ff188819 */ /* 0x100fe2000001161b */
[----:B------:R-:W-:Y:S01]  /*36b0*/  @!P0 HADD2.F32 R33, -RZ, R54.H0_H0 ;  /* 0x20000036ff218230 */ /* 0x000fe20000004100 */
[----:B------:R-:W-:Y:S01]  /*36c0*/  @!P0 SHF.R.U64 R26, R26, 0x10, R27 ;  /* 0x000000101a1a8819 */ /* 0x000fe2000000121b */
[--C-:B------:R-:W-:Y:S01]  /*36d0*/  @!P0 HADD2.F32 R46, -RZ, R53.reuse.H1_H1 ;  /* 0x30000035ff2e8230 */ /* 0x100fe20000004100 */
[--C-:B------:R-:W-:Y:S01]  /*36e0*/  @!P0 SHF.R.U64 R35, R56, 0x10, R57.reuse ;  /* 0x0000001038238819 */ /* 0x100fe20000001239 */
[----:B------:R-:W-:Y:S01]  /*36f0*/  @!P0 HADD2.F32 R41, -RZ, R53.H0_H0 ;  /* 0x20000035ff298230 */ /* 0x000fe20000004100 */
[----:B------:R-:W-:Y:S02]  /*3700*/  @!P0 SHF.R.U32.HI R39, RZ, 0x10, R57 ;  /* 0x00000010ff278819 */ /* 0x000fe40000011639 */
[--C-:B------:R-:W-:Y:S01]  /*3710*/  @!P0 SHF.R.U32.HI R47, RZ, 0x10, R59.reuse ;  /* 0x00000010ff2f8819 */ /* 0x100fe2000001163b */
[----:B------:R-:W-:Y:S01]  /*3720*/  @!P0 HADD2.F32 R35, -RZ, R35.H0_H0 ;  /* 0x20000023ff238230 */ /* 0x000fe20000004100 */
[----:B------:R-:W-:Y:S01]  /*3730*/  @!P0 SHF.R.U64 R43, R58, 0x10, R59 ;  /* 0x000000103a2b8819 */ /* 0x000fe2000000123b */
[----:B------:R-:W-:Y:S01]  /*3740*/  @!P0 HADD2.F32 R39, -RZ, R39.H0_H0 ;  /* 0x20000027ff278230 */ /* 0x000fe20000004100 */
[----:B------:R-:W-:Y:S01]  /*3750*/  ISETP.GE.AND P1, PT, R98, c[0x0][0x1d4], PT ;  /* 0x0000750062007a0c */ /* 0x000fe20003f26270 */
[----:B------:R-:W-:Y:S02]  /*3760*/  @!P0 HADD2.F32 R47, -RZ, R47.H0_H0 ;  /* 0x2000002fff2f8230 */ /* 0x000fe40000004100 */
[----:B------:R-:W-:Y:S01]  /*3770*/  @!P0 HADD2.F32 R43, -RZ, R43.H0_H0 ;  /* 0x2000002bff2b8230 */ /* 0x000fe20000004100 */
[----:B-1----:R-:W-:Y:S02]  /*3780*/  @!P0 MOV R25, R21 ;  /* 0x0000001500198202 */ /* 0x002fe40000000f00 */
[----:B------:R-:W-:Y:S02]  /*3790*/  @!P0 MOV R37, R49 ;  /* 0x0000003100258202 */ /* 0x000fe40000000f00 */
[----:B------:R-:W-:Y:S01]  /*37a0*/  @!P0 MOV R34, R48 ;  /* 0x0000003000228202 */ /* 0x000fe20000000f00 */
[----:B------:R-:W-:Y:S01]  /*37b0*/  @!P0 HADD2.F32 R27, -RZ, R25.H0_H0 ;  /* 0x20000019ff1b8230 */ /* 0x000fe20000004100 */
[----:B------:R-:W-:Y:S01]  /*37c0*/  @!P0 MOV R18, R20 ;  /* 0x0000001400128202 */ /* 0x000fe20000000f00 */
[----:B------:R-:W-:Y:S01]  /*37d0*/  @!P0 HADD2.F32 R36, -RZ, R37.H0_H0 ;  /* 0x20000025ff248230 */ /* 0x000fe20000004100 */
[----:B------:R-:W-:Y:S01]  /*37e0*/  @!P0 MOV R40, R51 ;  /* 0x0000003300288202 */ /* 0x000fe20000000f00 */
[----:B------:R-:W-:Y:S01]  /*37f0*/  @!P0 HADD2.F32 R32, -RZ, R25.H1_H1 ;  /* 0x30000019ff208230 */ /* 0x000fe20000004100 */
[CC--:B------:R-:W-:Y:S01]  /*3800*/  @!P0 FMUL.FTZ R3, R27.reuse, R30.reuse ;  /* 0x0000001e1b038220 */ /* 0x0c0fe20000410000 */
[--C-:B------:R-:W-:Y:S01]  /*3810*/  @!P0 HADD2.F32 R31, -RZ, R34.reuse.H0_H0 ;  /* 0x20000022ff1f8230 */ /* 0x100fe20000004100 */
[----:B------:R-:W-:Y:S01]  /*3820*/  @!P0 FMUL.FTZ R52, R36, R30 ;  /* 0x0000001e24348220 */ /* 0x000fe20000410000 */
[----:B------:R-:W-:Y:S01]  /*3830*/  @!P0 HADD2.F32 R34, -RZ, R34.H1_H1 ;  /* 0x30000022ff228230 */ /* 0x000fe20000004100 */
[----:B------:R-:W-:Y:S01]  /*3840*/  @!P0 IMAD.MOV.U32 R30, RZ, RZ, R23 ;  /* 0x000000ffff1e8224 */ /* 0x000fe200078e0017 */
[----:B------:R-:W-:Y:S01]  /*3850*/  @!P0 HADD2.F32 R37, -RZ, R37.H1_H1 ;  /* 0x30000025ff258230 */ /* 0x000fe20000004100 */
[----:B------:R-:W-:Y:S01]  /*3860*/  @!P0 FFMA.FTZ R52, R27, R38, -R52 ;  /* 0x000000261b348223 */ /* 0x000fe20000010834 */
[----:B------:R-:W-:Y:S01]  /*3870*/  @!P0 HADD2.F32 R27, -RZ, R28.H0_H0 ;  /* 0x2000001cff1b8230 */ /* 0x000fe20000004100 */
[----:B------:R-:W-:Y:S01]  /*3880*/  @!P0 FMUL.FTZ R60, R31, R29 ;  /* 0x0000001d1f3c8220 */ /* 0x000fe20000410000 */
[--C-:B------:R-:W-:Y:S01]  /*3890*/  @!P0 HADD2.F32 R28, -RZ, R18.reuse.H0_H0 ;  /* 0x20000012ff1c8230 */ /* 0x100fe20000004100 */
[----:B------:R-:W-:Y:S01]  /*38a0*/  @!P0 MOV R42, R50 ;  /* 0x00000032002a8202 */ /* 0x000fe20000000f00 */
[----:B------:R-:W-:Y:S01]  /*38b0*/  @!P0 HADD2.F32 R18, -RZ, R18.H1_H1 ;  /* 0x30000012ff128230 */ /* 0x000fe20000004100 */
[----:B------:R-:W-:Y:S01]  /*38c0*/  @!P0 FMUL.FTZ R61, R34, R27 ;  /* 0x0000001b223d8220 */ /* 0x000fe20000410000 */
[----:B------:R-:W-:Y:S01]  /*38d0*/  @!P0 HADD2.F32 R25, -RZ, R30.H0_H0 ;  /* 0x2000001eff198230 */ /* 0x000fe20000004100 */
[C---:B------:R-:W-:Y:S01]  /*38e0*/  @!P0 FMUL.FTZ R0, R28.reuse, R29 ;  /* 0x0000001d1c008220 */ /* 0x040fe20000410000 */
[----:B------:R-:W-:Y:S01]  /*38f0*/  @!P0 HADD2.F32 R29, -RZ, R19.H0_H0 ;  /* 0x20000013ff1d8230 */ /* 0x000fe20000004100 */
[----:B------:R-:W-:Y:S01]  /*3900*/  @!P0 FFMA.FTZ R60, R28, R33, -R60 ;  /* 0x000000211c3c8223 */ /* 0x000fe2000001083c */
[----:B------:R-:W-:Y:S01]  /*3910*/  @!P0 MOV R28, R22 ;  /* 0x00000016001c8202 */ /* 0x000fe20000000f00 */
[C---:B------:R-:W-:Y:S01]  /*3920*/  @!P0 FMUL.FTZ R2, R18.reuse, R27 ;  /* 0x0000001b12028220 */ /* 0x040fe20000410000 */
[--C-:B------:R-:W-:Y:S01]  /*3930*/  @!P0 HADD2.F32 R27, -RZ, R13.reuse.H1_H1 ;  /* 0x3000000dff1b8230 */ /* 0x100fe20000004100 */
[----:B------:R-:W-:Y:S01]  /*3940*/  @!P0 FFMA.FTZ R61, R18, R35, -R61 ;  /* 0x00000023123d8223 */ /* 0x000fe2000001083d */
[----:B------:R-:W-:Y:S01]  /*3950*/  @!P0 HADD2.F32 R18, -RZ, R13.H0_H0 ;  /* 0x2000000dff128230 */ /* 0x000fe20000004100 */
[----:B------:R-:W-:Y:S01]  /*3960*/  @!P0 FMUL.FTZ R141, R37, R29 ;  /* 0x0000001d258d8220 */ /* 0x000fe20000410000 */
[----:B------:R-:W-:Y:S01]  /*3970*/  @!P0 HADD2.F32 R13, -RZ, R24.H0_H0 ;  /* 0x20000018ff0d8230 */ /* 0x000fe20000004100 */
[----:B------:R-:W-:Y:S01]  /*3980*/  @!P0 FFMA.FTZ R0, R31, R33, R0 ;  /* 0x000000211f008223 */ /* 0x000fe20000010000 */
[----:B------:R-:W-:Y:S01]  /*3990*/  @!P0 HADD2.F32 R19, -RZ, R26.H0_H0 ;  /* 0x2000001aff138230 */ /* 0x000fe20000004100 */
[C---:B------:R-:W-:Y:S01]  /*39a0*/  @!P0 FFMA.FTZ R141, R32.reuse, R39, -R141 ;  /* 0x00000027208d8223 */ /* 0x040fe2000001088d */
[--C-:B------:R-:W-:Y:S01]  /*39b0*/  @!P0 HADD2.F32 R44, -RZ, R40.reuse.H0_H0 ;  /* 0x20000028ff2c8230 */ /* 0x100fe20000004100 */
[----:B------:R-:W-:Y:S01]  /*39c0*/  @!P0 FMUL.FTZ R4, R32, R29 ;  /* 0x0000001d20048220 */ /* 0x000fe20000410000 */
[----:B------:R-:W-:Y:S01]  /*39d0*/  @!P0 HADD2.F32 R45, -RZ, R40.H1_H1 ;  /* 0x30000028ff2d8230 */ /* 0x000fe20000004100 */
[----:B------:R-:W-:Y:S01]  /*39e0*/  @!P0 FFMA.FTZ R2, R34, R35, R2 ;  /* 0x0000002322028223 */ /* 0x000fe20000010002 */
[--C-:B------:R-:W-:Y:S01]  /*39f0*/  @!P0 HADD2.F32 R40, -RZ, R42.reuse.H0_H0 ;  /* 0x2000002aff288230 */ /* 0x100fe20000004100 */
[----:B------:R-:W-:Y:S01]  /*3a00*/  @!P0 FMUL.FTZ R137, R44, R18 ;  /* 0x000000122c898220 */ /* 0x000fe20000410000 */
[----:B------:R-:W-:Y:S01]  /*3a10*/  @!P0 HADD2.F32 R42, -RZ, R42.H1_H1 ;  /* 0x3000002aff2a8230 */ /* 0x000fe20000004100 */
[----:B------:R-:W-:Y:S01]  /*3a20*/  @!P0 FMUL.FTZ R76, R45, R13 ;  /* 0x0000000d2d4c8220 */ /* 0x000fe20000410000 */
[----:B------:R-:W-:Y:S01]  /*3a30*/  @!P0 HADD2.F32 R24, -RZ, R30.H1_H1 ;  /* 0x3000001eff188230 */ /* 0x000fe20000004100 */
[----:B------:R-:W-:Y:S01]  /*3a40*/  @!P0 FMUL.FTZ R139, R40, R27 ;  /* 0x0000001b288b8220 */ /* 0x000fe20000410000 */
[--C-:B------:R-:W-:Y:S01]  /*3a50*/  @!P0 HADD2.F32 R30, -RZ, R28.reuse.H0_H0 ;  /* 0x2000001cff1e8230 */ /* 0x100fe20000004100 */
[----:B------:R-:W-:Y:S01]  /*3a60*/  @!P0 FMUL.FTZ R134, R42, R19 ;  /* 0x000000132a868220 */ /* 0x000fe20000410000 */
[----:B------:R-:W-:Y:S01]  /*3a70*/  @!P0 HADD2.F32 R26, -RZ, R28.H1_H1 ;  /* 0x3000001cff1a8230 */ /* 0x000fe20000004100 */
[----:B------:R-:W-:Y:S01]  /*3a80*/  @!P0 FFMA.FTZ R137, R25, R46, -R137 ;  /* 0x0000002e19898223 */ /* 0x000fe20000010889 */
[----:B------:R-:W-:Y:S01]  /*3a90*/  @!P0 F2FP.PACK_AB R61, R61, R60 ;  /* 0x0000003c3d3d823e */ /* 0x000fe200000000ff */
[----:B------:R-:W-:Y:S01]  /*3aa0*/  @!P0 FFMA.FTZ R76, R24, R47, -R76 ;  /* 0x0000002f184c8223 */ /* 0x000fe2000001084c */
[----:B------:R-:W-:Y:S01]  /*3ab0*/  @!P0 F2FP.PACK_AB R52, R141, R52 ;  /* 0x000000348d34823e */ /* 0x000fe200000000ff */
[----:B------:R-:W-:Y:S02]  /*3ac0*/  @!P0 FFMA.FTZ R139, R30, R41, -R139 ;  /* 0x000000291e8b8223 */ /* 0x000fe4000001088b */
[----:B------:R-:W-:Y:S01]  /*3ad0*/  @!P0 FFMA.FTZ R134, R26, R43, -R134 ;  /* 0x0000002b1a868223 */ /* 0x000fe20000010886 */
[----:B------:R-:W-:Y:S01]  /*3ae0*/  @!P0 F2FP.PACK_AB R76, R76, R137 ;  /* 0x000000894c4c823e */ /* 0x000fe200000000ff */
[----:B------:R-:W-:Y:S01]  /*3af0*/  @!P0 IMAD.MOV.U32 R20, RZ, RZ, R61 ;  /* 0x000000ffff148224 */ /* 0x000fe200078e003d */
[----:B------:R-:W-:Y:S01]  /*3b00*/  @!P0 MOV R21, R52 ;  /* 0x0000003400158202 */ /* 0x000fe20000000f00 */
[----:B------:R-:W-:Y:S01]  /*3b10*/  @!P0 FMUL.FTZ R5, R30, R27 ;  /* 0x0000001b1e058220 */ /* 0x000fe20000410000 */
[----:B------:R-:W-:Y:S01]  /*3b20*/  @!P0 F2FP.PACK_AB R139, R134, R139 ;  /* 0x0000008b868b823e */ /* 0x000fe200000000ff */
[----:B------:R-:W-:Y:S01]  /*3b30*/  @!P0 FFMA.FTZ R3, R36, R38, R3 ;  /* 0x0000002624038223 */ /* 0x000fe20000010003 */
[----:B------:R-:W-:Y:S01]  /*3b40*/  @!P0 MOV R23, R76 ;  /* 0x0000004c00178202 */ /* 0x000fe20000000f00 */
[----:B------:R-:W-:Y:S01]  /*3b50*/  @!P0 FMUL.FTZ R6, R26, R19 ;  /* 0x000000131a068220 */ /* 0x000fe20000410000 */
[----:B------:R-:W-:Y:S01]  /*3b60*/  @!P0 MOV R22, R139 ;  /* 0x0000008b00168202 */ /* 0x000fe20000000f00 */
[----:B------:R-:W-:Y:S01]  /*3b70*/  @!P0 FFMA.FTZ R4, R37, R39, R4 ;  /* 0x0000002725048223 */ /* 0x000fe20000010004 */
[----:B------:R-:W-:Y:S01]  /*3b80*/  @!P0 F2FP.PACK_AB R52, R2, R0 ;  /* 0x000000000234823e */ /* 0x000fe200000000ff */
[----:B------:R-:W-:Y:S02]  /*3b90*/  @!P0 FMUL.FTZ R7, R25, R18 ;  /* 0x0000001219078220 */ /* 0x000fe40000410000 */
[----:B------:R1:W-:Y:S01]  /*3ba0*/  STG.E.128 [R62.64], R20 ;  /* 0x000000143e007986 */ /* 0x0003e2000c101d0a */
[----:B------:R-:W-:Y:S01]  /*3bb0*/  @!P0 F2FP.PACK_AB R61, R4, R3 ;  /* 0x00000003043d823e */ /* 0x000fe200000000ff */
[----:B------:R-:W-:Y:S02]  /*3bc0*/  @!P0 FFMA.FTZ R5, R40, R41, R5 ;  /* 0x0000002928058223 */ /* 0x000fe40000010005 */
[----:B------:R-:W-:Y:S01]  /*3bd0*/  @!P0 FMUL.FTZ R8, R24, R13 ;  /* 0x0000000d18088220 */ /* 0x000fe20000410000 */
[----:B------:R-:W-:Y:S01]  /*3be0*/  @!P0 MOV R49, R61 ;  /* 0x0000003d00318202 */ /* 0x000fe20000000f00 */
[----:B------:R-:W-:Y:S02]  /*3bf0*/  @!P0 FFMA.FTZ R6, R42, R43, R6 ;  /* 0x0000002b2a068223 */ /* 0x000fe40000010006 */
[----:B------:R-:W-:Y:S02]  /*3c00*/  @!P0 FFMA.FTZ R7, R44, R46, R7 ;  /* 0x0000002e2c078223 */ /* 0x000fe40000010007 */
[----:B------:R-:W-:Y:S01]  /*3c10*/  @!P0 FFMA.FTZ R8, R45, R47, R8 ;  /* 0x0000002f2d088223 */ /* 0x000fe20000010008 */
[----:B------:R-:W-:Y:S01]  /*3c20*/  @!P0 F2FP.PACK_AB R60, R6, R5 ;  /* 0x00000005063c823e */ /* 0x000fe200000000ff */
[----:B------:R-:W-:Y:S03]  /*3c30*/  @!P0 IMAD.MOV.U32 R48, RZ, RZ, R52 ;  /* 0x000000ffff308224 */ /* 0x000fe600078e0034 */
[----:B------:R-:W-:Y:S02]  /*3c40*/  @!P0 MOV R50, R60 ;  /* 0x0000003c00328202 */ /* 0x000fe40000000f00 */
[----:B-1----:R-:W-:Y:S04]  /*3c50*/  @!P0 F2FP.PACK_AB R63, R8, R7 ;  /* 0x00000007083f823e */ /* 0x002fe800000000ff */
[----:B------:R-:W-:Y:S01]  /*3c60*/  @!P0 MOV R51, R63 ;  /* 0x0000003f00338202 */ /* 0x000fe20000000f00 */
[----:B------:R-:W-:-:S05]  /*3c70*/  @P1 BRA `(.L_x_62) ;  /* 0x0000016000001947 */ /* 0x000fca0003800000 */
[----:B------:R-:W-:Y:S04]  /*3c80*/  IADD3 R135, P1, P0, R128, R135, R98 ;  /* 0x0000008780877210 */ /* 0x000fe8000783e062 */
[----:B------:R-:W-:Y:S02]  /*3c90*/  IADD3.X R74, R79, R74, R86, P1, P0 ;  /* 0x0000004a4f4a7210 */ /* 0x000fe40000fe0456 */
[C---:B------:R-:W-:Y:S04]  /*3ca0*/  LEA R2, P0, R135.reuse, c[0x0][0x1c8], 0x1 ;  /* 0x0000720087027a11 */ /* 0x040fe800078008ff */
[----:B------:R-:W-:Y:S05]  /*3cb0*/  LEA.HI.X R3, R135, c[0x0][0x1cc], R74, 0x1, P0 ;  /* 0x0000730087037a11 */ /* 0x000fea00000f0c4a */
[----:B------:R1:W-:Y:S01]  /*3cc0*/  STG.E.128 [R2.64], R48 ;  /* 0x0000003002007986 */ /* 0x0003e2000c101d0a */
[----:B------:R-:W-:-:S05]  /*3cd0*/  BRA `(.L_x_62) ;  /* 0x0000010000007947 */ /* 0x000fca0003800000 */
.L_x_58:
[----:B------:R-:W-:Y:S04]  /*3ce0*/  IMNMX R67, R96, 0x20, PT ;  /* 0x0000002060437817 */ /* 0x000fe80003800200 */
[----:B------:R-:W-:Y:S11]  /*3cf0*/  ISETP.GE.AND P0, PT, R109, R67, PT ;  /* 0x000000436d00720c */ /* 0x000ff60003f06270 */
[----:B------:R-:W-:Y:S02]  /*3d00*/  @!UPT UIADD3 URZ, URZ, URZ, URZ ;  /* 0x0000003f3f3ff290 */ /* 0x000fe4000fffe03f */
[----:B------:R-:W-:-:S05]  /*3d10*/  @P0 BRA `(.L_x_62) ;  /* 0x000000c000000947 */ /* 0x000fca0003800000 */
[----:B------:R-:W-:Y:S02]  /*3d20*/  ISETP.GE.AND P3, PT, R16, c[0x0][0x1d4], PT ;  /* 0x0000750010007a0c */ /* 0x000fe40003f66270 */
[----:B------:R-:W-:Y:S02]  /*3d30*/  ISETP.GE.AND P2, PT, R11, c[0x0][0x1d4], PT ;  /* 0x000075000b007a0c */ /* 0x000fe40003f46270 */
[----:B------:R-:W-:Y:S02]  /*3d40*/  ISETP.GE.AND P1, PT, R108, c[0x0][0x1d4], PT ;  /* 0x000075006c007a0c */ /* 0x000fe40003f26270 */
[----:B------:R-:W-:Y:S07]  /*3d50*/  ISETP.GE.AND P0, PT, R107, c[0x0][0x1d4], PT ;  /* 0x000075006b007a0c */ /* 0x000fee0003f06270 */
[----:B------:R-:W1:Y:S04]  /*3d60*/  @!P3 LDS.128 R28, [R106+0xc080] ;  /* 0x00c080006a1cb984 */ /* 0x000e680000000c00 */
[----:B------:R-:W2:Y:S04]  /*3d70*/  @!P2 LDS.128 R24, [R106+0xd080] ;  /* 0x00d080006a18a984 */ /* 0x000ea80000000c00 */
[----:B------:R-:W3:Y:S04]  /*3d80*/  @!P1 LDS.128 R20, [R106+0xe080] ;  /* 0x00e080006a149984 */ /* 0x000ee80000000c00 */
[----:B------:R-:W4:Y:S04]  /*3d90*/  @!P0 LDS.128 R4, [R106+0xf080] ;  /* 0x00f080006a048984 */ /* 0x000f280000000c00 */
[----:B-1----:R1:W-:Y:S04]  /*3da0*/  @!P3 STG.E.128 [R52.64], R28 ;  /* 0x0000001c3400b986 */ /* 0x0023e8000c101d0a */
[----:B--2---:R1:W-:Y:S04]  /*3db0*/  @!P2 STG.E.128 [R52.64+0x80], R24 ;  /* 0x000080183400a986 */ /* 0x0043e8000c101d0a */
[----:B---3--:R1:W-:Y:S04]  /*3dc0*/  @!P1 STG.E.128 [R52.64+0x100], R20 ;  /* 0x0001001434009986 */ /* 0x0083e8000c101d0a */
[----:B----4-:R1:W-:Y:S02]  /*3dd0*/  @!P0 STG.E.128 [R52.64+0x180], R4 ;  /* 0x0001800434008986 */ /* 0x0103e4000c101d0a */
.L_x_62:
[----:B------:R-:W-:Y:S05]  /*3de0*/  BSYNC B1 ;  /* 0x0000000000017941 */ /* 0x000fea0003800000 */
.L_x_57:
[----:B------:R-:W-:Y:S01]  /*3df0*/  ISETP.GE.AND P0, PT, R97, 0x1, PT ;  /* 0x000000016100780c */ /* 0x000fe20003f06270 */
[----:B------:R-:W-:Y:S01]  /*3e00*/  @!UPT UIADD3 URZ, URZ, URZ, URZ ;  /* 0x0000003f3f3ff290 */ /* 0x000fe2000fffe03f */
[----:B------:R-:W-:Y:S11]  /*3e10*/  BSSY B0, `(.L_x_73) ;  /* 0x000002b000007945 */ /* 0x000ff60003800000 */
[----:B------:R-:W-:Y:S01]  /*3e20*/  @P0 IMAD.MOV.U32 R76, RZ, RZ, R124 ;  /* 0x000000ffff4c0224 */ /* 0x000fe200078e007c */
[----:B------:R-:W-:Y:S01]  /*3e30*/  @P0 ISETP.NE.U32.AND P4, PT, R105, RZ, PT ;  /* 0x000000ff6900020c */ /* 0x000fe20003f85070 */
[----:B------:R-:W-:Y:S01]  /*3e40*/  @P0 IMAD R0, R84, c[0x0][0x258], RZ ;  /* 0x0000960054000a24 */ /* 0x000fe200078e02ff */
[----:B------:R-:W-:Y:S01]  /*3e50*/  @P0 ISETP.NE.U32.AND P3, PT, R104, RZ, PT ;  /* 0x000000ff6800020c */ /* 0x000fe20003f65070 */
[----:B-1----:R-:W-:Y:S01]  /*3e60*/  @P0 IMAD.WIDE.U32 R2, R87, c[0x0][0x258], R76 ;  /* 0x0000960057020a25 */ /* 0x002fe200078e004c */
[----:B------:R-:W-:Y:S03]  /*3e70*/  @P0 ISETP.NE.U32.AND P2, PT, R103, RZ, PT ;  /* 0x000000ff6700020c */ /* 0x000fe60003f45070 */
[----:B------:R-:W-:Y:S01]  /*3e80*/  @P0 IMAD R0, R87, c[0x0][0x25c], R0 ;  /* 0x0000970057000a24 */ /* 0x000fe200078e0200 */
[C---:B------:R-:W-:Y:S03]  /*3e90*/  @P0 LEA R4, P1, R2.reuse, c[0x0][0x250], 0x1 ;  /* 0x0000940002040a11 */ /* 0x040fe600078208ff */
[----:B------:R-:W-:Y:S05]  /*3ea0*/  @P0 IMAD.IADD R0, R3, 0x1, R0 ;  /* 0x0000000103000824 */ /* 0x000fea00078e0200 */
[----:B------:R-:W-:Y:S02]  /*3eb0*/  @P0 LEA.HI.X R5, R2, c[0x0][0x254], R0, 0x1, P1 ;  /* 0x0000950002050a11 */ /* 0x000fe400008f0c00 */
[----:B------:R-:W-:Y:S03]  /*3ec0*/  @P0 ISETP.NE.U32.AND P1, PT, R102, RZ, PT ;  /* 0x000000ff6600020c */ /* 0x000fe60003f25070 */
[----:B------:R-:W-:Y:S01]  /*3ed0*/  @!PT LDS RZ, [RZ] ;  /* 0x00000000fffff984 */ /* 0x000fe20000000800 */
[----:B------:R-:W-:Y:S01]  /*3ee0*/  @!PT LDS RZ, [RZ] ;  /* 0x00000000fffff984 */ /* 0x000fe20000000800 */
[----:B------:R-:W-:Y:S01]  /*3ef0*/  @!PT LDS RZ, [RZ] ;  /* 0x00000000fffff984 */ /* 0x000fe20000000800 */
[----:B------:R1:W-:Y:S04]  /*3f00*/  @P0 LDGSTS.E.BYPASS.LTC128B.128 [R106+0x8080], [R4.64], P4 ;  /* 0x08080000046a0fae */ /* 0x0003e8000a101d4a */
[----:B------:R1:W-:Y:S04]  /*3f10*/  @P0 LDGSTS.E.BYPASS.LTC128B.128 [R106+0x9080], [R4.64+0x80], P3 ;  /* 0x09080080046a0fae */ /* 0x0003e80009901d4a */
[----:B------:R1:W-:Y:S04]  /*3f20*/  @P0 LDGSTS.E.BYPASS.LTC128B.128 [R106+0xa080], [R4.64+0x100], P2 ;  /* 0x0a080100046a0fae */ /* 0x0003e80009101d4a */
[----:B------:R1:W-:Y:S01]  /*3f30*/  @P0 LDGSTS.E.BYPASS.LTC128B.128 [R106+0xb080], [R4.64+0x180], P1 ;  /* 0x0b080180046a0fae */ /* 0x0003e20008901d4a */
[----:B------:R-:W-:Y:S03]  /*3f40*/  ISETP.GE.AND P0, PT, R109, R67, PT ;  /* 0x000000436d00720c */ /* 0x000fe60003f06270 */
[----:B------:R-:W0:Y:S01]  /*3f50*/  LDGDEPBAR ;  /* 0x00000000000079af */ /* 0x000e220000000000 */
[----:B------:R-:W-:Y:S04]  /*3f60*/  DEPBAR.LE SB0, 0x0 ;  /* 0x000080000000791a */ /* 0x000fe80000000000 */
[----:B------:R-:W-:Y:S06]  /*3f70*/  BAR.SYNC.DEFER_BLOCKING 0x0 ;  /* 0x0000000000007b1d */ /* 0x000fec0000010000 */
[----:B------:R-:W-:-:S05]  /*3f80*/  @P0 BRA `(.L_x_74) ;  /* 0x0000013000000947 */ /* 0x000fca0003800000 */
[----:B-1----:R-:W-:Y:S01]  /*3f90*/  ISETP.GE.AND P3, PT, R16, c[0x0][0x1d4], PT ;  /* 0x0000750010007a0c */ /* 0x002fe20003f66270 */
[----:B------:R-:W-:Y:S01]  /*3fa0*/  IMAD.MOV.U32 R74, RZ, RZ, R122 ;  /* 0x000000ffff4a7224 */ /* 0x000fe200078e007a */
[----:B------:R-:W-:Y:S01]  /*3fb0*/  ISETP.GE.AND P2, PT, R11, c[0x0][0x1d4], PT ;  /* 0x000075000b007a0c */ /* 0x000fe20003f46270 */
[----:B------:R-:W-:Y:S01]  /*3fc0*/  IMAD R0, R83, c[0x0][0x208], RZ ;  /* 0x0000820053007a24 */ /* 0x000fe200078e02ff */
[----:B------:R-:W-:Y:S01]  /*3fd0*/  ISETP.GE.AND P1, PT, R108, c[0x0][0x1d4], PT ;  /* 0x000075006c007a0c */ /* 0x000fe20003f26270 */
[----:B------:R-:W-:Y:S01]  /*3fe0*/  IMAD.WIDE.U32 R2, R85, c[0x0][0x208], R74 ;  /* 0x0000820055027a25 */ /* 0x000fe200078e004a */
[----:B------:R-:W-:Y:S03]  /*3ff0*/  ISETP.GE.AND P0, PT, R107, c[0x0][0x1d4], PT ;  /* 0x000075006b007a0c */ /* 0x000fe60003f06270 */
[----:B------:R-:W-:Y:S01]  /*4000*/  IMAD R0, R85, c[0x0][0x20c], R0 ;  /* 0x0000830055007a24 */ /* 0x000fe200078e0200 */
[C---:B-----5:R-:W-:Y:S03]  /*4010*/  LEA R18, P4, R2.reuse, c[0x0][0x1f8], 0x1 ;  /* 0x00007e0002127a11 */ /* 0x060fe600078808ff */
[----:B------:R-:W1:Y:S01]  /*4020*/  @!P3 LDS.128 R28, [R106+0x8080] ;  /* 0x008080006a1cb984 */ /* 0x000e620000000c00 */
[----:B------:R-:W-:Y:S03]  /*4030*/  IMAD.IADD R0, R3, 0x1, R0 ;  /* 0x0000000103007824 */ /* 0x000fe600078e0200 */
[----:B------:R-:W2:Y:S02]  /*4040*/  @!P2 LDS.128 R24, [R106+0x9080] ;  /* 0x009080006a18a984 */ /* 0x000ea40000000c00 */
[----:B------:R-:W-:Y:S02]  /*4050*/  LEA.HI.X R19, R2, c[0x0][0x1fc], R0, 0x1, P4 ;  /* 0x00007f0002137a11 */ /* 0x000fe400020f0c00 */
[----:B------:R-:W3:Y:S04]  /*4060*/  @!P1 LDS.128 R20, [R106+0xa080] ;  /* 0x00a080006a149984 */ /* 0x000ee80000000c00 */
[----:B------:R-:W4:Y:S04]  /*4070*/  @!P0 LDS.128 R4, [R106+0xb080] ;  /* 0x00b080006a048984 */ /* 0x000f280000000c00 */
[----:B-1----:R1:W-:Y:S04]  /*4080*/  @!P3 STG.E.128 [R18.64], R28 ;  /* 0x0000001c1200b986 */ /* 0x0023e8000c101d0a */
[----:B--2---:R1:W-:Y:S04]  /*4090*/  @!P2 STG.E.128 [R18.64+0x80], R24 ;  /* 0x000080181200a986 */ /* 0x0043e8000c101d0a */
[----:B---3--:R1:W-:Y:S04]  /*40a0*/  @!P1 STG.E.128 [R18.64+0x100], R20 ;  /* 0x0001001412009986 */ /* 0x0083e8000c101d0a */
[----:B----4-:R1:W-:Y:S02]  /*40b0*/  @!P0 STG.E.128 [R18.64+0x180], R4 ;  /* 0x0001800412008986 */ /* 0x0103e4000c101d0a */
.L_x_74:
[----:B-1----:R-:W-:Y:S05]  /*40c0*/  BSYNC B0 ;  /* 0x0000000000007941 */ /* 0x002fea0003800000 */
.L_x_73:
[CC--:B------:R-:W-:Y:S02]  /*40d0*/  ISETP.GT.AND P0, PT, R82.reuse, R78.reuse, PT ;  /* 0x0000004e5200720c */ /* 0x0c0fe40003f04270 */
[----:B------:R-:W-:Y:S02]  /*40e0*/  IADD3 R82, P1, R82, -0x1, RZ ;  /* 0xffffffff52527810 */ /* 0x000fe40007f3e0ff */
[----:B------:R-:W-:Y:S02]  /*40f0*/  IADD3 R97, R97, 0x20, RZ ;  /* 0x0000002061617810 */ /* 0x000fe40007ffe0ff */
[----:B------:R-:W-:Y:S02]  /*4100*/  IADD3.X R81, R81, -0x1, RZ, P1, !PT ;  /* 0xffffffff51517810 */ /* 0x000fe40000ffe4ff */
[----:B------:R-:W-:Y:S05]  /*4110*/  IADD3 R96, R96, 0x20, RZ ;  /* 0x0000002060607810 */ /* 0x000fea0007ffe0ff */
[----:B------:R-:W-:Y:S01]  /*4120*/  @P0 ISETP.NE.U32.AND P4, PT, R105, RZ, PT ;  /* 0x000000ff6900020c */ /* 0x000fe20003f85070 */
[----:B------:R-:W-:Y:S01]  /*4130*/  @P0 IMAD.MOV.U32 R2, RZ, RZ, R126 ;  /* 0x000000ffff020224 */ /* 0x000fe200078e007e */
[----:B------:R-:W-:Y:S01]  /*4140*/  @P0 ISETP.NE.U32.AND P3, PT, R104, RZ, PT ;  /* 0x000000ff6800020c */ /* 0x000fe20003f65070 */
[----:B------:R-:W-:Y:S01]  /*4150*/  @P0 IMAD.MOV.U32 R3, RZ, RZ, R131 ;  /* 0x000000ffff030224 */ /* 0x000fe200078e0083 */
[----:B------:R-:W-:Y:S01]  /*4160*/  @P0 ISETP.NE.U32.AND P2, PT, R103, RZ, PT ;  /* 0x000000ff6700020c */ /* 0x000fe20003f45070 */
[C---:B------:R-:W-:Y:S02]  /*4170*/  @P0 IMAD R0, R82.reuse, UR7, RZ ;  /* 0x0000000752000c24 */ /* 0x040fe4000f8e02ff */
[----:B------:R-:W-:Y:S04]  /*4180*/  @P0 IMAD.WIDE.U32 R2, R82, UR8, R2 ;  /* 0x0000000852020c25 */ /* 0x000fe8000f8e0002 */
[----:B------:R-:W-:Y:S01]  /*4190*/  @P0 IMAD R0, R81, UR8, R0 ;  /* 0x0000000851000c24 */ /* 0x000fe2000f8e0200 */
[----:B------:R-:W-:Y:S03]  /*41a0*/  @P0 LEA R4, P1, R2, c[0x0][0x220], 0x1 ;  /* 0x0000880002040a11 */ /* 0x000fe600078208ff */
[----:B------:R-:W-:Y:S01]  /*41b0*/  @P0 IMAD.IADD R0, R3, 0x1, R0 ;  /* 0x0000000103000824 */ /* 0x000fe200078e0200 */
[----:B------:R-:W-:Y:S04]  /*41c0*/  IADD3 R3, R82, 0x1, RZ ;  /* 0x0000000152037810 */ /* 0x000fe80007ffe0ff */
[----:B------:R-:W-:Y:S02]  /*41d0*/  @P0 LEA.HI.X R5, R2, c[0x0][0x224], R0, 0x1, P1 ;  /* 0x0000890002050a11 */ /* 0x000fe400008f0c00 */
[----:B------:R-:W-:Y:S03]  /*41e0*/  @P0 ISETP.NE.U32.AND P1, PT, R102, RZ, PT ;  /* 0x000000ff6600020c */ /* 0x000fe60003f25070 */
[----:B------:R-:W-:Y:S01]  /*41f0*/  @!PT LDS RZ, [RZ] ;  /* 0x00000000fffff984 */ /* 0x000fe20000000800 */
[----:B------:R-:W-:Y:S01]  /*4200*/  @!PT LDS RZ, [RZ] ;  /* 0x00000000fffff984 */ /* 0x000fe20000000800 */
[----:B------:R-:W-:Y:S01]  /*4210*/  @!PT LDS RZ, [RZ] ;  /* 0x00000000fffff984 */ /* 0x000fe20000000800 */
[----:B------:R1:W-:Y:S04]  /*4220*/  @P0 LDGSTS.E.BYPASS.LTC128B.128 [R106+0xc080], [R4.64], P4 ;  /* 0x0c080000046a0fae */ /* 0x0003e8000a101d4a */
[----:B------:R1:W-:Y:S04]  /*4230*/  @P0 LDGSTS.E.BYPASS.LTC128B.128 [R106+0xd080], [R4.64+0x80], P3 ;  /* 0x0d080080046a0fae */ /* 0x0003e80009901d4a */
[----:B------:R1:W-:Y:S01]  /*4240*/  @P0 LDGSTS.E.BYPASS.LTC128B.128 [R106+0xe080], [R4.64+0x100], P2 ;  /* 0x0e080100046a0fae */ /* 0x0003e20009101d4a */
[----:B------:R-:W-:Y:S03]  /*4250*/  ISETP.GT.AND P2, PT, R3, R78, PT ;  /* 0x0000004e0300720c */ /* 0x000fe60003f44270 */
[----:B------:R1:W-:Y:S01]  /*4260*/  @P0 LDGSTS.E.BYPASS.LTC128B.128 [R106+0xf080], [R4.64+0x180], P1 ;  /* 0x0f080180046a0fae */ /* 0x0003e20008901d4a */
[----:B------:R-:W-:Y:S02]  /*4270*/  IADD3 R85, P1, R85, -0x20, RZ ;  /* 0xffffffe055557810 */ /* 0x000fe40007f3e0ff */
[----:B------:R-:W-:Y:S01]  /*4280*/  IADD3 R87, P0, R87, -0x20, RZ ;  /* 0xffffffe057577810 */ /* 0x000fe20007f1e0ff */
[----:B------:R-:W0:Y:S01]  /*4290*/  LDGDEPBAR ;  /* 0x00000000000079af */ /* 0x000e220000000000 */
[----:B------:R-:W-:Y:S02]  /*42a0*/  IADD3.X R83, R83, -0x1, RZ, P1, !PT ;  /* 0xffffffff53537810 */ /* 0x000fe40000ffe4ff */
[----:B------:R-:W-:Y:S03]  /*42b0*/  IADD3.X R84, R84, -0x1, RZ, P0, !PT ;  /* 0xffffffff54547810 */ /* 0x000fe600007fe4ff */
[----:B------:R-:W-:-:S05]  /*42c0*/  @P2 BRA `(.L_x_75) ;  /* 0xffffd51000002947 */ /* 0x000fca000383ffff */
[----:B------:R-:W-:Y:S06]  /*42d0*/  BAR.SYNC.DEFER_BLOCKING 0x0 ;  /* 0x0000000000007b1d */ /* 0x000fec0000010000 */
.L_x_54:
[----:B-1----:R-:W-:Y:S01]  /*42e0*/  ISETP.GE.AND P0, PT, R55, 0x1, PT ;  /* 0x000000013700780c */ /* 0x002fe20003f06270 */
[----:B------:R-:W-:Y:S01]  /*42f0*/  IMAD.IADD R0, R110, 0x1, R111 ;  /* 0x000000016e007824 */ /* 0x000fe200078e026f */
[----:B------:R-:W-:Y:S01]  /*4300*/  PLOP3.LUT P2, PT, PT, PT, PT, 0x80, 0x0 ;  /* 0x000000000000781c */ /* 0x000fe20003f4f070 */
        /* <DEDUP_REMOVED lines=38> */
[----:B-----5:R-:W-:Y:S01]  /*4570*/  CS2R R58, SRZ ;  /* 0x00000000003a7805 */ /* 0x020fe2000001ff00 */
        /* <DEDUP_REMOVED lines=28> */
[----:B------:R-:W-:Y:S05]  /*4740*/  @!P0 BRA `(.L_x_76) ;  /* 0x0000c22000008947 */ /* 0x000fea0003800000 */
[----:B------:R-:W-:-:S04]  /*4750*/  ISETP.NE.U32.AND P0, PT, RZ, c[0x0][0x340], PT ;  /* 0x0000d000ff007a0c */ /* 0x000fc80003f05070 */
[----:B------:R-:W-:-:S13]  /*4760*/  ISETP.NE.AND.EX P2, PT, RZ, c[0x0][0x344], PT, P0 ;  /* 0x0000d100ff007a0c */ /* 0x000fda0003f45300 */
[----:B------:R-:W-:-:S04]  /*4770*/  @P2 IMAD.MOV.U32 R27, RZ, RZ, 0x4 ;  /* 0x00000004ff1b2424 */ /* 0x000fc800078e00ff */
[----:B------:R-:W-:-:S06]  /*4780*/  @P2 IMAD.WIDE R26, R228, R27, c[0x0][0x340] ;  /* 0x0000d000e41a2625 */ /* 0x000fcc00078e021b */
[----:B------:R-:W2:Y:S01]  /*4790*/  @P2 LDG.E R26, [R26.64] ;  /* 0x0000000a1a1a2981 */ /* 0x000ea2000c1e1900 */
[----:B------:R-:W-:Y:S01]  /*47a0*/  SHF.R.S32.HI R3, RZ, 0x1f, R112 ;  /* 0x0000001fff037819 */ /* 0x000fe20000011470 */
[C---:B------:R-:W-:Y:S01]  /*47b0*/  IMAD.WIDE.U32 R10, R112.reuse, c[0x0][0x178], RZ ;  /* 0x00005e00700a7a25 */ /* 0x040fe200078e00ff */
[----:B------:R-:W-:Y:S01]  /*47c0*/  SHF.R.S32.HI R23, RZ, 0x1f, R64 ;  /* 0x0000001fff177819 */ /* 0x000fe20000011440 */
[----:B------:R-:W-:Y:S01]  /*47d0*/  BSSY B0, `(.L_x_77) ;  /* 0x00000c0000007945 */ /* 0x000fe20003800000 */
[----:B------:R-:W-:Y:S01]  /*47e0*/  ISETP.NE.U32.AND P0, PT, RZ, c[0x0][0x348], PT ;  /* 0x0000d200ff007a0c */ /* 0x000fe20003f05070 */
[----:B------:R-:W-:Y:S01]  /*47f0*/  IMAD R3, R3, c[0x0][0x178], RZ ;  /* 0x00005e0003037a24 */ /* 0x000fe200078e02ff */
[----:B------:R-:W-:Y:S01]  /*4800*/  LEA.HI R17, R23, R64, RZ, 0x3 ;  /* 0x0000004017117211 */ /* 0x000fe200078f18ff */
[----:B------:R-:W-:Y:S01]  /*4810*/  IMAD.MOV.U32 R2, RZ, RZ, c[0x0][0x2c4] ;  /* 0x0000b100ff027624 */ /* 0x000fe200078e00ff */
[----:B------:R-:W-:Y:S01]  /*4820*/  ISETP.NE.AND.EX P0, PT, RZ, c[0x0][0x34c], PT, P0 ;  /* 0x0000d300ff007a0c */ /* 0x000fe20003f05300 */
[----:B------:R-:W-:Y:S01]  /*4830*/  IMAD R3, R112, c[0x0][0x17c], R3 ;  /* 0x00005f0070037a24 */ /* 0x000fe200078e0203 */
[----:B------:R-:W-:Y:S01]  /*4840*/  SHF.R.S32.HI R28, RZ, 0x1f, R0 ;  /* 0x0000001fff1c7819 */ /* 0x000fe20000011400 */
[----:B------:R-:W-:Y:S01]  /*4850*/  IMAD R4, R89, c[0x0][0x1b8], RZ ;  /* 0x00006e0059047a24 */ /* 0x000fe200078e02ff */
[----:B------:R-:W-:Y:S01]  /*4860*/  ISETP.NE.AND P1, PT, R2, 0x1, PT ;  /* 0x000000010200780c */ /* 0x000fe20003f25270 */
[----:B------:R-:W-:Y:S01]  /*4870*/  IMAD.IADD R11, R11, 0x1, R3 ;  /* 0x000000010b0b7824 */ /* 0x000fe200078e0203 */
[----:B------:R-:W-:Y:S01]  /*4880*/  LOP3.LUT R3, R17, 0xfffffff8, RZ, 0xc0, !PT ;  /* 0xfffffff811037812 */ /* 0x000fe200078ec0ff */
[C---:B------:R-:W-:Y:S01]  /*4890*/  IMAD R9, R227.reuse, c[0x0][0x1bc], R4 ;  /* 0x00006f00e3097a24 */ /* 0x040fe200078e0204 */
[----:B------:R-:W-:Y:S01]  /*48a0*/  SHF.R.S32.HI R17, RZ, 0x3, R17 ;  /* 0x00000003ff117819 */ /* 0x000fe20000011411 */
[----:B------:R-:W-:Y:S01]  /*48b0*/  IMAD.WIDE.U32 R10, R227, c[0x0][0x1b8], R10 ;  /* 0x00006e00e30a7a25 */ /* 0x000fe200078e000a */
[----:B------:R-:W-:-:S02]  /*48c0*/  SEL R8, R228, RZ, !P0 ;  /* 0x000000ffe4087207 */ /* 0x000fc40004000000 */
[----:B------:R-:W-:Y:S01]  /*48d0*/  LEA.HI R41, R23, R64, RZ, 0x6 ;  /* 0x0000004017297211 */ /* 0x000fe200078f30ff */
[----:B------:R-:W-:Y:S01]  /*48e0*/  IMAD.IADD R16, R64, 0x1, -R3 ;  /* 0x0000000140107824 */ /* 0x000fe200078e0a03 */
[----:B------:R-:W-:Y:S01]  /*48f0*/  SHF.R.S32.HI R3, RZ, 0x1f, R228 ;  /* 0x0000001fff037819 */ /* 0x000fe200000114e4 */
[----:B------:R-:W-:Y:S02]  /*4900*/  IMAD.IADD R11, R11, 0x1, R9 ;  /* 0x000000010b0b7824 */ /* 0x000fe400078e0209 */
[----:B------:R-:W-:Y:S01]  /*4910*/  IMAD R2, R16, 0x20, R17 ;  /* 0x0000002010027824 */ /* 0x000fe200078e0211 */
[----:B------:R-:W-:Y:S01]  /*4920*/  SEL R7, R3, RZ, !P0 ;  /* 0x000000ff03077207 */ /* 0x000fe20004000000 */
[----:B------:R-:W-:Y:S02]  /*4930*/  IMAD R34, R113, c[0x0][0x2c4], RZ ;  /* 0x0000b10071227a24 */ /* 0x000fe400078e02ff */
[----:B------:R-:W-:Y:S02]  /*4940*/  IMAD R5, R65, 0x80, R2 ;  /* 0x0000008041057824 */ /* 0x000fe400078e0202 */
[----:B------:R-:W-:-:S02]  /*4950*/  IMAD R7, R7, c[0x0][0x1c0], RZ ;  /* 0x0000700007077a24 */ /* 0x000fc400078e02ff */
[----:B------:R-:W-:-:S04]  /*4960*/  @P1 IMAD.HI.U32 R2, R5, c[0x0][0x2c8], RZ ;  /* 0x0000b20005021a27 */ /* 0x000fc800078e00ff */
[----:B------:R-:W-:Y:S01]  /*4970*/  IMAD.MOV.U32 R4, RZ, RZ, R5 ;  /* 0x000000ffff047224 */ /* 0x000fe200078e0005 */
[----:B------:R-:W-:Y:S01]  /*4980*/  @P1 SHF.R.U32.HI R4, RZ, c[0x0][0x2cc], R2 ;  /* 0x0000b300ff041a19 */ /* 0x000fe20000011602 */
[C---:B------:R-:W-:Y:S02]  /*4990*/  IMAD R7, R8.reuse, c[0x0][0x1c4], R7 ;  /* 0x0000710008077a24 */ /* 0x040fe400078e0207 */
[----:B------:R-:W-:Y:S01]  /*49a0*/  IMAD.WIDE.U32 R8, R8, c[0x0][0x1c0], R10 ;  /* 0x0000700008087a25 */ /* 0x000fe200078e000a */
[--C-:B------:R-:W-:Y:S02]  /*49b0*/  SHF.R.S32.HI R15, RZ, 0x1f, R4.reuse ;  /* 0x0000001fff0f7819 */ /* 0x100fe40000011404 */
[----:B------:R-:W-:Y:S01]  /*49c0*/  LEA.HI R11, R23, R64, RZ, 0x4 ;  /* 0x00000040170b7211 */ /* 0x000fe200078f20ff */
[----:B------:R-:W-:Y:S02]  /*49d0*/  IMAD.MOV R24, RZ, RZ, -R4 ;  /* 0x000000ffff187224 */ /* 0x000fe400078e0a04 */
[----:B------:R-:W-:Y:S01]  /*49e0*/  IMAD R15, R15, c[0x0][0x1b0], RZ ;  /* 0x00006c000f0f7a24 */ /* 0x000fe200078e02ff */
[----:B------:R-:W-:Y:S01]  /*49f0*/  SHF.R.S32.HI R2, RZ, 0x4, R11 ;  /* 0x00000004ff027819 */ /* 0x000fe2000001140b */
[----:B------:R-:W-:-:S02]  /*4a00*/  IMAD.IADD R9, R9, 0x1, R7 ;  /* 0x0000000109097824 */ /* 0x000fc400078e0207 */
[----:B------:R-:W-:Y:S01]  /*4a10*/  IMAD R24, R24, c[0x0][0x2c4], R5 ;  /* 0x0000b10018187a24 */ /* 0x000fe200078e0205 */
[----:B------:R-:W-:Y:S01]  /*4a20*/  LEA.HI R21, R11, R2, RZ, 0x1 ;  /* 0x000000020b157211 */ /* 0x000fe200078f08ff */
[----:B------:R-:W-:Y:S01]  /*4a30*/  IMAD R7, R65, 0x80, R17 ;  /* 0x0000008041077824 */ /* 0x000fe200078e0211 */
[----:B------:R-:W-:Y:S01]  /*4a40*/  LOP3.LUT R11, R11, 0xfffffff0, RZ, 0xc0, !PT ;  /* 0xfffffff00b0b7812 */ /* 0x000fe200078ec0ff */
[C---:B------:R-:W-:Y:S01]  /*4a50*/  IMAD R15, R4.reuse, c[0x0][0x1b4], R15 ;  /* 0x00006d00040f7a24 */ /* 0x040fe200078e020f */
[----:B------:R-:W-:Y:S01]  /*4a60*/  LOP3.LUT R21, R21, 0xfffffffe, RZ, 0xc0, !PT ;  /* 0xfffffffe15157812 */ /* 0x000fe200078ec0ff */
[----:B------:R-:W-:Y:S01]  /*4a70*/  IMAD.WIDE.U32 R4, R4, c[0x0][0x1b0], R8 ;  /* 0x00006c0004047a25 */ /* 0x000fe200078e0008 */
[----:B------:R-:W-:Y:S02]  /*4a80*/  SHF.R.S32.HI R9, RZ, 0x1f, R24 ;  /* 0x0000001fff097819 */ /* 0x000fe40000011418 */
[----:B------:R-:W-:Y:S01]  /*4a90*/  IADD3 R13, R7, 0x20, RZ ;  /* 0x00000020070d7810 */ /* 0x000fe20007ffe0ff */
[----:B------:R-:W-:Y:S01]  /*4aa0*/  IMAD.IADD R5, R5, 0x1, R15 ;  /* 0x0000000105057824 */ /* 0x000fe200078e020f */
[-C--:B------:R-:W-:Y:S01]  /*4ab0*/  ISETP.GE.AND P1, PT, R7, R34.reuse, PT ;  /* 0x000000220700720c */ /* 0x080fe20003f26270 */
[----:B------:R-:W-:Y:S01]  /*4ac0*/  IMAD R9, R9, c[0x0][0x1a8], RZ ;  /* 0x00006a0009097a24 */ /* 0x000fe200078e02ff */
[----:B------:R-:W-:Y:S01]  /*4ad0*/  ISETP.GE.AND P0, PT, R13, R34, PT ;  /* 0x000000220d00720c */ /* 0x000fe20003f06270 */
[----:B------:R-:W-:-:S02]  /*4ae0*/  IMAD.SHL.U32 R40, R16, 0x8, RZ ;  /* 0x0000000810287824 */ /* 0x000fc400078e00ff */
[----:B------:R-:W-:Y:S01]  /*4af0*/  IMAD.IADD R21, R2, 0x1, -R21 ;  /* 0x0000000102157824 */ /* 0x000fe200078e0a15 */
[----:B------:R-:W-:Y:S01]  /*4b00*/  P2R R2, PR, RZ, 0x1 ;  /* 0x00000001ff027803 */ /* 0x000fe20000000000 */
[----:B------:R-:W-:Y:S01]  /*4b10*/  IMAD.IADD R11, R64, 0x1, -R11 ;  /* 0x00000001400b7824 */ /* 0x000fe200078e0a0b */
[C---:B------:R-:W-:Y:S01]  /*4b20*/  IADD3 R15, P0, R17.reuse, R0, RZ ;  /* 0x00000000110f7210 */ /* 0x040fe20007f1e0ff */
[----:B------:R-:W-:Y:S01]  /*4b30*/  IMAD R8, R24, c[0x0][0x1ac], R9 ;  /* 0x00006b0018087a24 */ /* 0x000fe200078e0209 */
[----:B------:R-:W-:Y:S01]  /*4b40*/  IADD3 R6, R40, 0x80, RZ ;  /* 0x0000008028067810 */ /* 0x000fe20007ffe0ff */
[----:B------:R-:W-:Y:S01]  /*4b50*/  IMAD.WIDE.U32 R24, R24, c[0x0][0x1a8], R4 ;  /* 0x00006a0018187a25 */ /* 0x000fe200078e0004 */
[----:B------:R-:W-:Y:S02]  /*4b60*/  SHF.R.S32.HI R18, RZ, 0x1f, R11 ;  /* 0x0000001fff127819 */ /* 0x000fe4000001140b */
[----:B------:R-:W-:Y:S01]  /*4b70*/  LEA.HI.X.SX32 R28, R17, R28, 0x1, P0 ;  /* 0x0000001c111c7211 */ /* 0x000fe200000f0eff */
[----:B------:R-:W-:Y:S01]  /*4b80*/  IMAD.SHL.U32 R44, R16, 0x8, RZ ;  /* 0x00000008102c7824 */ /* 0x000fe200078e00ff */
[----:B------:R-:W-:Y:S01]  /*4b90*/  LEA R9, P0, R24, c[0x0][0x160], 0x1 ;  /* 0x0000580018097a11 */ /* 0x000fe200078008ff */
[----:B------:R-:W-:Y:S01]  /*4ba0*/  IMAD.IADD R8, R25, 0x1, R8 ;  /* 0x0000000119087824 */ /* 0x000fe200078e0208 */
[----:B------:R-:W-:Y:S01]  /*4bb0*/  ISETP.GE.AND P5, PT, R6, c[0x0][0x198], PT ;  /* 0x0000660006007a0c */ /* 0x000fe20003fa6270 */
[----:B------:R-:W-:Y:S01]  /*4bc0*/  IMAD R30, R28, c[0x0][0x1e0], RZ ;  /* 0x000078001c1e7a24 */ /* 0x000fe200078e02ff */
[----:B------:R-:W-:Y:S01]  /*4bd0*/  LEA.HI R18, R18, R11, RZ, 0x3 ;  /* 0x0000000b12127211 */ /* 0x000fe200078f18ff */
[----:B------:R-:W-:Y:S01]  /*4be0*/  IMAD R28, R28, c[0x0][0x208], RZ ;  /* 0x000082001c1c7a24 */ /* 0x000fe200078e02ff */
[----:B------:R-:W-:Y:S01]  /*4bf0*/  SHF.R.S32.HI R45, RZ, 0x1f, R44 ;  /* 0x0000001fff2d7819 */ /* 0x000fe2000001142c */
[C---:B------:R-:W-:Y:S01]  /*4c00*/  IMAD R30, R15.reuse, c[0x0][0x1e4], R30 ;  /* 0x000079000f1e7a24 */ /* 0x040fe200078e021e */
[----:B------:R-:W-:Y:S01]  /*4c10*/  LEA.HI.X R8, R24, c[0x0][0x164], R8, 0x1, P0 ;  /* 0x0000590018087a11 */ /* 0x000fe200000f0c08 */
[C---:B------:R-:W-:Y:S01]  /*4c20*/  IMAD R28, R15.reuse, c[0x0][0x20c], R28 ;  /* 0x000083000f1c7a24 */ /* 0x040fe200078e021c */
[----:B------:R-:W-:Y:S01]  /*4c30*/  IADD3 R4, R40, 0xc0, RZ ;  /* 0x000000c028047810 */ /* 0x000fe20007ffe0ff */
[----:B------:R-:W1:Y:S01]  /*4c40*/  SHFL.IDX PT, R24, R9, RZ, 0x181f ;  /* 0x00181fff09187589 */ /* 0x000e6200000e0000 */
[----:B------:R-:W-:Y:S01]  /*4c50*/  P2R R0, PR, RZ, 0x20 ;  /* 0x00000020ff007803 */ /* 0x000fe20000000000 */
[C-C-:B------:R-:W-:Y:S01]  /*4c60*/  IMAD.WIDE.U32 R32, R15.reuse, c[0x0][0x1e0], R44.reuse ;  /* 0x000078000f207a25 */ /* 0x140fe200078e002c */
[----:B------:R-:W-:Y:S01]  /*4c70*/  LOP3.LUT R0, R18, 0xfffffff8, RZ, 0xc0, !PT ;  /* 0xfffffff812007812 */ /* 0x000fe200078ec0ff */
[----:B------:R-:W3:Y:S01]  /*4c80*/  SHFL.IDX PT, R25, R8, RZ, 0x181f ;  /* 0x00181fff08197589 */ /* 0x000ee200000e0000 */
[----:B------:R-:W-:Y:S01]  /*4c90*/  ISETP.GE.AND P4, PT, R4, c[0x0][0x198], PT ;  /* 0x0000660004007a0c */ /* 0x000fe20003f86270 */
[----:B------:R-:W-:Y:S01]  /*4ca0*/  IMAD.WIDE.U32 R14, R15, c[0x0][0x208], R44 ;  /* 0x000082000f0e7a25 */ /* 0x000fe200078e002c */
[----:B------:R-:W-:-:S02]  /*4cb0*/  @!P1 SHF.R.S32.HI R13, RZ, 0x1f, R6 ;  /* 0x0000001fff0d9819 */ /* 0x000fc40000011406 */
[----:B------:R-:W-:Y:S01]  /*4cc0*/  P2R R10, PR, RZ, 0x10 ;  /* 0x00000010ff0a7803 */ /* 0x000fe20000000000 */
[----:B------:R-:W-:Y:S01]  /*4cd0*/  IMAD.IADD R0, R11, 0x1, -R0 ;  /* 0x000000010b007824 */ /* 0x000fe200078e0a00 */
[----:B------:R-:W-:Y:S01]  /*4ce0*/  @!P1 SHF.R.S32.HI R5, RZ, 0x1f, R4 ;  /* 0x0000001fff059819 */ /* 0x000fe20000011404 */
[----:B------:R-:W-:Y:S01]  /*4cf0*/  IMAD.IADD R29, R15, 0x1, R28 ;  /* 0x000000010f1d7824 */ /* 0x000fe200078e021c */
[----:B------:R-:W-:Y:S01]  /*4d00*/  @!P1 LEA.HI R13, R13, R6, RZ, 0x3 ;  /* 0x000000060d0d9211 */ /* 0x000fe200078f18ff */
[----:B------:R-:W-:Y:S01]  /*4d10*/  IMAD R10, R89, c[0x0][0x210], RZ ;  /* 0x00008400590a7a24 */ /* 0x000fe200078e02ff */
[C---:B------:R-:W-:Y:S01]  /*4d20*/  LOP3.LUT P3, RZ, R0.reuse, 0x4, RZ, 0xc0, !PT ;  /* 0x0000000400ff7812 */ /* 0x040fe2000786c0ff */
[----:B------:R-:W-:Y:S01]  /*4d30*/  IMAD.SHL.U32 R15, R0, 0x40, RZ ;  /* 0x00000040000f7824 */ /* 0x000fe200078e00ff */
[----:B------:R-:W-:Y:S01]  /*4d40*/  @!P1 LEA.HI R5, R5, R4, RZ, 0x3 ;  /* 0x0000000405059211 */ /* 0x000fe200078f18ff */
[----:B------:R-:W-:Y:S01]  /*4d50*/  IMAD R11, R227, c[0x0][0x214], R10 ;  /* 0x00008500e30b7a24 */ /* 0x000fe200078e020a */
[----:B------:R-:W-:Y:S01]  /*4d60*/  @!P1 LOP3.LUT R13, R13, 0xfffffff8, RZ, 0xc0, !PT ;  /* 0xfffffff80d0d9812 */ /* 0x000fe200078ec0ff */
[----:B------:R-:W-:Y:S01]  /*4d70*/  IMAD.SHL.U32 R10, R21, 0x8, RZ ;  /* 0x00000008150a7824 */ /* 0x000fe200078e00ff */
[----:B------:R-:W-:Y:S01]  /*4d80*/  LOP3.LUT R15, R15, 0x1c0, RZ, 0xc0, !PT ;  /* 0x000001c00f0f7812 */ /* 0x000fe200078ec0ff */
[----:B------:R-:W-:Y:S01]  /*4d90*/  IMAD.IADD R31, R33, 0x1, R30 ;  /* 0x00000001211f7824 */ /* 0x000fe200078e021e */
[----:B------:R-:W-:Y:S01]  /*4da0*/  @!P1 LOP3.LUT R5, R5, 0xfffffff8, RZ, 0xc0, !PT ;  /* 0xfffffff805059812 */ /* 0x000fe200078ec0ff */
[----:B------:R-:W-:Y:S01]  /*4db0*/  IMAD.MOV.U32 R30, RZ, RZ, R32 ;  /* 0x000000ffff1e7224 */ /* 0x000fe200078e0020 */
[----:B------:R-:W-:Y:S01]  /*4dc0*/  LOP3.LUT R10, R15, 0x8, R10, 0xf8, !PT ;  /* 0x000000080f0a7812 */ /* 0x000fe200078ef80a */
[----:B------:R-:W-:Y:S01]  /*4dd0*/  IMAD.MOV.U32 R28, RZ, RZ, R14 ;  /* 0x000000ffff1c7224 */ /* 0x000fe200078e000e */
[----:B------:R-:W-:Y:S01]  /*4de0*/  SHF.R.U32.HI R15, RZ, 0x3, R15 ;  /* 0x00000003ff0f7819 */ /* 0x000fe2000001160f */
[----:B------:R-:W-:-:S03]  /*4df0*/  IMAD.WIDE.U32 R32, R227, c[0x0][0x1e8], R30 ;  /* 0x00007a00e3207a25 */ /* 0x000fc600078e001e */
[----:B------:R-:W-:Y:S01]  /*4e00*/  LOP3.LUT R15, R10, R15, RZ, 0x3c, !PT ;  /* 0x0000000f0a0f7212 */ /* 0x000fe200078e3cff */
[----:B------:R-:W-:Y:S01]  /*4e10*/  IMAD.WIDE.U32 R30, R227, c[0x0][0x210], R28 ;  /* 0x00008400e31e7a25 */ /* 0x000fe200078e001c */
[----:B-1----:R-:W-:-:S03]  /*4e20*/  @!P1 LEA R28, P0, R40, R24, 0x1 ;  /* 0x00000018281c9211 */ /* 0x002fc600078008ff */
[----:B------:R-:W-:Y:S01]  /*4e30*/  IMAD.SHL.U32 R43, R17, 0x40, RZ ;  /* 0x00000040112b7824 */ /* 0x000fe200078e00ff */
[----:B---3--:R-:W-:Y:S01]  /*4e40*/  @!P1 LEA.HI.X R29, R40, R25, R45, 0x1, P0 ;  /* 0x00000019281d9211 */ /* 0x008fe200000f0c2d */
[----:B------:R-:W-:Y:S01]  /*4e50*/  IMAD.MOV.U32 R10, RZ, RZ, R30 ;  /* 0x000000ffff0a7224 */ /* 0x000fe200078e001e */
[----:B------:R-:W-:Y:S01]  /*4e60*/  IADD3 R30, R44, 0x40, RZ ;  /* 0x000000402c1e7810 */ /* 0x000fe20007ffe0ff */
[----:B------:R-:W-:Y:S01]  /*4e70*/  IMAD.SHL.U32 R41, R41, 0x8, RZ ;  /* 0x0000000829297824 */ /* 0x000fe200078e00ff */
[----:B------:R-:W-:Y:S01]  /*4e80*/  LOP3.LUT P0, RZ, R0, 0x2, RZ, 0xc0, !PT ;  /* 0x0000000200ff7812 */ /* 0x000fe2000780c0ff */
[----:B------:R-:W-:Y:S01]  /*4e90*/  IMAD.MOV.U32 R0, RZ, RZ, 0x10 ;  /* 0x00000010ff007424 */ /* 0x000fe200078e00ff */
[----:B------:R-:W-:Y:S01]  /*4ea0*/  LOP3.LUT R43, R43, 0x1c0, RZ, 0xc0, !PT ;  /* 0x000001c02b2b7812 */ /* 0x000fe200078ec0ff */
[----:B------:R-:W-:Y:S01]  /*4eb0*/  IMAD.SHL.U32 R18, R18, 0x40, RZ ;  /* 0x0000004012127824 */ /* 0x000fe200078e00ff */
[----:B------:R-:W-:Y:S01]  /*4ec0*/  @!P1 SHF.R.S32.HI R19, RZ, 0x1f, R30 ;  /* 0x0000001fff139819 */ /* 0x000fe2000001141e */
[----:B------:R-:W-:Y:S01]  /*4ed0*/  IMAD R234, R89, c[0x0][0x1e8], RZ ;  /* 0x00007a0059ea7a24 */ /* 0x000fe200078e02ff */
[----:B------:R-:W-:Y:S01]  /*4ee0*/  LOP3.LUT R41, R41, 0xfffffe00, RZ, 0xc0, !PT ;  /* 0xfffffe0029297812 */ /* 0x000fe200078ec0ff */
[----:B------:R-:W-:Y:S01]  /*4ef0*/  IMAD.IADD R11, R11, 0x1, R31 ;  /* 0x000000010b0b7824 */ /* 0x000fe200078e021f */
[----:B------:R-:W-:Y:S01]  /*4f00*/  SHF.R.U32.HI R46, RZ, 0x3, R43 ;  /* 0x00000003ff2e7819 */ /* 0x000fe2000001162b */
[----:B------:R-:W-:Y:S01]  /*4f10*/  IMAD R234, R227, c[0x0][0x1ec], R234 ;  /* 0x00007b00e3ea7a24 */ /* 0x000fe200078e02ea */
[----:B------:R-:W-:-:S02]  /*4f20*/  SEL R0, R0, 0xfffffff0, !P0 ;  /* 0xfffffff000007807 */ /* 0x000fc40004000000 */
[----:B------:R-:W-:Y:S01]  /*4f30*/  ISETP.NE.AND P0, PT, R2, RZ, PT ;  /* 0x000000ff0200720c */ /* 0x000fe20003f05270 */
[----:B------:R-:W-:Y:S01]  /*4f40*/  IMAD.IADD R235, R234, 0x1, R33 ;  /* 0x00000001eaeb7824 */ /* 0x000fe200078e0221 */
[----:B------:R-:W-:Y:S01]  /*4f50*/  ISETP.GE.AND P6, PT, R30, c[0x0][0x198], PT ;  /* 0x000066001e007a0c */ /* 0x000fe20003fc6270 */
[----:B------:R-:W-:Y:S01]  /*4f60*/  IMAD.MOV.U32 R234, RZ, RZ, R32 ;  /* 0x000000ffffea7224 */ /* 0x000fe200078e0020 */
[----:B------:R-:W-:Y:S02]  /*4f70*/  LOP3.LUT R2, R15, 0xfffffe00, R18, 0xf8, !PT ;  /* 0xfffffe000f027812 */ /* 0x000fe400078ef812 */
[----:B--2---:R-:W-:Y:S01]  /*4f80*/  @P2 SHF.R.S32.HI R27, RZ, 0x1f, R26 ;  /* 0x0000001fff1b2819 */ /* 0x004fe2000001141a */
[----:B------:R-:W-:Y:S02]  /*4f90*/  @!P2 IMAD.MOV.U32 R26, RZ, RZ, R228 ;  /* 0x000000ffff1aa224 */ /* 0x000fe400078e00e4 */
[----:B------:R-:W-:Y:S01]  /*4fa0*/  @!P2 IMAD.MOV.U32 R27, RZ, RZ, R3 ;  /* 0x000000ffff1ba224 */ /* 0x000fe200078e0003 */
[----:B------:R-:W-:-:S02]  /*4fb0*/  ISETP.NE.U32.AND P2, PT, RZ, c[0x0][0x350], PT ;  /* 0x0000d400ff007a0c */ /* 0x000fc40003f45070 */
[----:B------:R-:W-:Y:S02]  /*4fc0*/  LOP3.LUT R3, R43, 0x38, R44, 0xf8, !PT ;  /* 0x000000382b037812 */ /* 0x000fe400078ef82c */
[----:B------:R-:W-:Y:S02]  /*4fd0*/  ISETP.NE.AND.EX P2, PT, RZ, c[0x0][0x354], PT, P2 ;  /* 0x0000d500ff007a0c */ /* 0x000fe40003f45320 */
[----:B------:R-:W-:Y:S02]  /*4fe0*/  LOP3.LUT R3, R41, R3, R46, 0xf6, !PT ;  /* 0x0000000329037212 */ /* 0x000fe400078ef62e */
[----:B------:R-:W-:Y:S02]  /*4ff0*/  SEL R230, R26, RZ, !P2 ;  /* 0x000000ff1ae67207 */ /* 0x000fe40005000000 */
[----:B------:R-:W-:Y:S01]  /*5000*/  SEL R12, R27, RZ, !P2 ;  /* 0x000000ff1b0c7207 */ /* 0x000fe20005000000 */
[----:B------:R1:W2:Y:S01]  /*5010*/  SHFL.IDX PT, R26, R9, 0x1, 0x181f ;  /* 0x00381f00091a7f89 */ /* 0x0002a200000e0000 */
[----:B------:R-:W-:Y:S01]  /*5020*/  ISETP.GE.AND P2, PT, R40, c[0x0][0x198], PT ;  /* 0x0000660028007a0c */ /* 0x000fe20003f46270 */
[----:B------:R-:W-:-:S02]  /*5030*/  IMAD.WIDE.U32 R234, R230, c[0x0][0x1f0], R234 ;  /* 0x00007c00e6ea7a25 */ /* 0x000fc400078e00ea */
[----:B------:R1:W3:Y:S01]  /*5040*/  SHFL.IDX PT, R27, R8, 0x1, 0x181f ;  /* 0x00381f00081b7f89 */ /* 0x0002e200000e0000 */
[----:B------:R-:W-:Y:S01]  /*5050*/  P2R R14, PR, RZ, 0x4 ;  /* 0x00000004ff0e7803 */ /* 0x000fe20000000000 */
[C---:B------:R-:W-:Y:S01]  /*5060*/  IMAD R237, R12.reuse, c[0x0][0x1f0], RZ ;  /* 0x00007c000ced7a24 */ /* 0x040fe200078e02ff */
[----:B------:R-:W-:Y:S01]  /*5070*/  @!P1 LEA.HI R14, R19, R30, RZ, 0x3 ;  /* 0x0000001e130e9211 */ /* 0x000fe200078f18ff */
[----:B------:R-:W-:Y:S02]  /*5080*/  @!P1 IMAD.SHL.U32 R19, R3, 0x2, RZ ;  /* 0x0000000203139824 */ /* 0x000fe400078e00ff */
[----:B------:R-:W-:Y:S01]  /*5090*/  IMAD R229, R12, c[0x0][0x218], RZ ;  /* 0x000086000ce57a24 */ /* 0x000fe200078e02ff */
[----:B------:R-:W-:Y:S01]  /*50a0*/  @!P1 LOP3.LUT R15, R14, 0xfffffff8, RZ, 0xc0, !PT ;  /* 0xfffffff80e0f9812 */ /* 0x000fe200078ec0ff */
[C---:B------:R-:W-:Y:S02]  /*50b0*/  IMAD R237, R230.reuse, c[0x0][0x1f4], R237 ;  /* 0x00007d00e6ed7a24 */ /* 0x040fe400078e02ed */
[----:B------:R-:W-:Y:S01]  /*50c0*/  IMAD R229, R230, c[0x0][0x21c], R229 ;  /* 0x00008700e6e57a24 */ /* 0x000fe200078e02e5 */
[----:B------:R4:W-:Y:S01]  /*50d0*/  @!P1 LDGSTS.E.BYPASS.LTC128B.128 [R19+0x10080], [R28.64], !P2 ;  /* 0x100800001c139fae */ /* 0x0009e2000d101d4a */
[----:B------:R-:W-:Y:S01]  /*50e0*/  @!P1 IMAD.WIDE R32, R15, 0x2, R24 ;  /* 0x000000020f209825 */ /* 0x000fe200078e0218 */
[----:B------:R-:W-:-:S03]  /*50f0*/  ISETP.GE.AND P2, PT, R44, c[0x0][0x1d4], PT ;  /* 0x000075002c007a0c */ /* 0x000fc60003f46270 */
[--C-:B------:R-:W-:Y:S01]  /*5100*/  @!P1 IMAD.WIDE R14, R13, 0x2, R24.reuse ;  /* 0x000000020d0e9825 */ /* 0x100fe200078e0218 */
[----:B------:R4:W-:Y:S03]  /*5110*/  @!P1 LDGSTS.E.BYPASS.LTC128B.128 [R19+0x14080], [R32.64], !P6 ;  /* 0x1408000020139fae */ /* 0x0009e6000f101d4a */
[----:B------:R-:W-:Y:S01]  /*5120*/  @!P1 IMAD.WIDE R24, R5, 0x2, R24 ;  /* 0x0000000205189825 */ /* 0x000fe200078e0218 */
[----:B------:R4:W-:Y:S01]  /*5130*/  @!P1 LDGSTS.E.BYPASS.LTC128B.128 [R19+0x18080], [R14.64], !P5 ;  /* 0x180800000e139fae */ /* 0x0009e2000e901d4a */
[----:B------:R-:W-:Y:S02]  /*5140*/  ISETP.GE.AND P5, PT, R30, c[0x0][0x1d4], PT ;  /* 0x000075001e007a0c */ /* 0x000fe40003fa6270 */
[----:B------:R-:W-:Y:S01]  /*5150*/  IMAD.MOV.U32 R5, RZ, RZ, 0x20 ;  /* 0x00000020ff057424 */ /* 0x000fe200078e00ff */
[----:B------:R4:W-:Y:S01]  /*5160*/  @!P1 LDGSTS.E.BYPASS.LTC128B.128 [R19+0x1c080], [R24.64], !P4 ;  /* 0x1c08000018139fae */ /* 0x0009e2000e101d4a */
[----:B------:R-:W-:Y:S01]  /*5170*/  IMAD.WIDE.U32 R230, R230, c[0x0][0x218], R10 ;  /* 0x00008600e6e67a25 */ /* 0x000fe200078e000a */
[----:B------:R-:W-:-:S02]  /*5180*/  IADD3 R11, R44, 0x80, RZ ;  /* 0x000000802c0b7810 */ /* 0x000fc40007ffe0ff */
[----:B------:R-:W-:Y:S01]  /*5190*/  IADD3 R10, R44, 0xc0, RZ ;  /* 0x000000c02c0a7810 */ /* 0x000fe20007ffe0ff */
[----:B------:R-:W-:Y:S01]  /*51a0*/  IMAD.IADD R237, R235, 0x1, R237 ;  /* 0x00000001ebed7824 */ /* 0x000fe200078e02ed */
[----:B------:R-:W-:Y:S01]  /*51b0*/  SEL R5, R5, 0xffffffe0, !P3 ;  /* 0xffffffe005057807 */ /* 0x000fe20005800000 */
[----:B------:R-:W-:Y:S01]  /*51c0*/  IMAD.IADD R229, R231, 0x1, R229 ;  /* 0x00000001e7e57824 */ /* 0x000fe200078e02e5 */
[----:B------:R-:W-:Y:S02]  /*51d0*/  ISETP.GE.AND P4, PT, R11, c[0x0][0x1d4], PT ;  /* 0x000075000b007a0c */ /* 0x000fe40003f86270 */
[----:B------:R-:W-:Y:S02]  /*51e0*/  ISETP.GE.AND P3, PT, R10, c[0x0][0x1d4], PT ;  /* 0x000075000a007a0c */ /* 0x000fe40003f66270 */
[----:B----4-:R-:W-:Y:S01]  /*51f0*/  SEL R19, RZ, 0x1, P2 ;  /* 0x00000001ff137807 */ /* 0x010fe20001000000 */
[----:B------:R-:W-:Y:S05]  /*5200*/  @P0 BRA `(.L_x_78) ;  /* 0x000001c000000947 */ /* 0x000fea0003800000 */
[C---:B-123--:R-:W-:Y:S01]  /*5210*/  IADD3 R13, R40.reuse, 0x80, RZ ;  /* 0x00000080280d7810 */ /* 0x04efe20007ffe0ff */
[----:B------:R-:W-:Y:S01]  /*5220*/  IMAD.SHL.U32 R31, R3, 0x2, RZ ;  /* 0x00000002031f7824 */ /* 0x000fe200078e00ff */
[----:B------:R-:W-:-:S02]  /*5230*/  IADD3 R11, R40, 0xc0, RZ ;  /* 0x000000c0280b7810 */ /* 0x000fc40007ffe0ff */
[----:B------:R-:W-:Y:S02]  /*5240*/  SHF.R.S32.HI R25, RZ, 0x1f, R30 ;  /* 0x0000001fff197819 */ /* 0x000fe4000001141e */
[----:B------:R-:W-:Y:S02]  /*5250*/  SHF.R.S32.HI R12, RZ, 0x1f, R13 ;  /* 0x0000001fff0c7819 */ /* 0x000fe4000001140d */
[----:B------:R-:W-:Y:S02]  /*5260*/  LEA R28, P0, R40, R26, 0x1 ;  /* 0x0000001a281c7211 */ /* 0x000fe400078008ff */
[----:B------:R-:W-:Y:S02]  /*5270*/  SHF.R.S32.HI R10, RZ, 0x1f, R11 ;  /* 0x0000001fff0a7819 */ /* 0x000fe4000001140b */
[----:B------:R-:W-:Y:S02]  /*5280*/  P2R R18, PR, RZ, 0x4 ;  /* 0x00000004ff127803 */ /* 0x000fe40000000000 */
[----:B------:R-:W-:-:S02]  /*5290*/  LEA.HI R14, R25, R30, RZ, 0x3 ;  /* 0x0000001e190e7211 */ /* 0x000fc400078f18ff */
[----:B------:R-:W-:Y:S02]  /*52a0*/  ISETP.GE.AND P2, PT, R40, c[0x0][0x198], PT ;  /* 0x0000660028007a0c */ /* 0x000fe40003f46270 */
[----:B------:R-:W-:Y:S02]  /*52b0*/  P2R R15, PR, RZ, 0x2 ;  /* 0x00000002ff0f7803 */ /* 0x000fe40000000000 */
[----:B------:R-:W-:Y:S02]  /*52c0*/  LEA.HI R12, R12, R13, RZ, 0x3 ;  /* 0x0000000d0c0c7211 */ /* 0x000fe400078f18ff */
[----:B------:R-:W-:Y:S02]  /*52d0*/  LEA.HI.X R29, R40, R27, R45, 0x1, P0 ;  /* 0x0000001b281d7211 */ /* 0x000fe400000f0c2d */
[----:B------:R-:W-:Y:S02]  /*52e0*/  LEA.HI R10, R10, R11, RZ, 0x3 ;  /* 0x0000000b0a0a7211 */ /* 0x000fe400078f18ff */
[----:B------:R-:W-:-:S02]  /*52f0*/  ISETP.GE.AND P1, PT, R6, c[0x0][0x198], PT ;  /* 0x0000660006007a0c */ /* 0x000fc40003f26270 */
[----:B------:R-:W-:Y:S01]  /*5300*/  ISETP.GE.AND P0, PT, R4, c[0x0][0x198], PT ;  /* 0x0000660004007a0c */ /* 0x000fe20003f06270 */
[----:B------:R1:W-:Y:S01]  /*5310*/  LDGSTS.E.BYPASS.LTC128B.128 [R31+0x11080], [R28.64], !P2 ;  /* 0x110800001c1f7fae */ /* 0x0003e2000d101d4a */
[----:B------:R-:W-:Y:S02]  /*5320*/  LOP3.LUT R11, R14, 0xfffffff8, RZ, 0xc0, !PT ;  /* 0xfffffff80e0b7812 */ /* 0x000fe400078ec0ff */
[----:B------:R-:W-:Y:S02]  /*5330*/  LOP3.LUT R13, R12, 0xfffffff8, RZ, 0xc0, !PT ;  /* 0xfffffff80c0d7812 */ /* 0x000fe400078ec0ff */
[----:B------:R-:W-:Y:S01]  /*5340*/  LOP3.LUT R25, R10, 0xfffffff8, RZ, 0xc0, !PT ;  /* 0xfffffff80a197812 */ /* 0x000fe200078ec0ff */
[----:B------:R-:W-:Y:S01]  /*5350*/  IMAD.WIDE R10, R11, 0x2, R26 ;  /* 0x000000020b0a7825 */ /* 0x000fe200078e021a */
[----:B------:R-:W-:-:S03]  /*5360*/  ISETP.NE.AND P2, PT, R18, RZ, PT ;  /* 0x000000ff1200720c */ /* 0x000fc60003f45270 */
[--C-:B------:R-:W-:Y:S01]  /*5370*/  IMAD.WIDE R12, R13, 0x2, R26.reuse ;  /* 0x000000020d0c7825 */ /* 0x100fe200078e021a */
[----:B------:R1:W-:Y:S03]  /*5380*/  LDGSTS.E.BYPASS.LTC128B.128 [R31+0x15080], [R10.64], !P6 ;  /* 0x150800000a1f7fae */ /* 0x0003e6000f101d4a */
[----:B------:R-:W-:Y:S01]  /*5390*/  IMAD.WIDE R26, R25, 0x2, R26 ;  /* 0x00000002191a7825 */ /* 0x000fe200078e021a */
[----:B------:R1:W-:Y:S01]  /*53a0*/  LDGSTS.E.BYPASS.LTC128B.128 [R31+0x19080], [R12.64], !P1 ;  /* 0x190800000c1f7fae */ /* 0x0003e2000c901d4a */
[----:B------:R-:W-:-:S03]  /*53b0*/  ISETP.NE.AND P1, PT, R15, RZ, PT ;  /* 0x000000ff0f00720c */ /* 0x000fc60003f25270 */
[----:B------:R1:W-:Y:S05]  /*53c0*/  LDGSTS.E.BYPASS.LTC128B.128 [R31+0x1d080], [R26.64], !P0 ;  /* 0x1d0800001a1f7fae */ /* 0x0003ea000c101d4a */
.L_x_78:
[----:B-123--:R-:W-:Y:S05]  /*53d0*/  BSYNC B0 ;  /* 0x0000000000007941 */ /* 0x00efea0003800000 */
.L_x_77:
[----:B------:R-:W-:Y:S01]  /*53e0*/  IADD3 R11, R7, 0x40, RZ ;  /* 0x00000040070b7810 */ /* 0x000fe20007ffe0ff */
[----:B------:R1:W2:Y:S01]  /*53f0*/  SHFL.IDX PT, R27, R8, 0x2, 0x181f ;  /* 0x00581f00081b7f89 */ /* 0x0002a200000e0000 */
[----:B------:R-:W-:Y:S02]  /*5400*/  BSSY B0, `(.L_x_79) ;  /* 0x0000021000007945 */ /* 0x000fe40003800000 */
[----:B------:R-:W-:Y:S01]  /*5410*/  ISETP.GE.AND P0, PT, R11, R34, PT ;  /* 0x000000220b00720c */ /* 0x000fe20003f06270 */
[----:B------:R1:W3:-:S12]  /*5420*/  SHFL.IDX PT, R26, R9, 0x2, 0x181f ;  /* 0x00581f00091a7f89 */ /* 0x0002d800000e0000 */
[----:B------:R-:W-:Y:S05]  /*5430*/  @P0 BRA `(.L_x_80) ;  /* 0x000001d000000947 */ /* 0x000fea0003800000 */
[C---:B------:R-:W-:Y:S01]  /*5440*/  IADD3 R13, R40.reuse, 0x80, RZ ;  /* 0x00000080280d7810 */ /* 0x040fe20007ffe0ff */
[----:B------:R-:W-:Y:S01]  /*5450*/  IMAD.SHL.U32 R31, R3, 0x2, RZ ;  /* 0x00000002031f7824 */ /* 0x000fe200078e00ff */
[C---:B------:R-:W-:Y:S02]  /*5460*/  IADD3 R11, R40.reuse, 0xc0, RZ ;  /* 0x000000c0280b7810 */ /* 0x040fe40007ffe0ff */
[----:B------:R-:W-:Y:S02]  /*5470*/  SHF.R.S32.HI R25, RZ, 0x1f, R30 ;  /* 0x0000001fff197819 */ /* 0x000fe4000001141e */
[----:B------:R-:W-:Y:S02]  /*5480*/  SHF.R.S32.HI R12, RZ, 0x1f, R13 ;  /* 0x0000001fff0c7819 */ /* 0x000fe4000001140d */
[----:B---3--:R-:W-:Y:S02]  /*5490*/  LEA R28, P0, R40, R26, 0x1 ;  /* 0x0000001a281c7211 */ /* 0x008fe400078008ff */
[----:B------:R-:W-:-:S02]  /*54a0*/  SHF.R.S32.HI R10, RZ, 0x1f, R11 ;  /* 0x0000001fff0a7819 */ /* 0x000fc4000001140b */
[----:B------:R-:W-:Y:S02]  /*54b0*/  P2R R18, PR, RZ, 0x4 ;  /* 0x00000004ff127803 */ /* 0x000fe40000000000 */
[----:B------:R-:W-:Y:S02]  /*54c0*/  LEA.HI R14, R25, R30, RZ, 0x3 ;  /* 0x0000001e190e7211 */ /* 0x000fe400078f18ff */
[----:B------:R-:W-:Y:S02]  /*54d0*/  ISETP.GE.AND P2, PT, R40, c[0x0][0x198], PT ;  /* 0x0000660028007a0c */ /* 0x000fe40003f46270 */
[----:B------:R-:W-:Y:S02]  /*54e0*/  P2R R15, PR, RZ, 0x2 ;  /* 0x00000002ff0f7803 */ /* 0x000fe40000000000 */
[----:B------:R-:W-:Y:S02]  /*54f0*/  LEA.HI R12, R12, R13, RZ, 0x3 ;  /* 0x0000000d0c0c7211 */ /* 0x000fe400078f18ff */
[----:B--2---:R-:W-:-:S02]  /*5500*/  LEA.HI.X R29, R40, R27, R45, 0x1, P0 ;  /* 0x0000001b281d7211 */ /* 0x004fc400000f0c2d */
[----:B------:R-:W-:Y:S02]  /*5510*/  LEA.HI R10, R10, R11, RZ, 0x3 ;  /* 0x0000000b0a0a7211 */ /* 0x000fe400078f18ff */
[----:B------:R-:W-:Y:S02]  /*5520*/  ISETP.GE.AND P1, PT, R6, c[0x0][0x198], PT ;  /* 0x0000660006007a0c */ /* 0x000fe40003f26270 */
[----:B------:R-:W-:Y:S01]  /*5530*/  ISETP.GE.AND P0, PT, R4, c[0x0][0x198], PT ;  /* 0x0000660004007a0c */ /* 0x000fe20003f06270 */
[----:B------:R-:W-:Y:S01]  /*5540*/  @!PT LDS RZ, [RZ] ;  /* 0x00000000fffff984 */ /* 0x000fe20000000800 */
        /* <DEDUP_REMOVED lines=12> */
.L_x_80:
[----:B------:R-:W-:Y:S05]  /*5610*/  BSYNC B0 ;  /* 0x0000000000007941 */ /* 0x000fea0003800000 */
.L_x_79:
[----:B------:R-:W-:Y:S01]  /*5620*/  IADD3 R7, R7, 0x60, RZ ;  /* 0x0000006007077810 */ /* 0x000fe20007ffe0ff */
[----:B--2---:R2:W4:Y:S01]  /*5630*/  SHFL.IDX PT, R13, R8, 0x3, 0x181f ;  /* 0x00781f00080d7f89 */ /* 0x00452200000e0000 */
[----:B------:R-:W-:Y:S02]  /*5640*/  BSSY B0, `(.L_x_81) ;  /* 0x000001d000007945 */ /* 0x000fe40003800000 */
[----:B------:R-:W-:Y:S01]  /*5650*/  ISETP.GE.AND P0, PT, R7, R34, PT ;  /* 0x000000220700720c */ /* 0x000fe20003f06270 */
[----:B------:R2:W1:-:S12]  /*5660*/  SHFL.IDX PT, R12, R9, 0x3, 0x181f ;  /* 0x00781f00090c7f89 */ /* 0x00045800000e0000 */
[----:B------:R-:W-:Y:S05]  /*5670*/  @P0 BRA `(.L_x_82) ;  /* 0x0000019000000947 */ /* 0x000fea0003800000 */
[C---:B-1----:R-:W-:Y:S01]  /*5680*/  LEA R14, P0, R40.reuse, R12, 0x1 ;  /* 0x0000000c280e7211 */ /* 0x042fe200078008ff */
[----:B------:R-:W-:Y:S01]  /*5690*/  IMAD.SHL.U32 R11, R3, 0x2, RZ ;  /* 0x00000002030b7824 */ /* 0x000fe200078e00ff */
[----:B------:R-:W-:Y:S02]  /*56a0*/  SHF.R.S32.HI R7, RZ, 0x1f, R30 ;  /* 0x0000001fff077819 */ /* 0x000fe4000001141e */
[C---:B----4-:R-:W-:Y:S02]  /*56b0*/  LEA.HI.X R15, R40.reuse, R13, R45, 0x1, P0 ;  /* 0x0000000d280f7211 */ /* 0x050fe400000f0c2d */
[C---:B------:R-:W-:Y:S02]  /*56c0*/  ISETP.GE.AND P0, PT, R40.reuse, c[0x0][0x198], PT ;  /* 0x0000660028007a0c */ /* 0x040fe40003f06270 */
[----:B------:R-:W-:Y:S02]  /*56d0*/  LEA.HI R7, R7, R30, RZ, 0x3 ;  /* 0x0000001e07077211 */ /* 0x000fe400078f18ff */
[----:B------:R-:W-:-:S02]  /*56e0*/  IADD3 R10, R40, 0x80, RZ ;  /* 0x00000080280a7810 */ /* 0x000fc40007ffe0ff */
[----:B------:R-:W-:Y:S02]  /*56f0*/  LOP3.LUT R7, R7, 0xfffffff8, RZ, 0xc0, !PT ;  /* 0xfffffff807077812 */ /* 0x000fe400078ec0ff */
[----:B--2---:R-:W-:Y:S02]  /*5700*/  IADD3 R8, R40, 0xc0, RZ ;  /* 0x000000c028087810 */ /* 0x004fe40007ffe0ff */
[----:B------:R-:W-:Y:S01]  /*5710*/  SHF.R.S32.HI R9, RZ, 0x1f, R10 ;  /* 0x0000001fff097819 */ /* 0x000fe2000001140a */
[----:B------:R-:W-:Y:S01]  /*5720*/  IMAD.WIDE R24, R7, 0x2, R12 ;  /* 0x0000000207187825 */ /* 0x000fe200078e020c */
[----:B------:R-:W-:Y:S01]  /*5730*/  SHF.R.S32.HI R7, RZ, 0x1f, R8 ;  /* 0x0000001fff077819 */ /* 0x000fe20000011408 */
[----:B------:R-:W-:Y:S01]  /*5740*/  @!PT LDS RZ, [RZ] ;  /* 0x00000000fffff984 */ /* 0x000fe20000000800 */
[----:B------:R1:W-:Y:S01]  /*5750*/  LDGSTS.E.BYPASS.LTC128B.128 [R11+0x13080], [R14.64], !P0 ;  /* 0x130800000e0b7fae */ /* 0x0003e2000c101d4a */
[----:B------:R-:W-:Y:S02]  /*5760*/  LEA.HI R9, R9, R10, RZ, 0x3 ;  /* 0x0000000a09097211 */ /* 0x000fe400078f18ff */
[----:B------:R-:W-:Y:S01]  /*5770*/  LEA.HI R7, R7, R8, RZ, 0x3 ;  /* 0x0000000807077211 */ /* 0x000fe200078f18ff */
[----:B------:R1:W-:Y:S01]  /*5780*/  LDGSTS.E.BYPASS.LTC128B.128 [R11+0x17080], [R24.64], !P6 ;  /* 0x17080000180b7fae */ /* 0x0003e2000f101d4a */
[----:B------:R-:W-:-:S02]  /*5790*/  ISETP.GE.AND P6, PT, R6, c[0x0][0x198], PT ;  /* 0x0000660006007a0c */ /* 0x000fc40003fc6270 */
[----:B------:R-:W-:Y:S02]  /*57a0*/  ISETP.GE.AND P0, PT, R4, c[0x0][0x198], PT ;  /* 0x0000660004007a0c */ /* 0x000fe40003f06270 */
[----:B------:R-:W-:Y:S02]  /*57b0*/  LOP3.LUT R9, R9, 0xfffffff8, RZ, 0xc0, !PT ;  /* 0xfffffff809097812 */ /* 0x000fe400078ec0ff */
[----:B------:R-:W-:-:S03]  /*57c0*/  LOP3.LUT R7, R7, 0xfffffff8, RZ, 0xc0, !PT ;  /* 0xfffffff807077812 */ /* 0x000fc600078ec0ff */
[----:B------:R-:W-:-:S04]  /*57d0*/  IMAD.WIDE R8, R9, 0x2, R12 ;  /* 0x0000000209087825 */ /* 0x000fc800078e020c */
[----:B------:R-:W-:Y:S01]  /*57e0*/  IMAD.WIDE R12, R7, 0x2, R12 ;  /* 0x00000002070c7825 */ /* 0x000fe200078e020c */
[----:B------:R1:W-:Y:S04]  /*57f0*/  LDGSTS.E.BYPASS.LTC128B.128 [R11+0x1b080], [R8.64], !P6 ;  /* 0x1b080000080b7fae */ /* 0x0003e8000f101d4a */
[----:B------:R1:W-:Y:S02]  /*5800*/  LDGSTS.E.BYPASS.LTC128B.128 [R11+0x1f080], [R12.64], !P0 ;  /* 0x1f0800000c0b7fae */ /* 0x0003e4000c101d4a */
.L_x_82:
[----:B------:R-:W-:Y:S05]  /*5810*/  BSYNC B0 ;  /* 0x0000000000007941 */ /* 0x000fea0003800000 */
.L_x_81:
[----:B------:R-:W-:Y:S01]  /*5820*/  LEA.HI.SX32 R18, R149, 0xffffffff, 0x1b ;  /* 0xffffffff95127811 */ /* 0x000fe200078fdaff */
[----:B------:R-:W-:Y:S01]  /*5830*/  IMAD.IADD R7, R55, 0x1, -R17 ;  /* 0x0000000137077824 */ /* 0x000fe200078e0a11 */
[----:B------:R-:W0:Y:S01]  /*5840*/  LDGDEPBAR ;  /* 0x00000000000079af */ /* 0x000e220000000000 */
[----:B------:R-:W-:Y:S01]  /*5850*/  BSSY B0, `(.L_x_83) ;  /* 0x0000019000007945 */ /* 0x000fe20003800000 */
[----:B------:R-:W-:Y:S01]  /*5860*/  SHF.R.S32.HI R20, RZ, 0x1f, R18 ;  /* 0x0000001fff147819 */ /* 0x000fe20000011412 */
[----:B------:R-:W-:-:S02]  /*5870*/  IMAD R4, R18, -0x20, R7 ;  /* 0xffffffe012047824 */ /* 0x000fc400078e0207 */
[----:B------:R-:W-:Y:S01]  /*5880*/  IMAD.MOV.U32 R7, RZ, RZ, c[0x0][0x1e0] ;  /* 0x00007800ff077624 */ /* 0x000fe200078e00ff */
[----:B------:R-:W-:Y:S02]  /*5890*/  BAR.SYNC.DEFER_BLOCKING 0x0 ;  /* 0x0000000000007b1d */ /* 0x000fe40000010000 */
[----:B------:R-:W-:Y:S02]  /*58a0*/  ISETP.GE.AND P0, PT, R4, 0x1, PT ;  /* 0x000000010400780c */ /* 0x000fe40003f06270 */
[----:B------:R-:W-:-:S04]  /*58b0*/  MOV R4, 0x5 ;  /* 0x0000000500047802 */ /* 0x000fc80000000f00 */
[C---:B------:R-:W-:Y:S01]  /*58c0*/  SHF.L.U64.HI R4, R7.reuse, R4, c[0x0][0x1e4] ;  /* 0x0000790007047619 */ /* 0x040fe20000010204 */
[----:B------:R-:W-:-:S06]  /*58d0*/  IMAD.SHL.U32 R7, R7, 0x20, RZ ;  /* 0x0000002007077824 */ /* 0x000fcc00078e00ff */
[----:B------:R-:W-:Y:S05]  /*58e0*/  @!P0 BRA `(.L_x_84) ;  /* 0x000000f000008947 */ /* 0x000fea0003800000 */
[----:B------:R-:W-:Y:S01]  /*58f0*/  MOV R236, R234 ;  /* 0x000000ea00ec7202 */ /* 0x000fe20000000f00 */
[----:B------:R-:W-:-:S04]  /*5900*/  IMAD R6, R4, R18, RZ ;  /* 0x0000001204067224 */ /* 0x000fc800078e02ff */
[----:B-12---:R-:W-:-:S04]  /*5910*/  IMAD.WIDE.U32 R8, R18, R7, R236 ;  /* 0x0000000712087225 */ /* 0x006fc800078e00ec */
[----:B------:R-:W-:Y:S01]  /*5920*/  IMAD R6, R20, R7, R6 ;  /* 0x0000000714067224 */ /* 0x000fe200078e0206 */
[----:B------:R-:W-:-:S04]  /*5930*/  LEA R10, P0, R8, c[0x0][0x1c8], 0x1 ;  /* 0x00007200080a7a11 */ /* 0x000fc800078008ff */
[----:B------:R-:W-:-:S04]  /*5940*/  IADD3 R6, R9, R6, RZ ;  /* 0x0000000609067210 */ /* 0x000fc80007ffe0ff */
[----:B------:R-:W-:Y:S02]  /*5950*/  LEA.HI.X R11, R8, c[0x0][0x1cc], R6, 0x1, P0 ;  /* 0x00007300080b7a11 */ /* 0x000fe400000f0c06 */
[----:B------:R-:W-:-:S05]  /*5960*/  SHF.L.U32 R6, R3, 0x1, RZ ;  /* 0x0000000103067819 */ /* 0x000fca00000006ff */
[----:B------:R-:W-:Y:S01]  /*5970*/  @!PT LDS RZ, [RZ] ;  /* 0x00000000fffff984 */ /* 0x000fe20000000800 */
[----:B------:R-:W-:Y:S01]  /*5980*/  @!PT LDS RZ, [RZ] ;  /* 0x00000000fffff984 */ /* 0x000fe20000000800 */
[----:B------:R-:W-:Y:S01]  /*5990*/  @!PT LDS RZ, [RZ] ;  /* 0x00000000fffff984 */ /* 0x000fe20000000800 */
[----:B------:R1:W-:Y:S04]  /*59a0*/  LDGSTS.E.BYPASS.LTC128B.128 [R6+0xc080], [R10.64], !P2 ;  /* 0x0c0800000a067fae */ /* 0x0003e8000d101d4a */
[----:B------:R1:W-:Y:S04]  /*59b0*/  LDGSTS.E.BYPASS.LTC128B.128 [R6+0xd080], [R10.64+0x80], !P5 ;  /* 0x0d0800800a067fae */ /* 0x0003e8000e901d4a */
[----:B------:R1:W-:Y:S04]  /*59c0*/  LDGSTS.E.BYPASS.LTC128B.128 [R6+0xe080], [R10.64+0x100], !P4 ;  /* 0x0e0801000a067fae */ /* 0x0003e8000e101d4a */
[----:B------:R1:W-:Y:S02]  /*59d0*/  LDGSTS.E.BYPASS.LTC128B.128 [R6+0xf080], [R10.64+0x180], !P3 ;  /* 0x0f0801800a067fae */ /* 0x0003e4000d901d4a */
.L_x_84:
[----:B------:R-:W-:Y:S05]  /*59e0*/  BSYNC B0 ;  /* 0x0000000000007941 */ /* 0x000fea0003800000 */
.L_x_83:
[----:B------:R-:W-:Y:S01]  /*59f0*/  ISETP.LT.AND P0, PT, RZ, c[0x0][0x27c], PT ;  /* 0x00009f00ff007a0c */ /* 0x000fe20003f01270 */
[----:B------:R-:W0:-:S12]  /*5a00*/  LDGDEPBAR ;  /* 0x00000000000079af */ /* 0x000e180000000000 */
[----:B------:R-:W-:Y:S05]  /*5a10*/  @P0 BRA `(.L_x_85) ;  /* 0x0000002000000947 */ /* 0x000fea0003800000 */
[----:B------:R-:W-:-:S04]  /*5a20*/  DEPBAR.LE SB0, 0x1 ;  /* 0x000080400000791a */ /* 0x000fc80000000000 */
[----:B------:R-:W-:Y:S05]  /*5a30*/  BRA `(.L_x_86) ;  /* 0x00006ab000007947 */ /* 0x000fea0003800000 */
.L_x_85:
[----:B-12---:R-:W-:Y:S01]  /*5a40*/  SHF.R.S32.HI R9, RZ, 0x1f, R66 ;  /* 0x0000001fff097819 */ /* 0x006fe20000011442 */
[----:B------:R-:W-:Y:S01]  /*5a50*/  ULDC.U8 UR4, c[0x0][0x298] ;  /* 0x0000a60000047ab9 */ /* 0x000fe20000000000 */
[----:B----4-:R-:W-:Y:S01]  /*5a60*/  IMAD.WIDE.U32 R12, R66, c[0x0][0x280], RZ ;  /* 0x0000a000420c7a25 */ /* 0x010fe200078e00ff */
[----:B------:R-:W-:Y:S01]  /*5a70*/  ISETP.NE.AND P6, PT, RZ, UR4, PT ;  /* 0x00000004ff007c0c */ /* 0x000fe2000bfc5270 */
[----:B------:R-:W-:Y:S01]  /*5a80*/  BSSY B2, `(.L_x_86) ;  /* 0x00006a6000027945 */ /* 0x000fe20003800000 */
[----:B------:R-:W-:Y:S01]  /*5a90*/  SHF.L.U32 R39, R3, 0x1, RZ ;  /* 0x0000000103277819 */ /* 0x000fe200000006ff */
[C---:B------:R-:W-:Y:S01]  /*5aa0*/  IMAD R11, R9.reuse, c[0x0][0x280], RZ ;  /* 0x0000a000090b7a24 */ /* 0x040fe200078e02ff */
[----:B------:R-:W-:Y:S01]  /*5ab0*/  LEA R28, P0, R12, c[0x0][0x270], 0x1 ;  /* 0x00009c000c1c7a11 */ /* 0x000fe200078008ff */
[----:B------:R-:W-:Y:S02]  /*5ac0*/  IMAD R9, R9, c[0x0][0x290], RZ ;  /* 0x0000a40009097a24 */ /* 0x000fe400078e02ff */
[----:B------:R-:W-:-:S02]  /*5ad0*/  IMAD R6, R66, c[0x0][0x284], R11 ;  /* 0x0000a10042067a24 */ /* 0x000fc400078e020b */
[----:B------:R-:W-:-:S03]  /*5ae0*/  IMAD.WIDE.U32 R10, R66, c[0x0][0x290], RZ ;  /* 0x0000a400420a7a25 */ /* 0x000fc600078e00ff */
[----:B------:R-:W-:Y:S01]  /*5af0*/  IADD3 R6, R6, R13, RZ ;  /* 0x0000000d06067210 */ /* 0x000fe20007ffe0ff */
[----:B------:R-:W-:-:S03]  /*5b00*/  IMAD R66, R66, c[0x0][0x294], R9 ;  /* 0x0000a50042427a24 */ /* 0x000fc600078e0209 */
[----:B------:R-:W-:Y:S02]  /*5b10*/  LEA.HI.X R29, R12, c[0x0][0x274], R6, 0x1, P0 ;  /* 0x00009d000c1d7a11 */ /* 0x000fe400000f0c06 */
[----:B------:R-:W-:Y:S02]  /*5b20*/  LEA R32, P0, R10, c[0x0][0x288], 0x1 ;  /* 0x0000a2000a207a11 */ /* 0x000fe400078008ff */
[----:B------:R-:W-:-:S04]  /*5b30*/  IADD3 R66, R66, R11, RZ ;  /* 0x0000000b42427210 */ /* 0x000fc80007ffe0ff */
[----:B------:R-:W-:Y:S01]  /*5b40*/  LEA.HI.X R33, R10, c[0x0][0x28c], R66, 0x1, P0 ;  /* 0x0000a3000a217a11 */ /* 0x000fe200000f0c42 */
[----:B------:R-:W-:Y:S05]  /*5b50*/  @!P6 BRA `(.L_x_87) ;  /* 0x000031e00000e947 */ /* 0x000fea0003800000 */
[----:B------:R-:W-:Y:S01]  /*5b60*/  BSSY B0, `(.L_x_88) ;  /* 0x0000033000007945 */ /* 0x000fe20003800000 */
[----:B------:R-:W-:Y:S01]  /*5b70*/  SHF.L.U32 R6, R16, 0x2, RZ ;  /* 0x0000000210067819 */ /* 0x000fe200000006ff */
[----:B------:R-:W-:Y:S01]  /*5b80*/  CS2R R36, SRZ ;  /* 0x0000000000247805 */ /* 0x000fe2000001ff00 */
[----:B------:R-:W-:Y:S01]  /*5b90*/  CS2R R14, SRZ ;  /* 0x00000000000e7805 */ /* 0x000fe2000001ff00 */
[----:B---3--:R-:W-:Y:S01]  /*5ba0*/  CS2R R26, SRZ ;  /* 0x00000000001a7805 */ /* 0x008fe2000001ff00 */
[----:B------:R-:W-:Y:S01]  /*5bb0*/  CS2R R24, SRZ ;  /* 0x0000000000187805 */ /* 0x000fe2000001ff00 */
[----:B------:R-:W-:Y:S01]  /*5bc0*/  CS2R R50, SRZ ;  /* 0x0000000000327805 */ /* 0x000fe2000001ff00 */
[----:B------:R-:W-:Y:S01]  /*5bd0*/  CS2R R8, SRZ ;  /* 0x0000000000087805 */ /* 0x000fe2000001ff00 */
[----:B------:R-:W-:Y:S01]  /*5be0*/  CS2R R10, SRZ ;  /* 0x00000000000a7805 */ /* 0x000fe2000001ff00 */
[----:B------:R-:W-:Y:S01]  /*5bf0*/  CS2R R12, SRZ ;  /* 0x00000000000c7805 */ /* 0x000fe2000001ff00 */
[----:B------:R-:W-:Y:S05]  /*5c00*/  @P1 BRA `(.L_x_89) ;  /* 0x0000028000001947 */ /* 0x000fea0003800000 */
[C---:B------:R-:W-:Y:S01]  /*5c10*/  ISETP.GE.AND P0, PT, R6.reuse, c[0x0][0x27c], PT ;  /* 0x00009f0006007a0c */ /* 0x040fe20003f06270 */
[----:B------:R-:W-:Y:S01]  /*5c20*/  CS2R R24, SRZ ;  /* 0x0000000000187805 */ /* 0x000fe2000001ff00 */
[----:B------:R-:W-:Y:S01]  /*5c30*/  CS2R R12, SRZ ;  /* 0x00000000000c7805 */ /* 0x000fe2000001ff00 */
[----:B------:R-:W-:-:S02]  /*5c40*/  IADD3 R10, R6, 0x20, RZ ;  /* 0x00000020060a7810 */ /* 0x000fc40007ffe0ff */
[C---:B------:R-:W-:Y:S02]  /*5c50*/  IADD3 R9, R6.reuse, 0x40, RZ ;  /* 0x0000004006097810 */ /* 0x040fe40007ffe0ff */
[----:B------:R-:W-:-:S06]  /*5c60*/  IADD3 R8, R6, 0x60, RZ ;  /* 0x0000006006087810 */ /* 0x000fcc0007ffe0ff */
[----:B------:R-:W-:-:S04]  /*5c70*/  @!P0 IMAD.WIDE R30, R6, 0x2, R28 ;  /* 0x00000002061e8825 */ /* 0x000fc800078e021c */
[----:B------:R-:W-:Y:S01]  /*5c80*/  @!P0 IMAD.WIDE R26, R6, 0x2, R32 ;  /* 0x00000002061a8825 */ /* 0x000fe200078e0220 */
[----:B------:R1:W5:Y:S01]  /*5c90*/  @!P0 LD.E.64 R24, [R30.64] ;  /* 0x0000000a1e188980 */ /* 0x000362000c101b00 */
[----:B------:R-:W-:Y:S02]  /*5ca0*/  ISETP.GE.AND P6, PT, R10, c[0x0][0x27c], PT ;  /* 0x00009f000a007a0c */ /* 0x000fe40003fc6270 */
[----:B------:R-:W-:Y:S01]  /*5cb0*/  ISETP.GE.AND P1, PT, R9, c[0x0][0x27c], PT ;  /* 0x00009f0009007a0c */ /* 0x000fe20003f26270 */
[----:B------:R2:W5:Y:S01]  /*5cc0*/  @!P0 LD.E.64 R12, [R26.64] ;  /* 0x0000000a1a0c8980 */ /* 0x000562000c101b00 */
[----:B------:R-:W-:-:S09]  /*5cd0*/  ISETP.GE.AND P0, PT, R8, c[0x0][0x27c], PT ;  /* 0x00009f0008007a0c */ /* 0x000fd20003f06270 */
[----:B------:R-:W-:Y:S02]  /*5ce0*/  @!P6 SHF.R.S32.HI R15, RZ, 0x1f, R10 ;  /* 0x0000001fff0fe819 */ /* 0x000fe4000001140a */
[----:B------:R-:W-:Y:S02]  /*5cf0*/  @!P1 SHF.R.S32.HI R14, RZ, 0x1f, R9 ;  /* 0x0000001fff0e9819 */ /* 0x000fe40000011409 */
[----:B------:R-:W-:Y:S02]  /*5d00*/  @!P0 SHF.R.S32.HI R11, RZ, 0x1f, R8 ;  /* 0x0000001fff0b8819 */ /* 0x000fe40000011408 */
[----:B------:R-:W-:Y:S02]  /*5d10*/  @!P6 LEA.HI R15, R15, R10, RZ, 0x2 ;  /* 0x0000000a0f0fe211 */ /* 0x000fe400078f10ff */
[----:B------:R-:W-:Y:S02]  /*5d20*/  @!P1 LEA.HI R14, R14, R9, RZ, 0x2 ;  /* 0x000000090e0e9211 */ /* 0x000fe400078f10ff */
[----:B------:R-:W-:-:S02]  /*5d30*/  @!P0 LEA.HI R9, R11, R8, RZ, 0x2 ;  /* 0x000000080b098211 */ /* 0x000fc400078f10ff */
[----:B------:R-:W-:Y:S02]  /*5d40*/  @!P6 LOP3.LUT R15, R15, 0xfffffffc, RZ, 0xc0, !PT ;  /* 0xfffffffc0f0fe812 */ /* 0x000fe400078ec0ff */
[----:B------:R-:W-:Y:S01]  /*5d50*/  @!P1 LOP3.LUT R11, R14, 0xfffffffc, RZ, 0xc0, !PT ;  /* 0xfffffffc0e0b9812 */ /* 0x000fe200078ec0ff */
[----:B--2---:R-:W-:Y:S01]  /*5d60*/  CS2R R26, SRZ ;  /* 0x00000000001a7805 */ /* 0x004fe2000001ff00 */
[----:B------:R-:W-:Y:S01]  /*5d70*/  @!P0 LOP3.LUT R9, R9, 0xfffffffc, RZ, 0xc0, !PT ;  /* 0xfffffffc09098812 */ /* 0x000fe200078ec0ff */
[--C-:B------:R-:W-:Y:S01]  /*5d80*/  @!P6 IMAD.WIDE R44, R15, 0x2, R28.reuse ;  /* 0x000000020f2ce825 */ /* 0x100fe200078e021c */
[----:B------:R-:W-:Y:S01]  /*5d90*/  CS2R R36, SRZ ;  /* 0x0000000000247805 */ /* 0x000fe2000001ff00 */
[----:B------:R-:W-:Y:S02]  /*5da0*/  CS2R R50, SRZ ;  /* 0x0000000000327805 */ /* 0x000fe4000001ff00 */
[----:B-1----:R-:W-:Y:S01]  /*5db0*/  @!P1 IMAD.WIDE R30, R11, 0x2, R28 ;  /* 0x000000020b1e9825 */ /* 0x002fe200078e021c */
[----:B------:R1:W5:Y:S03]  /*5dc0*/  @!P6 LD.E.64 R26, [R44.64] ;  /* 0x0000000a2c1ae980 */ /* 0x000366000c101b00 */
[----:B------:R-:W-:-:S02]  /*5dd0*/  @!P6 IMAD.WIDE R40, R15, 0x2, R32 ;  /* 0x000000020f28e825 */ /* 0x000fc400078e0220 */
[----:B------:R-:W-:Y:S02]  /*5de0*/  CS2R R14, SRZ ;  /* 0x00000000000e7805 */ /* 0x000fe4000001ff00 */
[----:B------:R-:W-:Y:S02]  /*5df0*/  @!P1 IMAD.WIDE R42, R11, 0x2, R32 ;  /* 0x000000020b2a9825 */ /* 0x000fe400078e0220 */
[----:B------:R-:W-:Y:S02]  /*5e00*/  CS2R R10, SRZ ;  /* 0x00000000000a7805 */ /* 0x000fe4000001ff00 */
[C---:B------:R-:W-:Y:S01]  /*5e10*/  @!P0 IMAD.WIDE R28, R9.reuse, 0x2, R28 ;  /* 0x00000002091c8825 */ /* 0x040fe200078e021c */
[----:B------:R1:W5:Y:S03]  /*5e20*/  @!P1 LD.E.64 R14, [R30.64] ;  /* 0x0000000a1e0e9980 */ /* 0x000366000c101b00 */
[----:B------:R-:W-:Y:S01]  /*5e30*/  @!P0 IMAD.WIDE R32, R9, 0x2, R32 ;  /* 0x0000000209208825 */ /* 0x000fe200078e0220 */
[----:B------:R1:W5:Y:S01]  /*5e40*/  @!P6 LD.E.64 R10, [R40.64] ;  /* 0x0000000a280ae980 */ /* 0x000362000c101b00 */
[----:B------:R-:W-:-:S03]  /*5e50*/  CS2R R8, SRZ ;  /* 0x0000000000087805 */ /* 0x000fc6000001ff00 */
[----:B------:R1:W5:Y:S04]  /*5e60*/  @!P0 LD.E.64 R36, [R28.64] ;  /* 0x0000000a1c248980 */ /* 0x000368000c101b00 */
[----:B------:R1:W5:Y:S04]  /*5e70*/  @!P1 LD.E.64 R8, [R42.64] ;  /* 0x0000000a2a089980 */ /* 0x000368000c101b00 */
[----:B------:R1:W5:Y:S02]  /*5e80*/  @!P0 LD.E.64 R50, [R32.64] ;  /* 0x0000000a20328980 */ /* 0x000364000c101b00 */
.L_x_89:
[----:B------:R-:W-:Y:S05]  /*5e90*/  BSYNC B0 ;  /* 0x0000000000007941 */ /* 0x000fea0003800000 */
.L_x_88:
[----:B-1---5:R-:W-:Y:S01]  /*5ea0*/  IMAD.MOV.U32 R30, RZ, RZ, R26 ;  /* 0x000000ffff1e7224 */ /* 0x022fe200078e001a */
[----:B------:R-:W-:Y:S01]  /*5eb0*/  SHF.R.U64 R45, R26, 0x10, R27 ;  /* 0x000000101a2d7819 */ /* 0x000fe2000000121b */
[----:B------:R-:W-:Y:S01]  /*5ec0*/  IMAD.MOV.U32 R26, RZ, RZ, R36 ;  /* 0x000000ffff1a7224 */ /* 0x000fe200078e0024 */
[----:B------:R-:W-:Y:S01]  /*5ed0*/  SHF.R.U64 R41, R36, 0x10, R37 ;  /* 0x0000001024297819 */ /* 0x000fe20000001225 */
[----:B------:R-:W-:Y:S01]  /*5ee0*/  IMAD R36, R65, -0x80, R34 ;  /* 0xffffff8041247824 */ /* 0x000fe200078e0222 */
[----:B------:R-:W-:Y:S01]  /*5ef0*/  SHF.R.U64 R42, R14, 0x10, R15 ;  /* 0x000000100e2a7819 */ /* 0x000fe2000000120f */
[----:B------:R-:W-:Y:S01]  /*5f00*/  IMAD.MOV.U32 R44, RZ, RZ, R14 ;  /* 0x000000ffff2c7224 */ /* 0x000fe200078e000e */
[--C-:B------:R-:W-:Y:S01]  /*5f10*/  SHF.R.U32.HI R28, RZ, 0x10, R27.reuse ;  /* 0x00000010ff1c7819 */ /* 0x100fe2000001161b */
[----:B------:R-:W-:Y:S01]  /*5f20*/  IMAD.MOV.U32 R47, RZ, RZ, R27 ;  /* 0x000000ffff2f7224 */ /* 0x000fe200078e001b */
[----:B------:R-:W-:Y:S01]  /*5f30*/  IMNMX R36, R36, 0x80, PT ;  /* 0x0000008024247817 */ /* 0x000fe20003800200 */
[--C-:B------:R-:W-:Y:S01]  /*5f40*/  IMAD.MOV.U32 R43, RZ, RZ, R37.reuse ;  /* 0x000000ffff2b7224 */ /* 0x100fe200078e0025 */
[----:B------:R-:W-:Y:S01]  /*5f50*/  SHF.R.U32.HI R14, RZ, 0x10, R37 ;  /* 0x00000010ff0e7819 */ /* 0x000fe20000011625 */
[--C-:B------:R-:W-:Y:S01]  /*5f60*/  IMAD.MOV.U32 R33, RZ, RZ, R13.reuse ;  /* 0x000000ffff217224 */ /* 0x100fe200078e000d */
[----:B------:R-:W-:Y:S01]  /*5f70*/  ISETP.GE.AND P0, PT, R17, R36, PT ;  /* 0x000000241100720c */ /* 0x000fe20003f06270 */
[----:B------:R-:W-:Y:S01]  /*5f80*/  IMAD.MOV.U32 R38, RZ, RZ, R10 ;  /* 0x000000ffff267224 */ /* 0x000fe200078e000a */
[----:B------:R-:W-:Y:S01]  /*5f90*/  SHF.R.U64 R37, R12, 0x10, R13 ;  /* 0x000000100c257819 */ /* 0x000fe2000000120d */
[----:B------:R-:W-:Y:S01]  /*5fa0*/  IMAD.MOV.U32 R29, RZ, RZ, R11 ;  /* 0x000000ffff1d7224 */ /* 0x000fe200078e000b */
[----:B------:R-:W-:Y:S01]  /*5fb0*/  SHF.R.U32.HI R31, RZ, 0x10, R13 ;  /* 0x00000010ff1f7819 */ /* 0x000fe2000001160d */
[----:B------:R-:W-:Y:S01]  /*5fc0*/  IMAD.MOV.U32 R48, RZ, RZ, R24 ;  /* 0x000000ffff307224 */ /* 0x000fe200078e0018 */
[----:B------:R-:W-:Y:S01]  /*5fd0*/  SHF.R.U64 R35, R10, 0x10, R11 ;  /* 0x000000100a237819 */ /* 0x000fe2000000120b */
[----:B------:R-:W-:Y:S01]  /*5fe0*/  IMAD.MOV.U32 R49, RZ, RZ, R25 ;  /* 0x000000ffff317224 */ /* 0x000fe200078e0019 */
[----:B------:R-:W-:Y:S01]  /*5ff0*/  SHF.R.U32.HI R27, RZ, 0x10, R11 ;  /* 0x00000010ff1b7819 */ /* 0x000fe2000001160b */
[----:B------:R-:W-:Y:S01]  /*6000*/  IMAD.MOV.U32 R11, RZ, RZ, R9 ;  /* 0x000000ffff0b7224 */ /* 0x000fe200078e0009 */
[--C-:B------:R-:W-:Y:S01]  /*6010*/  SHF.R.U64 R46, R24, 0x10, R25.reuse ;  /* 0x00000010182e7819 */ /* 0x100fe20000001219 */
[----:B------:R-:W-:Y:S01]  /*6020*/  IMAD.MOV.U32 R40, RZ, RZ, R12 ;  /* 0x000000ffff287224 */ /* 0x000fe200078e000c */
[----:B------:R-:W-:Y:S01]  /*6030*/  SHF.R.U32.HI R32, RZ, 0x10, R25 ;  /* 0x00000010ff207819 */ /* 0x000fe20000011619 */
[----:B------:R-:W-:Y:S01]  /*6040*/  IMAD.MOV.U32 R25, RZ, RZ, R15 ;  /* 0x000000ffff197224 */ /* 0x000fe200078e000f */
[--C-:B------:R-:W-:Y:S01]  /*6050*/  SHF.R.U64 R10, R8, 0x10, R9.reuse ;  /* 0x00000010080a7819 */ /* 0x100fe20000001209 */
[----:B------:R-:W-:Y:S01]  /*6060*/  IMAD.MOV.U32 R22, RZ, RZ, R8 ;  /* 0x000000ffff167224 */ /* 0x000fe200078e0008 */
[----:B------:R-:W-:Y:S01]  /*6070*/  SHF.R.U32.HI R13, RZ, 0x10, R9 ;  /* 0x00000010ff0d7819 */ /* 0x000fe20000011609 */
[----:B------:R-:W-:Y:S01]  /*6080*/  IMAD.MOV.U32 R24, RZ, RZ, R50 ;  /* 0x000000ffff187224 */ /* 0x000fe200078e0032 */
[----:B------:R-:W-:Y:S01]  /*6090*/  SHF.R.U32.HI R15, RZ, 0x10, R15 ;  /* 0x00000010ff0f7819 */ /* 0x000fe2000001160f */
[--C-:B------:R-:W-:Y:S01]  /*60a0*/  IMAD.MOV.U32 R9, RZ, RZ, R51.reuse ;  /* 0x000000ffff097224 */ /* 0x100fe200078e0033 */
[----:B------:R-:W-:Y:S01]  /*60b0*/  SHF.R.U64 R8, R50, 0x10, R51 ;  /* 0x0000001032087819 */ /* 0x000fe20000001233 */
[----:B------:R-:W-:-:S04]  /*60c0*/  DEPBAR.LE SB0, 0x1 ;  /* 0x000080400000791a */ /* 0x000fc80000000000 */
[----:B------:R-:W-:Y:S01]  /*60d0*/  SHF.R.U32.HI R12, RZ, 0x10, R51 ;  /* 0x00000010ff0c7819 */ /* 0x000fe20000011633 */
[----:B------:R-:W-:Y:S01]  /*60e0*/  BSSY B1, `(.L_x_90) ;  /* 0x00000bc000017945 */ /* 0x000fe20003800000 */
[----:B------:R-:W-:Y:S02]  /*60f0*/  PRMT R34, R49, 0x5410, R48 ;  /* 0x0000541031227816 */ /* 0x000fe40000000030 */
[----:B------:R-:W-:Y:S02]  /*6100*/  PRMT R32, R32, 0x5410, R46 ;  /* 0x0000541020207816 */ /* 0x000fe4000000002e */
[----:B------:R-:W-:Y:S02]  /*6110*/  PRMT R30, R47, 0x5410, R30 ;  /* 0x000054102f1e7816 */ /* 0x000fe4000000001e */
[----:B------:R-:W-:Y:S02]  /*6120*/  PRMT R28, R28, 0x5410, R45 ;  /* 0x000054101c1c7816 */ /* 0x000fe4000000002d */
[----:B------:R-:W-:-:S02]  /*6130*/  PRMT R25, R25, 0x5410, R44 ;  /* 0x0000541019197816 */ /* 0x000fc4000000002c */
[----:B------:R-:W-:Y:S02]  /*6140*/  PRMT R15, R15, 0x5410, R42 ;  /* 0x000054100f0f7816 */ /* 0x000fe4000000002a */
        /* <DEDUP_REMOVED lines=9> */
[----:B------:R-:W-:Y:S01]  /*61e0*/  PRMT R12, R12, 0x5410, R8 ;  /* 0x000054100c0c7816 */ /* 0x000fe20000000008 */
[----:B------:R-:W-:Y:S06]  /*61f0*/  BAR.SYNC.DEFER_BLOCKING 0x0 ;  /* 0x0000000000007b1d */ /* 0x000fec0000010000 */
[----:B------:R-:W-:Y:S05]  /*6200*/  @P0 BRA `(.L_x_91) ;  /* 0x00000a9000000947 */ /* 0x000fea0003800000 */
[----:B------:R-:W-:Y:S01]  /*6210*/  ISETP.GE.AND P0, PT, R6, c[0x0][0x27c], PT ;  /* 0x00009f0006007a0c */ /* 0x000fe20003f06270 */
[----:B------:R-:W-:-:S12]  /*6220*/  BSSY B0, `(.L_x_92) ;  /* 0x0000028000007945 */ /* 0x000fd80003800000 */
[----:B------:R-:W-:Y:S05]  /*6230*/  @P0 BRA `(.L_x_93) ;  /* 0x0000026000000947 */ /* 0x000fea0003800000 */
[----:B------:R-:W1:Y:S01]  /*6240*/  LDS.128 R8, [R39+0x10080] ;  /* 0x0100800027087984 */ /* 0x000e620000000c00 */
[----:B------:R-:W-:Y:S02]  /*6250*/  HADD2.F32 R35, -RZ, R33.H1_H1 ;  /* 0x30000021ff237230 */ /* 0x000fe40000004100 */
[----:B------:R-:W-:Y:S02]  /*6260*/  HADD2.F32 R42, -RZ, R31.H1_H1 ;  /* 0x3000001fff2a7230 */ /* 0x000fe40000004100 */
[----:B------:R-:W-:Y:S02]  /*6270*/  HADD2.F32 R43, -RZ, R32.H1_H1 ;  /* 0x30000020ff2b7230 */ /* 0x000fe40000004100 */
[----:B------:R-:W-:Y:S02]  /*6280*/  HADD2.F32 R45, -RZ, R34.H1_H1 ;  /* 0x30000022ff2d7230 */ /* 0x000fe40000004100 */
[--C-:B-1----:R-:W-:Y:S02]  /*6290*/  HADD2.F32 R38, -RZ, R8.reuse.H0_H0 ;  /* 0x20000008ff267230 */ /* 0x102fe40000004100 */
[----:B------:R-:W-:-:S02]  /*62a0*/  HADD2.F32 R40, -RZ, R8.H1_H1 ;  /* 0x30000008ff287230 */ /* 0x000fc40000004100 */
[--C-:B------:R-:W-:Y:S01]  /*62b0*/  HADD2.F32 R37, -RZ, R9.reuse.H1_H1 ;  /* 0x30000009ff257230 */ /* 0x100fe20000004100 */
[----:B------:R-:W-:Y:S01]  /*62c0*/  FMUL.FTZ R46, R38, R35 ;  /* 0x00000023262e7220 */ /* 0x000fe20000410000 */
[----:B------:R-:W-:Y:S02]  /*62d0*/  HADD2.F32 R8, -RZ, R9.H0_H0 ;  /* 0x20000009ff087230 */ /* 0x000fe40000004100 */
[--C-:B------:R-:W-:Y:S01]  /*62e0*/  HADD2.F32 R9, -RZ, R10.reuse.H0_H0 ;  /* 0x2000000aff097230 */ /* 0x100fe20000004100 */
[C---:B------:R-:W-:Y:S01]  /*62f0*/  FFMA.FTZ R46, R40.reuse, R45, R46 ;  /* 0x0000002d282e7223 */ /* 0x040fe2000001002e */
[----:B------:R-:W-:Y:S02]  /*6300*/  HADD2.F32 R41, -RZ, R10.H1_H1 ;  /* 0x3000000aff297230 */ /* 0x000fe40000004100 */
[--C-:B------:R-:W-:Y:S02]  /*6310*/  HADD2.F32 R10, -RZ, R11.reuse.H0_H0 ;  /* 0x2000000bff0a7230 */ /* 0x100fe40000004100 */
[----:B------:R-:W-:Y:S01]  /*6320*/  HADD2.F32 R44, -RZ, R11.H1_H1 ;  /* 0x3000000bff2c7230 */ /* 0x000fe20000004100 */
[----:B------:R-:W-:Y:S01]  /*6330*/  FMUL.FTZ R11, R40, R35 ;  /* 0x00000023280b7220 */ /* 0x000fe20000410000 */
[----:B------:R-:W-:Y:S01]  /*6340*/  HADD2.F32 R40, -RZ, R34.H0_H0 ;  /* 0x20000022ff287230 */ /* 0x000fe20000004100 */
[----:B------:R-:W-:-:S02]  /*6350*/  FMUL.FTZ R35, R37, R42 ;  /* 0x0000002a25237220 */ /* 0x000fc40000410000 */
[C---:B------:R-:W-:Y:S02]  /*6360*/  FMUL.FTZ R42, R8.reuse, R42 ;  /* 0x0000002a082a7220 */ /* 0x040fe40000410000 */
[-C--:B------:R-:W-:Y:S01]  /*6370*/  FFMA.FTZ R35, R8, R43.reuse, -R35 ;  /* 0x0000002b08237223 */ /* 0x080fe20000010823 */
[----:B------:R-:W-:Y:S01]  /*6380*/  HADD2.F32 R8, -RZ, R33.H0_H0 ;  /* 0x20000021ff087230 */ /* 0x000fe20000004100 */
[----:B------:R-:W-:Y:S01]  /*6390*/  FFMA.FTZ R42, R37, R43, R42 ;  /* 0x0000002b252a7223 */ /* 0x000fe2000001002a */
[----:B------:R-:W-:Y:S01]  /*63a0*/  HADD2.F32 R43, -RZ, R31.H0_H0 ;  /* 0x2000001fff2b7230 */ /* 0x000fe20000004100 */
[----:B------:R-:W-:Y:S01]  /*63b0*/  FFMA.FTZ R11, R38, R45, -R11 ;  /* 0x0000002d260b7223 */ /* 0x000fe2000001080b */
[----:B------:R-:W-:Y:S01]  /*63c0*/  HADD2.F32 R38, -RZ, R32.H0_H0 ;  /* 0x20000020ff267230 */ /* 0x000fe20000004100 */
[----:B------:R-:W-:Y:S02]  /*63d0*/  FMUL.FTZ R37, R41, R8 ;  /* 0x0000000829257220 */ /* 0x000fe40000410000 */
[----:B------:R-:W-:-:S02]  /*63e0*/  FMUL.FTZ R45, R44, R43 ;  /* 0x0000002b2c2d7220 */ /* 0x000fc40000410000 */
[C---:B------:R-:W-:Y:S02]  /*63f0*/  FMUL.FTZ R8, R9.reuse, R8 ;  /* 0x0000000809087220 */ /* 0x040fe40000410000 */
[----:B------:R-:W-:Y:S02]  /*6400*/  FMUL.FTZ R43, R10, R43 ;  /* 0x0000002b0a2b7220 */ /* 0x000fe40000410000 */
[----:B------:R-:W-:Y:S01]  /*6410*/  FFMA.FTZ R37, R9, R40, -R37 ;  /* 0x0000002809257223 */ /* 0x000fe20000010825 */
[----:B------:R-:W-:Y:S01]  /*6420*/  F2FP.PACK_AB R9, R42, R35 ;  /* 0x000000232a09723e */ /* 0x000fe200000000ff */
[----:B------:R-:W-:Y:S02]  /*6430*/  FFMA.FTZ R45, R10, R38, -R45 ;  /* 0x000000260a2d7223 */ /* 0x000fe4000001082d */
[----:B------:R-:W-:Y:S01]  /*6440*/  FFMA.FTZ R40, R41, R40, R8 ;  /* 0x0000002829287223 */ /* 0x000fe20000010008 */
[----:B------:R-:W-:Y:S01]  /*6450*/  F2FP.PACK_AB R8, R46, R11 ;  /* 0x0000000b2e08723e */ /* 0x000fe200000000ff */
[----:B------:R-:W-:-:S03]  /*6460*/  FFMA.FTZ R38, R44, R38, R43 ;  /* 0x000000262c267223 */ /* 0x000fc6000001002b */
[----:B------:R-:W-:Y:S02]  /*6470*/  F2FP.PACK_AB R10, R40, R37 ;  /* 0x00000025280a723e */ /* 0x000fe400000000ff */
[----:B------:R-:W-:-:S05]  /*6480*/  F2FP.PACK_AB R11, R38, R45 ;  /* 0x0000002d260b723e */ /* 0x000fca00000000ff */
[----:B------:R1:W-:Y:S02]  /*6490*/  STS.128 [R39+0x10080], R8 ;  /* 0x0100800827007388 */ /* 0x0003e40000000c00 */
.L_x_93:
[----:B------:R-:W-:Y:S05]  /*64a0*/  BSYNC B0 ;  /* 0x0000000000007941 */ /* 0x000fea0003800000 */
.L_x_92:
[----:B-1----:R-:W-:Y:S01]  /*64b0*/  IADD3 R8, R6, 0x20, RZ ;  /* 0x0000002006087810 */ /* 0x002fe20007ffe0ff */
[----:B------:R-:W-:Y:S03]  /*64c0*/  BSSY B0, `(.L_x_94) ;  /* 0x0000029000007945 */ /* 0x000fe60003800000 */
[----:B------:R-:W-:-:S13]  /*64d0*/  ISETP.GE.AND P0, PT, R8, c[0x0][0x27c], PT ;  /* 0x00009f0008007a0c */ /* 0x000fda0003f06270 */
        /* <DEDUP_REMOVED lines=39> */
.L_x_95:
[----:B------:R-:W-:Y:S05]  /*6750*/  BSYNC B0 ;  /* 0x0000000000007941 */ /* 0x000fea0003800000 */
.L_x_94:
        /* <DEDUP_REMOVED lines=42> */
.L_x_97:
[----:B------:R-:W-:Y:S05]  /*6a00*/  BSYNC B0 ;  /* 0x0000000000007941 */ /* 0x000fea0003800000 */
.L_x_96:
[----:B-1----:R-:W-:-:S04]  /*6a10*/  IADD3 R8, R6, 0x60, RZ ;  /* 0x0000006006087810 */ /* 0x002fc80007ffe0ff */
        /* <DEDUP_REMOVED lines=40> */
.L_x_91:
[----:B------:R-:W-:Y:S05]  /*6ca0*/  BSYNC B1 ;  /* 0x0000000000017941 */ /* 0x000fea0003800000 */
.L_x_90:
[----:B-1----:R-:W-:Y:S01]  /*6cb0*/  IADD3 R9, R17, 0x20, RZ ;  /* 0x0000002011097810 */ /* 0x002fe20007ffe0ff */
[----:B------:R-:W-:Y:S03]  /*6cc0*/  BSSY B1, `(.L_x_98) ;  /* 0x00000ac000017945 */ /* 0x000fe60003800000 */
[----:B------:R-:W-:-:S13]  /*6cd0*/  ISETP.GE.AND P0, PT, R9, R36, PT ;  /* 0x000000240900720c */ /* 0x000fda0003f06270 */
[----:B------:R-:W-:Y:S05]  /*6ce0*/  @P0 BRA `(.L_x_99) ;  /* 0x00000a9000000947 */ /* 0x000fea0003800000 */
[----:B------:R-:W-:Y:S01]  /*6cf0*/  ISETP.GE.AND P0, PT, R6, c[0x0][0x27c], PT ;  /* 0x00009f0006007a0c */ /* 0x000fe20003f06270 */
[----:B------:R-:W-:-:S12]  /*6d00*/  BSSY B0, `(.L_x_100) ;  /* 0x0000028000007945 */ /* 0x000fd80003800000 */
[----:B------:R-:W-:Y:S05]  /*6d10*/  @P0 BRA `(.L_x_101) ;  /* 0x0000026000000947 */ /* 0x000fea0003800000 */
[----:B------:R-:W1:Y:S01]  /*6d20*/  LDS.128 R8, [R39+0x11080] ;  /* 0x0110800027087984 */ /* 0x000e620000000c00 */
[----:B------:R-:W-:Y:S02]  /*6d30*/  HADD2.F32 R40, -RZ, R33.H1_H1 ;  /* 0x30000021ff287230 */ /* 0x000fe40000004100 */
[----:B------:R-:W-:Y:S02]  /*6d40*/  HADD2.F32 R44, -RZ, R34.H1_H1 ;  /* 0x30000022ff2c7230 */ /* 0x000fe40000004100 */
[----:B------:R-:W-:Y:S02]  /*6d50*/  HADD2.F32 R47, -RZ, R31.H0_H0 ;  /* 0x2000001fff2f7230 */ /* 0x000fe40000004100 */
[--C-:B-1----:R-:W-:Y:S02]  /*6d60*/  HADD2.F32 R41, -RZ, R8.reuse.H1_H1 ;  /* 0x30000008ff297230 */ /* 0x102fe40000004100 */
[----:B------:R-:W-:Y:S02]  /*6d70*/  HADD2.F32 R45, -RZ, R8.H0_H0 ;  /* 0x20000008ff2d7230 */ /* 0x000fe40000004100 */
[----:B------:R-:W-:Y:S01]  /*6d80*/  HADD2.F32 R38, -RZ, R9.H0_H0 ;  /* 0x20000009ff267230 */ /* 0x000fe20000004100 */
[C---:B------:R-:W-:Y:S01]  /*6d90*/  FMUL.FTZ R42, R40.reuse, R41 ;  /* 0x00000029282a7220 */ /* 0x040fe20000410000 */
[--C-:B------:R-:W-:Y:S01]  /*6da0*/  HADD2.F32 R8, -RZ, R11.reuse.H0_H0 ;  /* 0x2000000bff087230 */ /* 0x100fe20000004100 */
[-C--:B------:R-:W-:Y:S01]  /*6db0*/  FMUL.FTZ R40, R40, R45.reuse ;  /* 0x0000002d28287220 */ /* 0x080fe20000410000 */
[----:B------:R-:W-:Y:S01]  /*6dc0*/  HADD2.F32 R46, -RZ, R11.H1_H1 ;  /* 0x3000000bff2e7230 */ /* 0x000fe20000004100 */
[C---:B------:R-:W-:Y:S01]  /*6dd0*/  FFMA.FTZ R45, R44.reuse, R45, -R42 ;  /* 0x0000002d2c2d7223 */ /* 0x040fe2000001082a */
[----:B------:R-:W-:Y:S01]  /*6de0*/  HADD2.F32 R9, -RZ, R9.H1_H1 ;  /* 0x30000009ff097230 */ /* 0x000fe20000004100 */
[----:B------:R-:W-:Y:S01]  /*6df0*/  FFMA.FTZ R44, R44, R41, R40 ;  /* 0x000000292c2c7223 */ /* 0x000fe20000010028 */
[----:B------:R-:W-:Y:S01]  /*6e00*/  HADD2.F32 R11, -RZ, R31.H1_H1 ;  /* 0x3000001fff0b7230 */ /* 0x000fe20000004100 */
[----:B------:R-:W-:Y:S01]  /*6e10*/  FMUL.FTZ R41, R47, R46 ;  /* 0x0000002e2f297220 */ /* 0x000fe20000410000 */
[----:B------:R-:W-:-:S02]  /*6e20*/  HADD2.F32 R37, -RZ, R10.H0_H0 ;  /* 0x2000000aff257230 */ /* 0x000fc40000004100 */
[----:B------:R-:W-:Y:S01]  /*6e30*/  HADD2.F32 R35, -RZ, R10.H1_H1 ;  /* 0x3000000aff237230 */ /* 0x000fe20000004100 */
[CC--:B------:R-:W-:Y:S01]  /*6e40*/  FMUL.FTZ R43, R11.reuse, R9.reuse ;  /* 0x000000090b2b7220 */ /* 0x0c0fe20000410000 */
[----:B------:R-:W-:Y:S01]  /*6e50*/  HADD2.F32 R10, -RZ, R32.H1_H1 ;  /* 0x30000020ff0a7230 */ /* 0x000fe20000004100 */
[-C--:B------:R-:W-:Y:S01]  /*6e60*/  FMUL.FTZ R11, R11, R38.reuse ;  /* 0x000000260b0b7220 */ /* 0x080fe20000410000 */
[----:B------:R-:W-:Y:S02]  /*6e70*/  HADD2.F32 R42, -RZ, R33.H0_H0 ;  /* 0x20000021ff2a7230 */ /* 0x000fe40000004100 */
[----:B------:R-:W-:Y:S01]  /*6e80*/  HADD2.F32 R40, -RZ, R34.H0_H0 ;  /* 0x20000022ff287230 */ /* 0x000fe20000004100 */
[C---:B------:R-:W-:Y:S02]  /*6e90*/  FFMA.FTZ R38, R10.reuse, R38, -R43 ;  /* 0x000000260a267223 */ /* 0x040fe4000001082b */
[----:B------:R-:W-:Y:S01]  /*6ea0*/  FFMA.FTZ R9, R10, R9, R11 ;  /* 0x000000090a097223 */ /* 0x000fe2000001000b */
[----:B------:R-:W-:Y:S01]  /*6eb0*/  HADD2.F32 R11, -RZ, R32.H0_H0 ;  /* 0x20000020ff0b7230 */ /* 0x000fe20000004100 */
[----:B------:R-:W-:-:S02]  /*6ec0*/  FMUL.FTZ R10, R42, R35 ;  /* 0x000000232a0a7220 */ /* 0x000fc40000410000 */
[-C--:B------:R-:W-:Y:S01]  /*6ed0*/  FMUL.FTZ R43, R42, R37.reuse ;  /* 0x000000252a2b7220 */ /* 0x080fe20000410000 */
[----:B------:R-:W-:Y:S01]  /*6ee0*/  F2FP.PACK_AB R9, R9, R38 ;  /* 0x000000260909723e */ /* 0x000fe200000000ff */
[-C--:B------:R-:W-:Y:S02]  /*6ef0*/  FMUL.FTZ R42, R47, R8.reuse ;  /* 0x000000082f2a7220 */ /* 0x080fe40000410000 */
[C---:B------:R-:W-:Y:S02]  /*6f00*/  FFMA.FTZ R10, R40.reuse, R37, -R10 ;  /* 0x00000025280a7223 */ /* 0x040fe4000001080a */
[----:B------:R-:W-:Y:S02]  /*6f10*/  FFMA.FTZ R43, R40, R35, R43 ;  /* 0x00000023282b7223 */ /* 0x000fe4000001002b */
[C---:B------:R-:W-:Y:S01]  /*6f20*/  FFMA.FTZ R41, R11.reuse, R8, -R41 ;  /* 0x000000080b297223 */ /* 0x040fe20000010829 */
[----:B------:R-:W-:Y:S01]  /*6f30*/  F2FP.PACK_AB R8, R44, R45 ;  /* 0x0000002d2c08723e */ /* 0x000fe200000000ff */
[----:B------:R-:W-:Y:S01]  /*6f40*/  FFMA.FTZ R42, R11, R46, R42 ;  /* 0x0000002e0b2a7223 */ /* 0x000fe2000001002a */
[----:B------:R-:W-:-:S04]  /*6f50*/  F2FP.PACK_AB R10, R43, R10 ;  /* 0x0000000a2b0a723e */ /* 0x000fc800000000ff */
[----:B------:R-:W-:-:S05]  /*6f60*/  F2FP.PACK_AB R11, R42, R41 ;  /* 0x000000292a0b723e */ /* 0x000fca00000000ff */
[----:B------:R1:W-:Y:S02]  /*6f70*/  STS.128 [R39+0x11080], R8 ;  /* 0x0110800827007388 */ /* 0x0003e40000000c00 */
.L_x_101:
[----:B------:R-:W-:Y:S05]  /*6f80*/  BSYNC B0 ;  /* 0x0000000000007941 */ /* 0x000fea0003800000 */
.L_x_100:
[----:B-1----:R-:W-:Y:S01]  /*6f90*/  IADD3 R8, R6, 0x20, RZ ;  /* 0x0000002006087810 */ /* 0x002fe20007ffe0ff */
[----:B------:R-:W-:Y:S03]  /*6fa0*/  BSSY B0, `(.L_x_102) ;  /* 0x0000029000007945 */ /* 0x000fe60003800000 */
[----:B------:R-:W-:-:S13]  /*6fb0*/  ISETP.GE.AND P0, PT, R8, c[0x0][0x27c], PT ;  /* 0x00009f0008007a0c */ /* 0x000fda0003f06270 */
        /* <DEDUP_REMOVED lines=39> */
.L_x_103:
[----:B------:R-:W-:Y:S05]  /*7230*/  BSYNC B0 ;  /* 0x0000000000007941 */ /* 0x000fea0003800000 */
.L_x_102:
        /* <DEDUP_REMOVED lines=42> */
.L_x_105:
[----:B------:R-:W-:Y:S05]  /*74e0*/  BSYNC B0 ;  /* 0x0000000000007941 */ /* 0x000fea0003800000 */
.L_x_104:
[----:B-1----:R-:W-:-:S04]  /*74f0*/  IADD3 R8, R6, 0x60, RZ ;  /* 0x0000006006087810 */ /* 0x002fc80007ffe0ff */
        /* <DEDUP_REMOVED lines=40> */
.L_x_99:
[----:B------:R-:W-:Y:S05]  /*7780*/  BSYNC B1 ;  /* 0x0000000000017941 */ /* 0x000fea0003800000 */
.L_x_98:
        /* <DEDUP_REMOVED lines=45> */
.L_x_109:
[----:B------:R-:W-:Y:S05]  /*7a60*/  BSYNC B0 ;  /* 0x0000000000007941 */ /* 0x000fea0003800000 */
.L_x_108:
        /* <DEDUP_REMOVED lines=42> */
.L_x_111:
[----:B------:R-:W-:Y:S05]  /*7d10*/  BSYNC B0 ;  /* 0x0000000000007941 */ /* 0x000fea0003800000 */
.L_x_110:
        /* <DEDUP_REMOVED lines=42> */
.L_x_113:
[----:B------:R-:W-:Y:S05]  /*7fc0*/  BSYNC B0 ;  /* 0x0000000000007941 */ /* 0x000fea0003800000 */
.L_x_112:
        /* <DEDUP_REMOVED lines=41> */
.L_x_107:
[----:B------:R-:W-:Y:S05]  /*8260*/  BSYNC B1 ;  /* 0x0000000000017941 */ /* 0x000fea0003800000 */
.L_x_106:
[----:B-1----:R-:W-:-:S04]  /*8270*/  IADD3 R9, R17, 0x60, RZ ;  /* 0x0000006011097810 */ /* 0x002fc80007ffe0ff */
        /* <DEDUP_REMOVED lines=9> */
[----:B------:R-:W-:Y:S02]  /*8310*/  HADD2.F32 R33, -RZ, R33.H0_H0 ;  /* 0x20000021ff217230 */ /* 0x000fe40000004100 */
[----:B------:R-:W-:Y:S02]  /*8320*/  HADD2.F32 R31, -RZ, R31.H0_H0 ;  /* 0x2000001fff1f7230 */ /* 0x000fe40000004100 */
[----:B------:R-:W-:-:S02]  /*8330*/  HADD2.F32 R43, -RZ, R34.H1_H1 ;  /* 0x30000022ff2b7230 */ /* 0x000fc40000004100 */
[----:B------:R-:W-:Y:S02]  /*8340*/  HADD2.F32 R32, -RZ, R32.H0_H0 ;  /* 0x20000020ff207230 */ /* 0x000fe40000004100 */
[----:B------:R-:W-:Y:S02]  /*8350*/  HADD2.F32 R34, -RZ, R34.H0_H0 ;  /* 0x20000022ff227230 */ /* 0x000fe40000004100 */
[--C-:B-1----:R-:W-:Y:S02]  /*8360*/  HADD2.F32 R36, -RZ, R8.reuse.H0_H0 ;  /* 0x20000008ff247230 */ /* 0x102fe40000004100 */
[----:B------:R-:W-:Y:S02]  /*8370*/  HADD2.F32 R38, -RZ, R8.H1_H1 ;  /* 0x30000008ff267230 */ /* 0x000fe40000004100 */
[--C-:B------:R-:W-:Y:S01]  /*8380*/  HADD2.F32 R37, -RZ, R9.reuse.H1_H1 ;  /* 0x30000009ff257230 */ /* 0x100fe20000004100 */
[C---:B------:R-:W-:Y:S01]  /*8390*/  FMUL.FTZ R45, R35.reuse, R36 ;  /* 0x00000024232d7220 */ /* 0x040fe20000410000 */
[----:B------:R-:W-:Y:S01]  /*83a0*/  HADD2.F32 R8, -RZ, R9.H0_H0 ;  /* 0x20000009ff087230 */ /* 0x000fe20000004100 */
[----:B------:R-:W-:Y:S01]  /*83b0*/  FMUL.FTZ R42, R35, R38 ;  /* 0x00000026232a7220 */ /* 0x000fe20000410000 */
[--C-:B------:R-:W-:Y:S01]  /*83c0*/  HADD2.F32 R9, -RZ, R10.reuse.H0_H0 ;  /* 0x2000000aff097230 */ /* 0x100fe20000004100 */
[CC--:B------:R-:W-:Y:S01]  /*83d0*/  FMUL.FTZ R35, R41.reuse, R37.reuse ;  /* 0x0000002529237220 */ /* 0x0c0fe20000410000 */
[----:B------:R-:W-:Y:S01]  /*83e0*/  HADD2.F32 R40, -RZ, R10.H1_H1 ;  /* 0x3000000aff287230 */ /* 0x000fe20000004100 */
[-C--:B------:R-:W-:Y:S01]  /*83f0*/  FMUL.FTZ R41, R41, R8.reuse ;  /* 0x0000000829297220 */ /* 0x080fe20000410000 */
[--C-:B------:R-:W-:Y:S01]  /*8400*/  HADD2.F32 R10, -RZ, R11.reuse.H0_H0 ;  /* 0x2000000bff0a7230 */ /* 0x100fe20000004100 */
[C---:B------:R-:W-:Y:S01]  /*8410*/  FFMA.FTZ R35, R44.reuse, R8, -R35 ;  /* 0x000000082c237223 */ /* 0x040fe20000010823 */
[----:B------:R-:W-:Y:S01]  /*8420*/  HADD2.F32 R11, -RZ, R11.H1_H1 ;  /* 0x3000000bff0b7230 */ /* 0x000fe20000004100 */
[----:B------:R-:W-:-:S02]  /*8430*/  FFMA.FTZ R44, R44, R37, R41 ;  /* 0x000000252c2c7223 */ /* 0x000fc40000010029 */
[C---:B------:R-:W-:Y:S02]  /*8440*/  FMUL.FTZ R8, R33.reuse, R40 ;  /* 0x0000002821087220 */ /* 0x040fe40000410000 */
[----:B------:R-:W-:Y:S02]  /*8450*/  FMUL.FTZ R37, R33, R9 ;  /* 0x0000000921257220 */ /* 0x000fe40000410000 */
[C---:B------:R-:W-:Y:S02]  /*8460*/  FMUL.FTZ R33, R31.reuse, R11 ;  /* 0x0000000b1f217220 */ /* 0x040fe40000410000 */
[----:B------:R-:W-:Y:S02]  /*8470*/  FMUL.FTZ R31, R31, R10 ;  /* 0x0000000a1f1f7220 */ /* 0x000fe40000410000 */
[----:B------:R-:W-:Y:S02]  /*8480*/  FFMA.FTZ R42, R43, R36, -R42 ;  /* 0x000000242b2a7223 */ /* 0x000fe4000001082a */
[----:B------:R-:W-:-:S02]  /*8490*/  FFMA.FTZ R33, R32, R10, -R33 ;  /* 0x0000000a20217223 */ /* 0x000fc40000010821 */
[----:B------:R-:W-:Y:S02]  /*84a0*/  FFMA.FTZ R45, R43, R38, R45 ;  /* 0x000000262b2d7223 */ /* 0x000fe4000001002d */
[----:B------:R-:W-:Y:S01]  /*84b0*/  FFMA.FTZ R36, R34, R9, -R8 ;  /* 0x0000000922247223 */ /* 0x000fe20000010808 */
[----:B------:R-:W-:Y:S01]  /*84c0*/  F2FP.PACK_AB R9, R44, R35 ;  /* 0x000000232c09723e */ /* 0x000fe200000000ff */
[----:B------:R-:W-:Y:S01]  /*84d0*/  FFMA.FTZ R37, R34, R40, R37 ;  /* 0x0000002822257223 */ /* 0x000fe20000010025 */
[----:B------:R-:W-:Y:S01]  /*84e0*/  F2FP.PACK_AB R8, R45, R42 ;  /* 0x0000002a2d08723e */ /* 0x000fe200000000ff */
[----:B------:R-:W-:-:S03]  /*84f0*/  FFMA.FTZ R32, R32, R11, R31 ;  /* 0x0000000b20207223 */ /* 0x000fc6000001001f */
[----:B------:R-:W-:Y:S02]  /*8500*/  F2FP.PACK_AB R10, R37, R36 ;  /* 0x00000024250a723e */ /* 0x000fe400000000ff */
[----:B------:R-:W-:-:S05]  /*8510*/  F2FP.PACK_AB R11, R32, R33 ;  /* 0x00000021200b723e */ /* 0x000fca00000000ff */
[----:B------:R1:W-:Y:S02]  /*8520*/  STS.128 [R39+0x13080], R8 ;  /* 0x0130800827007388 */ /* 0x0003e40000000c00 */
.L_x_116:
[----:B------:R-:W-:Y:S05]  /*8530*/  BSYNC B0 ;  /* 0x0000000000007941 */ /* 0x000fea0003800000 */
.L_x_115:
[----:B-1----:R-:W-:Y:S01]  /*8540*/  IADD3 R8, R6, 0x20, RZ ;  /* 0x0000002006087810 */ /* 0x002fe20007ffe0ff */
[----:B------:R-:W-:Y:S03]  /*8550*/  BSSY B0, `(.L_x_117) ;  /* 0x0000029000007945 */ /* 0x000fe60003800000 */
[----:B------:R-:W-:-:S13]  /*8560*/  ISETP.GE.AND P0, PT, R8, c[0x0][0x27c], PT ;  /* 0x00009f0008007a0c */ /* 0x000fda0003f06270 */
[----:B------:R-:W-:Y:S05]  /*8570*/  @P0 BRA `(.L_x_118) ;  /* 0x0000026000000947 */ /* 0x000fea0003800000 */
[----:B------:R-:W1:Y:S01]  /*8580*/  LDS.128 R8, [R39+0x17080] ;  /* 0x0170800027087984 */ /* 0x000e620000000c00 */
[----:B------:R-:W-:Y:S02]  /*8590*/  HADD2.F32 R31, -RZ, R29.H1_H1 ;  /* 0x3000001dff1f7230 */ /* 0x000fe40000004100 */
[--C-:B------:R-:W-:Y:S02]  /*85a0*/  HADD2.F32 R36, -RZ, R27.reuse.H1_H1 ;  /* 0x3000001bff247230 */ /* 0x100fe40000004100 */
[----:B------:R-:W-:Y:S02]  /*85b0*/  HADD2.F32 R40, -RZ, R28.H1_H1 ;  /* 0x3000001cff287230 */ /* 0x000fe40000004100 */
[----:B------:R-:W-:Y:S02]  /*85c0*/  HADD2.F32 R27, -RZ, R27.H0_H0 ;  /* 0x2000001bff1b7230 */ /* 0x000fe40000004100 */
[--C-:B------:R-:W-:Y:S02]  /*85d0*/  HADD2.F32 R37, -RZ, R30.reuse.H1_H1 ;  /* 0x3000001eff257230 */ /* 0x100fe40000004100 */
[----:B------:R-:W-:-:S02]  /*85e0*/  HADD2.F32 R30, -RZ, R30.H0_H0 ;  /* 0x2000001eff1e7230 */ /* 0x000fc40000004100 */
        /* <DEDUP_REMOVED lines=14> */
[----:B------:R-:W-:Y:S01]  /*86d0*/  FFMA.FTZ R36, R40, R33, R36 ;  /* 0x0000002128247223 */ /* 0x000fe20000010024 */
[----:B------:R-:W-:Y:S01]  /*86e0*/  HADD2.F32 R8, -RZ, R29.H0_H0 ;  /* 0x2000001dff087230 */ /* 0x000fe20000004100 */
[----:B------:R-:W-:-:S02]  /*86f0*/  FFMA.FTZ R38, R37, R32, -R38 ;  /* 0x0000002025267223 */ /* 0x000fc40000010826 */
[C---:B------:R-:W-:Y:S02]  /*8700*/  FMUL.FTZ R33, R27.reuse, R11 ;  /* 0x0000000b1b217220 */ /* 0x040fe40000410000 */
[C---:B------:R-:W-:Y:S02]  /*8710*/  FMUL.FTZ R29, R8.reuse, R35 ;  /* 0x00000023081d7220 */ /* 0x040fe40000410000 */
[-C--:B------:R-:W-:Y:S02]  /*8720*/  FMUL.FTZ R8, R8, R9.reuse ;  /* 0x0000000908087220 */ /* 0x080fe40000410000 */
[-C--:B------:R-:W-:Y:S02]  /*8730*/  FMUL.FTZ R27, R27, R10.reuse ;  /* 0x0000000a1b1b7220 */ /* 0x080fe40000410000 */
[----:B------:R-:W-:Y:S01]  /*8740*/  FFMA.FTZ R29, R30, R9, -R29 ;  /* 0x000000091e1d7223 */ /* 0x000fe2000001081d */
[----:B------:R-:W-:Y:S01]  /*8750*/  F2FP.PACK_AB R9, R36, R31 ;  /* 0x0000001f2409723e */ /* 0x000fe200000000ff */
[----:B------:R-:W-:-:S02]  /*8760*/  FFMA.FTZ R33, R28, R10, -R33 ;  /* 0x0000000a1c217223 */ /* 0x000fc40000010821 */
[----:B------:R-:W-:Y:S02]  /*8770*/  FFMA.FTZ R41, R37, R34, R41 ;  /* 0x0000002225297223 */ /* 0x000fe40000010029 */
[----:B------:R-:W-:Y:S02]  /*8780*/  FFMA.FTZ R30, R30, R35, R8 ;  /* 0x000000231e1e7223 */ /* 0x000fe40000010008 */
[----:B------:R-:W-:Y:S01]  /*8790*/  FFMA.FTZ R28, R28, R11, R27 ;  /* 0x0000000b1c1c7223 */ /* 0x000fe2000001001b */
[----:B------:R-:W-:Y:S02]  /*87a0*/  F2FP.PACK_AB R8, R41, R38 ;  /* 0x000000262908723e */ /* 0x000fe400000000ff */
[----:B------:R-:W-:Y:S02]  /*87b0*/  F2FP.PACK_AB R10, R30, R29 ;  /* 0x0000001d1e0a723e */ /* 0x000fe400000000ff */
[----:B------:R-:W-:-:S05]  /*87c0*/  F2FP.PACK_AB R11, R28, R33 ;  /* 0x000000211c0b723e */ /* 0x000fca00000000ff */
[----:B------:R1:W-:Y:S02]  /*87d0*/  STS.128 [R39+0x17080], R8 ;  /* 0x0170800827007388 */ /* 0x0003e40000000c00 */
.L_x_118:
[----:B------:R-:W-:Y:S05]  /*87e0*/  BSYNC B0 ;  /* 0x0000000000007941 */ /* 0x000fea0003800000 */
.L_x_117:
[----:B-1----:R-:W-:Y:S01]  /*87f0*/  IADD3 R8, R6, 0x40, RZ ;  /* 0x0000004006087810 */ /* 0x002fe20007ffe0ff */
[----:B------:R-:W-:Y:S03]  /*8800*/  BSSY B0, `(.L_x_119) ;  /* 0x0000029000007945 */ /* 0x000fe60003800000 */
[----:B------:R-:W-:-:S13]  /*8810*/  ISETP.GE.AND P0, PT, R8, c[0x0][0x27c], PT ;  /* 0x00009f0008007a0c */ /* 0x000fda0003f06270 */
[----:B------:R-:W-:Y:S05]  /*8820*/  @P0 BRA `(.L_x_120) ;  /* 0x0000026000000947 */ /* 0x000fea0003800000 */
[----:B------:R-:W1:Y:S01]  /*8830*/  LDS.128 R8, [R39+0x1b080] ;  /* 0x01b0800027087984 */ /* 0x000e620000000c00 */
[--C-:B------:R-:W-:Y:S02]  /*8840*/  HADD2.F32 R27, -RZ, R22.reuse.H1_H1 ;  /* 0x30000016ff1b7230 */ /* 0x100fe40000004100 */
[----:B------:R-:W-:Y:S02]  /*8850*/  HADD2.F32 R32, -RZ, R13.H1_H1 ;  /* 0x3000000dff207230 */ /* 0x000fe40000004100 */
[----:B------:R-:W-:Y:S02]  /*8860*/  HADD2.F32 R35, -RZ, R15.H1_H1 ;  /* 0x3000000fff237230 */ /* 0x000fe40000004100 */
[----:B------:R-:W-:Y:S02]  /*8870*/  HADD2.F32 R33, -RZ, R25.H1_H1 ;  /* 0x30000019ff217230 */ /* 0x000fe40000004100 */
[----:B------:R-:W-:Y:S02]  /*8880*/  HADD2.F32 R22, -RZ, R22.H0_H0 ;  /* 0x20000016ff167230 */ /* 0x000fe40000004100 */
        /* <DEDUP_REMOVED lines=9> */
[C---:B------:R-:W-:Y:S01]  /*8920*/  FMUL.FTZ R27, R32.reuse, R29 ;  /* 0x0000001d201b7220 */ /* 0x040fe20000410000 */
[----:B------:R-:W-:Y:S01]  /*8930*/  HADD2.F32 R31, -RZ, R10.H1_H1 ;  /* 0x3000000aff1f7230 */ /* 0x000fe20000004100 */
[-C--:B------:R-:W-:Y:S01]  /*8940*/  FMUL.FTZ R32, R32, R8.reuse ;  /* 0x0000000820207220 */ /* 0x080fe20000410000 */
[--C-:B------:R-:W-:Y:S01]  /*8950*/  HADD2.F32 R10, -RZ, R11.reuse.H0_H0 ;  /* 0x2000000bff0a7230 */ /* 0x100fe20000004100 */
[----:B------:R-:W-:Y:S01]  /*8960*/  FFMA.FTZ R27, R35, R8, -R27 ;  /* 0x00000008231b7223 */ /* 0x000fe2000001081b */
[----:B------:R-:W-:Y:S01]  /*8970*/  HADD2.F32 R11, -RZ, R11.H1_H1 ;  /* 0x3000000bff0b7230 */ /* 0x000fe20000004100 */
[C---:B------:R-:W-:Y:S01]  /*8980*/  FFMA.FTZ R34, R33.reuse, R28, -R34 ;  /* 0x0000001c21227223 */ /* 0x040fe20000010822 */
[----:B------:R-:W-:Y:S01]  /*8990*/  HADD2.F32 R8, -RZ, R25.H0_H0 ;  /* 0x20000019ff087230 */ /* 0x000fe20000004100 */
[----:B------:R-:W-:-:S02]  /*89a0*/  FFMA.FTZ R33, R33, R30, R36 ;  /* 0x0000001e21217223 */ /* 0x000fc40000010024 */
[C---:B------:R-:W-:Y:S02]  /*89b0*/  FMUL.FTZ R25, R22.reuse, R31 ;  /* 0x0000001f16197220 */ /* 0x040fe40000410000 */
[----:B------:R-:W-:Y:S02]  /*89c0*/  FMUL.FTZ R28, R22, R9 ;  /* 0x00000009161c7220 */ /* 0x000fe40000410000 */
[C---:B------:R-:W-:Y:S02]  /*89d0*/  FMUL.FTZ R22, R13.reuse, R11 ;  /* 0x0000000b0d167220 */ /* 0x040fe40000410000 */
[----:B------:R-:W-:Y:S02]  /*89e0*/  FMUL.FTZ R30, R13, R10 ;  /* 0x0000000a0d1e7220 */ /* 0x000fe40000410000 */
[----:B------:R-:W-:Y:S02]  /*89f0*/  FFMA.FTZ R32, R35, R29, R32 ;  /* 0x0000001d23207223 */ /* 0x000fe40000010020 */
[----:B------:R-:W-:-:S02]  /*8a00*/  FFMA.FTZ R25, R8, R9, -R25 ;  /* 0x0000000908197223 */ /* 0x000fc40000010819 */
[----:B------:R-:W-:Y:S01]  /*8a10*/  FFMA.FTZ R28, R8, R31, R28 ;  /* 0x0000001f081c7223 */ /* 0x000fe2000001001c */
[----:B------:R-:W-:Y:S01]  /*8a20*/  F2FP.PACK_AB R8, R33, R34 ;  /* 0x000000222108723e */ /* 0x000fe200000000ff */
[C---:B------:R-:W-:Y:S01]  /*8a30*/  FFMA.FTZ R22, R15.reuse, R10, -R22 ;  /* 0x0000000a0f167223 */ /* 0x040fe20000010816 */
[----:B------:R-:W-:Y:S01]  /*8a40*/  F2FP.PACK_AB R9, R32, R27 ;  /* 0x0000001b2009723e */ /* 0x000fe200000000ff */
[----:B------:R-:W-:Y:S01]  /*8a50*/  FFMA.FTZ R11, R15, R11, R30 ;  /* 0x0000000b0f0b7223 */ /* 0x000fe2000001001e */
[----:B------:R-:W-:-:S04]  /*8a60*/  F2FP.PACK_AB R10, R28, R25 ;  /* 0x000000191c0a723e */ /* 0x000fc800000000ff */
[----:B------:R-:W-:-:S05]  /*8a70*/  F2FP.PACK_AB R11, R11, R22 ;  /* 0x000000160b0b723e */ /* 0x000fca00000000ff */
[----:B------:R1:W-:Y:S02]  /*8a80*/  STS.128 [R39+0x1b080], R8 ;  /* 0x01b0800827007388 */ /* 0x0003e40000000c00 */
.L_x_120:
[----:B------:R-:W-:Y:S05]  /*8a90*/  BSYNC B0 ;  /* 0x0000000000007941 */ /* 0x000fea0003800000 */
.L_x_119:
[----:B------:R-:W-:-:S04]  /*8aa0*/  IADD3 R6, R6, 0x60, RZ ;  /* 0x0000006006067810 */ /* 0x000fc80007ffe0ff */
[----:B------:R-:W-:-:S13]  /*8ab0*/  ISETP.GE.AND P0, PT, R6, c[0x0][0x27c], PT ;  /* 0x00009f0006007a0c */ /* 0x000fda0003f06270 */
[----:B------:R-:W-:Y:S05]  /*8ac0*/  @P0 BRA `(.L_x_114) ;  /* 0x00003a1000000947 */ /* 0x000fea0003800000 */
[----:B-1----:R-:W1:Y:S01]  /*8ad0*/  LDS.128 R8, [R39+0x1f080] ;  /* 0x01f0800027087984 */ /* 0x002e620000000c00 */
[----:B------:R-:W-:Y:S02]  /*8ae0*/  HADD2.F32 R6, -RZ, R24.H1_H1 ;  /* 0x30000018ff067230 */ /* 0x000fe40000004100 */
[----:B------:R-:W-:Y:S02]  /*8af0*/  HADD2.F32 R27, -RZ, R12.H1_H1 ;  /* 0x3000000cff1b7230 */ /* 0x000fe40000004100 */
[----:B------:R-:W-:Y:S02]  /*8b00*/  HADD2.F32 R28, -RZ, R26.H1_H1 ;  /* 0x3000001aff1c7230 */ /* 0x000fe40000004100 */
[----:B------:R-:W-:Y:S02]  /*8b10*/  HADD2.F32 R31, -RZ, R14.H1_H1 ;  /* 0x3000000eff1f7230 */ /* 0x000fe40000004100 */
[----:B------:R-:W-:Y:S02]  /*8b20*/  HADD2.F32 R24, -RZ, R24.H0_H0 ;  /* 0x20000018ff187230 */ /* 0x000fe40000004100 */
[----:B------:R-:W-:-:S02]  /*8b30*/  HADD2.F32 R12, -RZ, R12.H0_H0 ;  /* 0x2000000cff0c7230 */ /* 0x000fc40000004100 */
        /* <DEDUP_REMOVED lines=11> */
[----:B------:R-:W-:Y:S01]  /*8bf0*/  FFMA.FTZ R29, R28, R13, -R29 ;  /* 0x0000000d1c1d7223 */ /* 0x000fe2000001081d */
[--C-:B------:R-:W-:Y:S01]  /*8c00*/  HADD2.F32 R10, -RZ, R11.reuse.H0_H0 ;  /* 0x2000000bff0a7230 */ /* 0x100fe20000004100 */
[-C--:B------:R-:W-:Y:S01]  /*8c10*/  FMUL.FTZ R27, R27, R8.reuse ;  /* 0x000000081b1b7220 */ /* 0x080fe20000410000 */
[----:B------:R-:W-:Y:S01]  /*8c20*/  HADD2.F32 R11, -RZ, R11.H1_H1 ;  /* 0x3000000bff0b7230 */ /* 0x000fe20000004100 */
[----:B------:R-:W-:-:S02]  /*8c30*/  FFMA.FTZ R6, R31, R8, -R6 ;  /* 0x000000081f067223 */ /* 0x000fc40000010806 */
[----:B------:R-:W-:Y:S02]  /*8c40*/  FMUL.FTZ R8, R24, R25 ;  /* 0x0000001918087220 */ /* 0x000fe40000410000 */
[----:B------:R-:W-:Y:S02]  /*8c50*/  FMUL.FTZ R13, R12, R11 ;  /* 0x0000000b0c0d7220 */ /* 0x000fe40000410000 */
[----:B------:R-:W-:Y:S02]  /*8c60*/  FMUL.FTZ R24, R24, R9 ;  /* 0x0000000918187220 */ /* 0x000fe40000410000 */
[----:B------:R-:W-:Y:S02]  /*8c70*/  FMUL.FTZ R12, R12, R10 ;  /* 0x0000000a0c0c7220 */ /* 0x000fe40000410000 */
[----:B------:R-:W-:Y:S02]  /*8c80*/  FFMA.FTZ R30, R28, R15, R30 ;  /* 0x0000000f1c1e7223 */ /* 0x000fe4000001001e */
[----:B------:R-:W-:-:S02]  /*8c90*/  FFMA.FTZ R27, R31, R22, R27 ;  /* 0x000000161f1b7223 */ /* 0x000fc4000001001b */
[----:B------:R-:W-:Y:S01]  /*8ca0*/  FFMA.FTZ R15, R26, R9, -R8 ;  /* 0x000000091a0f7223 */ /* 0x000fe20000010808 */
[----:B------:R-:W-:Y:S01]  /*8cb0*/  F2FP.PACK_AB R8, R30, R29 ;  /* 0x0000001d1e08723e */ /* 0x000fe200000000ff */
[----:B------:R-:W-:Y:S01]  /*8cc0*/  FFMA.FTZ R24, R26, R25, R24 ;  /* 0x000000191a187223 */ /* 0x000fe20000010018 */
[----:B------:R-:W-:Y:S01]  /*8cd0*/  F2FP.PACK_AB R9, R27, R6 ;  /* 0x000000061b09723e */ /* 0x000fe200000000ff */
[C---:B------:R-:W-:Y:S02]  /*8ce0*/  FFMA.FTZ R13, R14.reuse, R10, -R13 ;  /* 0x0000000a0e0d7223 */ /* 0x040fe4000001080d */
[----:B------:R-:W-:Y:S01]  /*8cf0*/  FFMA.FTZ R12, R14, R11, R12 ;  /* 0x0000000b0e0c7223 */ /* 0x000fe2000001000c */
[----:B------:R-:W-:-:S04]  /*8d00*/  F2FP.PACK_AB R10, R24, R15 ;  /* 0x0000000f180a723e */ /* 0x000fc800000000ff */
[----:B------:R-:W-:-:S05]  /*8d10*/  F2FP.PACK_AB R11, R12, R13 ;  /* 0x0000000d0c0b723e */ /* 0x000fca00000000ff */
[----:B------:R1:W-:Y:S01]  /*8d20*/  STS.128 [R39+0x1f080], R8 ;  /* 0x01f0800827007388 */ /* 0x0003e20000000c00 */
[----:B------:R-:W-:Y:S05]  /*8d30*/  BRA `(.L_x_114) ;  /* 0x000037a000007947 */ /* 0x000fea0003800000 */
.L_x_87:
[----:B------:R-:W-:Y:S01]  /*8d40*/  BSSY B0, `(.L_x_121) ;  /* 0x000001f000007945 */ /* 0x000fe20003800000 */
[----:B---3--:R-:W-:Y:S01]  /*8d50*/  CS2R R26, SRZ ;  /* 0x00000000001a7805 */ /* 0x008fe2000001ff00 */
[----:B------:R-:W-:Y:S01]  /*8d60*/  CS2R R24, SRZ ;  /* 0x0000000000187805 */ /* 0x000fe2000001ff00 */
[----:B------:R-:W-:Y:S01]  /*8d70*/  CS2R R50, SRZ ;  /* 0x0000000000327805 */ /* 0x000fe2000001ff00 */
[----:B------:R-:W-:Y:S01]  /*8d80*/  CS2R R48, SRZ ;  /* 0x0000000000307805 */ /* 0x000fe2000001ff00 */
[----:B------:R-:W-:Y:S01]  /*8d90*/  CS2R R14, SRZ ;  /* 0x00000000000e7805 */ /* 0x000fe2000001ff00 */
[----:B------:R-:W-:Y:S01]  /*8da0*/  CS2R R12, SRZ ;  /* 0x00000000000c7805 */ /* 0x000fe2000001ff00 */
[----:B------:R-:W-:Y:S01]  /*8db0*/  CS2R R10, SRZ ;  /* 0x00000000000a7805 */ /* 0x000fe2000001ff00 */
[----:B------:R-:W-:Y:S01]  /*8dc0*/  CS2R R8, SRZ ;  /* 0x0000000000087805 */ /* 0x000fe2000001ff00 */
[----:B------:R-:W-:Y:S05]  /*8dd0*/  @P1 BRA `(.L_x_122) ;  /* 0x0000015000001947 */ /* 0x000fea0003800000 */
[----:B------:R-:W-:Y:S01]  /*8de0*/  ISETP.GE.AND P0, PT, R40, c[0x0][0x27c], PT ;  /* 0x00009f0028007a0c */ /* 0x000fe20003f06270 */
[----:B------:R-:W-:Y:S01]  /*8df0*/  CS2R R26, SRZ ;  /* 0x00000000001a7805 */ /* 0x000fe2000001ff00 */
[----:B------:R-:W-:-:S11]  /*8e00*/  ISETP.GE.AND P1, PT, R30, c[0x0][0x27c], PT ;  /* 0x00009f001e007a0c */ /* 0x000fd60003f26270 */
[C---:B------:R-:W-:Y:S01]  /*8e10*/  @!P0 IMAD.SHL.U32 R15, R40.reuse, 0x2, RZ ;  /* 0x00000002280f8824 */ /* 0x040fe200078e00ff */
[----:B------:R-:W-:Y:S02]  /*8e20*/  @!P0 SHF.L.U64.HI R13, R40, 0x1, R45 ;  /* 0x00000001280d8819 */ /* 0x000fe4000001022d */
[----:B------:R-:W-:Y:S02]  /*8e30*/  @!P1 SHF.R.S32.HI R25, RZ, 0x1f, R30 ;  /* 0x0000001fff199819 */ /* 0x000fe4000001141e */
[----:B------:R-:W-:Y:S02]  /*8e40*/  @!P0 IADD3 R36, P6, R15, R28, RZ ;  /* 0x0000001c0f248210 */ /* 0x000fe40007fde0ff */
[----:B------:R-:W-:Y:S02]  /*8e50*/  @!P1 LEA.HI R6, R25, R30, RZ, 0x3 ;  /* 0x0000001e19069211 */ /* 0x000fe400078f18ff */
[----:B------:R-:W-:Y:S01]  /*8e60*/  CS2R R24, SRZ ;  /* 0x0000000000187805 */ /* 0x000fe2000001ff00 */
[----:B------:R-:W-:Y:S01]  /*8e70*/  @!P0 IMAD.X R37, R13, 0x1, R29, P6 ;  /* 0x000000010d258824 */ /* 0x000fe200030e061d */
[----:B------:R-:W-:-:S02]  /*8e80*/  @!P0 IADD3 R52, P6, R15, R32, RZ ;  /* 0x000000200f348210 */ /* 0x000fc40007fde0ff */
[----:B------:R-:W-:Y:S01]  /*8e90*/  @!P1 LOP3.LUT R6, R6, 0xfffffff8, RZ, 0xc0, !PT ;  /* 0xfffffff806069812 */ /* 0x000fe200078ec0ff */
[----:B------:R-:W-:Y:S01]  /*8ea0*/  CS2R R14, SRZ ;  /* 0x00000000000e7805 */ /* 0x000fe2000001ff00 */
[----:B------:R1:W5:Y:S01]  /*8eb0*/  @!P0 LD.E.128 R48, [R36.64] ;  /* 0x0000000a24308980 */ /* 0x000362000c101d00 */
[----:B------:R-:W-:Y:S02]  /*8ec0*/  @!P0 IMAD.X R53, R13, 0x1, R33, P6 ;  /* 0x000000010d358824 */ /* 0x000fe400030e0621 */
[----:B------:R-:W-:Y:S01]  /*8ed0*/  CS2R R12, SRZ ;  /* 0x00000000000c7805 */ /* 0x000fe2000001ff00 */
[C---:B------:R-:W-:Y:S02]  /*8ee0*/  @!P1 IMAD.WIDE R28, R6.reuse, 0x2, R28 ;  /* 0x00000002061c9825 */ /* 0x040fe400078e021c */
[----:B------:R1:W5:Y:S02]  /*8ef0*/  @!P0 LD.E.128 R8, [R52.64] ;  /* 0x0000000a34088980 */ /* 0x000364000c101d00 */
[----:B------:R-:W-:-:S02]  /*8f00*/  @!P1 IMAD.WIDE R32, R6, 0x2, R32 ;  /* 0x0000000206209825 */ /* 0x000fc400078e0220 */
[----:B------:R1:W5:Y:S04]  /*8f10*/  @!P1 LD.E.128 R24, [R28.64] ;  /* 0x0000000a1c189980 */ /* 0x000368000c101d00 */
[----:B------:R1:W5:Y:S02]  /*8f20*/  @!P1 LD.E.128 R12, [R32.64] ;  /* 0x0000000a200c9980 */ /* 0x000364000c101d00 */
.L_x_122:
[----:B------:R-:W-:Y:S05]  /*8f30*/  BSYNC B0 ;  /* 0x0000000000007941 */ /* 0x000fea0003800000 */
.L_x_121:
[--C-:B-----5:R-:W-:Y:S01]  /*8f40*/  SHF.R.U64 R42, R10, 0x10, R11.reuse ;  /* 0x000000100a2a7819 */ /* 0x120fe2000000120b */
[----:B------:R-:W-:Y:S01]  /*8f50*/  IMAD R65, R65, -0x80, R34 ;  /* 0xffffff8041417824 */ /* 0x000fe200078e0222 */
[----:B------:R-:W-:Y:S01]  /*8f60*/  SHF.R.U32.HI R31, RZ, 0x10, R11 ;  /* 0x00000010ff1f7819 */ /* 0x000fe2000001160b */
[--C-:B------:R-:W-:Y:S01]  /*8f70*/  IMAD.MOV.U32 R57, RZ, RZ, R51.reuse ;  /* 0x000000ffff397224 */ /* 0x100fe200078e0033 */
[--C-:B------:R-:W-:Y:S01]  /*8f80*/  SHF.R.U64 R54, R50, 0x10, R51.reuse ;  /* 0x0000001032367819 */ /* 0x100fe20000001233 */
[----:B------:R-:W-:Y:S01]  /*8f90*/  IMAD.MOV.U32 R38, RZ, RZ, R50 ;  /* 0x000000ffff267224 */ /* 0x000fe200078e0032 */
[----:B------:R-:W-:Y:S01]  /*8fa0*/  PRMT R31, R31, 0x5410, R42 ;  /* 0x000054101f1f7816 */ /* 0x000fe2000000002a */
[----:B-1----:R-:W-:Y:S01]  /*8fb0*/  IMAD.MOV.U32 R53, RZ, RZ, R24 ;  /* 0x000000ffff357224 */ /* 0x002fe200078e0018 */
[----:B------:R-:W-:Y:S01]  /*8fc0*/  IMNMX R42, R65, 0x80, PT ;  /* 0x00000080412a7817 */ /* 0x000fe20003800200 */
[----:B------:R-:W-:Y:S01]  /*8fd0*/  IMAD.MOV.U32 R59, RZ, RZ, R48 ;  /* 0x000000ffff3b7224 */ /* 0x000fe200078e0030 */
[----:B------:R-:W-:Y:S01]  /*8fe0*/  SHF.R.U32.HI R33, RZ, 0x10, R51 ;  /* 0x00000010ff217819 */ /* 0x000fe20000011633 */
[----:B------:R-:W-:Y:S01]  /*8ff0*/  IMAD.MOV.U32 R37, RZ, RZ, R49 ;  /* 0x000000ffff257224 */ /* 0x000fe200078e0031 */
[----:B------:R-:W-:Y:S01]  /*9000*/  ISETP.GE.AND P0, PT, R17, R42, PT ;  /* 0x0000002a1100720c */ /* 0x000fe20003f06270 */
[----:B------:R-:W-:Y:S01]  /*9010*/  IMAD.MOV.U32 R52, RZ, RZ, R26 ;  /* 0x000000ffff347224 */ /* 0x000fe200078e001a */
[----:B------:R-:W-:Y:S01]  /*9020*/  SHF.R.U64 R51, R24, 0x10, R25 ;  /* 0x0000001018337819 */ /* 0x000fe20000001219 */
[----:B------:R-:W-:Y:S01]  /*9030*/  IMAD.MOV.U32 R29, RZ, RZ, R27 ;  /* 0x000000ffff1d7224 */ /* 0x000fe200078e001b */
[--C-:B------:R-:W-:Y:S01]  /*9040*/  SHF.R.U64 R56, R48, 0x10, R49.reuse ;  /* 0x0000001030387819 */ /* 0x100fe20000001231 */
        /* <DEDUP_REMOVED lines=8> */
[--C-:B------:R-:W-:Y:S01]  /*90d0*/  IMAD.MOV.U32 R35, RZ, RZ, R9.reuse ;  /* 0x000000ffff237224 */ /* 0x100fe200078e0009 */
[----:B------:R-:W-:Y:S01]  /*90e0*/  SHF.R.U32.HI R48, RZ, 0x10, R9 ;  /* 0x00000010ff307819 */ /* 0x000fe20000011609 */
[----:B------:R-:W-:Y:S01]  /*90f0*/  IMAD.MOV.U32 R11, RZ, RZ, R12 ;  /* 0x000000ffff0b7224 */ /* 0x000fe200078e000c */
[----:B------:R-:W-:Y:S01]  /*9100*/  SHF.R.U32.HI R25, RZ, 0x10, R25 ;  /* 0x00000010ff197819 */ /* 0x000fe20000011619 */
[--C-:B------:R-:W-:Y:S01]  /*9110*/  IMAD.MOV.U32 R26, RZ, RZ, R13.reuse ;  /* 0x000000ffff1a7224 */ /* 0x100fe200078e000d */
[--C-:B------:R-:W-:Y:S01]  /*9120*/  SHF.R.U64 R9, R12, 0x10, R13.reuse ;  /* 0x000000100c097819 */ /* 0x100fe2000000120d */
        /* <DEDUP_REMOVED lines=21> */
[----:B------:R-:W-:Y:S01]  /*9280*/  PRMT R6, R6, 0x5410, R8 ;  /* 0x0000541006067816 */ /* 0x000fe20000000008 */
[----:B------:R-:W-:Y:S06]  /*9290*/  BAR.SYNC.DEFER_BLOCKING 0x0 ;  /* 0x0000000000007b1d */ /* 0x000fec0000010000 */
[----:B------:R-:W-:Y:S05]  /*92a0*/  @P0 BRA `(.L_x_124) ;  /* 0x00000bd000000947 */ /* 0x000fea0003800000 */
[----:B------:R-:W-:Y:S01]  /*92b0*/  ISETP.GE.AND P0, PT, R40, c[0x0][0x27c], PT ;  /* 0x00009f0028007a0c */ /* 0x000fe20003f06270 */
[----:B------:R-:W-:Y:S01]  /*92c0*/  IMAD.MOV.U32 R49, RZ, RZ, c[0x0][0x27c] ;  /* 0x00009f00ff317624 */ /* 0x000fe200078e00ff */
[----:B------:R-:W-:Y:S04]  /*92d0*/  BSSY B0, `(.L_x_125) ;  /* 0x0000059000007945 */ /* 0x000fe80003800000 */
[----:B------:R-:W-:-:S07]  /*92e0*/  SHF.R.U32.HI R49, RZ, 0x3, R49 ;  /* 0x00000003ff317819 */ /* 0x000fce0000011631 */
[----:B------:R-:W-:Y:S05]  /*92f0*/  @P0 BRA `(.L_x_126) ;  /* 0x0000056000000947 */ /* 0x000fea0003800000 */
[----:B------:R-:W-:Y:S01]  /*9300*/  IADD3 R10, R16, R49, RZ ;  /* 0x00000031100a7210 */ /* 0x000fe20007ffe0ff */
[----:B------:R-:W1:Y:S01]  /*9310*/  LDS.128 R12, [R39+0x10080] ;  /* 0x01008000270c7984 */ /* 0x000e620000000c00 */
[----:B------:R-:W-:Y:S02]  /*9320*/  HADD2.F32 R62, -RZ, R32.H1_H1 ;  /* 0x30000020ff3e7230 */ /* 0x000fe40000004100 */
[----:B------:R-:W-:Y:S01]  /*9330*/  SHF.R.S32.HI R9, RZ, 0x1f, R10 ;  /* 0x0000001fff097819 */ /* 0x000fe2000001140a */
[----:B------:R-:W-:Y:S01]  /*9340*/  HADD2.F32 R73, -RZ, R34.H1_H1 ;  /* 0x30000022ff497230 */ /* 0x000fe20000004100 */
[----:B------:R-:W-:Y:S01]  /*9350*/  SHF.L.U32 R8, R10, 0x3, RZ ;  /* 0x000000030a087819 */ /* 0x000fe200000006ff */
[--C-:B------:R-:W-:Y:S01]  /*9360*/  HADD2.F32 R67, -RZ, R35.reuse.H1_H1 ;  /* 0x30000023ff437230 */ /* 0x100fe20000004100 */
[----:B------:R-:W-:Y:S01]  /*9370*/  LEA.HI R9, R9, R10, RZ, 0x3 ;  /* 0x0000000a09097211 */ /* 0x000fe200078f18ff */
[----:B------:R-:W-:Y:S01]  /*9380*/  HADD2.F32 R63, -RZ, R35.H0_H0 ;  /* 0x20000023ff3f7230 */ /* 0x000fe20000004100 */
[----:B------:R-:W-:Y:S01]  /*9390*/  LOP3.LUT R11, R43, 0x38, R8, 0xf8, !PT ;  /* 0x000000382b0b7812 */ /* 0x000fe200078ef808 */
[----:B------:R-:W-:Y:S01]  /*93a0*/  HADD2.F32 R58, -RZ, R36.H1_H1 ;  /* 0x30000024ff3a7230 */ /* 0x000fe20000004100 */
[----:B------:R-:W-:Y:S01]  /*93b0*/  SHF.L.U32 R9, R9, 0xa, RZ ;  /* 0x0000000a09097819 */ /* 0x000fe200000006ff */
[--C-:B------:R-:W-:Y:S01]  /*93c0*/  HADD2.F32 R74, -RZ, R37.reuse.H1_H1 ;  /* 0x30000025ff4a7230 */ /* 0x100fe20000004100 */
[----:B------:R-:W-:Y:S01]  /*93d0*/  LOP3.LUT R8, R11, R46, RZ, 0x3c, !PT ;  /* 0x0000002e0b087212 */ /* 0x000fe200078e3cff */
[----:B------:R-:W-:Y:S01]  /*93e0*/  HADD2.F32 R72, -RZ, R37.H0_H0 ;  /* 0x20000025ff487230 */ /* 0x000fe20000004100 */
[----:B------:R-:W-:Y:S01]  /*93f0*/  LOP3.LUT R9, R9, 0x7fffe000, RZ, 0xc0, !PT ;  /* 0x7fffe00009097812 */ /* 0x000fe200078ec0ff */
[----:B------:R-:W-:-:S02]  /*9400*/  HADD2.F32 R70, -RZ, R38.H1_H1 ;  /* 0x30000026ff467230 */ /* 0x000fc40000004100 */
[----:B------:R-:W-:Y:S01]  /*9410*/  HADD2.F32 R61, -RZ, R32.H0_H0 ;  /* 0x20000020ff3d7230 */ /* 0x000fe20000004100 */
[----:B------:R-:W-:Y:S01]  /*9420*/  IADD3 R8, R8, R9, R41 ;  /* 0x0000000908087210 */ /* 0x000fe20007ffe029 */
[----:B------:R-:W-:Y:S02]  /*9430*/  HADD2.F32 R56, -RZ, R31.H1_H1 ;  /* 0x3000001fff387230 */ /* 0x000fe40000004100 */
[----:B------:R-:W-:Y:S01]  /*9440*/  HADD2.F32 R71, -RZ, R34.H0_H0 ;  /* 0x20000022ff477230 */ /* 0x000fe20000004100 */
[----:B------:R-:W-:Y:S01]  /*9450*/  SHF.L.U32 R47, R8, 0x1, RZ ;  /* 0x00000001082f7819 */ /* 0x000fe200000006ff */
[--C-:B------:R-:W-:Y:S02]  /*9460*/  HADD2.F32 R69, -RZ, R33.reuse.H1_H1 ;  /* 0x30000021ff457230 */ /* 0x100fe40000004100 */
[----:B------:R-:W-:Y:S02]  /*9470*/  HADD2.F32 R66, -RZ, R33.H0_H0 ;  /* 0x20000021ff427230 */ /* 0x000fe40000004100 */
[----:B------:R-:W2:Y:S01]  /*9480*/  LDS.128 R8, [R47+0x10080] ;  /* 0x010080002f087984 */ /* 0x000ea20000000c00 */
[----:B------:R-:W-:-:S02]  /*9490*/  HADD2.F32 R68, -RZ, R38.H0_H0 ;  /* 0x20000026ff447230 */ /* 0x000fc40000004100 */
[--C-:B-1----:R-:W-:Y:S02]  /*94a0*/  HADD2.F32 R51, -RZ, R12.reuse.H1_H1 ;  /* 0x3000000cff337230 */ /* 0x102fe40000004100 */
[----:B------:R-:W-:Y:S02]  /*94b0*/  HADD2.F32 R48, -RZ, R12.H0_H0 ;  /* 0x2000000cff307230 */ /* 0x000fe40000004100 */
[--C-:B------:R-:W-:Y:S01]  /*94c0*/  HADD2.F32 R12, -RZ, R13.reuse.H0_H0 ;  /* 0x2000000dff0c7230 */ /* 0x100fe20000004100 */
[----:B------:R-:W-:Y:S01]  /*94d0*/  FMUL.FTZ R60, R51, R62 ;  /* 0x0000003e333c7220 */ /* 0x000fe20000410000 */
[----:B------:R-:W-:Y:S02]  /*94e0*/  HADD2.F32 R52, -RZ, R13.H1_H1 ;  /* 0x3000000dff347230 */ /* 0x000fe40000004100 */
[--C-:B------:R-:W-:Y:S01]  /*94f0*/  HADD2.F32 R13, -RZ, R14.reuse.H0_H0 ;  /* 0x2000000eff0d7230 */ /* 0x100fe20000004100 */
[----:B------:R-:W-:Y:S01]  /*9500*/  FMUL.FTZ R54, R12, R63 ;  /* 0x0000003f0c367220 */ /* 0x000fe20000410000 */
[----:B------:R-:W-:-:S02]  /*9510*/  HADD2.F32 R53, -RZ, R14.H1_H1 ;  /* 0x3000000eff357230 */ /* 0x000fc40000004100 */
[--C-:B------:R-:W-:Y:S02]  /*9520*/  HADD2.F32 R14, -RZ, R15.reuse.H0_H0 ;  /* 0x2000000fff0e7230 */ /* 0x100fe40000004100 */
[----:B------:R-:W-:Y:S02]  /*9530*/  HADD2.F32 R15, -RZ, R15.H1_H1 ;  /* 0x3000000fff0f7230 */ /* 0x000fe40000004100 */
[--C-:B--2---:R-:W-:Y:S02]  /*9540*/  HADD2.F32 R65, -RZ, R8.reuse.H0_H0 ;  /* 0x20000008ff417230 */ /* 0x104fe40000004100 */
[----:B------:R-:W-:Y:S02]  /*9550*/  HADD2.F32 R8, -RZ, R8.H1_H1 ;  /* 0x30000008ff087230 */ /* 0x000fe40000004100 */
[--C-:B------:R-:W-:Y:S02]  /*9560*/  HADD2.F32 R57, -RZ, R10.reuse.H0_H0 ;  /* 0x2000000aff397230 */ /* 0x100fe40000004100 */
[--C-:B------:R-:W-:Y:S01]  /*9570*/  HADD2.F32 R59, -RZ, R9.reuse.H0_H0 ;  /* 0x20000009ff3b7230 */ /* 0x100fe20000004100 */
[C---:B------:R-:W-:Y:S01]  /*9580*/  FMUL.FTZ R62, R8.reuse, R62 ;  /* 0x0000003e083e7220 */ /* 0x040fe20000410000 */
[----:B------:R-:W-:Y:S01]  /*9590*/  HADD2.F32 R50, -RZ, R9.H1_H1 ;  /* 0x30000009ff327230 */ /* 0x000fe20000004100 */
[----:B------:R-:W-:Y:S01]  /*95a0*/  FFMA.FTZ R60, R8, R73, R60 ;  /* 0x00000049083c7223 */ /* 0x000fe2000001003c */
[----:B------:R-:W-:Y:S01]  /*95b0*/  HADD2.F32 R10, -RZ, R10.H1_H1 ;  /* 0x3000000aff0a7230 */ /* 0x000fe20000004100 */
[-C--:B------:R-:W-:Y:S01]  /*95c0*/  FMUL.FTZ R9, R48, R67.reuse ;  /* 0x0000004330097220 */ /* 0x080fe20000410000 */
[--C-:B------:R-:W-:Y:S01]  /*95d0*/  HADD2.F32 R77, -RZ, R11.reuse.H0_H0 ;  /* 0x2000000bff4d7230 */ /* 0x100fe20000004100 */
[----:B------:R-:W-:Y:S01]  /*95e0*/  FMUL.FTZ R8, R13, R58 ;  /* 0x0000003a0d087220 */ /* 0x000fe20000410000 */
[----:B------:R-:W-:Y:S01]  /*95f0*/  HADD2.F32 R75, -RZ, R11.H1_H1 ;  /* 0x3000000bff4b7230 */ /* 0x000fe20000004100 */
[----:B------:R-:W-:-:S02]  /*9600*/  FMUL.FTZ R67, R65, R67 ;  /* 0x0000004341437220 */ /* 0x000fc40000410000 */
[----:B------:R-:W-:Y:S02]  /*9610*/  FMUL.FTZ R58, R57, R58 ;  /* 0x0000003a393a7220 */ /* 0x000fe40000410000 */
[----:B------:R-:W-:Y:S02]  /*9620*/  FFMA.FTZ R65, R65, R74, R9 ;  /* 0x0000004a41417223 */ /* 0x000fe40000010009 */
[C---:B------:R-:W-:Y:S02]  /*9630*/  FMUL.FTZ R63, R59.reuse, R63 ;  /* 0x0000003f3b3f7220 */ /* 0x040fe40000410000 */
[----:B------:R-:W-:Y:S01]  /*9640*/  FFMA.FTZ R54, R59, R72, R54 ;  /* 0x000000483b367223 */ /* 0x000fe20000010036 */
[----:B------:R-:W-:Y:S01]  /*9650*/  HADD2.F32 R59, -RZ, R36.H0_H0 ;  /* 0x20000024ff3b7230 */ /* 0x000fe20000004100 */
[----:B------:R-:W-:Y:S01]  /*9660*/  FFMA.FTZ R57, R57, R70, R8 ;  /* 0x0000004639397223 */ /* 0x000fe20000010008 */
[----:B------:R-:W-:Y:S01]  /*9670*/  HADD2.F32 R8, -RZ, R31.H0_H0 ;  /* 0x2000001fff087230 */ /* 0x000fe20000004100 */
[----:B------:R-:W-:-:S02]  /*9680*/  FMUL.FTZ R9, R52, R61 ;  /* 0x0000003d34097220 */ /* 0x000fc40000410000 */
[-C--:B------:R-:W-:Y:S02]  /*9690*/  FMUL.FTZ R11, R53, R56.reuse ;  /* 0x00000038350b7220 */ /* 0x080fe40000410000 */
[----:B------:R-:W-:Y:S02]  /*96a0*/  FMUL.FTZ R56, R10, R56 ;  /* 0x000000380a387220 */ /* 0x000fe40000410000 */
[C---:B------:R-:W-:Y:S02]  /*96b0*/  FMUL.FTZ R61, R50.reuse, R61 ;  /* 0x0000003d323d7220 */ /* 0x040fe40000410000 */
[----:B------:R-:W-:Y:S02]  /*96c0*/  FFMA.FTZ R9, R50, R71, R9 ;  /* 0x0000004732097223 */ /* 0x000fe40000010009 */
[----:B------:R-:W-:Y:S02]  /*96d0*/  FFMA.FTZ R10, R10, R69, R11 ;  /* 0x000000450a0a7223 */ /* 0x000fe4000001000b */
[----:B------:R-:W-:Y:S01]  /*96e0*/  FMUL.FTZ R50, R14, R59 ;  /* 0x0000003b0e327220 */ /* 0x000fe20000410000 */
[----:B------:R-:W-:Y:S01]  /*96f0*/  F2FP.PACK_AB R9, R9, R54 ;  /* 0x000000360909723e */ /* 0x000fe200000000ff */
[----:B------:R-:W-:Y:S01]  /*9700*/  FMUL.FTZ R11, R15, R8 ;  /* 0x000000080f0b7220 */ /* 0x000fe20000410000 */
[----:B------:R-:W-:Y:S01]  /*9710*/  F2FP.PACK_AB R10, R10, R57 ;  /* 0x000000390a0a723e */ /* 0x000fe200000000ff */
[----:B------:R-:W-:-:S02]  /*9720*/  FMUL.FTZ R59, R77, R59 ;  /* 0x0000003b4d3b7220 */ /* 0x000fc40000410000 */
[C---:B------:R-:W-:Y:S02]  /*9730*/  FMUL.FTZ R8, R75.reuse, R8 ;  /* 0x000000084b087220 */ /* 0x040fe40000410000 */
[----:B------:R-:W-:Y:S02]  /*9740*/  FFMA.FTZ R11, R75, R66, R11 ;  /* 0x000000424b0b7223 */ /* 0x000fe4000001000b */
[----:B------:R-:W-:Y:S02]  /*9750*/  FFMA.FTZ R67, R48, R74, -R67 ;  /* 0x0000004a30437223 */ /* 0x000fe40000010843 */
[----:B------:R-:W-:Y:S02]  /*9760*/  FFMA.FTZ R62, R51, R73, -R62 ;  /* 0x00000049333e7223 */ /* 0x000fe4000001083e */
[----:B------:R-:W-:Y:S02]  /*9770*/  FFMA.FTZ R63, R12, R72, -R63 ;  /* 0x000000480c3f7223 */ /* 0x000fe4000001083f */
[----:B------:R-:W-:Y:S01]  /*9780*/  FFMA.FTZ R52, R52, R71, -R61 ;  /* 0x0000004734347223 */ /* 0x000fe2000001083d */
[----:B------:R-:W-:Y:S01]  /*9790*/  F2FP.PACK_AB R12, R62, R67 ;  /* 0x000000433e0c723e */ /* 0x000fe200000000ff */
[----:B------:R-:W-:-:S02]  /*97a0*/  FFMA.FTZ R58, R13, R70, -R58 ;  /* 0x000000460d3a7223 */ /* 0x000fc4000001083a */
[----:B------:R-:W-:Y:S01]  /*97b0*/  FFMA.FTZ R53, R53, R69, -R56 ;  /* 0x0000004535357223 */ /* 0x000fe20000010838 */
[----:B------:R-:W-:Y:S01]  /*97c0*/  F2FP.PACK_AB R13, R52, R63 ;  /* 0x0000003f340d723e */ /* 0x000fe200000000ff */
[----:B------:R-:W-:Y:S02]  /*97d0*/  FFMA.FTZ R59, R14, R68, -R59 ;  /* 0x000000440e3b7223 */ /* 0x000fe4000001083b */
[----:B------:R-:W-:Y:S01]  /*97e0*/  FFMA.FTZ R66, R15, R66, -R8 ;  /* 0x000000420f427223 */ /* 0x000fe20000010808 */
[----:B------:R-:W-:Y:S01]  /*97f0*/  F2FP.PACK_AB R14, R53, R58 ;  /* 0x0000003a350e723e */ /* 0x000fe200000000ff */
[----:B------:R-:W-:Y:S01]  /*9800*/  FFMA.FTZ R50, R77, R68, R50 ;  /* 0x000000444d327223 */ /* 0x000fe20000010032 */
[----:B------:R-:W-:Y:S02]  /*9810*/  F2FP.PACK_AB R8, R60, R65 ;  /* 0x000000413c08723e */ /* 0x000fe400000000ff */
[----:B------:R-:W-:Y:S02]  /*9820*/  F2FP.PACK_AB R15, R66, R59 ;  /* 0x0000003b420f723e */ /* 0x000fe400000000ff */
[----:B------:R-:W-:-:S03]  /*9830*/  F2FP.PACK_AB R11, R11, R50 ;  /* 0x000000320b0b723e */ /* 0x000fc600000000ff */
[----:B------:R1:W-:Y:S04]  /*9840*/  STS.128 [R39+0x10080], R12 ;  /* 0x0100800c27007388 */ /* 0x0003e80000000c00 */
[----:B------:R1:W-:Y:S02]  /*9850*/  STS.128 [R47+0x10080], R8 ;  /* 0x010080082f007388 */ /* 0x0003e40000000c00 */
.L_x_126:
[----:B------:R-:W-:Y:S05]  /*9860*/  BSYNC B0 ;  /* 0x0000000000007941 */ /* 0x000fea0003800000 */
.L_x_125:
[----:B------:R-:W-:-:S13]  /*9870*/  ISETP.GE.AND P0, PT, R30, c[0x0][0x27c], PT ;  /* 0x00009f001e007a0c */ /* 0x000fda0003f06270 */
[----:B------:R-:W-:Y:S05]  /*9880*/  @P0 BRA `(.L_x_124) ;  /* 0x000005f000000947 */ /* 0x000fea0003800000 */
[----:B-1----:R-:W-:Y:S01]  /*9890*/  SHF.R.S32.HI R9, RZ, 0x1f, R30 ;  /* 0x0000001fff097819 */ /* 0x002fe2000001141e */
[----:B------:R-:W-:Y:S02]  /*98a0*/  HADD2.F32 R60, -RZ, R26.H1_H1 ;  /* 0x3000001aff3c7230 */ /* 0x000fe40000004100 */
[----:B------:R-:W-:Y:S01]  /*98b0*/  HADD2.F32 R58, -RZ, R22.H1_H1 ;  /* 0x30000016ff3a7230 */ /* 0x000fe20000004100 */
[CC--:B------:R-:W-:Y:S01]  /*98c0*/  LEA.HI R8, R9.reuse, R30.reuse, RZ, 0x3 ;  /* 0x0000001e09087211 */ /* 0x0c0fe200078f18ff */
[----:B------:R-:W-:Y:S01]  /*98d0*/  HADD2.F32 R70, -RZ, R28.H1_H1 ;  /* 0x3000001cff467230 */ /* 0x000fe20000004100 */
[----:B------:R-:W-:Y:S01]  /*98e0*/  LEA.HI R9, R9, R30, RZ, 0x6 ;  /* 0x0000001e09097211 */ /* 0x000fe200078f30ff */
[----:B------:R-:W-:Y:S01]  /*98f0*/  HADD2.F32 R57, -RZ, R22.H0_H0 ;  /* 0x20000016ff397230 */ /* 0x000fe20000004100 */
[----:B------:R-:W-:Y:S01]  /*9900*/  LEA.HI.SX32 R49, R8, R49, 0x1d ;  /* 0x0000003108317211 */ /* 0x000fe200078feaff */
[----:B------:R-:W-:Y:S01]  /*9910*/  HADD2.F32 R69, -RZ, R25.H1_H1 ;  /* 0x30000019ff457230 */ /* 0x000fe20000004100 */
[----:B------:R-:W-:Y:S01]  /*9920*/  LOP3.LUT R11, R43, 0x38, R8, 0xf8, !PT ;  /* 0x000000382b0b7812 */ /* 0x000fe200078ef808 */
[----:B------:R-:W-:Y:S01]  /*9930*/  HADD2.F32 R59, -RZ, R26.H0_H0 ;  /* 0x2000001aff3b7230 */ /* 0x000fe20000004100 */
[----:B------:R-:W-:Y:S01]  /*9940*/  SHF.R.S32.HI R8, RZ, 0x1f, R49 ;  /* 0x0000001fff087819 */ /* 0x000fe20000011431 */
[----:B------:R-:W-:Y:S01]  /*9950*/  HADD2.F32 R62, -RZ, R27.H1_H1 ;  /* 0x3000001bff3e7230 */ /* 0x000fe20000004100 */
[----:B------:R-:W-:Y:S01]  /*9960*/  SHF.L.U32 R10, R49, 0x3, RZ ;  /* 0x00000003310a7819 */ /* 0x000fe200000006ff */
[----:B------:R-:W-:Y:S01]  /*9970*/  HADD2.F32 R67, -RZ, R25.H0_H0 ;  /* 0x20000019ff437230 */ /* 0x000fe20000004100 */
[----:B------:R-:W-:Y:S01]  /*9980*/  LEA.HI R8, R8, R49, RZ, 0x3 ;  /* 0x0000003108087211 */ /* 0x000fe200078f18ff */
[----:B------:R-:W-:Y:S01]  /*9990*/  HADD2.F32 R68, -RZ, R28.H0_H0 ;  /* 0x2000001cff447230 */ /* 0x000fe20000004100 */
[----:B------:R-:W-:Y:S01]  /*99a0*/  SHF.L.U32 R9, R9, 0x7, RZ ;  /* 0x0000000709097819 */ /* 0x000fe200000006ff */
[--C-:B------:R-:W-:Y:S01]  /*99b0*/  HADD2.F32 R66, -RZ, R29.reuse.H1_H1 ;  /* 0x3000001dff427230 */ /* 0x100fe20000004100 */
[----:B------:R-:W-:Y:S01]  /*99c0*/  LOP3.LUT R43, R43, 0x38, R10, 0xf8, !PT ;  /* 0x000000382b2b7812 */ /* 0x000fe200078ef80a */
[----:B------:R-:W-:Y:S01]  /*99d0*/  HADD2.F32 R52, -RZ, R6.H1_H1 ;  /* 0x30000006ff347230 */ /* 0x000fe20000004100 */
[----:B------:R-:W-:Y:S01]  /*99e0*/  SHF.L.U32 R8, R8, 0xa, RZ ;  /* 0x0000000a08087819 */ /* 0x000fe200000006ff */
[----:B------:R-:W-:Y:S01]  /*99f0*/  HADD2.F32 R65, -RZ, R24.H1_H1 ;  /* 0x30000018ff417230 */ /* 0x000fe20000004100 */
[----:B------:R-:W-:Y:S01]  /*9a00*/  LOP3.LUT R9, R9, 0x7fffe000, RZ, 0xc0, !PT ;  /* 0x7fffe00009097812 */ /* 0x000fe200078ec0ff */
[----:B------:R-:W-:Y:S01]  /*9a10*/  HADD2.F32 R63, -RZ, R29.H0_H0 ;  /* 0x2000001dff3f7230 */ /* 0x000fe20000004100 */
[----:B------:R-:W-:-:S02]  /*9a20*/  LOP3.LUT R12, R11, R46, RZ, 0x3c, !PT ;  /* 0x0000002e0b0c7212 */ /* 0x000fc400078e3cff */
[----:B------:R-:W-:Y:S02]  /*9a30*/  LOP3.LUT R46, R43, R46, RZ, 0x3c, !PT ;  /* 0x0000002e2b2e7212 */ /* 0x000fe400078e3cff */
[----:B------:R-:W-:Y:S02]  /*9a40*/  LOP3.LUT R8, R8, 0x7fffe000, RZ, 0xc0, !PT ;  /* 0x7fffe00008087812 */ /* 0x000fe400078ec0ff */
[--C-:B------:R-:W-:Y:S02]  /*9a50*/  IADD3 R9, R12, R9, R41.reuse ;  /* 0x000000090c097210 */ /* 0x100fe40007ffe029 */
[----:B------:R-:W-:Y:S02]  /*9a60*/  IADD3 R41, R46, R8, R41 ;  /* 0x000000082e297210 */ /* 0x000fe40007ffe029 */
[----:B------:R-:W-:Y:S02]  /*9a70*/  SHF.L.U32 R39, R9, 0x1, RZ ;  /* 0x0000000109277819 */ /* 0x000fe400000006ff */
[----:B------:R-:W-:-:S03]  /*9a80*/  SHF.L.U32 R41, R41, 0x1, RZ ;  /* 0x0000000129297819 */ /* 0x000fc600000006ff */
[----:B------:R-:W1:Y:S04]  /*9a90*/  LDS.128 R12, [R39+0x10080] ;  /* 0x01008000270c7984 */ /* 0x000e680000000c00 */
[----:B------:R-:W2:Y:S01]  /*9aa0*/  LDS.128 R8, [R41+0x10080] ;  /* 0x0100800029087984 */ /* 0x000ea20000000c00 */
[--C-:B-1----:R-:W-:Y:S02]  /*9ab0*/  HADD2.F32 R43, -RZ, R12.reuse.H0_H0 ;  /* 0x2000000cff2b7230 */ /* 0x102fe40000004100 */
[----:B------:R-:W-:Y:S02]  /*9ac0*/  HADD2.F32 R47, -RZ, R12.H1_H1 ;  /* 0x3000000cff2f7230 */ /* 0x000fe40000004100 */
[--C-:B--2---:R-:W-:Y:S02]  /*9ad0*/  HADD2.F32 R61, -RZ, R8.reuse.H0_H0 ;  /* 0x20000008ff3d7230 */ /* 0x104fe40000004100 */
[--C-:B------:R-:W-:Y:S01]  /*9ae0*/  HADD2.F32 R53, -RZ, R9.reuse.H0_H0 ;  /* 0x20000009ff357230 */ /* 0x100fe20000004100 */
[----:B------:R-:W-:Y:S01]  /*9af0*/  FMUL.FTZ R56, R47, R58 ;  /* 0x0000003a2f387220 */ /* 0x000fe20000410000 */
[----:B------:R-:W-:Y:S01]  /*9b00*/  HADD2.F32 R54, -RZ, R9.H1_H1 ;  /* 0x30000009ff367230 */ /* 0x000fe20000004100 */
[-C--:B------:R-:W-:Y:S01]  /*9b10*/  FMUL.FTZ R9, R43, R60.reuse ;  /* 0x0000003c2b097220 */ /* 0x080fe20000410000 */
[--C-:B------:R-:W-:Y:S01]  /*9b20*/  HADD2.F32 R48, -RZ, R13.reuse.H1_H1 ;  /* 0x3000000dff307230 */ /* 0x100fe20000004100 */
[C---:B------:R-:W-:Y:S01]  /*9b30*/  FMUL.FTZ R60, R61.reuse, R60 ;  /* 0x0000003c3d3c7220 */ /* 0x040fe20000410000 */
[----:B------:R-:W-:Y:S01]  /*9b40*/  HADD2.F32 R12, -RZ, R13.H0_H0 ;  /* 0x2000000dff0c7230 */ /* 0x000fe20000004100 */
[----:B------:R-:W-:Y:S01]  /*9b50*/  FFMA.FTZ R61, R61, R70, R9 ;  /* 0x000000463d3d7223 */ /* 0x000fe20000010009 */
[----:B------:R-:W-:Y:S01]  /*9b60*/  HADD2.F32 R8, -RZ, R8.H1_H1 ;  /* 0x30000008ff087230 */ /* 0x000fe20000004100 */
[----:B------:R-:W-:Y:S01]  /*9b70*/  FMUL.FTZ R9, R48, R57 ;  /* 0x0000003930097220 */ /* 0x000fe20000410000 */
[----:B------:R-:W-:Y:S01]  /*9b80*/  HADD2.F32 R13, -RZ, R14.H0_H0 ;  /* 0x2000000eff0d7230 */ /* 0x000fe20000004100 */
[----:B------:R-:W-:Y:S01]  /*9b90*/  FMUL.FTZ R50, R12, R59 ;  /* 0x0000003b0c327220 */ /* 0x000fe20000410000 */
[----:B------:R-:W-:Y:S01]  /*9ba0*/  HADD2.F32 R51, -RZ, R10.H0_H0 ;  /* 0x2000000aff337230 */ /* 0x000fe20000004100 */
[C---:B------:R-:W-:Y:S01]  /*9bb0*/  FMUL.FTZ R58, R8.reuse, R58 ;  /* 0x0000003a083a7220 */ /* 0x040fe20000410000 */
[----:B------:R-:W-:Y:S01]  /*9bc0*/  HADD2.F32 R49, -RZ, R14.H1_H1 ;  /* 0x3000000eff317230 */ /* 0x000fe20000004100 */
[----:B------:R-:W-:Y:S01]  /*9bd0*/  FFMA.FTZ R56, R8, R69, R56 ;  /* 0x0000004508387223 */ /* 0x000fe20000010038 */
[----:B------:R-:W-:Y:S01]  /*9be0*/  HADD2.F32 R10, -RZ, R10.H1_H1 ;  /* 0x3000000aff0a7230 */ /* 0x000fe20000004100 */
[-C--:B------:R-:W-:Y:S01]  /*9bf0*/  FMUL.FTZ R8, R13, R62.reuse ;  /* 0x0000003e0d087220 */ /* 0x080fe20000410000 */
[----:B------:R-:W-:Y:S01]  /*9c00*/  HADD2.F32 R14, -RZ, R15.H0_H0 ;  /* 0x2000000fff0e7230 */ /* 0x000fe20000004100 */
[C---:B------:R-:W-:Y:S01]  /*9c10*/  FMUL.FTZ R57, R54.reuse, R57 ;  /* 0x0000003936397220 */ /* 0x040fe20000410000 */
[--C-:B------:R-:W-:Y:S01]  /*9c20*/  HADD2.F32 R46, -RZ, R11.reuse.H0_H0 ;  /* 0x2000000bff2e7230 */ /* 0x100fe20000004100 */
[----:B------:R-:W-:Y:S01]  /*9c30*/  FFMA.FTZ R9, R54, R67, R9 ;  /* 0x0000004336097223 */ /* 0x000fe20000010009 */
[----:B------:R-:W-:Y:S01]  /*9c40*/  HADD2.F32 R71, -RZ, R11.H1_H1 ;  /* 0x3000000bff477230 */ /* 0x000fe20000004100 */
[----:B------:R-:W-:Y:S01]  /*9c50*/  FMUL.FTZ R54, R51, R62 ;  /* 0x0000003e33367220 */ /* 0x000fe20000410000 */
[----:B------:R-:W-:Y:S01]  /*9c60*/  HADD2.F32 R15, -RZ, R15.H1_H1 ;  /* 0x3000000fff0f7230 */ /* 0x000fe20000004100 */
[C---:B------:R-:W-:Y:S01]  /*9c70*/  FMUL.FTZ R59, R53.reuse, R59 ;  /* 0x0000003b353b7220 */ /* 0x040fe20000410000 */
[----:B------:R-:W-:Y:S01]  /*9c80*/  HADD2.F32 R62, -RZ, R24.H0_H0 ;  /* 0x20000018ff3e7230 */ /* 0x000fe20000004100 */
[----:B------:R-:W-:Y:S01]  /*9c90*/  FFMA.FTZ R50, R53, R68, R50 ;  /* 0x0000004435327223 */ /* 0x000fe20000010032 */
[----:B------:R-:W-:Y:S01]  /*9ca0*/  HADD2.F32 R53, -RZ, R27.H0_H0 ;  /* 0x2000001bff357230 */ /* 0x000fe20000004100 */
[----:B------:R-:W-:Y:S01]  /*9cb0*/  FFMA.FTZ R51, R51, R66, R8 ;  /* 0x0000004233337223 */ /* 0x000fe20000010008 */
[----:B------:R-:W-:Y:S01]  /*9cc0*/  HADD2.F32 R8, -RZ, R6.H0_H0 ;  /* 0x20000006ff087230 */ /* 0x000fe20000004100 */
[----:B------:R-:W-:Y:S01]  /*9cd0*/  FMUL.FTZ R11, R49, R52 ;  /* 0x00000034310b7220 */ /* 0x000fe20000410000 */
[----:B------:R-:W-:Y:S01]  /*9ce0*/  F2FP.PACK_AB R9, R9, R50 ;  /* 0x000000320909723e */ /* 0x000fe200000000ff */
[----:B------:R-:W-:-:S02]  /*9cf0*/  FMUL.FTZ R52, R10, R52 ;  /* 0x000000340a347220 */ /* 0x000fc40000410000 */
[----:B------:R-:W-:Y:S02]  /*9d00*/  FFMA.FTZ R10, R10, R65, R11 ;  /* 0x000000410a0a7223 */ /* 0x000fe4000001000b */
[----:B------:R-:W-:Y:S02]  /*9d10*/  FMUL.FTZ R72, R14, R53 ;  /* 0x000000350e487220 */ /* 0x000fe40000410000 */
[-C--:B------:R-:W-:Y:S01]  /*9d20*/  FMUL.FTZ R11, R15, R8.reuse ;  /* 0x000000080f0b7220 */ /* 0x080fe20000410000 */
[----:B------:R-:W-:Y:S01]  /*9d30*/  F2FP.PACK_AB R10, R10, R51 ;  /* 0x000000330a0a723e */ /* 0x000fe200000000ff */
[----:B------:R-:W-:Y:S02]  /*9d40*/  FMUL.FTZ R53, R46, R53 ;  /* 0x000000352e357220 */ /* 0x000fe40000410000 */
[C---:B------:R-:W-:Y:S02]  /*9d50*/  FMUL.FTZ R8, R71.reuse, R8 ;  /* 0x0000000847087220 */ /* 0x040fe40000410000 */
[----:B------:R-:W-:-:S02]  /*9d60*/  FFMA.FTZ R11, R71, R62, R11 ;  /* 0x0000003e470b7223 */ /* 0x000fc4000001000b */
[----:B------:R-:W-:Y:S02]  /*9d70*/  FFMA.FTZ R60, R43, R70, -R60 ;  /* 0x000000462b3c7223 */ /* 0x000fe4000001083c */
[----:B------:R-:W-:Y:S02]  /*9d80*/  FFMA.FTZ R47, R47, R69, -R58 ;  /* 0x000000452f2f7223 */ /* 0x000fe4000001083a */
[----:B------:R-:W-:Y:S02]  /*9d90*/  FFMA.FTZ R59, R12, R68, -R59 ;  /* 0x000000440c3b7223 */ /* 0x000fe4000001083b */
[----:B------:R-:W-:Y:S01]  /*9da0*/  FFMA.FTZ R48, R48, R67, -R57 ;  /* 0x0000004330307223 */ /* 0x000fe20000010839 */
[----:B------:R-:W-:Y:S01]  /*9db0*/  F2FP.PACK_AB R12, R47, R60 ;  /* 0x0000003c2f0c723e */ /* 0x000fe200000000ff */
[----:B------:R-:W-:Y:S02]  /*9dc0*/  FFMA.FTZ R54, R13, R66, -R54 ;  /* 0x000000420d367223 */ /* 0x000fe40000010836 */
[----:B------:R-:W-:Y:S01]  /*9dd0*/  FFMA.FTZ R49, R49, R65, -R52 ;  /* 0x0000004131317223 */ /* 0x000fe20000010834 */
[----:B------:R-:W-:Y:S01]  /*9de0*/  F2FP.PACK_AB R13, R48, R59 ;  /* 0x0000003b300d723e */ /* 0x000fe200000000ff */
[----:B------:R-:W-:-:S02]  /*9df0*/  FFMA.FTZ R53, R14, R63, -R53 ;  /* 0x0000003f0e357223 */ /* 0x000fc40000010835 */
        /* <DEDUP_REMOVED lines=8> */
.L_x_124:
[----:B------:R-:W-:Y:S05]  /*9e80*/  BSYNC B1 ;  /* 0x0000000000017941 */ /* 0x000fea0003800000 */
.L_x_123:
[----:B-1----:R-:W-:Y:S01]  /*9e90*/  IADD3 R39, R17, 0x20, RZ ;  /* 0x0000002011277810 */ /* 0x002fe20007ffe0ff */
[----:B------:R-:W-:Y:S03]  /*9ea0*/  BSSY B1, `(.L_x_127) ;  /* 0x00000cb000017945 */ /* 0x000fe60003800000 */
[----:B------:R-:W-:-:S13]  /*9eb0*/  ISETP.GE.AND P0, PT, R39, R42, PT ;  /* 0x0000002a2700720c */ /* 0x000fda0003f06270 */
[----:B------:R-:W-:Y:S05]  /*9ec0*/  @P0 BRA `(.L_x_128) ;  /* 0x00000c8000000947 */ /* 0x000fea0003800000 */
[----:B------:R-:W-:Y:S01]  /*9ed0*/  ISETP.GE.AND P0, PT, R40, c[0x0][0x27c], PT ;  /* 0x00009f0028007a0c */ /* 0x000fe20003f06270 */
[----:B------:R-:W-:Y:S01]  /*9ee0*/  IMAD.SHL.U32 R49, R39, 0x40, RZ ;  /* 0x0000004027317824 */ /* 0x000fe200078e00ff */
[----:B------:R-:W-:Y:S01]  /*9ef0*/  SHF.R.S32.HI R8, RZ, 0x1f, R39 ;  /* 0x0000001fff087819 */ /* 0x000fe20000011427 */
[----:B------:R-:W-:Y:S01]  /*9f00*/  IMAD.MOV.U32 R41, RZ, RZ, c[0x0][0x27c] ;  /* 0x00009f00ff297624 */ /* 0x000fe200078e00ff */
[----:B------:R-:W-:Y:S02]  /*9f10*/  BSSY B0, `(.L_x_129) ;  /* 0x0000062000007945 */ /* 0x000fe40003800000 */
[----:B------:R-:W-:Y:S02]  /*9f20*/  LEA.HI R39, R8, R39, RZ, 0x3 ;  /* 0x0000002708277211 */ /* 0x000fe400078f18ff */
[----:B------:R-:W-:Y:S02]  /*9f30*/  LOP3.LUT R49, R49, 0x1c0, RZ, 0xc0, !PT ;  /* 0x000001c031317812 */ /* 0x000fe400078ec0ff */
[----:B------:R-:W-:Y:S01]  /*9f40*/  SHF.R.U32.HI R41, RZ, 0x3, R41 ;  /* 0x00000003ff297819 */ /* 0x000fe20000011629 */
[----:B------:R-:W-:Y:S01]  /*9f50*/  IMAD.SHL.U32 R39, R39, 0x40, RZ ;  /* 0x0000004027277824 */ /* 0x000fe200078e00ff */
[----:B------:R-:W-:-:S04]  /*9f60*/  SHF.R.U32.HI R47, RZ, 0x3, R49 ;  /* 0x00000003ff2f7819 */ /* 0x000fc80000011631 */
[----:B------:R-:W-:Y:S01]  /*9f70*/  LOP3.LUT R39, R39, 0xfffffe00, RZ, 0xc0, !PT ;  /* 0xfffffe0027277812 */ /* 0x000fe200078ec0ff */
[----:B------:R-:W-:Y:S05]  /*9f80*/  @P0 BRA `(.L_x_130) ;  /* 0x000005a000000947 */ /* 0x000fea0003800000 */
[----:B------:R-:W-:Y:S01]  /*9f90*/  IADD3 R9, R16, R41, RZ ;  /* 0x0000002910097210 */ /* 0x000fe20007ffe0ff */
[--C-:B------:R-:W-:Y:S01]  /*9fa0*/  HADD2.F32 R63, -RZ, R35.reuse.H1_H1 ;  /* 0x30000023ff3f7230 */ /* 0x100fe20000004100 */
[----:B------:R-:W-:Y:S01]  /*9fb0*/  LOP3.LUT R46, R49, 0x38, R44, 0xf8, !PT ;  /* 0x00000038312e7812 */ /* 0x000fe200078ef82c */
[----:B------:R-:W-:Y:S01]  /*9fc0*/  HADD2.F32 R60, -RZ, R34.H1_H1 ;  /* 0x30000022ff3c7230 */ /* 0x000fe20000004100 */
[----:B------:R-:W-:Y:S01]  /*9fd0*/  SHF.R.S32.HI R8, RZ, 0x1f, R9 ;  /* 0x0000001fff087819 */ /* 0x000fe20000011409 */
[----:B------:R-:W-:Y:S01]  /*9fe0*/  HADD2.F32 R69, -RZ, R35.H0_H0 ;  /* 0x20000023ff457230 */ /* 0x000fe20000004100 */
[----:B------:R-:W-:Y:S01]  /*9ff0*/  SHF.L.U32 R10, R9, 0x3, RZ ;  /* 0x00000003090a7819 */ /* 0x000fe200000006ff */
[----:B------:R-:W-:Y:S01]  /*a000*/  HADD2.F32 R65, -RZ, R37.H1_H1 ;  /* 0x30000025ff417230 */ /* 0x000fe20000004100 */
[----:B------:R-:W-:Y:S01]  /*a010*/  LEA.HI R8, R8, R9, RZ, 0x3 ;  /* 0x0000000908087211 */ /* 0x000fe200078f18ff */
[--C-:B------:R-:W-:Y:S01]  /*a020*/  HADD2.F32 R66, -RZ, R31.reuse.H1_H1 ;  /* 0x3000001fff427230 */ /* 0x100fe20000004100 */
[----:B------:R-:W-:Y:S01]  /*a030*/  LOP3.LUT R10, R49, 0x38, R10, 0xf8, !PT ;  /* 0x00000038310a7812 */ /* 0x000fe200078ef80a */
[----:B------:R-:W-:Y:S01]  /*a040*/  HADD2.F32 R74, -RZ, R31.H0_H0 ;  /* 0x2000001fff4a7230 */ /* 0x000fe20000004100 */
[----:B------:R-:W-:Y:S01]  /*a050*/  SHF.L.U32 R8, R8, 0xa, RZ ;  /* 0x0000000a08087819 */ /* 0x000fe200000006ff */
[----:B------:R-:W-:Y:S01]  /*a060*/  HADD2.F32 R77, -RZ, R36.H0_H0 ;  /* 0x20000024ff4d7230 */ /* 0x000fe20000004100 */
[----:B------:R-:W-:-:S02]  /*a070*/  LOP3.LUT R9, R10, R47, RZ, 0x3c, !PT ;  /* 0x0000002f0a097212 */ /* 0x000fc400078e3cff */
[----:B------:R-:W-:Y:S02]  /*a080*/  LOP3.LUT R8, R8, 0x7fffe000, RZ, 0xc0, !PT ;  /* 0x7fffe00008087812 */ /* 0x000fe400078ec0ff */
[----:B------:R-:W-:Y:S02]  /*a090*/  LOP3.LUT R46, R46, R47, RZ, 0x3c, !PT ;  /* 0x0000002f2e2e7212 */ /* 0x000fe400078e3cff */
[----:B------:R-:W-:Y:S02]  /*a0a0*/  IADD3 R8, R9, R8, R39 ;  /* 0x0000000809087210 */ /* 0x000fe40007ffe027 */
[----:B------:R-:W-:Y:S02]  /*a0b0*/  IADD3 R46, R39, R46, RZ ;  /* 0x0000002e272e7210 */ /* 0x000fe40007ffe0ff */
[----:B------:R-:W-:Y:S02]  /*a0c0*/  SHF.L.U32 R43, R8, 0x1, RZ ;  /* 0x00000001082b7819 */ /* 0x000fe400000006ff */
[----:B------:R-:W-:-:S03]  /*a0d0*/  SHF.L.U32 R46, R46, 0x1, RZ ;  /* 0x000000012e2e7819 */ /* 0x000fc600000006ff */
[----:B------:R-:W1:Y:S04]  /*a0e0*/  LDS.128 R8, [R43+0x10080] ;  /* 0x010080002b087984 */ /* 0x000e680000000c00 */
[----:B------:R-:W2:Y:S01]  /*a0f0*/  LDS.128 R12, [R46+0x10080] ;  /* 0x010080002e0c7984 */ /* 0x000ea20000000c00 */
[--C-:B-1----:R-:W-:Y:S02]  /*a100*/  HADD2.F32 R57, -RZ, R10.reuse.H0_H0 ;  /* 0x2000000aff397230 */ /* 0x102fe40000004100 */
[----:B------:R-:W-:Y:S02]  /*a110*/  HADD2.F32 R59, -RZ, R10.H1_H1 ;  /* 0x3000000aff3b7230 */ /* 0x000fe40000004100 */
[----:B--2---:R-:W-:Y:S02]  /*a120*/  HADD2.F32 R51, -RZ, R12.H1_H1 ;  /* 0x3000000cff337230 */ /* 0x004fe40000004100 */
[----:B------:R-:W-:-:S02]  /*a130*/  HADD2.F32 R10, -RZ, R32.H1_H1 ;  /* 0x30000020ff0a7230 */ /* 0x000fc40000004100 */
[----:B------:R-:W-:Y:S02]  /*a140*/  HADD2.F32 R48, -RZ, R12.H0_H0 ;  /* 0x2000000cff307230 */ /* 0x000fe40000004100 */
[--C-:B------:R-:W-:Y:S01]  /*a150*/  HADD2.F32 R58, -RZ, R8.reuse.H0_H0 ;  /* 0x20000008ff3a7230 */ /* 0x100fe20000004100 */
[C---:B------:R-:W-:Y:S01]  /*a160*/  FMUL.FTZ R70, R10.reuse, R51 ;  /* 0x000000330a467220 */ /* 0x040fe20000410000 */
[----:B------:R-:W-:Y:S01]  /*a170*/  HADD2.F32 R61, -RZ, R8.H1_H1 ;  /* 0x30000008ff3d7230 */ /* 0x000fe20000004100 */
[C---:B------:R-:W-:Y:S01]  /*a180*/  FMUL.FTZ R73, R63.reuse, R48 ;  /* 0x000000303f497220 */ /* 0x040fe20000410000 */
[--C-:B------:R-:W-:Y:S01]  /*a190*/  HADD2.F32 R50, -RZ, R11.reuse.H0_H0 ;  /* 0x2000000bff327230 */ /* 0x100fe20000004100 */
[-C--:B------:R-:W-:Y:S01]  /*a1a0*/  FMUL.FTZ R72, R63, R58.reuse ;  /* 0x0000003a3f487220 */ /* 0x080fe20000410000 */
[----:B------:R-:W-:Y:S01]  /*a1b0*/  HADD2.F32 R75, -RZ, R11.H1_H1 ;  /* 0x3000000bff4b7230 */ /* 0x000fe20000004100 */
[-C--:B------:R-:W-:Y:S01]  /*a1c0*/  FMUL.FTZ R71, R10, R61.reuse ;  /* 0x0000003d0a477220 */ /* 0x080fe20000410000 */
[--C-:B------:R-:W-:Y:S01]  /*a1d0*/  HADD2.F32 R12, -RZ, R13.reuse.H0_H0 ;  /* 0x2000000dff0c7230 */ /* 0x100fe20000004100 */
[----:B------:R-:W-:Y:S01]  /*a1e0*/  FFMA.FTZ R70, R60, R61, R70 ;  /* 0x0000003d3c467223 */ /* 0x000fe20000010046 */
[----:B------:R-:W-:Y:S01]  /*a1f0*/  HADD2.F32 R52, -RZ, R13.H1_H1 ;  /* 0x3000000dff347230 */ /* 0x000fe20000004100 */
[----:B------:R-:W-:Y:S01]  /*a200*/  FFMA.FTZ R73, R65, R58, R73 ;  /* 0x0000003a41497223 */ /* 0x000fe20000010049 */
[----:B------:R-:W-:Y:S01]  /*a210*/  HADD2.F32 R11, -RZ, R32.H0_H0 ;  /* 0x20000020ff0b7230 */ /* 0x000fe20000004100 */
[----:B------:R-:W-:Y:S01]  /*a220*/  FMUL.FTZ R8, R69, R12 ;  /* 0x0000000c45087220 */ /* 0x000fe20000410000 */
[--C-:B------:R-:W-:Y:S01]  /*a230*/  HADD2.F32 R54, -RZ, R9.reuse.H0_H0 ;  /* 0x20000009ff367230 */ /* 0x100fe20000004100 */
[----:B------:R-:W-:Y:S01]  /*a240*/  FMUL.FTZ R62, R77, R50 ;  /* 0x000000324d3e7220 */ /* 0x000fe20000410000 */
[----:B------:R-:W-:Y:S01]  /*a250*/  HADD2.F32 R56, -RZ, R9.H1_H1 ;  /* 0x30000009ff387230 */ /* 0x000fe20000004100 */
[----:B------:R-:W-:Y:S01]  /*a260*/  FMUL.FTZ R9, R11, R52 ;  /* 0x000000340b097220 */ /* 0x000fe20000410000 */
[----:B------:R-:W-:Y:S01]  /*a270*/  HADD2.F32 R63, -RZ, R37.H0_H0 ;  /* 0x20000025ff3f7230 */ /* 0x000fe20000004100 */
[----:B------:R-:W-:Y:S01]  /*a280*/  FMUL.FTZ R69, R69, R54 ;  /* 0x0000003645457220 */ /* 0x000fe20000410000 */
[----:B------:R-:W-:Y:S01]  /*a290*/  HADD2.F32 R61, -RZ, R34.H0_H0 ;  /* 0x20000022ff3d7230 */ /* 0x000fe20000004100 */
[----:B------:R-:W-:Y:S01]  /*a2a0*/  FMUL.FTZ R68, R11, R56 ;  /* 0x000000380b447220 */ /* 0x000fe20000410000 */
[----:B------:R-:W-:Y:S01]  /*a2b0*/  HADD2.F32 R13, -RZ, R14.H0_H0 ;  /* 0x2000000eff0d7230 */ /* 0x000fe20000004100 */
[----:B------:R-:W-:Y:S01]  /*a2c0*/  FFMA.FTZ R54, R63, R54, R8 ;  /* 0x000000363f367223 */ /* 0x000fe20000010008 */
[----:B------:R-:W-:Y:S01]  /*a2d0*/  HADD2.F32 R10, -RZ, R36.H1_H1 ;  /* 0x30000024ff0a7230 */ /* 0x000fe20000004100 */
[----:B------:R-:W-:Y:S01]  /*a2e0*/  FFMA.FTZ R9, R61, R56, R9 ;  /* 0x000000383d097223 */ /* 0x000fe20000010009 */
[----:B------:R-:W-:Y:S01]  /*a2f0*/  HADD2.F32 R53, -RZ, R14.H1_H1 ;  /* 0x3000000eff357230 */ /* 0x000fe20000004100 */
[----:B------:R-:W-:Y:S01]  /*a300*/  FFMA.FTZ R72, R65, R48, -R72 ;  /* 0x0000003041487223 */ /* 0x000fe20000010848 */
[----:B------:R-:W-:Y:S01]  /*a310*/  HADD2.F32 R14, -RZ, R15.H0_H0 ;  /* 0x2000000fff0e7230 */ /* 0x000fe20000004100 */
[C---:B------:R-:W-:Y:S01]  /*a320*/  FMUL.FTZ R8, R10.reuse, R13 ;  /* 0x0000000d0a087220 */ /* 0x040fe20000410000 */
[--C-:B------:R-:W-:Y:S01]  /*a330*/  HADD2.F32 R58, -RZ, R38.reuse.H1_H1 ;  /* 0x30000026ff3a7230 */ /* 0x100fe20000004100 */
[----:B------:R-:W-:Y:S01]  /*a340*/  FMUL.FTZ R67, R10, R57 ;  /* 0x000000390a437220 */ /* 0x000fe20000410000 */
[----:B------:R-:W-:Y:S01]  /*a350*/  HADD2.F32 R56, -RZ, R33.H1_H1 ;  /* 0x30000021ff387230 */ /* 0x000fe20000004100 */
[----:B------:R-:W-:Y:S01]  /*a360*/  FMUL.FTZ R10, R66, R53 ;  /* 0x00000035420a7220 */ /* 0x000fe20000410000 */
[----:B------:R-:W-:Y:S01]  /*a370*/  HADD2.F32 R15, -RZ, R15.H1_H1 ;  /* 0x3000000fff0f7230 */ /* 0x000fe20000004100 */
[----:B------:R-:W-:Y:S01]  /*a380*/  FFMA.FTZ R57, R58, R57, R8 ;  /* 0x000000393a397223 */ /* 0x000fe20000010008 */
[----:B------:R-:W-:Y:S01]  /*a390*/  HADD2.F32 R8, -RZ, R33.H0_H0 ;  /* 0x20000021ff087230 */ /* 0x000fe20000004100 */
[-C--:B------:R-:W-:Y:S01]  /*a3a0*/  FMUL.FTZ R66, R66, R59.reuse ;  /* 0x0000003b42427220 */ /* 0x080fe20000410000 */
[----:B------:R-:W-:Y:S01]  /*a3b0*/  F2FP.PACK_AB R9, R9, R54 ;  /* 0x000000360909723e */ /* 0x000fe200000000ff */
[----:B------:R-:W-:Y:S01]  /*a3c0*/  FFMA.FTZ R10, R56, R59, R10 ;  /* 0x0000003b380a7223 */ /* 0x000fe2000001000a */
[----:B------:R-:W-:Y:S01]  /*a3d0*/  HADD2.F32 R59, -RZ, R38.H0_H0 ;  /* 0x20000026ff3b7230 */ /* 0x000fe20000004100 */
[----:B------:R-:W-:-:S02]  /*a3e0*/  FMUL.FTZ R11, R74, R15 ;  /* 0x0000000f4a0b7220 */ /* 0x000fc40000410000 */
[----:B------:R-:W-:Y:S01]  /*a3f0*/  FMUL.FTZ R74, R74, R75 ;  /* 0x0000004b4a4a7220 */ /* 0x000fe20000410000 */
[----:B------:R-:W-:Y:S01]  /*a400*/  F2FP.PACK_AB R10, R10, R57 ;  /* 0x000000390a0a723e */ /* 0x000fe200000000ff */
[----:B------:R-:W-:Y:S02]  /*a410*/  FMUL.FTZ R76, R77, R14 ;  /* 0x0000000e4d4c7220 */ /* 0x000fe40000410000 */
[----:B------:R-:W-:Y:S02]  /*a420*/  FFMA.FTZ R71, R60, R51, -R71 ;  /* 0x000000333c477223 */ /* 0x000fe40000010847 */
[----:B------:R-:W-:Y:S02]  /*a430*/  FFMA.FTZ R69, R63, R12, -R69 ;  /* 0x0000000c3f457223 */ /* 0x000fe40000010845 */
[----:B------:R-:W-:Y:S01]  /*a440*/  FFMA.FTZ R68, R61, R52, -R68 ;  /* 0x000000343d447223 */ /* 0x000fe20000010844 */
[----:B------:R-:W-:Y:S01]  /*a450*/  F2FP.PACK_AB R12, R71, R72 ;  /* 0x00000048470c723e */ /* 0x000fe200000000ff */
[----:B------:R-:W-:-:S02]  /*a460*/  FFMA.FTZ R67, R58, R13, -R67 ;  /* 0x0000000d3a437223 */ /* 0x000fc40000010843 */
[----:B------:R-:W-:Y:S01]  /*a470*/  FFMA.FTZ R66, R56, R53, -R66 ;  /* 0x0000003538427223 */ /* 0x000fe20000010842 */
[----:B------:R-:W-:Y:S01]  /*a480*/  F2FP.PACK_AB R13, R68, R69 ;  /* 0x00000045440d723e */ /* 0x000fe200000000ff */
[C---:B------:R-:W-:Y:S02]  /*a490*/  FFMA.FTZ R62, R59.reuse, R14, -R62 ;  /* 0x0000000e3b3e7223 */ /* 0x040fe4000001083e */
[----:B------:R-:W-:Y:S01]  /*a4a0*/  FFMA.FTZ R15, R8, R15, -R74 ;  /* 0x0000000f080f7223 */ /* 0x000fe2000001084a */
[----:B------:R-:W-:Y:S01]  /*a4b0*/  F2FP.PACK_AB R14, R66, R67 ;  /* 0x00000043420e723e */ /* 0x000fe200000000ff */
[----:B------:R-:W-:Y:S02]  /*a4c0*/  FFMA.FTZ R50, R59, R50, R76 ;  /* 0x000000323b327223 */ /* 0x000fe4000001004c */
[----:B------:R-:W-:Y:S01]  /*a4d0*/  FFMA.FTZ R11, R8, R75, R11 ;  /* 0x0000004b080b7223 */ /* 0x000fe2000001000b */
[----:B------:R-:W-:Y:S02]  /*a4e0*/  F2FP.PACK_AB R15, R15, R62 ;  /* 0x0000003e0f0f723e */ /* 0x000fe400000000ff */
[----:B------:R-:W-:-:S02]  /*a4f0*/  F2FP.PACK_AB R8, R70, R73 ;  /* 0x000000494608723e */ /* 0x000fc400000000ff */
[----:B------:R-:W-:Y:S01]  /*a500*/  F2FP.PACK_AB R11, R11, R50 ;  /* 0x000000320b0b723e */ /* 0x000fe200000000ff */
[----:B------:R1:W-:Y:S04]  /*a510*/  STS.128 [R46+0x10080], R12 ;  /* 0x0100800c2e007388 */ /* 0x0003e80000000c00 */
[----:B------:R1:W-:Y:S02]  /*a520*/  STS.128 [R43+0x10080], R8 ;  /* 0x010080082b007388 */ /* 0x0003e40000000c00 */
.L_x_130:
[----:B------:R-:W-:Y:S05]  /*a530*/  BSYNC B0 ;  /* 0x0000000000007941 */ /* 0x000fea0003800000 */
.L_x_129:
[----:B------:R-:W-:-:S13]  /*a540*/  ISETP.GE.AND P0, PT, R30, c[0x0][0x27c], PT ;  /* 0x00009f001e007a0c */ /* 0x000fda0003f06270 */
[----:B------:R-:W-:Y:S05]  /*a550*/  @P0 BRA `(.L_x_128) ;  /* 0x000005f000000947 */ /* 0x000fea0003800000 */
[----:B-1----:R-:W-:Y:S01]  /*a560*/  SHF.R.S32.HI R9, RZ, 0x1f, R30 ;  /* 0x0000001fff097819 */ /* 0x002fe2000001141e */
[----:B------:R-:W-:Y:S02]  /*a570*/  HADD2.F32 R68, -RZ, R26.H1_H1 ;  /* 0x3000001aff447230 */ /* 0x000fe40000004100 */
[----:B------:R-:W-:Y:S01]  /*a580*/  HADD2.F32 R58, -RZ, R28.H1_H1 ;  /* 0x3000001cff3a7230 */ /* 0x000fe20000004100 */
[CC--:B------:R-:W-:Y:S01]  /*a590*/  LEA.HI R10, R9.reuse, R30.reuse, RZ, 0x3 ;  /* 0x0000001e090a7211 */ /* 0x0c0fe200078f18ff */
[----:B------:R-:W-:Y:S01]  /*a5a0*/  HADD2.F32 R65, -RZ, R26.H0_H0 ;  /* 0x2000001aff417230 */ /* 0x000fe20000004100 */
[----:B------:R-:W-:Y:S01]  /*a5b0*/  LEA.HI R12, R9, R30, RZ, 0x6 ;  /* 0x0000001e090c7211 */ /* 0x000fe200078f30ff */
[----:B------:R-:W-:Y:S01]  /*a5c0*/  HADD2.F32 R56, -RZ, R25.H1_H1 ;  /* 0x30000019ff387230 */ /* 0x000fe20000004100 */
[----:B------:R-:W-:Y:S01]  /*a5d0*/  LEA.HI.SX32 R41, R10, R41, 0x1d ;  /* 0x000000290a297211 */ /* 0x000fe200078feaff */
[----:B------:R-:W-:Y:S01]  /*a5e0*/  HADD2.F32 R59, -RZ, R28.H0_H0 ;  /* 0x2000001cff3b7230 */ /* 0x000fe20000004100 */
[----:B------:R-:W-:Y:S01]  /*a5f0*/  LOP3.LUT R10, R49, 0x38, R10, 0xf8, !PT ;  /* 0x00000038310a7812 */ /* 0x000fe200078ef80a */
[----:B------:R-:W-:Y:S01]  /*a600*/  HADD2.F32 R63, -RZ, R22.H0_H0 ;  /* 0x20000016ff3f7230 */ /* 0x000fe20000004100 */
[----:B------:R-:W-:Y:S01]  /*a610*/  SHF.R.S32.HI R8, RZ, 0x1f, R41 ;  /* 0x0000001fff087819 */ /* 0x000fe20000011429 */
[----:B------:R-:W-:Y:S01]  /*a620*/  HADD2.F32 R62, -RZ, R27.H1_H1 ;  /* 0x3000001bff3e7230 */ /* 0x000fe20000004100 */
[----:B------:R-:W-:Y:S01]  /*a630*/  LOP3.LUT R9, R10, R47, RZ, 0x3c, !PT ;  /* 0x0000002f0a097212 */ /* 0x000fe200078e3cff */
[----:B------:R-:W-:Y:S01]  /*a640*/  HADD2.F32 R54, -RZ, R29.H1_H1 ;  /* 0x3000001dff367230 */ /* 0x000fe20000004100 */
[----:B------:R-:W-:Y:S01]  /*a650*/  SHF.L.U32 R10, R41, 0x3, RZ ;  /* 0x00000003290a7819 */ /* 0x000fe200000006ff */
[----:B------:R-:W-:Y:S01]  /*a660*/  HADD2.F32 R70, -RZ, R6.H0_H0 ;  /* 0x20000006ff467230 */ /* 0x000fe20000004100 */
[----:B------:R-:W-:Y:S01]  /*a670*/  LEA.HI R8, R8, R41, RZ, 0x3 ;  /* 0x0000002908087211 */ /* 0x000fe200078f18ff */
[----:B------:R-:W-:Y:S01]  /*a680*/  HADD2.F32 R73, -RZ, R27.H0_H0 ;  /* 0x2000001bff497230 */ /* 0x000fe20000004100 */
[----:B------:R-:W-:-:S02]  /*a690*/  SHF.L.U32 R12, R12, 0x7, RZ ;  /* 0x000000070c0c7819 */ /* 0x000fc400000006ff */
[----:B------:R-:W-:Y:S02]  /*a6a0*/  LOP3.LUT R10, R49, 0x38, R10, 0xf8, !PT ;  /* 0x00000038310a7812 */ /* 0x000fe400078ef80a */
[----:B------:R-:W-:Y:S02]  /*a6b0*/  SHF.L.U32 R8, R8, 0xa, RZ ;  /* 0x0000000a08087819 */ /* 0x000fe400000006ff */
[----:B------:R-:W-:Y:S02]  /*a6c0*/  LOP3.LUT R12, R12, 0x7fffe000, RZ, 0xc0, !PT ;  /* 0x7fffe0000c0c7812 */ /* 0x000fe400078ec0ff */
[----:B------:R-:W-:Y:S02]  /*a6d0*/  LOP3.LUT R47, R10, R47, RZ, 0x3c, !PT ;  /* 0x0000002f0a2f7212 */ /* 0x000fe400078e3cff */
[----:B------:R-:W-:Y:S02]  /*a6e0*/  LOP3.LUT R8, R8, 0x7fffe000, RZ, 0xc0, !PT ;  /* 0x7fffe00008087812 */ /* 0x000fe400078ec0ff */
[----:B------:R-:W-:-:S02]  /*a6f0*/  IADD3 R9, R9, R12, R39 ;  /* 0x0000000c09097210 */ /* 0x000fc40007ffe027 */
        /* <DEDUP_REMOVED lines=8> */
[----:B------:R-:W-:-:S02]  /*a780*/  HADD2.F32 R53, -RZ, R10.H1_H1 ;  /* 0x3000000aff357230 */ /* 0x000fc40000004100 */
[----:B------:R-:W-:Y:S02]  /*a790*/  HADD2.F32 R69, -RZ, R8.H0_H0 ;  /* 0x20000008ff457230 */ /* 0x000fe40000004100 */
[----:B------:R-:W-:Y:S02]  /*a7a0*/  HADD2.F32 R10, -RZ, R22.H1_H1 ;  /* 0x30000016ff0a7230 */ /* 0x000fe40000004100 */
[----:B------:R-:W-:Y:S01]  /*a7b0*/  HADD2.F32 R57, -RZ, R8.H1_H1 ;  /* 0x30000008ff397230 */ /* 0x000fe20000004100 */
[C---:B------:R-:W-:Y:S01]  /*a7c0*/  FMUL.FTZ R8, R68.reuse, R43 ;  /* 0x0000002b44087220 */ /* 0x040fe20000410000 */
[----:B------:R-:W-:Y:S01]  /*a7d0*/  HADD2.F32 R12, -RZ, R13.H0_H0 ;  /* 0x2000000dff0c7230 */ /* 0x000fe20000004100 */
[----:B------:R-:W-:Y:S01]  /*a7e0*/  FMUL.FTZ R68, R68, R69 ;  /* 0x0000004544447220 */ /* 0x000fe20000410000 */
[----:B------:R-:W-:Y:S01]  /*a7f0*/  HADD2.F32 R50, -RZ, R9.H0_H0 ;  /* 0x20000009ff327230 */ /* 0x000fe20000004100 */
[----:B------:R-:W-:Y:S01]  /*a800*/  FMUL.FTZ R66, R10, R47 ;  /* 0x0000002f0a427220 */ /* 0x000fe20000410000 */
[----:B------:R-:W-:Y:S01]  /*a810*/  HADD2.F32 R48, -RZ, R13.H1_H1 ;  /* 0x3000000dff307230 */ /* 0x000fe20000004100 */
[----:B------:R-:W-:Y:S01]  /*a820*/  FFMA.FTZ R69, R58, R69, R8 ;  /* 0x000000453a457223 */ /* 0x000fe20000010008 */
[--C-:B------:R-:W-:Y:S01]  /*a830*/  HADD2.F32 R13, -RZ, R14.reuse.H0_H0 ;  /* 0x2000000eff0d7230 */ /* 0x100fe20000004100 */
[C---:B------:R-:W-:Y:S01]  /*a840*/  FMUL.FTZ R8, R65.reuse, R12 ;  /* 0x0000000c41087220 */ /* 0x040fe20000410000 */
[----:B------:R-:W-:Y:S01]  /*a850*/  HADD2.F32 R52, -RZ, R9.H1_H1 ;  /* 0x30000009ff347230 */ /* 0x000fe20000004100 */
[-C--:B------:R-:W-:Y:S01]  /*a860*/  FMUL.FTZ R67, R10, R57.reuse ;  /* 0x000000390a437220 */ /* 0x080fe20000410000 */
[----:B------:R-:W-:Y:S01]  /*a870*/  HADD2.F32 R49, -RZ, R14.H1_H1 ;  /* 0x3000000eff317230 */ /* 0x000fe20000004100 */
[----:B------:R-:W-:Y:S01]  /*a880*/  FFMA.FTZ R66, R56, R57, R66 ;  /* 0x0000003938427223 */ /* 0x000fe20000010042 */
[----:B------:R-:W-:Y:S01]  /*a890*/  HADD2.F32 R57, -RZ, R25.H0_H0 ;  /* 0x20000019ff397230 */ /* 0x000fe20000004100 */
[-C--:B------:R-:W-:Y:S01]  /*a8a0*/  FMUL.FTZ R65, R65, R50.reuse ;  /* 0x0000003241417220 */ /* 0x080fe20000410000 */
[--C-:B------:R-:W-:Y:S01]  /*a8b0*/  HADD2.F32 R14, -RZ, R15.reuse.H0_H0 ;  /* 0x2000000fff0e7230 */ /* 0x100fe20000004100 */
[----:B------:R-:W-:Y:S01]  /*a8c0*/  FFMA.FTZ R50, R59, R50, R8 ;  /* 0x000000323b327223 */ /* 0x000fe20000010008 */
[----:B------:R-:W-:Y:S01]  /*a8d0*/  HADD2.F32 R8, -RZ, R6.H1_H1 ;  /* 0x30000006ff087230 */ /* 0x000fe20000004100 */
[C---:B------:R-:W-:Y:S01]  /*a8e0*/  FMUL.FTZ R9, R63.reuse, R48 ;  /* 0x000000303f097220 */ /* 0x040fe20000410000 */
[----:B------:R-:W-:Y:S01]  /*a8f0*/  HADD2.F32 R15, -RZ, R15.H1_H1 ;  /* 0x3000000fff0f7230 */ /* 0x000fe20000004100 */
[C---:B------:R-:W-:Y:S01]  /*a900*/  FMUL.FTZ R10, R62.reuse, R13 ;  /* 0x0000000d3e0a7220 */ /* 0x040fe20000410000 */
[--C-:B------:R-:W-:Y:S01]  /*a910*/  HADD2.F32 R46, -RZ, R11.reuse.H0_H0 ;  /* 0x2000000bff2e7230 */ /* 0x100fe20000004100 */
[-C--:B------:R-:W-:Y:S01]  /*a920*/  FMUL.FTZ R63, R63, R52.reuse ;  /* 0x000000343f3f7220 */ /* 0x080fe20000410000 */
[----:B------:R-:W-:Y:S01]  /*a930*/  HADD2.F32 R71, -RZ, R11.H1_H1 ;  /* 0x3000000bff477230 */ /* 0x000fe20000004100 */
[----:B------:R-:W-:Y:S01]  /*a940*/  FFMA.FTZ R9, R57, R52, R9 ;  /* 0x0000003439097223 */ /* 0x000fe20000010009 */
[----:B------:R-:W-:Y:S01]  /*a950*/  HADD2.F32 R52, -RZ, R24.H1_H1 ;  /* 0x30000018ff347230 */ /* 0x000fe20000004100 */
[----:B------:R-:W-:-:S02]  /*a960*/  FMUL.FTZ R62, R62, R51 ;  /* 0x000000333e3e7220 */ /* 0x000fc40000410000 */
[----:B------:R-:W-:Y:S01]  /*a970*/  FFMA.FTZ R51, R54, R51, R10 ;  /* 0x0000003336337223 */ /* 0x000fe2000001000a */
[----:B------:R-:W-:Y:S01]  /*a980*/  F2FP.PACK_AB R9, R9, R50 ;  /* 0x000000320909723e */ /* 0x000fe200000000ff */
[C---:B------:R-:W-:Y:S02]  /*a990*/  FMUL.FTZ R10, R8.reuse, R49 ;  /* 0x00000031080a7220 */ /* 0x040fe40000410000 */
[-C--:B------:R-:W-:Y:S01]  /*a9a0*/  FMUL.FTZ R61, R8, R53.reuse ;  /* 0x00000035083d7220 */ /* 0x080fe20000410000 */
[----:B------:R-:W-:Y:S01]  /*a9b0*/  HADD2.F32 R8, -RZ, R24.H0_H0 ;  /* 0x20000018ff087230 */ /* 0x000fe20000004100 */
[----:B------:R-:W-:Y:S01]  /*a9c0*/  FFMA.FTZ R10, R52, R53, R10 ;  /* 0x00000035340a7223 */ /* 0x000fe2000001000a */
[----:B------:R-:W-:Y:S01]  /*a9d0*/  HADD2.F32 R53, -RZ, R29.H0_H0 ;  /* 0x2000001dff357230 */ /* 0x000fe20000004100 */
[----:B------:R-:W-:Y:S02]  /*a9e0*/  FMUL.FTZ R11, R70, R15 ;  /* 0x0000000f460b7220 */ /* 0x000fe40000410000 */
[----:B------:R-:W-:Y:S01]  /*a9f0*/  FMUL.FTZ R60, R73, R46 ;  /* 0x0000002e493c7220 */ /* 0x000fe20000410000 */
[----:B------:R-:W-:Y:S01]  /*aa00*/  F2FP.PACK_AB R10, R10, R51 ;  /* 0x000000330a0a723e */ /* 0x000fe200000000ff */
[----:B------:R-:W-:-:S02]  /*aa10*/  FMUL.FTZ R70, R70, R71 ;  /* 0x0000004746467220 */ /* 0x000fc40000410000 */
[----:B------:R-:W-:Y:S02]  /*aa20*/  FMUL.FTZ R72, R73, R14 ;  /* 0x0000000e49487220 */ /* 0x000fe40000410000 */
        /* <DEDUP_REMOVED lines=9> */
[C---:B------:R-:W-:Y:S01]  /*aac0*/  FFMA.FTZ R15, R8.reuse, R15, -R70 ;  /* 0x0000000f080f7223 */ /* 0x040fe20000010846 */
        /* <DEDUP_REMOVED lines=8> */
.L_x_128:
[----:B------:R-:W-:Y:S05]  /*ab50*/  BSYNC B1 ;  /* 0x0000000000017941 */ /* 0x000fea0003800000 */
.L_x_127:
        /* <DEDUP_REMOVED lines=106> */
.L_x_134:
[----:B------:R-:W-:Y:S05]  /*b200*/  BSYNC B0 ;  /* 0x0000000000007941 */ /* 0x000fea0003800000 */
.L_x_133:
        /* <DEDUP_REMOVED lines=97> */
.L_x_132:
[----:B------:R-:W-:Y:S05]  /*b820*/  BSYNC B1 ;  /* 0x0000000000017941 */ /* 0x000fea0003800000 */
.L_x_131:
[----:B-1----:R-:W-:-:S04]  /*b830*/  IADD3 R39, R17, 0x60, RZ ;  /* 0x0000006011277810 */ /* 0x002fc80007ffe0ff */
        /* <DEDUP_REMOVED lines=17> */
[----:B------:R-:W-:Y:S01]  /*b950*/  HADD2.F32 R35, -RZ, R35.H0_H0 ;  /* 0x20000023ff237230 */ /* 0x000fe20000004100 */
[----:B------:R-:W-:Y:S01]  /*b960*/  SHF.R.S32.HI R9, RZ, 0x1f, R8 ;  /* 0x0000001fff097819 */ /* 0x000fe20000011408 */
[--C-:B------:R-:W-:Y:S01]  /*b970*/  HADD2.F32 R54, -RZ, R37.reuse.H1_H1 ;  /* 0x30000025ff367230 */ /* 0x100fe20000004100 */
[----:B------:R-:W-:Y:S01]  /*b980*/  SHF.L.U32 R10, R8, 0x3, RZ ;  /* 0x00000003080a7819 */ /* 0x000fe200000006ff */
[----:B------:R-:W-:Y:S01]  /*b990*/  HADD2.F32 R37, -RZ, R37.H0_H0 ;  /* 0x20000025ff257230 */ /* 0x000fe20000004100 */
[----:B------:R-:W-:Y:S01]  /*b9a0*/  LEA.HI R8, R9, R8, RZ, 0x3 ;  /* 0x0000000809087211 */ /* 0x000fe200078f18ff */
[--C-:B------:R-:W-:Y:S01]  /*b9b0*/  HADD2.F32 R56, -RZ, R32.reuse.H1_H1 ;  /* 0x30000020ff387230 */ /* 0x100fe20000004100 */
[----:B------:R-:W-:Y:S01]  /*b9c0*/  LOP3.LUT R44, R45, R40, RZ, 0x3c, !PT ;  /* 0x000000282d2c7212 */ /* 0x000fe200078e3cff */
[----:B------:R-:W-:Y:S01]  /*b9d0*/  HADD2.F32 R32, -RZ, R32.H0_H0 ;  /* 0x20000020ff207230 */ /* 0x000fe20000004100 */
[----:B------:R-:W-:Y:S01]  /*b9e0*/  LOP3.LUT R9, R43, 0x38, R10, 0xf8, !PT ;  /* 0x000000382b097812 */ /* 0x000fe200078ef80a */
[--C-:B------:R-:W-:Y:S01]  /*b9f0*/  HADD2.F32 R62, -RZ, R38.reuse.H1_H1 ;  /* 0x30000026ff3e7230 */ /* 0x100fe20000004100 */
[----:B------:R-:W-:Y:S01]  /*ba00*/  SHF.L.U32 R8, R8, 0xa, RZ ;  /* 0x0000000a08087819 */ /* 0x000fe200000006ff */
[----:B------:R-:W-:Y:S01]  /*ba10*/  HADD2.F32 R63, -RZ, R38.H0_H0 ;  /* 0x20000026ff3f7230 */ /* 0x000fe20000004100 */
[----:B------:R-:W-:Y:S01]  /*ba20*/  IADD3 R44, R39, R44, RZ ;  /* 0x0000002c272c7210 */ /* 0x000fe20007ffe0ff */
[----:B------:R-:W-:Y:S01]  /*ba30*/  HADD2.F32 R38, -RZ, R33.H0_H0 ;  /* 0x20000021ff267230 */ /* 0x000fe20000004100 */
[----:B------:R-:W-:-:S02]  /*ba40*/  LOP3.LUT R9, R9, R40, RZ, 0x3c, !PT ;  /* 0x0000002809097212 */ /* 0x000fc400078e3cff */
[----:B------:R-:W-:Y:S02]  /*ba50*/  LOP3.LUT R8, R8, 0x7fffe000, RZ, 0xc0, !PT ;  /* 0x7fffe00008087812 */ /* 0x000fe400078ec0ff */
[----:B------:R-:W-:Y:S02]  /*ba60*/  SHF.L.U32 R44, R44, 0x1, RZ ;  /* 0x000000012c2c7819 */ /* 0x000fe400000006ff */
[----:B------:R-:W-:-:S03]  /*ba70*/  IADD3 R8, R9, R8, R39 ;  /* 0x0000000809087210 */ /* 0x000fc60007ffe027 */
[----:B------:R-:W1:Y:S01]  /*ba80*/  LDS.128 R12, [R44+0x10080] ;  /* 0x010080002c0c7984 */ /* 0x000e620000000c00 */
[----:B------:R-:W-:-:S05]  /*ba90*/  SHF.L.U32 R42, R8, 0x1, RZ ;  /* 0x00000001082a7819 */ /* 0x000fca00000006ff */
[----:B------:R-:W2:Y:S01]  /*baa0*/  LDS.128 R8, [R42+0x10080] ;  /* 0x010080002a087984 */ /* 0x000ea20000000c00 */
[--C-:B-1----:R-:W-:Y:S02]  /*bab0*/  HADD2.F32 R45, -RZ, R12.reuse.H0_H0 ;  /* 0x2000000cff2d7230 */ /* 0x102fe40000004100 */
[----:B------:R-:W-:Y:S02]  /*bac0*/  HADD2.F32 R46, -RZ, R12.H1_H1 ;  /* 0x3000000cff2e7230 */ /* 0x000fe40000004100 */
[----:B------:R-:W-:Y:S01]  /*bad0*/  HADD2.F32 R12, -RZ, R13.H0_H0 ;  /* 0x2000000dff0c7230 */ /* 0x000fe20000004100 */
[----:B------:R-:W-:Y:S01]  /*bae0*/  FMUL.FTZ R57, R50, R45 ;  /* 0x0000002d32397220 */ /* 0x000fe20000410000 */
[--C-:B--2---:R-:W-:Y:S01]  /*baf0*/  HADD2.F32 R49, -RZ, R8.reuse.H0_H0 ;  /* 0x20000008ff317230 */ /* 0x104fe20000004100 */
[----:B------:R-:W-:Y:S01]  /*bb00*/  FMUL.FTZ R60, R56, R46 ;  /* 0x0000002e383c7220 */ /* 0x000fe20000410000 */
[----:B------:R-:W-:Y:S01]  /*bb10*/  HADD2.F32 R51, -RZ, R8.H1_H1 ;  /* 0x30000008ff337230 */ /* 0x000fe20000004100 */
[C---:B------:R-:W-:Y:S01]  /*bb20*/  FMUL.FTZ R58, R35.reuse, R12 ;  /* 0x0000000c233a7220 */ /* 0x040fe20000410000 */
[----:B------:R-:W-:Y:S01]  /*bb30*/  HADD2.F32 R8, -RZ, R9.H0_H0 ;  /* 0x20000009ff087230 */ /* 0x000fe20000004100 */
[-C--:B------:R-:W-:Y:S01]  /*bb40*/  FMUL.FTZ R50, R50, R49.reuse ;  /* 0x0000003132327220 */ /* 0x080fe20000410000 */
[----:B------:R-:W-:Y:S01]  /*bb50*/  HADD2.F32 R47, -RZ, R13.H1_H1 ;  /* 0x3000000dff2f7230 */ /* 0x000fe20000004100 */
[----:B------:R-:W-:Y:S01]  /*bb60*/  FFMA.FTZ R49, R54, R49, R57 ;  /* 0x0000003136317223 */ /* 0x000fe20000010039 */
[----:B------:R-:W-:Y:S01]  /*bb70*/  HADD2.F32 R13, -RZ, R14.H0_H0 ;  /* 0x2000000eff0d7230 */ /* 0x000fe20000004100 */
[-C--:B------:R-:W-:Y:S01]  /*bb80*/  FMUL.FTZ R35, R35, R8.reuse ;  /* 0x0000000823237220 */ /* 0x080fe20000410000 */
[----:B------:R-:W-:Y:S01]  /*bb90*/  HADD2.F32 R57, -RZ, R34.H1_H1 ;  /* 0x30000022ff397230 */ /* 0x000fe20000004100 */
[----:B------:R-:W-:Y:S01]  /*bba0*/  FFMA.FTZ R58, R37, R8, R58 ;  /* 0x00000008253a7223 */ /* 0x000fe2000001003a */
[----:B------:R-:W-:Y:S01]  /*bbb0*/  HADD2.F32 R8, -RZ, R36.H1_H1 ;  /* 0x30000024ff087230 */ /* 0x000fe20000004100 */
[----:B------:R-:W-:Y:S01]  /*bbc0*/  FMUL.FTZ R59, R32, R47 ;  /* 0x0000002f203b7220 */ /* 0x000fe20000410000 */
[----:B------:R-:W-:Y:S01]  /*bbd0*/  HADD2.F32 R52, -RZ, R9.H1_H1 ;  /* 0x30000009ff347230 */ /* 0x000fe20000004100 */
[----:B------:R-:W-:Y:S01]  /*bbe0*/  FMUL.FTZ R56, R56, R51 ;  /* 0x0000003338387220 */ /* 0x000fe20000410000 */
[----:B------:R-:W-:Y:S01]  /*bbf0*/  HADD2.F32 R34, -RZ, R34.H0_H0 ;  /* 0x20000022ff227230 */ /* 0x000fe20000004100 */
[----:B------:R-:W-:Y:S01]  /*bc00*/  FMUL.FTZ R61, R8, R13 ;  /* 0x0000000d083d7220 */ /* 0x000fe20000410000 */
[----:B------:R-:W-:Y:S01]  /*bc10*/  HADD2.F32 R9, -RZ, R10.H0_H0 ;  /* 0x2000000aff097230 */ /* 0x000fe20000004100 */
[-C--:B------:R-:W-:Y:S01]  /*bc20*/  FMUL.FTZ R32, R32, R52.reuse ;  /* 0x0000003420207220 */ /* 0x080fe20000410000 */
[----:B------:R-:W-:Y:S01]  /*bc30*/  HADD2.F32 R48, -RZ, R14.H1_H1 ;  /* 0x3000000eff307230 */ /* 0x000fe20000004100 */
[----:B------:R-:W-:Y:S01]  /*bc40*/  FFMA.FTZ R59, R34, R52, R59 ;  /* 0x00000034223b7223 */ /* 0x000fe2000001003b */
[--C-:B------:R-:W-:Y:S01]  /*bc50*/  HADD2.F32 R14, -RZ, R15.reuse.H0_H0 ;  /* 0x2000000fff0e7230 */ /* 0x100fe20000004100 */
[----:B------:R-:W-:Y:S01]  /*bc60*/  FFMA.FTZ R52, R62, R9, R61 ;  /* 0x000000093e347223 */ /* 0x000fe2000001003d */
[----:B------:R-:W-:Y:S01]  /*bc70*/  HADD2.F32 R61, -RZ, R36.H0_H0 ;  /* 0x20000024ff3d7230 */ /* 0x000fe20000004100 */
[C---:B------:R-:W-:Y:S01]  /*bc80*/  FFMA.FTZ R60, R57.reuse, R51, R60 ;  /* 0x00000033393c7223 */ /* 0x040fe2000001003c */
[----:B------:R-:W-:Y:S01]  /*bc90*/  HADD2.F32 R53, -RZ, R10.H1_H1 ;  /* 0x3000000aff357230 */ /* 0x000fe20000004100 */
[----:B------:R-:W-:Y:S01]  /*bca0*/  FMUL.FTZ R8, R8, R9 ;  /* 0x0000000908087220 */ /* 0x000fe20000410000 */
[----:B------:R-:W-:Y:S01]  /*bcb0*/  HADD2.F32 R15, -RZ, R15.H1_H1 ;  /* 0x3000000fff0f7230 */ /* 0x000fe20000004100 */
[----:B------:R-:W-:Y:S01]  /*bcc0*/  FFMA.FTZ R50, R54, R45, -R50 ;  /* 0x0000002d36327223 */ /* 0x000fe20000010832 */
[----:B------:R-:W-:Y:S01]  /*bcd0*/  HADD2.F32 R10, -RZ, R11.H0_H0 ;  /* 0x2000000bff0a7230 */ /* 0x000fe20000004100 */
[----:B------:R-:W-:Y:S01]  /*bce0*/  FFMA.FTZ R57, R57, R46, -R56 ;  /* 0x0000002e39397223 */ /* 0x000fe20000010838 */
[--C-:B------:R-:W-:Y:S01]  /*bcf0*/  HADD2.F32 R51, -RZ, R31.reuse.H1_H1 ;  /* 0x3000001fff337230 */ /* 0x100fe20000004100 */
[----:B------:R-:W-:Y:S01]  /*bd00*/  FFMA.FTZ R35, R37, R12, -R35 ;  /* 0x0000000c25237223 */ /* 0x000fe20000010823 */
[----:B------:R-:W-:Y:S01]  /*bd10*/  HADD2.F32 R36, -RZ, R31.H0_H0 ;  /* 0x2000001fff247230 */ /* 0x000fe20000004100 */
[----:B------:R-:W-:Y:S01]  /*bd20*/  FMUL.FTZ R31, R61, R14 ;  /* 0x0000000e3d1f7220 */ /* 0x000fe20000410000 */
[----:B------:R-:W-:Y:S01]  /*bd30*/  HADD2.F32 R11, -RZ, R11.H1_H1 ;  /* 0x3000000bff0b7230 */ /* 0x000fe20000004100 */
[----:B------:R-:W-:Y:S01]  /*bd40*/  FMUL.FTZ R66, R51, R48 ;  /* 0x0000003033427220 */ /* 0x000fe20000410000 */
[----:B------:R-:W-:Y:S01]  /*bd50*/  HADD2.F32 R9, -RZ, R33.H1_H1 ;  /* 0x30000021ff097230 */ /* 0x000fe20000004100 */
[----:B------:R-:W-:Y:S01]  /*bd60*/  FMUL.FTZ R33, R36, R15 ;  /* 0x0000000f24217220 */ /* 0x000fe20000410000 */
[----:B------:R-:W-:Y:S01]  /*bd70*/  F2FP.PACK_AB R12, R57, R50 ;  /* 0x00000032390c723e */ /* 0x000fe200000000ff */
[----:B------:R-:W-:-:S02]  /*bd80*/  FMUL.FTZ R61, R61, R10 ;  /* 0x0000000a3d3d7220 */ /* 0x000fc40000410000 */
[----:B------:R-:W-:Y:S02]  /*bd90*/  FFMA.FTZ R31, R63, R10, R31 ;  /* 0x0000000a3f1f7223 */ /* 0x000fe4000001001f */
[----:B------:R-:W-:Y:S02]  /*bda0*/  FMUL.FTZ R51, R51, R53 ;  /* 0x0000003533337220 */ /* 0x000fe40000410000 */
[-C--:B------:R-:W-:Y:S02]  /*bdb0*/  FMUL.FTZ R10, R36, R11.reuse ;  /* 0x0000000b240a7220 */ /* 0x080fe40000410000 */
[----:B------:R-:W-:Y:S02]  /*bdc0*/  FFMA.FTZ R36, R38, R11, R33 ;  /* 0x0000000b26247223 */ /* 0x000fe40000010021 */
[----:B------:R-:W-:Y:S02]  /*bdd0*/  FFMA.FTZ R32, R34, R47, -R32 ;  /* 0x0000002f22207223 */ /* 0x000fe40000010820 */
[----:B------:R-:W-:Y:S01]  /*bde0*/  FFMA.FTZ R62, R62, R13, -R8 ;  /* 0x0000000d3e3e7223 */ /* 0x000fe20000010808 */
[----:B------:R-:W-:Y:S01]  /*bdf0*/  F2FP.PACK_AB R8, R60, R49 ;  /* 0x000000313c08723e */ /* 0x000fe200000000ff */
[----:B------:R-:W-:Y:S01]  /*be00*/  FFMA.FTZ R51, R9, R48, -R51 ;  /* 0x0000003009337223 */ /* 0x000fe20000010833 */
[----:B------:R-:W-:Y:S01]  /*be10*/  F2FP.PACK_AB R13, R32, R35 ;  /* 0x00000023200d723e */ /* 0x000fe200000000ff */
[----:B------:R-:W-:Y:S01]  /*be20*/  FFMA.FTZ R61, R63, R14, -R61 ;  /* 0x0000000e3f3d7223 */ /* 0x000fe2000001083d */
[----:B------:R-:W-:Y:S01]  /*be30*/  F2FP.PACK_AB R11, R36, R31 ;  /* 0x0000001f240b723e */ /* 0x000fe200000000ff */
[----:B------:R-:W-:Y:S01]  /*be40*/  FFMA.FTZ R38, R38, R15, -R10 ;  /* 0x0000000f26267223 */ /* 0x000fe2000001080a */
[----:B------:R-:W-:Y:S01]  /*be50*/  F2FP.PACK_AB R14, R51, R62 ;  /* 0x0000003e330e723e */ /* 0x000fe200000000ff */
[----:B------:R-:W-:Y:S01]  /*be60*/  FFMA.FTZ R53, R9, R53, R66 ;  /* 0x0000003509357223 */ /* 0x000fe20000010042 */
[----:B------:R-:W-:-:S02]  /*be70*/  F2FP.PACK_AB R9, R59, R58 ;  /* 0x0000003a3b09723e */ /* 0x000fc400000000ff */
[----:B------:R-:W-:Y:S02]  /*be80*/  F2FP.PACK_AB R15, R38, R61 ;  /* 0x0000003d260f723e */ /* 0x000fe400000000ff */
[----:B------:R-:W-:-:S03]  /*be90*/  F2FP.PACK_AB R10, R53, R52 ;  /* 0x00000034350a723e */ /* 0x000fc600000000ff */
[----:B------:R1:W-:Y:S04]  /*bea0*/  STS.128 [R44+0x10080], R12 ;  /* 0x0100800c2c007388 */ /* 0x0003e80000000c00 */
[----:B------:R1:W-:Y:S02]  /*beb0*/  STS.128 [R42+0x10080], R8 ;  /* 0x010080082a007388 */ /* 0x0003e40000000c00 */
.L_x_136:
[----:B------:R-:W-:Y:S05]  /*bec0*/  BSYNC B0 ;  /* 0x0000000000007941 */ /* 0x000fea0003800000 */
.L_x_135:
[----:B------:R-:W-:-:S13]  /*bed0*/  ISETP.GE.AND P0, PT, R30, c[0x0][0x27c], PT ;  /* 0x00009f001e007a0c */ /* 0x000fda0003f06270 */
[----:B------:R-:W-:Y:S05]  /*bee0*/  @P0 BRA `(.L_x_114) ;  /* 0x000005f000000947 */ /* 0x000fea0003800000 */
[----:B-1----:R-:W-:Y:S01]  /*bef0*/  SHF.R.S32.HI R9, RZ, 0x1f, R30 ;  /* 0x0000001fff097819 */ /* 0x002fe2000001141e */
[--C-:B------:R-:W-:Y:S02]  /*bf00*/  HADD2.F32 R37, -RZ, R26.reuse.H0_H0 ;  /* 0x2000001aff257230 */ /* 0x100fe40000004100 */
[----:B------:R-:W-:Y:S01]  /*bf10*/  HADD2.F32 R44, -RZ, R27.H1_H1 ;  /* 0x3000001bff2c7230 */ /* 0x000fe20000004100 */
[CC--:B------:R-:W-:Y:S01]  /*bf20*/  LEA.HI R8, R9.reuse, R30.reuse, RZ, 0x3 ;  /* 0x0000001e09087211 */ /* 0x0c0fe200078f18ff */
[----:B------:R-:W-:Y:S01]  /*bf30*/  HADD2.F32 R46, -RZ, R29.H1_H1 ;  /* 0x3000001dff2e7230 */ /* 0x000fe20000004100 */
[----:B------:R-:W-:Y:S01]  /*bf40*/  LEA.HI R12, R9, R30, RZ, 0x6 ;  /* 0x0000001e090c7211 */ /* 0x000fe200078f30ff */
[----:B------:R-:W-:Y:S01]  /*bf50*/  HADD2.F32 R27, -RZ, R27.H0_H0 ;  /* 0x2000001bff1b7230 */ /* 0x000fe20000004100 */
[----:B------:R-:W-:Y:S01]  /*bf60*/  LEA.HI.SX32 R41, R8, R41, 0x1d ;  /* 0x0000002908297211 */ /* 0x000fe200078feaff */
[----:B------:R-:W-:Y:S01]  /*bf70*/  HADD2.F32 R29, -RZ, R29.H0_H0 ;  /* 0x2000001dff1d7230 */ /* 0x000fe20000004100 */
[----:B------:R-:W-:Y:S01]  /*bf80*/  LOP3.LUT R9, R43, 0x38, R8, 0xf8, !PT ;  /* 0x000000382b097812 */ /* 0x000fe200078ef808 */
[----:B------:R-:W-:Y:S01]  /*bf90*/  HADD2.F32 R26, -RZ, R26.H1_H1 ;  /* 0x3000001aff1a7230 */ /* 0x000fe20000004100 */
[----:B------:R-:W-:-:S02]  /*bfa0*/  SHF.R.S32.HI R8, RZ, 0x1f, R41 ;  /* 0x0000001fff087819 */ /* 0x000fc40000011429 */
[----:B------:R-:W-:Y:S02]  /*bfb0*/  SHF.L.U32 R12, R12, 0x7, RZ ;  /* 0x000000070c0c7819 */ /* 0x000fe400000006ff */
[----:B------:R-:W-:Y:S02]  /*bfc0*/  SHF.L.U32 R10, R41, 0x3, RZ ;  /* 0x00000003290a7819 */ /* 0x000fe400000006ff */
[----:B------:R-:W-:Y:S01]  /*bfd0*/  LEA.HI R8, R8, R41, RZ, 0x3 ;  /* 0x0000002908087211 */ /* 0x000fe200078f18ff */
[--C-:B------:R-:W-:Y:S01]  /*bfe0*/  HADD2.F32 R41, -RZ, R28.reuse.H0_H0 ;  /* 0x2000001cff297230 */ /* 0x100fe20000004100 */
[----:B------:R-:W-:Y:S01]  /*bff0*/  LOP3.LUT R12, R12, 0x7fffe000, RZ, 0xc0, !PT ;  /* 0x7fffe0000c0c7812 */ /* 0x000fe200078ec0ff */
[----:B------:R-:W-:Y:S01]  /*c000*/  HADD2.F32 R28, -RZ, R28.H1_H1 ;  /* 0x3000001cff1c7230 */ /* 0x000fe20000004100 */
[----:B------:R-:W-:Y:S02]  /*c010*/  LOP3.LUT R9, R9, R40, RZ, 0x3c, !PT ;  /* 0x0000002809097212 */ /* 0x000fe400078e3cff */
[----:B------:R-:W-:-:S02]  /*c020*/  LOP3.LUT R43, R43, 0x38, R10, 0xf8, !PT ;  /* 0x000000382b2b7812 */ /* 0x000fc400078ef80a */
[----:B------:R-:W-:Y:S02]  /*c030*/  SHF.L.U32 R8, R8, 0xa, RZ ;  /* 0x0000000a08087819 */ /* 0x000fe400000006ff */
[--C-:B------:R-:W-:Y:S02]  /*c040*/  IADD3 R9, R9, R12, R39.reuse ;  /* 0x0000000c09097210 */ /* 0x100fe40007ffe027 */
[----:B------:R-:W-:Y:S01]  /*c050*/  LOP3.LUT R40, R43, R40, RZ, 0x3c, !PT ;  /* 0x000000282b287212 */ /* 0x000fe200078e3cff */
[----:B------:R-:W-:Y:S01]  /*c060*/  HADD2.F32 R43, -RZ, R22.H0_H0 ;  /* 0x20000016ff2b7230 */ /* 0x000fe20000004100 */
        /* <DEDUP_REMOVED lines=8> */
[--C-:B------:R-:W-:Y:S01]  /*c0f0*/  HADD2.F32 R13, -RZ, R14.reuse.H0_H0 ;  /* 0x2000000eff0d7230 */ /* 0x100fe20000004100 */
[----:B------:R-:W-:Y:S01]  /*c100*/  FMUL.FTZ R42, R37, R32 ;  /* 0x00000020252a7220 */ /* 0x000fe20000410000 */
[--C-:B--2---:R-:W-:Y:S01]  /*c110*/  HADD2.F32 R36, -RZ, R9.reuse.H0_H0 ;  /* 0x20000009ff247230 */ /* 0x104fe20000004100 */
[----:B------:R-:W-:Y:S01]  /*c120*/  FMUL.FTZ R45, R43, R33 ;  /* 0x000000212b2d7220 */ /* 0x000fe20000410000 */
[----:B------:R-:W-:Y:S01]  /*c130*/  HADD2.F32 R38, -RZ, R9.H1_H1 ;  /* 0x30000009ff267230 */ /* 0x000fe20000004100 */
[C---:B------:R-:W-:Y:S01]  /*c140*/  FMUL.FTZ R47, R44.reuse, R13 ;  /* 0x0000000d2c2f7220 */ /* 0x040fe20000410000 */
[----:B------:R-:W-:Y:S01]  /*c150*/  HADD2.F32 R34, -RZ, R14.H1_H1 ;  /* 0x3000000eff227230 */ /* 0x000fe20000004100 */
[-C--:B------:R-:W-:Y:S01]  /*c160*/  FMUL.FTZ R37, R37, R36.reuse ;  /* 0x0000002425257220 */ /* 0x080fe20000410000 */
[--C-:B------:R-:W-:Y:S01]  /*c170*/  HADD2.F32 R9, -RZ, R10.reuse.H0_H0 ;  /* 0x2000000aff097230 */ /* 0x100fe20000004100 */
[----:B------:R-:W-:Y:S01]  /*c180*/  FFMA.FTZ R42, R41, R36, R42 ;  /* 0x00000024292a7223 */ /* 0x000fe2000001002a */
[----:B------:R-:W-:Y:S01]  /*c190*/  HADD2.F32 R36, -RZ, R25.H0_H0 ;  /* 0x20000019ff247230 */ /* 0x000fe20000004100 */
[-C--:B------:R-:W-:Y:S01]  /*c1a0*/  FMUL.FTZ R43, R43, R38.reuse ;  /* 0x000000262b2b7220 */ /* 0x080fe20000410000 */
[----:B------:R-:W-:Y:S01]  /*c1b0*/  HADD2.F32 R14, -RZ, R15.H0_H0 ;  /* 0x2000000fff0e7230 */ /* 0x000fe20000004100 */
[-C--:B------:R-:W-:Y:S01]  /*c1c0*/  FMUL.FTZ R44, R44, R9.reuse ;  /* 0x000000092c2c7220 */ /* 0x080fe20000410000 */
[----:B------:R-:W-:Y:S01]  /*c1d0*/  HADD2.F32 R39, -RZ, R10.H1_H1 ;  /* 0x3000000aff277230 */ /* 0x000fe20000004100 */
[----:B------:R-:W-:Y:S01]  /*c1e0*/  FFMA.FTZ R45, R36, R38, R45 ;  /* 0x00000026242d7223 */ /* 0x000fe2000001002d */
[----:B------:R-:W-:Y:S01]  /*c1f0*/  HADD2.F32 R38, -RZ, R6.H1_H1 ;  /* 0x30000006ff267230 */ /* 0x000fe20000004100 */
[----:B------:R-:W-:Y:S01]  /*c200*/  FFMA.FTZ R47, R46, R9, R47 ;  /* 0x000000092e2f7223 */ /* 0x000fe2000001002f */
[----:B------:R-:W-:Y:S01]  /*c210*/  HADD2.F32 R10, -RZ, R11.H0_H0 ;  /* 0x2000000bff0a7230 */ /* 0x000fe20000004100 */
[C---:B------:R-:W-:Y:S01]  /*c220*/  FMUL.FTZ R49, R27.reuse, R14 ;  /* 0x0000000e1b317220 */ /* 0x040fe20000410000 */
[----:B------:R-:W-:Y:S01]  /*c230*/  HADD2.F32 R15, -RZ, R15.H1_H1 ;  /* 0x3000000fff0f7230 */ /* 0x000fe20000004100 */
[C---:B------:R-:W-:Y:S01]  /*c240*/  FMUL.FTZ R48, R38.reuse, R34 ;  /* 0x0000002226307220 */ /* 0x040fe20000410000 */
[----:B------:R-:W-:Y:S01]  /*c250*/  HADD2.F32 R9, -RZ, R24.H1_H1 ;  /* 0x30000018ff097230 */ /* 0x000fe20000004100 */
[-C--:B------:R-:W-:Y:S01]  /*c260*/  FMUL.FTZ R27, R27, R10.reuse ;  /* 0x0000000a1b1b7220 */ /* 0x080fe20000410000 */
[----:B------:R-:W-:Y:S01]  /*c270*/  HADD2.F32 R6, -RZ, R6.H0_H0 ;  /* 0x20000006ff067230 */ /* 0x000fe20000004100 */
[----:B------:R-:W-:Y:S01]  /*c280*/  FFMA.FTZ R49, R29, R10, R49 ;  /* 0x0000000a1d317223 */ /* 0x000fe20000010031 */
[----:B------:R-:W-:Y:S01]  /*c290*/  HADD2.F32 R11, -RZ, R11.H1_H1 ;  /* 0x3000000bff0b7230 */ /* 0x000fe20000004100 */
[-C--:B------:R-:W-:Y:S01]  /*c2a0*/  FMUL.FTZ R38, R38, R39.reuse ;  /* 0x0000002726267220 */ /* 0x080fe20000410000 */
[----:B------:R-:W-:Y:S01]  /*c2b0*/  HADD2.F32 R24, -RZ, R24.H0_H0 ;  /* 0x20000018ff187230 */ /* 0x000fe20000004100 */
[----:B------:R-:W-:Y:S01]  /*c2c0*/  FFMA.FTZ R48, R9, R39, R48 ;  /* 0x0000002709307223 */ /* 0x000fe20000010030 */
[--C-:B------:R-:W-:Y:S01]  /*c2d0*/  HADD2.F32 R35, -RZ, R12.reuse.H0_H0 ;  /* 0x2000000cff237230 */ /* 0x100fe20000004100 */
[----:B------:R-:W-:Y:S01]  /*c2e0*/  FMUL.FTZ R10, R6, R15 ;  /* 0x0000000f060a7220 */ /* 0x000fe20000410000 */
[----:B------:R-:W-:Y:S01]  /*c2f0*/  HADD2.F32 R12, -RZ, R12.H1_H1 ;  /* 0x3000000cff0c7230 */ /* 0x000fe20000004100 */
[----:B------:R-:W-:Y:S01]  /*c300*/  FFMA.FTZ R36, R36, R33, -R43 ;  /* 0x0000002124247223 */ /* 0x000fe2000001082b */
[----:B------:R-:W-:Y:S01]  /*c310*/  HADD2.F32 R40, -RZ, R8.H0_H0 ;  /* 0x20000008ff287230 */ /* 0x000fe20000004100 */
[----:B------:R-:W-:Y:S01]  /*c320*/  FMUL.FTZ R51, R26, R35 ;  /* 0x000000231a337220 */ /* 0x000fe20000410000 */
[----:B------:R-:W-:Y:S01]  /*c330*/  HADD2.F32 R39, -RZ, R22.H1_H1 ;  /* 0x30000016ff277230 */ /* 0x000fe20000004100 */
[-C--:B------:R-:W-:Y:S01]  /*c340*/  FMUL.FTZ R22, R6, R11.reuse ;  /* 0x0000000b06167220 */ /* 0x080fe20000410000 */
[----:B------:R-:W-:Y:S01]  /*c350*/  HADD2.F32 R8, -RZ, R8.H1_H1 ;  /* 0x30000008ff087230 */ /* 0x000fe20000004100 */
[----:B------:R-:W-:Y:S01]  /*c360*/  FFMA.FTZ R6, R24, R11, R10 ;  /* 0x0000000b18067223 */ /* 0x000fe2000001000a */
[----:B------:R-:W-:Y:S01]  /*c370*/  HADD2.F32 R11, -RZ, R25.H1_H1 ;  /* 0x30000019ff0b7230 */ /* 0x000fe20000004100 */
[----:B------:R-:W-:Y:S01]  /*c380*/  FMUL.FTZ R25, R39, R12 ;  /* 0x0000000c27197220 */ /* 0x000fe20000410000 */
[----:B------:R-:W-:Y:S01]  /*c390*/  F2FP.PACK_AB R10, R48, R47 ;  /* 0x0000002f300a723e */ /* 0x000fe200000000ff */
[----:B------:R-:W-:-:S02]  /*c3a0*/  FMUL.FTZ R26, R26, R40 ;  /* 0x000000281a1a7220 */ /* 0x000fc40000410000 */
[----:B------:R-:W-:Y:S02]  /*c3b0*/  FMUL.FTZ R39, R39, R8 ;  /* 0x0000000827277220 */ /* 0x000fe40000410000 */
[----:B------:R-:W-:Y:S02]  /*c3c0*/  FFMA.FTZ R37, R41, R32, -R37 ;  /* 0x0000002029257223 */ /* 0x000fe40000010825 */
[----:B------:R-:W-:Y:S02]  /*c3d0*/  FFMA.FTZ R44, R46, R13, -R44 ;  /* 0x0000000d2e2c7223 */ /* 0x000fe4000001082c */
[----:B------:R-:W-:Y:S01]  /*c3e0*/  FFMA.FTZ R33, R9, R34, -R38 ;  /* 0x0000002209217223 */ /* 0x000fe20000010826 */
[----:B------:R-:W-:Y:S01]  /*c3f0*/  F2FP.PACK_AB R13, R36, R37 ;  /* 0x00000025240d723e */ /* 0x000fe200000000ff */
[----:B------:R-:W-:Y:S01]  /*c400*/  FFMA.FTZ R27, R29, R14, -R27 ;  /* 0x0000000e1d1b7223 */ /* 0x000fe2000001081b */
[----:B------:R-:W-:Y:S01]  /*c410*/  F2FP.PACK_AB R9, R45, R42 ;  /* 0x0000002a2d09723e */ /* 0x000fe200000000ff */
[----:B------:R-:W-:Y:S01]  /*c420*/  FFMA.FTZ R22, R24, R15, -R22 ;  /* 0x0000000f18167223 */ /* 0x000fe20000010816 */
[----:B------:R-:W-:Y:S01]  /*c430*/  F2FP.PACK_AB R14, R33, R44 ;  /* 0x0000002c210e723e */ /* 0x000fe200000000ff */
[----:B------:R-:W-:-:S02]  /*c440*/  FFMA.FTZ R26, R28, R35, -R26 ;  /* 0x000000231c1a7223 */ /* 0x000fc4000001081a */
[C---:B------:R-:W-:Y:S01]  /*c450*/  FFMA.FTZ R39, R11.reuse, R12, -R39 ;  /* 0x0000000c0b277223 */ /* 0x040fe20000010827 */
[----:B------:R-:W-:Y:S01]  /*c460*/  F2FP.PACK_AB R15, R22, R27 ;  /* 0x0000001b160f723e */ /* 0x000fe200000000ff */
[----:B------:R-:W-:Y:S02]  /*c470*/  FFMA.FTZ R40, R28, R40, R51 ;  /* 0x000000281c287223 */ /* 0x000fe40000010033 */
[----:B------:R-:W-:Y:S01]  /*c480*/  FFMA.FTZ R25, R11, R8, R25 ;  /* 0x000000080b197223 */ /* 0x000fe20000010019 */
[----:B------:R-:W-:Y:S02]  /*c490*/  F2FP.PACK_AB R12, R39, R26 ;  /* 0x0000001a270c723e */ /* 0x000fe400000000ff */
[----:B------:R-:W-:Y:S02]  /*c4a0*/  F2FP.PACK_AB R11, R6, R49 ;  /* 0x00000031060b723e */ /* 0x000fe400000000ff */
[----:B------:R-:W-:Y:S01]  /*c4b0*/  F2FP.PACK_AB R8, R25, R40 ;  /* 0x000000281908723e */ /* 0x000fe200000000ff */
[----:B------:R1:W-:Y:S04]  /*c4c0*/  STS.128 [R30+0x10080], R12 ;  /* 0x0100800c1e007388 */ /* 0x0003e80000000c00 */
[----:B------:R1:W-:Y:S02]  /*c4d0*/  STS.128 [R31+0x10080], R8 ;  /* 0x010080081f007388 */ /* 0x0003e40000000c00 */
.L_x_114:
[----:B------:R-:W-:Y:S05]  /*c4e0*/  BSYNC B2 ;  /* 0x0000000000027941 */ /* 0x000fea0003800000 */
.L_x_86:
[----:B-1----:R-:W-:Y:S01]  /*c4f0*/  IMAD.SHL.U32 R11, R16, 0x40, RZ ;  /* 0x00000040100b7824 */ /* 0x002fe200078e00ff */
[----:B------:R-:W-:-:S04]  /*c500*/  DEPBAR.LE SB0, 0x0 ;  /* 0x000080000000791a */ /* 0x000fc80000000000 */
[----:B------:R-:W-:Y:S01]  /*c510*/  LEA.HI R6, R23, R64, RZ, 0x5 ;  /* 0x0000004017067211 */ /* 0x000fe200078f28ff */
[----:B--2---:R-:W-:Y:S01]  /*c520*/  IMAD.SHL.U32 R8, R17, 0x8, RZ ;  /* 0x0000000811087824 */ /* 0x004fe200078e00ff */
[----:B------:R-:W-:Y:S01]  /*c530*/  LOP3.LUT R11, R11, 0x1c0, RZ, 0xc0, !PT ;  /* 0x000001c00b0b7812 */ /* 0x000fe200078ec0ff */
[----:B------:R-:W-:Y:S01]  /*c540*/  IMAD.WIDE.U32 R14, R18, c[0x0][0x208], RZ ;  /* 0x00008200120e7a25 */ /* 0x000fe200078e00ff */
[----:B------:R-:W-:Y:S02]  /*c550*/  LOP3.LUT P1, RZ, R16, 0x2, RZ, 0xc0, !PT ;  /* 0x0000000210ff7812 */ /* 0x000fe4000782c0ff */
[----:B------:R-:W-:Y:S01]  /*c560*/  LOP3.LUT R8, R11, 0x8, R8, 0xf8, !PT ;  /* 0x000000080b087812 */ /* 0x000fe200078ef808 */
[----:B------:R-:W-:Y:S01]  /*c570*/  IMAD.SHL.U32 R9, R6, 0x20, RZ ;  /* 0x0000002006097824 */ /* 0x000fe200078e00ff */
[----:B------:R-:W-:Y:S01]  /*c580*/  SHF.R.U32.HI R11, RZ, 0x3, R11 ;  /* 0x00000003ff0b7819 */ /* 0x000fe2000001160b */
[----:B------:R-:W-:Y:S01]  /*c590*/  IMAD R52, R18, -0x20, R55 ;  /* 0xffffffe012347824 */ /* 0x000fe200078e0237 */
[----:B------:R-:W-:Y:S01]  /*c5a0*/  SEL R10, RZ, 0x4, P4 ;  /* 0x00000004ff0a7807 */ /* 0x000fe20002000000 */
[----:B------:R-:W-:Y:S01]  /*c5b0*/  IMAD.SHL.U32 R232, R3, 0x2, RZ ;  /* 0x0000000203e87824 */ /* 0x000fe200078e00ff */
[----:B------:R-:W-:Y:S01]  /*c5c0*/  LOP3.LUT R9, R9, 0x7ffffc00, RZ, 0xc0, !PT ;  /* 0x7ffffc0009097812 */ /* 0x000fe200078ec0ff */
[----:B------:R-:W-:Y:S01]  /*c5d0*/  IMAD.SHL.U32 R223, R2, 0x2, RZ ;  /* 0x0000000202df7824 */ /* 0x000fe200078e00ff */
[----:B------:R-:W-:Y:S01]  /*c5e0*/  LOP3.LUT R8, R8, R11, RZ, 0x3c, !PT ;  /* 0x0000000b08087212 */ /* 0x000fe200078e3cff */
[----:B------:R-:W-:Y:S01]  /*c5f0*/  BAR.SYNC.DEFER_BLOCKING 0x0 ;  /* 0x0000000000007b1d */ /* 0x000fe20000010000 */
[----:B------:R-:W-:Y:S01]  /*c600*/  LOP3.LUT P6, RZ, R16, 0x4, RZ, 0xc0, !PT ;  /* 0x0000000410ff7812 */ /* 0x000fe200078cc0ff */
[----:B------:R-:W-:-:S02]  /*c610*/  IMAD.IADD R226, R2, 0x1, R9 ;  /* 0x0000000102e27824 */ /* 0x000fc400078e0209 */
[----:B------:R-:W-:Y:S01]  /*c620*/  IMAD R225, R21, 0x200, R8 ;  /* 0x0000020015e17824 */ /* 0x000fe200078e0208 */
[----:B------:R-:W-:Y:S01]  /*c630*/  SEL R8, RZ, 0x2, P5 ;  /* 0x00000002ff087807 */ /* 0x000fe20002800000 */
[----:B------:R-:W-:Y:S02]  /*c640*/  IMAD.SHL.U32 R226, R226, 0x2, RZ ;  /* 0x00000002e2e27824 */ /* 0x000fe400078e00ff */
[----:B------:R-:W-:Y:S01]  /*c650*/  IMAD.SHL.U32 R225, R225, 0x2, RZ ;  /* 0x00000002e1e17824 */ /* 0x000fe200078e00ff */
[----:B------:R-:W-:Y:S01]  /*c660*/  IADD3 R8, R10, R8, R19 ;  /* 0x000000080a087210 */ /* 0x000fe20007ffe013 */
[----:B------:R-:W-:Y:S01]  /*c670*/  IMAD R9, R20, c[0x0][0x208], RZ ;  /* 0x0000820014097a24 */ /* 0x000fe200078e02ff */
[----:B------:R-:W-:Y:S01]  /*c680*/  LEA R10, P0, R14, R230, 0x5 ;  /* 0x000000e60e0a7211 */ /* 0x000fe200078028ff */
[--C-:B------:R-:W-:Y:S01]  /*c690*/  IMAD R222, R0, 0x2, R226.reuse ;  /* 0x0000000200de7824 */ /* 0x100fe200078e02e2 */
[C---:B------:R-:W-:Y:S01]  /*c6a0*/  IADD3 R12, R225.reuse, 0xc080, RZ ;  /* 0x0000c080e10c7810 */ /* 0x040fe20007ffe0ff */
[----:B------:R-:W-:Y:S01]  /*c6b0*/  IMAD R9, R18, c[0x0][0x20c], R9 ;  /* 0x0000830012097a24 */ /* 0x000fe200078e0209 */
[----:B------:R-:W-:Y:S01]  /*c6c0*/  IADD3 R224, R225, 0xc0a0, RZ ;  /* 0x0000c0a0e1e07810 */ /* 0x000fe20007ffe0ff */
[----:B------:R-:W-:Y:S01]  /*c6d0*/  IMAD R221, R5, 0x2, R226 ;  /* 0x0000000205dd7824 */ /* 0x000fe200078e02e2 */
[----:B------:R-:W-:Y:S01]  /*c6e0*/  @P1 IADD3 R224, R12, -0x20, RZ ;  /* 0xffffffe00ce01810 */ /* 0x000fe20007ffe0ff */
[----:B------:R-:W-:Y:S01]  /*c6f0*/  IMAD.IADD R9, R15, 0x1, R9 ;  /* 0x000000010f097824 */ /* 0x000fe200078e0209 */
[----:B------:R-:W-:Y:S01]  /*c700*/  ISETP.LE.OR P1, PT, R52, R17, P2 ;  /* 0x000000113400720c */ /* 0x000fe20001723670 */
[----:B------:R-:W-:-:S02]  /*c710*/  IMAD R219, R5, 0x2, R222 ;  /* 0x0000000205db7824 */ /* 0x000fc400078e02de */
[----:B------:R-:W-:Y:S01]  /*c720*/  IMAD R218, R0, 0x2, R223 ;  /* 0x0000000200da7824 */ /* 0x000fe200078e02df */
[----:B------:R-:W-:Y:S01]  /*c730*/  LEA.HI.X R11, R14, R229, R9, 0x5, P0 ;  /* 0x000000e50e0b7211 */ /* 0x000fe200000f2c09 */
[----:B---3--:R-:W-:Y:S01]  /*c740*/  LDSM.16.M88.4 R24, [R226+0x10080] ;  /* 0x01008000e218783b */ /* 0x008fe20000000200 */
[----:B------:R-:W-:Y:S01]  /*c750*/  SEL R9, RZ, 0x8, P3 ;  /* 0x00000008ff097807 */ /* 0x000fe20001800000 */
[C---:B------:R-:W-:Y:S01]  /*c760*/  IMAD R217, R5.reuse, 0x2, R223 ;  /* 0x0000000205d97824 */ /* 0x040fe200078e02df */
[C---:B------:R-:W-:Y:S01]  /*c770*/  LEA R40, P0, R10.reuse, c[0x0][0x1f8], 0x1 ;  /* 0x00007e000a287a11 */ /* 0x040fe200078008ff */
[----:B------:R-:W1:Y:S01]  /*c780*/  LDSM.16.M88.4 R28, [R225+0xc080] ;  /* 0x00c08000e11c783b */ /* 0x000e620000000200 */
[----:B------:R-:W-:Y:S02]  /*c790*/  IMAD R216, R5, 0x2, R218 ;  /* 0x0000000205d87824 */ /* 0x000fe400078e02da */
[----:B------:R-:W-:Y:S01]  /*c7a0*/  IMAD.IADD R8, R9, 0x1, R8 ;  /* 0x0000000109087824 */ /* 0x000fe200078e0208 */
[----:B------:R-:W-:Y:S01]  /*c7b0*/  LEA.HI.X R41, R10, c[0x0][0x1fc], R11, 0x1, P0 ;  /* 0x00007f000a297a11 */ /* 0x000fe200000f0c0b */
[----:B------:R-:W-:Y:S01]  /*c7c0*/  IMAD.MOV.U32 R9, RZ, RZ, 0x40 ;  /* 0x00000040ff097424 */ /* 0x000fe200078e00ff */
[----:B----4-:R-:W-:Y:S02]  /*c7d0*/  LDSM.16.M88.4 R12, [R222+0x10080] ;  /* 0x01008000de0c783b */ /* 0x010fe40000000200 */
[----:B------:R-:W-:-:S02]  /*c7e0*/  LOP3.LUT P0, RZ, R8, 0x8, RZ, 0xc0, !PT ;  /* 0x0000000808ff7812 */ /* 0x000fc4000780c0ff */
[----:B------:R-:W2:Y:S01]  /*c7f0*/  LDSM.16.M88.4 R20, [R224] ;  /* 0x00000000e014783b */ /* 0x000ea20000000200 */
[----:B------:R-:W-:Y:S02]  /*c800*/  SEL R3, R9, 0xffffffc0, !P6 ;  /* 0xffffffc009037807 */ /* 0x000fe40007000000 */
[----:B------:R-:W-:Y:S01]  /*c810*/  LOP3.LUT P6, RZ, R8, 0x2, RZ, 0xc0, !PT ;  /* 0x0000000208ff7812 */ /* 0x000fe200078cc0ff */
[----:B------:R-:W3:Y:S01]  /*c820*/  LDSM.16.M88.4 R44, [R225+0xc880] ;  /* 0x00c88000e12c783b */ /* 0x000ee20000000200 */
[CC--:B------:R-:W-:Y:S01]  /*c830*/  ISETP.LE.OR P0, PT, R52.reuse, R17.reuse, !P0 ;  /* 0x000000113400720c */ /* 0x0c0fe20004703670 */
[----:B------:R-:W-:Y:S01]  /*c840*/  IMAD.IADD R220, R225, 0x1, R3 ;  /* 0x00000001e1dc7824 */ /* 0x000fe200078e0203 */
[----:B------:R-:W-:Y:S01]  /*c850*/  ISETP.LE.OR P6, PT, R52, R17, !P6 ;  /* 0x000000113400720c */ /* 0x000fe200077c3670 */
[----:B------:R-:W-:Y:S01]  /*c860*/  LDSM.16.M88.4 R32, [R224+0x800] ;  /* 0x00080000e020783b */ /* 0x000fe20000000200 */
[----:B------:R-:W-:-:S03]  /*c870*/  IMAD.IADD R214, R3, 0x1, R224 ;  /* 0x0000000103d67824 */ /* 0x000fc600078e02e0 */
[----:B------:R-:W-:Y:S01]  /*c880*/  @!PT LDS RZ, [RZ] ;  /* 0x00000000fffff984 */ /* 0x000fe20000000800 */
[----:B------:R-:W-:Y:S01]  /*c890*/  @!PT LDS RZ, [RZ] ;  /* 0x00000000fffff984 */ /* 0x000fe20000000800 */
[----:B------:R-:W-:Y:S01]  /*c8a0*/  @!PT LDS RZ, [RZ] ;  /* 0x00000000fffff984 */ /* 0x000fe20000000800 */
[----:B------:R3:W-:Y:S01]  /*c8b0*/  LDGSTS.E.BYPASS.LTC128B.128 [R232+0x8080], [R40.64], !P1 ;  /* 0x0808000028e87fae */ /* 0x0007e2000c901d4a */
[----:B------:R-:W-:-:S04]  /*c8c0*/  LOP3.LUT P1, RZ, R8, 0x4, RZ, 0xc0, !PT ;  /* 0x0000000408ff7812 */ /* 0x000fc8000782c0ff */
[----:B------:R-:W-:-:S03]  /*c8d0*/  ISETP.LE.OR P1, PT, R52, R17, !P1 ;  /* 0x000000113400720c */ /* 0x000fc60004f23670 */
[----:B------:R3:W-:Y:S01]  /*c8e0*/  LDGSTS.E.BYPASS.LTC128B.128 [R232+0x9080], [R40.64+0x80], !P6 ;  /* 0x0908008028e87fae */ /* 0x0007e2000f101d4a */
[C---:B-1----:R-:W-:Y:S09]  /*c8f0*/  HMMA.16816.F32 R16, R24.reuse, R28, RZ ;  /* 0x0000001c1810723c */ /* 0x042ff200000018ff */
[----:B------:R3:W-:Y:S04]  /*c900*/  LDGSTS.E.BYPASS.LTC128B.128 [R232+0xa080], [R40.64+0x100], !P1 ;  /* 0x0a08010028e87fae */ /* 0x0007e8000c901d4a */
[----:B------:R3:W-:Y:S01]  /*c910*/  LDGSTS.E.BYPASS.LTC128B.128 [R232+0xb080], [R40.64+0x180], !P0 ;  /* 0x0b08018028e87fae */ /* 0x0007e2000c101d4a */
[----:B------:R-:W-:Y:S03]  /*c920*/  HMMA.16816.F32 R28, R24, R30, RZ ;  /* 0x0000001e181c723c */ /* 0x000fe600000018ff */
[----:B------:R-:W-:Y:S04]  /*c930*/  LDSM.16.M88.4 R56, [R221+0x10080] ;  /* 0x01008000dd38783b */ /* 0x000fe80000000200 */
[----:B------:R-:W1:Y:S04]  /*c940*/  LDSM.16.M88.4 R8, [R220+0xc080] ;  /* 0x00c08000dc08783b */ /* 0x000e680000000200 */
[----:B------:R-:W-:Y:S04]  /*c950*/  LDSM.16.M88.4 R36, [R219+0x10080] ;  /* 0x01008000db24783b */ /* 0x000fe80000000200 */
[----:B------:R-:W4:Y:S01]  /*c960*/  LDSM.16.M88.4 R48, [R214] ;  /* 0x00000000d630783b */ /* 0x000f220000000200 */
[----:B--2---:R-:W-:Y:S03]  /*c970*/  HMMA.16816.F32 R16, R12, R20, R16 ;  /* 0x000000140c10723c */ /* 0x004fe60000001810 */
[----:B------:R-:W2:Y:S04]  /*c980*/  LDSM.16.M88.4 R72, [R220+0xc880] ;  /* 0x00c88000dc48783b */ /* 0x000ea80000000200 */
[----:B------:R-:W-:Y:S01]  /*c990*/  LDSM.16.M88.4 R68, [R225+0xd080] ;  /* 0x00d08000e144783b */ /* 0x000fe20000000200 */
[C---:B---3--:R-:W-:Y:S03]  /*c9a0*/  HMMA.16816.F32 R40, R24.reuse, R44, RZ ;  /* 0x0000002c1828723c */ /* 0x048fe600000018ff */
[----:B------:R-:W-:Y:S04]  /*c9b0*/  LDSM.16.M88.4 R60, [R214+0x800] ;  /* 0x00080000d63c783b */ /* 0x000fe80000000200 */
[----:B------:R-:W0:Y:S01]  /*c9c0*/  LDGDEPBAR ;  /* 0x00000000000079af */ /* 0x000e220000000000 */
[----:B------:R-:W-:Y:S03]  /*c9d0*/  HMMA.16816.F32 R24, R24, R46, RZ ;  /* 0x0000002e1818723c */ /* 0x000fe600000018ff */
[----:B------:R-:W-:Y:S05]  /*c9e0*/  LDSM.16.M88.4 R44, [R224+0x1000] ;  /* 0x00100000e02c783b */ /* 0x000fea0000000200 */
[----:B------:R-:W-:Y:S01]  /*c9f0*/  HMMA.16816.F32 R28, R12, R22, R28 ;  /* 0x000000160c1c723c */ /* 0x000fe2000000181c */
[----:B------:R-:W3:Y:S07]  /*ca00*/  LDSM.16.M88.4 R20, [R226+0x14080] ;  /* 0x01408000e214783b */ /* 0x000eee0000000200 */
[----:B-1----:R-:W-:Y:S08]  /*ca10*/  HMMA.16816.F32 R16, R56, R8, R16 ;  /* 0x000000083810723c */ /* 0x002ff00000001810 */
[C---:B------:R-:W-:Y:S08]  /*ca20*/  HMMA.16816.F32 R40, R12.reuse, R32, R40 ;  /* 0x000000200c28723c */ /* 0x040ff00000001828 */
[----:B------:R-:W-:Y:S01]  /*ca30*/  HMMA.16816.F32 R12, R12, R34, R24 ;  /* 0x000000220c0c723c */ /* 0x000fe20000001818 */
[----:B------:R-:W-:Y:S04]  /*ca40*/  LDSM.16.M88.4 R24, [R221+0x14080] ;  /* 0x01408000dd18783b */ /* 0x000fe80000000200 */
[----:B------:R-:W-:Y:S03]  /*ca50*/  LDSM.16.M88.4 R32, [R220+0xd080] ;  /* 0x00d08000dc20783b */ /* 0x000fe60000000200 */
[----:B------:R-:W-:Y:S01]  /*ca60*/  HMMA.16816.F32 R28, R56, R10, R28 ;  /* 0x0000000a381c723c */ /* 0x000fe2000000181c */
[----:B------:R-:W1:Y:S07]  /*ca70*/  LDSM.16.M88.4 R8, [R222+0x14080] ;  /* 0x01408000de08783b */ /* 0x000e6e0000000200 */
[----:B----4-:R-:W-:Y:S08]  /*ca80*/  HMMA.16816.F32 R16, R36, R48, R16 ;  /* 0x000000302410723c */ /* 0x010ff00000001810 */
[C---:B--2---:R-:W-:Y:S08]  /*ca90*/  HMMA.16816.F32 R40, R56.reuse, R72, R40 ;  /* 0x000000483828723c */ /* 0x044ff00000001828 */
[----:B------:R-:W-:Y:S01]  /*caa0*/  HMMA.16816.F32 R56, R56, R74, R12 ;  /* 0x0000004a3838723c */ /* 0x000fe2000000180c */
[----:B------:R-:W-:Y:S04]  /*cab0*/  LDSM.16.M88.4 R72, [R224+0x1800] ;  /* 0x00180000e048783b */ /* 0x000fe80000000200 */
[----:B------:R-:W-:Y:S03]  /*cac0*/  LDSM.16.M88.4 R12, [R219+0x14080] ;  /* 0x01408000db0c783b */ /* 0x000fe60000000200 */
[----:B------:R-:W-:Y:S01]  /*cad0*/  HMMA.16816.F32 R28, R36, R50, R28 ;  /* 0x00000032241c723c */ /* 0x000fe2000000181c */
[----:B------:R-:W2:Y:S07]  /*cae0*/  LDSM.16.M88.4 R48, [R225+0xd880] ;  /* 0x00d88000e130783b */ /* 0x000eae0000000200 */
[----:B---3--:R-:W-:Y:S08]  /*caf0*/  HMMA.16816.F32 R16, R20, R68, R16 ;  /* 0x000000441410723c */ /* 0x008ff00000001810 */
[C---:B------:R-:W-:Y:S08]  /*cb00*/  HMMA.16816.F32 R40, R36.reuse, R60, R40 ;  /* 0x0000003c2428723c */ /* 0x040ff00000001828 */
[----:B------:R-:W-:Y:S01]  /*cb10*/  HMMA.16816.F32 R56, R36, R62, R56 ;  /* 0x0000003e2438723c */ /* 0x000fe20000001838 */
[----:B------:R-:W-:Y:S04]  /*cb20*/  LDSM.16.M88.4 R60, [R220+0xd880] ;  /* 0x00d88000dc3c783b */ /* 0x000fe80000000200 */
[----:B------:R-:W-:Y:S03]  /*cb30*/  LDSM.16.M88.4 R36, [R226+0x18080] ;  /* 0x01808000e224783b */ /* 0x000fe60000000200 */
[----:B------:R-:W-:Y:S01]  /*cb40*/  HMMA.16816.F32 R28, R20, R70, R28 ;  /* 0x00000046141c723c */ /* 0x000fe2000000181c */
[----:B------:R-:W3:Y:S07]  /*cb50*/  LDSM.16.M88.4 R68, [R214+0x1000] ;  /* 0x00100000d644783b */ /* 0x000eee0000000200 */
[----:B-1----:R-:W-:Y:S08]  /*cb60*/  HMMA.16816.F32 R16, R8, R44, R16 ;  /* 0x0000002c0810723c */ /* 0x002ff00000001810 */
[C---:B--2---:R-:W-:Y:S08]  /*cb70*/  HMMA.16816.F32 R40, R20.reuse, R48, R40 ;  /* 0x000000301428723c */ /* 0x044ff00000001828 */
[----:B------:R-:W-:Y:S01]  /*cb80*/  HMMA.16816.F32 R56, R20, R50, R56 ;  /* 0x000000321438723c */ /* 0x000fe20000001838 */
[----:B------:R-:W-:Y:S04]  /*cb90*/  LDSM.16.M88.4 R48, [R214+0x1800] ;  /* 0x00180000d630783b */ /* 0x000fe80000000200 */
[----:B------:R-:W-:Y:S03]  /*cba0*/  LDSM.16.M88.4 R20, [R222+0x18080] ;  /* 0x01808000de14783b */ /* 0x000fe60000000200 */
[----:B------:R-:W-:Y:S01]  /*cbb0*/  HMMA.16816.F32 R28, R8, R46, R28 ;  /* 0x0000002e081c723c */ /* 0x000fe2000000181c */
[----:B------:R-:W1:Y:S07]  /*cbc0*/  LDSM.16.M88.4 R44, [R225+0xe080] ;  /* 0x00e08000e12c783b */ /* 0x000e6e0000000200 */
[----:B------:R-:W-:Y:S08]  /*cbd0*/  HMMA.16816.F32 R16, R24, R32, R16 ;  /* 0x000000201810723c */ /* 0x000ff00000001810 */
[C---:B------:R-:W-:Y:S08]  /*cbe0*/  HMMA.16816.F32 R40, R8.reuse, R72, R40 ;  /* 0x000000480828723c */ /* 0x040ff00000001828 */
        /* <DEDUP_REMOVED lines=19> */
[----:B--2---:R-:W-:Y:S08]  /*cd20*/  HMMA.16816.F32 R16, R20, R32, R16 ;  /* 0x000000201410723c */ /* 0x004ff00000001810 */
[C---:B------:R-:W-:Y:S08]  /*cd30*/  HMMA.16816.F32 R40, R36.reuse, R72, R40 ;  /* 0x000000482428723c */ /* 0x040ff00000001828 */
[----:B------:R-:W-:Y:S01]  /*cd40*/  HMMA.16816.F32 R56, R36, R74, R56 ;  /* 0x0000004a2438723c */ /* 0x000fe20000001838 */
[----:B------:R-:W-:Y:S04]  /*cd50*/  LDSM.16.M88.4 R36, [R222+0x1c080] ;  /* 0x01c08000de24783b */ /* 0x000fe80000000200 */
[----:B------:R-:W-:Y:S03]  /*cd60*/  LDSM.16.M88.4 R72, [R224+0x3000] ;  /* 0x00300000e048783b */ /* 0x000fe60000000200 */
[----:B------:R-:W-:Y:S01]  /*cd70*/  HMMA.16816.F32 R28, R20, R34, R28 ;  /* 0x00000022141c723c */ /* 0x000fe2000000181c */
[----:B------:R-:W2:Y:S07]  /*cd80*/  LDSM.16.M88.4 R32, [R220+0xe880] ;  /* 0x00e88000dc20783b */ /* 0x000eae0000000200 */
[----:B---3--:R-:W-:Y:S08]  /*cd90*/  HMMA.16816.F32 R16, R8, R68, R16 ;  /* 0x000000440810723c */ /* 0x008ff00000001810 */
[C---:B-1----:R-:W-:Y:S08]  /*cda0*/  HMMA.16816.F32 R40, R20.reuse, R44, R40 ;  /* 0x0000002c1428723c */ /* 0x042ff00000001828 */
[----:B------:R-:W-:Y:S01]  /*cdb0*/  HMMA.16816.F32 R56, R20, R46, R56 ;  /* 0x0000002e1438723c */ /* 0x000fe20000001838 */
[----:B------:R-:W-:Y:S04]  /*cdc0*/  LDSM.16.M88.4 R44, [R225+0xf880] ;  /* 0x00f88000e12c783b */ /* 0x000fe80000000200 */
[----:B------:R-:W-:Y:S03]  /*cdd0*/  LDSM.16.M88.4 R20, [R220+0xf080] ;  /* 0x00f08000dc14783b */ /* 0x000fe60000000200 */
[----:B------:R-:W-:Y:S01]  /*cde0*/  HMMA.16816.F32 R28, R8, R70, R28 ;  /* 0x00000046081c723c */ /* 0x000fe2000000181c */
[----:B------:R-:W1:Y:S07]  /*cdf0*/  LDSM.16.M88.4 R68, [R214+0x2800] ;  /* 0x00280000d644783b */ /* 0x000e6e0000000200 */
[----:B------:R-:W-:Y:S08]  /*ce00*/  HMMA.16816.F32 R16, R60, R24, R16 ;  /* 0x000000183c10723c */ /* 0x000ff00000001810 */
[C---:B--2---:R-:W-:Y:S08]  /*ce10*/  HMMA.16816.F32 R40, R8.reuse, R32, R40 ;  /* 0x000000200828723c */ /* 0x044ff00000001828 */
[----:B------:R-:W-:Y:S01]  /*ce20*/  HMMA.16816.F32 R56, R8, R34, R56 ;  /* 0x000000220838723c */ /* 0x000fe20000001838 */
[----:B------:R-:W-:Y:S04]  /*ce30*/  LDSM.16.M88.4 R32, [R224+0x3800] ;  /* 0x00380000e020783b */ /* 0x000fe80000000200 */
[----:B------:R-:W-:Y:S03]  /*ce40*/  LDSM.16.M88.4 R8, [R214+0x3000] ;  /* 0x00300000d608783b */ /* 0x000fe60000000200 */
[----:B------:R-:W-:Y:S01]  /*ce50*/  HMMA.16816.F32 R28, R60, R26, R28 ;  /* 0x0000001a3c1c723c */ /* 0x000fe2000000181c */
[----:B------:R-:W2:Y:S07]  /*ce60*/  LDSM.16.M88.4 R24, [R221+0x1c080] ;  /* 0x01c08000dd18783b */ /* 0x000eae0000000200 */
[----:B------:R-:W-:Y:S08]  /*ce70*/  HMMA.16816.F32 R16, R48, R12, R16 ;  /* 0x0000000c3010723c */ /* 0x000ff00000001810 */
[C---:B-1----:R-:W-:Y:S08]  /*ce80*/  HMMA.16816.F32 R40, R60.reuse, R68, R40 ;  /* 0x000000443c28723c */ /* 0x042ff00000001828 */
[----:B------:R-:W-:Y:S08]  /*ce90*/  HMMA.16816.F32 R56, R60, R70, R56 ;  /* 0x000000463c38723c */ /* 0x000ff00000001838 */
[----:B------:R-:W-:Y:S01]  /*cea0*/  HMMA.16816.F32 R28, R48, R14, R28 ;  /* 0x0000000e301c723c */ /* 0x000fe2000000181c */
[----:B------:R-:W1:Y:S07]  /*ceb0*/  LDSM.16.M88.4 R12, [R219+0x1c080] ;  /* 0x01c08000db0c783b */ /* 0x000e6e0000000200 */
[----:B------:R-:W-:Y:S08]  /*cec0*/  HMMA.16816.F32 R16, R36, R72, R16 ;  /* 0x000000482410723c */ /* 0x000ff00000001810 */
[C---:B------:R-:W-:Y:S01]  /*ced0*/  HMMA.16816.F32 R60, R48.reuse, R44, R40 ;  /* 0x0000002c303c723c */ /* 0x040fe20000001828 */
[----:B------:R-:W3:Y:S07]  /*cee0*/  LDSM.16.M88.4 R40, [R220+0xf880] ;  /* 0x00f88000dc28783b */ /* 0x000eee0000000200 */
[----:B------:R-:W-:Y:S08]  /*cef0*/  HMMA.16816.F32 R56, R48, R46, R56 ;  /* 0x0000002e3038723c */ /* 0x000ff00000001838 */
[----:B------:R-:W-:Y:S08]  /*cf00*/  HMMA.16816.F32 R28, R36, R74, R28 ;  /* 0x0000004a241c723c */ /* 0x000ff0000000181c */
[----:B--2---:R-:W-:Y:S08]  /*cf10*/  HMMA.16816.F32 R16, R24, R20, R16 ;  /* 0x000000141810723c */ /* 0x004ff00000001810 */
[C---:B------:R-:W-:Y:S08]  /*cf20*/  HMMA.16816.F32 R60, R36.reuse, R32, R60 ;  /* 0x00000020243c723c */ /* 0x040ff0000000183c */
[----:B------:R-:W-:Y:S08]  /*cf30*/  HMMA.16816.F32 R56, R36, R34, R56 ;  /* 0x000000222438723c */ /* 0x000ff00000001838 */
[----:B------:R-:W-:Y:S01]  /*cf40*/  HMMA.16816.F32 R28, R24, R22, R28 ;  /* 0x00000016181c723c */ /* 0x000fe2000000181c */
[----:B------:R-:W2:Y:S01]  /*cf50*/  LDSM.16.M88.4 R20, [R214+0x3800] ;  /* 0x00380000d614783b */ /* 0x000ea20000000200 */
[----:B------:R-:W-:-:S06]  /*cf60*/  DEPBAR.LE SB0, 0x0 ;  /* 0x000080000000791a */ /* 0x000fcc0000000000 */
[----:B-1----:R-:W-:Y:S08]  /*cf70*/  HMMA.16816.F32 R16, R12, R8, R16 ;  /* 0x000000080c10723c */ /* 0x002ff00000001810 */
[C---:B---3--:R-:W-:Y:S08]  /*cf80*/  HMMA.16816.F32 R60, R24.reuse, R40, R60 ;  /* 0x00000028183c723c */ /* 0x048ff0000000183c */
[----:B------:R-:W-:Y:S08]  /*cf90*/  HMMA.16816.F32 R56, R24, R42, R56 ;  /* 0x0000002a1838723c */ /* 0x000ff00000001838 */
[----:B------:R-:W-:Y:S01]  /*cfa0*/  HMMA.16816.F32 R28, R12, R10, R28 ;  /* 0x0000000a0c1c723c */ /* 0x000fe2000000181c */
[----:B------:R-:W-:Y:S01]  /*cfb0*/  FMUL.FTZ R8, R17, c[0x0][0x320] ;  /* 0x0000c80011087a20 */ /* 0x000fe20000410000 */
[----:B------:R-:W-:Y:S01]  /*cfc0*/  LOP3.LUT R17, R6, 0xffffffe0, RZ, 0xc0, !PT ;  /* 0xffffffe006117812 */ /* 0x000fe200078ec0ff */
[----:B------:R-:W-:-:S02]  /*cfd0*/  FMUL.FTZ R3, R16, c[0x0][0x320] ;  /* 0x0000c80010037a20 */ /* 0x000fc40000410000 */
[----:B------:R-:W-:Y:S02]  /*cfe0*/  FMUL.FTZ R9, R18, c[0x0][0x320] ;  /* 0x0000c80012097a20 */ /* 0x000fe40000410000 */
[----:B------:R-:W-:Y:S01]  /*cff0*/  IMAD.IADD R64, R64, 0x1, -R17 ;  /* 0x0000000140407824 */ /* 0x000fe200078e0a11 */
[----:B------:R-:W-:Y:S01]  /*d000*/  MUFU.TANH R8, R8 ;  /* 0x0000000800087308 */ /* 0x000fe20000002400 */
[----:B--2---:R-:W-:Y:S01]  /*d010*/  HMMA.16816.F32 R60, R12, R20, R60 ;  /* 0x000000140c3c723c */ /* 0x004fe2000000183c */
[----:B------:R-:W-:Y:S02]  /*d020*/  FMUL.FTZ R10, R19, c[0x0][0x320] ;  /* 0x0000c800130a7a20 */ /* 0x000fe40000410000 */
[----:B------:R-:W-:-:S04]  /*d030*/  SHF.R.S32.HI R17, RZ, 0x1f, R64 ;  /* 0x0000001fff117819 */ /* 0x000fc80000011440 */
[----:B------:R-:W-:Y:S01]  /*d040*/  MUFU.TANH R3, R3 ;  /* 0x0000000300037308 */ /* 0x000fe20000002400 */
[----:B------:R-:W-:Y:S07]  /*d050*/  HMMA.16816.F32 R56, R12, R22, R56 ;  /* 0x000000160c38723c */ /* 0x000fee0000001838 */
[----:B------:R-:W-:Y:S01]  /*d060*/  LEA.HI R13, R17, R64, RZ, 0x2 ;  /* 0x00000040110d7211 */ /* 0x000fe200078f10ff */
[----:B------:R-:W1:Y:S01]  /*d070*/  MUFU.TANH R9, R9 ;  /* 0x0000000900097308 */ /* 0x000e620000002400 */
[----:B------:R-:W-:-:S02]  /*d080*/  FMUL.FTZ R11, R28, c[0x0][0x320] ;  /* 0x0000c8001c0b7a20 */ /* 0x000fc40000410000 */
[----:B------:R-:W-:Y:S01]  /*d090*/  LOP3.LUT R13, R13, 0x7ffffffc, RZ, 0xc0, !PT ;  /* 0x7ffffffc0d0d7812 */ /* 0x000fe200078ec0ff */
[----:B------:R-:W-:Y:S02]  /*d0a0*/  FMUL.FTZ R16, R29, c[0x0][0x320] ;  /* 0x0000c8001d107a20 */ /* 0x000fe40000410000 */
[----:B------:R-:W-:Y:S02]  /*d0b0*/  FMUL.FTZ R18, R30, c[0x0][0x320] ;  /* 0x0000c8001e127a20 */ /* 0x000fe40000410000 */
[----:B------:R-:W-:Y:S01]  /*d0c0*/  IMAD.IADD R13, R64, 0x1, -R13 ;  /* 0x00000001400d7824 */ /* 0x000fe200078e0a0d */
[----:B------:R-:W2:Y:S01]  /*d0d0*/  MUFU.TANH R11, R11 ;  /* 0x0000000b000b7308 */ /* 0x000ea20000002400 */
[----:B------:R-:W-:Y:S02]  /*d0e0*/  FMUL.FTZ R17, R60, c[0x0][0x320] ;  /* 0x0000c8003c117a20 */ /* 0x000fe40000410000 */
[----:B------:R-:W-:Y:S02]  /*d0f0*/  IMAD R52, R13, -0x2, R52 ;  /* 0xfffffffe0d347824 */ /* 0x000fe400078e0234 */
[----:B------:R-:W-:-:S02]  /*d100*/  FMUL.FTZ R15, R61, c[0x0][0x320] ;  /* 0x0000c8003d0f7a20 */ /* 0x000fc40000410000 */
[----:B------:R-:W-:Y:S01]  /*d110*/  FMUL.FTZ R31, R31, c[0x0][0x320] ;  /* 0x0000c8001f1f7a20 */ /* 0x000fe20000410000 */
[----:B------:R-:W3:Y:S01]  /*d120*/  MUFU.TANH R10, R10 ;  /* 0x0000000a000a7308 */ /* 0x000ee20000002400 */
[----:B------:R-:W-:Y:S01]  /*d130*/  ISETP.GT.AND P0, PT, R52, RZ, PT ;  /* 0x000000ff3400720c */ /* 0x000fe20003f04270 */
[----:B------:R-:W-:Y:S01]  /*d140*/  FMUL.FTZ R14, R62, c[0x0][0x320] ;  /* 0x0000c8003e0e7a20 */ /* 0x000fe20000410000 */
[----:B------:R-:W-:Y:S01]  /*d150*/  ISETP.GT.AND P6, PT, R52, 0x8, PT ;  /* 0x000000083400780c */ /* 0x000fe20003fc4270 */
[----:B------:R-:W-:Y:S01]  /*d160*/  FMUL.FTZ R13, R56, c[0x0][0x320] ;  /* 0x0000c800380d7a20 */ /* 0x000fe20000410000 */
[----:B-1----:R-:W-:Y:S01]  /*d170*/  FSEL R19, R9, -INF , P0 ;  /* 0xff80000009137808 */ /* 0x002fe20000000000 */
[----:B------:R-:W-:Y:S01]  /*d180*/  FMUL.FTZ R57, R57, c[0x0][0x320] ;  /* 0x0000c80039397a20 */ /* 0x000fe20000410000 */
[----:B------:R-:W-:Y:S01]  /*d190*/  FSEL R3, R3, -INF , P0 ;  /* 0xff80000003037808 */ /* 0x000fe20000000000 */
[----:B------:R-:W1:Y:S01]  /*d1a0*/  MUFU.TANH R16, R16 ;  /* 0x0000001000107308 */ /* 0x000e620000002400 */
[C---:B------:R-:W-:Y:S01]  /*d1b0*/  ISETP.GT.AND P0, PT, R52.reuse, 0x1, PT ;  /* 0x000000013400780c */ /* 0x040fe20003f04270 */
[----:B------:R-:W-:Y:S01]  /*d1c0*/  FMUL.FTZ R12, R63, c[0x0][0x320] ;  /* 0x0000c8003f0c7a20 */ /* 0x000fe20000410000 */
[----:B------:R-:W-:Y:S01]  /*d1d0*/  ISETP.GT.AND P1, PT, R52, 0x9, PT ;  /* 0x000000093400780c */ /* 0x000fe20003f24270 */
[----:B------:R-:W-:Y:S01]  /*d1e0*/  FMUL.FTZ R58, R58, c[0x0][0x320] ;  /* 0x0000c8003a3a7a20 */ /* 0x000fe20000410000 */
[----:B------:R-:W-:Y:S01]  /*d1f0*/  FSEL R21, R8, -INF , P0 ;  /* 0xff80000008157808 */ /* 0x000fe20000000000 */
[----:B------:R-:W-:Y:S01]  /*d200*/  FMUL.FTZ R59, R59, c[0x0][0x320] ;  /* 0x0000c8003b3b7a20 */ /* 0x000fe20000410000 */
[----:B--2---:R-:W-:Y:S01]  /*d210*/  FSEL R23, R11, -INF , P6 ;  /* 0xff8000000b177808 */ /* 0x004fe20003000000 */
[----:B------:R-:W2:Y:S01]  /*d220*/  MUFU.TANH R18, R18 ;  /* 0x0000001200127308 */ /* 0x000ea20000002400 */
[----:B------:R-:W-:-:S02]  /*d230*/  FMNMX.FTZ R8, R3, R21, !PT ;  /* 0x0000001503087209 */ /* 0x000fc40007810000 */
[----:B---3--:R-:W-:Y:S02]  /*d240*/  FSEL R20, R10, -INF , P0 ;  /* 0xff8000000a147808 */ /* 0x008fe40000000000 */
[----:B------:R-:W-:Y:S02]  /*d250*/  ISETP.GT.AND P0, PT, R52, 0x10, PT ;  /* 0x000000103400780c */ /* 0x000fe40003f04270 */
[----:B------:R-:W-:Y:S01]  /*d260*/  FMNMX.FTZ R8, R23, R8, !PT ;  /* 0x0000000817087209 */ /* 0x000fe20007810000 */
[----:B------:R-:W3:Y:S01]  /*d270*/  MUFU.TANH R17, R17 ;  /* 0x0000001100117308 */ /* 0x000ee20000002400 */
[----:B-1----:R-:W-:Y:S02]  /*d280*/  FSEL R9, R16, -INF , P1 ;  /* 0xff80000010097808 */ /* 0x002fe40000800000 */
[----:B------:R-:W-:Y:S02]  /*d290*/  FMNMX.FTZ R27, R19, R20, !PT ;  /* 0x00000014131b7209 */ /* 0x000fe40007810000 */
[----:B------:R-:W-:-:S03]  /*d2a0*/  FMNMX.FTZ R8, R9, R8, !PT ;  /* 0x0000000809087209 */ /* 0x000fc60007810000 */
[----:B------:R-:W1:Y:S01]  /*d2b0*/  MUFU.TANH R6, R31 ;  /* 0x0000001f00067308 */ /* 0x000e620000002400 */
[----:B--2---:R-:W-:Y:S02]  /*d2c0*/  FSEL R18, R18, -INF , P6 ;  /* 0xff80000012127808 */ /* 0x004fe40003000000 */
[----:B------:R-:W-:Y:S02]  /*d2d0*/  ISETP.GT.AND P6, PT, R52, 0x11, PT ;  /* 0x000000113400780c */ /* 0x000fe40003fc4270 */
[----:B------:R-:W-:-:S03]  /*d2e0*/  FMNMX.FTZ R27, R18, R27, !PT ;  /* 0x0000001b121b7209 */ /* 0x000fc60007810000 */
[----:B------:R-:W2:Y:S01]  /*d2f0*/  MUFU.TANH R15, R15 ;  /* 0x0000000f000f7308 */ /* 0x000ea20000002400 */
[----:B---3--:R-:W-:-:S04]  /*d300*/  FSEL R17, R17, -INF , P0 ;  /* 0xff80000011117808 */ /* 0x008fc80000000000 */
[----:B------:R-:W-:-:S03]  /*d310*/  FMNMX.FTZ R8, R17, R8, !PT ;  /* 0x0000000811087209 */ /* 0x000fc60007810000 */
[----:B------:R-:W3:Y:S01]  /*d320*/  MUFU.TANH R14, R14 ;  /* 0x0000000e000e7308 */ /* 0x000ee20000002400 */
[----:B-1----:R-:W-:Y:S02]  /*d330*/  FSEL R6, R6, -INF , P1 ;  /* 0xff80000006067808 */ /* 0x002fe40000800000 */
[----:B------:R-:W-:Y:S02]  /*d340*/  ISETP.GT.AND P1, PT, R52, 0x18, PT ;  /* 0x000000183400780c */ /* 0x000fe40003f24270 */
[----:B------:R-:W-:-:S03]  /*d350*/  FMNMX.FTZ R27, R6, R27, !PT ;  /* 0x0000001b061b7209 */ /* 0x000fc60007810000 */
[----:B------:R-:W1:Y:S01]  /*d360*/  MUFU.TANH R13, R13 ;  /* 0x0000000d000d7308 */ /* 0x000e620000002400 */
[----:B--2---:R-:W-:-:S04]  /*d370*/  FSEL R15, R15, -INF , P6 ;  /* 0xff8000000f0f7808 */ /* 0x004fc80003000000 */
[----:B------:R-:W-:-:S03]  /*d380*/  FMNMX.FTZ R8, R15, R8, !PT ;  /* 0x000000080f087209 */ /* 0x000fc60007810000 */
[----:B------:R-:W2:Y:S01]  /*d390*/  MUFU.TANH R11, R57 ;  /* 0x00000039000b7308 */ /* 0x000ea20000002400 */
[----:B---3--:R-:W-:Y:S01]  /*d3a0*/  FSEL R14, R14, -INF , P0 ;  /* 0xff8000000e0e7808 */ /* 0x008fe20000000000 */
[----:B------:R-:W-:Y:S01]  /*d3b0*/  BAR.SYNC.DEFER_BLOCKING 0x0 ;  /* 0x0000000000007b1d */ /* 0x000fe20000010000 */
[----:B------:R-:W-:Y:S02]  /*d3c0*/  ISETP.GT.AND P0, PT, R52, 0x19, PT ;  /* 0x000000193400780c */ /* 0x000fe40003f04270 */
[----:B------:R-:W-:Y:S02]  /*d3d0*/  FMNMX.FTZ R27, R14, R27, !PT ;  /* 0x0000001b0e1b7209 */ /* 0x000fe40007810000 */
[----:B-1----:R-:W-:Y:S01]  /*d3e0*/  FSEL R13, R13, -INF , P1 ;  /* 0xff8000000d0d7808 */ /* 0x002fe20000800000 */
[----:B------:R-:W1:Y:S03]  /*d3f0*/  MUFU.TANH R12, R12 ;  /* 0x0000000c000c7308 */ /* 0x000e660000002400 */
[----:B------:R-:W-:-:S02]  /*d400*/  FMNMX.FTZ R8, R13, R8, !PT ;  /* 0x000000080d087209 */ /* 0x000fc40007810000 */
[----:B--2---:R-:W-:-:S03]  /*d410*/  FSEL R11, R11, -INF , P0 ;  /* 0xff8000000b0b7808 */ /* 0x004fc60000000000 */
[----:B------:R-:W2:Y:S01]  /*d420*/  MUFU.TANH R10, R58 ;  /* 0x0000003a000a7308 */ /* 0x000ea20000002400 */
[----:B------:R-:W-:-:S05]  /*d430*/  FMNMX.FTZ R25, R11, R8, !PT ;  /* 0x000000080b197209 */ /* 0x000fca0007810000 */
[----:B------:R-:W3:Y:S02]  /*d440*/  SHFL.BFLY PT, R16, R25, 0x2, 0x1f ;  /* 0x0c401f0019107f89 */ /* 0x000ee400000e0000 */
[----:B------:R-:W4:Y:S01]  /*d450*/  MUFU.TANH R8, R59 ;  /* 0x0000003b00087308 */ /* 0x000f220000002400 */
[----:B-1----:R-:W-:-:S04]  /*d460*/  FSEL R12, R12, -INF , P6 ;  /* 0xff8000000c0c7808 */ /* 0x002fc80003000000 */
[----:B------:R-:W-:Y:S02]  /*d470*/  FMNMX.FTZ R27, R12, R27, !PT ;  /* 0x0000001b0c1b7209 */ /* 0x000fe40007810000 */
[----:B--2---:R-:W-:-:S04]  /*d480*/  FSEL R10, R10, -INF , P1 ;  /* 0xff8000000a0a7808 */ /* 0x004fc80000800000 */
[----:B------:R-:W-:Y:S02]  /*d490*/  FMNMX.FTZ R27, R10, R27, !PT ;  /* 0x0000001b0a1b7209 */ /* 0x000fe40007810000 */
[----:B----4-:R-:W-:Y:S02]  /*d4a0*/  FSEL R8, R8, -INF , P0 ;  /* 0xff80000008087808 */ /* 0x010fe40000000000 */
[----:B------:R-:W-:Y:S02]  /*d4b0*/  ISETP.GE.AND P0, PT, R55, 0x21, PT ;  /* 0x000000213700780c */ /* 0x000fe40003f06270 */
[----:B------:R-:W-:Y:S02]  /*d4c0*/  FMNMX.FTZ R27, R8, R27, !PT ;  /* 0x0000001b081b7209 */ /* 0x000fe40007810000 */
[----:B---3--:R-:W-:-:S03]  /*d4d0*/  FMNMX.FTZ R24, R25, R16, !PT ;  /* 0x0000001019187209 */ /* 0x008fc60007810000 */
[----:B------:R-:W-:Y:S04]  /*d4e0*/  SHFL.BFLY PT, R16, R27, 0x2, 0x1f ;  /* 0x0c401f001b107f89 */ /* 0x000fe800000e0000 */
[----:B------:R-:W1:Y:S02]  /*d4f0*/  SHFL.BFLY PT, R25, R24, 0x1, 0x1f ;  /* 0x0c201f0018197f89 */ /* 0x000e6400000e0000 */
[----:B------:R-:W-:Y:S01]  /*d500*/  @P0 LEA.HI.SX32 R26, R149, 0xfffffffe, 0x1b ;  /* 0xfffffffe951a0811 */ /* 0x000fe200078fdaff */
[----:B------:R-:W-:Y:S02]  /*d510*/  @P0 IMAD.MOV.U32 R28, RZ, RZ, R234 ;  /* 0x000000ffff1c0224 */ /* 0x000fe400078e00ea */
[----:B------:R-:W-:Y:S02]  /*d520*/  @P0 IMAD.MOV.U32 R29, RZ, RZ, R237 ;  /* 0x000000ffff1d0224 */ /* 0x000fe400078e00ed */
[----:B------:R-:W-:Y:S01]  /*d530*/  @P0 IMAD R4, R4, R26, RZ ;  /* 0x0000001a04040224 */ /* 0x000fe200078e02ff */
[----:B-1----:R-:W-:-:S02]  /*d540*/  FMNMX.FTZ R148, R24, R25, !PT ;  /* 0x0000001918947209 */ /* 0x002fc40007810000 */
[----:B------:R-:W-:Y:S02]  /*d550*/  FMNMX.FTZ R25, R16, R27, !PT ;  /* 0x0000001b10197209 */ /* 0x000fe40007810000 */
[C---:B------:R-:W-:Y:S01]  /*d560*/  FSETP.NEU.FTZ.AND P1, PT, R148.reuse, -INF , PT ;  /* 0xff8000009400780b */ /* 0x040fe20003f3d000 */
[----:B------:R-:W-:Y:S01]  /*d570*/  FMUL.FTZ R16, R148, c[0x0][0x2d0] ;  /* 0x0000b40094107a20 */ /* 0x000fe20000410000 */
[----:B------:R-:W-:Y:S01]  /*d580*/  @P0 SHF.R.S32.HI R24, RZ, 0x1f, R26 ;  /* 0x0000001fff180819 */ /* 0x000fe2000001141a */
[----:B------:R-:W1:Y:S01]  /*d590*/  SHFL.BFLY PT, R22, R25, 0x1, 0x1f ;  /* 0x0c201f0019167f89 */ /* 0x000e6200000e0000 */
[-C--:B------:R-:W-:Y:S02]  /*d5a0*/  @P0 IMAD.WIDE.U32 R26, R26, R7.reuse, R28 ;  /* 0x000000071a1a0225 */ /* 0x080fe400078e001c */
[----:B------:R-:W-:Y:S02]  /*d5b0*/  FSEL R16, R16, RZ, P1 ;  /* 0x000000ff10107208 */ /* 0x000fe40000800000 */
[----:B------:R-:W-:Y:S01]  /*d5c0*/  @P0 IMAD R4, R24, R7, R4 ;  /* 0x0000000718040224 */ /* 0x000fe200078e0204 */
[----:B------:R-:W-:-:S02]  /*d5d0*/  @P0 LEA R28, P1, R26, c[0x0][0x1c8], 0x1 ;  /* 0x000072001a1c0a11 */ /* 0x000fc400078208ff */
[----:B------:R-:W-:Y:S02]  /*d5e0*/  FFMA.FTZ R205, R3, c[0x0][0x2d0], -R16 ;  /* 0x0000b40003cd7a23 */ /* 0x000fe40000010810 */
[----:B------:R-:W-:Y:S02]  /*d5f0*/  @P0 IMAD.IADD R4, R27, 0x1, R4 ;  /* 0x000000011b040824 */ /* 0x000fe400078e0204 */
[--C-:B------:R-:W-:Y:S02]  /*d600*/  FFMA.FTZ R150, R21, c[0x0][0x2d0], -R16.reuse ;  /* 0x0000b40015967a23 */ /* 0x100fe40000010810 */
[----:B------:R-:W-:Y:S01]  /*d610*/  FFMA.FTZ R151, R23, c[0x0][0x2d0], -R16 ;  /* 0x0000b40017977a23 */ /* 0x000fe20000010810 */
[----:B------:R-:W-:Y:S01]  /*d620*/  @P0 LEA.HI.X R29, R26, c[0x0][0x1cc], R4, 0x1, P1 ;  /* 0x000073001a1d0a11 */ /* 0x000fe200008f0c04 */
[--C-:B------:R-:W-:Y:S01]  /*d630*/  FFMA.FTZ R4, R9, c[0x0][0x2d0], -R16.reuse ;  /* 0x0000b40009047a23 */ /* 0x100fe20000010810 */
[----:B------:R-:W-:Y:S01]  /*d640*/  MUFU.EX2 R205, R205 ;  /* 0x000000cd00cd7308 */ /* 0x000fe20000000800 */
[----:B------:R-:W-:-:S02]  /*d650*/  FFMA.FTZ R206, R17, c[0x0][0x2d0], -R16 ;  /* 0x0000b40011ce7a23 */ /* 0x000fc40000010810 */
[----:B------:R2:W-:Y:S01]  /*d660*/  @P0 LDGSTS.E.BYPASS.LTC128B.128 [R232+0xc080], [R28.64], !P2 ;  /* 0x0c0800001ce80fae */ /* 0x0005e2000d101d4a */
[--C-:B------:R-:W-:Y:S02]  /*d670*/  FFMA.FTZ R211, R15, c[0x0][0x2d0], -R16.reuse ;  /* 0x0000b4000fd37a23 */ /* 0x100fe40000010810 */
[--C-:B------:R-:W-:Y:S01]  /*d680*/  FFMA.FTZ R208, R13, c[0x0][0x2d0], -R16.reuse ;  /* 0x0000b4000dd07a23 */ /* 0x100fe20000010810 */
[----:B-1----:R-:W-:Y:S01]  /*d690*/  FMNMX.FTZ R3, R25, R22, !PT ;  /* 0x0000001619037209 */ /* 0x002fe20007810000 */
[----:B------:R2:W-:Y:S01]  /*d6a0*/  @P0 LDGSTS.E.BYPASS.LTC128B.128 [R232+0xd080], [R28.64+0x80], !P5 ;  /* 0x0d0800801ce80fae */ /* 0x0005e2000e901d4a */
[----:B------:R-:W-:Y:S01]  /*d6b0*/  MUFU.EX2 R0, R4 ;  /* 0x0000000400007308 */ /* 0x000fe20000000800 */
[----:B------:R-:W-:Y:S01]  /*d6c0*/  FFMA.FTZ R241, R11, c[0x0][0x2d0], -R16 ;  /* 0x0000b4000bf17a23 */ /* 0x000fe20000010810 */
[C---:B------:R-:W-:Y:S01]  /*d6d0*/  FSETP.NEU.FTZ.AND P1, PT, R3.reuse, -INF , PT ;  /* 0xff8000000300780b */ /* 0x040fe20003f3d000 */
[----:B------:R-:W-:Y:S01]  /*d6e0*/  FMUL.FTZ R2, R3, c[0x0][0x2d0] ;  /* 0x0000b40003027a20 */ /* 0x000fe20000410000 */
[----:B------:R2:W-:Y:S04]  /*d6f0*/  @P0 LDGSTS.E.BYPASS.LTC128B.128 [R232+0xe080], [R28.64+0x100], !P4 ;  /* 0x0e0801001ce80fae */ /* 0x0005e8000e101d4a */
[----:B------:R-:W-:Y:S01]  /*d700*/  FSEL R9, R2, RZ, P1 ;  /* 0x000000ff02097208 */ /* 0x000fe20000800000 */
[----:B------:R2:W-:Y:S01]  /*d710*/  @P0 LDGSTS.E.BYPASS.LTC128B.128 [R232+0xf080], [R28.64+0x180], !P3 ;  /* 0x0f0801801ce80fae */ /* 0x0005e2000d901d4a */
[----:B------:R-:W1:Y:S03]  /*d720*/  MUFU.EX2 R150, R150 ;  /* 0x0000009600967308 */ /* 0x000e660000000800 */
[----:B------:R-:W3:Y:S01]  /*d730*/  LDSM.16.MT88.4 R140, [R223+0x8080] ;  /* 0x00808000df8c783b */ /* 0x000ee20000004200 */
[----:B------:R-:W-:-:S02]  /*d740*/  FFMA.FTZ R2, R6, c[0x0][0x2d0], -R9 ;  /* 0x0000b40006027a23 */ /* 0x000fc40000010809 */
[--C-:B------:R-:W-:Y:S01]  /*d750*/  FFMA.FTZ R209, R19, c[0x0][0x2d0], -R9.reuse ;  /* 0x0000b40013d17a23 */ /* 0x100fe20000010809 */
[----:B------:R-:W4:Y:S01]  /*d760*/  LDSM.16.MT88.4 R132, [R218+0x8080] ;  /* 0x00808000da84783b */ /* 0x000f220000004200 */
[--C-:B------:R-:W-:Y:S01]  /*d770*/  FFMA.FTZ R204, R20, c[0x0][0x2d0], -R9.reuse ;  /* 0x0000b40014cc7a23 */ /* 0x100fe20000010809 */
[----:B------:R-:W5:Y:S01]  /*d780*/  MUFU.EX2 R151, R151 ;  /* 0x0000009700977308 */ /* 0x000f620000000800 */
[--C-:B------:R-:W-:Y:S01]  /*d790*/  FFMA.FTZ R207, R18, c[0x0][0x2d0], -R9.reuse ;  /* 0x0000b40012cf7a23 */ /* 0x100fe20000010809 */
[----:B------:R-:W2:Y:S01]  /*d7a0*/  LDSM.16.MT88.4 R24, [R217+0x8080] ;  /* 0x00808000d918783b */ /* 0x000ea20000004200 */
[--C-:B------:R-:W-:Y:S02]  /*d7b0*/  FFMA.FTZ R210, R14, c[0x0][0x2d0], -R9.reuse ;  /* 0x0000b4000ed27a23 */ /* 0x100fe40000010809 */
[--C-:B------:R-:W-:Y:S01]  /*d7c0*/  FFMA.FTZ R213, R12, c[0x0][0x2d0], -R9.reuse ;  /* 0x0000b4000cd57a23 */ /* 0x100fe20000010809 */
[----:B------:R-:W2:Y:S01]  /*d7d0*/  LDSM.16.MT88.4 R32, [R216+0x8080] ;  /* 0x00808000d820783b */ /* 0x000ea20000004200 */
[--C-:B------:R-:W-:Y:S01]  /*d7e0*/  FFMA.FTZ R212, R10, c[0x0][0x2d0], -R9.reuse ;  /* 0x0000b4000ad47a23 */ /* 0x100fe20000010809 */
[----:B------:R-:W-:Y:S01]  /*d7f0*/  MUFU.EX2 R209, R209 ;  /* 0x000000d100d17308 */ /* 0x000fe20000000800 */
[----:B------:R-:W-:Y:S01]  /*d800*/  FFMA.FTZ R239, R8, c[0x0][0x2d0], -R9 ;  /* 0x0000b40008ef7a23 */ /* 0x000fe20000010809 */
[----:B------:R-:W2:Y:S01]  /*d810*/  LDSM.16.MT88.4 R40, [R223+0x9080] ;  /* 0x00908000df28783b */ /* 0x000ea20000004200 */
[----:B-1----:R-:W-:Y:S01]  /*d820*/  F2FP.PACK_AB R128, R150, R205 ;  /* 0x000000cd9680723e */ /* 0x002fe200000000ff */
[----:B------:R-:W-:-:S02]  /*d830*/  FADD.FTZ R150, R205, R150 ;  /* 0x00000096cd967221 */ /* 0x000fc40000010000 */
[----:B------:R-:W1:Y:S02]  /*d840*/  LDSM.16.MT88.4 R48, [R218+0x9080] ;  /* 0x00908000da30783b */ /* 0x000e640000004200 */
[----:B------:R-:W3:Y:S01]  /*d850*/  MUFU.EX2 R204, R204 ;  /* 0x000000cc00cc7308 */ /* 0x000ee20000000800 */
[----:B-----5:R-:W-:Y:S01]  /*d860*/  F2FP.PACK_AB R130, R0, R151 ;  /* 0x000000970082723e */ /* 0x020fe200000000ff */
[----:B------:R-:W5:Y:S01]  /*d870*/  LDSM.16.MT88.4 R56, [R217+0x9080] ;  /* 0x00908000d938783b */ /* 0x000f620000004200 */
[----:B------:R-:W-:-:S03]  /*d880*/  FADD.FTZ R151, R151, R150 ;  /* 0x0000009697977221 */ /* 0x000fc60000010000 */
[----:B------:R-:W1:Y:S01]  /*d890*/  LDSM.16.MT88.4 R64, [R216+0x9080] ;  /* 0x00908000d840783b */ /* 0x000e620000004200 */
[----:B------:R-:W-:Y:S01]  /*d8a0*/  FADD.FTZ R151, R0, R151 ;  /* 0x0000009700977221 */ /* 0x000fe20000010000 */
[----:B------:R-:W-:Y:S02]  /*d8b0*/  MUFU.EX2 R207, R207 ;  /* 0x000000cf00cf7308 */ /* 0x000fe40000000800 */
[----:B------:R-:W1:Y:S04]  /*d8c0*/  LDSM.16.MT88.4 R72, [R223+0xa080] ;  /* 0x00a08000df48783b */ /* 0x000e680000004200 */
[----:B------:R-:W1:Y:S02]  /*d8d0*/  LDSM.16.MT88.4 R80, [R218+0xa080] ;  /* 0x00a08000da50783b */ /* 0x000e640000004200 */
[----:B------:R-:W4:Y:S01]  /*d8e0*/  MUFU.EX2 R2, R2 ;  /* 0x0000000200027308 */ /* 0x000f220000000800 */
[----:B---3--:R-:W-:Y:S01]  /*d8f0*/  F2FP.PACK_AB R129, R204, R209 ;  /* 0x000000d1cc81723e */ /* 0x008fe200000000ff */
[----:B------:R-:W3:Y:S01]  /*d900*/  LDSM.16.MT88.4 R88, [R217+0xa080] ;  /* 0x00a08000d958783b */ /* 0x000ee20000004200 */
[----:B------:R-:W-:-:S03]  /*d910*/  FADD.FTZ R204, R209, R204 ;  /* 0x000000ccd1cc7221 */ /* 0x000fc60000010000 */
[----:B------:R-:W1:Y:S02]  /*d920*/  LDSM.16.MT88.4 R96, [R216+0xa080] ;  /* 0x00a08000d860783b */ /* 0x000e640000004200 */
[----:B------:R-:W-:Y:S02]  /*d930*/  MUFU.EX2 R206, R206 ;  /* 0x000000ce00ce7308 */ /* 0x000fe40000000800 */
[----:B------:R-:W1:Y:S04]  /*d940*/  LDSM.16.MT88.4 R104, [R223+0xb080] ;  /* 0x00b08000df68783b */ /* 0x000e680000004200 */
[----:B------:R-:W1:Y:S01]  /*d950*/  LDSM.16.MT88.4 R112, [R218+0xb080] ;  /* 0x00b08000da70783b */ /* 0x000e620000004200 */
[----:B----4-:R-:W-:Y:S01]  /*d960*/  F2FP.PACK_AB R131, R2, R207 ;  /* 0x000000cf0283723e */ /* 0x010fe200000000ff */
[----:B------:R-:W4:Y:S02]  /*d970*/  MUFU.EX2 R211, R211 ;  /* 0x000000d300d37308 */ /* 0x000f240000000800 */
[----:B------:R-:W1:Y:S01]  /*d980*/  LDSM.16.MT88.4 R120, [R217+0xb080] ;  /* 0x00b08000d978783b */ /* 0x000e620000004200 */
[----:B------:R-:W-:-:S03]  /*d990*/  FADD.FTZ R207, R207, R204 ;  /* 0x000000cccfcf7221 */ /* 0x000fc60000010000 */
[----:B------:R-:W1:Y:S01]  /*d9a0*/  LDSM.16.MT88.4 R4, [R216+0xb080] ;  /* 0x00b08000d804783b */ /* 0x000e620000004200 */
[C---:B------:R-:W-:Y:S01]  /*d9b0*/  HMMA.16816.F32 R144, R128.reuse, R140, RZ ;  /* 0x0000008c8090723c */ /* 0x040fe200000018ff */
[----:B------:R-:W-:Y:S01]  /*d9c0*/  FADD.FTZ R207, R2, R207 ;  /* 0x000000cf02cf7221 */ /* 0x000fe20000010000 */
[----:B------:R-:W-:Y:S01]  /*d9d0*/  MUFU.EX2 R210, R210 ;  /* 0x000000d200d27308 */ /* 0x000fe20000000800 */
[----:B------:R-:W3:Y:S04]  /*d9e0*/  LDSM.16.MT88.4 R200, [R223+0x8880] ;  /* 0x00888000dfc8783b */ /* 0x000ee80000004200 */
[----:B------:R-:W3:Y:S01]  /*d9f0*/  LDSM.16.MT88.4 R196, [R218+0x8880] ;  /* 0x00888000dac4783b */ /* 0x000ee20000004200 */
[C---:B------:R-:W-:Y:S02]  /*da00*/  HMMA.16816.F32 R136, R128.reuse, R132, RZ ;  /* 0x000000848088723c */ /* 0x040fe400000018ff */
[----:B------:R-:W1:Y:S01]  /*da10*/  MUFU.EX2 R213, R213 ;  /* 0x000000d500d57308 */ /* 0x000e620000000800 */
[----:B------:R-:W3:Y:S04]  /*da20*/  LDSM.16.MT88.4 R192, [R217+0x8880] ;  /* 0x00888000d9c0783b */ /* 0x000ee80000004200 */
[----:B------:R-:W3:Y:S01]  /*da30*/  LDSM.16.MT88.4 R188, [R216+0x8880] ;  /* 0x00888000d8bc783b */ /* 0x000ee20000004200 */
[C---:B--2---:R-:W-:Y:S02]  /*da40*/  HMMA.16816.F32 R20, R128.reuse, R24, RZ ;  /* 0x000000188014723c */ /* 0x044fe400000018ff */
[----:B------:R-:W-:Y:S01]  /*da50*/  MUFU.EX2 R208, R208 ;  /* 0x000000d000d07308 */ /* 0x000fe20000000800 */
[----:B------:R-:W2:Y:S04]  /*da60*/  LDSM.16.MT88.4 R184, [R223+0x9880] ;  /* 0x00988000dfb8783b */ /* 0x000ea80000004200 */
[----:B------:R-:W2:Y:S01]  /*da70*/  LDSM.16.MT88.4 R180, [R218+0x9880] ;  /* 0x00988000dab4783b */ /* 0x000ea20000004200 */
[C---:B------:R-:W-:Y:S02]  /*da80*/  HMMA.16816.F32 R28, R128.reuse, R32, RZ ;  /* 0x00000020801c723c */ /* 0x040fe400000018ff */
[----:B------:R-:W2:Y:S01]  /*da90*/  MUFU.EX2 R241, R241 ;  /* 0x000000f100f17308 */ /* 0x000ea20000000800 */
[----:B------:R-:W2:Y:S04]  /*daa0*/  LDSM.16.MT88.4 R176, [R217+0x9880] ;  /* 0x00988000d9b0783b */ /* 0x000ea80000004200 */
[----:B------:R-:W2:Y:S01]  /*dab0*/  LDSM.16.MT88.4 R172, [R216+0x9880] ;  /* 0x00988000d8ac783b */ /* 0x000ea20000004200 */
[C---:B------:R-:W-:Y:S02]  /*dac0*/  HMMA.16816.F32 R36, R128.reuse, R40, RZ ;  /* 0x000000288024723c */ /* 0x040fe400000018ff */
[----:B------:R-:W-:Y:S01]  /*dad0*/  MUFU.EX2 R212, R212 ;  /* 0x000000d400d47308 */ /* 0x000fe20000000800 */
[----:B------:R-:W2:Y:S04]  /*dae0*/  LDSM.16.MT88.4 R168, [R223+0xa880] ;  /* 0x00a88000dfa8783b */ /* 0x000ea80000004200 */
[----:B------:R-:W2:Y:S01]  /*daf0*/  LDSM.16.MT88.4 R164, [R218+0xa880] ;  /* 0x00a88000daa4783b */ /* 0x000ea20000004200 */
[C---:B-1----:R-:W-:Y:S02]  /*db00*/  HMMA.16816.F32 R44, R128.reuse, R48, RZ ;  /* 0x00000030802c723c */ /* 0x042fe400000018ff */
[----:B------:R-:W1:Y:S01]  /*db10*/  MUFU.EX2 R239, R239 ;  /* 0x000000ef00ef7308 */ /* 0x000e620000000800 */
[----:B------:R-:W1:Y:S04]  /*db20*/  LDSM.16.MT88.4 R160, [R217+0xa880] ;  /* 0x00a88000d9a0783b */ /* 0x000e680000004200 */
[----:B------:R-:W1:Y:S01]  /*db30*/  LDSM.16.MT88.4 R156, [R216+0xa880] ;  /* 0x00a88000d89c783b */ /* 0x000e620000004200 */
[C---:B-----5:R-:W-:Y:S03]  /*db40*/  HMMA.16816.F32 R52, R128.reuse, R56, RZ ;  /* 0x000000388034723c */ /* 0x060fe600000018ff */
[----:B------:R-:W5:Y:S04]  /*db50*/  LDSM.16.MT88.4 R152, [R223+0xb880] ;  /* 0x00b88000df98783b */ /* 0x000f680000004200 */
[----:B------:R-:W1:Y:S01]  /*db60*/  LDSM.16.MT88.4 R16, [R218+0xb880] ;  /* 0x00b88000da10783b */ /* 0x000e620000004200 */
[C---:B------:R-:W-:Y:S03]  /*db70*/  HMMA.16816.F32 R60, R128.reuse, R64, RZ ;  /* 0x00000040803c723c */ /* 0x040fe600000018ff */
[----:B------:R-:W1:Y:S04]  /*db80*/  LDSM.16.MT88.4 R12, [R217+0xb880] ;  /* 0x00b88000d90c783b */ /* 0x000e680000004200 */
[----:B------:R-:W1:Y:S01]  /*db90*/  LDSM.16.MT88.4 R8, [R216+0xb880] ;  /* 0x00b88000d808783b */ /* 0x000e620000004200 */
[C---:B------:R-:W-:Y:S03]  /*dba0*/  HMMA.16816.F32 R68, R128.reuse, R72, RZ ;  /* 0x000000488044723c */ /* 0x040fe600000018ff */
[----:B------:R-:W0:Y:S05]  /*dbb0*/  LDGDEPBAR ;  /* 0x00000000000079af */ /* 0x000e2a0000000000 */
[C---:B------:R-:W-:Y:S08]  /*dbc0*/  HMMA.16816.F32 R76, R128.reuse, R80, RZ ;  /* 0x00000050804c723c */ /* 0x040ff000000018ff */
[C---:B---3--:R-:W-:Y:S08]  /*dbd0*/  HMMA.16816.F32 R84, R128.reuse, R88, RZ ;  /* 0x000000588054723c */ /* 0x048ff000000018ff */
[C---:B------:R-:W-:Y:S08]  /*dbe0*/  HMMA.16816.F32 R92, R128.reuse, R96, RZ ;  /* 0x00000060805c723c */ /* 0x040ff000000018ff */
        /* <DEDUP_REMOVED lines=18> */
[C---:B------:R-:W-:Y:S07]  /*dd10*/  HMMA.16816.F32 R124, R128.reuse, R4, RZ ;  /* 0x00000004807c723c */ /* 0x040fee00000018ff */
[----:B----4-:R-:W-:Y:S01]  /*dd20*/  F2FP.PACK_AB R4, R211, R206 ;  /* 0x000000ced304723e */ /* 0x010fe200000000ff */
[----:B------:R-:W-:Y:S01]  /*dd30*/  HMMA.16816.F32 R128, R128, R6, RZ ;  /* 0x000000068080723c */ /* 0x000fe200000018ff */
[----:B------:R-:W-:Y:S01]  /*dd40*/  F2FP.PACK_AB R5, R213, R210 ;  /* 0x000000d2d505723e */ /* 0x000fe200000000ff */
[----:B------:R-:W-:-:S02]  /*dd50*/  FADD.FTZ R206, R206, R151 ;  /* 0x00000097cece7221 */ /* 0x000fc40000010000 */
[----:B------:R-:W-:Y:S02]  /*dd60*/  FADD.FTZ R210, R210, R207 ;  /* 0x000000cfd2d27221 */ /* 0x000fe40000010000 */
[----:B------:R-:W-:Y:S01]  /*dd70*/  FADD.FTZ R211, R211, R206 ;  /* 0x000000ced3d37221 */ /* 0x000fe20000010000 */
[----:B--2---:R-:W-:Y:S01]  /*dd80*/  F2FP.PACK_AB R6, R241, R208 ;  /* 0x000000d0f106723e */ /* 0x004fe200000000ff */
[----:B------:R-:W-:Y:S01]  /*dd90*/  FADD.FTZ R213, R213, R210 ;  /* 0x000000d2d5d57221 */ /* 0x000fe20000010000 */
[----:B-1----:R-:W-:Y:S01]  /*dda0*/  F2FP.PACK_AB R7, R239, R212 ;  /* 0x000000d4ef07723e */ /* 0x002fe200000000ff */
[----:B------:R-:W-:Y:S02]  /*ddb0*/  FADD.FTZ R208, R208, R211 ;  /* 0x000000d3d0d07221 */ /* 0x000fe40000010000 */
[----:B------:R-:W-:Y:S02]  /*ddc0*/  FADD.FTZ R212, R212, R213 ;  /* 0x000000d5d4d47221 */ /* 0x000fe40000010000 */
[----:B------:R-:W-:-:S02]  /*ddd0*/  FADD.FTZ R241, R241, R208 ;  /* 0x000000d0f1f17221 */ /* 0x000fc40000010000 */
[----:B------:R-:W-:Y:S01]  /*dde0*/  HMMA.16816.F32 R144, R4, R200, R144 ;  /* 0x000000c80490723c */ /* 0x000fe20000001890 */
[----:B------:R-:W-:-:S07]  /*ddf0*/  FADD.FTZ R239, R239, R212 ;  /* 0x000000d4efef7221 */ /* 0x000fce0000010000 */
[C---:B------:R-:W-:Y:S08]  /*de00*/  HMMA.16816.F32 R140, R4.reuse, R202, R140 ;  /* 0x000000ca048c723c */ /* 0x040ff0000000188c */
        /* <DEDUP_REMOVED lines=22> */
[C---:B-----5:R-:W-:Y:S08]  /*df70*/  HMMA.16816.F32 R100, R4.reuse, R152, R100 ;  /* 0x000000980464723c */ /* 0x060ff00000001864 */
[C---:B------:R-:W-:Y:S08]  /*df80*/  HMMA.16816.F32 R104, R4.reuse, R154, R104 ;  /* 0x0000009a0468723c */ /* 0x040ff00000001868 */
[C---:B------:R-:W-:Y:S08]  /*df90*/  HMMA.16816.F32 R108, R4.reuse, R16, R108 ;  /* 0x00000010046c723c */ /* 0x040ff0000000186c */
[C---:B------:R-:W-:Y:S08]  /*dfa0*/  HMMA.16816.F32 R112, R4.reuse, R18, R112 ;  /* 0x000000120470723c */ /* 0x040ff00000001870 */
[C---:B------:R-:W-:Y:S08]  /*dfb0*/  HMMA.16816.F32 R116, R4.reuse, R12, R116 ;  /* 0x0000000c0474723c */ /* 0x040ff00000001874 */
[C---:B------:R-:W-:Y:S08]  /*dfc0*/  HMMA.16816.F32 R120, R4.reuse, R14, R120 ;  /* 0x0000000e0478723c */ /* 0x040ff00000001878 */
[C---:B------:R-:W-:Y:S08]  /*dfd0*/  HMMA.16816.F32 R124, R4.reuse, R8, R124 ;  /* 0x00000008047c723c */ /* 0x040ff0000000187c */
[----:B------:R-:W-:Y:S01]  /*dfe0*/  HMMA.16816.F32 R128, R4, R10, R128 ;  /* 0x0000000a0480723c */ /* 0x000fe20000001880 */
[----:B------:R-:W-:Y:S07]  /*dff0*/  @!P0 BRA `(.L_x_137) ;  /* 0x00001fc000008947 */ /* 0x000fee0003800000 */
[----:B------:R-:W-:Y:S01]  /*e000*/  LEA.HI.SX32 R233, R149, 0xfffffffe, 0x1b ;  /* 0xfffffffe95e97811 */ /* 0x000fe200078fdaff */
[----:B------:R-:W-:Y:S01]  /*e010*/  IMAD.MOV.U32 R0, RZ, RZ, R3 ;  /* 0x000000ffff007224 */ /* 0x000fe200078e0003 */
[C---:B------:R-:W-:Y:S01]  /*e020*/  IADD3 R215, R224.reuse, 0x800, RZ ;  /* 0x00000800e0d77810 */ /* 0x040fe20007ffe0ff */
[----:B------:R-:W-:Y:S01]  /*e030*/  IMAD.MOV.U32 R149, RZ, RZ, R148 ;  /* 0x000000ffff957224 */ /* 0x000fe200078e0094 */
[C---:B------:R-:W-:Y:S01]  /*e040*/  IADD3 R213, R224.reuse, 0x1000, RZ ;  /* 0x00001000e0d57810 */ /* 0x040fe20007ffe0ff */
[----:B------:R-:W-:Y:S01]  /*e050*/  ULDC.64 UR4, c[0x0][0x118] ;  /* 0x0000460000047ab9 */ /* 0x000fe20000000a00 */
[----:B------:R-:W-:-:S02]  /*e060*/  IADD3 R212, R224, 0x1800, RZ ;  /* 0x00001800e0d47810 */ /* 0x000fc40007ffe0ff */
[C---:B------:R-:W-:Y:S02]  /*e070*/  IADD3 R211, R224.reuse, 0x2000, RZ ;  /* 0x00002000e0d37810 */ /* 0x040fe40007ffe0ff */
[C---:B------:R-:W-:Y:S02]  /*e080*/  IADD3 R210, R224.reuse, 0x2800, RZ ;  /* 0x00002800e0d27810 */ /* 0x040fe40007ffe0ff */
[C---:B------:R-:W-:Y:S02]  /*e090*/  IADD3 R209, R224.reuse, 0x3000, RZ ;  /* 0x00003000e0d17810 */ /* 0x040fe40007ffe0ff */
[----:B------:R-:W-:Y:S02]  /*e0a0*/  IADD3 R208, R224, 0x3800, RZ ;  /* 0x00003800e0d07810 */ /* 0x000fe40007ffe0ff */
.L_x_138:
[----:B------:R-:W-:Y:S04]  /*e0b0*/  DEPBAR.LE SB0, 0x0 ;  /* 0x000080000000791a */ /* 0x000fe80000000000 */
[----:B------:R-:W-:Y:S01]  /*e0c0*/  BAR.SYNC.DEFER_BLOCKING 0x0 ;  /* 0x0000000000007b1d */ /* 0x000fe20000010000 */
[----:B------:R-:W-:Y:S01]  /*e0d0*/  SHF.R.S32.HI R2, RZ, 0x1f, R233 ;  /* 0x0000001fff027819 */ /* 0x000fe200000114e9 */
[C---:B------:R-:W-:Y:S04]  /*e0e0*/  IMAD.WIDE.U32 R18, R233.reuse, c[0x0][0x208], RZ ;  /* 0x00008200e9127a25 */ /* 0x040fe800078e00ff */
[----:B------:R-:W-:Y:S01]  /*e0f0*/  IMAD R2, R2, c[0x0][0x208], RZ ;  /* 0x0000820002027a24 */ /* 0x000fe200078e02ff */
[C---:B------:R-:W-:Y:S03]  /*e100*/  LEA R17, P0, R18.reuse, R230, 0x5 ;  /* 0x000000e612117211 */ /* 0x040fe600078028ff */
[----:B------:R-:W-:Y:S05]  /*e110*/  IMAD R2, R233, c[0x0][0x20c], R2 ;  /* 0x00008300e9027a24 */ /* 0x000fea00078e0202 */
[----:B------:R-:W-:Y:S04]  /*e120*/  IADD3 R16, R19, R2, RZ ;  /* 0x0000000213107210 */ /* 0x000fe80007ffe0ff */
[----:B------:R-:W-:Y:S02]  /*e130*/  LEA.HI.X R16, R18, R229, R16, 0x5, P0 ;  /* 0x000000e512107211 */ /* 0x000fe400000f2c10 */
[C---:B------:R-:W-:Y:S01]  /*e140*/  LEA R2, P0, R17.reuse, c[0x0][0x1f8], 0x1 ;  /* 0x00007e0011027a11 */ /* 0x040fe200078008ff */
[----:B------:R-:W-:Y:S03]  /*e150*/  LDSM.16.M88.4 R152, [R226+0x10080] ;  /* 0x01008000e298783b */ /* 0x000fe60000000200 */
[----:B------:R-:W-:Y:S02]  /*e160*/  LEA.HI.X R3, R17, c[0x0][0x1fc], R16, 0x1, P0 ;  /* 0x00007f0011037a11 */ /* 0x000fe400000f0c10 */
[C---:B------:R-:W-:Y:S02]  /*e170*/  ISETP.GT.AND P0, PT, R233.reuse, RZ, PT ;  /* 0x000000ffe900720c */ /* 0x040fe40003f04270 */
[----:B------:R-:W-:Y:S01]  /*e180*/  IADD3 R233, R233, -0x1, RZ ;  /* 0xffffffffe9e97810 */ /* 0x000fe20007ffe0ff */
[----:B------:R-:W1:Y:S08]  /*e190*/  LDSM.16.M88.4 R156, [R225+0xc080] ;  /* 0x00c08000e19c783b */ /* 0x000e700000000200 */
[----:B------:R-:W2:Y:S08]  /*e1a0*/  LDSM.16.M88.4 R160, [R225+0xc880] ;  /* 0x00c88000e1a0783b */ /* 0x000eb00000000200 */
[----:B------:R-:W-:Y:S08]  /*e1b0*/  LDSM.16.M88.4 R164, [R222+0x10080] ;  /* 0x01008000dea4783b */ /* 0x000ff00000000200 */
[----:B------:R-:W3:Y:S08]  /*e1c0*/  LDSM.16.M88.4 R168, [R224] ;  /* 0x00000000e0a8783b */ /* 0x000ef00000000200 */
[----:B------:R-:W4:Y:S01]  /*e1d0*/  LDSM.16.M88.4 R172, [R215] ;  /* 0x00000000d7ac783b */ /* 0x000f220000000200 */
[C---:B-1----:R-:W-:Y:S07]  /*e1e0*/  HMMA.16816.F32 R4, R152.reuse, R156, RZ ;  /* 0x0000009c9804723c */ /* 0x042fee00000018ff */
[----:B------:R-:W-:Y:S01]  /*e1f0*/  @!PT LDS RZ, [RZ] ;  /* 0x00000000fffff984 */ /* 0x000fe20000000800 */
[----:B------:R-:W-:Y:S01]  /*e200*/  @!PT LDS RZ, [RZ] ;  /* 0x00000000fffff984 */ /* 0x000fe20000000800 */
[----:B------:R-:W-:Y:S01]  /*e210*/  @!PT LDS RZ, [RZ] ;  /* 0x00000000fffff984 */ /* 0x000fe20000000800 */
[----:B------:R1:W-:Y:S01]  /*e220*/  LDGSTS.E.BYPASS.LTC128B.128 [R232+0x8080], [R2.64], !P2 ;  /* 0x0808000002e87fae */ /* 0x0003e2000d101d44 */
[C---:B------:R-:W-:Y:S07]  /*e230*/  HMMA.16816.F32 R8, R152.reuse, R158, RZ ;  /* 0x0000009e9808723c */ /* 0x040fee00000018ff */
[----:B------:R1:W-:Y:S01]  /*e240*/  LDGSTS.E.BYPASS.LTC128B.128 [R232+0x9080], [R2.64+0x80], !P5 ;  /* 0x0908008002e87fae */ /* 0x0003e2000e901d44 */
[C---:B--2---:R-:W-:Y:S07]  /*e250*/  HMMA.16816.F32 R12, R152.reuse, R160, RZ ;  /* 0x000000a0980c723c */ /* 0x044fee00000018ff */
[----:B------:R1:W-:Y:S01]  /*e260*/  LDGSTS.E.BYPASS.LTC128B.128 [R232+0xa080], [R2.64+0x100], !P4 ;  /* 0x0a08010002e87fae */ /* 0x0003e2000e101d44 */
[----:B------:R-:W-:Y:S07]  /*e270*/  HMMA.16816.F32 R16, R152, R162, RZ ;  /* 0x000000a29810723c */ /* 0x000fee00000018ff */
[----:B------:R1:W-:Y:S01]  /*e280*/  LDGSTS.E.BYPASS.LTC128B.128 [R232+0xb080], [R2.64+0x180], !P3 ;  /* 0x0b08018002e87fae */ /* 0x0003e2000d901d44 */
[C---:B---3--:R-:W-:Y:S07]  /*e290*/  HMMA.16816.F32 R4, R164.reuse, R168, R4 ;  /* 0x000000a8a404723c */ /* 0x048fee0000001804 */
[----:B------:R-:W-:Y:S01]  /*e2a0*/  LDSM.16.M88.4 R176, [R221+0x10080] ;  /* 0x01008000ddb0783b */ /* 0x000fe20000000200 */
[C---:B------:R-:W-:Y:S07]  /*e2b0*/  HMMA.16816.F32 R8, R164.reuse, R170, R8 ;  /* 0x000000aaa408723c */ /* 0x040fee0000001808 */
[----:B------:R-:W2:Y:S01]  /*e2c0*/  LDSM.16.M88.4 R180, [R220+0xc080] ;  /* 0x00c08000dcb4783b */ /* 0x000ea20000000200 */
[C---:B----4-:R-:W-:Y:S07]  /*e2d0*/  HMMA.16816.F32 R12, R164.reuse, R172, R12 ;  /* 0x000000aca40c723c */ /* 0x050fee000000180c */
[----:B------:R-:W3:Y:S01]  /*e2e0*/  LDSM.16.M88.4 R152, [R220+0xc880] ;  /* 0x00c88000dc98783b */ /* 0x000ee20000000200 */
[----:B------:R-:W-:Y:S07]  /*e2f0*/  HMMA.16816.F32 R16, R164, R174, R16 ;  /* 0x000000aea410723c */ /* 0x000fee0000001810 */
[----:B------:R-:W-:Y:S08]  /*e300*/  LDSM.16.M88.4 R156, [R219+0x10080] ;  /* 0x01008000db9c783b */ /* 0x000ff00000000200 */
[----:B------:R-:W4:Y:S08]  /*e310*/  LDSM.16.M88.4 R160, [R214] ;  /* 0x00000000d6a0783b */ /* 0x000f300000000200 */
[----:B------:R-:W0:Y:S01]  /*e320*/  LDGDEPBAR ;  /* 0x00000000000079af */ /* 0x000e220000000000 */
[C---:B--2---:R-:W-:Y:S07]  /*e330*/  HMMA.16816.F32 R4, R176.reuse, R180, R4 ;  /* 0x000000b4b004723c */ /* 0x044fee0000001804 */
[----:B------:R-:W2:Y:S01]  /*e340*/  LDSM.16.M88.4 R164, [R214+0x800] ;  /* 0x00080000d6a4783b */ /* 0x000ea20000000200 */
[C---:B------:R-:W-:Y:S07]  /*e350*/  HMMA.16816.F32 R8, R176.reuse, R182, R8 ;  /* 0x000000b6b008723c */ /* 0x040fee0000001808 */
[----:B------:R-:W-:Y:S01]  /*e360*/  LDSM.16.M88.4 R168, [R226+0x14080] ;  /* 0x01408000e2a8783b */ /* 0x000fe20000000200 */
[C---:B---3--:R-:W-:Y:S07]  /*e370*/  HMMA.16816.F32 R12, R176.reuse, R152, R12 ;  /* 0x00000098b00c723c */ /* 0x048fee000000180c */
[----:B------:R-:W3:Y:S01]  /*e380*/  LDSM.16.M88.4 R172, [R225+0xd080] ;  /* 0x00d08000e1ac783b */ /* 0x000ee20000000200 */
[----:B------:R-:W-:Y:S07]  /*e390*/  HMMA.16816.F32 R16, R176, R154, R16 ;  /* 0x0000009ab010723c */ /* 0x000fee0000001810 */
[----:B------:R-:W5:Y:S01]  /*e3a0*/  LDSM.16.M88.4 R152, [R225+0xd880] ;  /* 0x00d88000e198783b */ /* 0x000f620000000200 */
[C---:B----4-:R-:W-:Y:S07]  /*e3b0*/  HMMA.16816.F32 R4, R156.reuse, R160, R4 ;  /* 0x000000a09c04723c */ /* 0x050fee0000001804 */
[----:B------:R-:W-:Y:S01]  /*e3c0*/  LDSM.16.M88.4 R176, [R222+0x14080] ;  /* 0x01408000deb0783b */ /* 0x000fe20000000200 */
[C---:B------:R-:W-:Y:S07]  /*e3d0*/  HMMA.16816.F32 R8, R156.reuse, R162, R8 ;  /* 0x000000a29c08723c */ /* 0x040fee0000001808 */
[----:B------:R-:W4:Y:S01]  /*e3e0*/  LDSM.16.M88.4 R180, [R213] ;  /* 0x00000000d5b4783b */ /* 0x000f220000000200 */
[C---:B--2---:R-:W-:Y:S07]  /*e3f0*/  HMMA.16816.F32 R12, R156.reuse, R164, R12 ;  /* 0x000000a49c0c723c */ /* 0x044fee000000180c */
[----:B------:R-:W-:Y:S01]  /*e400*/  LDSM.16.M88.4 R160, [R221+0x14080] ;  /* 0x01408000dda0783b */ /* 0x000fe20000000200 */
[----:B------:R-:W-:Y:S07]  /*e410*/  HMMA.16816.F32 R16, R156, R166, R16 ;  /* 0x000000a69c10723c */ /* 0x000fee0000001810 */
[----:B------:R-:W2:Y:S01]  /*e420*/  LDSM.16.M88.4 R156, [R212] ;  /* 0x00000000d49c783b */ /* 0x000ea20000000200 */
[C---:B---3--:R-:W-:Y:S07]  /*e430*/  HMMA.16816.F32 R4, R168.reuse, R172, R4 ;  /* 0x000000aca804723c */ /* 0x048fee0000001804 */
[----:B------:R-:W3:Y:S01]  /*e440*/  LDSM.16.M88.4 R164, [R220+0xd080] ;  /* 0x00d08000dca4783b */ /* 0x000ee20000000200 */
[C---:B------:R-:W-:Y:S07]  /*e450*/  HMMA.16816.F32 R8, R168.reuse, R174, R8 ;  /* 0x000000aea808723c */ /* 0x040fee0000001808 */
[----:B------:R-:W-:Y:S01]  /*e460*/  LDSM.16.M88.4 R172, [R214+0x1000] ;  /* 0x00100000d6ac783b */ /* 0x000fe20000000200 */
[C---:B-----5:R-:W-:Y:S08]  /*e470*/  HMMA.16816.F32 R12, R168.reuse, R152, R12 ;  /* 0x00000098a80c723c */ /* 0x060ff0000000180c */
[----:B------:R-:W-:Y:S01]  /*e480*/  HMMA.16816.F32 R16, R168, R154, R16 ;  /* 0x0000009aa810723c */ /* 0x000fe20000001810 */
[----:B------:R-:W5:Y:S07]  /*e490*/  LDSM.16.M88.4 R152, [R220+0xd880] ;  /* 0x00d88000dc98783b */ /* 0x000f6e0000000200 */
[C---:B----4-:R-:W-:Y:S01]  /*e4a0*/  HMMA.16816.F32 R4, R176.reuse, R180, R4 ;  /* 0x000000b4b004723c */ /* 0x050fe20000001804 */
[----:B------:R-:W4:Y:S07]  /*e4b0*/  LDSM.16.M88.4 R168, [R219+0x14080] ;  /* 0x01408000dba8783b */ /* 0x000f2e0000000200 */
[C---:B------:R-:W-:Y:S01]  /*e4c0*/  HMMA.16816.F32 R8, R176.reuse, R182, R8 ;  /* 0x000000b6b008723c */ /* 0x040fe20000001808 */
[----:B------:R-:W-:Y:S07]  /*e4d0*/  LDSM.16.M88.4 R180, [R225+0xe080] ;  /* 0x00e08000e1b4783b */ /* 0x000fee0000000200 */
[C---:B--2---:R-:W-:Y:S08]  /*e4e0*/  HMMA.16816.F32 R12, R176.reuse, R156, R12 ;  /* 0x0000009cb00c723c */ /* 0x044ff0000000180c */
[----:B------:R-:W-:Y:S01]  /*e4f0*/  HMMA.16816.F32 R16, R176, R158, R16 ;  /* 0x0000009eb010723c */ /* 0x000fe20000001810 */
[----:B------:R-:W2:Y:S07]  /*e500*/  LDSM.16.M88.4 R156, [R214+0x1800] ;  /* 0x00180000d69c783b */ /* 0x000eae0000000200 */
[C---:B---3--:R-:W-:Y:S01]  /*e510*/  HMMA.16816.F32 R4, R160.reuse, R164, R4 ;  /* 0x000000a4a004723c */ /* 0x048fe20000001804 */
[----:B------:R-:W3:Y:S07]  /*e520*/  LDSM.16.M88.4 R176, [R226+0x18080] ;  /* 0x01808000e2b0783b */ /* 0x000eee0000000200 */
[C---:B------:R-:W-:Y:S01]  /*e530*/  HMMA.16816.F32 R8, R160.reuse, R166, R8 ;  /* 0x000000a6a008723c */ /* 0x040fe20000001808 */
[----:B------:R-:W-:Y:S07]  /*e540*/  LDSM.16.M88.4 R164, [R211] ;  /* 0x00000000d3a4783b */ /* 0x000fee0000000200 */
        /* <DEDUP_REMOVED lines=9> */
[----:B------:R-:W2:Y:S07]  /*e5e0*/  LDSM.16.M88.4 R156, [R210] ;  /* 0x00000000d29c783b */ /* 0x000eae0000000200 */
[C---:B---3--:R-:W-:Y:S01]  /*e5f0*/  HMMA.16816.F32 R4, R176.reuse, R180, R4 ;  /* 0x000000b4b004723c */ /* 0x048fe20000001804 */
[----:B------:R-:W3:Y:S07]  /*e600*/  LDSM.16.M88.4 R168, [R221+0x18080] ;  /* 0x01808000dda8783b */ /* 0x000eee0000000200 */
[C---:B------:R-:W-:Y:S01]  /*e610*/  HMMA.16816.F32 R8, R176.reuse, R182, R8 ;  /* 0x000000b6b008723c */ /* 0x040fe20000001808 */
[----:B------:R-:W-:Y:S07]  /*e620*/  LDSM.16.M88.4 R180, [R214+0x2000] ;  /* 0x00200000d6b4783b */ /* 0x000fee0000000200 */
        /* <DEDUP_REMOVED lines=33> */
[C---:B------:R-:W-:Y:S08]  /*e840*/  HMMA.16816.F32 R8, R168.reuse, R174, R8 ;  /* 0x000000aea808723c */ /* 0x040ff00000001808 */
[C---:B--2---:R-:W-:Y:S08]  /*e850*/  HMMA.16816.F32 R12, R168.reuse, R156, R12 ;  /* 0x0000009ca80c723c */ /* 0x044ff0000000180c */
[----:B------:R-:W-:Y:S08]  /*e860*/  HMMA.16816.F32 R16, R168, R158, R16 ;  /* 0x0000009ea810723c */ /* 0x000ff00000001810 */
[C---:B---3--:R-:W-:Y:S08]  /*e870*/  HMMA.16816.F32 R4, R176.reuse, R180, R4 ;  /* 0x000000b4b004723c */ /* 0x048ff00000001804 */
[C---:B------:R-:W-:Y:S08]  /*e880*/  HMMA.16816.F32 R8, R176.reuse, R182, R8 ;  /* 0x000000b6b008723c */ /* 0x040ff00000001808 */
[C---:B-----5:R-:W-:Y:S08]  /*e890*/  HMMA.16816.F32 R12, R176.reuse, R152, R12 ;  /* 0x00000098b00c723c */ /* 0x060ff0000000180c */
[----:B------:R-:W-:Y:S01]  /*e8a0*/  HMMA.16816.F32 R16, R176, R154, R16 ;  /* 0x0000009ab010723c */ /* 0x000fe20000001810 */
[----:B------:R-:W2:Y:S01]  /*e8b0*/  LDSM.16.M88.4 R152, [R214+0x3800] ;  /* 0x00380000d698783b */ /* 0x000ea20000000200 */
[----:B------:R-:W-:Y:S06]  /*e8c0*/  DEPBAR.LE SB0, 0x0 ;  /* 0x000080000000791a */ /* 0x000fec0000000000 */
[C---:B----4-:R-:W-:Y:S01]  /*e8d0*/  HMMA.16816.F32 R4, R160.reuse, R164, R4 ;  /* 0x000000a4a004723c */ /* 0x050fe20000001804 */
[----:B------:R-:W-:Y:S07]  /*e8e0*/  BAR.SYNC.DEFER_BLOCKING 0x0 ;  /* 0x0000000000007b1d */ /* 0x000fee0000010000 */
[C---:B------:R-:W-:Y:S11]  /*e8f0*/  HMMA.16816.F32 R8, R160.reuse, R166, R8 ;  /* 0x000000a6a008723c */ /* 0x040ff60000001808 */
[----:B------:R-:W-:Y:S05]  /*e900*/  @!UPT UIADD3 URZ, URZ, URZ, URZ ;  /* 0x0000003f3f3ff290 */ /* 0x000fea000fffe03f */
[----:B------:R-:W-:Y:S02]  /*e910*/  FMUL.FTZ R192, R4, c[0x0][0x320] ;  /* 0x0000c80004c07a20 */ /* 0x000fe40000410000 */
[----:B------:R-:W-:Y:S02]  /*e920*/  FMUL.FTZ R193, R7, c[0x0][0x320] ;  /* 0x0000c80007c17a20 */ /* 0x000fe40000410000 */
[----:B------:R-:W-:Y:S02]  /*e930*/  FMUL.FTZ R195, R6, c[0x0][0x320] ;  /* 0x0000c80006c37a20 */ /* 0x000fe40000410000 */
[----:B------:R-:W1:Y:S01]  /*e940*/  MUFU.TANH R192, R192 ;  /* 0x000000c000c07308 */ /* 0x000e620000002400 */
[----:B------:R-:W-:Y:S01]  /*e950*/  FMUL.FTZ R184, R5, c[0x0][0x320] ;  /* 0x0000c80005b87a20 */ /* 0x000fe20000410000 */
[C---:B--2---:R-:W-:Y:S03]  /*e960*/  HMMA.16816.F32 R12, R160.reuse, R152, R12 ;  /* 0x00000098a00c723c */ /* 0x044fe6000000180c */
[----:B------:R-:W-:Y:S02]  /*e970*/  FMUL.FTZ R194, R8, c[0x0][0x320] ;  /* 0x0000c80008c27a20 */ /* 0x000fe40000410000 */
[----:B------:R-:W-:Y:S03]  /*e980*/  FMUL.FTZ R196, R9, c[0x0][0x320] ;  /* 0x0000c80009c47a20 */ /* 0x000fe60000410000 */
[----:B------:R-:W-:Y:S01]  /*e990*/  MUFU.TANH R193, R193 ;  /* 0x000000c100c17308 */ /* 0x000fe20000002400 */
[----:B------:R-:W-:Y:S03]  /*e9a0*/  HMMA.16816.F32 R16, R160, R154, R16 ;  /* 0x0000009aa010723c */ /* 0x000fe60000001810 */
[----:B------:R-:W-:Y:S02]  /*e9b0*/  FMUL.FTZ R199, R10, c[0x0][0x320] ;  /* 0x0000c8000ac77a20 */ /* 0x000fe40000410000 */
[----:B------:R-:W-:Y:S04]  /*e9c0*/  FMUL.FTZ R197, R11, c[0x0][0x320] ;  /* 0x0000c8000bc57a20 */ /* 0x000fe80000410000 */
[----:B------:R-:W2:Y:S03]  /*e9d0*/  MUFU.TANH R195, R195 ;  /* 0x000000c300c37308 */ /* 0x000ea60000002400 */
[----:B-1----:R-:W-:Y:S03]  /*e9e0*/  FMNMX.FTZ R3, R192, R149, !PT ;  /* 0x00000095c0037209 */ /* 0x002fe60007810000 */
[----:B------:R-:W-:Y:S02]  /*e9f0*/  FMUL.FTZ R190, R12, c[0x0][0x320] ;  /* 0x0000c8000cbe7a20 */ /* 0x000fe40000410000 */
[----:B------:R-:W-:Y:S02]  /*ea00*/  FMUL.FTZ R188, R13, c[0x0][0x320] ;  /* 0x0000c8000dbc7a20 */ /* 0x000fe40000410000 */
[----:B------:R-:W1:Y:S01]  /*ea10*/  MUFU.TANH R184, R184 ;  /* 0x000000b800b87308 */ /* 0x000e620000002400 */
[----:B------:R-:W-:Y:S02]  /*ea20*/  FMUL.FTZ R191, R14, c[0x0][0x320] ;  /* 0x0000c8000ebf7a20 */ /* 0x000fe40000410000 */
[----:B------:R-:W-:Y:S02]  /*ea30*/  FMUL.FTZ R189, R15, c[0x0][0x320] ;  /* 0x0000c8000fbd7a20 */ /* 0x000fe40000410000 */
[----:B------:R-:W-:Y:S02]  /*ea40*/  FMUL.FTZ R186, R16, c[0x0][0x320] ;  /* 0x0000c80010ba7a20 */ /* 0x000fe40000410000 */
[----:B------:R-:W-:Y:S02]  /*ea50*/  FMUL.FTZ R18, R18, c[0x0][0x320] ;  /* 0x0000c80012127a20 */ /* 0x000fe40000410000 */
[----:B------:R-:W-:Y:S01]  /*ea60*/  FMUL.FTZ R17, R17, c[0x0][0x320] ;  /* 0x0000c80011117a20 */ /* 0x000fe20000410000 */
[----:B------:R-:W3:Y:S01]  /*ea70*/  MUFU.TANH R194, R194 ;  /* 0x000000c200c27308 */ /* 0x000ee20000002400 */
[----:B------:R-:W-:Y:S01]  /*ea80*/  FMUL.FTZ R19, R19, c[0x0][0x320] ;  /* 0x0000c80013137a20 */ /* 0x000fe20000410000 */
[----:B--2---:R-:W-:Y:S04]  /*ea90*/  FMNMX.FTZ R2, R195, R0, !PT ;  /* 0x00000000c3027209 */ /* 0x004fe80007810000 */
[----:B------:R-:W-:Y:S04]  /*eaa0*/  FMNMX.FTZ R2, R193, R2, !PT ;  /* 0x00000002c1027209 */ /* 0x000fe80007810000 */
[----:B------:R-:W2:Y:S01]  /*eab0*/  MUFU.TANH R196, R196 ;  /* 0x000000c400c47308 */ /* 0x000ea20000002400 */
[----:B-1----:R-:W-:Y:S09]  /*eac0*/  FMNMX.FTZ R3, R184, R3, !PT ;  /* 0x00000003b8037209 */ /* 0x002ff20007810000 */
[----:B------:R-:W1:Y:S01]  /*ead0*/  MUFU.TANH R199, R199 ;  /* 0x000000c700c77308 */ /* 0x000e620000002400 */
[----:B---3--:R-:W-:Y:S09]  /*eae0*/  FMNMX.FTZ R3, R194, R3, !PT ;  /* 0x00000003c2037209 */ /* 0x008ff20007810000 */
[----:B------:R-:W3:Y:S01]  /*eaf0*/  MUFU.TANH R197, R197 ;  /* 0x000000c500c57308 */ /* 0x000ee20000002400 */
[----:B--2---:R-:W-:Y:S09]  /*eb00*/  FMNMX.FTZ R3, R196, R3, !PT ;  /* 0x00000003c4037209 */ /* 0x004ff20007810000 */
        /* <DEDUP_REMOVED lines=10> */
[----:B------:R1:W3:Y:S01]  /*ebb0*/  MUFU.TANH R151, R18 ;  /* 0x0000001200977308 */ /* 0x0002e20000002400 */
[----:B--2---:R-:W-:Y:S09]  /*ebc0*/  FMNMX.FTZ R2, R189, R2, !PT ;  /* 0x00000002bd027209 */ /* 0x004ff20007810000 */
[----:B------:R-:W2:Y:S10]  /*ebd0*/  MUFU.TANH R185, R17 ;  /* 0x0000001100b97308 */ /* 0x000eb40000002400 */
[----:B------:R-:W4:Y:S01]  /*ebe0*/  MUFU.TANH R150, R19 ;  /* 0x0000001300967308 */ /* 0x000f220000002400 */
[----:B-1----:R-:W-:Y:S02]  /*ebf0*/  FMNMX.FTZ R18, R186, R3, !PT ;  /* 0x00000003ba127209 */ /* 0x002fe40007810000 */
[----:B---3--:R-:W-:Y:S02]  /*ec00*/  FMNMX.FTZ R3, R151, R2, !PT ;  /* 0x0000000297037209 */ /* 0x008fe40007810000 */
[----:B--2---:R-:W-:Y:S02]  /*ec10*/  FMNMX.FTZ R16, R185, R18, !PT ;  /* 0x00000012b9107209 */ /* 0x004fe40007810000 */
[----:B----4-:R-:W-:Y:S03]  /*ec20*/  FMNMX.FTZ R7, R150, R3, !PT ;  /* 0x0000000396077209 */ /* 0x010fe60007810000 */
[----:B------:R-:W1:Y:S08]  /*ec30*/  SHFL.BFLY PT, R19, R16, 0x2, 0x1f ;  /* 0x0c401f0010137f89 */ /* 0x000e7000000e0000 */
[----:B------:R-:W2:Y:S01]  /*ec40*/  SHFL.BFLY PT, R2, R7, 0x2, 0x1f ;  /* 0x0c401f0007027f89 */ /* 0x000ea200000e0000 */
[----:B-1----:R-:W-:Y:S01]  /*ec50*/  FMNMX.FTZ R17, R16, R19, !PT ;  /* 0x0000001310117209 */ /* 0x002fe20007810000 */
[----:B------:R-:W-:Y:S01]  /*ec60*/  @P0 IMAD.WIDE.U32 R18, R233, c[0x0][0x1e0], RZ ;  /* 0x00007800e9120a25 */ /* 0x000fe200078e00ff */
[----:B------:R-:W-:Y:S05]  /*ec70*/  @P0 SHF.R.S32.HI R16, RZ, 0x1f, R233 ;  /* 0x0000001fff100819 */ /* 0x000fea00000114e9 */
[----:B------:R-:W1:Y:S01]  /*ec80*/  SHFL.BFLY PT, R148, R17, 0x1, 0x1f ;  /* 0x0c201f0011947f89 */ /* 0x000e6200000e0000 */
[----:B------:R-:W-:Y:S01]  /*ec90*/  @P0 IMAD R16, R16, c[0x0][0x1e0], RZ ;  /* 0x0000780010100a24 */ /* 0x000fe200078e02ff */
[----:B--2---:R-:W-:Y:S03]  /*eca0*/  FMNMX.FTZ R4, R7, R2, !PT ;  /* 0x0000000207047209 */ /* 0x004fe60007810000 */
[----:B------:R-:W-:Y:S03]  /*ecb0*/  @P0 IMAD R16, R233, c[0x0][0x1e4], R16 ;  /* 0x00007900e9100a24 */ /* 0x000fe600078e0210 */
[----:B------:R-:W2:Y:S02]  /*ecc0*/  SHFL.BFLY PT, R3, R4, 0x1, 0x1f ;  /* 0x0c201f0004037f89 */ /* 0x000ea400000e0000 */
[----:B------:R-:W-:Y:S02]  /*ecd0*/  @P0 IADD3 R19, R19, R16, RZ ;  /* 0x0000001013130210 */ /* 0x000fe40007ffe0ff */
[----:B-1----:R-:W-:Y:S02]  /*ece0*/  FMNMX.FTZ R148, R17, R148, !PT ;  /* 0x0000009411947209 */ /* 0x002fe40007810000 */
[----:B------:R-:W-:Y:S03]  /*ecf0*/  @P0 LEA R17, P1, R18, R234, 0x5 ;  /* 0x000000ea12110211 */ /* 0x000fe600078228ff */
[----:B------:R-:W-:Y:S01]  /*ed00*/  FMUL.FTZ R187, R148, c[0x0][0x2d0] ;  /* 0x0000b40094bb7a20 */ /* 0x000fe20000410000 */
[----:B------:R-:W-:Y:S01]  /*ed10*/  @P0 LEA.HI.X R16, R18, R237, R19, 0x5, P1 ;  /* 0x000000ed12100211 */ /* 0x000fe200008f2c13 */
[----:B------:R-:W-:Y:S01]  /*ed20*/  FADD.FTZ R2, -R148, R149 ;  /* 0x0000009594027221 */ /* 0x000fe20000010100 */
[----:B--2---:R-:W-:Y:S01]  /*ed30*/  FMNMX.FTZ R3, R4, R3, !PT ;  /* 0x0000000304037209 */ /* 0x004fe20007810000 */
[--C-:B------:R-:W-:Y:S01]  /*ed40*/  FFMA.FTZ R245, R194, c[0x0][0x2d0], -R187.reuse ;  /* 0x0000b400c2f57a23 */ /* 0x100fe200000108bb */
[----:B------:R-:W-:Y:S01]  /*ed50*/  @P0 LEA R194, P1, R17, c[0x0][0x1c8], 0x1 ;  /* 0x0000720011c20a11 */ /* 0x000fe200078208ff */
[--C-:B------:R-:W-:Y:S02]  /*ed60*/  FFMA.FTZ R244, R184, c[0x0][0x2d0], -R187.reuse ;  /* 0x0000b400b8f47a23 */ /* 0x100fe400000108bb */
[C---:B------:R-:W-:Y:S02]  /*ed70*/  FMUL.FTZ R184, R3.reuse, c[0x0][0x2d0] ;  /* 0x0000b40003b87a20 */ /* 0x040fe40000410000 */
[----:B------:R-:W-:Y:S01]  /*ed80*/  FADD.FTZ R5, -R3, R0 ;  /* 0x0000000003057221 */ /* 0x000fe20000010100 */
[----:B------:R-:W-:Y:S01]  /*ed90*/  MUFU.EX2 R245, R245 ;  /* 0x000000f500f57308 */ /* 0x000fe20000000800 */
[----:B------:R-:W-:Y:S01]  /*eda0*/  FFMA.FTZ R243, R195, c[0x0][0x2d0], -R184 ;  /* 0x0000b400c3f37a23 */ /* 0x000fe200000108b8 */
[----:B------:R-:W-:Y:S01]  /*edb0*/  @P0 LEA.HI.X R195, R17, c[0x0][0x1cc], R16, 0x1, P1 ;  /* 0x0000730011c30a11 */ /* 0x000fe200008f0c10 */
[--C-:B------:R-:W-:Y:S02]  /*edc0*/  FFMA.FTZ R247, R192, c[0x0][0x2d0], -R187.reuse ;  /* 0x0000b400c0f77a23 */ /* 0x100fe400000108bb */
[--C-:B------:R-:W-:Y:S02]  /*edd0*/  FFMA.FTZ R242, R196, c[0x0][0x2d0], -R187.reuse ;  /* 0x0000b400c4f27a23 */ /* 0x100fe400000108bb */
[----:B------:R1:W-:Y:S01]  /*ede0*/  @P0 LDGSTS.E.BYPASS.LTC128B.128 [R232+0xc080], [R194.64], !P2 ;  /* 0x0c080000c2e80fae */ /* 0x0003e2000d101d44 */
[--C-:B------:R-:W-:Y:S02]  /*edf0*/  FFMA.FTZ R240, R193, c[0x0][0x2d0], -R184.reuse ;  /* 0x0000b400c1f07a23 */ /* 0x100fe400000108b8 */
[--C-:B------:R-:W-:Y:S01]  /*ee00*/  FFMA.FTZ R238, R199, c[0x0][0x2d0], -R184.reuse ;  /* 0x0000b400c7ee7a23 */ /* 0x100fe200000108b8 */
[----:B------:R-:W-:Y:S01]  /*ee10*/  MUFU.EX2 R247, R247 ;  /* 0x000000f700f77308 */ /* 0x000fe20000000800 */
[--C-:B------:R-:W-:Y:S02]  /*ee20*/  FFMA.FTZ R149, R197, c[0x0][0x2d0], -R184.reuse ;  /* 0x0000b400c5957a23 */ /* 0x100fe400000108b8 */
[----:B------:R-:W-:Y:S01]  /*ee30*/  FMUL.FTZ R0, R5, c[0x0][0x2d0] ;  /* 0x0000b40005007a20 */ /* 0x000fe20000410000 */
[----:B------:R1:W-:Y:S01]  /*ee40*/  @P0 LDGSTS.E.BYPASS.LTC128B.128 [R232+0xd080], [R194.64+0x80], !P5 ;  /* 0x0d080080c2e80fae */ /* 0x0003e2000e901d44 */
[----:B------:R-:W-:Y:S02]  /*ee50*/  FMUL.FTZ R6, R2, c[0x0][0x2d0] ;  /* 0x0000b40002067a20 */ /* 0x000fe40000410000 */
[--C-:B------:R-:W-:Y:S02]  /*ee60*/  FFMA.FTZ R246, R190, c[0x0][0x2d0], -R187.reuse ;  /* 0x0000b400bef67a23 */ /* 0x100fe400000108bb */
[--C-:B------:R-:W-:Y:S01]  /*ee70*/  FFMA.FTZ R249, R188, c[0x0][0x2d0], -R187.reuse ;  /* 0x0000b400bcf97a23 */ /* 0x100fe200000108bb */
[----:B------:R-:W2:Y:S01]  /*ee80*/  MUFU.EX2 R2, R6 ;  /* 0x0000000600027308 */ /* 0x000ea20000000800 */
[--C-:B------:R-:W-:Y:S01]  /*ee90*/  FFMA.FTZ R248, R191, c[0x0][0x2d0], -R184.reuse ;  /* 0x0000b400bff87a23 */ /* 0x100fe200000108b8 */
[----:B------:R1:W-:Y:S01]  /*eea0*/  @P0 LDGSTS.E.BYPASS.LTC128B.128 [R232+0xe080], [R194.64+0x100], !P4 ;  /* 0x0e080100c2e80fae */ /* 0x0003e2000e101d44 */
[--C-:B------:R-:W-:Y:S02]  /*eeb0*/  FFMA.FTZ R251, R189, c[0x0][0x2d0], -R184.reuse ;  /* 0x0000b400bdfb7a23 */ /* 0x100fe400000108b8 */
[--C-:B------:R-:W-:Y:S02]  /*eec0*/  FFMA.FTZ R250, R186, c[0x0][0x2d0], -R187.reuse ;  /* 0x0000b400bafa7a23 */ /* 0x100fe400000108bb */
[----:B------:R-:W-:Y:S02]  /*eed0*/  FFMA.FTZ R187, R185, c[0x0][0x2d0], -R187 ;  /* 0x0000b400b9bb7a23 */ /* 0x000fe400000108bb */
[--C-:B------:R-:W-:Y:S01]  /*eee0*/  FFMA.FTZ R151, R151, c[0x0][0x2d0], -R184.reuse ;  /* 0x0000b40097977a23 */ /* 0x100fe200000108b8 */
[----:B------:R1:W-:Y:S01]  /*eef0*/  @P0 LDGSTS.E.BYPASS.LTC128B.128 [R232+0xf080], [R194.64+0x180], !P3 ;  /* 0x0f080180c2e80fae */ /* 0x0003e2000d901d44 */
[----:B------:R-:W3:Y:S01]  /*ef00*/  MUFU.EX2 R0, R0 ;  /* 0x0000000000007308 */ /* 0x000ee20000000800 */
[----:B------:R-:W-:Y:S06]  /*ef10*/  FFMA.FTZ R184, R150, c[0x0][0x2d0], -R184 ;  /* 0x0000b40096b87a23 */ /* 0x000fec00000108b8 */
[----:B------:R-:W4:Y:S03]  /*ef20*/  LDSM.16.MT88.4 R16, [R223+0x8080] ;  /* 0x00808000df10783b */ /* 0x000f260000004200 */
[----:B------:R-:W5:Y:S01]  /*ef30*/  MUFU.EX2 R244, R244 ;  /* 0x000000f400f47308 */ /* 0x000f620000000800 */
[C---:B--2---:R-:W-:Y:S04]  /*ef40*/  FMUL.FTZ R4, R2.reuse, R144 ;  /* 0x0000009002047220 */ /* 0x044fe80000410000 */
[----:B------:R-:W2:Y:S01]  /*ef50*/  LDSM.16.MT88.4 R152, [R218+0x8080] ;  /* 0x00808000da98783b */ /* 0x000ea20000004200 */
[C---:B------:R-:W-:Y:S02]  /*ef60*/  FMUL.FTZ R5, R2.reuse, R145 ;  /* 0x0000009102057220 */ /* 0x040fe40000410000 */
[C---:B------:R-:W-:Y:S02]  /*ef70*/  FMUL.FTZ R8, R2.reuse, R140 ;  /* 0x0000008c02087220 */ /* 0x040fe40000410000 */
[----:B------:R-:W1:Y:S01]  /*ef80*/  MUFU.EX2 R242, R242 ;  /* 0x000000f200f27308 */ /* 0x000e620000000800 */
[----:B------:R-:W-:Y:S02]  /*ef90*/  FMUL.FTZ R9, R2, R141 ;  /* 0x0000008d02097220 */ /* 0x000fe40000410000 */
[----:B------:R-:W2:Y:S01]  /*efa0*/  LDSM.16.MT88.4 R156, [R217+0x8080] ;  /* 0x00808000d99c783b */ /* 0x000ea20000004200 */
[C---:B---3--:R-:W-:Y:S02]  /*efb0*/  FMUL.FTZ R6, R0.reuse, R146 ;  /* 0x0000009200067220 */ /* 0x048fe40000410000 */
[C---:B------:R-:W-:Y:S02]  /*efc0*/  FMUL.FTZ R7, R0.reuse, R147 ;  /* 0x0000009300077220 */ /* 0x040fe40000410000 */
[C---:B------:R-:W-:Y:S02]  /*efd0*/  FMUL.FTZ R10, R0.reuse, R142 ;  /* 0x0000008e000a7220 */ /* 0x040fe40000410000 */
[----:B------:R-:W-:Y:S01]  /*efe0*/  MUFU.EX2 R243, R243 ;  /* 0x000000f300f37308 */ /* 0x000fe20000000800 */
[----:B------:R-:W-:Y:S01]  /*eff0*/  FMUL.FTZ R11, R0, R143 ;  /* 0x0000008f000b7220 */ /* 0x000fe20000410000 */
[----:B------:R-:W-:Y:S01]  /*f000*/  LDSM.16.MT88.4 R160, [R217+0x8880] ;  /* 0x00888000d9a0783b */ /* 0x000fe20000004200 */
[----:B------:R-:W-:Y:S01]  /*f010*/  FMUL.FTZ R12, R2, R136 ;  /* 0x00000088020c7220 */ /* 0x000fe20000410000 */
[----:B-----5:R-:W-:Y:S01]  /*f020*/  F2FP.PACK_AB R144, R244, R247 ;  /* 0x000000f7f490723e */ /* 0x020fe200000000ff */
[----:B------:R-:W-:Y:S02]  /*f030*/  FMUL.FTZ R13, R2, R137 ;  /* 0x00000089020d7220 */ /* 0x000fe40000410000 */
[C---:B------:R-:W-:Y:S02]  /*f040*/  FMUL.FTZ R14, R0.reuse, R138 ;  /* 0x0000008a000e7220 */ /* 0x040fe40000410000 */
[----:B------:R-:W-:Y:S01]  /*f050*/  FMUL.FTZ R15, R0, R139 ;  /* 0x0000008b000f7220 */ /* 0x000fe20000410000 */
[----:B------:R-:W3:Y:S01]  /*f060*/  MUFU.EX2 R240, R240 ;  /* 0x000000f000f07308 */ /* 0x000ee20000000800 */
[----:B------:R-:W5:Y:S01]  /*f070*/  LDSM.16.MT88.4 R136, [R216+0x8080] ;  /* 0x00808000d888783b */ /* 0x000f620000004200 */
[----:B------:R-:W-:Y:S01]  /*f080*/  FMUL.FTZ R20, R2, R20 ;  /* 0x0000001402147220 */ /* 0x000fe20000410000 */
[----:B-1----:R-:W-:Y:S01]  /*f090*/  F2FP.PACK_AB R146, R242, R245 ;  /* 0x000000f5f292723e */ /* 0x002fe200000000ff */
[----:B------:R-:W-:Y:S02]  /*f0a0*/  FMUL.FTZ R21, R2, R21 ;  /* 0x0000001502157220 */ /* 0x000fe40000410000 */
[C---:B------:R-:W-:Y:S03]  /*f0b0*/  FMUL.FTZ R22, R0.reuse, R22 ;  /* 0x0000001600167220 */ /* 0x040fe60000410000 */
[----:B------:R-:W-:Y:S01]  /*f0c0*/  LDSM.16.MT88.4 R140, [R218+0x9080] ;  /* 0x00908000da8c783b */ /* 0x000fe20000004200 */
[----:B------:R-:W-:Y:S01]  /*f0d0*/  MUFU.EX2 R238, R238 ;  /* 0x000000ee00ee7308 */ /* 0x000fe20000000800 */
[----:B------:R-:W-:Y:S02]  /*f0e0*/  FMUL.FTZ R23, R0, R23 ;  /* 0x0000001700177220 */ /* 0x000fe40000410000 */
[C---:B------:R-:W-:Y:S02]  /*f0f0*/  FMUL.FTZ R24, R2.reuse, R24 ;  /* 0x0000001802187220 */ /* 0x040fe40000410000 */
[----:B------:R-:W-:Y:S02]  /*f100*/  FMUL.FTZ R25, R2, R25 ;  /* 0x0000001902197220 */ /* 0x000fe40000410000 */
[----:B------:R-:W-:Y:S01]  /*f110*/  LDSM.16.MT88.4 R164, [R216+0x8880] ;  /* 0x00888000d8a4783b */ /* 0x000fe20000004200 */
[C---:B------:R-:W-:Y:S02]  /*f120*/  FMUL.FTZ R26, R0.reuse, R26 ;  /* 0x0000001a001a7220 */ /* 0x040fe40000410000 */
[----:B------:R-:W1:Y:S01]  /*f130*/  MUFU.EX2 R149, R149 ;  /* 0x0000009500957308 */ /* 0x000e620000000800 */
[----:B------:R-:W-:Y:S02]  /*f140*/  FMUL.FTZ R27, R0, R27 ;  /* 0x0000001b001b7220 */ /* 0x000fe40000410000 */
[----:B------:R-:W-:Y:S01]  /*f150*/  FMUL.FTZ R28, R2, R28 ;  /* 0x0000001c021c7220 */ /* 0x000fe20000410000 */
[----:B---3--:R-:W-:Y:S01]  /*f160*/  F2FP.PACK_AB R145, R240, R243 ;  /* 0x000000f3f091723e */ /* 0x008fe200000000ff */
[----:B------:R-:W-:Y:S01]  /*f170*/  LDSM.16.MT88.4 R168, [R223+0x9880] ;  /* 0x00988000dfa8783b */ /* 0x000fe20000004200 */
[----:B------:R-:W-:Y:S02]  /*f180*/  FMUL.FTZ R29, R2, R29 ;  /* 0x0000001d021d7220 */ /* 0x000fe40000410000 */
[C---:B------:R-:W-:Y:S02]  /*f190*/  FMUL.FTZ R30, R0.reuse, R30 ;  /* 0x0000001e001e7220 */ /* 0x040fe40000410000 */
[----:B------:R-:W-:Y:S01]  /*f1a0*/  MUFU.EX2 R252, R187 ;  /* 0x000000bb00fc7308 */ /* 0x000fe20000000800 */
[----:B------:R-:W-:Y:S02]  /*f1b0*/  FMUL.FTZ R31, R0, R31 ;  /* 0x0000001f001f7220 */ /* 0x000fe40000410000 */
[----:B------:R-:W-:Y:S01]  /*f1c0*/  LDSM.16.MT88.4 R172, [R218+0x9880] ;  /* 0x00988000daac783b */ /* 0x000fe20000004200 */
[C---:B------:R-:W-:Y:S02]  /*f1d0*/  FMUL.FTZ R32, R2.reuse, R32 ;  /* 0x0000002002207220 */ /* 0x040fe40000410000 */
[----:B------:R-:W-:Y:S02]  /*f1e0*/  FMUL.FTZ R33, R2, R33 ;  /* 0x0000002102217220 */ /* 0x000fe40000410000 */
[C---:B------:R-:W-:Y:S02]  /*f1f0*/  FMUL.FTZ R34, R0.reuse, R34 ;  /* 0x0000002200227220 */ /* 0x040fe40000410000 */
[----:B------:R3:W-:Y:S01]  /*f200*/  MUFU.EX2 R150, R184 ;  /* 0x000000b800967308 */ /* 0x0007e20000000800 */
[----:B------:R-:W-:Y:S01]  /*f210*/  LDSM.16.MT88.4 R176, [R217+0x9880] ;  /* 0x00988000d9b0783b */ /* 0x000fe20000004200 */
[----:B------:R-:W-:Y:S01]  /*f220*/  FMUL.FTZ R35, R0, R35 ;  /* 0x0000002300237220 */ /* 0x000fe20000410000 */
[----:B-1----:R-:W-:Y:S01]  /*f230*/  F2FP.PACK_AB R147, R149, R238 ;  /* 0x000000ee9593723e */ /* 0x002fe200000000ff */
[C---:B------:R-:W-:Y:S02]  /*f240*/  FMUL.FTZ R36, R2.reuse, R36 ;  /* 0x0000002402247220 */ /* 0x040fe40000410000 */
[----:B------:R-:W-:Y:S03]  /*f250*/  FMUL.FTZ R37, R2, R37 ;  /* 0x0000002502257220 */ /* 0x000fe60000410000 */
[----:B------:R-:W-:Y:S01]  /*f260*/  LDSM.16.MT88.4 R180, [R216+0x9880] ;  /* 0x00988000d8b4783b */ /* 0x000fe20000004200 */
[C---:B------:R-:W-:Y:S01]  /*f270*/  FMUL.FTZ R38, R0.reuse, R38 ;  /* 0x0000002600267220 */ /* 0x040fe20000410000 */
[C---:B----4-:R-:W-:Y:S01]  /*f280*/  HMMA.16816.F32 R4, R144.reuse, R16, R4 ;  /* 0x000000109004723c */ /* 0x050fe20000001804 */
[----:B------:R-:W-:Y:S04]  /*f290*/  MUFU.EX2 R246, R246 ;  /* 0x000000f600f67308 */ /* 0x000fe80000000800 */
[----:B------:R-:W-:Y:S01]  /*f2a0*/  FMUL.FTZ R39, R0, R39 ;  /* 0x0000002700277220 */ /* 0x000fe20000410000 */
[----:B------:R-:W-:Y:S01]  /*f2b0*/  LDSM.16.MT88.4 R188, [R218+0xa880] ;  /* 0x00a88000dabc783b */ /* 0x000fe20000004200 */
[C---:B------:R-:W-:Y:S01]  /*f2c0*/  FMUL.FTZ R16, R2.reuse, R132 ;  /* 0x0000008402107220 */ /* 0x040fe20000410000 */
[C---:B------:R-:W-:Y:S03]  /*f2d0*/  HMMA.16816.F32 R8, R144.reuse, R18, R8 ;  /* 0x000000129008723c */ /* 0x040fe60000001808 */
[----:B------:R-:W1:Y:S01]  /*f2e0*/  MUFU.EX2 R249, R249 ;  /* 0x000000f900f97308 */ /* 0x000e620000000800 */
[----:B------:R-:W-:Y:S02]  /*f2f0*/  FMUL.FTZ R17, R2, R133 ;  /* 0x0000008502117220 */ /* 0x000fe40000410000 */
[----:B---3--:R-:W-:Y:S01]  /*f300*/  LDSM.16.MT88.4 R184, [R223+0xa880] ;  /* 0x00a88000dfb8783b */ /* 0x008fe20000004200 */
[C---:B------:R-:W-:Y:S01]  /*f310*/  FMUL.FTZ R18, R0.reuse, R134 ;  /* 0x0000008600127220 */ /* 0x040fe20000410000 */
[C---:B--2---:R-:W-:Y:S04]  /*f320*/  HMMA.16816.F32 R12, R144.reuse, R152, R12 ;  /* 0x00000098900c723c */ /* 0x044fe8000000180c */
[----:B------:R-:W-:Y:S01]  /*f330*/  FMUL.FTZ R19, R0, R135 ;  /* 0x0000008700137220 */ /* 0x000fe20000410000 */
[----:B------:R-:W-:Y:S01]  /*f340*/  MUFU.EX2 R248, R248 ;  /* 0x000000f800f87308 */ /* 0x000fe20000000800 */
[----:B------:R-:W2:Y:S01]  /*f350*/  LDSM.16.MT88.4 R132, [R223+0x9080] ;  /* 0x00908000df84783b */ /* 0x000ea20000004200 */
[C---:B------:R-:W-:Y:S02]  /*f360*/  FMUL.FTZ R40, R2.reuse, R40 ;  /* 0x0000002802287220 */ /* 0x040fe40000410000 */
[----:B------:R-:W-:Y:S02]  /*f370*/  FMUL.FTZ R41, R2, R41 ;  /* 0x0000002902297220 */ /* 0x000fe40000410000 */
[C---:B------:R-:W-:Y:S03]  /*f380*/  HMMA.16816.F32 R16, R144.reuse, R154, R16 ;  /* 0x0000009a9010723c */ /* 0x040fe60000001810 */
[----:B------:R-:W-:Y:S01]  /*f390*/  LDSM.16.MT88.4 R192, [R217+0xa880] ;  /* 0x00a88000d9c0783b */ /* 0x000fe20000004200 */
[C---:B------:R-:W-:Y:S01]  /*f3a0*/  FMUL.FTZ R42, R0.reuse, R42 ;  /* 0x0000002a002a7220 */ /* 0x040fe20000410000 */
[----:B------:R-:W3:Y:S01]  /*f3b0*/  MUFU.EX2 R251, R251 ;  /* 0x000000fb00fb7308 */ /* 0x000ee20000000800 */
[----:B------:R-:W-:Y:S02]  /*f3c0*/  FMUL.FTZ R43, R0, R43 ;  /* 0x0000002b002b7220 */ /* 0x000fe40000410000 */
[C---:B------:R-:W-:Y:S03]  /*f3d0*/  HMMA.16816.F32 R20, R144.reuse, R156, R20 ;  /* 0x0000009c9014723c */ /* 0x040fe60000001814 */
[----:B------:R-:W-:Y:S01]  /*f3e0*/  LDSM.16.MT88.4 R196, [R216+0xa880] ;  /* 0x00a88000d8c4783b */ /* 0x000fe20000004200 */
[C---:B------:R-:W-:Y:S01]  /*f3f0*/  FMUL.FTZ R44, R2.reuse, R44 ;  /* 0x0000002c022c7220 */ /* 0x040fe20000410000 */
[----:B-1----:R-:W-:Y:S01]  /*f400*/  F2FP.PACK_AB R152, R249, R246 ;  /* 0x000000f6f998723e */ /* 0x002fe200000000ff */
[----:B------:R-:W-:Y:S01]  /*f410*/  FMUL.FTZ R45, R2, R45 ;  /* 0x0000002d022d7220 */ /* 0x000fe20000410000 */
[----:B------:R-:W1:Y:S01]  /*f420*/  MUFU.EX2 R250, R250 ;  /* 0x000000fa00fa7308 */ /* 0x000e620000000800 */
[C---:B------:R-:W-:Y:S03]  /*f430*/  HMMA.16816.F32 R24, R144.reuse, R158, R24 ;  /* 0x0000009e9018723c */ /* 0x040fe60000001818 */
[----:B------:R-:W-:Y:S01]  /*f440*/  LDSM.16.MT88.4 R156, [R218+0x8880] ;  /* 0x00888000da9c783b */ /* 0x000fe20000004200 */
[C---:B------:R-:W-:Y:S02]  /*f450*/  FMUL.FTZ R46, R0.reuse, R46 ;  /* 0x0000002e002e7220 */ /* 0x040fe40000410000 */
[----:B------:R-:W-:Y:S02]  /*f460*/  FMUL.FTZ R47, R0, R47 ;  /* 0x0000002f002f7220 */ /* 0x000fe40000410000 */
[C---:B-----5:R-:W-:Y:S01]  /*f470*/  HMMA.16816.F32 R28, R144.reuse, R136, R28 ;  /* 0x00000088901c723c */ /* 0x060fe2000000181c */
[----:B------:R-:W4:Y:S02]  /*f480*/  MUFU.EX2 R151, R151 ;  /* 0x0000009700977308 */ /* 0x000f240000000800 */
[----:B------:R-:W-:Y:S01]  /*f490*/  LDSM.16.MT88.4 R200, [R223+0xb880] ;  /* 0x00b88000dfc8783b */ /* 0x000fe20000004200 */
[C---:B------:R-:W-:Y:S01]  /*f4a0*/  FMUL.FTZ R48, R2.reuse, R48 ;  /* 0x0000003002307220 */ /* 0x040fe20000410000 */
[----:B---3--:R-:W-:Y:S01]  /*f4b0*/  F2FP.PACK_AB R153, R251, R248 ;  /* 0x000000f8fb99723e */ /* 0x008fe200000000ff */
[----:B------:R-:W-:Y:S02]  /*f4c0*/  FMUL.FTZ R49, R2, R49 ;  /* 0x0000003102317220 */ /* 0x000fe40000410000 */
[C---:B------:R-:W-:Y:S03]  /*f4d0*/  HMMA.16816.F32 R32, R144.reuse, R138, R32 ;  /* 0x0000008a9020723c */ /* 0x040fe60000001820 */
[----:B------:R-:W3:Y:S01]  /*f4e0*/  LDSM.16.MT88.4 R136, [R217+0x9080] ;  /* 0x00908000d988783b */ /* 0x000ee20000004200 */
[C---:B------:R-:W-:Y:S02]  /*f4f0*/  FMUL.FTZ R50, R0.reuse, R50 ;  /* 0x0000003200327220 */ /* 0x040fe40000410000 */
[----:B------:R-:W-:Y:S01]  /*f500*/  FMUL.FTZ R51, R0, R51 ;  /* 0x0000003300337220 */ /* 0x000fe20000410000 */
[----:B-1----:R-:W-:Y:S01]  /*f510*/  F2FP.PACK_AB R154, R252, R250 ;  /* 0x000000fafc9a723e */ /* 0x002fe200000000ff */
[C---:B--2---:R-:W-:Y:S03]  /*f520*/  HMMA.16816.F32 R36, R144.reuse, R132, R36 ;  /* 0x000000849024723c */ /* 0x044fe60000001824 */
[----:B------:R-:W-:Y:S01]  /*f530*/  LDSM.16.MT88.4 R204, [R218+0xb880] ;  /* 0x00b88000dacc783b */ /* 0x000fe20000004200 */
[C---:B------:R-:W-:Y:S02]  /*f540*/  FMUL.FTZ R52, R2.reuse, R52 ;  /* 0x0000003402347220 */ /* 0x040fe40000410000 */
[----:B------:R-:W-:Y:S02]  /*f550*/  FMUL.FTZ R53, R2, R53 ;  /* 0x0000003502357220 */ /* 0x000fe40000410000 */
[C---:B------:R-:W-:Y:S03]  /*f560*/  HMMA.16816.F32 R40, R144.reuse, R134, R40 ;  /* 0x000000869028723c */ /* 0x040fe60000001828 */
[----:B------:R-:W1:Y:S01]  /*f570*/  LDSM.16.MT88.4 R132, [R216+0x9080] ;  /* 0x00908000d884783b */ /* 0x000e620000004200 */
[----:B------:R-:W-:Y:S01]  /*f580*/  FMUL.FTZ R54, R0, R54 ;  /* 0x0000003600367220 */ /* 0x000fe20000410000 */
[----:B----4-:R-:W-:Y:S01]  /*f590*/  F2FP.PACK_AB R155, R150, R151 ;  /* 0x00000097969b723e */ /* 0x010fe200000000ff */
[----:B------:R-:W-:Y:S02]  /*f5a0*/  FMUL.FTZ R55, R0, R55 ;  /* 0x0000003700377220 */ /* 0x000fe40000410000 */
[C---:B------:R-:W-:Y:S03]  /*f5b0*/  HMMA.16816.F32 R44, R144.reuse, R140, R44 ;  /* 0x0000008c902c723c */ /* 0x040fe6000000182c */
[----:B------:R-:W0:Y:S01]  /*f5c0*/  LDGDEPBAR ;  /* 0x00000000000079af */ /* 0x000e220000000000 */
[C---:B------:R-:W-:Y:S02]  /*f5d0*/  FMUL.FTZ R56, R2.reuse, R56 ;  /* 0x0000003802387220 */ /* 0x040fe40000410000 */
[----:B------:R-:W-:Y:S02]  /*f5e0*/  FMUL.FTZ R57, R2, R57 ;  /* 0x0000003902397220 */ /* 0x000fe40000410000 */
[C---:B------:R-:W-:Y:S03]  /*f5f0*/  HMMA.16816.F32 R48, R144.reuse, R142, R48 ;  /* 0x0000008e9030723c */ /* 0x040fe60000001830 */
[----:B------:R-:W2:Y:S01]  /*f600*/  LDSM.16.MT88.4 R140, [R223+0xa080] ;  /* 0x00a08000df8c783b */ /* 0x000ea20000004200 */
[C---:B------:R-:W-:Y:S02]  /*f610*/  FMUL.FTZ R58, R0.reuse, R58 ;  /* 0x0000003a003a7220 */ /* 0x040fe40000410000 */
[----:B------:R-:W-:Y:S02]  /*f620*/  FMUL.FTZ R59, R0, R59 ;  /* 0x0000003b003b7220 */ /* 0x000fe40000410000 */
[C---:B------:R-:W-:Y:S01]  /*f630*/  FMUL.FTZ R60, R2.reuse, R60 ;  /* 0x0000003c023c7220 */ /* 0x040fe20000410000 */
[C---:B---3--:R-:W-:Y:S03]  /*f640*/  HMMA.16816.F32 R52, R144.reuse, R136, R52 ;  /* 0x000000889034723c */ /* 0x048fe60000001834 */
[----:B------:R-:W-:Y:S02]  /*f650*/  FMUL.FTZ R61, R2, R61 ;  /* 0x0000003d023d7220 */ /* 0x000fe40000410000 */
[C---:B------:R-:W-:Y:S02]  /*f660*/  FMUL.FTZ R62, R0.reuse, R62 ;  /* 0x0000003e003e7220 */ /* 0x040fe40000410000 */
[----:B------:R-:W-:Y:S01]  /*f670*/  FMUL.FTZ R63, R0, R63 ;  /* 0x0000003f003f7220 */ /* 0x000fe20000410000 */
[C---:B------:R-:W-:Y:S01]  /*f680*/  HMMA.16816.F32 R56, R144.reuse, R138, R56 ;  /* 0x0000008a9038723c */ /* 0x040fe20000001838 */
[----:B------:R-:W3:Y:S03]  /*f690*/  LDSM.16.MT88.4 R136, [R218+0xa080] ;  /* 0x00a08000da88783b */ /* 0x000ee60000004200 */
[C---:B------:R-:W-:Y:S02]  /*f6a0*/  FMUL.FTZ R64, R2.reuse, R64 ;  /* 0x0000004002407220 */ /* 0x040fe40000410000 */
[----:B------:R-:W-:Y:S02]  /*f6b0*/  FMUL.FTZ R65, R2, R65 ;  /* 0x0000004102417220 */ /* 0x000fe40000410000 */
[C---:B-1----:R-:W-:Y:S04]  /*f6c0*/  HMMA.16816.F32 R60, R144.reuse, R132, R60 ;  /* 0x00000084903c723c */ /* 0x042fe8000000183c */
[C---:B------:R-:W-:Y:S02]  /*f6d0*/  FMUL.FTZ R66, R0.reuse, R66 ;  /* 0x0000004200427220 */ /* 0x040fe40000410000 */
[----:B------:R-:W-:Y:S02]  /*f6e0*/  FMUL.FTZ R67, R0, R67 ;  /* 0x0000004300437220 */ /* 0x000fe40000410000 */
[C---:B------:R-:W-:Y:S04]  /*f6f0*/  FMUL.FTZ R68, R2.reuse, R68 ;  /* 0x0000004402447220 */ /* 0x040fe80000410000 */
[----:B------:R-:W-:Y:S01]  /*f700*/  FMUL.FTZ R69, R2, R69 ;  /* 0x0000004502457220 */ /* 0x000fe20000410000 */
[C---:B------:R-:W-:Y:S01]  /*f710*/  HMMA.16816.F32 R64, R144.reuse, R134, R64 ;  /* 0x000000869040723c */ /* 0x040fe20000001840 */
[----:B------:R-:W1:Y:S02]  /*f720*/  LDSM.16.MT88.4 R132, [R217+0xa080] ;  /* 0x00a08000d984783b */ /* 0x000e640000004200 */
[C---:B------:R-:W-:Y:S02]  /*f730*/  FMUL.FTZ R70, R0.reuse, R70 ;  /* 0x0000004600467220 */ /* 0x040fe40000410000 */
[----:B------:R-:W-:Y:S02]  /*f740*/  FMUL.FTZ R71, R0, R71 ;  /* 0x0000004700477220 */ /* 0x000fe40000410000 */
[C---:B------:R-:W-:Y:S02]  /*f750*/  FMUL.FTZ R72, R2.reuse, R72 ;  /* 0x0000004802487220 */ /* 0x040fe40000410000 */
[----:B------:R-:W-:Y:S03]  /*f760*/  FMUL.FTZ R73, R2, R73 ;  /* 0x0000004902497220 */ /* 0x000fe60000410000 */
[C---:B--2---:R-:W-:Y:S03]  /*f770*/  HMMA.16816.F32 R68, R144.reuse, R140, R68 ;  /* 0x0000008c9044723c */ /* 0x044fe60000001844 */
[C---:B------:R-:W-:Y:S02]  /*f780*/  FMUL.FTZ R74, R0.reuse, R74 ;  /* 0x0000004a004a7220 */ /* 0x040fe40000410000 */
[----:B------:R-:W-:Y:S02]  /*f790*/  FMUL.FTZ R75, R0, R75 ;  /* 0x0000004b004b7220 */ /* 0x000fe40000410000 */
[C---:B------:R-:W-:Y:S02]  /*f7a0*/  FMUL.FTZ R76, R2.reuse, R76 ;  /* 0x0000004c024c7220 */ /* 0x040fe40000410000 */
[----:B------:R-:W-:Y:S03]  /*f7b0*/  FMUL.FTZ R77, R2, R77 ;  /* 0x0000004d024d7220 */ /* 0x000fe60000410000 */
[C---:B------:R-:W-:Y:S01]  /*f7c0*/  HMMA.16816.F32 R72, R144.reuse, R142, R72 ;  /* 0x0000008e9048723c */ /* 0x040fe20000001848 */
[----:B------:R-:W2:Y:S02]  /*f7d0*/  LDSM.16.MT88.4 R140, [R216+0xa080] ;  /* 0x00a08000d88c783b */ /* 0x000ea40000004200 */
[C---:B------:R-:W-:Y:S02]  /*f7e0*/  FMUL.FTZ R78, R0.reuse, R78 ;  /* 0x0000004e004e7220 */ /* 0x040fe40000410000 */
[----:B------:R-:W-:Y:S02]  /*f7f0*/  FMUL.FTZ R79, R0, R79 ;  /* 0x0000004f004f7220 */ /* 0x000fe40000410000 */
[C---:B------:R-:W-:Y:S02]  /*f800*/  FMUL.FTZ R80, R2.reuse, R80 ;  /* 0x0000005002507220 */ /* 0x040fe40000410000 */
[----:B------:R-:W-:Y:S03]  /*f810*/  FMUL.FTZ R81, R2, R81 ;  /* 0x0000005102517220 */ /* 0x000fe60000410000 */
[C---:B---3--:R-:W-:Y:S03]  /*f820*/  HMMA.16816.F32 R76, R144.reuse, R136, R76 ;  /* 0x00000088904c723c */ /* 0x048fe6000000184c */
[C---:B------:R-:W-:Y:S02]  /*f830*/  FMUL.FTZ R82, R0.reuse, R82 ;  /* 0x0000005200527220 */ /* 0x040fe40000410000 */
[----:B------:R-:W-:Y:S02]  /*f840*/  FMUL.FTZ R83, R0, R83 ;  /* 0x0000005300537220 */ /* 0x000fe40000410000 */
[C---:B------:R-:W-:Y:S02]  /*f850*/  FMUL.FTZ R84, R2.reuse, R84 ;  /* 0x0000005402547220 */ /* 0x040fe40000410000 */
[----:B------:R-:W-:Y:S03]  /*f860*/  FMUL.FTZ R85, R2, R85 ;  /* 0x0000005502557220 */ /* 0x000fe60000410000 */
[C---:B------:R-:W-:Y:S01]  /*f870*/  HMMA.16816.F32 R80, R144.reuse, R138, R80 ;  /* 0x0000008a9050723c */ /* 0x040fe20000001850 */
[----:B------:R-:W3:Y:S02]  /*f880*/  LDSM.16.MT88.4 R136, [R223+0xb080] ;  /* 0x00b08000df88783b */ /* 0x000ee40000004200 */
[C---:B------:R-:W-:Y:S02]  /*f890*/  FMUL.FTZ R86, R0.reuse, R86 ;  /* 0x0000005600567220 */ /* 0x040fe40000410000 */
[----:B------:R-:W-:Y:S02]  /*f8a0*/  FMUL.FTZ R87, R0, R87 ;  /* 0x0000005700577220 */ /* 0x000fe40000410000 */
[C---:B------:R-:W-:Y:S02]  /*f8b0*/  FMUL.FTZ R88, R2.reuse, R88 ;  /* 0x0000005802587220 */ /* 0x040fe40000410000 */
[----:B------:R-:W-:Y:S03]  /*f8c0*/  FMUL.FTZ R89, R2, R89 ;  /* 0x0000005902597220 */ /* 0x000fe60000410000 */
[C---:B-1----:R-:W-:Y:S03]  /*f8d0*/  HMMA.16816.F32 R84, R144.reuse, R132, R84 ;  /* 0x000000849054723c */ /* 0x042fe60000001854 */
[C---:B------:R-:W-:Y:S02]  /*f8e0*/  FMUL.FTZ R90, R0.reuse, R90 ;  /* 0x0000005a005a7220 */ /* 0x040fe40000410000 */
[----:B------:R-:W-:Y:S02]  /*f8f0*/  FMUL.FTZ R91, R0, R91 ;  /* 0x0000005b005b7220 */ /* 0x000fe40000410000 */
[C---:B------:R-:W-:Y:S02]  /*f900*/  FMUL.FTZ R92, R2.reuse, R92 ;  /* 0x0000005c025c7220 */ /* 0x040fe40000410000 */
[----:B------:R-:W-:Y:S03]  /*f910*/  FMUL.FTZ R93, R2, R93 ;  /* 0x0000005d025d7220 */ /* 0x000fe60000410000 */
        /* <DEDUP_REMOVED lines=32> */
[C---:B------:R-:W-:Y:S03]  /*fb20*/  FMUL.FTZ R125, R2.reuse, R125 ;  /* 0x0000007d027d7220 */ /* 0x040fe60000410000 */
[C---:B------:R-:W-:Y:S01]  /*fb30*/  HMMA.16816.F32 R112, R144.reuse, R134, R112 ;  /* 0x000000869070723c */ /* 0x040fe20000001870 */
[----:B------:R-:W1:Y:S02]  /*fb40*/  LDSM.16.MT88.4 R132, [R223+0x8880] ;  /* 0x00888000df84783b */ /* 0x000e640000004200 */
[C---:B------:R-:W-:Y:S02]  /*fb50*/  FMUL.FTZ R116, R2.reuse, R116 ;  /* 0x0000007402747220 */ /* 0x040fe40000410000 */
[----:B------:R-:W-:Y:S02]  /*fb60*/  FMUL.FTZ R117, R2, R117 ;  /* 0x0000007502757220 */ /* 0x000fe40000410000 */
[C---:B------:R-:W-:Y:S02]  /*fb70*/  FMUL.FTZ R118, R0.reuse, R118 ;  /* 0x0000007600767220 */ /* 0x040fe40000410000 */
[C---:B------:R-:W-:Y:S03]  /*fb80*/  FMUL.FTZ R119, R0.reuse, R119 ;  /* 0x0000007700777220 */ /* 0x040fe60000410000 */
[C---:B------:R-:W-:Y:S02]  /*fb90*/  FMUL.FTZ R126, R0.reuse, R126 ;  /* 0x0000007e007e7220 */ /* 0x040fe40000410000 */
[----:B------:R-:W-:Y:S02]  /*fba0*/  FMUL.FTZ R127, R0, R127 ;  /* 0x0000007f007f7220 */ /* 0x000fe40000410000 */
[C---:B--2---:R-:W-:Y:S03]  /*fbb0*/  HMMA.16816.F32 R116, R144.reuse, R140, R116 ;  /* 0x0000008c9074723c */ /* 0x044fe60000001874 */
[C---:B------:R-:W-:Y:S02]  /*fbc0*/  FMUL.FTZ R120, R2.reuse, R120 ;  /* 0x0000007802787220 */ /* 0x040fe40000410000 */
[----:B------:R-:W-:Y:S02]  /*fbd0*/  FMUL.FTZ R121, R2, R121 ;  /* 0x0000007902797220 */ /* 0x000fe40000410000 */
[C---:B------:R-:W-:Y:S02]  /*fbe0*/  FMUL.FTZ R122, R0.reuse, R122 ;  /* 0x0000007a007a7220 */ /* 0x040fe40000410000 */
[----:B------:R-:W-:Y:S03]  /*fbf0*/  FMUL.FTZ R123, R0, R123 ;  /* 0x0000007b007b7220 */ /* 0x000fe60000410000 */
[C---:B------:R-:W-:Y:S02]  /*fc00*/  FMUL.FTZ R128, R2.reuse, R128 ;  /* 0x0000008002807220 */ /* 0x040fe40000410000 */
[----:B------:R-:W-:Y:S02]  /*fc10*/  FMUL.FTZ R129, R2, R129 ;  /* 0x0000008102817220 */ /* 0x000fe40000410000 */
[C---:B------:R-:W-:Y:S03]  /*fc20*/  HMMA.16816.F32 R120, R144.reuse, R142, R120 ;  /* 0x0000008e9078723c */ /* 0x040fe60000001878 */
[C---:B------:R-:W-:Y:S02]  /*fc30*/  FMUL.FTZ R130, R0.reuse, R130 ;  /* 0x0000008200827220 */ /* 0x040fe40000410000 */
[----:B------:R-:W-:Y:S02]  /*fc40*/  FMUL.FTZ R131, R0, R131 ;  /* 0x0000008300837220 */ /* 0x000fe40000410000 */
[----:B------:R-:W-:Y:S01]  /*fc50*/  FFMA.FTZ R247, R2, R241, R247 ;  /* 0x000000f102f77223 */ /* 0x000fe200000100f7 */
[C---:B---3--:R-:W-:Y:S04]  /*fc60*/  HMMA.16816.F32 R124, R144.reuse, R136, R124 ;  /* 0x00000088907c723c */ /* 0x048fe8000000187c */
[----:B------:R-:W-:Y:S01]  /*fc70*/  FFMA.FTZ R243, R0, R239, R243 ;  /* 0x000000ef00f37223 */ /* 0x000fe200000100f3 */
[----:B------:R-:W-:Y:S01]  /*fc80*/  MOV R0, R3 ;  /* 0x0000000300007202 */ /* 0x000fe20000000f00 */
[----:B------:R-:W-:Y:S02]  /*fc90*/  FADD.FTZ R244, R244, R247 ;  /* 0x000000f7f4f47221 */ /* 0x000fe40000010000 */
[----:B------:R-:W-:Y:S04]  /*fca0*/  HMMA.16816.F32 R128, R144, R138, R128 ;  /* 0x0000008a9080723c */ /* 0x000fe80000001880 */
[----:B------:R-:W-:Y:S04]  /*fcb0*/  FADD.FTZ R243, R240, R243 ;  /* 0x000000f3f0f37221 */ /* 0x000fe80000010000 */
[C---:B-1----:R-:W-:Y:S05]  /*fcc0*/  HMMA.16816.F32 R144, R152.reuse, R132, R4 ;  /* 0x000000849890723c */ /* 0x042fea0000001804 */
[----:B------:R-:W-:Y:S03]  /*fcd0*/  FADD.FTZ R238, R238, R243 ;  /* 0x000000f3eeee7221 */ /* 0x000fe60000010000 */
[C---:B------:R-:W-:Y:S04]  /*fce0*/  HMMA.16816.F32 R140, R152.reuse, R134, R8 ;  /* 0x00000086988c723c */ /* 0x040fe80000001808 */
[----:B------:R-:W-:Y:S04]  /*fcf0*/  FADD.FTZ R149, R149, R238 ;  /* 0x000000ee95957221 */ /* 0x000fe80000010000 */
[C---:B------:R-:W-:Y:S04]  /*fd00*/  HMMA.16816.F32 R136, R152.reuse, R156, R12 ;  /* 0x0000009c9888723c */ /* 0x040fe8000000180c */
[----:B------:R-:W-:Y:S01]  /*fd10*/  FADD.FTZ R248, R248, R149 ;  /* 0x00000095f8f87221 */ /* 0x000fe20000010000 */
[----:B------:R-:W-:Y:S03]  /*fd20*/  MOV R149, R148 ;  /* 0x0000009400957202 */ /* 0x000fe60000000f00 */
[C---:B------:R-:W-:Y:S01]  /*fd30*/  HMMA.16816.F32 R132, R152.reuse, R158, R16 ;  /* 0x0000009e9884723c */ /* 0x040fe20000001810 */
[----:B------:R-:W1:Y:S03]  /*fd40*/  LDSM.16.MT88.4 R16, [R217+0xb880] ;  /* 0x00b88000d910783b */ /* 0x000e660000004200 */
[----:B------:R-:W-:Y:S04]  /*fd50*/  FADD.FTZ R248, R251, R248 ;  /* 0x000000f8fbf87221 */ /* 0x000fe80000010000 */
[C---:B------:R-:W-:Y:S01]  /*fd60*/  HMMA.16816.F32 R20, R152.reuse, R160, R20 ;  /* 0x000000a09814723c */ /* 0x040fe20000001814 */
[----:B------:R-:W2:Y:S03]  /*fd70*/  LDSM.16.MT88.4 R156, [R216+0xb880] ;  /* 0x00b88000d89c783b */ /* 0x000ea60000004200 */
[----:B------:R-:W-:Y:S04]  /*fd80*/  FADD.FTZ R151, R151, R248 ;  /* 0x000000f897977221 */ /* 0x000fe80000010000 */
[C---:B------:R-:W-:Y:S04]  /*fd90*/  HMMA.16816.F32 R24, R152.reuse, R162, R24 ;  /* 0x000000a29818723c */ /* 0x040fe80000001818 */
[----:B------:R-:W-:Y:S04]  /*fda0*/  FADD.FTZ R239, R150, R151 ;  /* 0x0000009796ef7221 */ /* 0x000fe80000010000 */
        /* <DEDUP_REMOVED lines=22> */
[C---:B-1----:R-:W-:Y:S07]  /*ff10*/  HMMA.16816.F32 R116, R152.reuse, R16, R116 ;  /* 0x000000109874723c */ /* 0x042fee0000001874 */
[----:B------:R-:W-:Y:S01]  /*ff20*/  FADD.FTZ R17, R245, R244 ;  /* 0x000000f4f5117221 */ /* 0x000fe20000010000 */
[C---:B------:R-:W-:Y:S04]  /*ff30*/  HMMA.16816.F32 R120, R152.reuse, R18, R120 ;  /* 0x000000129878723c */ /* 0x040fe80000001878 */
[----:B------:R-:W-:Y:S04]  /*ff40*/  FADD.FTZ R17, R242, R17 ;  /* 0x00000011f2117221 */ /* 0x000fe80000010000 */
[C---:B--2---:R-:W-:Y:S04]  /*ff50*/  HMMA.16816.F32 R124, R152.reuse, R156, R124 ;  /* 0x0000009c987c723c */ /* 0x044fe8000000187c */
[----:B------:R-:W-:Y:S04]  /*ff60*/  FADD.FTZ R246, R246, R17 ;  /* 0x00000011f6f67221 */ /* 0x000fe80000010000 */
[----:B------:R-:W-:Y:S04]  /*ff70*/  HMMA.16816.F32 R128, R152, R158, R128 ;  /* 0x0000009e9880723c */ /* 0x000fe80000001880 */
[----:B------:R-:W-:Y:S04]  /*ff80*/  FADD.FTZ R249, R249, R246 ;  /* 0x000000f6f9f97221 */ /* 0x000fe80000010000 */
[----:B------:R-:W-:Y:S04]  /*ff90*/  FADD.FTZ R249, R250, R249 ;  /* 0x000000f9faf97221 */ /* 0x000fe80000010000 */
[----:B------:R-:W-:Y:S01]  /*ffa0*/  FADD.FTZ R241, R252, R249 ;  /* 0x000000f9fcf17221 */ /* 0x000fe20000010000 */
[----:B------:R-:W-:-:S05]  /*ffb0*/  @P0 BRA `(.L_x_138) ;  /* 0xffffe0f000000947 */ /* 0x000fca000383ffff */
.L_x_137:
[----:B------:R-:W1:Y:S01]  /*ffc0*/  SHFL.BFLY PT, R0, R239, 0x2, 0x1f ;  /* 0x0c401f00ef007f89 */ /* 0x000e6200000e0000 */
[----:B------:R-:W-:-:S02]  /*ffd0*/  MOV R2, RZ ;  /* 0x000000ff00027202 */ /* 0x000fc40000000f00 */
[----:B------:R-:W-:Y:S01]  /*ffe0*/  MOV R4, RZ ;  /* 0x000000ff00047202 */ /* 0x000fe20000000f00 */
[----:B------:R-:W2:Y:S01]  /*fff0*/  SHFL.BFLY PT, R6, R241, 0x2, 0x1f ;  /* 0x0c401f00f1067f89 */ /* 0x000ea200000e0000 */
[----:B------:R-:W-:Y:S02]  /*10000*/  MOV R10, 0xff800000 ;  /* 0xff800000000a7802 */ /* 0x000fe40000000f00 */
[----:B------:R-:W-:Y:S02]  /*10010*/  MOV R12, 0xff800000 ;  /* 0xff800000000c7802 */ /* 0x000fe40000000f00 */
[----:B------:R-:W-:Y:S01]  /*10020*/  PLOP3.LUT P2, PT, PT, PT, PT, 0x8, 0x0 ;  /* 0x000000000000781c */ /* 0x000fe20003f4e170 */
[----:B-1----:R-:W-:Y:S02]  /*10030*/  FADD.FTZ R7, R0, R239 ;  /* 0x000000ef00077221 */ /* 0x002fe40000010000 */
[----:B--2---:R-:W-:-:S03]  /*10040*/  FADD.FTZ R6, R6, R241 ;  /* 0x000000f106067221 */ /* 0x004fc60000010000 */
[----:B------:R-:W1:Y:S04]  /*10050*/  SHFL.BFLY PT, R0, R7, 0x1, 0x1f ;  /* 0x0c201f0007007f89 */ /* 0x000e6800000e0000 */
[----:B------:R-:W2:Y:S01]  /*10060*/  SHFL.BFLY PT, R5, R6, 0x1, 0x1f ;  /* 0x0c201f0006057f89 */ /* 0x000ea200000e0000 */
[----:B-1----:R-:W-:Y:S02]  /*10070*/  FADD.FTZ R0, R0, R7 ;  /* 0x0000000700007221 */ /* 0x002fe40000010000 */
[----:B--2---:R-:W-:-:S03]  /*10080*/  FADD.FTZ R5, R6, R5 ;  /* 0x0000000506057221 */ /* 0x004fc60000010000 */
[----:B------:R-:W-:Y:S02]  /*10090*/  FSETP.NE.FTZ.AND P0, PT, R0, RZ, PT ;  /* 0x000000ff0000720b */ /* 0x000fe40003f15000 */
[----:B------:R-:W-:-:S11]  /*100a0*/  FSETP.NE.FTZ.AND P1, PT, R5, RZ, PT ;  /* 0x000000ff0500720b */ /* 0x000fd60003f35000 */
[----:B------:R-:W1:Y:S01]  /*100b0*/  @P0 MUFU.RCP R2, R0 ;  /* 0x0000000000020308 */ /* 0x000e620000001000 */
[----:B------:R-:W-:Y:S02]  /*100c0*/  @P0 MOV R16, 0x3f317218 ;  /* 0x3f31721800100802 */ /* 0x000fe40000000f00 */
[----:B------:R-:W-:-:S05]  /*100d0*/  @P1 MOV R14, 0x3f317218 ;  /* 0x3f317218000e1802 */ /* 0x000fca0000000f00 */
[----:B------:R-:W2:Y:S01]  /*100e0*/  @P1 MUFU.RCP R4, R5 ;  /* 0x0000000500041308 */ /* 0x000ea20000001000 */
[----:B------:R-:W-:-:S07]  /*100f0*/  @P1 FMUL.FTZ R14, R14, c[0x0][0x2d0] ;  /* 0x0000b4000e0e1a20 */ /* 0x000fce0000410000 */
[----:B------:R-:W3:Y:S01]  /*10100*/  @P0 MUFU.LG2 R0, R0 ;  /* 0x0000000000000308 */ /* 0x000ee20000000c00 */
[C---:B-1----:R-:W-:Y:S02]  /*10110*/  FMUL.FTZ R146, R2.reuse, R146 ;  /* 0x0000009202927220 */ /* 0x042fe40000410000 */
[C---:B------:R-:W-:Y:S02]  /*10120*/  FMUL.FTZ R147, R2.reuse, R147 ;  /* 0x0000009302937220 */ /* 0x040fe40000410000 */
[C---:B------:R-:W-:Y:S02]  /*10130*/  FMUL.FTZ R142, R2.reuse, R142 ;  /* 0x0000008e028e7220 */ /* 0x040fe40000410000 */
[----:B------:R-:W-:Y:S01]  /*10140*/  FMUL.FTZ R143, R2, R143 ;  /* 0x0000008f028f7220 */ /* 0x000fe20000410000 */
[----:B------:R-:W1:Y:S01]  /*10150*/  @P1 MUFU.LG2 R5, R5 ;  /* 0x0000000500051308 */ /* 0x000e620000000c00 */
[C---:B--2---:R-:W-:Y:S02]  /*10160*/  FMUL.FTZ R144, R4.reuse, R144 ;  /* 0x0000009004907220 */ /* 0x044fe40000410000 */
[----:B------:R-:W-:-:S02]  /*10170*/  FMUL.FTZ R145, R4, R145 ;  /* 0x0000009104917220 */ /* 0x000fc40000410000 */
[C---:B------:R-:W-:Y:S02]  /*10180*/  FMUL.FTZ R140, R4.reuse, R140 ;  /* 0x0000008c048c7220 */ /* 0x040fe40000410000 */
[----:B------:R-:W-:Y:S02]  /*10190*/  FMUL.FTZ R141, R4, R141 ;  /* 0x0000008d048d7220 */ /* 0x000fe40000410000 */
[----:B---3--:R-:W-:Y:S02]  /*101a0*/  @P0 FMUL.FTZ R15, R0, 0.69314718246459960938 ;  /* 0x3f317218000f0820 */ /* 0x008fe40000410000 */
[----:B------:R-:W-:Y:S02]  /*101b0*/  @P0 FMUL.FTZ R0, R16, c[0x0][0x2d0] ;  /* 0x0000b40010000a20 */ /* 0x000fe40000410000 */
[C---:B------:R-:W-:Y:S02]  /*101c0*/  FMUL.FTZ R136, R4.reuse, R136 ;  /* 0x0000008804887220 */ /* 0x040fe40000410000 */
[----:B------:R-:W-:-:S02]  /*101d0*/  FMUL.FTZ R137, R4, R137 ;  /* 0x0000008904897220 */ /* 0x000fc40000410000 */
[----:B-1----:R-:W-:Y:S02]  /*101e0*/  @P1 FMUL.FTZ R5, R5, 0.69314718246459960938 ;  /* 0x3f31721805051820 */ /* 0x002fe40000410000 */
        /* <DEDUP_REMOVED lines=120> */
.L_x_76:
[----:B------:R-:W-:Y:S01]  /*10970*/  ULDC.64 UR4, c[0x0][0x118] ;  /* 0x0000460000047ab9 */ /* 0x000fe20000000a00 */
[----:B------:R-:W-:Y:S01]  /*10980*/  SHF.R.S32.HI R0, RZ, 0x1f, R227 ;  /* 0x0000001fff007819 */ /* 0x000fe200000114e3 */
[----:B------:R-:W-:Y:S05]  /*10990*/  @P2 BRA `(.L_x_139) ;  /* 0x00001a8000002947 */ /* 0x000fea0003800000 */
[----:B------:R-:W1:Y:S01]  /*109a0*/  S2R R2, SR_TID.X ;  /* 0x0000000000027919 */ /* 0x000e620000002100 */
[----:B------:R-:W-:Y:S02]  /*109b0*/  F2FP.PACK_AB R6, R7, R6 ;  /* 0x000000060706723e */ /* 0x000fe400000000ff */
[----:B------:R-:W-:Y:S01]  /*109c0*/  F2FP.PACK_AB R11, R11, R8 ;  /* 0x000000080b0b723e */ /* 0x000fe200000000ff */
[----:B------:R-:W-:Y:S01]  /*109d0*/  BAR.SYNC.DEFER_BLOCKING 0x1, 0x100 ;  /* 0x0044000000007b1d */ /* 0x000fe20000010000 */
        /* <DEDUP_REMOVED lines=10> */
[----:B-1----:R-:W-:Y:S02]  /*10a80*/  SHF.R.S32.HI R3, RZ, 0x1f, R2 ;  /* 0x0000001fff037819 */ /* 0x002fe40000011402 */
[----:B------:R-:W-:Y:S02]  /*10a90*/  F2FP.PACK_AB R24, R25, R24 ;  /* 0x000000181918723e */ /* 0x000fe400000000ff */
[----:B------:R-:W-:Y:S02]  /*10aa0*/  LEA.HI R5, R3, R2, RZ, 0x2 ;  /* 0x0000000203057211 */ /* 0x000fe400078f10ff */
[----:B------:R-:W-:Y:S02]  /*10ab0*/  F2FP.PACK_AB R26, R27, R26 ;  /* 0x0000001a1b1a723e */ /* 0x000fe400000000ff */
[----:B------:R-:W-:-:S02]  /*10ac0*/  SHF.R.S32.HI R14, RZ, 0x2, R5 ;  /* 0x00000002ff0e7819 */ /* 0x000fc40000011405 */
[----:B------:R-:W-:Y:S02]  /*10ad0*/  SHF.R.S32.HI R7, RZ, 0x1f, R5 ;  /* 0x0000001fff077819 */ /* 0x000fe40000011405 */
[----:B------:R-:W-:Y:S02]  /*10ae0*/  LOP3.LUT R5, R5, 0xfffffffc, RZ, 0xc0, !PT ;  /* 0xfffffffc05057812 */ /* 0x000fe400078ec0ff */
[----:B------:R-:W-:Y:S02]  /*10af0*/  LEA.HI R7, R7, R14, RZ, 0x3 ;  /* 0x0000000e07077211 */ /* 0x000fe400078f18ff */
[----:B------:R-:W-:Y:S01]  /*10b00*/  F2FP.PACK_AB R28, R29, R28 ;  /* 0x0000001c1d1c723e */ /* 0x000fe200000000ff */
[----:B------:R-:W-:Y:S01]  /*10b10*/  IMAD.IADD R18, R2, 0x1, -R5 ;  /* 0x0000000102127824 */ /* 0x000fe200078e0a05 */
[----:B------:R-:W-:Y:S02]  /*10b20*/  LOP3.LUT R7, R7, 0xfffffff8, RZ, 0xc0, !PT ;  /* 0xfffffff807077812 */ /* 0x000fe400078ec0ff */
[----:B------:R-:W-:-:S02]  /*10b30*/  F2FP.PACK_AB R30, R31, R30 ;  /* 0x0000001e1f1e723e */ /* 0x000fc400000000ff */
[----:B------:R-:W-:Y:S01]  /*10b40*/  F2FP.PACK_AB R32, R33, R32 ;  /* 0x000000202120723e */ /* 0x000fe200000000ff */
[----:B------:R-:W-:Y:S01]  /*10b50*/  IMAD.IADD R14, R14, 0x1, -R7 ;  /* 0x000000010e0e7824 */ /* 0x000fe200078e0a07 */
[----:B------:R-:W-:Y:S02]  /*10b60*/  LEA.HI R7, R3, R2, RZ, 0x5 ;  /* 0x0000000203077211 */ /* 0x000fe400078f28ff */
[----:B------:R-:W-:Y:S01]  /*10b70*/  F2FP.PACK_AB R34, R35, R34 ;  /* 0x000000222322723e */ /* 0x000fe200000000ff */
[C---:B------:R-:W-:Y:S01]  /*10b80*/  IMAD.SHL.U32 R16, R14.reuse, 0x40, RZ ;  /* 0x000000400e107824 */ /* 0x040fe200078e00ff */
[----:B------:R-:W-:Y:S02]  /*10b90*/  SHF.R.S32.HI R15, RZ, 0x5, R7 ;  /* 0x00000005ff0f7819 */ /* 0x000fe40000011407 */
[----:B------:R-:W-:Y:S02]  /*10ba0*/  LOP3.LUT R8, R14, 0x1, RZ, 0xc0, !PT ;  /* 0x000000010e087812 */ /* 0x000fe400078ec0ff */
[----:B------:R-:W-:Y:S01]  /*10bb0*/  LOP3.LUT R16, R16, 0x1c0, RZ, 0xc0, !PT ;  /* 0x000001c010107812 */ /* 0x000fe200078ec0ff */
[----:B------:R-:W-:Y:S01]  /*10bc0*/  IMAD R5, R15, 0x200, R18 ;  /* 0x000002000f057824 */ /* 0x000fe200078e0212 */
[----:B------:R-:W-:-:S02]  /*10bd0*/  ISETP.NE.U32.AND P0, PT, R8, 0x1, PT ;  /* 0x000000010800780c */ /* 0x000fc40003f05070 */
[----:B------:R-:W-:Y:S02]  /*10be0*/  LEA.HI R16, R16, R16, RZ, 0x1d ;  /* 0x0000001010107211 */ /* 0x000fe400078fe8ff */
[----:B------:R-:W-:Y:S01]  /*10bf0*/  R2P PR, R14, 0x6 ;  /* 0x000000060e007804 */ /* 0x000fe20000000000 */
[----:B------:R-:W-:Y:S01]  /*10c00*/  IMAD.MOV.U32 R14, RZ, RZ, 0x20 ;  /* 0x00000020ff0e7424 */ /* 0x000fe200078e00ff */
[----:B------:R-:W-:Y:S01]  /*10c10*/  F2FP.PACK_AB R36, R37, R36 ;  /* 0x000000242524723e */ /* 0x000fe200000000ff */
[----:B------:R-:W-:Y:S01]  /*10c20*/  IMAD.U32 R5, R5, 0x2, R16 ;  /* 0x0000000205057824 */ /* 0x000fe200078e0010 */
[----:B------:R-:W-:Y:S02]  /*10c30*/  F2FP.PACK_AB R38, R39, R38 ;  /* 0x000000262726723e */ /* 0x000fe400000000ff */
[----:B------:R-:W-:Y:S01]  /*10c40*/  SEL R14, R14, 0xffffffe0, !P1 ;  /* 0xffffffe00e0e7807 */ /* 0x000fe20004800000 */
[----:B------:R-:W-:Y:S01]  /*10c50*/  IMAD.SHL.U32 R5, R5, 0x2, RZ ;  /* 0x0000000205057824 */ /* 0x000fe200078e00ff */
[----:B------:R-:W-:-:S02]  /*10c60*/  F2FP.PACK_AB R40, R41, R40 ;  /* 0x000000282928723e */ /* 0x000fc400000000ff */
[----:B------:R-:W-:Y:S01]  /*10c70*/  F2FP.PACK_AB R42, R43, R42 ;  /* 0x0000002a2b2a723e */ /* 0x000fe200000000ff */
[C---:B------:R-:W-:Y:S01]  /*10c80*/  IMAD.IADD R19, R5.reuse, 0x1, R14 ;  /* 0x0000000105137824 */ /* 0x040fe200078e020e */
[C---:B------:R-:W-:Y:S01]  /*10c90*/  IADD3 R8, R5.reuse, 0x80, RZ ;  /* 0x0000008005087810 */ /* 0x040fe20007ffe0ff */
[----:B------:R-:W-:Y:S01]  /*10ca0*/  STS [R5+0x80], R144 ;  /* 0x0000809005007388 */ /* 0x000fe20000000800 */
[----:B------:R-:W-:Y:S02]  /*10cb0*/  IADD3 R17, R5, 0x70, RZ ;  /* 0x0000007005117810 */ /* 0x000fe40007ffe0ff */
[----:B------:R-:W-:Y:S01]  /*10cc0*/  @P0 IADD3 R17, R8, 0x10, RZ ;  /* 0x0000001008110810 */ /* 0x000fe20007ffe0ff */
[----:B------:R-:W-:Y:S01]  /*10cd0*/  IMAD.MOV.U32 R8, RZ, RZ, 0x40 ;  /* 0x00000040ff087424 */ /* 0x000fe200078e00ff */
[----:B------:R-:W-:Y:S01]  /*10ce0*/  STS [R5+0x480], R146 ;  /* 0x0004809205007388 */ /* 0x000fe20000000800 */
[----:B------:R-:W-:Y:S02]  /*10cf0*/  F2FP.PACK_AB R44, R45, R44 ;  /* 0x0000002c2d2c723e */ /* 0x000fe400000000ff */
[----:B------:R-:W-:Y:S01]  /*10d00*/  IMAD.IADD R21, R14, 0x1, R17 ;  /* 0x000000010e157824 */ /* 0x000fe200078e0211 */
[----:B------:R-:W-:Y:S01]  /*10d10*/  SEL R8, R8, 0xffffffc0, !P2 ;  /* 0xffffffc008087807 */ /* 0x000fe20005000000 */
[----:B------:R-:W-:Y:S01]  /*10d20*/  STS [R17], R140 ;  /* 0x0000008c11007388 */ /* 0x000fe20000000800 */
[----:B------:R-:W-:-:S02]  /*10d30*/  F2FP.PACK_AB R46, R47, R46 ;  /* 0x0000002e2f2e723e */ /* 0x000fc400000000ff */
[----:B------:R-:W-:Y:S01]  /*10d40*/  F2FP.PACK_AB R48, R49, R48 ;  /* 0x000000303130723e */ /* 0x000fe200000000ff */
[--C-:B------:R-:W-:Y:S01]  /*10d50*/  IMAD.IADD R23, R5, 0x1, R8.reuse ;  /* 0x0000000105177824 */ /* 0x100fe200078e0208 */
[----:B------:R-:W-:Y:S01]  /*10d60*/  STS [R17+0x400], R142 ;  /* 0x0004008e11007388 */ /* 0x000fe20000000800 */
[C---:B------:R-:W-:Y:S01]  /*10d70*/  IMAD.IADD R25, R8.reuse, 0x1, R17 ;  /* 0x0000000108197824 */ /* 0x040fe200078e0211 */
[----:B------:R-:W-:Y:S01]  /*10d80*/  F2FP.PACK_AB R50, R51, R50 ;  /* 0x000000323332723e */ /* 0x000fe200000000ff */
[----:B------:R-:W-:Y:S01]  /*10d90*/  IMAD.IADD R27, R8, 0x1, R19 ;  /* 0x00000001081b7824 */ /* 0x000fe200078e0213 */
[----:B------:R-:W-:Y:S01]  /*10da0*/  STS [R19+0x80], R136 ;  /* 0x0000808813007388 */ /* 0x000fe20000000800 */
[----:B------:R-:W-:Y:S01]  /*10db0*/  IMAD.IADD R29, R21, 0x1, R8 ;  /* 0x00000001151d7824 */ /* 0x000fe200078e0208 */
[----:B------:R-:W-:Y:S02]  /*10dc0*/  F2FP.PACK_AB R52, R53, R52 ;  /* 0x000000343534723e */ /* 0x000fe400000000ff */
[----:B------:R-:W-:Y:S01]  /*10dd0*/  STS [R19+0x480], R138 ;  /* 0x0004808a13007388 */ /* 0x000fe20000000800 */
[----:B------:R-:W-:-:S02]  /*10de0*/  F2FP.PACK_AB R13, R13, R54 ;  /* 0x000000360d0d723e */ /* 0x000fc400000000ff */
[----:B------:R-:W-:Y:S01]  /*10df0*/  F2FP.PACK_AB R56, R57, R56 ;  /* 0x000000383938723e */ /* 0x000fe200000000ff */
[----:B------:R-:W-:Y:S01]  /*10e00*/  STS [R21], R132 ;  /* 0x0000008415007388 */ /* 0x000fe20000000800 */
[----:B------:R-:W-:Y:S02]  /*10e10*/  F2FP.PACK_AB R58, R59, R58 ;  /* 0x0000003a3b3a723e */ /* 0x000fe400000000ff */
[----:B------:R-:W-:Y:S01]  /*10e20*/  F2FP.PACK_AB R60, R61, R60 ;  /* 0x0000003c3d3c723e */ /* 0x000fe200000000ff */
[----:B------:R-:W-:Y:S01]  /*10e30*/  STS [R21+0x400], R134 ;  /* 0x0004008615007388 */ /* 0x000fe20000000800 */
        /* <DEDUP_REMOVED lines=8> */
[----:B------:R-:W-:Y:S01]  /*10ec0*/  STS [R25], R24 ;  /* 0x0000001819007388 */ /* 0x000fe20000000800 */
        /* <DEDUP_REMOVED lines=40> */
[----:B------:R-:W-:Y:S01]  /*11150*/  ISETP.NE.U32.AND P1, PT, RZ, c[0x0][0x508], PT ;  /* 0x00014200ff007a0c */ /* 0x000fe20003f25070 */
[----:B------:R-:W-:Y:S01]  /*11160*/  STS [R23+0x4080], R52 ;  /* 0x0040803417007388 */ /* 0x000fe20000000800 */
[----:B------:R-:W-:Y:S02]  /*11170*/  ISETP.NE.U32.AND P0, PT, RZ, c[0x0][0x500], PT ;  /* 0x00014000ff007a0c */ /* 0x000fe40003f05070 */
[----:B------:R-:W-:Y:S01]  /*11180*/  ISETP.NE.AND.EX P1, PT, RZ, c[0x0][0x50c], PT, P1 ;  /* 0x00014300ff007a0c */ /* 0x000fe20003f25310 */
[----:B------:R-:W-:Y:S01]  /*11190*/  STS [R23+0x4480], R13 ;  /* 0x0044800d17007388 */ /* 0x000fe20000000800 */
[----:B------:R-:W-:-:S03]  /*111a0*/  ISETP.NE.AND.EX P0, PT, RZ, c[0x0][0x504], PT, P0 ;  /* 0x00014100ff007a0c */ /* 0x000fc60003f05300 */
        /* <DEDUP_REMOVED lines=29> */
[----:B------:R2:W-:Y:S01]  /*11380*/  STS [R21+0xc400], R114 ;  /* 0x00c4007215007388 */ /* 0x0005e20000000800 */
[----:B-1----:R-:W-:-:S03]  /*11390*/  IMAD.MOV.U32 R5, RZ, RZ, 0x4 ;  /* 0x00000004ff057424 */ /* 0x002fc600078e00ff */
[----:B------:R1:W-:Y:S01]  /*113a0*/  STS [R23+0xc080], R116 ;  /* 0x00c0807417007388 */ /* 0x0003e20000000800 */
[----:B------:R-:W-:-:S03]  /*113b0*/  IMAD.WIDE R8, R228, R5, c[0x0][0x500] ;  /* 0x00014000e4087625 */ /* 0x000fc600078e0205 */
[----:B------:R1:W-:Y:S04]  /*113c0*/  STS [R23+0xc480], R118 ;  /* 0x00c4807617007388 */ /* 0x0003e80000000800 */
[----:B------:R1:W-:Y:S04]  /*113d0*/  STS [R25+0xc000], R120 ;  /* 0x00c0007819007388 */ /* 0x0003e80000000800 */
[----:B------:R1:W-:Y:S04]  /*113e0*/  STS [R25+0xc400], R122 ;  /* 0x00c4007a19007388 */ /* 0x0003e80000000800 */
[----:B------:R1:W-:Y:S04]  /*113f0*/  STS [R27+0xc080], R124 ;  /* 0x00c0807c1b007388 */ /* 0x0003e80000000800 */
[----:B------:R1:W-:Y:S04]  /*11400*/  STS [R27+0xc480], R126 ;  /* 0x00c4807e1b007388 */ /* 0x0003e80000000800 */
[----:B------:R1:W-:Y:S04]  /*11410*/  STS [R29+0xc000], R128 ;  /* 0x00c000801d007388 */ /* 0x0003e80000000800 */
[----:B------:R1:W-:Y:S04]  /*11420*/  STS [R29+0xc400], R130 ;  /* 0x00c400821d007388 */ /* 0x0003e80000000800 */
[----:B------:R-:W-:Y:S01]  /*11430*/  BAR.SYNC.DEFER_BLOCKING 0x1, 0x100 ;  /* 0x0044000000007b1d */ /* 0x000fe20000010000 */
[----:B------:R-:W-:-:S02]  /*11440*/  IMAD.MOV.U32 R4, RZ, RZ, c[0x0][0x388] ;  /* 0x0000e200ff047624 */ /* 0x000fc400078e00ff */
[----:B--2---:R-:W-:-:S03]  /*11450*/  @P1 IMAD.WIDE R20, R228, R5, c[0x0][0x508] ;  /* 0x00014200e4141625 */ /* 0x004fc600078e0205 */
[----:B------:R-:W2:Y:S04]  /*11460*/  @P0 LDG.E R11, [R8.64] ;  /* 0x00000004080b0981 */ /* 0x000ea8000c1e1900 */
[----:B------:R1:W5:Y:S01]  /*11470*/  @P1 LDG.E R4, [R20.64] ;  /* 0x0000000414041981 */ /* 0x000362000c1e1900 */
[----:B------:R-:W-:Y:S02]  /*11480*/  CS2R R16, SRZ ;  /* 0x0000000000107805 */ /* 0x000fe4000001ff00 */
[--C-:B--2---:R-:W-:Y:S01]  /*11490*/  @P0 SHF.R.S32.HI R17, RZ, 0x1f, R11.reuse ;  /* 0x0000001fff110819 */ /* 0x104fe2000001140b */
[----:B------:R-:W-:Y:S01]  /*114a0*/  @P0 IMAD.MOV.U32 R16, RZ, RZ, R11 ;  /* 0x000000ffff100224 */ /* 0x000fe200078e000b */
[----:B------:R-:W-:Y:S05]  /*114b0*/  @P1 BRA `(.L_x_140) ;  /* 0x0000004000001947 */ /* 0x000fea0003800000 */
[----:B-1----:R-:W-:Y:S05]  /*114c0*/  @!P0 BRA `(.L_x_140) ;  /* 0x0000003000008947 */ /* 0x002fea0003800000 */
[----:B-----5:R-:W2:Y:S04]  /*114d0*/  LDG.E R4, [R8.64] ;  /* 0x0000000408047981 */ /* 0x020ea8000c1e1900 */
[----:B------:R-:W2:Y:S02]  /*114e0*/  LDG.E R5, [R8.64+0x4] ;  /* 0x0000040408057981 */ /* 0x000ea4000c1e1900 */
[----:B--2---:R-:W-:-:S02]  /*114f0*/  IADD3 R4, -R4, R5, RZ ;  /* 0x0000000504047210 */ /* 0x004fc40007ffe1ff */
.L_x_140:
[----:B-1----:R-:W-:Y:S01]  /*11500*/  LOP3.LUT R7, R7, 0xffffffe0, RZ, 0xc0, !PT ;  /* 0xffffffe007077812 */ /* 0x002fe200078ec0ff */
[----:B------:R-:W1:Y:S01]  /*11510*/  S2R R73, SR_CTAID.X ;  /* 0x0000000000497919 */ /* 0x000e620000002500 */
[----:B------:R-:W-:Y:S01]  /*11520*/  SHF.R.S32.HI R14, RZ, 0x1f, R15 ;  /* 0x0000001fff0e7819 */ /* 0x000fe2000001140f */
[----:B------:R-:W-:Y:S01]  /*11530*/  IMAD.MOV.U32 R21, RZ, RZ, R17 ;  /* 0x000000ffff157224 */ /* 0x000fe200078e0011 */
[----:B------:R-:W-:Y:S01]  /*11540*/  LEA.HI R8, R18, R18, RZ, 0x1 ;  /* 0x0000001212087211 */ /* 0x000fe200078f08ff */
[----:B------:R-:W-:Y:S01]  /*11550*/  IMAD.IADD R6, R2, 0x1, -R7 ;  /* 0x0000000102067824 */ /* 0x000fe200078e0a07 */
[----:B------:R-:W-:Y:S01]  /*11560*/  LEA.HI R14, R14, R15, RZ, 0x3 ;  /* 0x0000000f0e0e7211 */ /* 0x000fe200078f18ff */
[----:B------:R-:W-:Y:S01]  /*11570*/  IMAD.MOV.U32 R7, RZ, RZ, c[0x0][0x4e8] ;  /* 0x00013a00ff077624 */ /* 0x000fe200078e00ff */
[----:B------:R-:W-:Y:S01]  /*11580*/  LOP3.LUT R9, R8, 0x1ffffffe, RZ, 0xc0, !PT ;  /* 0x1ffffffe08097812 */ /* 0x000fe200078ec0ff */
[----:B------:R-:W-:Y:S01]  /*11590*/  BSSY B0, `(.L_x_141) ;  /* 0x000008b000007945 */ /* 0x000fe20003800000 */
[----:B------:R-:W-:-:S02]  /*115a0*/  SHF.R.S32.HI R5, RZ, 0x1f, R6 ;  /* 0x0000001fff057819 */ /* 0x000fc40000011406 */
[----:B------:R-:W-:Y:S02]  /*115b0*/  LOP3.LUT R14, R14, 0xffffff8, RZ, 0xc0, !PT ;  /* 0x0ffffff80e0e7812 */ /* 0x000fe400078ec0ff */
[----:B------:R-:W-:Y:S02]  /*115c0*/  LEA.HI R5, R5, R6, RZ, 0x2 ;  /* 0x0000000605057211 */ /* 0x000fe400078f10ff */
[----:B------:R-:W-:Y:S02]  /*115d0*/  IADD3 R15, R15, -R14, RZ ;  /* 0x8000000e0f0f7210 */ /* 0x000fe40007ffe0ff */
[----:B------:R-:W-:Y:S01]  /*115e0*/  SHF.R.S32.HI R8, RZ, 0x2, R5 ;  /* 0x00000002ff087819 */ /* 0x000fe20000011405 */
[----:B------:R-:W-:Y:S01]  /*115f0*/  IMAD.IADD R5, R18, 0x1, -R9 ;  /* 0x0000000112057824 */ /* 0x000fe200078e0a09 */
[----:B------:R-:W-:Y:S02]  /*11600*/  LOP3.LUT P2, RZ, R6, 0x3, RZ, 0xc0, !PT ;  /* 0x0000000306ff7812 */ /* 0x000fe4000784c0ff */
[----:B------:R-:W-:Y:S01]  /*11610*/  ISETP.NE.AND P1, PT, R7, 0x1, PT ;  /* 0x000000010700780c */ /* 0x000fe20003f25270 */
[----:B------:R-:W-:Y:S01]  /*11620*/  IMAD R6, R15, 0x10, R8 ;  /* 0x000000100f067824 */ /* 0x000fe200078e0208 */
[----:B------:R-:W-:Y:S01]  /*11630*/  MOV R20, R16 ;  /* 0x0000001000147202 */ /* 0x000fe20000000f00 */
[----:B------:R-:W-:Y:S01]  /*11640*/  IMAD R8, R0, c[0x0][0x490], RZ ;  /* 0x0001240000087a24 */ /* 0x000fe200078e02ff */
[-C--:B------:R-:W-:Y:S01]  /*11650*/  LEA.HI R14, R3, R2.reuse, RZ, 0x3 ;  /* 0x00000002030e7211 */ /* 0x080fe200078f18ff */
[----:B------:R-:W-:Y:S01]  /*11660*/  IMAD R7, R17, c[0x0][0x3a0], RZ ;  /* 0x0000e80011077a24 */ /* 0x000fe200078e02ff */
[----:B------:R-:W-:Y:S01]  /*11670*/  LEA.HI R3, R3, R2, RZ, 0x6 ;  /* 0x0000000203037211 */ /* 0x000fe200078f30ff */
[----:B------:R-:W-:-:S02]  /*11680*/  IMAD R9, R227, c[0x0][0x494], R8 ;  /* 0x00012500e3097a24 */ /* 0x000fc400078e0208 */
[----:B------:R-:W-:Y:S01]  /*11690*/  IMAD R8, R5, 0x8, R6 ;  /* 0x0000000805087824 */ /* 0x000fe200078e0206 */
[----:B------:R-:W-:Y:S01]  /*116a0*/  LOP3.LUT R5, R14, 0xfffffff8, RZ, 0xc0, !PT ;  /* 0xfffffff80e057812 */ /* 0x000fe200078ec0ff */
[----:B------:R-:W-:Y:S01]  /*116b0*/  IMAD.WIDE.U32 R20, R227, c[0x0][0x490], R20 ;  /* 0x00012400e3147a25 */ /* 0x000fe200078e0014 */
[----:B------:R-:W-:Y:S02]  /*116c0*/  SHF.R.S32.HI R14, RZ, 0x3, R14 ;  /* 0x00000003ff0e7819 */ /* 0x000fe4000001140e */
[----:B-1----:R-:W-:Y:S01]  /*116d0*/  LEA R8, R73, R8, 0x7 ;  /* 0x0000000849087211 */ /* 0x002fe200078e38ff */
[C---:B------:R-:W-:Y:S02]  /*116e0*/  IMAD R7, R16.reuse, c[0x0][0x3a4], R7 ;  /* 0x0000e90010077a24 */ /* 0x040fe400078e0207 */
[----:B------:R-:W-:-:S04]  /*116f0*/  IMAD.WIDE.U32 R16, R16, c[0x0][0x3a0], RZ ;  /* 0x0000e80010107a25 */ /* 0x000fc800078e00ff */
[----:B------:R-:W-:Y:S01]  /*11700*/  IMAD.IADD R21, R21, 0x1, R9 ;  /* 0x0000000115157824 */ /* 0x000fe200078e0209 */
[----:B------:R-:W-:Y:S01]  /*11710*/  IADD3 R17, R17, R7, RZ ;  /* 0x0000000711117210 */ /* 0x000fe20007ffe0ff */
[----:B------:R-:W-:-:S04]  /*11720*/  @P1 IMAD.HI.U32 R9, R8, c[0x0][0x4ec], RZ ;  /* 0x00013b0008091a27 */ /* 0x000fc800078e00ff */
[----:B------:R-:W-:Y:S01]  /*11730*/  IMAD.IADD R5, R2, 0x1, -R5 ;  /* 0x0000000102057824 */ /* 0x000fe200078e0a05 */
[----:B------:R-:W-:Y:S01]  /*11740*/  SHF.R.S32.HI R2, RZ, 0x1f, R228 ;  /* 0x0000001fff027819 */ /* 0x000fe200000114e4 */
[----:B------:R-:W-:Y:S01]  /*11750*/  IMAD.MOV.U32 R7, RZ, RZ, R8 ;  /* 0x000000ffff077224 */ /* 0x000fe200078e0008 */
[----:B------:R-:W-:Y:S01]  /*11760*/  @P1 SHF.R.U32.HI R7, RZ, c[0x0][0x4f0], R9 ;  /* 0x00013c00ff071a19 */ /* 0x000fe20000011609 */
[----:B------:R-:W-:Y:S01]  /*11770*/  IMAD R0, R0, c[0x0][0x3e8], RZ ;  /* 0x0000fa0000007a24 */ /* 0x000fe200078e02ff */
[----:B------:R-:W-:Y:S01]  /*11780*/  SEL R2, R2, RZ, !P0 ;  /* 0x000000ff02027207 */ /* 0x000fe20004000000 */
[----:B------:R-:W-:Y:S01]  /*11790*/  IMAD.WIDE.U32 R16, R227, c[0x0][0x3e8], R16 ;  /* 0x0000fa00e3107a25 */ /* 0x000fe200078e0010 */
[----:B------:R-:W-:Y:S02]  /*117a0*/  SEL R228, R228, RZ, !P0 ;  /* 0x000000ffe4e47207 */ /* 0x000fe40004000000 */
[--C-:B------:R-:W-:Y:S01]  /*117b0*/  SHF.R.S32.HI R18, RZ, 0x1f, R7.reuse ;  /* 0x0000001fff127819 */ /* 0x100fe20000011407 */
[----:B------:R-:W-:-:S02]  /*117c0*/  IMAD.MOV R9, RZ, RZ, -R7 ;  /* 0x000000ffff097224 */ /* 0x000fc400078e0a07 */
[----:B------:R-:W-:Y:S02]  /*117d0*/  IMAD R11, R2, c[0x0][0x498], RZ ;  /* 0x00012600020b7a24 */ /* 0x000fe400078e02ff */
[----:B------:R-:W-:Y:S02]  /*117e0*/  IMAD R9, R9, c[0x0][0x4e8], R8 ;  /* 0x00013a0009097a24 */ /* 0x000fe400078e0208 */
[----:B------:R-:W-:-:S03]  /*117f0*/  IMAD.WIDE.U32 R20, R228, c[0x0][0x498], R20 ;  /* 0x00012600e4147a25 */ /* 0x000fc600078e0014 */
[----:B------:R-:W-:Y:S01]  /*11800*/  SHF.R.S32.HI R15, RZ, 0x1f, R9 ;  /* 0x0000001fff0f7819 */ /* 0x000fe20000011409 */
[----:B------:R-:W-:Y:S01]  /*11810*/  IMAD R13, R227, c[0x0][0x3ec], R0 ;  /* 0x0000fb00e30d7a24 */ /* 0x000fe200078e0200 */
[----:B------:R-:W-:Y:S01]  /*11820*/  LEA R0, R5, R14, 0x5 ;  /* 0x0000000e05007211 */ /* 0x000fe200078e28ff */
[----:B------:R-:W-:Y:S01]  /*11830*/  IMAD R11, R228, c[0x0][0x49c], R11 ;  /* 0x00012700e40b7a24 */ /* 0x000fe200078e020b */
[----:B------:R-:W-:Y:S02]  /*11840*/  IADD3 R20, P0, R7, R20, RZ ;  /* 0x0000001407147210 */ /* 0x000fe40007f1e0ff */
[----:B------:R-:W-:Y:S01]  /*11850*/  IADD3 R17, R17, R13, RZ ;  /* 0x0000000d11117210 */ /* 0x000fe20007ffe0ff */
[----:B------:R-:W-:Y:S01]  /*11860*/  IMAD R8, R73, 0x80, R0 ;  /* 0x0000008049087824 */ /* 0x000fe200078e0200 */
[----:B------:R-:W-:Y:S01]  /*11870*/  IADD3.X R21, R18, R21, R11, P0, !PT ;  /* 0x0000001512157210 */ /* 0x000fe200007fe40b */
[----:B------:R-:W-:Y:S02]  /*11880*/  IMAD R18, R15, c[0x0][0x488], RZ ;  /* 0x000122000f127a24 */ /* 0x000fe400078e02ff */
[----:B------:R-:W-:-:S02]  /*11890*/  IMAD.SHL.U32 R0, R14, 0x40, RZ ;  /* 0x000000400e007824 */ /* 0x000fc400078e00ff */
[----:B------:R-:W-:-:S03]  /*118a0*/  @P1 IMAD.HI.U32 R13, R8, c[0x0][0x4ec], RZ ;  /* 0x00013b00080d1a27 */ /* 0x000fc600078e00ff */
[----:B------:R-:W-:Y:S01]  /*118b0*/  LOP3.LUT R11, R0, 0x1c0, RZ, 0xc0, !PT ;  /* 0x000001c0000b7812 */ /* 0x000fe200078ec0ff */
[----:B------:R-:W-:-:S04]  /*118c0*/  IMAD.WIDE.U32 R20, R9, c[0x0][0x488], R20 ;  /* 0x0001220009147a25 */ /* 0x000fc800078e0014 */
[----:B------:R-:W-:Y:S01]  /*118d0*/  IMAD R18, R9, c[0x0][0x48c], R18 ;  /* 0x0001230009127a24 */ /* 0x000fe200078e0212 */
[----:B------:R-:W-:Y:S01]  /*118e0*/  LEA R9, P0, R20, c[0x0][0x450], 0x2 ;  /* 0x0001140014097a11 */ /* 0x000fe200078010ff */
[----:B------:R-:W-:Y:S01]  /*118f0*/  IMAD.MOV.U32 R7, RZ, RZ, R8 ;  /* 0x000000ffff077224 */ /* 0x000fe200078e0008 */
[----:B------:R-:W-:Y:S01]  /*11900*/  @P1 SHF.R.U32.HI R7, RZ, c[0x0][0x4f0], R13 ;  /* 0x00013c00ff071a19 */ /* 0x000fe2000001160d */
[----:B------:R-:W-:Y:S01]  /*11910*/  IMAD.SHL.U32 R0, R5, 0x8, RZ ;  /* 0x0000000805007824 */ /* 0x000fe200078e00ff */
[----:B------:R-:W-:Y:S01]  /*11920*/  IADD3 R13, R21, R18, RZ ;  /* 0x00000012150d7210 */ /* 0x000fe20007ffe0ff */
[----:B------:R-:W-:Y:S01]  /*11930*/  IMAD R5, R2, c[0x0][0x3f0], RZ ;  /* 0x0000fc0002057a24 */ /* 0x000fe200078e02ff */
[----:B------:R-:W-:Y:S01]  /*11940*/  SHF.R.U32.HI R2, RZ, 0x3, R11 ;  /* 0x00000003ff027819 */ /* 0x000fe2000001160b */
[----:B------:R-:W-:Y:S01]  /*11950*/  IMAD.WIDE.U32 R16, R228, c[0x0][0x3f0], R16 ;  /* 0x0000fc00e4107a25 */ /* 0x000fe200078e0010 */
[----:B------:R-:W-:Y:S01]  /*11960*/  LOP3.LUT R11, R11, 0x38, R0, 0xf8, !PT ;  /* 0x000000380b0b7812 */ /* 0x000fe200078ef800 */
[----:B------:R-:W-:Y:S01]  /*11970*/  SHFL.IDX PT, R18, R9, RZ, 0x1c1f ;  /* 0x001c1fff09127589 */ /* 0x000fe200000e0000 */
[----:B------:R-:W-:Y:S01]  /*11980*/  LEA.HI.X R13, R20, c[0x0][0x454], R13, 0x2, P0 ;  /* 0x00011500140d7a11 */ /* 0x000fe200000f140d */
[----:B------:R-:W-:Y:S01]  /*11990*/  IMAD R5, R228, c[0x0][0x3f4], R5 ;  /* 0x0000fd00e4057a24 */ /* 0x000fe200078e0205 */
[----:B------:R-:W-:Y:S01]  /*119a0*/  LOP3.LUT R11, R11, R2, RZ, 0x3c, !PT ;  /* 0x000000020b0b7212 */ /* 0x000fe200078e3cff */
[----:B------:R-:W-:Y:S01]  /*119b0*/  SHFL.IDX PT, R32, R9, 0x1, 0x1c1f ;  /* 0x003c1f0009207f89 */ /* 0x000fe200000e0000 */
[--C-:B------:R-:W-:Y:S01]  /*119c0*/  SHF.R.S32.HI R2, RZ, 0x1f, R7.reuse ;  /* 0x0000001fff027819 */ /* 0x100fe20000011407 */
[----:B------:R-:W-:Y:S01]  /*119d0*/  IMAD.MOV R15, RZ, RZ, -R7 ;  /* 0x000000ffff0f7224 */ /* 0x000fe200078e0a07 */
[----:B------:R-:W-:Y:S01]  /*119e0*/  IADD3 R17, R17, R5, RZ ;  /* 0x0000000511117210 */ /* 0x000fe20007ffe0ff */
[----:B------:R-:W1:Y:S01]  /*119f0*/  SHFL.IDX PT, R19, R13, RZ, 0x1c1f ;  /* 0x001c1fff0d137589 */ /* 0x000e6200000e0000 */
[C---:B------:R-:W-:Y:S01]  /*11a00*/  IMAD R5, R73.reuse, 0x80, R6 ;  /* 0x0000008049057824 */ /* 0x040fe200078e0206 */
[----:B------:R-:W-:Y:S01]  /*11a10*/  LEA R73, R73, R14, 0x7 ;  /* 0x0000000e49497211 */ /* 0x000fe200078e38ff */
[----:B------:R-:W-:Y:S01]  /*11a20*/  IMAD R6, R2, c[0x0][0x3e0], RZ ;  /* 0x0000f80002067a24 */ /* 0x000fe200078e02ff */
[----:B------:R-:W2:Y:S01]  /*11a30*/  SHFL.IDX PT, R33, R13, 0x1, 0x1c1f ;  /* 0x003c1f000d217f89 */ /* 0x000ea200000e0000 */
[----:B-----5:R-:W-:Y:S01]  /*11a40*/  IMAD R2, R4, c[0x0][0x4e8], RZ ;  /* 0x00013a0004027a24 */ /* 0x020fe200078e02ff */
[----:B------:R-:W-:Y:S01]  /*11a50*/  IADD3 R21, R5, 0x8, RZ ;  /* 0x0000000805157810 */ /* 0x000fe20007ffe0ff */
[----:B------:R-:W-:Y:S01]  /*11a60*/  IMAD R15, R15, c[0x0][0x4e8], R8 ;  /* 0x00013a000f0f7a24 */ /* 0x000fe200078e0208 */
[----:B------:R-:W-:Y:S01]  /*11a70*/  SHF.L.U32 R8, R3, 0x3, RZ ;  /* 0x0000000303087819 */ /* 0x000fe200000006ff */
[----:B------:R-:W-:Y:S01]  /*11a80*/  IMAD R6, R7, c[0x0][0x3e4], R6 ;  /* 0x0000f90007067a24 */ /* 0x000fe200078e0206 */
[-C--:B------:R-:W-:Y:S01]  /*11a90*/  ISETP.GE.OR P1, PT, R5, R2.reuse, P2 ;  /* 0x000000020500720c */ /* 0x080fe20001726670 */
[----:B------:R-:W-:Y:S01]  /*11aa0*/  IMAD.WIDE.U32 R16, R7, c[0x0][0x3e0], R16 ;  /* 0x0000f80007107a25 */ /* 0x000fe200078e0010 */
[----:B------:R-:W-:-:S02]  /*11ab0*/  ISETP.GE.OR P0, PT, R21, R2, P2 ;  /* 0x000000021500720c */ /* 0x000fc40001706670 */
[----:B------:R-:W-:Y:S01]  /*11ac0*/  SHF.R.S32.HI R4, RZ, 0x1f, R15 ;  /* 0x0000001fff047819 */ /* 0x000fe2000001140f */
[----:B------:R-:W-:Y:S01]  /*11ad0*/  IMAD.IADD R17, R17, 0x1, R6 ;  /* 0x0000000111117824 */ /* 0x000fe200078e0206 */
[----:B------:R-:W-:-:S03]  /*11ae0*/  LOP3.LUT R8, R11, 0x7ffffe00, R8, 0xf8, !PT ;  /* 0x7ffffe000b087812 */ /* 0x000fc600078ef808 */
[----:B------:R-:W-:Y:S01]  /*11af0*/  IMAD R4, R4, c[0x0][0x3d8], RZ ;  /* 0x0000f60004047a24 */ /* 0x000fe200078e02ff */
[----:B------:R-:W-:Y:S01]  /*11b00*/  SHF.L.U32 R76, R8, 0x1, RZ ;  /* 0x00000001084c7819 */ /* 0x000fe200000006ff */
[C---:B------:R-:W-:Y:S02]  /*11b10*/  IMAD.WIDE.U32 R74, R15.reuse, c[0x0][0x3d8], R16 ;  /* 0x0000f6000f4a7a25 */ /* 0x040fe400078e0010 */
[----:B-1----:R1:W-:Y:S02]  /*11b20*/  @!P1 ST.E [R18.64], R10 ;  /* 0x0000000a12009985 */ /* 0x0023e4000c101904 */
[----:B------:R-:W-:Y:S02]  /*11b30*/  IMAD R3, R15, c[0x0][0x3dc], R4 ;  /* 0x0000f7000f037a24 */ /* 0x000fe400078e0204 */
[----:B--2---:R1:W-:Y:S02]  /*11b40*/  @!P0 ST.E [R32.64], R12 ;  /* 0x0000000c20008985 */ /* 0x0043e4000c101904 */
[----:B------:R-:W-:Y:S01]  /*11b50*/  IMAD.IADD R3, R75, 0x1, R3 ;  /* 0x000000014b037824 */ /* 0x000fe200078e0203 */
[C---:B------:R-:W-:Y:S01]  /*11b60*/  LEA R75, P0, R74.reuse, c[0x0][0x380], 0x1 ;  /* 0x0000e0004a4b7a11 */ /* 0x040fe200078008ff */
        /* <DEDUP_REMOVED lines=23> */
[----:B-1----:R-:W1:Y:S01]  /*11ce0*/  LDS.128 R32, [R76+0x8080] ;  /* 0x008080004c207984 */ /* 0x002e620000000c00 */
[----:B------:R-:W-:Y:S02]  /*11cf0*/  ISETP.GE.AND P1, PT, R70, c[0x0][0x3c8], PT ;  /* 0x0000f20046007a0c */ /* 0x000fe40003f26270 */
[----:B------:R-:W-:Y:S01]  /*11d00*/  ISETP.GE.AND P0, PT, R68, c[0x0][0x3c8], PT ;  /* 0x0000f20044007a0c */ /* 0x000fe20003f06270 */
[----:B------:R4:W5:Y:S01]  /*11d10*/  LDS.128 R12, [R76+0xc080] ;  /* 0x00c080004c0c7984 */ /* 0x0009620000000c00 */
[----:B------:R-:W-:-:S07]  /*11d20*/  ISETP.GE.AND P3, PT, R0, c[0x0][0x3c8], PT ;  /* 0x0000f20000007a0c */ /* 0x000fce0003f66270 */
        /* <DEDUP_REMOVED lines=8> */
[----:B----4-:R-:W-:Y:S01]  /*11db0*/  @!P3 IMAD.WIDE R76, R0, 0x2, R78 ;  /* 0x00000002004cb825 */ /* 0x010fe200078e024e */
[----:B------:R-:W-:-:S03]  /*11dc0*/  @!P0 LOP3.LUT R3, R3, 0xfffffff8, RZ, 0xc0, !PT ;  /* 0xfffffff803038812 */ /* 0x000fc600078ec0ff */
[--C-:B------:R-:W-:Y:S01]  /*11dd0*/  @!P2 IMAD.WIDE R70, R71, 0x2, R78.reuse ;  /* 0x000000024746a825 */ /* 0x100fe200078e024e */
[----:B--2---:R2:W-:Y:S03]  /*11de0*/  @!P3 ST.E.128 [R76.64], R64 ;  /* 0x000000404c00b985 */ /* 0x0045e6000c101d04 */
[--C-:B------:R-:W-:Y:S01]  /*11df0*/  @!P1 IMAD.WIDE R68, R69, 0x2, R78.reuse ;  /* 0x0000000245449825 */ /* 0x100fe200078e024e */
[----:B---3--:R2:W-:Y:S03]  /*11e00*/  @!P2 ST.E.128 [R70.64], R48 ;  /* 0x000000304600a985 */ /* 0x0085e6000c101d04 */
[----:B------:R-:W-:Y:S01]  /*11e10*/  @!P0 IMAD.WIDE R78, R3, 0x2, R78 ;  /* 0x00000002034e8825 */ /* 0x000fe200078e024e */
[----:B-1----:R2:W-:Y:S04]  /*11e20*/  @!P1 ST.E.128 [R68.64], R32 ;  /* 0x0000002044009985 */ /* 0x0025e8000c101d04 */
[----:B-----5:R2:W-:Y:S02]  /*11e30*/  @!P0 ST.E.128 [R78.64], R12 ;  /* 0x0000000c4e008985 */ /* 0x0205e4000c101d04 */
.L_x_142:
[----:B--234-:R-:W-:Y:S05]  /*11e40*/  BSYNC B0 ;  /* 0x0000000000007941 */ /* 0x01cfea0003800000 */
.L_x_141:
[----:B------:R-:W-:Y:S01]  /*11e50*/  IADD3 R3, R73, 0x20, RZ ;  /* 0x0000002049037810 */ /* 0x000fe20007ffe0ff */
[----:B------:R2:W3:Y:S01]  /*11e60*/  SHFL.IDX PT, R35, R74, 0x1, 0x181f ;  /* 0x00381f004a237f89 */ /* 0x0004e200000e0000 */
[----:B------:R-:W-:Y:S02]  /*11e70*/  BSSY B0, `(.L_x_143) ;  /* 0x000001c000007945 */ /* 0x000fe40003800000 */
[----:B------:R-:W-:Y:S01]  /*11e80*/  ISETP.GE.AND P0, PT, R3, R2, PT ;  /* 0x000000020300720c */ /* 0x000fe20003f06270 */
[----:B------:R2:W4:-:S12]  /*11e90*/  SHFL.IDX PT, R34, R75, 0x1, 0x181f ;  /* 0x00381f004b227f89 */ /* 0x00051800000e0000 */
[----:B------:R-:W-:Y:S05]  /*11ea0*/  @P0 BRA `(.L_x_144) ;  /* 0x0000018000000947 */ /* 0x000fea0003800000 */
[C---:B-1----:R-:W-:Y:S02]  /*11eb0*/  IADD3 R32, R0.reuse, 0x40, RZ ;  /* 0x0000004000207810 */ /* 0x042fe40007ffe0ff */
        /* <DEDUP_REMOVED lines=23> */
.L_x_144:
[----:B------:R-:W-:Y:S05]  /*12030*/  BSYNC B0 ;  /* 0x0000000000007941 */ /* 0x000fea0003800000 */
.L_x_143:
[----:B------:R-:W-:Y:S01]  /*12040*/  IADD3 R3, R73, 0x40, RZ ;  /* 0x0000004049037810 */ /* 0x000fe20007ffe0ff */
[----:B-1----:R1:W2:Y:S01]  /*12050*/  SHFL.IDX PT, R19, R74, 0x2, 0x181f ;  /* 0x00581f004a137f89 */ /* 0x0022a200000e0000 */
[----:B------:R-:W-:Y:S02]  /*12060*/  BSSY B0, `(.L_x_145) ;  /* 0x000001c000007945 */ /* 0x000fe40003800000 */
[----:B------:R-:W-:Y:S01]  /*12070*/  ISETP.GE.AND P0, PT, R3, R2, PT ;  /* 0x000000020300720c */ /* 0x000fe20003f06270 */
[----:B------:R1:W4:-:S12]  /*12080*/  SHFL.IDX PT, R18, R75, 0x2, 0x181f ;  /* 0x00581f004b127f89 */ /* 0x00031800000e0000 */
        /* <DEDUP_REMOVED lines=12> */
[----:B--2-4-:R-:W-:Y:S01]  /*12150*/  @!P3 IMAD.WIDE R16, R0, 0x2, R18 ;  /* 0x000000020010b825 */ /* 0x014fe200078e0212 */
        /* <DEDUP_REMOVED lines=12> */
.L_x_146:
[----:B------:R-:W-:Y:S05]  /*12220*/  BSYNC B0 ;  /* 0x0000000000007941 */ /* 0x000fea0003800000 */
.L_x_145:
[----:B------:R-:W-:Y:S01]  /*12230*/  IADD3 R73, R73, 0x60, RZ ;  /* 0x0000006049497810 */ /* 0x000fe20007ffe0ff */
[----:B--2---:R2:W1:Y:S03]  /*12240*/  SHFL.IDX PT, R11, R74, 0x3, 0x181f ;  /* 0x00781f004a0b7f89 */ /* 0x00446600000e0000 */
[----:B------:R-:W-:Y:S01]  /*12250*/  ISETP.GE.AND P0, PT, R73, R2, PT ;  /* 0x000000024900720c */ /* 0x000fe20003f06270 */
[----:B------:R2:W4:-:S12]  /*12260*/  SHFL.IDX PT, R10, R75, 0x3, 0x181f ;  /* 0x00781f004b0a7f89 */ /* 0x00051800000e0000 */
[----:B------:R-:W-:Y:S05]  /*12270*/  @P0 EXIT ;  /* 0x000000000000094d */ /* 0x000fea0003800000 */
[C---:B------:R-:W-:Y:S02]  /*12280*/  IADD3 R9, R0.reuse, 0x40, RZ ;  /* 0x0000004000097810 */ /* 0x040fe40007ffe0ff */
[C---:B------:R-:W-:Y:S02]  /*12290*/  IADD3 R3, R0.reuse, 0x80, RZ ;  /* 0x0000008000037810 */ /* 0x040fe40007ffe0ff */
[----:B------:R-:W-:Y:S02]  /*122a0*/  ISETP.GE.AND P1, PT, R9, c[0x0][0x3c8], PT ;  /* 0x0000f20009007a0c */ /* 0x000fe40003f26270 */
[----:B------:R-:W-:Y:S02]  /*122b0*/  ISETP.GE.AND P0, PT, R3, c[0x0][0x3c8], PT ;  /* 0x0000f20003007a0c */ /* 0x000fe40003f06270 */
[C---:B------:R-:W-:Y:S02]  /*122c0*/  ISETP.GE.AND P2, PT, R0.reuse, c[0x0][0x3c8], PT ;  /* 0x0000f20000007a0c */ /* 0x040fe40003f46270 */
[----:B------:R-:W-:-:S07]  /*122d0*/  IADD3 R15, R0, 0xc0, RZ ;  /* 0x000000c0000f7810 */ /* 0x000fce0007ffe0ff */
        /* <DEDUP_REMOVED lines=16> */
[----:B-1----:R-:W-:-:S05]  /*123e0*/  LOP3.LUT R3, R0, 0xfffffff8, RZ, 0xc0, !PT ;  /* 0xfffffff800037812 */ /* 0x002fca00078ec0ff */
[----:B------:R-:W-:-:S05]  /*123f0*/  IMAD.WIDE R10, R3, 0x2, R10 ;  /* 0x00000002030a7825 */ /* 0x000fca00078e020a */
[----:B------:R-:W-:Y:S01]  /*12400*/  ST.E.128 [R10.64], R4 ;  /* 0x000000040a007985 */ /* 0x000fe2000c101d04 */
[----:B------:R-:W-:Y:S05]  /*12410*/  EXIT ;  /* 0x000000000000794d */ /* 0x000fea0003800000 */
.L_x_139:
[----:B------:R-:W-:Y:S01]  /*12420*/  ISETP.NE.U32.AND P1, PT, RZ, c[0x0][0x508], PT ;  /* 0x00014200ff007a0c */ /* 0x000fe20003f25070 */
[----:B------:R-:W-:Y:S01]  /*12430*/  IMAD.MOV.U32 R9, RZ, RZ, 0x4 ;  /* 0x00000004ff097424 */ /* 0x000fe200078e00ff */
[----:B------:R-:W-:Y:S02]  /*12440*/  ISETP.NE.U32.AND P0, PT, RZ, c[0x0][0x500], PT ;  /* 0x00014000ff007a0c */ /* 0x000fe40003f05070 */
[----:B------:R-:W-:Y:S01]  /*12450*/  ISETP.NE.AND.EX P1, PT, RZ, c[0x0][0x50c], PT, P1 ;  /* 0x00014300ff007a0c */ /* 0x000fe20003f25310 */
[----:B------:R-:W-:Y:S01]  /*12460*/  IMAD.WIDE R6, R228, R9, c[0x0][0x500] ;  /* 0x00014000e4067625 */ /* 0x000fe200078e0209 */
[----:B------:R-:W-:-:S03]  /*12470*/  ISETP.NE.AND.EX P0, PT, RZ, c[0x0][0x504], PT, P0 ;  /* 0x00014100ff007a0c */ /* 0x000fc60003f05300 */
[----:B------:R-:W-:-:S08]  /*12480*/  IMAD.MOV.U32 R3, RZ, RZ, c[0x0][0x388] ;  /* 0x0000e200ff037624 */ /* 0x000fd000078e00ff */
        /* <DEDUP_REMOVED lines=11> */
.L_x_147:
        /* <DEDUP_REMOVED lines=12> */
[----:B------:R-:W-:Y:S01]  /*12600*/  MOV R4, c[0x0][0x4e8] ;  /* 0x00013a0000047a02 */ /* 0x000fe20000000f00 */
[----:B------:R-:W-:Y:S01]  /*12610*/  IMAD.MOV.U32 R12, RZ, RZ, R10 ;  /* 0x000000ffff0c7224 */ /* 0x000fe200078e000a */
[----:B------:R-:W-:Y:S02]  /*12620*/  MOV R13, R11 ;  /* 0x0000000b000d7202 */ /* 0x000fe40000000f00 */
[----:B------:R-:W-:Y:S01]  /*12630*/  ISETP.NE.AND P0, PT, R4, 0x1, PT ;  /* 0x000000010400780c */ /* 0x000fe20003f05270 */
[----:B------:R-:W-:Y:S01]  /*12640*/  IMAD R4, R0, c[0x0][0x490], RZ ;  /* 0x0001240000047a24 */ /* 0x000fe200078e02ff */
[----:B------:R-:W-:Y:S01]  /*12650*/  MOV R7, R8 ;  /* 0x0000000800077202 */ /* 0x000fe20000000f00 */
[----:B------:R-:W-:-:S04]  /*12660*/  IMAD.WIDE.U32 R12, R227, c[0x0][0x490], R12 ;  /* 0x00012400e30c7a25 */ /* 0x000fc800078e000c */
[----:B------:R-:W-:Y:S02]  /*12670*/  IMAD R4, R227, c[0x0][0x494], R4 ;  /* 0x00012500e3047a24 */ /* 0x000fe400078e0204 */
[----:B------:R-:W-:Y:S02]  /*12680*/  IMAD.MOV.U32 R14, RZ, RZ, R12 ;  /* 0x000000ffff0e7224 */ /* 0x000fe400078e000c */
[----:B------:R-:W-:Y:S02]  /*12690*/  IMAD.IADD R15, R4, 0x1, R13 ;  /* 0x00000001040f7824 */ /* 0x000fe400078e020d */
[----:B------:R-:W-:-:S04]  /*126a0*/  @P0 IMAD.HI.U32 R6, R8, c[0x0][0x4ec], RZ ;  /* 0x00013b0008060a27 */ /* 0x000fc800078e00ff */
[----:B------:R-:W-:Y:S01]  /*126b0*/  IMAD R13, R5, c[0x0][0x498], RZ ;  /* 0x00012600050d7a24 */ /* 0x000fe200078e02ff */
[----:B------:R-:W-:Y:S01]  /*126c0*/  @P0 SHF.R.U32.HI R7, RZ, c[0x0][0x4f0], R6 ;  /* 0x00013c00ff070a19 */ /* 0x000fe20000011606 */
[----:B------:R-:W-:-:S03]  /*126d0*/  IMAD.WIDE.U32 R14, R228, c[0x0][0x498], R14 ;  /* 0x00012600e40e7a25 */ /* 0x000fc600078e000e */
[C---:B------:R-:W-:Y:S01]  /*126e0*/  IADD3 R9, -R7.reuse, RZ, RZ ;  /* 0x000000ff07097210 */ /* 0x040fe20007ffe1ff */
[----:B------:R-:W-:Y:S01]  /*126f0*/  IMAD R13, R228, c[0x0][0x49c], R13 ;  /* 0x00012700e40d7a24 */ /* 0x000fe200078e020d */
[----:B------:R-:W-:Y:S02]  /*12700*/  SHF.R.S32.HI R4, RZ, 0x1f, R7 ;  /* 0x0000001fff047819 */ /* 0x000fe40000011407 */
[----:B------:R-:W-:Y:S01]  /*12710*/  IADD3 R12, P0, R7, R14, RZ ;  /* 0x0000000e070c7210 */ /* 0x000fe20007f1e0ff */
[----:B------:R-:W-:-:S03]  /*12720*/  IMAD R9, R9, c[0x0][0x4e8], R8 ;  /* 0x00013a0009097a24 */ /* 0x000fc600078e0208 */
[----:B------:R-:W-:Y:S02]  /*12730*/  IADD3.X R13, R4, R15, R13, P0, !PT ;  /* 0x0000000f040d7210 */ /* 0x000fe400007fe40d */
[----:B------:R-:W-:Y:S02]  /*12740*/  SHF.R.S32.HI R6, RZ, 0x1f, R9 ;  /* 0x0000001fff067819 */ /* 0x000fe40000011409 */
[----:B------:R-:W-:Y:S01]  /*12750*/  MOV R4, 0xff800000 ;  /* 0xff80000000047802 */ /* 0x000fe20000000f00 */
[----:B------:R-:W-:-:S04]  /*12760*/  IMAD.WIDE.U32 R12, R9, c[0x0][0x488], R12 ;  /* 0x00012200090c7a25 */ /* 0x000fc800078e000c */
[----:B------:R-:W-:-:S04]  /*12770*/  IMAD R6, R6, c[0x0][0x488], RZ ;  /* 0x0001220006067a24 */ /* 0x000fc800078e02ff */
[----:B------:R-:W-:Y:S01]  /*12780*/  IMAD R7, R9, c[0x0][0x48c], R6 ;  /* 0x0001230009077a24 */ /* 0x000fe200078e0206 */
[----:B------:R-:W-:-:S04]  /*12790*/  LEA R6, P0, R12, c[0x0][0x450], 0x2 ;  /* 0x000114000c067a11 */ /* 0x000fc800078010ff */
[----:B------:R-:W-:-:S04]  /*127a0*/  IADD3 R7, R13, R7, RZ ;  /* 0x000000070d077210 */ /* 0x000fc80007ffe0ff */
[----:B------:R-:W-:-:S05]  /*127b0*/  LEA.HI.X R7, R12, c[0x0][0x454], R7, 0x2, P0 ;  /* 0x000115000c077a11 */ /* 0x000fca00000f1407 */
[----:B------:R1:W-:Y:S02]  /*127c0*/  STG.E [R6.64], R4 ;  /* 0x0000000406007986 */ /* 0x0003e4000c101904 */
.L_x_149:
[----:B------:R-:W-:Y:S05]  /*127d0*/  BSYNC B0 ;  /* 0x0000000000007941 */ /* 0x000fea0003800000 */
.L_x_148:
[----:B-1----:R-:W1:Y:S01]  /*127e0*/  S2R R6, SR_CTAID.X ;  /* 0x0000000000067919 */ /* 0x002e620000002500 */
[----:B------:R-:W-:Y:S01]  /*127f0*/  SHF.R.S32.HI R7, RZ, 0x1f, R2 ;  /* 0x0000001fff077819 */ /* 0x000fe20000011402 */
[----:B------:R-:W-:Y:S01]  /*12800*/  IMAD R9, R11, c[0x0][0x3a0], RZ ;  /* 0x0000e8000b097a24 */ /* 0x000fe200078e02ff */
[----:B------:R-:W-:Y:S01]  /*12810*/  BSSY B0, `(.L_x_150) ;  /* 0x0000045000007945 */ /* 0x000fe20003800000 */
[----:B------:R-:W-:Y:S01]  /*12820*/  IMAD R0, R0, c[0x0][0x3e8], RZ ;  /* 0x0000fa0000007a24 */ /* 0x000fe200078e02ff */
[-C--:B------:R-:W-:Y:S01]  /*12830*/  LEA.HI R8, R7, R2.reuse, RZ, 0x3 ;  /* 0x0000000207087211 */ /* 0x080fe200078f18ff */
[C---:B------:R-:W-:Y:S01]  /*12840*/  IMAD R4, R10.reuse, c[0x0][0x3a4], R9 ;  /* 0x0000e9000a047a24 */ /* 0x040fe200078e0209 */
[----:B------:R-:W-:Y:S01]  /*12850*/  MOV R7, c[0x0][0x4e8] ;  /* 0x00013a0000077a02 */ /* 0x000fe20000000f00 */
[----:B------:R-:W-:Y:S01]  /*12860*/  IMAD.WIDE.U32 R10, R10, c[0x0][0x3a0], RZ ;  /* 0x0000e8000a0a7a25 */ /* 0x000fe200078e00ff */
[----:B------:R-:W-:Y:S02]  /*12870*/  LOP3.LUT R9, R8, 0xfffffff8, RZ, 0xc0, !PT ;  /* 0xfffffff808097812 */ /* 0x000fe400078ec0ff */
[----:B------:R-:W-:Y:S01]  /*12880*/  ISETP.NE.AND P0, PT, R7, 0x1, PT ;  /* 0x000000010700780c */ /* 0x000fe20003f05270 */
[----:B------:R-:W-:Y:S01]  /*12890*/  IMAD.IADD R13, R11, 0x1, R4 ;  /* 0x000000010b0d7824 */ /* 0x000fe200078e0204 */
[----:B------:R-:W-:Y:S01]  /*128a0*/  IADD3 R11, -R9, R2, RZ ;  /* 0x00000002090b7210 */ /* 0x000fe20007ffe1ff */
[----:B------:R-:W-:Y:S01]  /*128b0*/  IMAD.MOV.U32 R12, RZ, RZ, R10 ;  /* 0x000000ffff0c7224 */ /* 0x000fe200078e000a */
[----:B------:R-:W-:Y:S01]  /*128c0*/  SHF.R.S32.HI R8, RZ, 0x3, R8 ;  /* 0x00000003ff087819 */ /* 0x000fe20000011408 */
[----:B------:R-:W-:-:S02]  /*128d0*/  IMAD R0, R227, c[0x0][0x3ec], R0 ;  /* 0x0000fb00e3007a24 */ /* 0x000fc400078e0200 */
[----:B------:R-:W-:Y:S01]  /*128e0*/  IMAD.WIDE.U32 R12, R227, c[0x0][0x3e8], R12 ;  /* 0x0000fa00e30c7a25 */ /* 0x000fe200078e000c */
[CC--:B------:R-:W-:Y:S02]  /*128f0*/  LEA R7, R11.reuse, R8.reuse, 0x5 ;  /* 0x000000080b077211 */ /* 0x0c0fe400078e28ff */
[----:B------:R-:W-:Y:S01]  /*12900*/  SHF.L.U32 R11, R11, 0x3, RZ ;  /* 0x000000030b0b7819 */ /* 0x000fe200000006ff */
[----:B------:R-:W-:Y:S01]  /*12910*/  IMAD R5, R5, c[0x0][0x3f0], RZ ;  /* 0x0000fc0005057a24 */ /* 0x000fe200078e02ff */
[----:B------:R-:W-:Y:S01]  /*12920*/  IADD3 R13, R0, R13, RZ ;  /* 0x0000000d000d7210 */ /* 0x000fe20007ffe0ff */
[C---:B-1----:R-:W-:Y:S01]  /*12930*/  IMAD R7, R6.reuse, 0x80, R7 ;  /* 0x0000008006077824 */ /* 0x042fe200078e0207 */
[----:B------:R-:W-:Y:S01]  /*12940*/  LEA R6, R6, R8, 0x7 ;  /* 0x0000000806067211 */ /* 0x000fe200078e38ff */
[----:B------:R-:W-:Y:S01]  /*12950*/  IMAD R5, R228, c[0x0][0x3f4], R5 ;  /* 0x0000fd00e4057a24 */ /* 0x000fe200078e0205 */
[----:B------:R-:W-:Y:S01]  /*12960*/  IADD3 R10, R11, 0x40, RZ ;  /* 0x000000400b0a7810 */ /* 0x000fe20007ffe0ff */
[----:B------:R-:W-:Y:S01]  /*12970*/  @P0 IMAD.HI.U32 R0, R7, c[0x0][0x4ec], RZ ;  /* 0x00013b0007000a27 */ /* 0x000fe200078e00ff */
[----:B------:R-:W-:-:S02]  /*12980*/  MOV R2, R7 ;  /* 0x0000000700027202 */ /* 0x000fc40000000f00 */
[C---:B------:R-:W-:Y:S01]  /*12990*/  IADD3 R9, R11.reuse, 0x80, RZ ;  /* 0x000000800b097810 */ /* 0x040fe20007ffe0ff */
[----:B------:R-:W-:Y:S01]  /*129a0*/  IMAD.WIDE.U32 R12, R228, c[0x0][0x3f0], R12 ;  /* 0x0000fc00e40c7a25 */ /* 0x000fe200078e000c */
[----:B------:R-:W-:Y:S02]  /*129b0*/  @P0 SHF.R.U32.HI R2, RZ, c[0x0][0x4f0], R0 ;  /* 0x00013c00ff020a19 */ /* 0x000fe40000011600 */
[----:B------:R-:W-:Y:S02]  /*129c0*/  IADD3 R8, R11, 0xc0, RZ ;  /* 0x000000c00b087810 */ /* 0x000fe40007ffe0ff */
[--C-:B------:R-:W-:Y:S01]  /*129d0*/  SHF.R.S32.HI R4, RZ, 0x1f, R2.reuse ;  /* 0x0000001fff047819 */ /* 0x100fe20000011402 */
[----:B------:R-:W-:Y:S01]  /*129e0*/  IMAD.MOV R0, RZ, RZ, -R2 ;  /* 0x000000ffff007224 */ /* 0x000fe200078e0a02 */
[----:B------:R-:W-:-:S03]  /*129f0*/  IADD3 R13, R13, R5, RZ ;  /* 0x000000050d0d7210 */ /* 0x000fc60007ffe0ff */
[----:B------:R-:W-:Y:S02]  /*12a00*/  IMAD R5, R4, c[0x0][0x3e0], RZ ;  /* 0x0000f80004057a24 */ /* 0x000fe400078e02ff */
[----:B------:R-:W-:Y:S02]  /*12a10*/  IMAD R0, R0, c[0x0][0x4e8], R7 ;  /* 0x00013a0000007a24 */ /* 0x000fe400078e0207 */
[----:B------:R-:W-:-:S04]  /*12a20*/  IMAD.WIDE.U32 R12, R2, c[0x0][0x3e0], R12 ;  /* 0x0000f800020c7a25 */ /* 0x000fc800078e000c */
[----:B------:R-:W-:Y:S01]  /*12a30*/  IMAD R5, R2, c[0x0][0x3e4], R5 ;  /* 0x0000f90002057a24 */ /* 0x000fe200078e0205 */
[----:B------:R-:W-:Y:S01]  /*12a40*/  SHF.R.S32.HI R2, RZ, 0x1f, R0 ;  /* 0x0000001fff027819 */ /* 0x000fe20000011400 */
[----:B-----5:R-:W-:-:S03]  /*12a50*/  IMAD R7, R3, c[0x0][0x4e8], RZ ;  /* 0x00013a0003077a24 */ /* 0x020fc600078e02ff */
[----:B------:R-:W-:Y:S01]  /*12a60*/  IADD3 R13, R13, R5, RZ ;  /* 0x000000050d0d7210 */ /* 0x000fe20007ffe0ff */
[----:B------:R-:W-:-:S04]  /*12a70*/  IMAD R5, R2, c[0x0][0x3d8], RZ ;  /* 0x0000f60002057a24 */ /* 0x000fc800078e02ff */
[C---:B------:R-:W-:Y:S02]  /*12a80*/  IMAD R5, R0.reuse, c[0x0][0x3dc], R5 ;  /* 0x0000f70000057a24 */ /* 0x040fe400078e0205 */
[----:B------:R-:W-:-:S04]  /*12a90*/  IMAD.WIDE.U32 R12, R0, c[0x0][0x3d8], R12 ;  /* 0x0000f600000c7a25 */ /* 0x000fc800078e000c */
[----:B------:R-:W-:Y:S01]  /*12aa0*/  IMAD.IADD R5, R13, 0x1, R5 ;  /* 0x000000010d057824 */ /* 0x000fe200078e0205 */
[----:B------:R-:W-:-:S04]  /*12ab0*/  LEA R2, P0, R12, c[0x0][0x380], 0x1 ;  /* 0x0000e0000c027a11 */ /* 0x000fc800078008ff */
[----:B------:R-:W-:Y:S01]  /*12ac0*/  LEA.HI.X R0, R12, c[0x0][0x384], R5, 0x1, P0 ;  /* 0x0000e1000c007a11 */ /* 0x000fe200000f0c05 */
[----:B------:R1:W2:Y:S01]  /*12ad0*/  SHFL.IDX PT, R4, R2, RZ, 0x181f ;  /* 0x00181fff02047589 */ /* 0x0002a200000e0000 */
[----:B------:R-:W-:-:S03]  /*12ae0*/  ISETP.GE.AND P0, PT, R6, R7, PT ;  /* 0x000000070600720c */ /* 0x000fc60003f06270 */
[----:B------:R1:W3:Y:S10]  /*12af0*/  SHFL.IDX PT, R5, R0, RZ, 0x181f ;  /* 0x00181fff00057589 */ /* 0x0002f400000e0000 */
[----:B------:R-:W-:Y:S05]  /*12b00*/  @P0 BRA `(.L_x_151) ;  /* 0x0000015000000947 */ /* 0x000fea0003800000 */
[----:B------:R-:W-:Y:S02]  /*12b10*/  ISETP.GE.AND P2, PT, R10, c[0x0][0x3c8], PT ;  /* 0x0000f2000a007a0c */ /* 0x000fe40003f46270 */
[----:B------:R-:W-:-:S02]  /*12b20*/  ISETP.GE.AND P1, PT, R9, c[0x0][0x3c8], PT ;  /* 0x0000f20009007a0c */ /* 0x000fc40003f26270 */
        /* <DEDUP_REMOVED lines=19> */
.L_x_151:
[----:B------:R-:W-:Y:S05]  /*12c60*/  BSYNC B0 ;  /* 0x0000000000007941 */ /* 0x000fea0003800000 */
.L_x_150:
[----:B--2---:R-:W-:Y:S01]  /*12c70*/  IADD3 R4, R6, 0x20, RZ ;  /* 0x0000002006047810 */ /* 0x004fe20007ffe0ff */
[----:B------:R2:W4:Y:S01]  /*12c80*/  SHFL.IDX PT, R13, R0, 0x1, 0x181f ;  /* 0x00381f00000d7f89 */ /* 0x00052200000e0000 */
[----:B------:R-:W-:Y:S02]  /*12c90*/  BSSY B0, `(.L_x_152) ;  /* 0x0000019000007945 */ /* 0x000fe40003800000 */
[----:B------:R-:W-:Y:S01]  /*12ca0*/  ISETP.GE.AND P0, PT, R4, R7, PT ;  /* 0x000000070400720c */ /* 0x000fe20003f06270 */
[----:B------:R2:W1:-:S12]  /*12cb0*/  SHFL.IDX PT, R12, R2, 0x1, 0x181f ;  /* 0x00381f00020c7f89 */ /* 0x00045800000e0000 */
[----:B------:R-:W-:Y:S05]  /*12cc0*/  @P0 BRA `(.L_x_153) ;  /* 0x0000015000000947 */ /* 0x000fea0003800000 */
[----:B------:R-:W-:Y:S02]  /*12cd0*/  ISETP.GE.AND P2, PT, R10, c[0x0][0x3c8], PT ;  /* 0x0000f2000a007a0c */ /* 0x000fe40003f46270 */
[----:B------:R-:W-:Y:S02]  /*12ce0*/  ISETP.GE.AND P1, PT, R9, c[0x0][0x3c8], PT ;  /* 0x0000f20009007a0c */ /* 0x000fe40003f26270 */
[----:B------:R-:W-:Y:S02]  /*12cf0*/  ISETP.GE.AND P0, PT, R8, c[0x0][0x3c8], PT ;  /* 0x0000f20008007a0c */ /* 0x000fe40003f06270 */
[----:B------:R-:W-:-:S07]  /*12d00*/  ISETP.GE.AND P3, PT, R11, c[0x0][0x3c8], PT ;  /* 0x0000f2000b007a0c */ /* 0x000fce0003f66270 */
[----:B---3--:R-:W-:Y:S02]  /*12d10*/  @!P2 SHF.R.S32.HI R5, RZ, 0x1f, R10 ;  /* 0x0000001fff05a819 */ /* 0x008fe4000001140a */
        /* <DEDUP_REMOVED lines=16> */
.L_x_153:
[----:B------:R-:W-:Y:S05]  /*12e20*/  BSYNC B0 ;  /* 0x0000000000007941 */ /* 0x000fea0003800000 */
.L_x_152:
[----:B-1----:R-:W-:Y:S01]  /*12e30*/  IADD3 R4, R6, 0x40, RZ ;  /* 0x0000004006047810 */ /* 0x002fe20007ffe0ff */
[----:B----4-:R1:W4:Y:S01]  /*12e40*/  SHFL.IDX PT, R13, R0, 0x2, 0x181f ;  /* 0x00581f00000d7f89 */ /* 0x01032200000e0000 */
[----:B------:R-:W-:Y:S02]  /*12e50*/  BSSY B0, `(.L_x_154) ;  /* 0x0000019000007945 */ /* 0x000fe40003800000 */
[----:B------:R-:W-:Y:S01]  /*12e60*/  ISETP.GE.AND P0, PT, R4, R7, PT ;  /* 0x000000070400720c */ /* 0x000fe20003f06270 */
[----:B------:R1:W2:-:S12]  /*12e70*/  SHFL.IDX PT, R12, R2, 0x2, 0x181f ;  /* 0x00581f00020c7f89 */ /* 0x00029800000e0000 */
        /* <DEDUP_REMOVED lines=9> */
[----:B--2-4-:R-:W-:Y:S01]  /*12f10*/  @!P3 IMAD.WIDE R14, R11, 0x2, R12 ;  /* 0x000000020b0eb825 */ /* 0x014fe200078e020c */
        /* <DEDUP_REMOVED lines=12> */
.L_x_155:
[----:B------:R-:W-:Y:S05]  /*12fe0*/  BSYNC B0 ;  /* 0x0000000000007941 */ /* 0x000fea0003800000 */
.L_x_154:
[----:B------:R-:W-:Y:S01]  /*12ff0*/  IADD3 R6, R6, 0x60, RZ ;  /* 0x0000006006067810 */ /* 0x000fe20007ffe0ff */
[----:B------:R1:W4:Y:S03]  /*13000*/  SHFL.IDX PT, R3, R0, 0x3, 0x181f ;  /* 0x00781f0000037f89 */ /* 0x00032600000e0000 */
[----:B------:R-:W-:Y:S01]  /*13010*/  ISETP.GE.AND P0, PT, R6, R7, PT ;  /* 0x000000070600720c */ /* 0x000fe20003f06270 */
[----:B-12---:R-:W1:-:S12]  /*13020*/  SHFL.IDX PT, R2, R2, 0x3, 0x181f ;  /* 0x00781f0002027f89 */ /* 0x006e5800000e0000 */
[----:B------:R-:W-:Y:S05]  /*13030*/  @P0 EXIT ;  /* 0x000000000000094d */ /* 0x000fea0003800000 */
[----:B------:R-:W-:Y:S02]  /*13040*/  ISETP.GE.AND P1, PT, R10, c[0x0][0x3c8], PT ;  /* 0x0000f2000a007a0c */ /* 0x000fe40003f26270 */
[----:B------:R-:W-:Y:S02]  /*13050*/  ISETP.GE.AND P0, PT, R9, c[0x0][0x3c8], PT ;  /* 0x0000f20009007a0c */ /* 0x000fe40003f06270 */
[----:B------:R-:W-:-:S09]  /*13060*/  ISETP.GE.AND P2, PT, R11, c[0x0][0x3c8], PT ;  /* 0x0000f2000b007a0c */ /* 0x000fd20003f46270 */
[----:B---3--:R-:W-:Y:S02]  /*13070*/  @!P1 SHF.R.S32.HI R5, RZ, 0x1f, R10 ;  /* 0x0000001fff059819 */ /* 0x008fe4000001140a */
[----:B------:R-:W-:Y:S02]  /*13080*/  @!P0 SHF.R.S32.HI R0, RZ, 0x1f, R9 ;  /* 0x0000001fff008819 */ /* 0x000fe40000011409 */
[----:B------:R-:W-:Y:S01]  /*13090*/  @!P1 LEA.HI R5, R5, R10, RZ, 0x3 ;  /* 0x0000000a05059211 */ /* 0x000fe200078f18ff */
[--C-:B-1--4-:R-:W-:Y:S01]  /*130a0*/  @!P2 IMAD.WIDE R10, R11, 0x2, R2.reuse ;  /* 0x000000020b0aa825 */ /* 0x112fe200078e0202 */
        /* <DEDUP_REMOVED lines=10> */
[----:B-1----:R-:W-:-:S04]  /*13150*/  SHF.R.S32.HI R5, RZ, 0x1f, R8 ;  /* 0x0000001fff057819 */ /* 0x002fc80000011408 */
[----:B------:R-:W-:-:S04]  /*13160*/  LEA.HI R5, R5, R8, RZ, 0x3 ;  /* 0x0000000805057211 */ /* 0x000fc800078f18ff */
[----:B------:R-:W-:-:S05]  /*13170*/  LOP3.LUT R5, R5, 0xfffffff8, RZ, 0xc0, !PT ;  /* 0xfffffff805057812 */ /* 0x000fca00078ec0ff */
[----:B------:R-:W-:-:S05]  /*13180*/  IMAD.WIDE R2, R5, 0x2, R2 ;  /* 0x0000000205027825 */ /* 0x000fca00078e0202 */
[----:B------:R-:W-:Y:S01]  /*13190*/  ST.E.128 [R2.64], RZ ;  /* 0x000000ff02007985 */ /* 0x000fe2000c101d04 */
[----:B------:R-:W-:Y:S05]  /*131a0*/  EXIT ;  /* 0x000000000000794d */ /* 0x000fea0003800000 */
.L_x_156:
        /* <DEDUP_REMOVED lines=13> */
.L_x_1530:


//--------------------- .text._ZN7cutlass13device_kernelIN5flash19enable_sm80_to_sm89INS1_16FlashAttnFwdSm80INS1_25CollectiveMainloopFwdSm80ILi8ELi1ELb1EN4cute5tupleIJNS5_1CILi128EEENS7_ILi48EEENS7_ILi256EEEEEELi256ENS_6half_tEfNS_4arch4Sm80ELb0ELb1ELb1ELb0ELb0ELb0ELb1ELb0EEENS1_21CollectiveEpilogueFwdINS6_IJS8_SA_S9_EEENS6_IJNS7_ILi1EEESI_SI_EEESC_SE_Li256ELb0ELb1ELb0ELb0EEENS1_19SingleTileSchedulerILb0ELb0ELb1ELi128EEEEEEEEEvNT_6ParamsE --------------------------
	.section	.text._ZN7cutlass13device_kernelIN5flash19enable_sm80_to_sm89INS1_16FlashAttnFwdSm80INS1_25CollectiveMainloopFwdSm80ILi8ELi1ELb1EN4cute5tupleIJNS5_1CILi128EEENS7_ILi48EEENS7_ILi256EEEEEELi256ENS_6half_tEfNS_4arch4Sm80ELb0ELb1ELb1ELb0ELb0ELb0ELb1ELb0EEENS1_21CollectiveEpilogueFwdINS6_IJS8_SA_S9_EEENS6_IJNS7_ILi1EEESI_SI_EEESC_SE_Li256ELb0ELb1ELb0ELb0EEENS1_19SingleTileSchedulerILb0ELb0ELb1ELi128EEEEEEEEEvNT_6ParamsE,"ax",@progbits
	.sectioninfo	@"SHI_REGISTERS=255"
	.align	128
.text._ZN7cutlass13device_kernelIN5flash19enable_sm80_to_sm89INS1_16FlashAttnFwdSm80INS1_25CollectiveMainloopFwdSm80ILi8ELi1ELb1EN4cute5tupleIJNS5_1CILi128EEENS7_ILi48EEENS7_ILi256EEEEEELi256ENS_6half_tEfNS_4arch4Sm80ELb0ELb1ELb1ELb0ELb0ELb0ELb1ELb0EEENS1_21CollectiveEpilogueFwdINS6_IJS8_SA_S9_EEENS6_IJNS7_ILi1EEESI_SI_EEESC_SE_Li256ELb0ELb1ELb0ELb0EEENS1_19SingleTileSchedulerILb0ELb0ELb1ELi128EEEEEEEEEvNT_6ParamsE:
        .type           _ZN7cutlass13device_kernelIN5flash19enable_sm80_to_sm89INS1_16FlashAttnFwdSm80INS1_25CollectiveMainloopFwdSm80ILi8ELi1ELb1EN4cute5tupleIJNS5_1CILi128EEENS7_ILi48EEENS7_ILi256EEEEEELi256ENS_6half_tEfNS_4arch4Sm80ELb0ELb1ELb1ELb0ELb0ELb0ELb1ELb0EEENS1_21CollectiveEpilogueFwdINS6_IJS8_SA_S9_EEENS6_IJNS7_ILi1EEESI_SI_EEESC_SE_Li256ELb0ELb1ELb0ELb0EEENS1_19SingleTileSchedulerILb0ELb0ELb1ELi128EEEEEEEEEvNT_6ParamsE,@function
        .size           _ZN7cutlass13device_kernelIN5flash19enable_sm80_to_sm89INS1_16FlashAttnFwdSm80INS1_25CollectiveMainloopFwdSm80ILi8ELi1ELb1EN4cute5tupleIJNS5_1CILi128EEENS7_ILi48EEENS7_ILi256EEEEEELi256ENS_6half_tEfNS_4arch4Sm80ELb0ELb1ELb1ELb0ELb0ELb0ELb1ELb0EEENS1_21CollectiveEpilogueFwdINS6_IJS8_SA_S9_EEENS6_IJNS7_ILi1EEESI_SI_EEESC_SE_Li256ELb0ELb1ELb0ELb0EEENS1_19SingleTileSchedulerILb0ELb0ELb1ELi128EEEEEEEEEvNT_6ParamsE,(.L_x_1531 - _ZN7cutlass13device_kernelIN5flash19enable_sm80_to_sm89INS1_16FlashAttnFwdSm80INS1_25CollectiveMainloopFwdSm80ILi8ELi1ELb1EN4cute5tupleIJNS5_1CILi128EEENS7_ILi48EEENS7_ILi256EEEEEELi256ENS_6half_tEfNS_4arch4Sm80ELb0ELb1ELb1ELb0ELb0ELb0ELb1ELb0EEENS1_21CollectiveEpilogueFwdINS6_IJS8_SA_S9_EEENS6_IJNS7_ILi1EEESI_SI_EEESC_SE_Li256ELb0ELb1ELb0ELb0EEENS1_19SingleTileSchedulerILb0ELb0ELb1ELi128EEEEEEEEEvNT_6ParamsE)
        .other          _ZN7cutlass13device_kernelIN5flash19enable_sm80_to_sm89INS1_16FlashAttnFwdSm80INS1_25CollectiveMainloopFwdSm80ILi8ELi1ELb1EN4cute5tupleIJNS5_1CILi128EEENS7_ILi48EEENS7_ILi256EEEEEELi256ENS_6half_tEfNS_4arch4Sm80ELb0ELb1ELb1ELb0ELb0ELb0ELb1ELb0EEENS1_21CollectiveEpilogueFwdINS6_IJS8_SA_S9_EEENS6_IJNS7_ILi1EEESI_SI_EEESC_SE_Li256ELb0ELb1ELb0ELb0EEENS1_19SingleTileSchedulerILb0ELb0ELb1ELi128EEEEEEEEEvNT_6ParamsE,@"STO_CUDA_ENTRY STV_DEFAULT"
_ZN7cutlass13device_kernelIN5flash19enable_sm80_to_sm89INS1_16FlashAttnFwdSm80INS1_25CollectiveMainloopFwdSm80ILi8ELi1ELb1EN4cute5tupleIJNS5_1CILi128EEENS7_ILi48EEENS7_ILi256EEEEEELi256ENS_6half_tEfNS_4arch4Sm80ELb0ELb1ELb1ELb0ELb0ELb0ELb1ELb0EEENS1_21CollectiveEpilogueFwdINS6_IJS8_SA_S9_EEENS6_IJNS7_ILi1EEESI_SI_EEESC_SE_Li256ELb0ELb1ELb0ELb0EEENS1_19SingleTileSchedulerILb0ELb0ELb1ELi128EEEEEEEEEvNT_6ParamsE:
[----:B------:R-:W-:-:S03]  /*0000*/  MOV R1, c[0x0][0x28] ;  /* 0x00000a0000017a02 */ /* 0x000fc60000000f00 */
[----:B------:R-:W1:Y:S01]  /*0010*/  S2R R16, SR_CTAID.Z ;  /* 0x0000000000107919 */ /* 0x000e620000002700 */
[----:B------:R-:W-:Y:S02]  /*0020*/  IADD3 R1, R1, -0xa0, RZ ;  /* 0xffffff6001017810 */ /* 0x000fe40007ffe0ff */
[----:B-1----:R-:W-:-:S13]  /*0030*/  ISETP.GE.AND P0, PT, R16, RZ, PT ;  /* 0x000000ff1000720c */ /* 0x002fda0003f06270 */
[----:B------:R-:W-:Y:S05]  /*0040*/  @!P0 EXIT ;  /* 0x000000000000894d */ /* 0x000fea0003800000 */
[----:B------:R-:W1:Y:S01]  /*0050*/  S2UR UR16, SR_CTAID.X ;  /* 0x00000000001079c3 */ /* 0x000e620000002500 */
[----:B------:R-:W-:Y:S01]  /*0060*/  ULDC UR6, c[0x0][0x2c4] ;  /* 0x0000b10000067ab9 */ /* 0x000fe20000000800 */
[----:B------:R-:W2:Y:S01]  /*0070*/  S2R R85, SR_TID.X ;  /* 0x0000000000557919 */ /* 0x000ea20000002100 */
[----:B------:R-:W-:Y:S02]  /*0080*/  UISETP.NE.AND UP0, UPT, UR6, 0x1, UPT ;  /* 0x000000010600788c */ /* 0x000fe4000bf05270 */
[----:B------:R-:W-:Y:S02]  /*0090*/  ULDC.64 UR4, c[0x0][0x2c8] ;  /* 0x0000b20000047ab9 */ /* 0x000fe40000000a00 */
[----:B------:R-:W-:Y:S02]  /*00a0*/  UMOV UR7, 0x1 ;  /* 0x0000000100077882 */ /* 0x000fe40000000000 */
[----:B------:R-:W-:Y:S02]  /*00b0*/  UP2UR UR18, UPR, URZ, 0x1 ;  /* 0x000000013f127883 */ /* 0x000fe40008000000 */
[----:B------:R-:W-:-:S02]  /*00c0*/  ULDC UR9, c[0x0][0x168] ;  /* 0x00005a0000097ab9 */ /* 0x000fc40000000800 */
[----:B------:R-:W-:Y:S02]  /*00d0*/  UIADD3 UR9, UR7, -UR9, URZ ;  /* 0x8000000907097290 */ /* 0x000fe4000fffe03f */
[----:B-1----:R-:W-:-:S04]  /*00e0*/  USHF.L.U32 UR16, UR16, 0x7, URZ ;  /* 0x0000000710107899 */ /* 0x002fc8000800063f */
[----:B------:R-:W-:Y:S02]  /*00f0*/  @UP0 UIADD3 UR10, UR16, 0x7f, URZ ;  /* 0x0000007f100a0890 */ /* 0x000fe4000fffe03f */
[----:B------:R-:W-:Y:S02]  /*0100*/  UIADD3 UR8, UR16, 0x7f, URZ ;  /* 0x0000007f10087890 */ /* 0x000fe4000fffe03f */
[----:B------:R-:W-:-:S04]  /*0110*/  UIMAD.WIDE.U32 UR10, UR10, UR4, URZ ;  /* 0x000000040a0a72a5 */ /* 0x000fc8000f8e003f */
[----:B------:R-:W-:-:S03]  /*0120*/  @UP0 USHF.R.U32.HI UR8, URZ, UR5, UR11 ;  /* 0x000000053f080299 */ /* 0x000fc6000801160b */
[----:B------:R-:W-:Y:S02]  /*0130*/  ULDC.64 UR4, c[0x0][0x328] ;  /* 0x0000ca0000047ab9 */ /* 0x000fe40000000a00 */
[----:B------:R-:W-:-:S03]  /*0140*/  UISETP.LE.AND UP0, UPT, UR7, UR5, UPT ;  /* 0x000000050700728c */ /* 0x000fc6000bf03270 */
[----:B------:R-:W-:Y:S02]  /*0150*/  ULDC UR5, c[0x0][0x1d0] ;  /* 0x0000740000057ab9 */ /* 0x000fe40000000800 */
[----:B------:R-:W-:Y:S01]  /*0160*/  UIADD3 UR5, UR8, UR5, UR9 ;  /* 0x0000000508057290 */ /* 0x000fe2000fffe009 */
[----:B------:R-:W-:Y:S01]  /*0170*/  PLOP3.LUT P0, PT, PT, PT, UP0, 0x40, 0x0 ;  /* 0x000000000000781c */ /* 0x000fe20003f0e808 */
[----:B------:R-:W-:Y:S02]  /*0180*/  UP2UR UR17, UPR, URZ, 0x1 ;  /* 0x000000013f117883 */ /* 0x000fe40008000000 */
[----:B------:R-:W-:-:S10]  /*0190*/  UIADD3 UR8, UR5, UR4, URZ ;  /* 0x0000000405087290 */ /* 0x000fd4000fffe03f */
[----:B------:R-:W-:Y:S05]  /*01a0*/  @P0 BRA `(.L_x_157) ;  /* 0x0000014000000947 */ /* 0x000fea0003800000 */
[----:B--2---:R-:W-:Y:S01]  /*01b0*/  ISETP.LT.AND P0, PT, RZ, UR5, PT ;  /* 0x00000005ff007c0c */ /* 0x004fe2000bf01270 */
[----:B------:R-:W-:-:S12]  /*01c0*/  UIADD3 UR9, UR5, -0x1, URZ ;  /* 0xffffffff05097890 */ /* 0x000fd8000fffe03f */
[----:B------:R-:W-:Y:S05]  /*01d0*/  @P0 BRA `(.L_x_158) ;  /* 0x0000008000000947 */ /* 0x000fea0003800000 */
[----:B------:R-:W-:Y:S02]  /*01e0*/  ULDC UR4, c[0x0][0x32c] ;  /* 0x0000cb0000047ab9 */ /* 0x000fe40000000800 */
[----:B------:R-:W-:Y:S02]  /*01f0*/  UISETP.NE.AND UP0, UPT, UR7, UR4, UPT ;  /* 0x000000040700728c */ /* 0x000fe4000bf05270 */
[----:B------:R-:W-:-:S03]  /*0200*/  UIADD3 UR9, -UR5, URZ, URZ ;  /* 0x0000003f05097290 */ /* 0x000fc6000fffe13f */
[----:B------:R-:W-:Y:S02]  /*0210*/  ULDC.64 UR4, c[0x0][0x330] ;  /* 0x0000cc0000047ab9 */ /* 0x000fe40000000a00 */
[----:B------:R-:W-:-:S04]  /*0220*/  UIMAD.WIDE.U32 UR10, UR9, UR4, URZ ;  /* 0x00000004090a72a5 */ /* 0x000fc8000f8e003f */
[----:B------:R-:W-:-:S04]  /*0230*/  @UP0 USHF.R.U32.HI UR9, URZ, UR5, UR11 ;  /* 0x000000053f090299 */ /* 0x000fc8000801160b */
[----:B------:R-:W-:Y:S01]  /*0240*/  ULOP3.LUT UR9, URZ, UR9, URZ, 0x33, !UPT ;  /* 0x000000093f097292 */ /* 0x000fe2000f8e333f */
[----:B------:R-:W-:Y:S05]  /*0250*/  BRA `(.L_x_159) ;  /* 0x0000005000007947 */ /* 0x000fea0003800000 */
.L_x_158:
[----:B------:R-:W-:Y:S02]  /*0260*/  ULDC UR4, c[0x0][0x32c] ;  /* 0x0000cb0000047ab9 */ /* 0x000fe40000000800 */
[----:B------:R-:W-:-:S03]  /*0270*/  UISETP.NE.AND UP0, UPT, UR7, UR4, UPT ;  /* 0x000000040700728c */ /* 0x000fc6000bf05270 */
[----:B------:R-:W-:Y:S02]  /*0280*/  ULDC.64 UR4, c[0x0][0x330] ;  /* 0x0000cc0000047ab9 */ /* 0x000fe40000000a00 */
[----:B------:R-:W-:-:S06]  /*0290*/  UIMAD.WIDE.U32 UR10, UR9, UR4, URZ ;  /* 0x00000004090a72a5 */ /* 0x000fcc000f8e003f */
[----:B------:R-:W-:Y:S02]  /*02a0*/  @UP0 USHF.R.U32.HI UR9, URZ, UR5, UR11 ;  /* 0x000000053f090299 */ /* 0x000fe4000801160b */
.L_x_159:
[----:B------:R-:W-:Y:S02]  /*02b0*/  ULDC UR4, c[0x0][0x32c] ;  /* 0x0000cb0000047ab9 */ /* 0x000fe40000000800 */
[----:B------:R-:W-:-:S04]  /*02c0*/  UIMAD UR4, UR9, UR4, UR4 ;  /* 0x00000004090472a4 */ /* 0x000fc8000f8e0204 */
[----:B------:R-:W-:-:S04]  /*02d0*/  UISETP.LT.AND UP0, UPT, UR8, UR4, UPT ;  /* 0x000000040800728c */ /* 0x000fc8000bf01270 */
[----:B------:R-:W-:Y:S02]  /*02e0*/  USEL UR8, UR8, UR4, UP0 ;  /* 0x0000000408087287 */ /* 0x000fe40008000000 */
.L_x_157:
[----:B--2---:R-:W-:Y:S02]  /*02f0*/  UMOV UR12, 0x2f ;  /* 0x0000002f000c7882 */ /* 0x004fe40000000000 */
[----:B------:R-:W-:Y:S02]  /*0300*/  ULDC UR15, c[0x0][0x1d0] ;  /* 0x00007400000f7ab9 */ /* 0x000fe40000000800 */
[----:B------:R-:W-:Y:S02]  /*0310*/  UISETP.NE.AND UP0, UPT, UR6, 0x1, UPT ;  /* 0x000000010600788c */ /* 0x000fe4000bf05270 */
[----:B------:R-:W-:Y:S02]  /*0320*/  UIADD3 UR12, UR12, UR15, URZ ;  /* 0x0000000f0c0c7290 */ /* 0x000fe4000fffe03f */
[----:B------:R-:W-:Y:S02]  /*0330*/  ULDC.64 UR4, c[0x0][0x2c8] ;  /* 0x0000b20000047ab9 */ /* 0x000fe40000000a00 */
[----:B------:R-:W-:-:S02]  /*0340*/  UIMAD.WIDE.U32 UR10, UR16, UR4, URZ ;  /* 0x00000004100a72a5 */ /* 0x000fc4000f8e003f */
[----:B------:R-:W-:Y:S02]  /*0350*/  UIMAD.WIDE UR12, UR12, 0x2aaaaaab, URZ ;  /* 0x2aaaaaab0c0c78a5 */ /* 0x000fe4000f8e023f */
[----:B------:R-:W-:Y:S02]  /*0360*/  UIADD3 UR8, UR8, 0x2f, URZ ;  /* 0x0000002f08087890 */ /* 0x000fe4000fffe03f */
[----:B------:R-:W-:Y:S02]  /*0370*/  UISETP.NE.AND UP1, UPT, UR17, URZ, UPT ;  /* 0x0000003f1100728c */ /* 0x000fe4000bf25270 */
[----:B------:R-:W-:Y:S02]  /*0380*/  UIMAD.WIDE UR8, UR8, 0x2aaaaaab, URZ ;  /* 0x2aaaaaab080878a5 */ /* 0x000fe4000f8e023f */
[----:B------:R-:W-:Y:S02]  /*0390*/  @UP0 UMOV UR7, UR11 ;  /* 0x0000000b00070c82 */ /* 0x000fe40008000000 */
[----:B------:R-:W-:Y:S01]  /*03a0*/  UMOV UR4, UR16 ;  /* 0x0000001000047c82 */ /* 0x000fe20008000000 */
[----:B------:R-:W-:Y:S01]  /*03b0*/  PLOP3.LUT P0, PT, PT, PT, UP1, 0x40, 0x0 ;  /* 0x000000000000781c */ /* 0x000fe20003f0e818 */
[----:B------:R-:W-:-:S02]  /*03c0*/  UMOV UR11, UR13 ;  /* 0x0000000d000b7c82 */ /* 0x000fc40008000000 */
[----:B------:R-:W-:Y:S02]  /*03d0*/  @UP0 USHF.R.U32.HI UR4, URZ, UR5, UR7 ;  /* 0x000000053f040299 */ /* 0x000fe40008011607 */
[----:B------:R-:W-:Y:S02]  /*03e0*/  USHF.R.U32.HI UR7, URZ, 0x1f, UR9 ;  /* 0x0000001f3f077899 */ /* 0x000fe40008011609 */
[----:B------:R-:W-:Y:S02]  /*03f0*/  USHF.R.U32.HI UR8, URZ, 0x1f, UR11 ;  /* 0x0000001f3f087899 */ /* 0x000fe4000801160b */
[----:B------:R-:W-:Y:S02]  /*0400*/  ULDC UR10, c[0x0][0x168] ;  /* 0x00005a00000a7ab9 */ /* 0x000fe40000000800 */
[----:B------:R-:W-:Y:S02]  /*0410*/  UIADD3 UR15, UR15, -UR10, URZ ;  /* 0x8000000a0f0f7290 */ /* 0x000fe4000fffe03f */
[----:B------:R-:W-:-:S02]  /*0420*/  ULEA.HI.SX32 UR9, UR9, UR7, 0x1d ;  /* 0x0000000709097291 */ /* 0x000fc4000f8fea3f */
[----:B------:R-:W-:Y:S02]  /*0430*/  ULEA.HI.SX32 UR8, UR11, UR8, 0x1d ;  /* 0x000000080b087291 */ /* 0x000fe4000f8fea3f */
[----:B------:R-:W-:Y:S02]  /*0440*/  UIADD3 UR4, UR15, UR4, URZ ;  /* 0x000000040f047290 */ /* 0x000fe4000fffe03f */
[----:B------:R-:W-:Y:S02]  /*0450*/  UISETP.LT.AND UP0, UPT, UR8, UR9, UPT ;  /* 0x000000090800728c */ /* 0x000fe4000bf01270 */
[----:B------:R-:W-:Y:S02]  /*0460*/  ULDC UR5, c[0x0][0x324] ;  /* 0x0000c90000057ab9 */ /* 0x000fe40000000800 */
[----:B------:R-:W-:Y:S02]  /*0470*/  UIADD3 UR7, UR4, -UR5, URZ ;  /* 0x8000000504077290 */ /* 0x000fe4000fffe03f */
[----:B------:R-:W-:Y:S01]  /*0480*/  USEL UR13, UR8, UR9, UP0 ;  /* 0x00000009080d7287 */ /* 0x000fe20008000000 */
[----:B------:R-:W-:Y:S05]  /*0490*/  @P0 BRA `(.L_x_160) ;  /* 0x0000015000000947 */ /* 0x000fea0003800000 */
[----:B------:R-:W-:Y:S02]  /*04a0*/  UMOV UR8, UR4 ;  /* 0x0000000400087c82 */ /* 0x000fe40008000000 */
[----:B------:R-:W-:-:S06]  /*04b0*/  UISETP.GT.AND UP0, UPT, UR8, -0x1, UPT ;  /* 0xffffffff0800788c */ /* 0x000fcc000bf04270 */
[----:B------:R-:W-:-:S13]  /*04c0*/  PLOP3.LUT P0, PT, PT, PT, UP0, 0x80, 0x0 ;  /* 0x000000000000781c */ /* 0x000fda0003f0f008 */
[----:B------:R-:W-:Y:S05]  /*04d0*/  @P0 BRA `(.L_x_161) ;  /* 0x0000008000000947 */ /* 0x000fea0003800000 */
[----:B------:R-:W-:Y:S02]  /*04e0*/  ULDC UR4, c[0x0][0x32c] ;  /* 0x0000cb0000047ab9 */ /* 0x000fe40000000800 */
[----:B------:R-:W-:Y:S02]  /*04f0*/  UISETP.NE.AND UP0, UPT, UR4, 0x1, UPT ;  /* 0x000000010400788c */ /* 0x000fe4000bf05270 */
[----:B------:R-:W-:Y:S02]  /*0500*/  ULOP3.LUT UR8, URZ, UR8, URZ, 0x33, !UPT ;  /* 0x000000083f087292 */ /* 0x000fe4000f8e333f */
[----:B------:R-:W-:Y:S02]  /*0510*/  ULDC.64 UR4, c[0x0][0x330] ;  /* 0x0000cc0000047ab9 */ /* 0x000fe40000000a00 */
[----:B------:R-:W-:-:S05]  /*0520*/  UIMAD.WIDE.U32 UR10, UR8, UR4, URZ ;  /* 0x00000004080a72a5 */ /* 0x000fca000f8e003f */
[----:B------:R-:W-:-:S04]  /*0530*/  @UP0 USHF.R.U32.HI UR8, URZ, UR5, UR11 ;  /* 0x000000053f080299 */ /* 0x000fc8000801160b */
[----:B------:R-:W-:Y:S01]  /*0540*/  ULOP3.LUT UR8, URZ, UR8, URZ, 0x33, !UPT ;  /* 0x000000083f087292 */ /* 0x000fe2000f8e333f */
[----:B------:R-:W-:Y:S05]  /*0550*/  BRA `(.L_x_162) ;  /* 0x0000005000007947 */ /* 0x000fea0003800000 */
.L_x_161:
[----:B------:R-:W-:Y:S02]  /*0560*/  ULDC UR4, c[0x0][0x32c] ;  /* 0x0000cb0000047ab9 */ /* 0x000fe40000000800 */
[----:B------:R-:W-:-:S03]  /*0570*/  UISETP.NE.AND UP0, UPT, UR4, 0x1, UPT ;  /* 0x000000010400788c */ /* 0x000fc6000bf05270 */
[----:B------:R-:W-:Y:S02]  /*0580*/  ULDC.64 UR4, c[0x0][0x330] ;  /* 0x0000cc0000047ab9 */ /* 0x000fe40000000a00 */
[----:B------:R-:W-:-:S06]  /*0590*/  UIMAD.WIDE.U32 UR10, UR8, UR4, URZ ;  /* 0x00000004080a72a5 */ /* 0x000fcc000f8e003f */
[----:B------:R-:W-:Y:S02]  /*05a0*/  @UP0 USHF.R.U32.HI UR8, URZ, UR5, UR11 ;  /* 0x000000053f080299 */ /* 0x000fe4000801160b */
.L_x_162:
[----:B------:R-:W-:Y:S02]  /*05b0*/  ULDC UR4, c[0x0][0x32c] ;  /* 0x0000cb0000047ab9 */ /* 0x000fe40000000800 */
[----:B------:R-:W-:-:S04]  /*05c0*/  UIMAD UR4, UR8, UR4, URZ ;  /* 0x00000004080472a4 */ /* 0x000fc8000f8e023f */
[----:B------:R-:W-:-:S04]  /*05d0*/  UISETP.LT.AND UP0, UPT, UR7, UR4, UPT ;  /* 0x000000040700728c */ /* 0x000fc8000bf01270 */
[----:B------:R-:W-:-:S04]  /*05e0*/  USEL UR7, UR7, UR4, !UP0 ;  /* 0x0000000407077287 */ /* 0x000fc8000c000000 */
.L_x_160:
[----:B------:R-:W-:Y:S01]  /*05f0*/  UIMAD.WIDE UR4, UR7, 0x2aaaaaab, URZ ;  /* 0x2aaaaaab070478a5 */ /* 0x000fe2000f8e023f */
[----:B------:R-:W-:Y:S01]  /*0600*/  PLOP3.LUT P2, PT, PT, PT, PT, 0x80, 0x0 ;  /* 0x000000000000781c */ /* 0x000fe20003f4f070 */
[----:B------:R-:W-:Y:S01]  /*0610*/  ULDC.64 UR24, c[0x0][0x118] ;  /* 0x0000460000187ab9 */ /* 0x000fe20000000a00 */
[----:B------:R-:W-:Y:S01]  /*0620*/  CS2R R130, SRZ ;  /* 0x0000000000827805 */ /* 0x000fe2000001ff00 */
[----:B------:R-:W-:Y:S01]  /*0630*/  USHF.R.U32.HI UR4, URZ, 0x1f, UR5 ;  /* 0x0000001f3f047899 */ /* 0x000fe20008011605 */
[----:B------:R-:W-:Y:S01]  /*0640*/  CS2R R22, SRZ ;  /* 0x0000000000167805 */ /* 0x000fe2000001ff00 */
[----:B------:R-:W-:Y:S01]  /*0650*/  IMAD.MOV.U32 R128, RZ, RZ, RZ ;  /* 0x000000ffff807224 */ /* 0x000fe200078e00ff */
[----:B------:R-:W-:Y:S01]  /*0660*/  CS2R R126, SRZ ;  /* 0x00000000007e7805 */ /* 0x000fe2000001ff00 */
[----:B------:R-:W-:Y:S01]  /*0670*/  ULEA.HI.SX32 UR4, UR5, UR4, 0x1d ;  /* 0x0000000405047291 */ /* 0x000fe2000f8fea3f */
[----:B------:R-:W-:Y:S01]  /*0680*/  IMAD.MOV.U32 R124, RZ, RZ, RZ ;  /* 0x000000ffff7c7224 */ /* 0x000fe200078e00ff */
[----:B------:R-:W-:Y:S01]  /*0690*/  CS2R R122, SRZ ;  /* 0x00000000007a7805 */ /* 0x000fe2000001ff00 */
[----:B------:R-:W-:Y:S01]  /*06a0*/  CS2R R24, SRZ ;  /* 0x0000000000187805 */ /* 0x000fe2000001ff00 */
[----:B------:R-:W-:Y:S01]  /*06b0*/  UISETP.LT.AND UP0, UPT, URZ, UR4, UPT ;  /* 0x000000043f00728c */ /* 0x000fe2000bf01270 */
[----:B------:R-:W-:Y:S01]  /*06c0*/  MOV R120, RZ ;  /* 0x000000ff00787202 */ /* 0x000fe20000000f00 */
[----:B------:R-:W-:Y:S01]  /*06d0*/  CS2R R118, SRZ ;  /* 0x0000000000767805 */ /* 0x000fe2000001ff00 */
[----:B------:R-:W-:Y:S01]  /*06e0*/  IMAD.MOV.U32 R116, RZ, RZ, RZ ;  /* 0x000000ffff747224 */ /* 0x000fe200078e00ff */
[----:B------:R-:W-:Y:S01]  /*06f0*/  USEL UR12, URZ, UR4, !UP0 ;  /* 0x000000043f0c7287 */ /* 0x000fe2000c000000 */
[----:B------:R-:W-:Y:S01]  /*0700*/  CS2R R114, SRZ ;  /* 0x0000000000727805 */ /* 0x000fe2000001ff00 */
[----:B------:R-:W-:Y:S01]  /*0710*/  CS2R R26, SRZ ;  /* 0x00000000001a7805 */ /* 0x000fe2000001ff00 */
[----:B------:R-:W-:Y:S01]  /*0720*/  MOV R112, RZ ;  /* 0x000000ff00707202 */ /* 0x000fe20000000f00 */
[----:B------:R-:W-:Y:S01]  /*0730*/  UISETP.GT.AND UP0, UPT, UR13, UR12, UPT ;  /* 0x0000000c0d00728c */ /* 0x000fe2000bf04270 */
[----:B------:R-:W-:Y:S01]  /*0740*/  CS2R R110, SRZ ;  /* 0x00000000006e7805 */ /* 0x000fe2000001ff00 */
[----:B------:R-:W-:Y:S01]  /*0750*/  IMAD.MOV.U32 R108, RZ, RZ, RZ ;  /* 0x000000ffff6c7224 */ /* 0x000fe200078e00ff */
[----:B------:R-:W-:Y:S01]  /*0760*/  CS2R R106, SRZ ;  /* 0x00000000006a7805 */ /* 0x000fe2000001ff00 */
[----:B------:R-:W-:Y:S01]  /*0770*/  CS2R R28, SRZ ;  /* 0x00000000001c7805 */ /* 0x000fe2000001ff00 */
[----:B------:R-:W-:Y:S01]  /*0780*/  MOV R104, RZ ;  /* 0x000000ff00687202 */ /* 0x000fe20000000f00 */
[----:B------:R-:W-:Y:S01]  /*0790*/  CS2R R102, SRZ ;  /* 0x0000000000667805 */ /* 0x000fe2000001ff00 */
[----:B------:R-:W-:Y:S01]  /*07a0*/  PLOP3.LUT P0, PT, PT, PT, UP0, 0x80, 0x0 ;  /* 0x000000000000781c */ /* 0x000fe20003f0f008 */
[----:B------:R-:W-:Y:S01]  /*07b0*/  IMAD.MOV.U32 R100, RZ, RZ, RZ ;  /* 0x000000ffff647224 */ /* 0x000fe200078e00ff */
        /* <DEDUP_REMOVED lines=53> */
[----:B------:R-:W-:Y:S01]  /*0b10*/  ISETP.NE.U32.AND P0, PT, RZ, c[0x0][0x340], PT ;  /* 0x0000d000ff007a0c */ /* 0x000fe20003f05070 */
[----:B------:R-:W2:Y:S01]  /*0b20*/  LDL.LU R89, [R1+0x28] ;  /* 0x0000280001597983 */ /* 0x000ea20000300800 */
[----:B------:R-:W-:-:S02]  /*0b30*/  UISETP.NE.AND UP0, UPT, UR18, URZ, UPT ;  /* 0x0000003f1200728c */ /* 0x000fc4000bf05270 */
[----:B------:R-:W-:-:S13]  /*0b40*/  ISETP.NE.AND.EX P3, PT, RZ, c[0x0][0x344], PT, P0 ;  /* 0x0000d100ff007a0c */ /* 0x000fda0003f65300 */
[----:B------:R-:W-:-:S04]  /*0b50*/  @P3 IMAD.MOV.U32 R2, RZ, RZ, 0x4 ;  /* 0x00000004ff023424 */ /* 0x000fc800078e00ff */
[----:B------:R-:W-:-:S05]  /*0b60*/  @P3 IMAD.WIDE R2, R16, R2, c[0x0][0x340] ;  /* 0x0000d00010023625 */ /* 0x000fca00078e0202 */
[----:B------:R1:W3:Y:S01]  /*0b70*/  @P3 LDG.E R10, [R2.64] ;  /* 0x00000018020a3981 */ /* 0x0002e2000c1e1900 */
[----:B------:R-:W-:Y:S01]  /*0b80*/  SHF.R.S32.HI R75, RZ, 0x1f, R85 ;  /* 0x0000001fff4b7819 */ /* 0x000fe20000011455 */
[----:B------:R-:W-:Y:S01]  /*0b90*/  ULDC UR4, c[0x0][0x168] ;  /* 0x00005a0000047ab9 */ /* 0x000fe20000000800 */
[----:B------:R-:W-:Y:S01]  /*0ba0*/  PLOP3.LUT P1, PT, PT, PT, UP0, 0x80, 0x0 ;  /* 0x000000000000781c */ /* 0x000fe20003f2f008 */
[----:B------:R-:W4:Y:S01]  /*0bb0*/  S2R R24, SR_CTAID.Y ;  /* 0x0000000000187919 */ /* 0x000f220000002600 */
[----:B------:R-:W-:Y:S01]  /*0bc0*/  PLOP3.LUT P0, PT, PT, PT, UP0, 0x80, 0x0 ;  /* 0x000000000000781c */ /* 0x000fe20003f0f008 */
[----:B------:R-:W-:Y:S01]  /*0bd0*/  UIMAD UR4, UR6, UR4, URZ ;  /* 0x00000004060472a4 */ /* 0x000fe2000f8e023f */
[----:B------:R-:W-:Y:S01]  /*0be0*/  SHF.R.S32.HI R8, RZ, 0x1f, R16 ;  /* 0x0000001fff087819 */ /* 0x000fe20000011410 */
[----:B------:R-:W-:Y:S01]  /*0bf0*/  UMOV UR14, 0x30 ;  /* 0x00000030000e7882 */ /* 0x000fe20000000000 */
[----:B------:R-:W-:Y:S01]  /*0c00*/  LEA.HI R74, R75, R85, RZ, 0x5 ;  /* 0x000000554b4a7211 */ /* 0x000fe200078f28ff */
[----:B------:R-:W-:-:S02]  /*0c10*/  UIMAD UR10, UR13, -0x30, UR14 ;  /* 0xffffffd00d0a78a4 */ /* 0x000fc4000f8e020e */
[----:B------:R-:W-:Y:S01]  /*0c20*/  ULDC UR9, c[0x0][0x1d0] ;  /* 0x0000740000097ab9 */ /* 0x000fe20000000800 */
[----:B------:R-:W-:Y:S01]  /*0c30*/  SHF.R.S32.HI R73, RZ, 0x5, R74 ;  /* 0x00000005ff497819 */ /* 0x000fe2000001144a */
[----:B------:R-:W-:Y:S02]  /*0c40*/  UIADD3 UR9, UR10, UR9, URZ ;  /* 0x000000090a097290 */ /* 0x000fe4000fffe03f */
[----:B------:R-:W-:Y:S01]  /*0c50*/  ULDC.64 UR6, c[0x0][0x1e0] ;  /* 0x0000780000067ab9 */ /* 0x000fe20000000a00 */
[----:B------:R-:W-:Y:S01]  /*0c60*/  IMAD.U32 R72, RZ, RZ, UR10 ;  /* 0x0000000aff487e24 */ /* 0x000fe2000f8e00ff */
[----:B------:R-:W-:Y:S02]  /*0c70*/  UISETP.LT.AND UP0, UPT, UR9, 0x30, UPT ;  /* 0x000000300900788c */ /* 0x000fe4000bf01270 */
[----:B------:R-:W-:Y:S02]  /*0c80*/  UIMAD.WIDE.U32 UR22, UR14, UR6, URZ ;  /* 0x000000060e1672a5 */ /* 0x000fe4000f8e003f */
[----:B------:R-:W-:-:S02]  /*0c90*/  USEL UR8, UR9, 0x30, UP0 ;  /* 0x0000003009087887 */ /* 0x000fc40008000000 */
[----:B------:R-:W-:Y:S01]  /*0ca0*/  UIMAD UR14, UR14, UR7, URZ ;  /* 0x000000070e0e72a4 */ /* 0x000fe2000f8e023f */
[----:B-1----:R-:W-:Y:S01]  /*0cb0*/  LEA.HI R2, R75, R85, RZ, 0x3 ;  /* 0x000000554b027211 */ /* 0x002fe200078f18ff */
[----:B------:R-:W-:Y:S01]  /*0cc0*/  UIADD3 UR11, UR13, -0x1, URZ ;  /* 0xffffffff0d0b7890 */ /* 0x000fe2000fffe03f */
[----:B----4-:R-:W-:Y:S01]  /*0cd0*/  SHF.R.S32.HI R25, RZ, 0x1f, R24 ;  /* 0x0000001fff197819 */ /* 0x010fe20000011418 */
[----:B------:R-:W-:Y:S01]  /*0ce0*/  IMAD.WIDE.U32 R6, R24, c[0x0][0x1b8], RZ ;  /* 0x00006e0018067a25 */ /* 0x000fe200078e00ff */
[----:B------:R-:W-:Y:S01]  /*0cf0*/  LOP3.LUT R0, R2, 0xfffffff8, RZ, 0xc0, !PT ;  /* 0xfffffff802007812 */ /* 0x000fe200078ec0ff */
[----:B------:R-:W-:Y:S01]  /*0d00*/  UIADD3 UR14, UR23, UR14, URZ ;  /* 0x0000000e170e7290 */ /* 0x000fe2000fffe03f */
[----:B------:R-:W-:Y:S01]  /*0d10*/  SHF.R.S32.HI R77, RZ, 0x3, R2 ;  /* 0x00000003ff4d7819 */ /* 0x000fe20000011402 */
[----:B------:R-:W-:Y:S01]  /*0d20*/  IMAD R2, R25, c[0x0][0x1b8], RZ ;  /* 0x00006e0019027a24 */ /* 0x000fe200078e02ff */
[----:B------:R-:W-:Y:S01]  /*0d30*/  UISETP.GT.AND UP0, UPT, UR11, UR12, UPT ;  /* 0x0000000c0b00728c */ /* 0x000fe2000bf04270 */
[----:B------:R-:W-:Y:S01]  /*0d40*/  IMAD.IADD R22, R85, 0x1, -R0 ;  /* 0x0000000155167824 */ /* 0x000fe200078e0a00 */
[----:B------:R-:W-:Y:S01]  /*0d50*/  IADD3 R15, R77, UR16, RZ ;  /* 0x000000104d0f7c10 */ /* 0x000fe2000fffe0ff */
[----:B------:R-:W-:Y:S01]  /*0d60*/  IMAD R2, R24, c[0x0][0x1bc], R2 ;  /* 0x00006f0018027a24 */ /* 0x000fe200078e0202 */
[----:B------:R-:W-:Y:S01]  /*0d70*/  UIMAD UR19, UR14, UR11, URZ ;  /* 0x0000000b0e1372a4 */ /* 0x000fe2000f8e023f */
[----:B------:R-:W-:Y:S01]  /*0d80*/  IMAD R0, R22, 0x20, R77 ;  /* 0x0000002016007824 */ /* 0x000fe200078e024d */
[----:B------:R-:W-:Y:S01]  /*0d90*/  STL [R1+0x80], R77 ;  /* 0x0000804d01007387 */ /* 0x000fe20000100800 */
[----:B------:R-:W-:-:S02]  /*0da0*/  IMAD.IADD R3, R7, 0x1, R2 ;  /* 0x0000000107037824 */ /* 0x000fc400078e0202 */
[----:B------:R-:W-:Y:S01]  /*0db0*/  IMAD R7, R8, c[0x0][0x1c0], RZ ;  /* 0x0000700008077a24 */ /* 0x000fe200078e02ff */
[----:B------:R-:W-:Y:S01]  /*0dc0*/  IADD3 R4, R0, UR16, RZ ;  /* 0x0000001000047c10 */ /* 0x000fe2000fffe0ff */
[----:B------:R-:W-:Y:S02]  /*0dd0*/  IMAD.MOV.U32 R2, RZ, RZ, R6 ;  /* 0x000000ffff027224 */ /* 0x000fe400078e0006 */
[----:B------:R-:W-:Y:S02]  /*0de0*/  IMAD R6, R16, c[0x0][0x1c4], R7 ;  /* 0x0000710010067a24 */ /* 0x000fe400078e0207 */
[----:B------:R-:W-:-:S04]  /*0df0*/  @P1 IMAD.HI.U32 R5, R4, c[0x0][0x2c8], RZ ;  /* 0x0000b20004051a27 */ /* 0x000fc800078e00ff */
[----:B------:R-:W-:Y:S01]  /*0e00*/  IMAD.MOV.U32 R0, RZ, RZ, R4 ;  /* 0x000000ffff007224 */ /* 0x000fe200078e0004 */
[----:B------:R-:W-:Y:S01]  /*0e10*/  @P0 SHF.R.U32.HI R0, RZ, c[0x0][0x2cc], R5 ;  /* 0x0000b300ff000a19 */ /* 0x000fe20000011605 */
[----:B------:R-:W-:-:S03]  /*0e20*/  IMAD.WIDE.U32 R2, R16, c[0x0][0x1c0], R2 ;  /* 0x0000700010027a25 */ /* 0x000fc600078e0002 */
[--C-:B------:R-:W-:Y:S01]  /*0e30*/  SHF.R.S32.HI R7, RZ, 0x1f, R0.reuse ;  /* 0x0000001fff077819 */ /* 0x100fe20000011400 */
[----:B------:R-:W-:Y:S02]  /*0e40*/  IMAD.MOV R5, RZ, RZ, -R0 ;  /* 0x000000ffff057224 */ /* 0x000fe400078e0a00 */
[----:B------:R-:W-:Y:S02]  /*0e50*/  IMAD.IADD R3, R3, 0x1, R6 ;  /* 0x0000000103037824 */ /* 0x000fe400078e0206 */
[----:B------:R-:W-:Y:S02]  /*0e60*/  IMAD R5, R5, c[0x0][0x2c4], R4 ;  /* 0x0000b10005057a24 */ /* 0x000fe400078e0204 */
[----:B------:R-:W-:Y:S02]  /*0e70*/  IMAD R7, R7, c[0x0][0x1b0], RZ ;  /* 0x00006c0007077a24 */ /* 0x000fe400078e02ff */
[----:B------:R-:W-:Y:S01]  /*0e80*/  IMAD.WIDE.U32 R2, R0, c[0x0][0x1b0], R2 ;  /* 0x00006c0000027a25 */ /* 0x000fe200078e0002 */
[----:B------:R-:W-:-:S03]  /*0e90*/  SHF.R.S32.HI R4, RZ, 0x1f, R5 ;  /* 0x0000001fff047819 */ /* 0x000fc60000011405 */
[----:B------:R-:W-:Y:S01]  /*0ea0*/  IMAD R0, R0, c[0x0][0x1b4], R7 ;  /* 0x00006d0000007a24 */ /* 0x000fe200078e0207 */
[----:B------:R-:W-:-:S03]  /*0eb0*/  LEA.HI R7, R75, R85, RZ, 0x6 ;  /* 0x000000554b077211 */ /* 0x000fc600078f30ff */
[----:B------:R-:W-:Y:S02]  /*0ec0*/  IMAD.IADD R3, R3, 0x1, R0 ;  /* 0x0000000103037824 */ /* 0x000fe400078e0200 */
[----:B------:R-:W-:Y:S02]  /*0ed0*/  IMAD R0, R4, c[0x0][0x1a8], RZ ;  /* 0x00006a0004007a24 */ /* 0x000fe400078e02ff */
[----:B------:R-:W-:-:S04]  /*0ee0*/  IMAD.WIDE.U32 R2, R5, c[0x0][0x1a8], R2 ;  /* 0x00006a0005027a25 */ /* 0x000fc800078e0002 */
[----:B------:R-:W-:Y:S01]  /*0ef0*/  IMAD R0, R5, c[0x0][0x1ac], R0 ;  /* 0x00006b0005007a24 */ /* 0x000fe200078e0200 */
[----:B------:R-:W-:Y:S01]  /*0f00*/  BAR.SYNC.DEFER_BLOCKING 0x0 ;  /* 0x0000000000007b1d */ /* 0x000fe20000010000 */
[----:B------:R-:W-:Y:S01]  /*0f10*/  IMAD.SHL.U32 R4, R77, 0x40, RZ ;  /* 0x000000404d047824 */ /* 0x000fe200078e00ff */
[----:B------:R-:W-:Y:S01]  /*0f20*/  LEA R21, P0, R2, c[0x0][0x160], 0x1 ;  /* 0x0000580002157a11 */ /* 0x000fe200078008ff */
[----:B------:R-:W-:-:S03]  /*0f30*/  IMAD.IADD R0, R3, 0x1, R0 ;  /* 0x0000000103007824 */ /* 0x000fc600078e0200 */
[----:B------:R-:W-:Y:S02]  /*0f40*/  LOP3.LUT R3, R4, 0x1c0, RZ, 0xc0, !PT ;  /* 0x000001c004037812 */ /* 0x000fe400078ec0ff */
[----:B------:R-:W-:Y:S01]  /*0f50*/  LEA.HI.X R20, R2, c[0x0][0x164], R0, 0x1, P0 ;  /* 0x0000590002147a11 */ /* 0x000fe200000f0c00 */
[----:B------:R-:W1:Y:S01]  /*0f60*/  SHFL.IDX PT, R4, R21, RZ, 0x181f ;  /* 0x00181fff15047589 */ /* 0x000e6200000e0000 */
[----:B------:R-:W-:Y:S01]  /*0f70*/  IMAD.SHL.U32 R2, R22, 0x8, RZ ;  /* 0x0000000816027824 */ /* 0x000fe200078e00ff */
[----:B------:R-:W-:Y:S02]  /*0f80*/  SHF.R.U32.HI R0, RZ, 0x3, R3 ;  /* 0x00000003ff007819 */ /* 0x000fe40000011603 */
[----:B------:R-:W4:Y:S01]  /*0f90*/  SHFL.IDX PT, R5, R20, RZ, 0x181f ;  /* 0x00181fff14057589 */ /* 0x000f2200000e0000 */
[----:B------:R-:W-:Y:S02]  /*0fa0*/  ISETP.GE.AND P0, PT, R15, UR4, PT ;  /* 0x000000040f007c0c */ /* 0x000fe4000bf06270 */
[----:B------:R-:W-:Y:S01]  /*0fb0*/  LOP3.LUT R6, R3, 0x38, R2, 0xf8, !PT ;  /* 0x0000003803067812 */ /* 0x000fe200078ef802 */
[----:B------:R-:W-:Y:S01]  /*0fc0*/  IMAD.SHL.U32 R3, R7, 0x8, RZ ;  /* 0x0000000807037824 */ /* 0x000fe200078e00ff */
[----:B------:R-:W-:-:S02]  /*0fd0*/  IADD3 R7, R15, 0x20, RZ ;  /* 0x000000200f077810 */ /* 0x000fc40007ffe0ff */
[----:B------:R-:W-:Y:S02]  /*0fe0*/  LOP3.LUT R0, R6, R0, RZ, 0x3c, !PT ;  /* 0x0000000006007212 */ /* 0x000fe400078e3cff */
[----:B------:R-:W-:Y:S02]  /*0ff0*/  IADD3 R6, R15, 0x40, RZ ;  /* 0x000000400f067810 */ /* 0x000fe40007ffe0ff */
[----:B------:R-:W-:Y:S02]  /*1000*/  LOP3.LUT R13, R0, 0xfffffe00, R3, 0xf8, !PT ;  /* 0xfffffe00000d7812 */ /* 0x000fe400078ef803 */
[C---:B------:R-:W-:Y:S02]  /*1010*/  IADD3 R0, R2.reuse, 0x40, RZ ;  /* 0x0000004002007810 */ /* 0x040fe40007ffe0ff */
[C---:B------:R-:W-:Y:S01]  /*1020*/  IADD3 R14, R2.reuse, 0x80, RZ ;  /* 0x00000080020e7810 */ /* 0x040fe20007ffe0ff */
[----:B------:R-:W-:Y:S01]  /*1030*/  IMAD.SHL.U32 R76, R13, 0x2, RZ ;  /* 0x000000020d4c7824 */ /* 0x000fe200078e00ff */
[----:B------:R-:W-:-:S02]  /*1040*/  IADD3 R23, R2, 0xc0, RZ ;  /* 0x000000c002177810 */ /* 0x000fc40007ffe0ff */
[----:B------:R-:W-:Y:S02]  /*1050*/  ISETP.GE.AND P2, PT, R7, UR4, PT ;  /* 0x0000000407007c0c */ /* 0x000fe4000bf46270 */
[----:B------:R-:W-:Y:S01]  /*1060*/  @!P0 SHF.R.S32.HI R12, RZ, 0x1f, R0 ;  /* 0x0000001fff0c8819 */ /* 0x000fe20000011400 */
[----:B------:R-:W-:Y:S01]  /*1070*/  STL [R1+0x4], R76 ;  /* 0x0000044c01007387 */ /* 0x000fe20000100800 */
[----:B------:R-:W-:Y:S02]  /*1080*/  ISETP.GE.AND P1, PT, R6, UR4, PT ;  /* 0x0000000406007c0c */ /* 0x000fe4000bf26270 */
[----:B------:R-:W-:Y:S02]  /*1090*/  @!P0 SHF.R.S32.HI R7, RZ, 0x1f, R14 ;  /* 0x0000001fff078819 */ /* 0x000fe4000001140e */
[----:B------:R-:W-:Y:S02]  /*10a0*/  @!P0 SHF.R.S32.HI R6, RZ, 0x1f, R23 ;  /* 0x0000001fff068819 */ /* 0x000fe40000011417 */
[----:B------:R-:W-:-:S02]  /*10b0*/  SHF.R.S32.HI R3, RZ, 0x1f, R2 ;  /* 0x0000001fff037819 */ /* 0x000fc40000011402 */
[----:B------:R-:W-:Y:S02]  /*10c0*/  ISETP.GE.AND P6, PT, R0, c[0x0][0x198], PT ;  /* 0x0000660000007a0c */ /* 0x000fe40003fc6270 */
[----:B------:R-:W-:Y:S02]  /*10d0*/  ISETP.GE.AND P5, PT, R14, c[0x0][0x198], PT ;  /* 0x000066000e007a0c */ /* 0x000fe40003fa6270 */
[----:B------:R-:W-:Y:S02]  /*10e0*/  IADD3 R15, R15, 0x60, RZ ;  /* 0x000000600f0f7810 */ /* 0x000fe40007ffe0ff */
[----:B--2---:R-:W-:Y:S02]  /*10f0*/  LOP3.LUT R89, R89, 0xfffffffe, RZ, 0xc0, !PT ;  /* 0xfffffffe59597812 */ /* 0x004fe400078ec0ff */
[----:B---3--:R-:W-:Y:S01]  /*1100*/  @P3 SHF.R.S32.HI R11, RZ, 0x1f, R10 ;  /* 0x0000001fff0b3819 */ /* 0x008fe2000001140a */
[----:B------:R-:W-:Y:S01]  /*1110*/  @!P3 IMAD.MOV.U32 R10, RZ, RZ, R16 ;  /* 0x000000ffff0ab224 */ /* 0x000fe200078e0010 */
[----:B------:R-:W-:Y:S01]  /*1120*/  @!P0 LEA.HI R16, R12, R0, RZ, 0x3 ;  /* 0x000000000c108211 */ /* 0x000fe200078f18ff */
[----:B------:R-:W-:Y:S01]  /*1130*/  @!P3 IMAD.MOV.U32 R11, RZ, RZ, R8 ;  /* 0x000000ffff0bb224 */ /* 0x000fe200078e0008 */
[----:B-1----:R-:W-:-:S02]  /*1140*/  @!P0 LEA R8, P4, R2, R4, 0x1 ;  /* 0x0000000402088211 */ /* 0x002fc400078808ff */
[----:B------:R-:W-:Y:S02]  /*1150*/  @!P0 LEA.HI R12, R7, R14, RZ, 0x3 ;  /* 0x0000000e070c8211 */ /* 0x000fe400078f18ff */
[----:B------:R-:W-:Y:S02]  /*1160*/  ISETP.GE.AND P3, PT, R2, c[0x0][0x198], PT ;  /* 0x0000660002007a0c */ /* 0x000fe40003f66270 */
[----:B------:R-:W-:Y:S02]  /*1170*/  @!P0 LEA.HI R7, R6, R23, RZ, 0x3 ;  /* 0x0000001706078211 */ /* 0x000fe400078f18ff */
[----:B----4-:R-:W-:Y:S01]  /*1180*/  @!P0 LEA.HI.X R9, R2, R5, R3, 0x1, P4 ;  /* 0x0000000502098211 */ /* 0x010fe200020f0c03 */
[----:B------:R-:W1:Y:S01]  /*1190*/  SHFL.IDX PT, R6, R21, 0x1, 0x181f ;  /* 0x00381f0015067f89 */ /* 0x000e6200000e0000 */
[----:B------:R-:W-:Y:S02]  /*11a0*/  ISETP.GE.AND P4, PT, R23, c[0x0][0x198], PT ;  /* 0x0000660017007a0c */ /* 0x000fe40003f86270 */
[----:B------:R-:W-:-:S02]  /*11b0*/  @!P0 LOP3.LUT R16, R16, 0xfffffff8, RZ, 0xc0, !PT ;  /* 0xfffffff810108812 */ /* 0x000fc400078ec0ff */
[----:B------:R-:W-:Y:S02]  /*11c0*/  @!P0 LOP3.LUT R12, R12, 0xfffffff8, RZ, 0xc0, !PT ;  /* 0xfffffff80c0c8812 */ /* 0x000fe400078ec0ff */
[----:B------:R-:W-:Y:S01]  /*11d0*/  @!P0 LOP3.LUT R18, R7, 0xfffffff8, RZ, 0xc0, !PT ;  /* 0xfffffff807128812 */ /* 0x000fe200078ec0ff */
[--C-:B------:R-:W-:Y:S01]  /*11e0*/  @!P0 IMAD.WIDE R16, R16, 0x2, R4.reuse ;  /* 0x0000000210108825 */ /* 0x100fe200078e0204 */
[----:B------:R-:W2:Y:S03]  /*11f0*/  SHFL.IDX PT, R7, R20, 0x1, 0x181f ;  /* 0x00381f0014077f89 */ /* 0x000ea600000e0000 */
[--C-:B------:R-:W-:Y:S01]  /*1200*/  @!P0 IMAD.WIDE R12, R12, 0x2, R4.reuse ;  /* 0x000000020c0c8825 */ /* 0x100fe200078e0204 */
[----:B------:R3:W-:Y:S03]  /*1210*/  @!P0 LDGSTS.E.BYPASS.LTC128B.128 [R76+0x4080], [R8.64], !P3 ;  /* 0x04080000084c8fae */ /* 0x0007e6000d901d58 */
[----:B------:R-:W-:Y:S01]  /*1220*/  @!P0 IMAD.WIDE R4, R18, 0x2, R4 ;  /* 0x0000000212048825 */ /* 0x000fe200078e0204 */
[----:B------:R4:W-:Y:S04]  /*1230*/  @!P0 LDGSTS.E.BYPASS.LTC128B.128 [R76+0x8080], [R16.64], !P6 ;  /* 0x08080000104c8fae */ /* 0x0009e8000f101d58 */
[----:B------:R5:W-:Y:S04]  /*1240*/  @!P0 LDGSTS.E.BYPASS.LTC128B.128 [R76+0xc080], [R12.64], !P5 ;  /* 0x0c0800000c4c8fae */ /* 0x000be8000e901d58 */
[----:B------:R2:W-:Y:S01]  /*1250*/  @!P0 LDGSTS.E.BYPASS.LTC128B.128 [R76+0x10080], [R4.64], !P4 ;  /* 0x10080000044c8fae */ /* 0x0005e2000e101d58 */
[----:B---3--:R-:W-:-:S04]  /*1260*/  @!P2 SHF.R.S32.HI R8, RZ, 0x1f, R0 ;  /* 0x0000001fff08a819 */ /* 0x008fc80000011400 */
[----:B------:R-:W-:-:S04]  /*1270*/  @!P2 LEA.HI R8, R8, R0, RZ, 0x3 ;  /* 0x000000000808a211 */ /* 0x000fc800078f18ff */
[----:B------:R-:W-:Y:S01]  /*1280*/  @!P2 LOP3.LUT R18, R8, 0xfffffff8, RZ, 0xc0, !PT ;  /* 0xfffffff80812a812 */ /* 0x000fe200078ec0ff */
[----:B-----5:R-:W-:Y:S01]  /*1290*/  SHFL.IDX PT, R13, R20, 0x3, 0x181f ;  /* 0x00781f00140d7f89 */ /* 0x020fe200000e0000 */
[----:B-1----:R-:W-:Y:S02]  /*12a0*/  @!P2 LEA R8, P0, R2, R6, 0x1 ;  /* 0x000000060208a211 */ /* 0x002fe400078008ff */
[----:B--2---:R-:W-:Y:S01]  /*12b0*/  @!P2 SHF.R.S32.HI R5, RZ, 0x1f, R14 ;  /* 0x0000001fff05a819 */ /* 0x004fe2000001140e */
[----:B------:R-:W-:Y:S01]  /*12c0*/  @!P2 IMAD.WIDE R18, R18, 0x2, R6 ;  /* 0x000000021212a825 */ /* 0x000fe200078e0206 */
[----:B------:R-:W-:Y:S02]  /*12d0*/  @!P2 SHF.R.S32.HI R4, RZ, 0x1f, R23 ;  /* 0x0000001fff04a819 */ /* 0x000fe40000011417 */
[----:B----4-:R-:W-:Y:S02]  /*12e0*/  @!P2 LEA.HI R16, R5, R14, RZ, 0x3 ;  /* 0x0000000e0510a211 */ /* 0x010fe400078f18ff */
[----:B------:R-:W-:-:S02]  /*12f0*/  @!P2 LEA.HI R5, R4, R23, RZ, 0x3 ;  /* 0x000000170405a211 */ /* 0x000fc400078f18ff */
[----:B------:R-:W-:Y:S01]  /*1300*/  SHFL.IDX PT, R4, R21, 0x2, 0x181f ;  /* 0x00581f0015047f89 */ /* 0x000fe200000e0000 */
[----:B------:R-:W-:Y:S02]  /*1310*/  @!P2 LOP3.LUT R16, R16, 0xfffffff8, RZ, 0xc0, !PT ;  /* 0xfffffff81010a812 */ /* 0x000fe400078ec0ff */
[----:B------:R-:W-:Y:S02]  /*1320*/  @!P2 LOP3.LUT R12, R5, 0xfffffff8, RZ, 0xc0, !PT ;  /* 0xfffffff8050ca812 */ /* 0x000fe400078ec0ff */
[----:B------:R-:W1:Y:S01]  /*1330*/  SHFL.IDX PT, R5, R20, 0x2, 0x181f ;  /* 0x00581f0014057f89 */ /* 0x000e6200000e0000 */
[----:B------:R-:W-:Y:S01]  /*1340*/  @!P2 LEA.HI.X R9, R2, R7, R3, 0x1, P0 ;  /* 0x000000070209a211 */ /* 0x000fe200000f0c03 */
[----:B------:R-:W-:Y:S01]  /*1350*/  @!P2 IMAD.WIDE R16, R16, 0x2, R6 ;  /* 0x000000021010a825 */ /* 0x000fe200078e0206 */
[----:B------:R-:W-:Y:S01]  /*1360*/  ISETP.GE.AND P0, PT, R15, UR4, PT ;  /* 0x000000040f007c0c */ /* 0x000fe2000bf06270 */
[----:B------:R-:W-:Y:S01]  /*1370*/  ULDC.64 UR4, c[0x0][0x208] ;  /* 0x0000820000047ab9 */ /* 0x000fe20000000a00 */
[----:B------:R-:W-:Y:S01]  /*1380*/  @!P1 SHF.R.S32.HI R15, RZ, 0x1f, R0 ;  /* 0x0000001fff0f9819 */ /* 0x000fe20000011400 */
[----:B------:R-:W-:Y:S01]  /*1390*/  @!P2 IMAD.WIDE R6, R12, 0x2, R6 ;  /* 0x000000020c06a825 */ /* 0x000fe200078e0206 */
[----:B------:R2:W-:Y:S01]  /*13a0*/  @!P2 LDGSTS.E.BYPASS.LTC128B.128 [R76+0x5080], [R8.64], !P3 ;  /* 0x05080000084cafae */ /* 0x0005e2000d901d58 */
[----:B------:R-:W-:Y:S01]  /*13b0*/  UIMAD.WIDE.U32 UR20, UR11, UR4, URZ ;  /* 0x000000040b1472a5 */ /* 0x000fe2000f8e003f */
[----:B------:R-:W-:-:S02]  /*13c0*/  @!P1 LEA.HI R15, R15, R0, RZ, 0x3 ;  /* 0x000000000f0f9211 */ /* 0x000fc400078f18ff */
[----:B------:R-:W3:Y:S04]  /*13d0*/  SHFL.IDX PT, R12, R21, 0x3, 0x181f ;  /* 0x00781f00150c7f89 */ /* 0x000ee800000e0000 */
[----:B------:R1:W-:Y:S04]  /*13e0*/  @!P2 LDGSTS.E.BYPASS.LTC128B.128 [R76+0x9080], [R18.64], !P6 ;  /* 0x09080000124cafae */ /* 0x0003e8000f101d58 */
[----:B------:R4:W-:Y:S04]  /*13f0*/  @!P2 LDGSTS.E.BYPASS.LTC128B.128 [R76+0xd080], [R16.64], !P5 ;  /* 0x0d080000104cafae */ /* 0x0009e8000e901d58 */
[----:B------:R5:W-:Y:S01]  /*1400*/  @!P2 LDGSTS.E.BYPASS.LTC128B.128 [R76+0x11080], [R6.64], !P4 ;  /* 0x11080000064cafae */ /* 0x000be2000e101d58 */
[----:B--2---:R-:W-:-:S02]  /*1410*/  @!P1 SHF.R.S32.HI R9, RZ, 0x1f, R14 ;  /* 0x0000001fff099819 */ /* 0x004fc4000001140e */
[----:B------:R-:W-:Y:S02]  /*1420*/  @!P1 SHF.R.S32.HI R8, RZ, 0x1f, R23 ;  /* 0x0000001fff089819 */ /* 0x000fe40000011417 */
[----:B------:R-:W-:-:S04]  /*1430*/  @!P1 LEA.HI R9, R9, R14, RZ, 0x3 ;  /* 0x0000000e09099211 */ /* 0x000fc800078f18ff */
[----:B------:R-:W-:Y:S02]  /*1440*/  @!P1 LOP3.LUT R9, R9, 0xfffffff8, RZ, 0xc0, !PT ;  /* 0xfffffff809099812 */ /* 0x000fe400078ec0ff */
[----:B----4-:R-:W-:-:S03]  /*1450*/  @!P1 LOP3.LUT R16, R15, 0xfffffff8, RZ, 0xc0, !PT ;  /* 0xfffffff80f109812 */ /* 0x010fc600078ec0ff */
[----:B-1----:R-:W-:Y:S01]  /*1460*/  @!P1 IMAD.WIDE R18, R9, 0x2, R4 ;  /* 0x0000000209129825 */ /* 0x002fe200078e0204 */
[----:B------:R-:W-:Y:S02]  /*1470*/  SHF.R.S32.HI R15, RZ, 0x1f, R77 ;  /* 0x0000001fff0f7819 */ /* 0x000fe4000001144d */
[----:B-----5:R-:W-:Y:S01]  /*1480*/  @!P1 LEA.HI R7, R8, R23, RZ, 0x3 ;  /* 0x0000001708079211 */ /* 0x020fe200078f18ff */
[----:B------:R-:W-:Y:S01]  /*1490*/  @!P1 IMAD.WIDE R16, R16, 0x2, R4 ;  /* 0x0000000210109825 */ /* 0x000fe200078e0204 */
[C---:B------:R-:W-:Y:S02]  /*14a0*/  @!P1 LEA R6, P2, R2.reuse, R4, 0x1 ;  /* 0x0000000402069211 */ /* 0x040fe400078408ff */
[----:B------:R-:W-:Y:S02]  /*14b0*/  @!P1 LOP3.LUT R8, R7, 0xfffffff8, RZ, 0xc0, !PT ;  /* 0xfffffff807089812 */ /* 0x000fe400078ec0ff */
[----:B------:R-:W-:-:S03]  /*14c0*/  @!P1 LEA.HI.X R7, R2, R5, R3, 0x1, P2 ;  /* 0x0000000502079211 */ /* 0x000fc600010f0c03 */
[----:B------:R-:W-:Y:S01]  /*14d0*/  @!P1 IMAD.WIDE R8, R8, 0x2, R4 ;  /* 0x0000000208089825 */ /* 0x000fe200078e0204 */
[C---:B---3--:R-:W-:Y:S01]  /*14e0*/  @!P0 LEA R4, P2, R2.reuse, R12, 0x1 ;  /* 0x0000000c02048211 */ /* 0x048fe200078408ff */
[----:B------:R1:W-:Y:S03]  /*14f0*/  @!P1 LDGSTS.E.BYPASS.LTC128B.128 [R76+0x6080], [R6.64], !P3 ;  /* 0x06080000064c9fae */ /* 0x0003e6000d901d58 */
[----:B------:R-:W-:Y:S01]  /*1500*/  @!P0 LEA.HI.X R5, R2, R13, R3, 0x1, P2 ;  /* 0x0000000d02058211 */ /* 0x000fe200010f0c03 */
[----:B------:R2:W-:Y:S01]  /*1510*/  @!P1 LDGSTS.E.BYPASS.LTC128B.128 [R76+0xa080], [R16.64], !P6 ;  /* 0x0a080000104c9fae */ /* 0x0005e2000f101d58 */
[C---:B------:R-:W-:Y:S02]  /*1520*/  ISETP.GE.AND P2, PT, R0.reuse, c[0x0][0x198], PT ;  /* 0x0000660000007a0c */ /* 0x040fe40003f46270 */
[----:B------:R-:W-:Y:S01]  /*1530*/  ISETP.GE.AND P6, PT, R0, c[0x0][0x1d4], PT ;  /* 0x0000750000007a0c */ /* 0x000fe20003fc6270 */
[----:B------:R3:W-:Y:S01]  /*1540*/  @!P1 LDGSTS.E.BYPASS.LTC128B.128 [R76+0xe080], [R18.64], !P5 ;  /* 0x0e080000124c9fae */ /* 0x0007e2000e901d58 */
[----:B------:R-:W-:-:S03]  /*1550*/  ISETP.GE.AND P5, PT, R14, c[0x0][0x1d4], PT ;  /* 0x000075000e007a0c */ /* 0x000fc60003fa6270 */
[----:B------:R4:W-:Y:S04]  /*1560*/  @!P1 LDGSTS.E.BYPASS.LTC128B.128 [R76+0x12080], [R8.64], !P4 ;  /* 0x12080000084c9fae */ /* 0x0009e8000e101d58 */
[----:B------:R5:W-:Y:S01]  /*1570*/  @!P0 LDGSTS.E.BYPASS.LTC128B.128 [R76+0x7080], [R4.64], !P3 ;  /* 0x07080000044c8fae */ /* 0x000be2000d901d58 */
[----:B------:R-:W-:Y:S02]  /*1580*/  ISETP.GE.AND P3, PT, R2, c[0x0][0x1d4], PT ;  /* 0x0000750002007a0c */ /* 0x000fe40003f66270 */
[----:B-1----:R-:W-:Y:S01]  /*1590*/  @!P0 SHF.R.S32.HI R6, RZ, 0x1f, R0 ;  /* 0x0000001fff068819 */ /* 0x002fe20000011400 */
[----:B------:R-:W-:-:S10]  /*15a0*/  IMAD R7, R15, c[0x0][0x1e0], RZ ;  /* 0x000078000f077a24 */ /* 0x000fd400078e02ff */
[----:B------:R-:W-:Y:S01]  /*15b0*/  @P3 LOP3.LUT R89, R89, 0x1, RZ, 0xfc, !PT ;  /* 0x0000000159593812 */ /* 0x000fe200078efcff */
[----:B--2---:R-:W-:Y:S02]  /*15c0*/  IMAD R16, R25, c[0x0][0x210], RZ ;  /* 0x0000840019107a24 */ /* 0x004fe400078e02ff */
[----:B------:R-:W-:Y:S02]  /*15d0*/  IMAD R7, R77, c[0x0][0x1e4], R7 ;  /* 0x000079004d077a24 */ /* 0x000fe400078e0207 */
[----:B------:R-:W-:Y:S01]  /*15e0*/  IMAD R16, R24, c[0x0][0x214], R16 ;  /* 0x0000850018107a24 */ /* 0x000fe200078e0210 */
[----:B------:R-:W-:Y:S01]  /*15f0*/  STL [R1+0x28], R89 ;  /* 0x0000285901007387 */ /* 0x000fe20000100800 */
[----:B----4-:R-:W-:Y:S01]  /*1600*/  @!P0 LEA.HI R9, R6, R0, RZ, 0x3 ;  /* 0x0000000006098211 */ /* 0x010fe200078f18ff */
[----:B------:R-:W-:Y:S01]  /*1610*/  IMAD R6, R15, c[0x0][0x208], RZ ;  /* 0x000082000f067a24 */ /* 0x000fe200078e02ff */
[----:B------:R-:W-:Y:S01]  /*1620*/  IADD3 R0, -R77, UR8, RZ ;  /* 0x000000084d007c10 */ /* 0x000fe2000fffe1ff */
[----:B------:R-:W-:Y:S01]  /*1630*/  IMAD R15, R25, c[0x0][0x1e8], RZ ;  /* 0x00007a00190f7a24 */ /* 0x000fe200078e02ff */
[----:B------:R-:W-:Y:S01]  /*1640*/  USHF.R.S32.HI UR8, URZ, 0x1f, UR11 ;  /* 0x0000001f3f087899 */ /* 0x000fe2000801140b */
[----:B-----5:R-:W-:Y:S01]  /*1650*/  IMAD.WIDE.U32 R4, R77, c[0x0][0x1e0], R2 ;  /* 0x000078004d047a25 */ /* 0x020fe200078e0002 */
[----:B------:R-:W-:-:S02]  /*1660*/  ISETP.GE.AND P1, PT, R0, 0x21, PT ;  /* 0x000000210000780c */ /* 0x000fc40003f26270 */
[----:B------:R-:W-:Y:S01]  /*1670*/  UIMAD UR19, UR8, UR22, UR19 ;  /* 0x00000016081372a4 */ /* 0x000fe2000f8e0213 */
[C---:B------:R-:W-:Y:S01]  /*1680*/  IMAD R8, R77.reuse, c[0x0][0x20c], R6 ;  /* 0x000083004d087a24 */ /* 0x040fe200078e0206 */
[----:B------:R-:W-:Y:S01]  /*1690*/  @!P0 SHF.R.S32.HI R6, RZ, 0x1f, R14 ;  /* 0x0000001fff068819 */ /* 0x000fe2000001140e */
[----:B------:R-:W-:Y:S01]  /*16a0*/  IMAD.WIDE.U32 R2, R77, c[0x0][0x208], R2 ;  /* 0x000082004d027a25 */ /* 0x000fe200078e0002 */
[----:B------:R-:W-:Y:S02]  /*16b0*/  UIMAD UR4, UR8, UR4, URZ ;  /* 0x00000004080472a4 */ /* 0x000fe4000f8e023f */
[----:B------:R-:W-:Y:S01]  /*16c0*/  @!P0 LEA.HI R6, R6, R14, RZ, 0x3 ;  /* 0x0000000e06068211 */ /* 0x000fe200078f18ff */
[----:B------:R-:W-:Y:S01]  /*16d0*/  IMAD.IADD R3, R3, 0x1, R8 ;  /* 0x0000000103037824 */ /* 0x000fe200078e0208 */
[----:B------:R-:W-:Y:S01]  /*16e0*/  @!P0 LOP3.LUT R8, R9, 0xfffffff8, RZ, 0xc0, !PT ;  /* 0xfffffff809088812 */ /* 0x000fe200078ec0ff */
[----:B------:R-:W-:Y:S01]  /*16f0*/  IMAD.IADD R5, R5, 0x1, R7 ;  /* 0x0000000105057824 */ /* 0x000fe200078e0207 */
[----:B------:R-:W-:Y:S01]  /*1700*/  @!P0 LOP3.LUT R6, R6, 0xfffffff8, RZ, 0xc0, !PT ;  /* 0xfffffff806068812 */ /* 0x000fe200078ec0ff */
[----:B------:R-:W-:Y:S01]  /*1710*/  IMAD R15, R24, c[0x0][0x1ec], R15 ;  /* 0x00007b00180f7a24 */ /* 0x000fe200078e020f */
[----:B------:R-:W-:Y:S01]  /*1720*/  USHF.L.U32 UR8, UR6, 0x5, URZ ;  /* 0x0000000506087899 */ /* 0x000fe2000800063f */
[----:B------:R-:W-:Y:S01]  /*1730*/  @!P0 IMAD.WIDE R8, R8, 0x2, R12 ;  /* 0x0000000208088825 */ /* 0x000fe200078e020c */
[----:B------:R-:W-:-:S03]  /*1740*/  UIMAD UR4, UR11, UR5, UR4 ;  /* 0x000000050b0472a4 */ /* 0x000fc6000f8e0204 */
[----:B------:R-:W-:Y:S01]  /*1750*/  @!P0 IMAD.WIDE R6, R6, 0x2, R12 ;  /* 0x0000000206068825 */ /* 0x000fe200078e020c */
[----:B------:R1:W-:Y:S01]  /*1760*/  @!P0 LDGSTS.E.BYPASS.LTC128B.128 [R76+0xb080], [R8.64], !P2 ;  /* 0x0b080000084c8fae */ /* 0x0003e2000d101d58 */
[----:B------:R-:W-:Y:S01]  /*1770*/  ISETP.GE.AND P2, PT, R14, c[0x0][0x198], PT ;  /* 0x000066000e007a0c */ /* 0x000fe20003f46270 */
[----:B------:R-:W-:Y:S01]  /*1780*/  UMOV UR5, 0x5 ;  /* 0x0000000500057882 */ /* 0x000fe20000000000 */
[C---:B------:R-:W-:Y:S01]  /*1790*/  IMAD.WIDE.U32 R4, R24.reuse, c[0x0][0x1e8], R4 ;  /* 0x00007a0018047a25 */ /* 0x040fe200078e0004 */
[----:B------:R-:W-:Y:S02]  /*17a0*/  USHF.L.U64.HI UR6, UR6, UR5, UR7 ;  /* 0x0000000506067299 */ /* 0x000fe40008010207 */
[----:B------:R-:W-:Y:S01]  /*17b0*/  UIADD3 UR4, UR21, UR4, URZ ;  /* 0x0000000415047290 */ /* 0x000fe2000fffe03f */
[----:B------:R-:W-:Y:S02]  /*17c0*/  IMAD.IADD R5, R5, 0x1, R15 ;  /* 0x0000000105057824 */ /* 0x000fe400078e020f */
[----:B------:R-:W-:Y:S01]  /*17d0*/  IMAD.WIDE.U32 R2, R24, c[0x0][0x210], R2 ;  /* 0x0000840018027a25 */ /* 0x000fe200078e0002 */
[----:B------:R-:W-:-:S03]  /*17e0*/  UIMAD UR4, UR4, 0x30, URZ ;  /* 0x00000030040478a4 */ /* 0x000fc6000f8e023f */
[----:B------:R-:W-:Y:S01]  /*17f0*/  IMAD.WIDE.U32 R80, R10, c[0x0][0x1f0], R4 ;  /* 0x00007c000a507a25 */ /* 0x000fe200078e0004 */
[----:B------:R2:W-:Y:S01]  /*1800*/  @!P0 LDGSTS.E.BYPASS.LTC128B.128 [R76+0xf080], [R6.64], !P2 ;  /* 0x0f080000064c8fae */ /* 0x0005e2000d101d58 */
[----:B------:R-:W-:Y:S02]  /*1810*/  ISETP.GE.AND P2, PT, R0, 0x1, PT ;  /* 0x000000010000780c */ /* 0x000fe40003f46270 */
[----:B------:R-:W-:Y:S01]  /*1820*/  IMAD.IADD R3, R3, 0x1, R16 ;  /* 0x0000000103037824 */ /* 0x000fe200078e0210 */
[----:B------:R-:W-:Y:S01]  /*1830*/  STL.64 [R1+0x38], R80 ;  /* 0x0000385001007387 */ /* 0x000fe20000100a00 */
[----:B------:R-:W-:Y:S02]  /*1840*/  IMAD.U32 R4, RZ, RZ, UR22 ;  /* 0x00000016ff047e24 */ /* 0x000fe4000f8e00ff */
[----:B------:R-:W-:Y:S02]  /*1850*/  IMAD.MOV.U32 R78, RZ, RZ, R80 ;  /* 0x000000ffff4e7224 */ /* 0x000fe400078e0050 */
[----:B------:R-:W-:-:S02]  /*1860*/  IMAD.U32 R5, RZ, RZ, UR23 ;  /* 0x00000017ff057e24 */ /* 0x000fc4000f8e00ff */
[----:B------:R-:W-:-:S04]  /*1870*/  IMAD.WIDE.U32 R28, R10, c[0x0][0x218], R2 ;  /* 0x000086000a1c7a25 */ /* 0x000fc800078e0002 */
[----:B------:R-:W-:Y:S01]  /*1880*/  IMAD.MOV.U32 R26, RZ, RZ, R28 ;  /* 0x000000ffff1a7224 */ /* 0x000fe200078e001c */
[----:B--2---:R-:W-:Y:S01]  /*1890*/  @!P0 SHF.R.S32.HI R6, RZ, 0x1f, R23 ;  /* 0x0000001fff068819 */ /* 0x004fe20000011417 */
[----:B------:R-:W-:-:S03]  /*18a0*/  IMAD.U32 R7, RZ, RZ, UR21 ;  /* 0x00000015ff077e24 */ /* 0x000fc6000f8e00ff */
[----:B------:R-:W-:Y:S01]  /*18b0*/  @!P0 LEA.HI R0, R6, R23, RZ, 0x3 ;  /* 0x0000001706008211 */ /* 0x000fe200078f18ff */
[----:B------:R-:W-:-:S03]  /*18c0*/  IMAD R6, R11, c[0x0][0x1f0], RZ ;  /* 0x00007c000b067a24 */ /* 0x000fc600078e02ff */
[----:B------:R-:W-:Y:S01]  /*18d0*/  @!P0 LOP3.LUT R0, R0, 0xfffffff8, RZ, 0xc0, !PT ;  /* 0xfffffff800008812 */ /* 0x000fe200078ec0ff */
[----:B------:R-:W-:-:S04]  /*18e0*/  IMAD R6, R10, c[0x0][0x1f4], R6 ;  /* 0x00007d000a067a24 */ /* 0x000fc800078e0206 */
[----:B------:R-:W-:-:S04]  /*18f0*/  @!P0 IMAD.WIDE R12, R0, 0x2, R12 ;  /* 0x00000002000c8825 */ /* 0x000fc800078e020c */
[----:B------:R-:W-:Y:S01]  /*1900*/  IMAD R0, R11, c[0x0][0x218], RZ ;  /* 0x000086000b007a24 */ /* 0x000fe200078e02ff */
[----:B------:R2:W-:Y:S01]  /*1910*/  @!P0 LDGSTS.E.BYPASS.LTC128B.128 [R76+0x13080], [R12.64], !P4 ;  /* 0x130800000c4c8fae */ /* 0x0005e2000e101d58 */
[----:B------:R-:W-:Y:S01]  /*1920*/  IMAD.IADD R79, R81, 0x1, R6 ;  /* 0x00000001514f7824 */ /* 0x000fe200078e0206 */
[----:B------:R-:W-:Y:S01]  /*1930*/  ISETP.GE.AND P4, PT, R23, c[0x0][0x1d4], PT ;  /* 0x0000750017007a0c */ /* 0x000fe20003f86270 */
[----:B------:R-:W-:Y:S01]  /*1940*/  IMAD R0, R10, c[0x0][0x21c], R0 ;  /* 0x000087000a007a24 */ /* 0x000fe200078e0200 */
[----:B------:R-:W0:Y:S01]  /*1950*/  LDGDEPBAR ;  /* 0x00000000000079af */ /* 0x000e220000000000 */
[----:B------:R-:W-:Y:S01]  /*1960*/  IMAD.WIDE.U32 R4, R4, UR11, R78 ;  /* 0x0000000b04047c25 */ /* 0x000fe2000f8e004e */
[----:B------:R-:W-:Y:S02]  /*1970*/  LEA.HI R10, R75, R85, RZ, 0x4 ;  /* 0x000000554b0a7211 */ /* 0x000fe400078f20ff */
[----:B------:R-:W-:Y:S01]  /*1980*/  STL.64 [R1+0x30], R78 ;  /* 0x0000304e01007387 */ /* 0x000fe20000100a00 */
[----:B------:R-:W-:Y:S01]  /*1990*/  IMAD.IADD R27, R29, 0x1, R0 ;  /* 0x000000011d1b7824 */ /* 0x000fe200078e0200 */
[----:B------:R-:W-:Y:S01]  /*19a0*/  IADD3 R0, R5, UR19, RZ ;  /* 0x0000001305007c10 */ /* 0x000fe2000fffe0ff */
[----:B------:R-:W-:Y:S01]  /*19b0*/  IMAD.U32 R6, RZ, RZ, UR20 ;  /* 0x00000014ff067e24 */ /* 0x000fe2000f8e00ff */
[----:B------:R-:W-:Y:S01]  /*19c0*/  @P2 LEA R2, P0, R4, c[0x0][0x1c8], 0x1 ;  /* 0x0000720004022a11 */ /* 0x000fe200078008ff */
[----:B------:R-:W-:Y:S02]  /*19d0*/  STL.64 [R1+0x48], R28 ;  /* 0x0000481c01007387 */ /* 0x000fe40000100a00 */
[----:B------:R-:W-:Y:S01]  /*19e0*/  IMAD.WIDE.U32 R6, R6, 0x30, R26 ;  /* 0x0000003006067825 */ /* 0x000fe200078e001a */
[C---:B------:R-:W-:Y:S01]  /*19f0*/  @P2 LEA.HI.X R3, R4.reuse, c[0x0][0x1cc], R0, 0x1, P0 ;  /* 0x0000730004032a11 */ /* 0x040fe200000f0c00 */
[----:B------:R-:W-:Y:S01]  /*1a00*/  STL.64 [R1+0x40], R26 ;  /* 0x0000401a01007387 */ /* 0x000fe20000100a00 */
[----:B------:R-:W-:-:S03]  /*1a10*/  @P1 IADD3 R4, P0, R4, UR8, RZ ;  /* 0x0000000804041c10 */ /* 0x000fc6000ff1e0ff */
[----:B------:R4:W-:Y:S01]  /*1a20*/  @P2 LDGSTS.E.BYPASS.LTC128B.128 [R76+0x14080], [R2.64], !P3 ;  /* 0x14080000024c2fae */ /* 0x0009e2000d901d58 */
[----:B------:R-:W-:Y:S02]  /*1a30*/  @P1 IADD3.X R0, R0, UR6, RZ, P0, !PT ;  /* 0x0000000600001c10 */ /* 0x000fe400087fe4ff */
[C---:B-1----:R-:W-:Y:S01]  /*1a40*/  @P1 LEA R8, P0, R4.reuse, c[0x0][0x1c8], 0x1 ;  /* 0x0000720004081a11 */ /* 0x042fe200078008ff */
[----:B------:R4:W-:Y:S01]  /*1a50*/  @P2 LDGSTS.E.BYPASS.LTC128B.128 [R76+0x15880], [R2.64+0x80], !P6 ;  /* 0x15880080024c2fae */ /* 0x0009e2000f101d58 */
[----:B------:R-:W-:Y:S02]  /*1a60*/  ISETP.GT.AND P3, PT, R85, 0x7f, PT ;  /* 0x0000007f5500780c */ /* 0x000fe40003f64270 */
[----:B------:R-:W-:Y:S01]  /*1a70*/  @P1 LEA.HI.X R9, R4, c[0x0][0x1cc], R0, 0x1, P0 ;  /* 0x0000730004091a11 */ /* 0x000fe200000f0c00 */
[----:B------:R4:W-:Y:S01]  /*1a80*/  @P2 LDGSTS.E.BYPASS.LTC128B.128 [R76+0x17080], [R2.64+0x100], !P5 ;  /* 0x17080100024c2fae */ /* 0x0009e2000e901d58 */
[----:B------:R-:W-:Y:S02]  /*1a90*/  IADD3 R0, R7, UR4, RZ ;  /* 0x0000000407007c10 */ /* 0x000fe4000fffe0ff */
[----:B--2---:R-:W-:Y:S01]  /*1aa0*/  LEA R12, P0, R6, c[0x0][0x1f8], 0x1 ;  /* 0x00007e00060c7a11 */ /* 0x004fe200078008ff */
[----:B------:R4:W-:Y:S01]  /*1ab0*/  @P2 LDGSTS.E.BYPASS.LTC128B.128 [R76+0x18880], [R2.64+0x180], !P4 ;  /* 0x18880180024c2fae */ /* 0x0009e2000e101d58 */
[----:B------:R-:W-:-:S02]  /*1ac0*/  LOP3.LUT P2, RZ, R89, 0x1, RZ, 0xc0, !PT ;  /* 0x0000000159ff7812 */ /* 0x000fc4000784c0ff */
[----:B------:R-:W-:Y:S01]  /*1ad0*/  LEA.HI.X R13, R6, c[0x0][0x1fc], R0, 0x1, P0 ;  /* 0x00007f00060d7a11 */ /* 0x000fe200000f0c00 */
[----:B------:R-:W-:Y:S01]  /*1ae0*/  IMAD.SHL.U32 R6, R77, 0x8, RZ ;  /* 0x000000084d067824 */ /* 0x000fe200078e00ff */
[----:B------:R-:W-:Y:S01]  /*1af0*/  P2R R16, PR, RZ, 0x8 ;  /* 0x00000008ff107803 */ /* 0x000fe20000000000 */
[----:B------:R-:W-:Y:S02]  /*1b00*/  @!P3 IMAD.MOV.U32 R7, RZ, RZ, c[0x0][0x208] ;  /* 0x00008200ff07b624 */ /* 0x000fe400078e00ff */
[----:B------:R-:W-:-:S03]  /*1b10*/  @!P3 IMAD.MOV.U32 R11, RZ, RZ, c[0x0][0x20c] ;  /* 0x00008300ff0bb624 */ /* 0x000fc600078e00ff */
[----:B------:R-:W-:-:S03]  /*1b20*/  @!P3 LEA R14, P0, R7, R12, 0x6 ;  /* 0x0000000c070eb211 */ /* 0x000fc600078030ff */
[----:B------:R1:W-:Y:S01]  /*1b30*/  @P1 LDGSTS.E.BYPASS.LTC128B.128 [R76+0x15080], [R8.64], !P2 ;  /* 0x15080000084c1fae */ /* 0x0003e2000d101d58 */
[----:B------:R-:W-:Y:S02]  /*1b40*/  @!P3 LEA.HI.X R15, R7, R13, R11, 0x6, P0 ;  /* 0x0000000d070fb211 */ /* 0x000fe400000f340b */
[----:B------:R-:W-:Y:S01]  /*1b50*/  LOP3.LUT P0, RZ, R22, 0x2, RZ, 0xc0, !PT ;  /* 0x0000000216ff7812 */ /* 0x000fe2000780c0ff */
[----:B------:R1:W-:Y:S01]  /*1b60*/  @P1 LDGSTS.E.BYPASS.LTC128B.128 [R76+0x16880], [R8.64+0x80], !P6 ;  /* 0x16880080084c1fae */ /* 0x0003e2000f101d58 */
[----:B------:R-:W-:-:S03]  /*1b70*/  SEL R7, RZ, 0x1, P2 ;  /* 0x00000001ff077807 */ /* 0x000fc60001000000 */
[----:B------:R1:W-:Y:S04]  /*1b80*/  @P1 LDGSTS.E.BYPASS.LTC128B.128 [R76+0x18080], [R8.64+0x100], !P5 ;  /* 0x18080100084c1fae */ /* 0x0003e8000e901d58 */
[----:B------:R1:W-:Y:S01]  /*1b90*/  @P1 LDGSTS.E.BYPASS.LTC128B.128 [R76+0x19880], [R8.64+0x180], !P4 ;  /* 0x19880180084c1fae */ /* 0x0003e2000e101d58 */
[C---:B----4-:R-:W-:Y:S02]  /*1ba0*/  LOP3.LUT R2, R10.reuse, 0xfffffff0, RZ, 0xc0, !PT ;  /* 0xfffffff00a027812 */ /* 0x050fe400078ec0ff */
[----:B------:R-:W-:Y:S01]  /*1bb0*/  SHF.R.S32.HI R3, RZ, 0x4, R10 ;  /* 0x00000004ff037819 */ /* 0x000fe2000001140a */
[----:B------:R-:W0:Y:S02]  /*1bc0*/  LDGDEPBAR ;  /* 0x00000000000079af */ /* 0x000e240000000000 */
[----:B------:R-:W-:Y:S01]  /*1bd0*/  IMAD.IADD R0, R85, 0x1, -R2 ;  /* 0x0000000155007824 */ /* 0x000fe200078e0a02 */
[----:B------:R-:W-:Y:S01]  /*1be0*/  LEA.HI R4, R10, R3, RZ, 0x1 ;  /* 0x000000030a047211 */ /* 0x000fe200078f08ff */
[----:B------:R-:W-:-:S03]  /*1bf0*/  IMAD.SHL.U32 R2, R22, 0x40, RZ ;  /* 0x0000004016027824 */ /* 0x000fc600078e00ff */
[----:B------:R-:W-:Y:S02]  /*1c00*/  SHF.R.S32.HI R5, RZ, 0x1f, R0 ;  /* 0x0000001fff057819 */ /* 0x000fe40000011400 */
[----:B------:R-:W-:Y:S02]  /*1c10*/  LOP3.LUT R2, R2, 0x1c0, RZ, 0xc0, !PT ;  /* 0x000001c002027812 */ /* 0x000fe400078ec0ff */
[----:B------:R-:W-:Y:S02]  /*1c20*/  LEA.HI R10, R5, R0, RZ, 0x3 ;  /* 0x00000000050a7211 */ /* 0x000fe400078f18ff */
[----:B------:R-:W-:Y:S02]  /*1c30*/  LOP3.LUT R4, R4, 0xfffffffe, RZ, 0xc0, !PT ;  /* 0xfffffffe04047812 */ /* 0x000fe400078ec0ff */
[----:B------:R-:W-:Y:S02]  /*1c40*/  LOP3.LUT R5, R10, 0xfffffff8, RZ, 0xc0, !PT ;  /* 0xfffffff80a057812 */ /* 0x000fe400078ec0ff */
[----:B------:R-:W-:Y:S01]  /*1c50*/  LOP3.LUT R6, R2, 0x8, R6, 0xf8, !PT ;  /* 0x0000000802067812 */ /* 0x000fe200078ef806 */
[----:B------:R-:W-:Y:S01]  /*1c60*/  IMAD.IADD R3, R3, 0x1, -R4 ;  /* 0x0000000103037824 */ /* 0x000fe200078e0a04 */
[----:B------:R-:W-:Y:S01]  /*1c70*/  SHF.R.U32.HI R2, RZ, 0x3, R2 ;  /* 0x00000003ff027819 */ /* 0x000fe20000011602 */
[----:B------:R-:W-:Y:S01]  /*1c80*/  IMAD.IADD R4, R0, 0x1, -R5 ;  /* 0x0000000100047824 */ /* 0x000fe200078e0a05 */
[----:B------:R-:W-:-:S02]  /*1c90*/  SEL R5, RZ, 0x4, P5 ;  /* 0x00000004ff057807 */ /* 0x000fc40002800000 */
[----:B------:R-:W-:Y:S01]  /*1ca0*/  LOP3.LUT R0, R6, R2, RZ, 0x3c, !PT ;  /* 0x0000000206007212 */ /* 0x000fe200078e3cff */
[----:B------:R-:W-:Y:S01]  /*1cb0*/  IMAD.SHL.U32 R2, R4, 0x40, RZ ;  /* 0x0000004004027824 */ /* 0x000fe200078e00ff */
[----:B------:R-:W-:Y:S01]  /*1cc0*/  SEL R6, RZ, 0x2, P6 ;  /* 0x00000002ff067807 */ /* 0x000fe20003000000 */
[----:B------:R-:W-:-:S04]  /*1cd0*/  DEPBAR.LE SB0, 0x1 ;  /* 0x000080400000791a */ /* 0x000fc80000000000 */
[C---:B------:R-:W-:Y:S01]  /*1ce0*/  IMAD R0, R3.reuse, 0x200, R0 ;  /* 0x0000020003007824 */ /* 0x040fe200078e0200 */
[----:B------:R-:W-:Y:S01]  /*1cf0*/  LOP3.LUT R2, R2, 0x1c0, RZ, 0xc0, !PT ;  /* 0x000001c002027812 */ /* 0x000fe200078ec0ff */
[----:B------:R-:W-:Y:S01]  /*1d00*/  IMAD.SHL.U32 R3, R3, 0x8, RZ ;  /* 0x0000000803037824 */ /* 0x000fe200078e00ff */
[----:B------:R-:W-:Y:S01]  /*1d10*/  IADD3 R5, R5, R6, R7 ;  /* 0x0000000605057210 */ /* 0x000fe20007ffe007 */
[----:B------:R-:W-:Y:S01]  /*1d20*/  IMAD.SHL.U32 R135, R0, 0x2, RZ ;  /* 0x0000000200877824 */ /* 0x000fe200078e00ff */
[----:B------:R-:W-:Y:S01]  /*1d30*/  BAR.SYNC.DEFER_BLOCKING 0x0 ;  /* 0x0000000000007b1d */ /* 0x000fe20000010000 */
[----:B------:R-:W-:Y:S02]  /*1d40*/  LOP3.LUT P1, RZ, R4, 0x4, RZ, 0xc0, !PT ;  /* 0x0000000404ff7812 */ /* 0x000fe4000782c0ff */
[----:B------:R-:W-:Y:S02]  /*1d50*/  LOP3.LUT R3, R2, 0x8, R3, 0xf8, !PT ;  /* 0x0000000802037812 */ /* 0x000fe400078ef803 */
[----:B------:R-:W-:-:S02]  /*1d60*/  SHF.R.U32.HI R2, RZ, 0x3, R2 ;  /* 0x00000003ff027819 */ /* 0x000fc40000011602 */
[----:B------:R-:W-:Y:S02]  /*1d70*/  IADD3 R0, R135, 0x14080, RZ ;  /* 0x0001408087007810 */ /* 0x000fe40007ffe0ff */
[----:B------:R-:W-:Y:S01]  /*1d80*/  LOP3.LUT R2, R3, R2, RZ, 0x3c, !PT ;  /* 0x0000000203027212 */ /* 0x000fe200078e3cff */
[----:B------:R-:W-:Y:S01]  /*1d90*/  IMAD.SHL.U32 R3, R10, 0x40, RZ ;  /* 0x000000400a037824 */ /* 0x000fe200078e00ff */
[----:B------:R-:W-:Y:S02]  /*1da0*/  IADD3 R242, R135, 0x140a0, RZ ;  /* 0x000140a087f27810 */ /* 0x000fe40007ffe0ff */
[----:B------:R-:W-:Y:S02]  /*1db0*/  @P0 IADD3 R242, R0, -0x20, RZ ;  /* 0xffffffe000f20810 */ /* 0x000fe40007ffe0ff */
[----:B------:R-:W-:Y:S01]  /*1dc0*/  LOP3.LUT R3, R2, 0xfffffe00, R3, 0xf8, !PT ;  /* 0xfffffe0002037812 */ /* 0x000fe200078ef803 */
[----:B------:R-:W-:Y:S01]  /*1dd0*/  IMAD.MOV.U32 R2, RZ, RZ, 0x40 ;  /* 0x00000040ff027424 */ /* 0x000fe200078e00ff */
[----:B------:R-:W-:-:S02]  /*1de0*/  SEL R0, RZ, 0x8, P4 ;  /* 0x00000008ff007807 */ /* 0x000fc40002000000 */
[----:B------:R-:W-:Y:S01]  /*1df0*/  LOP3.LUT P0, RZ, R4, 0x2, RZ, 0xc0, !PT ;  /* 0x0000000204ff7812 */ /* 0x000fe2000780c0ff */
[----:B------:R-:W-:Y:S01]  /*1e00*/  IMAD.MOV.U32 R4, RZ, RZ, 0x10 ;  /* 0x00000010ff047424 */ /* 0x000fe200078e00ff */
[----:B------:R-:W-:Y:S01]  /*1e10*/  P2R R7, PR, RZ, 0x40 ;  /* 0x00000040ff077803 */ /* 0x000fe20000000000 */
[----:B------:R-:W-:Y:S01]  /*1e20*/  IMAD R220, R73, 0x400, R3 ;  /* 0x0000040049dc7824 */ /* 0x000fe200078e0203 */
[----:B------:R-:W-:Y:S01]  /*1e30*/  IADD3 R252, R242, 0x1000, RZ ;  /* 0x00001000f2fc7810 */ /* 0x000fe20007ffe0ff */
[----:B------:R-:W-:Y:S01]  /*1e40*/  IMAD.IADD R6, R0, 0x1, R5 ;  /* 0x0000000100067824 */ /* 0x000fe200078e0205 */
[----:B------:R-:W-:Y:S01]  /*1e50*/  SEL R4, R4, 0xfffffff0, !P0 ;  /* 0xfffffff004047807 */ /* 0x000fe20004000000 */
[----:B------:R-:W-:Y:S01]  /*1e60*/  IMAD.MOV.U32 R0, RZ, RZ, 0x20 ;  /* 0x00000020ff007424 */ /* 0x000fe200078e00ff */
[C---:B------:R-:W-:Y:S01]  /*1e70*/  LEA R228, R220.reuse, 0x4080, 0x1 ;  /* 0x00004080dce47811 */ /* 0x040fe200078e08ff */
[----:B------:R-:W-:Y:S01]  /*1e80*/  IMAD.SHL.U32 R220, R220, 0x2, RZ ;  /* 0x00000002dcdc7824 */ /* 0x000fe200078e00ff */
[----:B------:R-:W-:-:S02]  /*1e90*/  IADD3 R5, R72, c[0x0][0x1d0], -R77 ;  /* 0x0000740048057a10 */ /* 0x000fc40007ffe84d */
[----:B------:R-:W-:Y:S01]  /*1ea0*/  SEL R0, R0, 0xffffffe0, !P1 ;  /* 0xffffffe000007807 */ /* 0x000fe20004800000 */
[--C-:B------:R-:W-:Y:S01]  /*1eb0*/  IMAD R224, R4, 0x2, R228.reuse ;  /* 0x0000000204e07824 */ /* 0x100fe200078e02e4 */
[----:B------:R-:W-:Y:S01]  /*1ec0*/  LDSM.16.M88.4 R160, [R220+0x4080] ;  /* 0x00408000dca0783b */ /* 0x000fe20000000200 */
[----:B------:R-:W-:Y:S02]  /*1ed0*/  LOP3.LUT P6, RZ, R6, 0x1, RZ, 0xc0, !PT ;  /* 0x0000000106ff7812 */ /* 0x000fe400078cc0ff */
[C---:B------:R-:W-:Y:S01]  /*1ee0*/  IMAD R228, R0.reuse, 0x2, R228 ;  /* 0x0000000200e47824 */ /* 0x040fe200078e02e4 */
[----:B------:R-:W-:Y:S01]  /*1ef0*/  LDSM.16.M88.4 R188, [R220+0x8080] ;  /* 0x00808000dcbc783b */ /* 0x000fe20000000200 */
[----:B------:R-:W-:Y:S01]  /*1f00*/  IMAD R232, R0, 0x2, R224 ;  /* 0x0000000200e87824 */ /* 0x000fe200078e02e0 */
[----:B------:R-:W-:Y:S02]  /*1f10*/  ISETP.LT.OR P0, PT, R5, 0x1, !P6 ;  /* 0x000000010500780c */ /* 0x000fe40007701670 */
[----:B------:R-:W-:Y:S01]  /*1f20*/  LDSM.16.M88.4 R204, [R220+0xc080] ;  /* 0x00c08000dccc783b */ /* 0x000fe20000000200 */
[----:B------:R-:W-:-:S02]  /*1f30*/  LOP3.LUT P2, RZ, R6, 0x2, RZ, 0xc0, !PT ;  /* 0x0000000206ff7812 */ /* 0x000fc4000784c0ff */
[----:B------:R-:W-:Y:S01]  /*1f40*/  LOP3.LUT P1, RZ, R6, 0x4, RZ, 0xc0, !PT ;  /* 0x0000000406ff7812 */ /* 0x000fe2000782c0ff */
[----:B------:R-:W-:Y:S01]  /*1f50*/  LDSM.16.M88.4 R164, [R224] ;  /* 0x00000000e0a4783b */ /* 0x000fe20000000200 */
[C---:B------:R-:W-:Y:S02]  /*1f60*/  IADD3 R251, R242.reuse, 0x1800, RZ ;  /* 0x00001800f2fb7810 */ /* 0x040fe40007ffe0ff */
[C---:B------:R-:W-:Y:S01]  /*1f70*/  IADD3 R250, R242.reuse, 0x2000, RZ ;  /* 0x00002000f2fa7810 */ /* 0x040fe20007ffe0ff */
[----:B------:R-:W-:Y:S01]  /*1f80*/  LDSM.16.M88.4 R192, [R224+0x4000] ;  /* 0x00400000e0c0783b */ /* 0x000fe20000000200 */
[C---:B------:R-:W-:Y:S02]  /*1f90*/  IADD3 R249, R242.reuse, 0x2800, RZ ;  /* 0x00002800f2f97810 */ /* 0x040fe40007ffe0ff */
[C---:B------:R-:W-:Y:S01]  /*1fa0*/  IADD3 R248, R242.reuse, 0x3000, RZ ;  /* 0x00003000f2f87810 */ /* 0x040fe20007ffe0ff */
[----:B------:R-:W-:Y:S01]  /*1fb0*/  LDSM.16.M88.4 R208, [R224+0x8000] ;  /* 0x00800000e0d0783b */ /* 0x000fe20000000200 */
[----:B------:R-:W-:-:S02]  /*1fc0*/  IADD3 R247, R242, 0x3800, RZ ;  /* 0x00003800f2f77810 */ /* 0x000fc40007ffe0ff */
[C---:B------:R-:W-:Y:S01]  /*1fd0*/  IADD3 R246, R242.reuse, 0x4000, RZ ;  /* 0x00004000f2f67810 */ /* 0x040fe20007ffe0ff */
[----:B------:R-:W-:Y:S01]  /*1fe0*/  LDSM.16.M88.4 R180, [R228] ;  /* 0x00000000e4b4783b */ /* 0x000fe20000000200 */
[C---:B------:R-:W-:Y:S02]  /*1ff0*/  IADD3 R245, R242.reuse, 0x4800, RZ ;  /* 0x00004800f2f57810 */ /* 0x040fe40007ffe0ff */
[C---:B------:R-:W-:Y:S01]  /*2000*/  IADD3 R244, R242.reuse, 0x5000, RZ ;  /* 0x00005000f2f47810 */ /* 0x040fe20007ffe0ff */
[----:B------:R-:W-:Y:S01]  /*2010*/  LDSM.16.M88.4 R196, [R228+0x4000] ;  /* 0x00400000e4c4783b */ /* 0x000fe20000000200 */
[----:B------:R-:W-:-:S03]  /*2020*/  IADD3 R243, R242, 0x5800, RZ ;  /* 0x00005800f2f37810 */ /* 0x000fc60007ffe0ff */
        /* <DEDUP_REMOVED lines=11> */
[----:B-1----:R-:W1:Y:S04]  /*20e0*/  LDSM.16.M88.4 R8, [R135+0x14080] ;  /* 0x014080008708783b */ /* 0x002e680000000200 */
[----:B------:R-:W2:Y:S04]  /*20f0*/  LDSM.16.M88.4 R24, [R135+0x14880] ;  /* 0x014880008718783b */ /* 0x000ea80000000200 */
[----:B------:R-:W4:Y:S04]  /*2100*/  LDSM.16.M88.4 R28, [R135+0x15080] ;  /* 0x01508000871c783b */ /* 0x000f280000000200 */
[----:B------:R-:W5:Y:S04]  /*2110*/  LDSM.16.M88.4 R44, [R242] ;  /* 0x00000000f22c783b */ /* 0x000f680000000200 */
[----:B------:R-:W3:Y:S04]  /*2120*/  LDSM.16.M88.4 R48, [R242+0x800] ;  /* 0x00080000f230783b */ /* 0x000ee80000000200 */
[----:B------:R-:W3:Y:S04]  /*2130*/  LDSM.16.M88.4 R56, [R242+0x1000] ;  /* 0x00100000f238783b */ /* 0x000ee80000000200 */
[----:B------:R-:W-:Y:S01]  /*2140*/  @!PT LDS RZ, [RZ] ;  /* 0x00000000fffff984 */ /* 0x000fe20000000800 */
[----:B------:R-:W-:Y:S01]  /*2150*/  @!PT LDS RZ, [RZ] ;  /* 0x00000000fffff984 */ /* 0x000fe20000000800 */
[----:B------:R-:W-:Y:S01]  /*2160*/  @!PT LDS RZ, [RZ] ;  /* 0x00000000fffff984 */ /* 0x000fe20000000800 */
[----:B------:R3:W-:Y:S01]  /*2170*/  LDGSTS.E.BYPASS.LTC128B.128 [R76+0x4080], [R12.64], !P0 ;  /* 0x040800000c4c7fae */ /* 0x0007e2000c101d58 */
[----:B------:R-:W-:-:S04]  /*2180*/  LOP3.LUT P0, RZ, R22, 0x4, RZ, 0xc0, !PT ;  /* 0x0000000416ff7812 */ /* 0x000fc8000780c0ff */
[----:B------:R-:W-:Y:S02]  /*2190*/  SEL R2, R2, 0xffffffc0, !P0 ;  /* 0xffffffc002027807 */ /* 0x000fe40004000000 */
[----:B------:R-:W-:-:S03]  /*21a0*/  ISETP.LT.OR P0, PT, R5, 0x1, !P2 ;  /* 0x000000010500780c */ /* 0x000fc60005701670 */
[--C-:B------:R-:W-:Y:S02]  /*21b0*/  IMAD.IADD R241, R135, 0x1, R2.reuse ;  /* 0x0000000187f17824 */ /* 0x100fe400078e0202 */
[----:B------:R-:W-:Y:S01]  /*21c0*/  IMAD.IADD R238, R242, 0x1, R2 ;  /* 0x00000001f2ee7824 */ /* 0x000fe200078e0202 */
[C---:B-1----:R-:W-:Y:S07]  /*21d0*/  HMMA.16816.F32 R20, R160.reuse, R10, RZ ;  /* 0x0000000aa014723c */ /* 0x042fee00000018ff */
[----:B------:R1:W-:Y:S01]  /*21e0*/  LDGSTS.E.BYPASS.LTC128B.128 [R76+0x5880], [R12.64+0x80], !P0 ;  /* 0x058800800c4c7fae */ /* 0x0003e2000c101d58 */
[----:B------:R-:W-:Y:S01]  /*21f0*/  ISETP.LT.OR P0, PT, R5, 0x1, !P1 ;  /* 0x000000010500780c */ /* 0x000fe20004f01670 */
[C---:B--2---:R-:W-:Y:S08]  /*2200*/  HMMA.16816.F32 R32, R160.reuse, R24, RZ ;  /* 0x00000018a020723c */ /* 0x044ff000000018ff */
[----:B------:R-:W-:Y:S04]  /*2210*/  HMMA.16816.F32 R36, R160, R26, RZ ;  /* 0x0000001aa024723c */ /* 0x000fe800000018ff */
[----:B------:R1:W-:Y:S01]  /*2220*/  LDGSTS.E.BYPASS.LTC128B.128 [R76+0x7080], [R12.64+0x100], !P0 ;  /* 0x070801000c4c7fae */ /* 0x0003e2000c101d58 */
[----:B------:R-:W-:-:S04]  /*2230*/  LOP3.LUT P0, RZ, R6, 0x8, RZ, 0xc0, !PT ;  /* 0x0000000806ff7812 */ /* 0x000fc8000780c0ff */
[----:B------:R-:W-:Y:S01]  /*2240*/  ISETP.LT.OR P3, PT, R5, 0x1, !P0 ;  /* 0x000000010500780c */ /* 0x000fe20004761670 */
[----:B----4-:R-:W-:Y:S08]  /*2250*/  HMMA.16816.F32 R40, R160, R28, RZ ;  /* 0x0000001ca028723c */ /* 0x010ff000000018ff */
[----:B-----5:R-:W-:Y:S04]  /*2260*/  HMMA.16816.F32 R20, R164, R46, R20 ;  /* 0x0000002ea414723c */ /* 0x020fe80000001814 */
[----:B------:R1:W-:Y:S01]  /*2270*/  LDGSTS.E.BYPASS.LTC128B.128 [R76+0x8880], [R12.64+0x180], !P3 ;  /* 0x088801800c4c7fae */ /* 0x0003e2000d901d58 */
[----:B------:R-:W-:-:S03]  /*2280*/  ISETP.NE.AND P3, PT, R16, RZ, PT ;  /* 0x000000ff1000720c */ /* 0x000fc60003f65270 */
[C---:B---3--:R-:W-:Y:S08]  /*2290*/  HMMA.16816.F32 R16, R160.reuse, R8, RZ ;  /* 0x00000008a010723c */ /* 0x048ff000000018ff */
[----:B------:R-:W-:Y:S02]  /*22a0*/  HMMA.16816.F32 R8, R160, R30, RZ ;  /* 0x0000001ea008723c */ /* 0x000fe400000018ff */
[----:B------:R-:W-:-:S02]  /*22b0*/  @!P3 ISETP.LT.OR P6, PT, R5, 0x21, !P6 ;  /* 0x000000210500b80c */ /* 0x000fc400077c1670 */
[C---:B------:R-:W-:Y:S02]  /*22c0*/  @!P3 ISETP.LT.OR P2, PT, R5.reuse, 0x21, !P2 ;  /* 0x000000210500b80c */ /* 0x040fe40005741670 */
[C---:B------:R-:W-:Y:S02]  /*22d0*/  @!P3 ISETP.LT.OR P1, PT, R5.reuse, 0x21, !P1 ;  /* 0x000000210500b80c */ /* 0x040fe40004f21670 */
[----:B------:R-:W-:Y:S01]  /*22e0*/  @!P3 ISETP.LT.OR P0, PT, R5, 0x21, !P0 ;  /* 0x000000210500b80c */ /* 0x000fe20004701670 */
[----:B------:R-:W-:Y:S01]  /*22f0*/  HMMA.16816.F32 R24, R164, R48, R32 ;  /* 0x00000030a418723c */ /* 0x000fe20000001820 */
[----:B------:R-:W-:-:S05]  /*2300*/  IADD3 R5, R242, 0x800, RZ ;  /* 0x00000800f2057810 */ /* 0x000fca0007ffe0ff */
[----:B------:R1:W-:Y:S01]  /*2310*/  @!P3 LDGSTS.E.BYPASS.LTC128B.128 [R76+0x5080], [R14.64], !P6 ;  /* 0x050800000e4cbfae */ /* 0x0003e2000f101d58 */
[----:B------:R-:W-:Y:S01]  /*2320*/  ISETP.NE.AND P6, PT, R7, RZ, PT ;  /* 0x000000ff0700720c */ /* 0x000fe20003fc5270 */
[C---:B------:R-:W-:Y:S02]  /*2330*/  HMMA.16816.F32 R16, R164.reuse, R44, R16 ;  /* 0x0000002ca410723c */ /* 0x040fe40000001810 */
[----:B------:R1:W-:Y:S04]  /*2340*/  @!P3 LDGSTS.E.BYPASS.LTC128B.128 [R76+0x6880], [R14.64+0x80], !P2 ;  /* 0x068800800e4cbfae */ /* 0x0003e8000d101d58 */
[----:B------:R1:W-:Y:S02]  /*2350*/  @!P3 LDGSTS.E.BYPASS.LTC128B.128 [R76+0x8080], [R14.64+0x100], !P1 ;  /* 0x080801000e4cbfae */ /* 0x0003e4000c901d58 */
[----:B------:R-:W-:Y:S02]  /*2360*/  HMMA.16816.F32 R28, R164, R50, R36 ;  /* 0x00000032a41c723c */ /* 0x000fe40000001824 */
[----:B------:R1:W-:Y:S01]  /*2370*/  @!P3 LDGSTS.E.BYPASS.LTC128B.128 [R76+0x9880], [R14.64+0x180], !P0 ;  /* 0x098801800e4cbfae */ /* 0x0003e2000c101d58 */
[----:B------:R-:W-:-:S03]  /*2380*/  PLOP3.LUT P0, PT, PT, PT, UP0, 0x40, 0x0 ;  /* 0x000000000000781c */ /* 0x000fc60003f0e808 */
[----:B------:R-:W2:Y:S02]  /*2390*/  LDSM.16.M88.4 R52, [R241+0x14080] ;  /* 0x01408000f134783b */ /* 0x000ea40000000200 */
[C---:B------:R-:W-:Y:S02]  /*23a0*/  HMMA.16816.F32 R32, R164.reuse, R56, R40 ;  /* 0x00000038a420723c */ /* 0x040fe40000001828 */
[----:B------:R-:W3:Y:S04]  /*23b0*/  LDSM.16.M88.4 R60, [R241+0x14880] ;  /* 0x01488000f13c783b */ /* 0x000ee80000000200 */
[----:B------:R-:W4:Y:S02]  /*23c0*/  LDSM.16.M88.4 R64, [R241+0x15080] ;  /* 0x01508000f140783b */ /* 0x000f240000000200 */
[----:B------:R-:W-:Y:S02]  /*23d0*/  HMMA.16816.F32 R8, R164, R58, R8 ;  /* 0x0000003aa408723c */ /* 0x000fe40000001808 */
[----:B------:R-:W-:Y:S04]  /*23e0*/  LDSM.16.M88.4 R40, [R238+0x800] ;  /* 0x00080000ee28783b */ /* 0x000fe80000000200 */
[----:B------:R-:W-:Y:S04]  /*23f0*/  LDSM.16.M88.4 R56, [R238+0x1000] ;  /* 0x00100000ee38783b */ /* 0x000fe80000000200 */
[----:B------:R-:W-:Y:S04]  /*2400*/  LDSM.16.M88.4 R36, [R135+0x15880] ;  /* 0x015880008724783b */ /* 0x000fe80000000200 */
[----:B-1----:R-:W1:Y:S04]  /*2410*/  LDSM.16.M88.4 R12, [R238] ;  /* 0x00000000ee0c783b */ /* 0x002e680000000200 */
[----:B------:R-:W5:Y:S04]  /*2420*/  LDSM.16.M88.4 R48, [R135+0x16080] ;  /* 0x016080008730783b */ /* 0x000f680000000200 */
[----:B------:R-:W-:Y:S04]  /*2430*/  LDSM.16.M88.4 R44, [R242+0x2000] ;  /* 0x00200000f22c783b */ /* 0x000fe80000000200 */
[----:B------:R-:W-:Y:S01]  /*2440*/  LDSM.16.M88.4 R68, [R241+0x18880] ;  /* 0x01888000f144783b */ /* 0x000fe20000000200 */
[C---:B--2---:R-:W-:Y:S03]  /*2450*/  HMMA.16816.F32 R16, R180.reuse, R52, R16 ;  /* 0x00000034b410723c */ /* 0x044fe60000001810 */
[----:B------:R-:W0:Y:S04]  /*2460*/  LDGDEPBAR ;  /* 0x00000000000079af */ /* 0x000e280000000000 */
[----:B------:R-:W-:Y:S01]  /*2470*/  STL [R1], R5 ;  /* 0x0000000501007387 */ /* 0x000fe20000100800 */
[C---:B------:R-:W-:Y:S03]  /*2480*/  HMMA.16816.F32 R20, R180.reuse, R54, R20 ;  /* 0x00000036b414723c */ /* 0x040fe60000001814 */
[----:B------:R-:W-:Y:S05]  /*2490*/  LDSM.16.M88.4 R52, [R242+0x2800] ;  /* 0x00280000f234783b */ /* 0x000fea0000000200 */
[C---:B---3--:R-:W-:Y:S08]  /*24a0*/  HMMA.16816.F32 R24, R180.reuse, R60, R24 ;  /* 0x0000003cb418723c */ /* 0x048ff00000001818 */
[C---:B------:R-:W-:Y:S01]  /*24b0*/  HMMA.16816.F32 R28, R180.reuse, R62, R28 ;  /* 0x0000003eb41c723c */ /* 0x040fe2000000181c */
[----:B------:R-:W2:Y:S07]  /*24c0*/  LDSM.16.M88.4 R60, [R135+0x16880] ;  /* 0x01688000873c783b */ /* 0x000eae0000000200 */
[C---:B----4-:R-:W-:Y:S08]  /*24d0*/  HMMA.16816.F32 R32, R180.reuse, R64, R32 ;  /* 0x00000040b420723c */ /* 0x050ff00000001820 */
[----:B------:R-:W-:Y:S01]  /*24e0*/  HMMA.16816.F32 R8, R180, R66, R8 ;  /* 0x00000042b408723c */ /* 0x000fe20000001808 */
[----:B------:R-:W-:Y:S07]  /*24f0*/  LDSM.16.M88.4 R64, [R135+0x18080] ;  /* 0x018080008740783b */ /* 0x000fee0000000200 */
[C---:B-1----:R-:W-:Y:S08]  /*2500*/  HMMA.16816.F32 R16, R184.reuse, R12, R16 ;  /* 0x0000000cb810723c */ /* 0x042ff00000001810 */
[C---:B------:R-:W-:Y:S01]  /*2510*/  HMMA.16816.F32 R20, R184.reuse, R14, R20 ;  /* 0x0000000eb814723c */ /* 0x040fe20000001814 */
[----:B------:R-:W1:Y:S07]  /*2520*/  LDSM.16.M88.4 R12, [R242+0x1800] ;  /* 0x00180000f20c783b */ /* 0x000e6e0000000200 */
[C---:B------:R-:W-:Y:S08]  /*2530*/  HMMA.16816.F32 R24, R184.reuse, R40, R24 ;  /* 0x00000028b818723c */ /* 0x040ff00000001818 */
[C---:B------:R-:W-:Y:S01]  /*2540*/  HMMA.16816.F32 R28, R184.reuse, R42, R28 ;  /* 0x0000002ab81c723c */ /* 0x040fe2000000181c */
[----:B------:R-:W3:Y:S07]  /*2550*/  LDSM.16.M88.4 R40, [R241+0x15880] ;  /* 0x01588000f128783b */ /* 0x000eee0000000200 */
[C---:B------:R-:W-:Y:S08]  /*2560*/  HMMA.16816.F32 R32, R184.reuse, R56, R32 ;  /* 0x00000038b820723c */ /* 0x040ff00000001820 */
[----:B------:R-:W-:Y:S01]  /*2570*/  HMMA.16816.F32 R8, R184, R58, R8 ;  /* 0x0000003ab808723c */ /* 0x000fe20000001808 */
[----:B------:R-:W-:Y:S07]  /*2580*/  LDSM.16.M88.4 R56, [R238+0x2800] ;  /* 0x00280000ee38783b */ /* 0x000fee0000000200 */
[C---:B------:R-:W-:Y:S08]  /*2590*/  HMMA.16816.F32 R16, R188.reuse, R36, R16 ;  /* 0x00000024bc10723c */ /* 0x040ff00000001810 */
[C---:B------:R-:W-:Y:S01]  /*25a0*/  HMMA.16816.F32 R20, R188.reuse, R38, R20 ;  /* 0x00000026bc14723c */ /* 0x040fe20000001814 */
[----:B------:R-:W-:Y:S07]  /*25b0*/  LDSM.16.M88.4 R36, [R238+0x1800] ;  /* 0x00180000ee24783b */ /* 0x000fee0000000200 */
[C---:B-----5:R-:W-:Y:S08]  /*25c0*/  HMMA.16816.F32 R24, R188.reuse, R48, R24 ;  /* 0x00000030bc18723c */ /* 0x060ff00000001818 */
[C---:B------:R-:W-:Y:S01]  /*25d0*/  HMMA.16816.F32 R28, R188.reuse, R50, R28 ;  /* 0x00000032bc1c723c */ /* 0x040fe2000000181c */
[----:B------:R-:W4:Y:S07]  /*25e0*/  LDSM.16.M88.4 R48, [R241+0x16080] ;  /* 0x01608000f130783b */ /* 0x000f2e0000000200 */
[C---:B--2---:R-:W-:Y:S08]  /*25f0*/  HMMA.16816.F32 R32, R188.reuse, R60, R32 ;  /* 0x0000003cbc20723c */ /* 0x044ff00000001820 */
[----:B------:R-:W-:Y:S01]  /*2600*/  HMMA.16816.F32 R8, R188, R62, R8 ;  /* 0x0000003ebc08723c */ /* 0x000fe20000001808 */
[----:B------:R-:W2:Y:S07]  /*2610*/  LDSM.16.M88.4 R60, [R241+0x16880] ;  /* 0x01688000f13c783b */ /* 0x000eae0000000200 */
[C---:B-1----:R-:W-:Y:S08]  /*2620*/  HMMA.16816.F32 R16, R192.reuse, R12, R16 ;  /* 0x0000000cc010723c */ /* 0x042ff00000001810 */
[C---:B------:R-:W-:Y:S08]  /*2630*/  HMMA.16816.F32 R20, R192.reuse, R14, R20 ;  /* 0x0000000ec014723c */ /* 0x040ff00000001814 */
[C---:B------:R-:W-:Y:S08]  /*2640*/  HMMA.16816.F32 R24, R192.reuse, R44, R24 ;  /* 0x0000002cc018723c */ /* 0x040ff00000001818 */
[C---:B------:R-:W-:Y:S01]  /*2650*/  HMMA.16816.F32 R28, R192.reuse, R46, R28 ;  /* 0x0000002ec01c723c */ /* 0x040fe2000000181c */
[----:B------:R-:W1:Y:S07]  /*2660*/  LDSM.16.M88.4 R44, [R238+0x2000] ;  /* 0x00200000ee2c783b */ /* 0x000e6e0000000200 */
[C---:B------:R-:W-:Y:S08]  /*2670*/  HMMA.16816.F32 R32, R192.reuse, R52, R32 ;  /* 0x00000034c020723c */ /* 0x040ff00000001820 */
[----:B------:R-:W-:Y:S01]  /*2680*/  HMMA.16816.F32 R12, R192, R54, R8 ;  /* 0x00000036c00c723c */ /* 0x000fe20000001808 */
[----:B------:R-:W-:Y:S07]  /*2690*/  LDSM.16.M88.4 R52, [R135+0x17880] ;  /* 0x017880008734783b */ /* 0x000fee0000000200 */
[C---:B---3--:R-:W-:Y:S08]  /*26a0*/  HMMA.16816.F32 R8, R196.reuse, R40, R16 ;  /* 0x00000028c408723c */ /* 0x048ff00000001810 */
[C---:B------:R-:W-:Y:S01]  /*26b0*/  HMMA.16816.F32 R20, R196.reuse, R42, R20 ;  /* 0x0000002ac414723c */ /* 0x040fe20000001814 */
[----:B------:R-:W3:Y:S07]  /*26c0*/  LDSM.16.M88.4 R40, [R135+0x17080] ;  /* 0x017080008728783b */ /* 0x000eee0000000200 */
[C---:B----4-:R-:W-:Y:S08]  /*26d0*/  HMMA.16816.F32 R24, R196.reuse, R48, R24 ;  /* 0x00000030c418723c */ /* 0x050ff00000001818 */
[C---:B------:R-:W-:Y:S01]  /*26e0*/  HMMA.16816.F32 R28, R196.reuse, R50, R28 ;  /* 0x00000032c41c723c */ /* 0x040fe2000000181c */
[----:B------:R-:W-:Y:S07]  /*26f0*/  LDSM.16.M88.4 R48, [R242+0x3800] ;  /* 0x00380000f230783b */ /* 0x000fee0000000200 */
[C---:B--2---:R-:W-:Y:S08]  /*2700*/  HMMA.16816.F32 R32, R196.reuse, R60, R32 ;  /* 0x0000003cc420723c */ /* 0x044ff00000001820 */
[----:B------:R-:W-:Y:S01]  /*2710*/  HMMA.16816.F32 R16, R196, R62, R12 ;  /* 0x0000003ec410723c */ /* 0x000fe2000000180c */
[----:B------:R-:W-:Y:S07]  /*2720*/  LDSM.16.M88.4 R60, [R242+0x4000] ;  /* 0x00400000f23c783b */ /* 0x000fee0000000200 */
[C---:B------:R-:W-:Y:S08]  /*2730*/  HMMA.16816.F32 R12, R200.reuse, R36, R8 ;  /* 0x00000024c80c723c */ /* 0x040ff00000001808 */
[C---:B------:R-:W-:Y:S01]  /*2740*/  HMMA.16816.F32 R8, R200.reuse, R38, R20 ;  /* 0x00000026c808723c */ /* 0x040fe20000001814 */
[----:B------:R-:W2:Y:S07]  /*2750*/  LDSM.16.M88.4 R36, [R242+0x3000] ;  /* 0x00300000f224783b */ /* 0x000eae0000000200 */
[C---:B-1----:R-:W-:Y:S08]  /*2760*/  HMMA.16816.F32 R24, R200.reuse, R44, R24 ;  /* 0x0000002cc818723c */ /* 0x042ff00000001818 */
[C---:B------:R-:W-:Y:S01]  /*2770*/  HMMA.16816.F32 R28, R200.reuse, R46, R28 ;  /* 0x0000002ec81c723c */ /* 0x040fe2000000181c */
[----:B------:R-:W1:Y:S07]  /*2780*/  LDSM.16.M88.4 R44, [R241+0x17080] ;  /* 0x01708000f12c783b */ /* 0x000e6e0000000200 */
[C---:B------:R-:W-:Y:S08]  /*2790*/  HMMA.16816.F32 R32, R200.reuse, R56, R32 ;  /* 0x00000038c820723c */ /* 0x040ff00000001820 */
[----:B------:R-:W-:Y:S01]  /*27a0*/  HMMA.16816.F32 R20, R200, R58, R16 ;  /* 0x0000003ac814723c */ /* 0x000fe20000001810 */
[----:B------:R-:W4:Y:S07]  /*27b0*/  LDSM.16.M88.4 R56, [R241+0x17880] ;  /* 0x01788000f138783b */ /* 0x000f2e0000000200 */
[C---:B---3--:R-:W-:Y:S08]  /*27c0*/  HMMA.16816.F32 R16, R204.reuse, R40, R12 ;  /* 0x00000028cc10723c */ /* 0x048ff0000000180c */
[C---:B------:R-:W-:Y:S01]  /*27d0*/  HMMA.16816.F32 R12, R204.reuse, R42, R8 ;  /* 0x0000002acc0c723c */ /* 0x040fe20000001808 */
[----:B------:R-:W-:Y:S07]  /*27e0*/  LDSM.16.M88.4 R40, [R238+0x3000] ;  /* 0x00300000ee28783b */ /* 0x000fee0000000200 */
[C---:B------:R-:W-:Y:S08]  /*27f0*/  HMMA.16816.F32 R8, R204.reuse, R52, R24 ;  /* 0x00000034cc08723c */ /* 0x040ff00000001818 */
[C---:B------:R-:W-:Y:S01]  /*2800*/  HMMA.16816.F32 R28, R204.reuse, R54, R28 ;  /* 0x00000036cc1c723c */ /* 0x040fe2000000181c */
[----:B------:R-:W-:Y:S07]  /*2810*/  LDSM.16.M88.4 R52, [R238+0x3800] ;  /* 0x00380000ee34783b */ /* 0x000fee0000000200 */
[C---:B------:R-:W-:Y:S08]  /*2820*/  HMMA.16816.F32 R32, R204.reuse, R64, R32 ;  /* 0x00000040cc20723c */ /* 0x040ff00000001820 */
[----:B------:R-:W-:Y:S01]  /*2830*/  HMMA.16816.F32 R24, R204, R66, R20 ;  /* 0x00000042cc18723c */ /* 0x000fe20000001814 */
[----:B------:R-:W-:Y:S07]  /*2840*/  LDSM.16.M88.4 R64, [R135+0x18880] ;  /* 0x018880008740783b */ /* 0x000fee0000000200 */
[C---:B--2---:R-:W-:Y:S08]  /*2850*/  HMMA.16816.F32 R20, R208.reuse, R36, R16 ;  /* 0x00000024d014723c */ /* 0x044ff00000001810 */
[C---:B------:R-:W-:Y:S01]  /*2860*/  HMMA.16816.F32 R16, R208.reuse, R38, R12 ;  /* 0x00000026d010723c */ /* 0x040fe2000000180c */
[----:B------:R-:W2:Y:S07]  /*2870*/  LDSM.16.M88.4 R36, [R241+0x18080] ;  /* 0x01808000f124783b */ /* 0x000eae0000000200 */
[C---:B------:R-:W-:Y:S08]  /*2880*/  HMMA.16816.F32 R12, R208.reuse, R48, R8 ;  /* 0x00000030d00c723c */ /* 0x040ff00000001808 */
[C---:B------:R-:W-:Y:S01]  /*2890*/  HMMA.16816.F32 R8, R208.reuse, R50, R28 ;  /* 0x00000032d008723c */ /* 0x040fe2000000181c */
[----:B------:R-:W-:Y:S07]  /*28a0*/  LDSM.16.M88.4 R48, [R242+0x4800] ;  /* 0x00480000f230783b */ /* 0x000fee0000000200 */
[----:B------:R-:W-:Y:S08]  /*28b0*/  HMMA.16816.F32 R32, R208, R60, R32 ;  /* 0x0000003cd020723c */ /* 0x000ff00000001820 */
[C---:B-1----:R-:W-:Y:S08]  /*28c0*/  HMMA.16816.F32 R28, R212.reuse, R44, R20 ;  /* 0x0000002cd41c723c */ /* 0x042ff00000001814 */
[----:B------:R-:W-:Y:S01]  /*28d0*/  HMMA.16816.F32 R20, R212, R46, R16 ;  /* 0x0000002ed414723c */ /* 0x000fe20000001810 */
[----:B------:R-:W-:Y:S07]  /*28e0*/  LDSM.16.M88.4 R44, [R135+0x19080] ;  /* 0x01908000872c783b */ /* 0x000fee0000000200 */
[----:B------:R-:W-:Y:S01]  /*28f0*/  HMMA.16816.F32 R24, R208, R62, R24 ;  /* 0x0000003ed018723c */ /* 0x000fe20000001818 */
[----:B------:R-:W1:Y:S07]  /*2900*/  LDSM.16.M88.4 R60, [R238+0x4000] ;  /* 0x00400000ee3c783b */ /* 0x000e6e0000000200 */
[C---:B----4-:R-:W-:Y:S08]  /*2910*/  HMMA.16816.F32 R16, R212.reuse, R56, R12 ;  /* 0x00000038d410723c */ /* 0x050ff0000000180c */
[C---:B------:R-:W-:Y:S01]  /*2920*/  HMMA.16816.F32 R12, R212.reuse, R58, R8 ;  /* 0x0000003ad40c723c */ /* 0x040fe20000001808 */
[----:B------:R-:W-:Y:S07]  /*2930*/  LDSM.16.M88.4 R56, [R242+0x5000] ;  /* 0x00500000f238783b */ /* 0x000fee0000000200 */
[----:B--2---:R-:W-:Y:S08]  /*2940*/  HMMA.16816.F32 R8, R212, R36, R32 ;  /* 0x00000024d408723c */ /* 0x004ff00000001820 */
[C---:B------:R-:W-:Y:S08]  /*2950*/  HMMA.16816.F32 R28, R216.reuse, R40, R28 ;  /* 0x00000028d81c723c */ /* 0x040ff0000000181c */
[----:B------:R-:W-:Y:S01]  /*2960*/  HMMA.16816.F32 R32, R216, R42, R20 ;  /* 0x0000002ad820723c */ /* 0x000fe20000001814 */
[----:B------:R-:W2:Y:S07]  /*2970*/  LDSM.16.M88.4 R40, [R135+0x19880] ;  /* 0x019880008728783b */ /* 0x000eae0000000200 */
[----:B------:R-:W-:Y:S08]  /*2980*/  HMMA.16816.F32 R36, R212, R38, R24 ;  /* 0x00000026d424723c */ /* 0x000ff00000001818 */
[C---:B------:R-:W-:Y:S08]  /*2990*/  HMMA.16816.F32 R24, R216.reuse, R52, R16 ;  /* 0x00000034d818723c */ /* 0x040ff00000001810 */
[----:B-1----:R-:W-:Y:S08]  /*29a0*/  HMMA.16816.F32 R16, R216, R60, R8 ;  /* 0x0000003cd810723c */ /* 0x002ff00000001808 */
[C---:B------:R-:W-:Y:S08]  /*29b0*/  HMMA.16816.F32 R8, R220.reuse, R64, R28 ;  /* 0x00000040dc08723c */ /* 0x040ff0000000181c */
[----:B------:R-:W-:Y:S01]  /*29c0*/  HMMA.16816.F32 R32, R220, R66, R32 ;  /* 0x00000042dc20723c */ /* 0x000fe20000001820 */
[----:B------:R-:W-:Y:S07]  /*29d0*/  LDSM.16.M88.4 R64, [R238+0x4800] ;  /* 0x00480000ee40783b */ /* 0x000fee0000000200 */
[C---:B------:R-:W-:Y:S01]  /*29e0*/  HMMA.16816.F32 R20, R216.reuse, R54, R12 ;  /* 0x00000036d814723c */ /* 0x040fe2000000180c */
[----:B------:R-:W-:Y:S07]  /*29f0*/  LDSM.16.M88.4 R52, [R241+0x19880] ;  /* 0x01988000f134783b */ /* 0x000fee0000000200 */
[----:B------:R-:W-:Y:S01]  /*2a00*/  HMMA.16816.F32 R12, R216, R62, R36 ;  /* 0x0000003ed80c723c */ /* 0x000fe20000001824 */
[----:B------:R-:W1:Y:S04]  /*2a10*/  LDSM.16.M88.4 R36, [R242+0x5800] ;  /* 0x00580000f224783b */ /* 0x000e680000000200 */
[----:B------:R-:W3:Y:S03]  /*2a20*/  LDSM.16.M88.4 R60, [R241+0x19080] ;  /* 0x01908000f13c783b */ /* 0x000ee60000000200 */
[----:B------:R-:W-:Y:S08]  /*2a30*/  HMMA.16816.F32 R8, R224, R48, R8 ;  /* 0x00000030e008723c */ /* 0x000ff00000001808 */
[C---:B------:R-:W-:Y:S08]  /*2a40*/  HMMA.16816.F32 R28, R220.reuse, R44, R24 ;  /* 0x0000002cdc1c723c */ /* 0x040ff00000001818 */
[----:B--2---:R-:W-:Y:S08]  /*2a50*/  HMMA.16816.F32 R24, R220, R40, R16 ;  /* 0x00000028dc18723c */ /* 0x004ff00000001810 */
[----:B------:R-:W-:Y:S01]  /*2a60*/  HMMA.16816.F32 R16, R224, R50, R32 ;  /* 0x00000032e010723c */ /* 0x000fe20000001820 */
[----:B------:R-:W2:Y:S07]  /*2a70*/  LDSM.16.M88.4 R48, [R238+0x5000] ;  /* 0x00500000ee30783b */ /* 0x000eae0000000200 */
[C---:B------:R-:W-:Y:S08]  /*2a80*/  HMMA.16816.F32 R44, R220.reuse, R46, R20 ;  /* 0x0000002edc2c723c */ /* 0x040ff00000001814 */
[----:B------:R-:W-:Y:S08]  /*2a90*/  HMMA.16816.F32 R20, R220, R42, R12 ;  /* 0x0000002adc14723c */ /* 0x000ff0000000180c */
[C---:B------:R-:W-:Y:S08]  /*2aa0*/  HMMA.16816.F32 R8, R228.reuse, R68, R8 ;  /* 0x00000044e408723c */ /* 0x040ff00000001808 */
[----:B------:R-:W-:Y:S08]  /*2ab0*/  HMMA.16816.F32 R32, R228, R70, R16 ;  /* 0x00000046e420723c */ /* 0x000ff00000001810 */
[----:B------:R-:W-:Y:S01]  /*2ac0*/  HMMA.16816.F32 R12, R224, R56, R28 ;  /* 0x00000038e00c723c */ /* 0x000fe2000000181c */
[----:B------:R-:W4:Y:S01]  /*2ad0*/  LDSM.16.M88.4 R28, [R238+0x5800] ;  /* 0x00580000ee1c783b */ /* 0x000f220000000200 */
[----:B------:R-:W-:-:S06]  /*2ae0*/  DEPBAR.LE SB0, 0x0 ;  /* 0x000080000000791a */ /* 0x000fcc0000000000 */
[C---:B------:R-:W-:Y:S08]  /*2af0*/  HMMA.16816.F32 R44, R224.reuse, R58, R44 ;  /* 0x0000003ae02c723c */ /* 0x040ff0000000182c */
[C---:B-1----:R-:W-:Y:S08]  /*2b00*/  HMMA.16816.F32 R40, R224.reuse, R36, R24 ;  /* 0x00000024e028723c */ /* 0x042ff00000001818 */
[----:B------:R-:W-:Y:S08]  /*2b10*/  HMMA.16816.F32 R36, R224, R38, R20 ;  /* 0x00000026e024723c */ /* 0x000ff00000001814 */
[C---:B------:R-:W-:Y:S08]  /*2b20*/  HMMA.16816.F32 R8, R232.reuse, R64, R8 ;  /* 0x00000040e808723c */ /* 0x040ff00000001808 */
[----:B------:R-:W-:Y:S08]  /*2b30*/  HMMA.16816.F32 R32, R232, R66, R32 ;  /* 0x00000042e820723c */ /* 0x000ff00000001820 */
[C---:B---3--:R-:W-:Y:S08]  /*2b40*/  HMMA.16816.F32 R24, R228.reuse, R60, R12 ;  /* 0x0000003ce418723c */ /* 0x048ff0000000180c */
[----:B------:R-:W-:Y:S01]  /*2b50*/  HMMA.16816.F32 R20, R228, R62, R44 ;  /* 0x0000003ee414723c */ /* 0x000fe2000000182c */
[----:B------:R-:W-:-:S02]  /*2b60*/  FMUL.FTZ R2, R10, c[0x0][0x320] ;  /* 0x0000c8000a027a20 */ /* 0x000fc40000410000 */
[----:B------:R-:W-:Y:S02]  /*2b70*/  FMUL.FTZ R8, R8, c[0x0][0x320] ;  /* 0x0000c80008087a20 */ /* 0x000fe40000410000 */
[----:B------:R1:W3:Y:S01]  /*2b80*/  MUFU.TANH R44, R2 ;  /* 0x00000002002c7308 */ /* 0x0002e20000002400 */
[----:B------:R-:W-:Y:S02]  /*2b90*/  FMUL.FTZ R9, R9, c[0x0][0x320] ;  /* 0x0000c80009097a20 */ /* 0x000fe40000410000 */
[----:B------:R-:W-:Y:S01]  /*2ba0*/  HMMA.16816.F32 R16, R228, R52, R40 ;  /* 0x00000034e410723c */ /* 0x000fe20000001828 */
[----:B------:R-:W-:-:S07]  /*2bb0*/  FMUL.FTZ R11, R11, c[0x0][0x320] ;  /* 0x0000c8000b0b7a20 */ /* 0x000fce0000410000 */
[----:B------:R-:W-:Y:S01]  /*2bc0*/  HMMA.16816.F32 R12, R228, R54, R36 ;  /* 0x00000036e40c723c */ /* 0x000fe20000001824 */
[----:B------:R-:W3:Y:S01]  /*2bd0*/  MUFU.TANH R38, R8 ;  /* 0x0000000800267308 */ /* 0x000ee20000002400 */
[----:B-1----:R-:W-:-:S06]  /*2be0*/  FMUL.FTZ R2, R32, c[0x0][0x320] ;  /* 0x0000c80020027a20 */ /* 0x002fcc0000410000 */
[C---:B--2---:R-:W-:Y:S01]  /*2bf0*/  HMMA.16816.F32 R40, R232.reuse, R48, R24 ;  /* 0x00000030e828723c */ /* 0x044fe20000001818 */
[----:B------:R-:W1:Y:S07]  /*2c00*/  MUFU.TANH R39, R11 ;  /* 0x0000000b00277308 */ /* 0x000e6e0000002400 */
[C---:B------:R-:W-:Y:S01]  /*2c10*/  HMMA.16816.F32 R48, R232.reuse, R50, R20 ;  /* 0x00000032e830723c */ /* 0x040fe20000001814 */
[----:B------:R2:W1:Y:S07]  /*2c20*/  MUFU.TANH R20, R2 ;  /* 0x0000000200147308 */ /* 0x00046e0000002400 */
[C---:B----4-:R-:W-:Y:S01]  /*2c30*/  HMMA.16816.F32 R16, R232.reuse, R28, R16 ;  /* 0x0000001ce810723c */ /* 0x050fe20000001810 */
[----:B------:R4:W1:Y:S07]  /*2c40*/  MUFU.TANH R23, R9 ;  /* 0x0000000900177308 */ /* 0x00086e0000002400 */
[----:B------:R-:W-:Y:S01]  /*2c50*/  HMMA.16816.F32 R28, R232, R30, R12 ;  /* 0x0000001ee81c723c */ /* 0x000fe2000000180c */
[----:B--2---:R-:W-:-:S04]  /*2c60*/  FMUL.FTZ R2, R33, c[0x0][0x320] ;  /* 0x0000c80021027a20 */ /* 0x004fc80000410000 */
[----:B------:R4:W2:Y:S01]  /*2c70*/  MUFU.TANH R37, R2 ;  /* 0x0000000200257308 */ /* 0x0008a20000002400 */
[----:B------:R-:W-:Y:S06]  /*2c80*/  BAR.SYNC.DEFER_BLOCKING 0x0 ;  /* 0x0000000000007b1d */ /* 0x000fec0000010000 */
[----:B------:R-:W-:Y:S05]  /*2c90*/  @P0 BRA `(.L_x_164) ;  /* 0x000001f000000947 */ /* 0x000fea0003800000 */
[----:B-1-34-:R-:W-:Y:S01]  /*2ca0*/  IADD3 R2, -R77, 0x30, RZ ;  /* 0x000000304d027810 */ /* 0x01afe20007ffe1ff */
[----:B------:R-:W-:Y:S01]  /*2cb0*/  UIADD3 UR5, UR13, -0x2, URZ ;  /* 0xfffffffe0d057890 */ /* 0x000fe2000fffe03f */
[----:B------:R-:W-:Y:S02]  /*2cc0*/  IMAD.U32 R5, RZ, RZ, UR8 ;  /* 0x00000008ff057e24 */ /* 0x000fe4000f8e00ff */
[----:B------:R-:W-:Y:S01]  /*2cd0*/  ISETP.GE.AND P0, PT, R2, 0x21, PT ;  /* 0x000000210200780c */ /* 0x000fe20003f06270 */
[----:B------:R-:W-:Y:S01]  /*2ce0*/  USHF.R.S32.HI UR4, URZ, 0x1f, UR5 ;  /* 0x0000001f3f047899 */ /* 0x000fe20008011405 */
[----:B------:R-:W-:Y:S01]  /*2cf0*/  IMAD.U32 R7, RZ, RZ, UR6 ;  /* 0x00000006ff077e24 */ /* 0x000fe2000f8e00ff */
[----:B------:R-:W-:-:S02]  /*2d00*/  UIMAD UR14, UR14, UR5, URZ ;  /* 0x000000050e0e72a4 */ /* 0x000fc4000f8e023f */
[----:B------:R-:W-:Y:S02]  /*2d10*/  UIMAD.WIDE.U32 UR20, UR22, UR5, URZ ;  /* 0x00000005161472a5 */ /* 0x000fe4000f8e003f */
[----:B------:R-:W-:-:S04]  /*2d20*/  UIMAD UR4, UR4, UR22, UR14 ;  /* 0x00000016040472a4 */ /* 0x000fc8000f8e020e */
[----:B------:R-:W-:Y:S02]  /*2d30*/  UIADD3 UR4, UR21, UR4, URZ ;  /* 0x0000000415047290 */ /* 0x000fe4000fffe03f */
[----:B------:R-:W-:-:S04]  /*2d40*/  @P0 IADD3 R5, P2, P1, R80, UR20, R5 ;  /* 0x0000001450050c10 */ /* 0x000fc8000f95e005 */
[----:B------:R-:W-:Y:S02]  /*2d50*/  @P0 IADD3.X R7, R79, UR4, R7, P2, P1 ;  /* 0x000000044f070c10 */ /* 0x000fe400097e2407 */
[----:B------:R-:W-:-:S13]  /*2d60*/  ISETP.GE.AND P1, PT, R2, 0x1, PT ;  /* 0x000000010200780c */ /* 0x000fda0003f26270 */
[----:B------:R-:W-:-:S04]  /*2d70*/  @P1 IADD3 R2, P2, R80, UR20, RZ ;  /* 0x0000001450021c10 */ /* 0x000fc8000ff5e0ff */
[----:B------:R-:W-:Y:S02]  /*2d80*/  @P1 IADD3.X R6, R79, UR4, RZ, P2, !PT ;  /* 0x000000044f061c10 */ /* 0x000fe400097fe4ff */
[----:B------:R-:W-:-:S04]  /*2d90*/  @P1 LEA R8, P2, R2, c[0x0][0x1c8], 0x1 ;  /* 0x0000720002081a11 */ /* 0x000fc800078408ff */
[----:B------:R-:W-:Y:S02]  /*2da0*/  @P1 LEA.HI.X R9, R2, c[0x0][0x1cc], R6, 0x1, P2 ;  /* 0x0000730002091a11 */ /* 0x000fe400010f0c06 */
[----:B------:R-:W-:-:S04]  /*2db0*/  @P0 LEA R6, P2, R5, c[0x0][0x1c8], 0x1 ;  /* 0x0000720005060a11 */ /* 0x000fc800078408ff */
[----:B------:R-:W-:Y:S02]  /*2dc0*/  @P0 LEA.HI.X R7, R5, c[0x0][0x1cc], R7, 0x1, P2 ;  /* 0x0000730005070a11 */ /* 0x000fe400010f0c07 */
[----:B------:R-:W-:-:S13]  /*2dd0*/  LOP3.LUT P2, RZ, R89, 0x1, RZ, 0xc0, !PT ;  /* 0x0000000159ff7812 */ /* 0x000fda000784c0ff */
[----:B------:R-:W-:Y:S01]  /*2de0*/  @!PT LDS RZ, [RZ] ;  /* 0x00000000fffff984 */ /* 0x000fe20000000800 */
[----:B------:R-:W-:Y:S01]  /*2df0*/  @!PT LDS RZ, [RZ] ;  /* 0x00000000fffff984 */ /* 0x000fe20000000800 */
[----:B------:R-:W-:Y:S01]  /*2e00*/  @!PT LDS RZ, [RZ] ;  /* 0x00000000fffff984 */ /* 0x000fe20000000800 */
[----:B------:R1:W-:Y:S04]  /*2e10*/  @P1 LDGSTS.E.BYPASS.LTC128B.128 [R76+0x14080], [R8.64], !P2 ;  /* 0x14080000084c1fae */ /* 0x0003e8000d101d58 */
[----:B------:R1:W-:Y:S04]  /*2e20*/  @P1 LDGSTS.E.BYPASS.LTC128B.128 [R76+0x15880], [R8.64+0x80], !P6 ;  /* 0x15880080084c1fae */ /* 0x0003e8000f101d58 */
[----:B------:R1:W-:Y:S04]  /*2e30*/  @P1 LDGSTS.E.BYPASS.LTC128B.128 [R76+0x17080], [R8.64+0x100], !P5 ;  /* 0x17080100084c1fae */ /* 0x0003e8000e901d58 */
[----:B------:R1:W-:Y:S04]  /*2e40*/  @P1 LDGSTS.E.BYPASS.LTC128B.128 [R76+0x18880], [R8.64+0x180], !P4 ;  /* 0x18880180084c1fae */ /* 0x0003e8000e101d58 */
[----:B------:R1:W-:Y:S04]  /*2e50*/  @P0 LDGSTS.E.BYPASS.LTC128B.128 [R76+0x15080], [R6.64], !P2 ;  /* 0x15080000064c0fae */ /* 0x0003e8000d101d58 */
[----:B------:R1:W-:Y:S04]  /*2e60*/  @P0 LDGSTS.E.BYPASS.LTC128B.128 [R76+0x16880], [R6.64+0x80], !P6 ;  /* 0x16880080064c0fae */ /* 0x0003e8000f101d58 */
[----:B------:R1:W-:Y:S04]  /*2e70*/  @P0 LDGSTS.E.BYPASS.LTC128B.128 [R76+0x18080], [R6.64+0x100], !P5 ;  /* 0x18080100064c0fae */ /* 0x0003e8000e901d58 */
[----:B------:R1:W-:Y:S02]  /*2e80*/  @P0 LDGSTS.E.BYPASS.LTC128B.128 [R76+0x19880], [R6.64+0x180], !P4 ;  /* 0x19880180064c0fae */ /* 0x0003e4000e101d58 */
.L_x_164:
[----:B-1-3--:R-:W-:Y:S01]  /*2e90*/  SHF.R.S32.HI R7, RZ, 0x1f, R73 ;  /* 0x0000001fff077819 */ /* 0x00afe20000011449 */
[----:B------:R-:W-:Y:S01]  /*2ea0*/  FMUL.FTZ R5, R41, c[0x0][0x320] ;  /* 0x0000c80029057a20 */ /* 0x000fe20000410000 */
[----:B----4-:R-:W-:Y:S01]  /*2eb0*/  LOP3.LUT R2, R74, 0xffffffe0, RZ, 0xc0, !PT ;  /* 0xffffffe04a027812 */ /* 0x010fe200078ec0ff */
[----:B------:R-:W-:Y:S01]  /*2ec0*/  UISETP.NE.AND UP1, UPT, UR18, URZ, UPT ;  /* 0x0000003f1200728c */ /* 0x000fe2000bf25270 */
[----:B------:R-:W-:Y:S01]  /*2ed0*/  LEA.HI R6, R75, R85, RZ, 0x2 ;  /* 0x000000554b067211 */ /* 0x000fe200078f10ff */
[----:B------:R1:W3:Y:S01]  /*2ee0*/  MUFU.TANH R36, R5 ;  /* 0x0000000500247308 */ /* 0x0002e20000002400 */
[----:B------:R-:W-:Y:S01]  /*2ef0*/  LEA.HI R7, R7, R73, RZ, 0x3 ;  /* 0x0000004907077211 */ /* 0x000fe200078f18ff */
[----:B------:R-:W-:Y:S01]  /*2f00*/  IMAD.IADD R2, R85, 0x1, -R2 ;  /* 0x0000000155027824 */ /* 0x000fe200078e0a02 */
[----:B------:R-:W-:Y:S01]  /*2f10*/  LOP3.LUT R6, R6, 0xfffffffc, RZ, 0xc0, !PT ;  /* 0xfffffffc06067812 */ /* 0x000fe200078ec0ff */
[----:B------:R-:W-:Y:S01]  /*2f20*/  UISETP.NE.AND UP0, UPT, UR17, URZ, UPT ;  /* 0x0000003f1100728c */ /* 0x000fe2000bf05270 */
[----:B------:R-:W-:Y:S01]  /*2f30*/  LOP3.LUT R8, R7, 0xffffff8, RZ, 0xc0, !PT ;  /* 0x0ffffff807087812 */ /* 0x000fe200078ec0ff */
[----:B------:R-:W-:Y:S01]  /*2f40*/  FMUL.FTZ R7, R48, c[0x0][0x320] ;  /* 0x0000c80030077a20 */ /* 0x000fe20000410000 */
[----:B------:R-:W-:Y:S01]  /*2f50*/  SHF.R.S32.HI R10, RZ, 0x1f, R2 ;  /* 0x0000001fff0a7819 */ /* 0x000fe20000011402 */
[----:B------:R-:W-:Y:S01]  /*2f60*/  ULDC UR7, c[0x0][0x324] ;  /* 0x0000c90000077ab9 */ /* 0x000fe20000000800 */
[----:B------:R-:W-:Y:S01]  /*2f70*/  PLOP3.LUT P1, PT, PT, PT, UP1, 0x80, 0x0 ;  /* 0x000000000000781c */ /* 0x000fe20003f2f018 */
[----:B------:R-:W-:Y:S01]  /*2f80*/  IMAD.IADD R9, R73, 0x1, -R8 ;  /* 0x0000000149097824 */ /* 0x000fe200078e0a08 */
[----:B------:R4:W2:Y:S01]  /*2f90*/  MUFU.TANH R22, R7 ;  /* 0x0000000700167308 */ /* 0x0008a20000002400 */
[----:B------:R-:W-:Y:S01]  /*2fa0*/  PLOP3.LUT P0, PT, PT, PT, UP1, 0x80, 0x0 ;  /* 0x000000000000781c */ /* 0x000fe20003f0f018 */
[----:B------:R-:W-:Y:S01]  /*2fb0*/  ULOP3.LUT UR7, URZ, UR7, URZ, 0x33, !UPT ;  /* 0x000000073f077292 */ /* 0x000fe2000f8e333f */
[----:B------:R-:W0:Y:S01]  /*2fc0*/  LDGDEPBAR ;  /* 0x00000000000079af */ /* 0x000e220000000000 */
[----:B-1----:R-:W-:Y:S01]  /*2fd0*/  IMAD.IADD R5, R85, 0x1, -R6 ;  /* 0x0000000155057824 */ /* 0x002fe200078e0a06 */
[----:B------:R-:W-:Y:S01]  /*2fe0*/  LEA.HI R6, R10, R2, RZ, 0x2 ;  /* 0x000000020a067211 */ /* 0x000fe200078f10ff */
[----:B------:R-:W-:-:S03]  /*2ff0*/  FMUL.FTZ R10, R49, c[0x0][0x320] ;  /* 0x0000c800310a7a20 */ /* 0x000fc60000410000 */
[----:B------:R-:W-:Y:S01]  /*3000*/  LEA.HI R8, R5, R5, RZ, 0x1 ;  /* 0x0000000505087211 */ /* 0x000fe200078f08ff */
[----:B------:R-:W1:Y:S03]  /*3010*/  MUFU.TANH R21, R10 ;  /* 0x0000000a00157308 */ /* 0x000e660000002400 */
[----:B------:R-:W-:Y:S02]  /*3020*/  LOP3.LUT R8, R8, 0x1ffffffe, RZ, 0xc0, !PT ;  /* 0x1ffffffe08087812 */ /* 0x000fe400078ec0ff */
[----:B----4-:R-:W-:-:S03]  /*3030*/  LEA.HI.SX32 R7, R6, UR16, 0x1e ;  /* 0x0000001006077c11 */ /* 0x010fc6000f8ff2ff */
[----:B------:R-:W-:Y:S02]  /*3040*/  IMAD.IADD R5, R5, 0x1, -R8 ;  /* 0x0000000105057824 */ /* 0x000fe400078e0a08 */
[----:B------:R-:W-:-:S04]  /*3050*/  IMAD R7, R9, 0x10, R7 ;  /* 0x0000001009077824 */ /* 0x000fc800078e0207 */
[----:B------:R-:W-:Y:S02]  /*3060*/  IMAD R11, R5, 0x8, R7 ;  /* 0x00000008050b7824 */ /* 0x000fe400078e0207 */
[----:B------:R-:W-:Y:S02]  /*3070*/  FMUL.FTZ R5, R17, c[0x0][0x320] ;  /* 0x0000c80011057a20 */ /* 0x000fe40000410000 */
[----:B------:R-:W-:Y:S01]  /*3080*/  @P1 IMAD.HI.U32 R8, R11, c[0x0][0x2c8], RZ ;  /* 0x0000b2000b081a27 */ /* 0x000fe200078e00ff */
[----:B------:R4:W-:Y:S01]  /*3090*/  STL [R1+0x84], R11 ;  /* 0x0000840b01007387 */ /* 0x0009e20000100800 */
[----:B------:R5:W1:Y:S02]  /*30a0*/  MUFU.TANH R27, R5 ;  /* 0x00000005001b7308 */ /* 0x000a640000002400 */
[----:B------:R-:W-:Y:S01]  /*30b0*/  IMAD.MOV.U32 R7, RZ, RZ, R11 ;  /* 0x000000ffff077224 */ /* 0x000fe200078e000b */
[----:B------:R-:W-:Y:S01]  /*30c0*/  @P0 SHF.R.U32.HI R7, RZ, c[0x0][0x2cc], R8 ;  /* 0x0000b300ff070a19 */ /* 0x000fe20000011608 */
[----:B------:R-:W-:Y:S01]  /*30d0*/  FMUL.FTZ R8, R29, c[0x0][0x320] ;  /* 0x0000c8001d087a20 */ /* 0x000fe20000410000 */
[----:B------:R-:W-:-:S03]  /*30e0*/  PLOP3.LUT P0, PT, PT, PT, UP0, 0x40, 0x0 ;  /* 0x000000000000781c */ /* 0x000fc60003f0e808 */
[----:B------:R-:W1:Y:S01]  /*30f0*/  MUFU.TANH R25, R8 ;  /* 0x0000000800197308 */ /* 0x000e620000002400 */
[----:B-----5:R-:W-:-:S07]  /*3100*/  FMUL.FTZ R5, R28, c[0x0][0x320] ;  /* 0x0000c8001c057a20 */ /* 0x020fce0000410000 */
[----:B------:R5:W1:Y:S02]  /*3110*/  MUFU.TANH R26, R5 ;  /* 0x00000005001a7308 */ /* 0x000a640000002400 */
[----:B-----5:R-:W-:Y:S02]  /*3120*/  LOP3.LUT R5, R6, 0x7ffffffc, RZ, 0xc0, !PT ;  /* 0x7ffffffc06057812 */ /* 0x020fe400078ec0ff */
[----:B------:R-:W5:Y:S03]  /*3130*/  SHFL.IDX PT, R6, R7, RZ, 0x1c1f ;  /* 0x001c1fff07067589 */ /* 0x000f6600000e0000 */
[----:B------:R-:W-:Y:S02]  /*3140*/  IMAD.IADD R8, R2, 0x1, -R5 ;  /* 0x0000000102087824 */ /* 0x000fe400078e0a05 */
[----:B------:R-:W-:Y:S02]  /*3150*/  IMAD.U32 R2, RZ, RZ, UR9 ;  /* 0x00000009ff027e24 */ /* 0x000fe4000f8e00ff */
[----:B----4-:R-:W-:-:S02]  /*3160*/  IMAD.SHL.U32 R11, R8, 0x2, RZ ;  /* 0x00000002080b7824 */ /* 0x010fc400078e00ff */
[----:B------:R-:W-:-:S03]  /*3170*/  FMUL.FTZ R5, R40, c[0x0][0x320] ;  /* 0x0000c80028057a20 */ /* 0x000fc60000410000 */
[C---:B------:R-:W-:Y:S01]  /*3180*/  IADD3 R2, -R11.reuse, 0x1, R2 ;  /* 0x000000010b027810 */ /* 0x040fe20007ffe102 */
[----:B------:R4:W1:Y:S01]  /*3190*/  MUFU.TANH R13, R5 ;  /* 0x00000005000d7308 */ /* 0x0008620000002400 */
[----:B------:R-:W-:Y:S01]  /*31a0*/  IADD3 R9, -R11, c[0x0][0x1d0], R72 ;  /* 0x000074000b097a10 */ /* 0x000fe20007ffe148 */
[----:B------:R1:W-:Y:S01]  /*31b0*/  STL [R1+0x7c], R11 ;  /* 0x00007c0b01007387 */ /* 0x0003e20000100800 */
[----:B------:R-:W-:-:S04]  /*31c0*/  IADD3 R2, R2, -c[0x0][0x168], RZ ;  /* 0x80005a0002027a10 */ /* 0x000fc80007ffe0ff */
[C---:B------:R-:W-:Y:S02]  /*31d0*/  IADD3 R8, R2.reuse, c[0x0][0x328], RZ ;  /* 0x0000ca0002087a10 */ /* 0x040fe40007ffe0ff */
[----:B------:R-:W-:-:S05]  /*31e0*/  IADD3 R10, R2, UR7, RZ ;  /* 0x00000007020a7c10 */ /* 0x000fca000fffe0ff */
[----:B-----5:R-:W-:Y:S02]  /*31f0*/  IMAD.IADD R2, R10, 0x1, R6 ;  /* 0x000000010a027824 */ /* 0x020fe400078e0206 */
[----:B----4-:R-:W-:-:S04]  /*3200*/  FMUL.FTZ R5, R16, c[0x0][0x320] ;  /* 0x0000c80010057a20 */ /* 0x010fc80000410000 */
[----:B------:R4:W2:Y:S01]  /*3210*/  MUFU.TANH R15, R5 ;  /* 0x00000005000f7308 */ /* 0x0008a20000002400 */
[----:B-1----:R-:W-:Y:S01]  /*3220*/  IADD3 R11, -R11, UR10, RZ ;  /* 0x0000000a0b0b7c10 */ /* 0x002fe2000fffe1ff */
[----:B----4-:R-:W-:-:S05]  /*3230*/  IMAD.IADD R5, R8, 0x1, R6 ;  /* 0x0000000108057824 */ /* 0x010fca00078e0206 */
[----:B------:R-:W-:Y:S01]  /*3240*/  IMNMX R5, R5, R9, PT ;  /* 0x0000000905057217 */ /* 0x000fe20003800200 */
[----:B------:R-:W-:Y:S05]  /*3250*/  @P0 BRA `(.L_x_165) ;  /* 0x0000015000000947 */ /* 0x000fea0003800000 */
[----:B--23--:R-:W-:Y:S01]  /*3260*/  IADD3 R6, R6, c[0x0][0x1d0], RZ ;  /* 0x0000740006067a10 */ /* 0x00cfe20007ffe0ff */
[----:B------:R-:W-:Y:S03]  /*3270*/  BSSY B0, `(.L_x_166) ;  /* 0x000000f000007945 */ /* 0x000fe60003800000 */
[----:B------:R-:W-:-:S04]  /*3280*/  IADD3 R6, R6, -c[0x0][0x168], RZ ;  /* 0x80005a0006067a10 */ /* 0x000fc80007ffe0ff */
[----:B------:R-:W-:-:S13]  /*3290*/  ISETP.GT.AND P0, PT, R6, -0x1, PT ;  /* 0xffffffff0600780c */ /* 0x000fda0003f04270 */
[----:B------:R-:W-:Y:S05]  /*32a0*/  @P0 BRA `(.L_x_167) ;  /* 0x0000007000000947 */ /* 0x000fea0003800000 */
[----:B------:R-:W-:Y:S01]  /*32b0*/  IMAD.MOV.U32 R12, RZ, RZ, c[0x0][0x32c] ;  /* 0x0000cb00ff0c7624 */ /* 0x000fe200078e00ff */
[----:B------:R-:W-:-:S04]  /*32c0*/  LOP3.LUT R6, RZ, R6, RZ, 0x33, !PT ;  /* 0x00000006ff067212 */ /* 0x000fc800078e33ff */
[----:B------:R-:W-:-:S13]  /*32d0*/  ISETP.NE.AND P0, PT, R12, 0x1, PT ;  /* 0x000000010c00780c */ /* 0x000fda0003f05270 */
[----:B------:R-:W-:-:S05]  /*32e0*/  @P0 IMAD.HI.U32 R12, R6, c[0x0][0x330], RZ ;  /* 0x0000cc00060c0a27 */ /* 0x000fca00078e00ff */
[----:B------:R-:W-:-:S04]  /*32f0*/  @P0 SHF.R.U32.HI R6, RZ, c[0x0][0x334], R12 ;  /* 0x0000cd00ff060a19 */ /* 0x000fc8000001160c */
[----:B------:R-:W-:Y:S01]  /*3300*/  LOP3.LUT R6, RZ, R6, RZ, 0x33, !PT ;  /* 0x00000006ff067212 */ /* 0x000fe200078e33ff */
[----:B------:R-:W-:Y:S05]  /*3310*/  BRA `(.L_x_168) ;  /* 0x0000004000007947 */ /* 0x000fea0003800000 */
.L_x_167:
[----:B------:R-:W-:-:S04]  /*3320*/  MOV R12, c[0x0][0x32c] ;  /* 0x0000cb00000c7a02 */ /* 0x000fc80000000f00 */
[----:B------:R-:W-:-:S13]  /*3330*/  ISETP.NE.AND P0, PT, R12, 0x1, PT ;  /* 0x000000010c00780c */ /* 0x000fda0003f05270 */
[----:B------:R-:W-:-:S05]  /*3340*/  @P0 IMAD.HI.U32 R12, R6, c[0x0][0x330], RZ ;  /* 0x0000cc00060c0a27 */ /* 0x000fca00078e00ff */
[----:B------:R-:W-:Y:S02]  /*3350*/  @P0 SHF.R.U32.HI R6, RZ, c[0x0][0x334], R12 ;  /* 0x0000cd00ff060a19 */ /* 0x000fe4000001160c */
.L_x_168:
[----:B------:R-:W-:Y:S05]  /*3360*/  BSYNC B0 ;  /* 0x0000000000007941 */ /* 0x000fea0003800000 */
.L_x_166:
[----:B------:R-:W-:-:S05]  /*3370*/  IMAD R6, R6, c[0x0][0x32c], R11 ;  /* 0x0000cb0006067a24 */ /* 0x000fca00078e020b */
[----:B------:R-:W-:Y:S02]  /*3380*/  IADD3 R12, R6, c[0x0][0x32c], RZ ;  /* 0x0000cb00060c7a10 */ /* 0x000fe40007ffe0ff */
[----:B------:R-:W-:Y:S02]  /*3390*/  IMNMX R2, R2, R6, !PT ;  /* 0x0000000602027217 */ /* 0x000fe40007800200 */
[----:B------:R-:W-:Y:S02]  /*33a0*/  IMNMX R5, R5, R12, PT ;  /* 0x0000000c05057217 */ /* 0x000fe40003800200 */
.L_x_165:
[----:B--23--:R-:W-:Y:S01]  /*33b0*/  UISETP.GE.AND UP1, UPT, UR10, 0x1, UPT ;  /* 0x000000010a00788c */ /* 0x00cfe2000bf26270 */
[----:B------:R-:W-:Y:S01]  /*33c0*/  FMUL.FTZ R6, R51, c[0x0][0x320] ;  /* 0x0000c80033067a20 */ /* 0x000fe20000410000 */
[----:B------:R-:W-:Y:S01]  /*33d0*/  UISETP.GE.AND UP0, UPT, UR10, 0x2, UPT ;  /* 0x000000020a00788c */ /* 0x000fe2000bf06270 */
[----:B------:R-:W-:Y:S01]  /*33e0*/  FMUL.FTZ R12, R35, c[0x0][0x320] ;  /* 0x0000c800230c7a20 */ /* 0x000fe20000410000 */
[----:B------:R-:W-:Y:S01]  /*33f0*/  UP2UR UR14, UPR, URZ, 0x2 ;  /* 0x000000023f0e7883 */ /* 0x000fe20008000000 */
[----:B------:R1:W2:Y:S01]  /*3400*/  MUFU.TANH R33, R6 ;  /* 0x0000000600217308 */ /* 0x0002a20000002400 */
[----:B------:R-:W-:Y:S01]  /*3410*/  PLOP3.LUT P1, PT, PT, PT, UP1, 0x40, 0x0 ;  /* 0x000000000000781c */ /* 0x000fe20003f2e818 */
[----:B------:R-:W-:Y:S01]  /*3420*/  UP2UR UR11, UPR, URZ, 0x1 ;  /* 0x000000013f0b7883 */ /* 0x000fe20008000000 */
[----:B------:R-:W-:Y:S01]  /*3430*/  PLOP3.LUT P0, PT, PT, PT, UP0, 0x40, 0x0 ;  /* 0x000000000000781c */ /* 0x000fe20003f0e808 */
[----:B------:R-:W-:Y:S01]  /*3440*/  UISETP.GE.AND UP1, UPT, UR10, 0x9, UPT ;  /* 0x000000090a00788c */ /* 0x000fe2000bf26270 */
[C---:B------:R-:W-:Y:S01]  /*3450*/  ISETP.GT.AND P1, PT, R2.reuse, RZ, P1 ;  /* 0x000000ff0200720c */ /* 0x040fe20000f24270 */
[----:B------:R-:W-:Y:S01]  /*3460*/  UISETP.GE.AND UP0, UPT, UR10, 0xa, UPT ;  /* 0x0000000a0a00788c */ /* 0x000fe2000bf06270 */
[----:B------:R-:W-:Y:S01]  /*3470*/  ISETP.GT.AND P0, PT, R2, 0x1, P0 ;  /* 0x000000010200780c */ /* 0x000fe20000704270 */
[----:B------:R-:W-:Y:S01]  /*3480*/  UISETP.GE.AND UP6, UPT, UR10, 0x12, UPT ;  /* 0x000000120a00788c */ /* 0x000fe2000bfc6270 */
[C---:B------:R-:W-:Y:S01]  /*3490*/  ISETP.LT.OR P1, PT, R5.reuse, 0x1, P1 ;  /* 0x000000010500780c */ /* 0x040fe20000f21670 */
[----:B------:R-:W-:Y:S01]  /*34a0*/  UP2UR UR5, UPR, URZ, 0x1 ;  /* 0x000000013f057883 */ /* 0x000fe20008000000 */
[----:B------:R-:W-:Y:S01]  /*34b0*/  ISETP.LT.OR P0, PT, R5, 0x2, P0 ;  /* 0x000000020500780c */ /* 0x000fe20000701670 */
[----:B------:R-:W-:Y:S01]  /*34c0*/  UISETP.GE.AND UP5, UPT, UR10, 0x19, UPT ;  /* 0x000000190a00788c */ /* 0x000fe2000bfa6270 */
[----:B------:R-:W-:Y:S01]  /*34d0*/  FSEL R14, R38, -INF , !P1 ;  /* 0xff800000260e7808 */ /* 0x000fe20004800000 */
[----:B------:R-:W-:Y:S01]  /*34e0*/  UISETP.GE.AND UP4, UPT, UR10, 0x1a, UPT ;  /* 0x0000001a0a00788c */ /* 0x000fe2000bf86270 */
[----:B------:R-:W-:Y:S01]  /*34f0*/  PLOP3.LUT P1, PT, PT, PT, UP1, 0x40, 0x0 ;  /* 0x000000000000781c */ /* 0x000fe20003f2e818 */
[----:B-1----:R-:W-:Y:S01]  /*3500*/  FMUL.FTZ R6, R34, c[0x0][0x320] ;  /* 0x0000c80022067a20 */ /* 0x002fe20000410000 */
[----:B------:R-:W-:Y:S01]  /*3510*/  FSEL R16, R23, -INF , !P0 ;  /* 0xff80000017107808 */ /* 0x000fe20004000000 */
[----:B------:R-:W-:Y:S01]  /*3520*/  UISETP.GE.AND UP3, UPT, UR10, 0x21, UPT ;  /* 0x000000210a00788c */ /* 0x000fe2000bf66270 */
[----:B------:R-:W-:Y:S01]  /*3530*/  PLOP3.LUT P0, PT, PT, PT, UP0, 0x40, 0x0 ;  /* 0x000000000000781c */ /* 0x000fe20003f0e808 */
[----:B------:R1:W3:Y:S01]  /*3540*/  MUFU.TANH R24, R6 ;  /* 0x0000000600187308 */ /* 0x0002e20000002400 */
[C---:B------:R-:W-:Y:S01]  /*3550*/  ISETP.GT.AND P1, PT, R2.reuse, 0x8, P1 ;  /* 0x000000080200780c */ /* 0x040fe20000f24270 */
[----:B------:R-:W-:Y:S01]  /*3560*/  UISETP.GE.AND UP0, UPT, UR10, 0x11, UPT ;  /* 0x000000110a00788c */ /* 0x000fe2000bf06270 */
[----:B------:R-:W-:Y:S01]  /*3570*/  ISETP.GT.AND P0, PT, R2, 0x9, P0 ;  /* 0x000000090200780c */ /* 0x000fe20000704270 */
[----:B------:R-:W-:Y:S01]  /*3580*/  UISETP.GE.AND UP2, UPT, UR10, 0x22, UPT ;  /* 0x000000220a00788c */ /* 0x000fe2000bf46270 */
[C---:B------:R-:W-:Y:S01]  /*3590*/  ISETP.LT.OR P1, PT, R5.reuse, 0x9, P1 ;  /* 0x000000090500780c */ /* 0x040fe20000f21670 */
[----:B------:R-:W-:Y:S01]  /*35a0*/  UP2UR UR9, UPR, URZ, 0x2 ;  /* 0x000000023f097883 */ /* 0x000fe20008000000 */
[----:B------:R-:W-:Y:S01]  /*35b0*/  ISETP.LT.OR P0, PT, R5, 0xa, P0 ;  /* 0x0000000a0500780c */ /* 0x000fe20000701670 */
[----:B------:R-:W-:Y:S01]  /*35c0*/  UP2UR UR4, UPR, URZ, 0x1 ;  /* 0x000000013f047883 */ /* 0x000fe20008000000 */
[----:B------:R-:W-:Y:S01]  /*35d0*/  FSEL R20, R20, -INF , !P1 ;  /* 0xff80000014147808 */ /* 0x000fe20004800000 */
[----:B------:R-:W-:Y:S01]  /*35e0*/  UISETP.GE.AND UP1, UPT, UR10, 0x29, UPT ;  /* 0x000000290a00788c */ /* 0x000fe2000bf26270 */
[----:B------:R-:W-:Y:S01]  /*35f0*/  PLOP3.LUT P1, PT, PT, PT, UP0, 0x40, 0x0 ;  /* 0x000000000000781c */ /* 0x000fe20003f2e808 */
[----:B------:R-:W-:Y:S01]  /*3600*/  UISETP.GE.AND UP0, UPT, UR10, 0x2a, UPT ;  /* 0x0000002a0a00788c */ /* 0x000fe2000bf06270 */
[----:B------:R-:W4:Y:S01]  /*3610*/  MUFU.TANH R12, R12 ;  /* 0x0000000c000c7308 */ /* 0x000f220000002400 */
[----:B------:R-:W-:Y:S01]  /*3620*/  UP2UR UR19, UPR, URZ, 0x40 ;  /* 0x000000403f137883 */ /* 0x000fe20008000000 */
[----:B------:R-:W-:Y:S01]  /*3630*/  ISETP.GT.AND P1, PT, R2, 0x10, P1 ;  /* 0x000000100200780c */ /* 0x000fe20000f24270 */
[----:B-1----:R-:W-:-:S03]  /*3640*/  FMUL.FTZ R6, R18, c[0x0][0x320] ;  /* 0x0000c80012067a20 */ /* 0x002fc60000410000 */
[----:B------:R-:W-:Y:S02]  /*3650*/  ISETP.LT.OR P1, PT, R5, 0x11, P1 ;  /* 0x000000110500780c */ /* 0x000fe40000f21670 */
[----:B------:R1:W1:Y:S02]  /*3660*/  MUFU.TANH R34, R6 ;  /* 0x0000000600227308 */ /* 0x0002640000002400 */
[----:B------:R-:W-:Y:S01]  /*3670*/  FSEL R18, R13, -INF , !P1 ;  /* 0xff8000000d127808 */ /* 0x000fe20004800000 */
[----:B------:R-:W-:Y:S01]  /*3680*/  FMUL.FTZ R13, R31, c[0x0][0x320] ;  /* 0x0000c8001f0d7a20 */ /* 0x000fe20000410000 */
[----:B------:R-:W-:-:S04]  /*3690*/  PLOP3.LUT P1, PT, PT, PT, UP5, 0x40, 0x0 ;  /* 0x000000000000781c */ /* 0x000fc80003f2e858 */
[----:B------:R-:W-:Y:S01]  /*36a0*/  ISETP.GT.AND P1, PT, R2, 0x18, P1 ;  /* 0x000000180200780c */ /* 0x000fe20000f24270 */
[----:B------:R-:W2:Y:S03]  /*36b0*/  MUFU.TANH R29, R13 ;  /* 0x0000000d001d7308 */ /* 0x000ea60000002400 */
[----:B------:R-:W-:Y:S01]  /*36c0*/  ISETP.LT.OR P1, PT, R5, 0x19, P1 ;  /* 0x000000190500780c */ /* 0x000fe20000f21670 */
[----:B-1----:R-:W-:Y:S01]  /*36d0*/  FMUL.FTZ R6, R19, c[0x0][0x320] ;  /* 0x0000c80013067a20 */ /* 0x002fe20000410000 */
[----:B------:R-:W-:Y:S02]  /*36e0*/  FSEL R19, R37, -INF , !P0 ;  /* 0xff80000025137808 */ /* 0x000fe40004000000 */
[----:B------:R-:W-:Y:S01]  /*36f0*/  PLOP3.LUT P0, PT, PT, PT, UP6, 0x40, 0x0 ;  /* 0x000000000000781c */ /* 0x000fe20003f0e868 */
[----:B------:R1:W1:Y:S01]  /*3700*/  MUFU.TANH R32, R6 ;  /* 0x0000000600207308 */ /* 0x0002620000002400 */
[----:B------:R-:W-:Y:S01]  /*3710*/  FSEL R22, R22, -INF , !P1 ;  /* 0xff80000016167808 */ /* 0x000fe20004800000 */
[----:B------:R-:W-:Y:S01]  /*3720*/  UISETP.NE.AND UP6, UPT, UR17, URZ, UPT ;  /* 0x0000003f1100728c */ /* 0x000fe2000bfc5270 */
[----:B------:R-:W-:-:S02]  /*3730*/  ISETP.GT.AND P0, PT, R2, 0x11, P0 ;  /* 0x000000110200780c */ /* 0x000fc40000704270 */
[----:B------:R-:W-:Y:S02]  /*3740*/  PLOP3.LUT P1, PT, PT, PT, UP3, 0x40, 0x0 ;  /* 0x000000000000781c */ /* 0x000fe40003f2e838 */
[C---:B------:R-:W-:Y:S02]  /*3750*/  ISETP.LT.OR P0, PT, R5.reuse, 0x12, P0 ;  /* 0x000000120500780c */ /* 0x040fe40000701670 */
[----:B------:R-:W-:Y:S02]  /*3760*/  ISETP.GT.AND P1, PT, R2, 0x20, P1 ;  /* 0x000000200200780c */ /* 0x000fe40000f24270 */
[----:B------:R-:W-:Y:S02]  /*3770*/  FSEL R17, R36, -INF , !P0 ;  /* 0xff80000024117808 */ /* 0x000fe40004000000 */
[----:B------:R-:W-:Y:S02]  /*3780*/  PLOP3.LUT P0, PT, PT, PT, UP4, 0x40, 0x0 ;  /* 0x000000000000781c */ /* 0x000fe40003f0e848 */
[----:B------:R-:W-:Y:S01]  /*3790*/  ISETP.LT.OR P1, PT, R5, 0x21, P1 ;  /* 0x000000210500780c */ /* 0x000fe20000f21670 */
[----:B-1----:R-:W-:Y:S01]  /*37a0*/  FMUL.FTZ R6, R42, c[0x0][0x320] ;  /* 0x0000c8002a067a20 */ /* 0x002fe20000410000 */
[----:B------:R-:W-:-:S02]  /*37b0*/  ISETP.GT.AND P0, PT, R2, 0x19, P0 ;  /* 0x000000190200780c */ /* 0x000fc40000704270 */
[----:B------:R-:W-:Y:S01]  /*37c0*/  FSEL R96, R15, -INF , !P1 ;  /* 0xff8000000f607808 */ /* 0x000fe20004800000 */
[----:B------:R1:W1:Y:S01]  /*37d0*/  MUFU.TANH R23, R6 ;  /* 0x0000000600177308 */ /* 0x0002620000002400 */
[----:B------:R-:W-:Y:S02]  /*37e0*/  ISETP.LT.OR P0, PT, R5, 0x1a, P0 ;  /* 0x0000001a0500780c */ /* 0x000fe40000701670 */
[----:B------:R-:W-:Y:S02]  /*37f0*/  PLOP3.LUT P1, PT, PT, PT, UP1, 0x40, 0x0 ;  /* 0x000000000000781c */ /* 0x000fe40003f2e818 */
[----:B------:R-:W-:Y:S02]  /*3800*/  FSEL R21, R21, -INF , !P0 ;  /* 0xff80000015157808 */ /* 0x000fe40004000000 */
[----:B------:R-:W-:Y:S02]  /*3810*/  PLOP3.LUT P0, PT, PT, PT, UP2, 0x40, 0x0 ;  /* 0x000000000000781c */ /* 0x000fe40003f0e828 */
[----:B------:R-:W-:-:S02]  /*3820*/  ISETP.GT.AND P1, PT, R2, 0x28, P1 ;  /* 0x000000280200780c */ /* 0x000fc40000f24270 */
[----:B------:R-:W-:Y:S02]  /*3830*/  ISETP.GT.AND P0, PT, R2, 0x21, P0 ;  /* 0x000000210200780c */ /* 0x000fe40000704270 */
[C---:B------:R-:W-:Y:S02]  /*3840*/  ISETP.LT.OR P2, PT, R5.reuse, 0x29, P1 ;  /* 0x000000290500780c */ /* 0x040fe40000f41670 */
[----:B------:R-:W-:Y:S01]  /*3850*/  ISETP.LT.OR P0, PT, R5, 0x22, P0 ;  /* 0x000000220500780c */ /* 0x000fe20000701670 */
[----:B-1----:R-:W-:Y:S01]  /*3860*/  FMUL.FTZ R6, R43, c[0x0][0x320] ;  /* 0x0000c8002b067a20 */ /* 0x002fe20000410000 */
[----:B------:R-:W-:Y:S02]  /*3870*/  FSEL R94, R26, -INF , !P2 ;  /* 0xff8000001a5e7808 */ /* 0x000fe40005000000 */
[----:B------:R-:W-:Y:S01]  /*3880*/  FSEL R95, R27, -INF , !P0 ;  /* 0xff8000001b5f7808 */ /* 0x000fe20004000000 */
[----:B------:R1:W1:Y:S01]  /*3890*/  MUFU.TANH R28, R6 ;  /* 0x00000006001c7308 */ /* 0x0002620000002400 */
[----:B------:R-:W-:-:S04]  /*38a0*/  PLOP3.LUT P0, PT, PT, PT, UP0, 0x40, 0x0 ;  /* 0x000000000000781c */ /* 0x000fc80003f0e808 */
[----:B------:R-:W-:Y:S01]  /*38b0*/  ISETP.GT.AND P0, PT, R2, 0x29, P0 ;  /* 0x000000290200780c */ /* 0x000fe20000704270 */
[----:B------:R-:W-:-:S03]  /*38c0*/  FMUL.FTZ R2, R50, c[0x0][0x320] ;  /* 0x0000c80032027a20 */ /* 0x000fc60000410000 */
[----:B------:R-:W-:Y:S01]  /*38d0*/  ISETP.LT.OR P1, PT, R5, 0x2a, P0 ;  /* 0x0000002a0500780c */ /* 0x000fe20000721670 */
[----:B------:R-:W2:Y:S01]  /*38e0*/  MUFU.TANH R13, R2 ;  /* 0x00000002000d7308 */ /* 0x000ea20000002400 */
[----:B------:R-:W-:Y:S01]  /*38f0*/  PLOP3.LUT P0, PT, PT, PT, UP6, 0x40, 0x0 ;  /* 0x000000000000781c */ /* 0x000fe20003f0e868 */
[----:B------:R-:W-:Y:S01]  /*3900*/  UISETP.NE.AND UP6, UPT, UR19, URZ, UPT ;  /* 0x0000003f1300728c */ /* 0x000fe2000bfc5270 */
[----:B------:R-:W-:Y:S01]  /*3910*/  FSEL R93, R25, -INF , !P1 ;  /* 0xff800000195d7808 */ /* 0x000fe20004800000 */
[----:B-1----:R-:W-:-:S04]  /*3920*/  FMUL.FTZ R6, R30, c[0x0][0x320] ;  /* 0x0000c8001e067a20 */ /* 0x002fc80000410000 */
[----:B------:R1:W1:Y:S02]  /*3930*/  MUFU.TANH R30, R6 ;  /* 0x00000006001e7308 */ /* 0x0002640000002400 */
[----:B-1----:R-:W1:Y:S02]  /*3940*/  SHFL.IDX PT, R6, R7, 0x1, 0x1c1f ;  /* 0x003c1f0007067f89 */ /* 0x002e6400000e0000 */
[--C-:B-1----:R-:W-:Y:S02]  /*3950*/  IMAD.IADD R5, R8, 0x1, R6.reuse ;  /* 0x0000000108057824 */ /* 0x102fe400078e0206 */
[----:B------:R-:W-:-:S03]  /*3960*/  IMAD.IADD R2, R10, 0x1, R6 ;  /* 0x000000010a027824 */ /* 0x000fc600078e0206 */
[----:B------:R-:W-:Y:S01]  /*3970*/  IMNMX R5, R5, R9, PT ;  /* 0x0000000905057217 */ /* 0x000fe20003800200 */
[----:B------:R-:W-:Y:S05]  /*3980*/  @P0 BRA `(.L_x_169) ;  /* 0x0000015000000947 */ /* 0x000fea0003800000 */
[----:B--234-:R-:W-:Y:S01]  /*3990*/  IADD3 R6, R6, c[0x0][0x1d0], RZ ;  /* 0x0000740006067a10 */ /* 0x01cfe20007ffe0ff */
        /* <DEDUP_REMOVED lines=11> */
.L_x_171:
[----:B------:R-:W-:-:S04]  /*3a50*/  MOV R7, c[0x0][0x32c] ;  /* 0x0000cb0000077a02 */ /* 0x000fc80000000f00 */
[----:B------:R-:W-:-:S13]  /*3a60*/  ISETP.NE.AND P0, PT, R7, 0x1, PT ;  /* 0x000000010700780c */ /* 0x000fda0003f05270 */
[----:B------:R-:W-:-:S05]  /*3a70*/  @P0 IMAD.HI.U32 R7, R6, c[0x0][0x330], RZ ;  /* 0x0000cc0006070a27 */ /* 0x000fca00078e00ff */
[----:B------:R-:W-:Y:S02]  /*3a80*/  @P0 SHF.R.U32.HI R6, RZ, c[0x0][0x334], R7 ;  /* 0x0000cd00ff060a19 */ /* 0x000fe40000011607 */
.L_x_172:
[----:B------:R-:W-:Y:S05]  /*3a90*/  BSYNC B0 ;  /* 0x0000000000007941 */ /* 0x000fea0003800000 */
.L_x_170:
[----:B------:R-:W-:-:S05]  /*3aa0*/  IMAD R6, R6, c[0x0][0x32c], R11 ;  /* 0x0000cb0006067a24 */ /* 0x000fca00078e020b */
[----:B------:R-:W-:Y:S02]  /*3ab0*/  IADD3 R7, R6, c[0x0][0x32c], RZ ;  /* 0x0000cb0006077a10 */ /* 0x000fe40007ffe0ff */
[----:B------:R-:W-:Y:S02]  /*3ac0*/  IMNMX R2, R2, R6, !PT ;  /* 0x0000000602027217 */ /* 0x000fe40007800200 */
[----:B------:R-:W-:Y:S02]  /*3ad0*/  IMNMX R5, R5, R7, PT ;  /* 0x0000000705057217 */ /* 0x000fe40003800200 */
.L_x_169:
[----:B--234-:R-:W-:Y:S01]  /*3ae0*/  UP2UR UR10, UPR, URZ, 0x10 ;  /* 0x000000103f0a7883 */ /* 0x01cfe20008000000 */
[----:B------:R-:W-:Y:S01]  /*3af0*/  FMNMX.FTZ R133, R14, R16, !PT ;  /* 0x000000100e857209 */ /* 0x000fe20007810000 */
[----:B------:R-:W-:Y:S01]  /*3b00*/  UISETP.NE.AND UP4, UPT, UR14, URZ, UPT ;  /* 0x0000003f0e00728c */ /* 0x000fe2000bf85270 */
[----:B------:R-:W-:Y:S01]  /*3b10*/  IMAD.SHL.U32 R236, R3, 0x2, RZ ;  /* 0x0000000203ec7824 */ /* 0x000fe200078e00ff */
[----:B------:R-:W-:Y:S01]  /*3b20*/  UP2UR UR14, UPR, URZ, 0x8 ;  /* 0x000000083f0e7883 */ /* 0x000fe20008000000 */
[----:B------:R-:W-:Y:S01]  /*3b30*/  FMNMX.FTZ R133, R20, R133, !PT ;  /* 0x0000008514857209 */ /* 0x000fe20007810000 */
[----:B------:R-:W-:Y:S01]  /*3b40*/  UISETP.NE.AND UP3, UPT, UR11, URZ, UPT ;  /* 0x0000003f0b00728c */ /* 0x000fe2000bf65270 */
[--C-:B------:R-:W-:Y:S01]  /*3b50*/  IMAD R237, R4, 0x2, R236.reuse ;  /* 0x0000000204ed7824 */ /* 0x100fe200078e02ec */
[----:B------:R-:W-:Y:S01]  /*3b60*/  PLOP3.LUT P0, PT, PT, PT, UP4, 0x40, 0x0 ;  /* 0x000000000000781c */ /* 0x000fe20003f0e848 */
[----:B------:R-:W-:Y:S01]  /*3b70*/  UP2UR UR11, UPR, URZ, 0x4 ;  /* 0x000000043f0b7883 */ /* 0x000fe20008000000 */
[----:B------:R-:W-:Y:S01]  /*3b80*/  FMNMX.FTZ R133, R19, R133, !PT ;  /* 0x0000008513857209 */ /* 0x000fe20007810000 */
[----:B------:R-:W-:Y:S01]  /*3b90*/  UISETP.NE.AND UP2, UPT, UR9, URZ, UPT ;  /* 0x0000003f0900728c */ /* 0x000fe2000bf45270 */
[----:B------:R-:W-:Y:S01]  /*3ba0*/  ISETP.GT.AND P0, PT, R2, RZ, P0 ;  /* 0x000000ff0200720c */ /* 0x000fe20000704270 */
[----:B------:R-:W-:Y:S01]  /*3bb0*/  UP2UR UR9, UPR, URZ, 0x2 ;  /* 0x000000023f097883 */ /* 0x000fe20008000000 */
[----:B------:R-:W-:Y:S01]  /*3bc0*/  PLOP3.LUT P2, PT, PT, PT, UP3, 0x40, 0x0 ;  /* 0x000000000000781c */ /* 0x000fe20003f4e838 */
[----:B------:R-:W-:Y:S01]  /*3bd0*/  UISETP.NE.AND UP1, UPT, UR5, URZ, UPT ;  /* 0x0000003f0500728c */ /* 0x000fe2000bf25270 */
[C---:B------:R-:W-:Y:S01]  /*3be0*/  ISETP.LT.OR P0, PT, R5.reuse, 0x1, P0 ;  /* 0x000000010500780c */ /* 0x040fe20000701670 */
[----:B------:R-:W-:Y:S01]  /*3bf0*/  UP2UR UR5, UPR, URZ, 0x1 ;  /* 0x000000013f057883 */ /* 0x000fe20008000000 */
[----:B------:R-:W-:Y:S01]  /*3c00*/  PLOP3.LUT P1, PT, PT, PT, UP2, 0x40, 0x0 ;  /* 0x000000000000781c */ /* 0x000fe20003f2e828 */
[----:B------:R-:W-:Y:S01]  /*3c10*/  UISETP.NE.AND UP0, UPT, UR4, URZ, UPT ;  /* 0x0000003f0400728c */ /* 0x000fe2000bf05270 */
[----:B------:R-:W-:Y:S01]  /*3c20*/  FSEL R6, R44, -INF , !P0 ;  /* 0xff8000002c067808 */ /* 0x000fe20004000000 */
[----:B------:R-:W-:Y:S01]  /*3c30*/  UISETP.NE.AND UP4, UPT, UR10, URZ, UPT ;  /* 0x0000003f0a00728c */ /* 0x000fe2000bf85270 */
[----:B------:R-:W-:Y:S01]  /*3c40*/  ISETP.GT.AND P0, PT, R2, 0x1, P2 ;  /* 0x000000010200780c */ /* 0x000fe20001704270 */
[----:B------:R-:W-:Y:S01]  /*3c50*/  UISETP.NE.AND UP3, UPT, UR14, URZ, UPT ;  /* 0x0000003f0e00728c */ /* 0x000fe2000bf65270 */
[----:B------:R-:W-:Y:S01]  /*3c60*/  PLOP3.LUT P2, PT, PT, PT, UP1, 0x40, 0x0 ;  /* 0x000000000000781c */ /* 0x000fe20003f4e818 */
[----:B------:R-:W-:Y:S01]  /*3c70*/  UISETP.NE.AND UP2, UPT, UR11, URZ, UPT ;  /* 0x0000003f0b00728c */ /* 0x000fe2000bf45270 */
[----:B------:R-:W-:Y:S01]  /*3c80*/  ISETP.LT.OR P0, PT, R5, 0x2, P0 ;  /* 0x000000020500780c */ /* 0x000fe20000701670 */
[----:B------:R-:W-:Y:S01]  /*3c90*/  UISETP.NE.AND UP1, UPT, UR9, URZ, UPT ;  /* 0x0000003f0900728c */ /* 0x000fe2000bf25270 */
[----:B------:R-:W-:Y:S01]  /*3ca0*/  FMNMX.FTZ R133, R18, R133, !PT ;  /* 0x0000008512857209 */ /* 0x000fe20007810000 */
[----:B------:R-:W-:Y:S01]  /*3cb0*/  IMAD R240, R0, 0x2, R236 ;  /* 0x0000000200f07824 */ /* 0x000fe200078e02ec */
[----:B------:R-:W-:Y:S01]  /*3cc0*/  FSEL R11, R39, -INF , !P0 ;  /* 0xff800000270b7808 */ /* 0x000fe20004000000 */
[----:B------:R-:W-:Y:S01]  /*3cd0*/  LDSM.16.MT88.4 R48, [R237+0x4880] ;  /* 0x00488000ed30783b */ /* 0x000fe20000004200 */
[----:B------:R-:W-:-:S02]  /*3ce0*/  ISETP.GT.AND P0, PT, R2, 0x8, P1 ;  /* 0x000000080200780c */ /* 0x000fc40000f04270 */
[----:B------:R-:W-:Y:S01]  /*3cf0*/  PLOP3.LUT P1, PT, PT, PT, UP0, 0x40, 0x0 ;  /* 0x000000000000781c */ /* 0x000fe20003f2e808 */
[----:B------:R-:W-:Y:S01]  /*3d00*/  UISETP.NE.AND UP0, UPT, UR5, URZ, UPT ;  /* 0x0000003f0500728c */ /* 0x000fe2000bf05270 */
[C---:B------:R-:W-:Y:S01]  /*3d10*/  ISETP.LT.OR P0, PT, R5.reuse, 0x9, P0 ;  /* 0x000000090500780c */ /* 0x040fe20000701670 */
[----:B------:R-:W-:Y:S01]  /*3d20*/  LDSM.16.MT88.4 R44, [R240+0x4080] ;  /* 0x00408000f02c783b */ /* 0x000fe20000004200 */
[----:B------:R-:W-:Y:S01]  /*3d30*/  FMNMX.FTZ R132, R6, R11, !PT ;  /* 0x0000000b06847209 */ /* 0x000fe20007810000 */
[----:B------:R-:W-:Y:S01]  /*3d40*/  ULDC.64 UR4, c[0x0][0x2c8] ;  /* 0x0000b20000047ab9 */ /* 0x000fe20000000a00 */
[----:B------:R-:W-:Y:S01]  /*3d50*/  FSEL R10, R24, -INF , !P0 ;  /* 0xff800000180a7808 */ /* 0x000fe20004000000 */
[----:B------:R-:W-:Y:S01]  /*3d60*/  LDSM.16.MT88.4 R40, [R240+0x4880] ;  /* 0x00488000f028783b */ /* 0x000fe20000004200 */
[----:B------:R-:W-:Y:S02]  /*3d70*/  ISETP.GT.AND P0, PT, R2, 0x9, P2 ;  /* 0x000000090200780c */ /* 0x000fe40001704270 */
[----:B------:R-:W-:Y:S01]  /*3d80*/  PLOP3.LUT P2, PT, PT, PT, UP6, 0x40, 0x0 ;  /* 0x000000000000781c */ /* 0x000fe20003f4e868 */
[----:B------:R-:W-:Y:S01]  /*3d90*/  LDSM.16.MT88.4 R24, [R236+0x4880] ;  /* 0x00488000ec18783b */ /* 0x000fe20000004200 */
[----:B------:R-:W-:Y:S01]  /*3da0*/  ISETP.LT.OR P0, PT, R5, 0xa, P0 ;  /* 0x0000000a0500780c */ /* 0x000fe20000701670 */
[----:B------:R-:W-:Y:S01]  /*3db0*/  UISETP.NE.AND UP6, UPT, UR17, URZ, UPT ;  /* 0x0000003f1100728c */ /* 0x000fe2000bfc5270 */
[----:B------:R-:W-:Y:S01]  /*3dc0*/  FMNMX.FTZ R132, R10, R132, !PT ;  /* 0x000000840a847209 */ /* 0x000fe20007810000 */
[----:B------:R-:W-:Y:S01]  /*3dd0*/  LDSM.16.MT88.4 R68, [R240+0x5880] ;  /* 0x00588000f044783b */ /* 0x000fe20000004200 */
[----:B------:R-:W-:-:S02]  /*3de0*/  FSEL R9, R12, -INF , !P0 ;  /* 0xff8000000c097808 */ /* 0x000fc40004000000 */
[C---:B------:R-:W-:Y:S01]  /*3df0*/  ISETP.GT.AND P0, PT, R2.reuse, 0x10, P1 ;  /* 0x000000100200780c */ /* 0x040fe20000f04270 */
[----:B------:R-:W-:Y:S01]  /*3e00*/  LDSM.16.MT88.4 R60, [R236+0x6080] ;  /* 0x00608000ec3c783b */ /* 0x000fe20000004200 */
[----:B------:R-:W-:Y:S01]  /*3e10*/  PLOP3.LUT P1, PT, PT, PT, UP5, 0x40, 0x0 ;  /* 0x000000000000781c */ /* 0x000fe20003f2e858 */
[----:B------:R-:W-:Y:S01]  /*3e20*/  UISETP.NE.AND UP5, UPT, UR18, URZ, UPT ;  /* 0x0000003f1200728c */ /* 0x000fe2000bfa5270 */
[----:B------:R-:W-:Y:S01]  /*3e30*/  ISETP.LT.OR P0, PT, R5, 0x11, P0 ;  /* 0x000000110500780c */ /* 0x000fe20000701670 */
[----:B------:R-:W-:Y:S01]  /*3e40*/  LDSM.16.MT88.4 R64, [R237+0x5880] ;  /* 0x00588000ed40783b */ /* 0x000fe20000004200 */
[C---:B------:R-:W-:Y:S02]  /*3e50*/  ISETP.GT.AND P1, PT, R2.reuse, 0x18, P1 ;  /* 0x000000180200780c */ /* 0x040fe40000f24270 */
[----:B------:R-:W-:Y:S01]  /*3e60*/  FSEL R8, R23, -INF , !P0 ;  /* 0xff80000017087808 */ /* 0x000fe20004000000 */
[----:B------:R-:W-:Y:S01]  /*3e70*/  LDSM.16.MT88.4 R56, [R237+0x6080] ;  /* 0x00608000ed38783b */ /* 0x000fe20000004200 */
[----:B------:R-:W-:-:S02]  /*3e80*/  ISETP.GT.AND P0, PT, R2, 0x11, P2 ;  /* 0x000000110200780c */ /* 0x000fc40001704270 */
[C---:B------:R-:W-:Y:S01]  /*3e90*/  ISETP.LT.OR P1, PT, R5.reuse, 0x19, P1 ;  /* 0x000000190500780c */ /* 0x040fe20000f21670 */
[----:B------:R-:W-:Y:S01]  /*3ea0*/  STL [R1+0x98], R163 ;  /* 0x000098a301007387 */ /* 0x000fe20000100800 */
[----:B------:R-:W-:Y:S02]  /*3eb0*/  ISETP.LT.OR P0, PT, R5, 0x12, P0 ;  /* 0x000000120500780c */ /* 0x000fe40000701670 */
[----:B------:R-:W-:Y:S01]  /*3ec0*/  FMNMX.FTZ R133, R17, R133, !PT ;  /* 0x0000008511857209 */ /* 0x000fe20007810000 */
[----:B------:R-:W-:Y:S01]  /*3ed0*/  STL [R1+0x94], R162 ;  /* 0x000094a201007387 */ /* 0x000fe20000100800 */
[----:B------:R-:W-:Y:S02]  /*3ee0*/  FSEL R7, R28, -INF , !P0 ;  /* 0xff8000001c077808 */ /* 0x000fe40004000000 */
[----:B------:R-:W-:Y:S01]  /*3ef0*/  PLOP3.LUT P0, PT, PT, PT, UP4, 0x40, 0x0 ;  /* 0x000000000000781c */ /* 0x000fe20003f0e848 */
[----:B------:R-:W-:Y:S01]  /*3f00*/  STL [R1+0x90], R161 ;  /* 0x000090a101007387 */ /* 0x000fe20000100800 */
[----:B------:R-:W-:-:S02]  /*3f10*/  FSEL R13, R13, -INF , !P1 ;  /* 0xff8000000d0d7808 */ /* 0x000fc40004800000 */
[----:B------:R-:W-:Y:S01]  /*3f20*/  ISETP.GT.AND P0, PT, R2, 0x19, P0 ;  /* 0x000000190200780c */ /* 0x000fe20000704270 */
[----:B------:R-:W-:Y:S01]  /*3f30*/  STL [R1+0x8c], R160 ;  /* 0x00008ca001007387 */ /* 0x000fe20000100800 */
[----:B------:R-:W-:Y:S02]  /*3f40*/  PLOP3.LUT P1, PT, PT, PT, UP3, 0x40, 0x0 ;  /* 0x000000000000781c */ /* 0x000fe40003f2e838 */
[----:B------:R-:W-:Y:S01]  /*3f50*/  ISETP.LT.OR P0, PT, R5, 0x1a, P0 ;  /* 0x0000001a0500780c */ /* 0x000fe20000701670 */
[----:B------:R-:W-:Y:S01]  /*3f60*/  STL [R1+0x88], R135 ;  /* 0x0000888701007387 */ /* 0x000fe20000100800 */
[----:B------:R-:W-:Y:S02]  /*3f70*/  FMNMX.FTZ R132, R9, R132, !PT ;  /* 0x0000008409847209 */ /* 0x000fe40007810000 */
[----:B------:R-:W-:Y:S02]  /*3f80*/  FMNMX.FTZ R133, R22, R133, !PT ;  /* 0x0000008516857209 */ /* 0x000fe40007810000 */
[----:B------:R-:W-:-:S02]  /*3f90*/  FSEL R15, R33, -INF , !P0 ;  /* 0xff800000210f7808 */ /* 0x000fc40004000000 */
[----:B------:R-:W-:Y:S02]  /*3fa0*/  PLOP3.LUT P0, PT, PT, PT, UP2, 0x40, 0x0 ;  /* 0x000000000000781c */ /* 0x000fe40003f0e828 */
[----:B------:R-:W-:Y:S02]  /*3fb0*/  ISETP.GT.AND P1, PT, R2, 0x20, P1 ;  /* 0x000000200200780c */ /* 0x000fe40000f24270 */
[----:B------:R-:W-:Y:S02]  /*3fc0*/  FMNMX.FTZ R132, R8, R132, !PT ;  /* 0x0000008408847209 */ /* 0x000fe40007810000 */
[----:B------:R-:W-:Y:S02]  /*3fd0*/  FMNMX.FTZ R133, R21, R133, !PT ;  /* 0x0000008515857209 */ /* 0x000fe40007810000 */
[----:B------:R-:W-:Y:S02]  /*3fe0*/  ISETP.GT.AND P0, PT, R2, 0x21, P0 ;  /* 0x000000210200780c */ /* 0x000fe40000704270 */
[----:B------:R-:W-:-:S02]  /*3ff0*/  ISETP.LT.OR P1, PT, R5, 0x21, P1 ;  /* 0x000000210500780c */ /* 0x000fc40000f21670 */
[----:B------:R-:W-:Y:S02]  /*4000*/  FMNMX.FTZ R132, R7, R132, !PT ;  /* 0x0000008407847209 */ /* 0x000fe40007810000 */
[----:B------:R-:W-:Y:S02]  /*4010*/  FMNMX.FTZ R133, R96, R133, !PT ;  /* 0x0000008560857209 */ /* 0x000fe40007810000 */
[----:B------:R-:W-:Y:S02]  /*4020*/  ISETP.LT.OR P0, PT, R5, 0x22, P0 ;  /* 0x000000220500780c */ /* 0x000fe40000701670 */
[----:B------:R-:W-:Y:S02]  /*4030*/  FSEL R92, R34, -INF , !P1 ;  /* 0xff800000225c7808 */ /* 0x000fe40004800000 */
[----:B------:R-:W-:Y:S02]  /*4040*/  PLOP3.LUT P1, PT, PT, PT, UP1, 0x40, 0x0 ;  /* 0x000000000000781c */ /* 0x000fe40003f2e818 */
[----:B------:R-:W-:-:S02]  /*4050*/  FMNMX.FTZ R132, R13, R132, !PT ;  /* 0x000000840d847209 */ /* 0x000fc40007810000 */
[----:B------:R-:W-:Y:S02]  /*4060*/  FMNMX.FTZ R133, R95, R133, !PT ;  /* 0x000000855f857209 */ /* 0x000fe40007810000 */
[----:B------:R-:W-:Y:S02]  /*4070*/  FSEL R91, R32, -INF , !P0 ;  /* 0xff800000205b7808 */ /* 0x000fe40004000000 */
[----:B------:R-:W-:Y:S02]  /*4080*/  PLOP3.LUT P0, PT, PT, PT, UP0, 0x40, 0x0 ;  /* 0x000000000000781c */ /* 0x000fe40003f0e808 */
[----:B------:R-:W-:Y:S02]  /*4090*/  ISETP.GT.AND P1, PT, R2, 0x28, P1 ;  /* 0x000000280200780c */ /* 0x000fe40000f24270 */
[----:B------:R-:W-:Y:S02]  /*40a0*/  FMNMX.FTZ R132, R15, R132, !PT ;  /* 0x000000840f847209 */ /* 0x000fe40007810000 */
[----:B------:R-:W-:-:S02]  /*40b0*/  FMNMX.FTZ R133, R94, R133, !PT ;  /* 0x000000855e857209 */ /* 0x000fc40007810000 */
[----:B------:R-:W-:Y:S02]  /*40c0*/  ISETP.GT.AND P0, PT, R2, 0x29, P0 ;  /* 0x000000290200780c */ /* 0x000fe40000704270 */
[----:B------:R-:W-:Y:S02]  /*40d0*/  ISETP.LT.OR P1, PT, R5, 0x29, P1 ;  /* 0x000000290500780c */ /* 0x000fe40000f21670 */
[----:B------:R-:W-:Y:S02]  /*40e0*/  FMNMX.FTZ R132, R92, R132, !PT ;  /* 0x000000845c847209 */ /* 0x000fe40007810000 */
[----:B------:R-:W-:Y:S02]  /*40f0*/  FMNMX.FTZ R133, R93, R133, !PT ;  /* 0x000000855d857209 */ /* 0x000fe40007810000 */
[----:B------:R-:W-:Y:S02]  /*4100*/  ISETP.LT.OR P0, PT, R5, 0x2a, P0 ;  /* 0x0000002a0500780c */ /* 0x000fe40000701670 */
[----:B------:R-:W-:Y:S01]  /*4110*/  FSEL R90, R30, -INF , !P1 ;  /* 0xff8000001e5a7808 */ /* 0x000fe20004800000 */
[----:B------:R-:W1:Y:S01]  /*4120*/  SHFL.BFLY PT, R12, R133, 0x2, 0x1f ;  /* 0x0c401f00850c7f89 */ /* 0x000e6200000e0000 */
[----:B------:R-:W-:-:S02]  /*4130*/  FMNMX.FTZ R132, R91, R132, !PT ;  /* 0x000000845b847209 */ /* 0x000fc40007810000 */
[----:B------:R-:W-:Y:S02]  /*4140*/  FSEL R89, R29, -INF , !P0 ;  /* 0xff8000001d597808 */ /* 0x000fe40004000000 */
[----:B------:R-:W-:Y:S01]  /*4150*/  FMNMX.FTZ R132, R90, R132, !PT ;  /* 0x000000845a847209 */ /* 0x000fe20007810000 */
[----:B------:R-:W-:Y:S01]  /*4160*/  LDSM.16.MT88.4 R28, [R237+0x4080] ;  /* 0x00408000ed1c783b */ /* 0x000fe20000004200 */
[----:B------:R-:W-:Y:S02]  /*4170*/  LEA R239, R0, R237, 0x1 ;  /* 0x000000ed00ef7211 */ /* 0x000fe400078e08ff */
[----:B------:R-:W-:-:S03]  /*4180*/  FMNMX.FTZ R132, R89, R132, !PT ;  /* 0x0000008459847209 */ /* 0x000fc60007810000 */
[----:B------:R-:W-:Y:S04]  /*4190*/  LDSM.16.MT88.4 R32, [R239+0x4080] ;  /* 0x00408000ef20783b */ /* 0x000fe80000004200 */
[----:B------:R-:W2:Y:S04]  /*41a0*/  SHFL.BFLY PT, R2, R132, 0x2, 0x1f ;  /* 0x0c401f0084027f89 */ /* 0x000ea800000e0000 */
[----:B------:R-:W-:Y:S01]  /*41b0*/  LDSM.16.MT88.4 R72, [R239+0x4880] ;  /* 0x00488000ef48783b */ /* 0x000fe20000004200 */
[----:B-1----:R-:W-:-:S03]  /*41c0*/  FMNMX.FTZ R133, R133, R12, !PT ;  /* 0x0000000c85857209 */ /* 0x002fc60007810000 */
[----:B------:R-:W-:Y:S04]  /*41d0*/  LDSM.16.MT88.4 R76, [R239+0x5880] ;  /* 0x00588000ef4c783b */ /* 0x000fe80000004200 */
[----:B------:R-:W1:Y:S04]  /*41e0*/  SHFL.BFLY PT, R12, R133, 0x1, 0x1f ;  /* 0x0c201f00850c7f89 */ /* 0x000e6800000e0000 */
[----:B------:R-:W-:Y:S01]  /*41f0*/  LDSM.16.MT88.4 R80, [R239+0x6080] ;  /* 0x00608000ef50783b */ /* 0x000fe20000004200 */
[----:B--2---:R-:W-:-:S05]  /*4200*/  FMNMX.FTZ R132, R132, R2, !PT ;  /* 0x0000000284847209 */ /* 0x004fca0007810000 */
[----:B------:R-:W2:Y:S01]  /*4210*/  SHFL.BFLY PT, R2, R132, 0x1, 0x1f ;  /* 0x0c201f0084027f89 */ /* 0x000ea200000e0000 */
[----:B-1----:R-:W-:-:S04]  /*4220*/  FMNMX.FTZ R133, R133, R12, !PT ;  /* 0x0000000c85857209 */ /* 0x002fc80007810000 */
[C---:B------:R-:W-:Y:S01]  /*4230*/  FSETP.NEU.FTZ.AND P0, PT, R133.reuse, -INF , PT ;  /* 0xff8000008500780b */ /* 0x040fe20003f1d000 */
[----:B------:R-:W-:-:S05]  /*4240*/  FMUL.FTZ R12, R133, c[0x0][0x2d0] ;  /* 0x0000b400850c7a20 */ /* 0x000fca0000410000 */
[----:B------:R-:W-:-:S05]  /*4250*/  FSEL R12, R12, RZ, P0 ;  /* 0x000000ff0c0c7208 */ /* 0x000fca0000000000 */
[--C-:B------:R-:W-:Y:S01]  /*4260*/  FFMA.FTZ R14, R14, c[0x0][0x2d0], -R12.reuse ;  /* 0x0000b4000e0e7a23 */ /* 0x100fe2000001080c */
[----:B--2---:R-:W-:Y:S01]  /*4270*/  FMNMX.FTZ R132, R132, R2, !PT ;  /* 0x0000000284847209 */ /* 0x004fe20007810000 */
[--C-:B------:R-:W-:Y:S02]  /*4280*/  FFMA.FTZ R16, R16, c[0x0][0x2d0], -R12.reuse ;  /* 0x0000b40010107a23 */ /* 0x100fe4000001080c */
[--C-:B------:R-:W-:Y:S01]  /*4290*/  FFMA.FTZ R19, R19, c[0x0][0x2d0], -R12.reuse ;  /* 0x0000b40013137a23 */ /* 0x100fe2000001080c */
[C---:B------:R-:W-:Y:S01]  /*42a0*/  FSETP.NEU.FTZ.AND P0, PT, R132.reuse, -INF , PT ;  /* 0xff8000008400780b */ /* 0x040fe20003f1d000 */
[----:B------:R-:W-:Y:S01]  /*42b0*/  FMUL.FTZ R2, R132, c[0x0][0x2d0] ;  /* 0x0000b40084027a20 */ /* 0x000fe20000410000 */
[----:B------:R-:W-:Y:S01]  /*42c0*/  MUFU.EX2 R97, R14 ;  /* 0x0000000e00617308 */ /* 0x000fe20000000800 */
[--C-:B------:R-:W-:Y:S02]  /*42d0*/  FFMA.FTZ R18, R18, c[0x0][0x2d0], -R12.reuse ;  /* 0x0000b40012127a23 */ /* 0x100fe4000001080c */
[--C-:B------:R-:W-:Y:S01]  /*42e0*/  FFMA.FTZ R17, R17, c[0x0][0x2d0], -R12.reuse ;  /* 0x0000b40011117a23 */ /* 0x100fe2000001080c */
[----:B------:R-:W-:Y:S01]  /*42f0*/  FSEL R2, R2, RZ, P0 ;  /* 0x000000ff02027208 */ /* 0x000fe20000000000 */
[----:B------:R-:W-:-:S02]  /*4300*/  FFMA.FTZ R20, R20, c[0x0][0x2d0], -R12 ;  /* 0x0000b40014147a23 */ /* 0x000fc4000001080c */
[----:B------:R-:W-:Y:S01]  /*4310*/  FFMA.FTZ R22, R22, c[0x0][0x2d0], -R12 ;  /* 0x0000b40016167a23 */ /* 0x000fe2000001080c */
[----:B------:R-:W-:Y:S01]  /*4320*/  MUFU.EX2 R14, R16 ;  /* 0x00000010000e7308 */ /* 0x000fe20000000800 */
[--C-:B------:R-:W-:Y:S02]  /*4330*/  FFMA.FTZ R3, R11, c[0x0][0x2d0], -R2.reuse ;  /* 0x0000b4000b037a23 */ /* 0x100fe40000010802 */
[----:B------:R-:W-:Y:S02]  /*4340*/  FFMA.FTZ R6, R6, c[0x0][0x2d0], -R2 ;  /* 0x0000b40006067a23 */ /* 0x000fe40000010802 */
[----:B------:R-:W-:-:S03]  /*4350*/  FFMA.FTZ R21, R21, c[0x0][0x2d0], -R12 ;  /* 0x0000b40015157a23 */ /* 0x000fc6000001080c */
[----:B------:R-:W-:Y:S08]  /*4360*/  MUFU.EX2 R99, R19 ;  /* 0x0000001300637308 */ /* 0x000ff00000000800 */
[----:B------:R-:W-:Y:S08]  /*4370*/  MUFU.EX2 R128, R18 ;  /* 0x0000001200807308 */ /* 0x000ff00000000800 */
[----:B------:R1:W2:Y:S08]  /*4380*/  MUFU.EX2 R130, R17 ;  /* 0x0000001100827308 */ /* 0x0002b00000000800 */
[----:B------:R3:W-:Y:S01]  /*4390*/  MUFU.EX2 R84, R3 ;  /* 0x0000000300547308 */ /* 0x0007e20000000800 */
[----:B-1----:R-:W1:Y:S07]  /*43a0*/  LDSM.16.MT88.4 R16, [R236+0x4080] ;  /* 0x00408000ec10783b */ /* 0x002e6e0000004200 */
[----:B------:R-:W4:Y:S01]  /*43b0*/  MUFU.EX2 R98, R20 ;  /* 0x0000001400627308 */ /* 0x000f220000000800 */
[----:B--2---:R-:W-:Y:S01]  /*43c0*/  F2FP.PACK_AB R4, R130, R128 ;  /* 0x000000808204723e */ /* 0x004fe200000000ff */
[----:B---3--:R-:W-:-:S06]  /*43d0*/  FFMA.FTZ R3, R10, c[0x0][0x2d0], -R2 ;  /* 0x0000b4000a037a23 */ /* 0x008fcc0000010802 */
[----:B------:R-:W2:Y:S08]  /*43e0*/  MUFU.EX2 R86, R6 ;  /* 0x0000000600567308 */ /* 0x000eb00000000800 */
[----:B------:R3:W-:Y:S01]  /*43f0*/  MUFU.EX2 R85, R3 ;  /* 0x0000000300557308 */ /* 0x0007e20000000800 */
[----:B----4-:R-:W-:-:S07]  /*4400*/  F2FP.PACK_AB R10, R99, R98 ;  /* 0x00000062630a723e */ /* 0x010fce00000000ff */
[----:B------:R-:W-:Y:S01]  /*4410*/  MUFU.EX2 R129, R22 ;  /* 0x0000001600817308 */ /* 0x000fe20000000800 */
[----:B---3--:R-:W-:Y:S01]  /*4420*/  FFMA.FTZ R3, R9, c[0x0][0x2d0], -R2 ;  /* 0x0000b40009037a23 */ /* 0x008fe20000010802 */
[----:B--2---:R-:W-:-:S06]  /*4430*/  F2FP.PACK_AB R9, R84, R86 ;  /* 0x000000565409723e */ /* 0x004fcc00000000ff */
[----:B------:R-:W2:Y:S08]  /*4440*/  MUFU.EX2 R120, R21 ;  /* 0x0000001500787308 */ /* 0x000eb00000000800 */
[----:B------:R3:W4:Y:S01]  /*4450*/  MUFU.EX2 R88, R3 ;  /* 0x0000000300587308 */ /* 0x0007220000000800 */
[----:B--2---:R-:W-:Y:S01]  /*4460*/  F2FP.PACK_AB R6, R120, R129 ;  /* 0x000000817806723e */ /* 0x004fe200000000ff */
[----:B---3--:R-:W-:Y:S01]  /*4470*/  FFMA.FTZ R3, R8, c[0x0][0x2d0], -R2 ;  /* 0x0000b40008037a23 */ /* 0x008fe20000010802 */
[----:B------:R-:W-:-:S02]  /*4480*/  F2FP.PACK_AB R8, R14, R97 ;  /* 0x000000610e08723e */ /* 0x000fc400000000ff */
[----:B----4-:R-:W-:-:S03]  /*4490*/  F2FP.PACK_AB R11, R88, R85 ;  /* 0x00000055580b723e */ /* 0x010fc600000000ff */
[----:B------:R2:W-:Y:S04]  /*44a0*/  MUFU.EX2 R87, R3 ;  /* 0x0000000300577308 */ /* 0x0005e80000000800 */
[C---:B-1----:R-:W-:Y:S08]  /*44b0*/  HMMA.16816.F32 R20, R8.reuse, R16, RZ ;  /* 0x000000100814723c */ /* 0x042ff000000018ff */
[----:B------:R-:W-:Y:S01]  /*44c0*/  HMMA.16816.F32 R16, R8, R18, RZ ;  /* 0x000000120810723c */ /* 0x000fe200000018ff */
[----:B--2---:R-:W-:-:S04]  /*44d0*/  FFMA.FTZ R3, R7, c[0x0][0x2d0], -R2 ;  /* 0x0000b40007037a23 */ /* 0x004fc80000010802 */
[----:B------:R1:W2:Y:S03]  /*44e0*/  MUFU.EX2 R103, R3 ;  /* 0x0000000300677308 */ /* 0x0002a60000000800 */
[----:B------:R-:W-:Y:S01]  /*44f0*/  HMMA.16816.F32 R36, R8, R28, RZ ;  /* 0x0000001c0824723c */ /* 0x000fe200000018ff */
[----:B-1----:R-:W-:Y:S01]  /*4500*/  FFMA.FTZ R3, R13, c[0x0][0x2d0], -R2 ;  /* 0x0000b4000d037a23 */ /* 0x002fe20000010802 */
[----:B--2---:R-:W-:-:S03]  /*4510*/  F2FP.PACK_AB R5, R103, R87 ;  /* 0x000000576705723e */ /* 0x004fc600000000ff */
[----:B------:R1:W-:Y:S02]  /*4520*/  MUFU.EX2 R105, R3 ;  /* 0x0000000300697308 */ /* 0x0003e40000000800 */
[----:B-1----:R-:W-:-:S06]  /*4530*/  FFMA.FTZ R3, R15, c[0x0][0x2d0], -R2 ;  /* 0x0000b4000f037a23 */ /* 0x002fcc0000010802 */
[----:B------:R-:W1:Y:S02]  /*4540*/  MUFU.EX2 R134, R3 ;  /* 0x0000000300867308 */ /* 0x000e640000000800 */
[----:B-1----:R-:W-:-:S07]  /*4550*/  F2FP.PACK_AB R7, R134, R105 ;  /* 0x000000698607723e */ /* 0x002fce00000000ff */
[C---:B------:R-:W-:Y:S08]  /*4560*/  HMMA.16816.F32 R156, R4.reuse, R24, R20 ;  /* 0x00000018049c723c */ /* 0x040ff00000001814 */
[----:B------:R-:W-:Y:S08]  /*4570*/  HMMA.16816.F32 R52, R4, R26, R16 ;  /* 0x0000001a0434723c */ /* 0x000ff00000001810 */
[C---:B------:R-:W-:Y:S01]  /*4580*/  HMMA.16816.F32 R24, R8.reuse, R30, RZ ;  /* 0x0000001e0818723c */ /* 0x040fe200000018ff */
[----:B------:R-:W1:Y:S07]  /*4590*/  LDSM.16.MT88.4 R28, [R236+0x5880] ;  /* 0x00588000ec1c783b */ /* 0x000e6e0000004200 */
[C---:B------:R-:W-:Y:S08]  /*45a0*/  HMMA.16816.F32 R20, R8.reuse, R44, RZ ;  /* 0x0000002c0814723c */ /* 0x040ff000000018ff */
[----:B------:R-:W-:Y:S01]  /*45b0*/  HMMA.16816.F32 R16, R8, R46, RZ ;  /* 0x0000002e0810723c */ /* 0x000fe200000018ff */
[----:B------:R-:W-:Y:S01]  /*45c0*/  IMAD.MOV.U32 R104, RZ, RZ, R52 ;  /* 0x000000ffff687224 */ /* 0x000fe200078e0034 */
[----:B------:R-:W-:Y:S01]  /*45d0*/  MOV R169, R53 ;  /* 0x0000003500a97202 */ /* 0x000fe20000000f00 */
[----:B------:R-:W-:-:S02]  /*45e0*/  IMAD.MOV.U32 R100, RZ, RZ, R55 ;  /* 0x000000ffff647224 */ /* 0x000fc400078e0037 */
[----:B------:R-:W-:Y:S02]  /*45f0*/  IMAD.MOV.U32 R168, RZ, RZ, R54 ;  /* 0x000000ffffa87224 */ /* 0x000fe400078e0036 */
[----:B------:R-:W2:Y:S01]  /*4600*/  LDSM.16.MT88.4 R52, [R240+0x6080] ;  /* 0x00608000f034783b */ /* 0x000ea20000004200 */
[C---:B------:R-:W-:Y:S08]  /*4610*/  HMMA.16816.F32 R148, R4.reuse, R48, R36 ;  /* 0x000000300494723c */ /* 0x040ff00000001824 */
[C---:B------:R-:W-:Y:S08]  /*4620*/  HMMA.16816.F32 R140, R4.reuse, R40, R20 ;  /* 0x00000028048c723c */ /* 0x040ff00000001814 */
[C---:B------:R-:W-:Y:S08]  /*4630*/  HMMA.16816.F32 R108, R4.reuse, R42, R16 ;  /* 0x0000002a046c723c */ /* 0x040ff00000001810 */
[----:B------:R-:W-:Y:S08]  /*4640*/  HMMA.16816.F32 R136, R4, R50, R24 ;  /* 0x000000320488723c */ /* 0x000ff00000001818 */
[C---:B-1----:R-:W-:Y:S08]  /*4650*/  HMMA.16816.F32 R40, R8.reuse, R28, RZ ;  /* 0x0000001c0828723c */ /* 0x042ff000000018ff */
[----:B------:R-:W-:Y:S01]  /*4660*/  HMMA.16816.F32 R48, R8, R32, RZ ;  /* 0x000000200830723c */ /* 0x000fe200000018ff */
[----:B------:R-:W-:Y:S01]  /*4670*/  IMAD.MOV.U32 R154, RZ, RZ, R108 ;  /* 0x000000ffff9a7224 */ /* 0x000fe200078e006c */
[----:B------:R-:W-:Y:S01]  /*4680*/  MOV R153, R109 ;  /* 0x0000006d00997202 */ /* 0x000fe20000000f00 */
[----:B------:R-:W-:-:S02]  /*4690*/  IMAD.MOV.U32 R152, RZ, RZ, R110 ;  /* 0x000000ffff987224 */ /* 0x000fc400078e006e */
[----:B------:R-:W-:-:S03]  /*46a0*/  IMAD.MOV.U32 R147, RZ, RZ, R111 ;  /* 0x000000ffff937224 */ /* 0x000fc600078e006f */
[C---:B------:R-:W-:Y:S08]  /*46b0*/  HMMA.16816.F32 R24, R8.reuse, R68, RZ ;  /* 0x000000440818723c */ /* 0x040ff000000018ff */
[----:B------:R-:W-:Y:S08]  /*46c0*/  HMMA.16816.F32 R44, R8, R34, RZ ;  /* 0x00000022082c723c */ /* 0x000ff000000018ff */
[----:B------:R-:W-:Y:S08]  /*46d0*/  HMMA.16816.F32 R40, R4, R60, R40 ;  /* 0x0000003c0428723c */ /* 0x000ff00000001828 */
[----:B------:R-:W-:Y:S08]  /*46e0*/  HMMA.16816.F32 R36, R8, R30, RZ ;  /* 0x0000001e0824723c */ /* 0x000ff000000018ff */
[----:B------:R-:W-:Y:S08]  /*46f0*/  HMMA.16816.F32 R48, R4, R72, R48 ;  /* 0x000000480430723c */ /* 0x000ff00000001830 */
[----:B------:R-:W-:Y:S01]  /*4700*/  HMMA.16816.F32 R16, R8, R76, RZ ;  /* 0x0000004c0810723c */ /* 0x000fe200000018ff */
[----:B------:R-:W-:Y:S01]  /*4710*/  IMAD.MOV.U32 R146, RZ, RZ, R40 ;  /* 0x000000ffff927224 */ /* 0x000fe200078e0028 */
[----:B------:R-:W-:Y:S01]  /*4720*/  MOV R145, R41 ;  /* 0x0000002900917202 */ /* 0x000fe20000000f00 */
[----:B------:R-:W-:-:S02]  /*4730*/  IMAD.MOV.U32 R144, RZ, RZ, R42 ;  /* 0x000000ffff907224 */ /* 0x000fc400078e002a */
[----:B------:R-:W-:-:S03]  /*4740*/  IMAD.MOV.U32 R131, RZ, RZ, R43 ;  /* 0x000000ffff837224 */ /* 0x000fc600078e002b */
[C---:B------:R-:W-:Y:S08]  /*4750*/  HMMA.16816.F32 R32, R8.reuse, R64, RZ ;  /* 0x000000400820723c */ /* 0x040ff000000018ff */
[----:B------:R-:W-:Y:S01]  /*4760*/  HMMA.16816.F32 R28, R8, R66, RZ ;  /* 0x00000042081c723c */ /* 0x000fe200000018ff */
[----:B------:R-:W1:Y:S01]  /*4770*/  LDSM.16.MT88.4 R64, [R236+0x7080] ;  /* 0x00708000ec40783b */ /* 0x000e620000004200 */
[----:B------:R-:W-:Y:S01]  /*4780*/  MOV R161, R48 ;  /* 0x0000003000a17202 */ /* 0x000fe20000000f00 */
[----:B------:R-:W-:Y:S01]  /*4790*/  IMAD.MOV.U32 R160, RZ, RZ, R49 ;  /* 0x000000ffffa07224 */ /* 0x000fe200078e0031 */
[----:B------:R-:W-:Y:S01]  /*47a0*/  MOV R155, R51 ;  /* 0x00000033009b7202 */ /* 0x000fe20000000f00 */
[----:B------:R-:W-:-:S02]  /*47b0*/  IMAD.MOV.U32 R135, RZ, RZ, R50 ;  /* 0x000000ffff877224 */ /* 0x000fc400078e0032 */
[----:B------:R-:W3:Y:S01]  /*47c0*/  LDSM.16.MT88.4 R48, [R237+0x7080] ;  /* 0x00708000ed30783b */ /* 0x000ee20000004200 */
[C---:B--2---:R-:W-:Y:S08]  /*47d0*/  HMMA.16816.F32 R24, R4.reuse, R52, R24 ;  /* 0x000000340418723c */ /* 0x044ff00000001818 */
[C---:B------:R-:W-:Y:S08]  /*47e0*/  HMMA.16816.F32 R44, R4.reuse, R74, R44 ;  /* 0x0000004a042c723c */ /* 0x040ff0000000182c */
[----:B------:R-:W-:Y:S01]  /*47f0*/  HMMA.16816.F32 R40, R4, R62, R36 ;  /* 0x0000003e0428723c */ /* 0x000fe20000001824 */
[----:B------:R-:W-:Y:S07]  /*4800*/  LDSM.16.MT88.4 R60, [R236+0x8880] ;  /* 0x00888000ec3c783b */ /* 0x000fee0000004200 */
[----:B------:R-:W-:Y:S01]  /*4810*/  HMMA.16816.F32 R20, R8, R70, RZ ;  /* 0x000000460814723c */ /* 0x000fe200000018ff */
[----:B------:R-:W-:Y:S01]  /*4820*/  IMAD.MOV.U32 R119, RZ, RZ, R25 ;  /* 0x000000ffff777224 */ /* 0x000fe200078e0019 */
[----:B------:R-:W-:Y:S01]  /*4830*/  MOV R118, R26 ;  /* 0x0000001a00767202 */ /* 0x000fe20000000f00 */
[----:B------:R-:W-:-:S02]  /*4840*/  IMAD.MOV.U32 R117, RZ, RZ, R27 ;  /* 0x000000ffff757224 */ /* 0x000fc400078e001b */
[----:B------:R-:W-:Y:S02]  /*4850*/  IMAD.MOV.U32 R116, RZ, RZ, R24 ;  /* 0x000000ffff747224 */ /* 0x000fe400078e0018 */
[----:B------:R-:W2:Y:S01]  /*4860*/  LDSM.16.MT88.4 R24, [R236+0x7880] ;  /* 0x00788000ec18783b */ /* 0x000ea20000004200 */
[C---:B------:R-:W-:Y:S01]  /*4870*/  HMMA.16816.F32 R16, R4.reuse, R80, R16 ;  /* 0x000000500410723c */ /* 0x040fe20000001810 */
[----:B------:R-:W-:Y:S01]  /*4880*/  IMAD.MOV.U32 R102, RZ, RZ, R45 ;  /* 0x000000ffff667224 */ /* 0x000fe200078e002d */
[----:B------:R-:W-:Y:S01]  /*4890*/  MOV R163, R46 ;  /* 0x0000002e00a37202 */ /* 0x000fe20000000f00 */
[----:B------:R-:W-:Y:S02]  /*48a0*/  IMAD.MOV.U32 R101, RZ, RZ, R44 ;  /* 0x000000ffff657224 */ /* 0x000fe400078e002c */
[----:B------:R-:W-:Y:S02]  /*48b0*/  IMAD.MOV.U32 R162, RZ, RZ, R47 ;  /* 0x000000ffffa27224 */ /* 0x000fe400078e002f */
[----:B------:R-:W4:Y:S01]  /*48c0*/  LDSM.16.MT88.4 R44, [R240+0x7080] ;  /* 0x00708000f02c783b */ /* 0x000f220000004200 */
[----:B------:R-:W-:Y:S01]  /*48d0*/  HMMA.16816.F32 R32, R4, R56, R32 ;  /* 0x000000380420723c */ /* 0x000fe20000001820 */
[----:B------:R-:W-:Y:S01]  /*48e0*/  MOV R36, R41 ;  /* 0x0000002900247202 */ /* 0x000fe20000000f00 */
[----:B------:R-:W-:Y:S01]  /*48f0*/  IMAD.MOV.U32 R127, RZ, RZ, R42 ;  /* 0x000000ffff7f7224 */ /* 0x000fe200078e002a */
[----:B------:R-:W-:Y:S01]  /*4900*/  MOV R125, R40 ;  /* 0x00000028007d7202 */ /* 0x000fe20000000f00 */
[----:B------:R-:W-:-:S02]  /*4910*/  IMAD.MOV.U32 R126, RZ, RZ, R43 ;  /* 0x000000ffff7e7224 */ /* 0x000fc400078e002b */
[----:B------:R-:W2:Y:S02]  /*4920*/  LDSM.16.MT88.4 R40, [R237+0x7880] ;  /* 0x00788000ed28783b */ /* 0x000ea40000004200 */
[C---:B------:R-:W-:Y:S02]  /*4930*/  HMMA.16816.F32 R20, R4.reuse, R54, R20 ;  /* 0x000000360414723c */ /* 0x040fe40000001814 */
[----:B------:R-:W2:Y:S06]  /*4940*/  LDSM.16.MT88.4 R52, [R239+0x7080] ;  /* 0x00708000ef34783b */ /* 0x000eac0000004200 */
[----:B------:R-:W-:Y:S01]  /*4950*/  IMAD.MOV.U32 R15, RZ, RZ, R17 ;  /* 0x000000ffff0f7224 */ /* 0x000fe200078e0011 */
[----:B------:R-:W-:Y:S01]  /*4960*/  MOV R3, R19 ;  /* 0x0000001300037202 */ /* 0x000fe20000000f00 */
[----:B------:R-:W-:Y:S01]  /*4970*/  IMAD.MOV.U32 R13, RZ, RZ, R18 ;  /* 0x000000ffff0d7224 */ /* 0x000fe200078e0012 */
[----:B------:R-:W-:Y:S01]  /*4980*/  HMMA.16816.F32 R72, R4, R58, R28 ;  /* 0x0000003a0448723c */ /* 0x000fe2000000181c */
[----:B------:R-:W-:Y:S01]  /*4990*/  IMAD.MOV.U32 R0, RZ, RZ, R16 ;  /* 0x000000ffff007224 */ /* 0x000fe200078e0010 */
[----:B------:R-:W4:Y:S03]  /*49a0*/  LDSM.16.MT88.4 R56, [R240+0x7880] ;  /* 0x00788000f038783b */ /* 0x000f260000004200 */
[----:B------:R-:W-:Y:S01]  /*49b0*/  IMAD.MOV.U32 R124, RZ, RZ, R33 ;  /* 0x000000ffff7c7224 */ /* 0x000fe200078e0021 */
[----:B------:R-:W-:Y:S01]  /*49c0*/  MOV R122, R35 ;  /* 0x00000023007a7202 */ /* 0x000fe20000000f00 */
[----:B------:R-:W-:Y:S01]  /*49d0*/  IMAD.MOV.U32 R123, RZ, RZ, R34 ;  /* 0x000000ffff7b7224 */ /* 0x000fe200078e0022 */
[----:B-1----:R-:W-:Y:S01]  /*49e0*/  HMMA.16816.F32 R16, R8, R64, RZ ;  /* 0x000000400810723c */ /* 0x002fe200000018ff */
[----:B------:R-:W-:-:S04]  /*49f0*/  IMAD.MOV.U32 R121, RZ, RZ, R32 ;  /* 0x000000ffff797224 */ /* 0x000fc800078e0020 */
[----:B------:R-:W-:Y:S01]  /*4a00*/  MOV R111, R23 ;  /* 0x00000017006f7202 */ /* 0x000fe20000000f00 */
[----:B------:R-:W-:Y:S01]  /*4a10*/  IMAD.MOV.U32 R110, RZ, RZ, R21 ;  /* 0x000000ffff6e7224 */ /* 0x000fe200078e0015 */
[----:B------:R-:W-:Y:S01]  /*4a20*/  MOV R108, R20 ;  /* 0x00000014006c7202 */ /* 0x000fe20000000f00 */
[----:B---3--:R-:W-:Y:S01]  /*4a30*/  HMMA.16816.F32 R32, R8, R48, RZ ;  /* 0x000000300820723c */ /* 0x008fe200000018ff */
[----:B------:R-:W-:Y:S02]  /*4a40*/  IMAD.MOV.U32 R65, RZ, RZ, R36 ;  /* 0x000000ffff417224 */ /* 0x000fe400078e0024 */
[----:B------:R-:W-:-:S05]  /*4a50*/  IMAD.MOV.U32 R109, RZ, RZ, R22 ;  /* 0x000000ffff6d7224 */ /* 0x000fca00078e0016 */
[C---:B------:R-:W-:Y:S01]  /*4a60*/  HMMA.16816.F32 R28, R8.reuse, R50, RZ ;  /* 0x00000032081c723c */ /* 0x040fe200000018ff */
[----:B------:R-:W1:Y:S07]  /*4a70*/  LDSM.16.MT88.4 R48, [R239+0x7880] ;  /* 0x00788000ef30783b */ /* 0x000e6e0000004200 */
[----:B------:R-:W-:Y:S08]  /*4a80*/  HMMA.16816.F32 R36, R8, R66, RZ ;  /* 0x000000420824723c */ /* 0x000ff000000018ff */
[----:B--2---:R-:W-:Y:S08]  /*4a90*/  HMMA.16816.F32 R68, R4, R24, R16 ;  /* 0x000000180444723c */ /* 0x004ff00000001810 */
[C---:B----4-:R-:W-:Y:S07]  /*4aa0*/  HMMA.16816.F32 R16, R8.reuse, R44, RZ ;  /* 0x0000002c0810723c */ /* 0x050fee00000018ff */
[----:B------:R-:W-:Y:S01]  /*4ab0*/  MOV R45, R105 ;  /* 0x00000069002d7202 */ /* 0x000fe20000000f00 */
[----:B------:R-:W-:Y:S08]  /*4ac0*/  HMMA.16816.F32 R20, R8, R78, RZ ;  /* 0x0000004e0814723c */ /* 0x000ff000000018ff */
[C---:B------:R-:W-:Y:S08]  /*4ad0*/  HMMA.16816.F32 R76, R4.reuse, R40, R32 ;  /* 0x00000028044c723c */ /* 0x040ff00000001820 */
[----:B------:R-:W-:Y:S01]  /*4ae0*/  HMMA.16816.F32 R172, R4, R42, R28 ;  /* 0x0000002a04ac723c */ /* 0x000fe2000000181c */
[----:B------:R-:W-:Y:S07]  /*4af0*/  LDSM.16.MT88.4 R40, [R237+0x8880] ;  /* 0x00888000ed28783b */ /* 0x000fee0000004200 */
[C---:B------:R-:W-:Y:S07]  /*4b00*/  HMMA.16816.F32 R32, R8.reuse, R46, RZ ;  /* 0x0000002e0820723c */ /* 0x040fee00000018ff */
[----:B------:R-:W-:Y:S01]  /*4b10*/  MOV R46, R123 ;  /* 0x0000007b002e7202 */ /* 0x000fe20000000f00 */
[----:B------:R-:W-:Y:S01]  /*4b20*/  HMMA.16816.F32 R28, R8, R52, RZ ;  /* 0x00000034081c723c */ /* 0x000fe200000018ff */
[----:B------:R-:W-:-:S06]  /*4b30*/  IMAD.MOV.U32 R47, RZ, RZ, R122 ;  /* 0x000000ffff2f7224 */ /* 0x000fcc00078e007a */
[----:B------:R-:W-:Y:S01]  /*4b40*/  IMAD.MOV.U32 R53, RZ, RZ, R119 ;  /* 0x000000ffff357224 */ /* 0x000fe200078e0077 */
[----:B------:R-:W-:Y:S01]  /*4b50*/  HMMA.16816.F32 R176, R4, R26, R36 ;  /* 0x0000001a04b0723c */ /* 0x000fe20000001824 */
[----:B------:R-:W2:Y:S01]  /*4b60*/  LDSM.16.MT88.4 R36, [R236+0x9080] ;  /* 0x00908000ec24783b */ /* 0x000ea20000004200 */
[----:B------:R-:W-:-:S06]  /*4b70*/  IMAD.MOV.U32 R52, RZ, RZ, R116 ;  /* 0x000000ffff347224 */ /* 0x000fcc00078e0074 */
[----:B------:R-:W-:Y:S07]  /*4b80*/  HMMA.16816.F32 R24, R8, R54, RZ ;  /* 0x000000360818723c */ /* 0x000fee00000018ff */
[----:B------:R-:W-:Y:S01]  /*4b90*/  IMAD.MOV.U32 R54, RZ, RZ, R118 ;  /* 0x000000ffff367224 */ /* 0x000fe200078e0076 */
[----:B------:R-:W-:Y:S01]  /*4ba0*/  HMMA.16816.F32 R16, R4, R56, R16 ;  /* 0x000000380410723c */ /* 0x000fe20000001810 */
[----:B------:R-:W-:-:S06]  /*4bb0*/  MOV R55, R117 ;  /* 0x0000007500377202 */ /* 0x000fcc0000000f00 */
[----:B------:R-:W-:Y:S01]  /*4bc0*/  IMAD.MOV.U32 R56, RZ, RZ, R104 ;  /* 0x000000ffff387224 */ /* 0x000fe200078e0068 */
[----:B------:R-:W-:Y:S01]  /*4bd0*/  HMMA.16816.F32 R80, R4, R82, R20 ;  /* 0x000000520450723c */ /* 0x000fe20000001814 */
[----:B------:R-:W-:-:S07]  /*4be0*/  MOV R57, R103 ;  /* 0x0000006700397202 */ /* 0x000fce0000000f00 */
[----:B------:R-:W-:Y:S07]  /*4bf0*/  HMMA.16816.F32 R20, R8, R60, RZ ;  /* 0x0000003c0814723c */ /* 0x000fee00000018ff */
[----:B------:R-:W-:Y:S01]  /*4c00*/  MOV R60, R0 ;  /* 0x00000000003c7202 */ /* 0x000fe20000000f00 */
[----:B------:R-:W-:Y:S01]  /*4c10*/  HMMA.16816.F32 R112, R4, R58, R32 ;  /* 0x0000003a0470723c */ /* 0x000fe20000001820 */
[----:B------:R-:W-:Y:S01]  /*4c20*/  IMAD.MOV.U32 R44, RZ, RZ, R16 ;  /* 0x000000ffff2c7224 */ /* 0x000fe200078e0010 */
[----:B------:R-:W-:Y:S01]  /*4c30*/  MOV R66, R18 ;  /* 0x0000001200427202 */ /* 0x000fe20000000f00 */
[----:B------:R-:W-:Y:S01]  /*4c40*/  IMAD.MOV.U32 R67, RZ, RZ, R17 ;  /* 0x000000ffff437224 */ /* 0x000fe200078e0011 */
[----:B------:R-:W-:Y:S01]  /*4c50*/  MOV R61, R15 ;  /* 0x0000000f003d7202 */ /* 0x000fe20000000f00 */
[----:B------:R-:W-:-:S02]  /*4c60*/  IMAD.MOV.U32 R64, RZ, RZ, R19 ;  /* 0x000000ffff407224 */ /* 0x000fc400078e0013 */
[----:B------:R-:W-:Y:S01]  /*4c70*/  IMAD.MOV.U32 R32, RZ, RZ, R102 ;  /* 0x000000ffff207224 */ /* 0x000fe200078e0066 */
[----:B-1----:R-:W-:Y:S01]  /*4c80*/  HMMA.16816.F32 R104, R4, R48, R28 ;  /* 0x000000300468723c */ /* 0x002fe2000000181c */
[----:B------:R-:W-:Y:S01]  /*4c90*/  LDSM.16.MT88.4 R28, [R240+0x8880] ;  /* 0x00888000f01c783b */ /* 0x000fe20000004200 */
[----:B------:R-:W-:Y:S01]  /*4ca0*/  IMAD.MOV.U32 R33, RZ, RZ, R57 ;  /* 0x000000ffff217224 */ /* 0x000fe200078e0039 */
[----:B------:R-:W-:Y:S01]  /*4cb0*/  MOV R35, R44 ;  /* 0x0000002c00237202 */ /* 0x000fe20000000f00 */
[----:B------:R-:W-:Y:S01]  /*4cc0*/  IMAD.MOV.U32 R57, RZ, RZ, R65 ;  /* 0x000000ffff397224 */ /* 0x000fe200078e0041 */
[----:B------:R-:W-:Y:S01]  /*4cd0*/  MOV R65, R120 ;  /* 0x0000007800417202 */ /* 0x000fe20000000f00 */
[----:B------:R-:W-:Y:S01]  /*4ce0*/  IMAD.MOV.U32 R44, RZ, RZ, R121 ;  /* 0x000000ffff2c7224 */ /* 0x000fe200078e0079 */
[----:B------:R-:W-:Y:S01]  /*4cf0*/  MOV R48, R100 ;  /* 0x0000006400307202 */ /* 0x000fe20000000f00 */
[----:B------:R-:W-:Y:S01]  /*4d00*/  IMAD.MOV.U32 R49, RZ, RZ, R101 ;  /* 0x000000ffff317224 */ /* 0x000fe200078e0065 */
[----:B------:R-:W-:Y:S01]  /*4d10*/  HMMA.16816.F32 R16, R8, R62, RZ ;  /* 0x0000003e0810723c */ /* 0x000fe200000018ff */
[----:B------:R-:W-:Y:S01]  /*4d20*/  IMAD.MOV.U32 R34, RZ, RZ, R45 ;  /* 0x000000ffff227224 */ /* 0x000fe200078e002d */
[----:B------:R-:W-:Y:S01]  /*4d30*/  MOV R59, R126 ;  /* 0x0000007e003b7202 */ /* 0x000fe20000000f00 */
[----:B------:R-:W-:-:S02]  /*4d40*/  IMAD.MOV.U32 R58, RZ, RZ, R127 ;  /* 0x000000ffff3a7224 */ /* 0x000fc400078e007f */
[----:B------:R-:W-:Y:S02]  /*4d50*/  IMAD.MOV.U32 R45, RZ, RZ, R124 ;  /* 0x000000ffff2d7224 */ /* 0x000fe400078e007c */
[----:B------:R-:W-:Y:S01]  /*4d60*/  FADD.FTZ R0, R97, R14 ;  /* 0x0000000e61007221 */ /* 0x000fe20000010000 */
[----:B------:R-:W-:Y:S01]  /*4d70*/  HMMA.16816.F32 R100, R4, R50, R24 ;  /* 0x000000320464723c */ /* 0x000fe20000001818 */
[----:B------:R-:W1:Y:S01]  /*4d80*/  LDSM.16.MT88.4 R24, [R237+0x9080] ;  /* 0x00908000ed18783b */ /* 0x000e620000004200 */
[----:B------:R-:W-:Y:S02]  /*4d90*/  IMAD.MOV.U32 R62, RZ, RZ, R13 ;  /* 0x000000ffff3e7224 */ /* 0x000fe400078e000d */
[----:B------:R-:W-:Y:S02]  /*4da0*/  FADD.FTZ R13, R98, R0 ;  /* 0x00000000620d7221 */ /* 0x000fe40000010000 */
[----:B------:R-:W-:Y:S02]  /*4db0*/  IMAD.MOV.U32 R63, RZ, RZ, R3 ;  /* 0x000000ffff3f7224 */ /* 0x000fe400078e0003 */
[----:B------:R-:W-:-:S02]  /*4dc0*/  IMAD.MOV.U32 R50, RZ, RZ, R169 ;  /* 0x000000ffff327224 */ /* 0x000fc400078e00a9 */
[----:B------:R-:W-:Y:S02]  /*4dd0*/  IMAD.MOV.U32 R51, RZ, RZ, R168 ;  /* 0x000000ffff337224 */ /* 0x000fe400078e00a8 */
[----:B--2---:R-:W-:Y:S01]  /*4de0*/  HMMA.16816.F32 R168, R4, R36, R20 ;  /* 0x0000002404a8723c */ /* 0x004fe20000001814 */
[--C-:B------:R-:W-:Y:S02]  /*4df0*/  FFMA.FTZ R3, R94, c[0x0][0x2d0], -R12.reuse ;  /* 0x0000b4005e037a23 */ /* 0x100fe4000001080c */
[----:B------:R-:W-:Y:S02]  /*4e00*/  FFMA.FTZ R0, R93, c[0x0][0x2d0], -R12 ;  /* 0x0000b4005d007a23 */ /* 0x000fe4000001080c */
[----:B------:R-:W-:Y:S01]  /*4e10*/  IMAD.MOV.U32 R97, RZ, RZ, R50 ;  /* 0x000000ffff617224 */ /* 0x000fe200078e0032 */
[----:B------:R-:W-:Y:S01]  /*4e20*/  MOV R50, R163 ;  /* 0x000000a300327202 */ /* 0x000fe20000000f00 */
[----:B------:R-:W-:Y:S01]  /*4e30*/  IMAD.MOV.U32 R36, RZ, RZ, R111 ;  /* 0x000000ffff247224 */ /* 0x000fe200078e006f */
[----:B------:R-:W-:Y:S01]  /*4e40*/  HMMA.16816.F32 R20, R8, R40, RZ ;  /* 0x000000280814723c */ /* 0x000fe200000018ff */
[----:B------:R-:W-:Y:S01]  /*4e50*/  MOV R37, R56 ;  /* 0x0000003800257202 */ /* 0x000fe20000000f00 */
[----:B------:R-:W-:Y:S01]  /*4e60*/  IMAD.MOV.U32 R56, RZ, RZ, R125 ;  /* 0x000000ffff387224 */ /* 0x000fe200078e007d */
[----:B------:R2:W3:Y:S01]  /*4e70*/  MUFU.EX2 R40, R0 ;  /* 0x0000000000287308 */ /* 0x0004e20000000800 */
[----:B------:R-:W-:Y:S01]  /*4e80*/  IMAD.MOV.U32 R98, RZ, RZ, R51 ;  /* 0x000000ffff627224 */ /* 0x000fe200078e0033 */
[----:B------:R4:W5:Y:S02]  /*4e90*/  LDL.LU R163, [R1+0x98] ;  /* 0x0000980001a37983 */ /* 0x0009640000300800 */
[----:B------:R-:W-:Y:S01]  /*4ea0*/  IMAD.MOV.U32 R41, RZ, RZ, R108 ;  /* 0x000000ffff297224 */ /* 0x000fe200078e006c */
[----:B------:R-:W-:Y:S07]  /*4eb0*/  HMMA.16816.F32 R120, R4, R38, R16 ;  /* 0x000000260478723c */ /* 0x000fee0000001810 */
[----:B------:R-:W-:Y:S01]  /*4ec0*/  MOV R38, R110 ;  /* 0x0000006e00267202 */ /* 0x000fe20000000f00 */
[----:B------:R-:W-:Y:S01]  /*4ed0*/  HMMA.16816.F32 R16, R8, R42, RZ ;  /* 0x0000002a0810723c */ /* 0x000fe200000018ff */
[----:B------:R-:W-:-:S02]  /*4ee0*/  IMAD.MOV.U32 R39, RZ, RZ, R109 ;  /* 0x000000ffff277224 */ /* 0x000fc400078e006d */
[----:B------:R-:W-:Y:S01]  /*4ef0*/  MOV R93, R38 ;  /* 0x00000026005d7202 */ /* 0x000fe20000000f00 */
[----:B--2---:R-:W-:-:S04]  /*4f00*/  FFMA.FTZ R0, R92, c[0x0][0x2d0], -R2 ;  /* 0x0000b4005c007a23 */ /* 0x004fc80000010802 */
[C---:B-1----:R-:W-:Y:S01]  /*4f10*/  HMMA.16816.F32 R108, R4.reuse, R24, R20 ;  /* 0x00000018046c723c */ /* 0x042fe20000001814 */
[----:B------:R-:W1:Y:S11]  /*4f20*/  LDSM.16.MT88.4 R20, [R240+0x9080] ;  /* 0x00908000f014783b */ /* 0x000e760000004200 */
[----:B------:R-:W-:Y:S04]  /*4f30*/  @!UPT UIADD3 URZ, URZ, URZ, URZ ;  /* 0x0000003f3f3ff290 */ /* 0x000fe8000fffe03f */
[----:B------:R-:W-:Y:S01]  /*4f40*/  HMMA.16816.F32 R116, R4, R26, R16 ;  /* 0x0000001a0474723c */ /* 0x000fe20000001810 */
[----:B------:R-:W-:Y:S01]  /*4f50*/  MOV R38, R144 ;  /* 0x0000009000267202 */ /* 0x000fe20000000f00 */
[----:B------:R-:W-:Y:S02]  /*4f60*/  IMAD.MOV.U32 R43, RZ, RZ, R155 ;  /* 0x000000ffff2b7224 */ /* 0x000fe400078e009b */
[----:B------:R-:W-:Y:S02]  /*4f70*/  IMAD.MOV.U32 R94, RZ, RZ, R39 ;  /* 0x000000ffff5e7224 */ /* 0x000fe400078e0027 */
[----:B------:R-:W-:Y:S02]  /*4f80*/  IMAD.MOV.U32 R92, RZ, RZ, R41 ;  /* 0x000000ffff5c7224 */ /* 0x000fe400078e0029 */
[----:B------:R-:W-:Y:S11]  /*4f90*/  HMMA.16816.F32 R16, R8, R28, RZ ;  /* 0x0000001c0810723c */ /* 0x000ff600000018ff */
[----:B------:R-:W-:Y:S11]  /*4fa0*/  @!UPT UIADD3 URZ, URZ, URZ, URZ ;  /* 0x0000003f3f3ff290 */ /* 0x000ff6000fffe03f */
[----:B------:R-:W-:Y:S02]  /*4fb0*/  @!UPT UIADD3 URZ, URZ, URZ, URZ ;  /* 0x0000003f3f3ff290 */ /* 0x000fe4000fffe03f */
[----:B-1----:R-:W-:Y:S07]  /*4fc0*/  HMMA.16816.F32 R124, R4, R20, R16 ;  /* 0x00000014047c723c */ /* 0x002fee0000001810 */
[--C-:B------:R-:W-:Y:S01]  /*4fd0*/  FFMA.FTZ R21, R96, c[0x0][0x2d0], -R12.reuse ;  /* 0x0000b40060157a23 */ /* 0x100fe2000001080c */
[----:B------:R-:W-:Y:S01]  /*4fe0*/  HMMA.16816.F32 R16, R8, R30, RZ ;  /* 0x0000001e0810723c */ /* 0x000fe200000018ff */
[----:B------:R-:W-:Y:S01]  /*4ff0*/  FFMA.FTZ R20, R95, c[0x0][0x2d0], -R12 ;  /* 0x0000b4005f147a23 */ /* 0x000fe2000001080c */
[----:B------:R-:W-:Y:S01]  /*5000*/  MOV R96, R37 ;  /* 0x0000002500607202 */ /* 0x000fe20000000f00 */
[----:B------:R-:W-:Y:S01]  /*5010*/  IMAD.MOV.U32 R95, RZ, RZ, R36 ;  /* 0x000000ffff5f7224 */ /* 0x000fe200078e0024 */
[----:B------:R-:W-:Y:S01]  /*5020*/  MOV R28, R154 ;  /* 0x0000009a001c7202 */ /* 0x000fe20000000f00 */
[----:B------:R-:W-:Y:S01]  /*5030*/  IMAD.MOV.U32 R29, RZ, RZ, R153 ;  /* 0x000000ffff1d7224 */ /* 0x000fe200078e0099 */
[----:B------:R-:W-:Y:S11]  /*5040*/  MUFU.EX2 R21, R21 ;  /* 0x0000001500157308 */ /* 0x000ff60000000800 */
[----:B------:R-:W-:Y:S07]  /*5050*/  @!UPT UIADD3 URZ, URZ, URZ, URZ ;  /* 0x0000003f3f3ff290 */ /* 0x000fee000fffe03f */
[----:B------:R-:W-:Y:S01]  /*5060*/  HMMA.16816.F32 R24, R4, R22, R16 ;  /* 0x000000160418723c */ /* 0x000fe20000001810 */
[----:B------:R-:W-:Y:S01]  /*5070*/  MOV R31, R147 ;  /* 0x00000093001f7202 */ /* 0x000fe20000000f00 */
[----:B------:R-:W-:Y:S01]  /*5080*/  IMAD.MOV.U32 R36, RZ, RZ, R146 ;  /* 0x000000ffff247224 */ /* 0x000fe200078e0092 */
[----:B------:R1:W-:Y:S04]  /*5090*/  MUFU.EX2 R23, R3 ;  /* 0x0000000300177308 */ /* 0x0003e80000000800 */
[----:B------:R-:W-:Y:S01]  /*50a0*/  FADD.FTZ R22, R99, R13 ;  /* 0x0000000d63167221 */ /* 0x000fe20000010000 */
[----:B------:R-:W-:Y:S01]  /*50b0*/  MOV R99, R48 ;  /* 0x0000003000637202 */ /* 0x000fe20000000f00 */
[----:B------:R-:W2:Y:S01]  /*50c0*/  LDSM.16.MT88.4 R12, [R239+0x8880] ;  /* 0x00888000ef0c783b */ /* 0x000ea20000004200 */
[----:B------:R-:W-:Y:S01]  /*50d0*/  IMAD.MOV.U32 R37, RZ, RZ, R145 ;  /* 0x000000ffff257224 */ /* 0x000fe200078e0091 */
[----:B------:R-:W2:Y:S01]  /*50e0*/  MUFU.EX2 R20, R20 ;  /* 0x0000001400147308 */ /* 0x000ea20000000800 */
[----:B------:R-:W-:Y:S01]  /*50f0*/  IMAD.MOV.U32 R30, RZ, RZ, R152 ;  /* 0x000000ffff1e7224 */ /* 0x000fe200078e0098 */
[----:B------:R-:W-:Y:S01]  /*5100*/  LDSM.16.MT88.4 R144, [R237+0x5080] ;  /* 0x00508000ed90783b */ /* 0x000fe20000004200 */
[----:B------:R-:W-:-:S02]  /*5110*/  IMAD.MOV.U32 R39, RZ, RZ, R131 ;  /* 0x000000ffff277224 */ /* 0x000fc400078e0083 */
[----:B------:R-:W-:Y:S01]  /*5120*/  IMAD.MOV.U32 R48, RZ, RZ, R49 ;  /* 0x000000ffff307224 */ /* 0x000fe200078e0031 */
[----:B------:R-:W-:Y:S01]  /*5130*/  LDSM.16.MT88.4 R152, [R236+0x5080] ;  /* 0x00508000ec98783b */ /* 0x000fe20000004200 */
[----:B------:R-:W-:Y:S02]  /*5140*/  IMAD.MOV.U32 R49, RZ, RZ, R32 ;  /* 0x000000ffff317224 */ /* 0x000fe400078e0020 */
[----:B-1----:R-:W-:Y:S01]  /*5150*/  FFMA.FTZ R3, R90, c[0x0][0x2d0], -R2 ;  /* 0x0000b4005a037a23 */ /* 0x002fe20000010802 */
[C---:B--2---:R-:W-:Y:S08]  /*5160*/  HMMA.16816.F32 R16, R8.reuse, R12, RZ ;  /* 0x0000000c0810723c */ /* 0x044ff000000018ff */
[----:B------:R-:W-:Y:S01]  /*5170*/  HMMA.16816.F32 R8, R8, R14, RZ ;  /* 0x0000000e0808723c */ /* 0x000fe200000018ff */
[----:B------:R-:W1:Y:S11]  /*5180*/  LDSM.16.MT88.4 R12, [R239+0x9080] ;  /* 0x00908000ef0c783b */ /* 0x000e760000004200 */
[----:B------:R-:W-:Y:S04]  /*5190*/  @!UPT UIADD3 URZ, URZ, URZ, URZ ;  /* 0x0000003f3f3ff290 */ /* 0x000fe8000fffe03f */
[C---:B-1----:R-:W-:Y:S08]  /*51a0*/  HMMA.16816.F32 R16, R4.reuse, R12, R16 ;  /* 0x0000000c0410723c */ /* 0x042ff00000001810 */
[----:B------:R-:W-:Y:S01]  /*51b0*/  HMMA.16816.F32 R12, R4, R14, R8 ;  /* 0x0000000e040c723c */ /* 0x000fe20000001808 */
[----:B------:R1:W-:Y:S06]  /*51c0*/  MUFU.EX2 R7, R0 ;  /* 0x0000000000077308 */ /* 0x0003ec0000000800 */
[----:B------:R-:W-:-:S02]  /*51d0*/  FADD.FTZ R4, R128, R22 ;  /* 0x0000001680047221 */ /* 0x000fc40000010000 */
[----:B------:R-:W-:Y:S01]  /*51e0*/  MUFU.EX2 R5, R3 ;  /* 0x0000000300057308 */ /* 0x000fe20000000800 */
[----:B---3--:R-:W-:Y:S02]  /*51f0*/  IMAD.MOV.U32 R22, RZ, RZ, R40 ;  /* 0x000000ffff167224 */ /* 0x008fe400078e0028 */
[--C-:B-1----:R-:W-:Y:S02]  /*5200*/  FFMA.FTZ R0, R91, c[0x0][0x2d0], -R2.reuse ;  /* 0x0000b4005b007a23 */ /* 0x102fe40000010802 */
[----:B------:R-:W-:-:S03]  /*5210*/  FFMA.FTZ R2, R89, c[0x0][0x2d0], -R2 ;  /* 0x0000b40059027a23 */ /* 0x000fc60000010802 */
[----:B------:R1:W-:Y:S08]  /*5220*/  MUFU.EX2 R6, R0 ;  /* 0x0000000000067308 */ /* 0x0003f00000000800 */
[----:B------:R2:W3:Y:S01]  /*5230*/  MUFU.EX2 R3, R2 ;  /* 0x0000000200037308 */ /* 0x0004e20000000800 */
[----:B------:R-:W-:Y:S01]  /*5240*/  F2FP.PACK_AB R128, R20, R21 ;  /* 0x000000151480723e */ /* 0x000fe200000000ff */
[----:B------:R-:W-:Y:S01]  /*5250*/  IMAD.MOV.U32 R8, RZ, RZ, R35 ;  /* 0x000000ffff087224 */ /* 0x000fe200078e0023 */
[----:B------:R-:W-:Y:S01]  /*5260*/  MOV R41, R160 ;  /* 0x000000a000297202 */ /* 0x000fe20000000f00 */
[----:B------:R-:W-:-:S02]  /*5270*/  IMAD.MOV.U32 R40, RZ, RZ, R161 ;  /* 0x000000ffff287224 */ /* 0x000fc400078e00a1 */
[----:B------:R-:W-:Y:S02]  /*5280*/  IMAD.MOV.U32 R42, RZ, RZ, R135 ;  /* 0x000000ffff2a7224 */ /* 0x000fe400078e0087 */
[----:B------:R-:W-:Y:S02]  /*5290*/  IMAD.MOV.U32 R51, RZ, RZ, R162 ;  /* 0x000000ffff337224 */ /* 0x000fe400078e00a2 */
[----:B-1----:R-:W-:Y:S01]  /*52a0*/  FADD.FTZ R0, R86, R84 ;  /* 0x0000005456007221 */ /* 0x002fe20000010000 */
[----:B------:R-:W-:Y:S01]  /*52b0*/  MOV R10, R66 ;  /* 0x00000042000a7202 */ /* 0x000fe20000000f00 */
[----:B------:R-:W-:Y:S01]  /*52c0*/  IMAD.MOV.U32 R9, RZ, RZ, R67 ;  /* 0x000000ffff097224 */ /* 0x000fe200078e0043 */
[----:B------:R4:W5:Y:S01]  /*52d0*/  LDL.LU R162, [R1+0x94] ;  /* 0x0000940001a27983 */ /* 0x0009620000300800 */
[----:B--2---:R-:W-:Y:S01]  /*52e0*/  FADD.FTZ R2, R130, R4 ;  /* 0x0000000482027221 */ /* 0x004fe20000010000 */
[----:B------:R-:W-:Y:S02]  /*52f0*/  F2FP.PACK_AB R130, R22, R23 ;  /* 0x000000171682723e */ /* 0x000fe400000000ff */
[----:B---3--:R-:W-:Y:S01]  /*5300*/  F2FP.PACK_AB R131, R3, R5 ;  /* 0x000000050383723e */ /* 0x008fe200000000ff */
[----:B------:R-:W-:Y:S01]  /*5310*/  FADD.FTZ R4, R129, R2 ;  /* 0x0000000281047221 */ /* 0x000fe20000010000 */
[----:B------:R-:W-:Y:S01]  /*5320*/  F2FP.PACK_AB R129, R6, R7 ;  /* 0x000000070681723e */ /* 0x000fe200000000ff */
[----:B------:R-:W-:Y:S01]  /*5330*/  FADD.FTZ R0, R85, R0 ;  /* 0x0000000055007221 */ /* 0x000fe20000010000 */
[----:B------:R4:W5:Y:S05]  /*5340*/  LDL.LU R161, [R1+0x90] ;  /* 0x0000900001a17983 */ /* 0x00096a0000300800 */
[C---:B------:R-:W-:Y:S08]  /*5350*/  HMMA.16816.F32 R148, R128.reuse, R144, R148 ;  /* 0x000000908094723c */ /* 0x040ff00000001894 */
[C---:B------:R-:W-:Y:S01]  /*5360*/  HMMA.16816.F32 R156, R128.reuse, R152, R156 ;  /* 0x00000098809c723c */ /* 0x040fe2000000189c */
[----:B------:R-:W-:Y:S01]  /*5370*/  FADD.FTZ R0, R88, R0 ;  /* 0x0000000058007221 */ /* 0x000fe20000010000 */
[----:B------:R4:W5:Y:S06]  /*5380*/  LDL.LU R160, [R1+0x8c] ;  /* 0x00008c0001a07983 */ /* 0x00096c0000300800 */
[C---:B------:R-:W-:Y:S01]  /*5390*/  HMMA.16816.F32 R144, R128.reuse, R146, R136 ;  /* 0x000000928090723c */ /* 0x040fe20000001888 */
[----:B------:R-:W1:Y:S07]  /*53a0*/  LDSM.16.MT88.4 R136, [R240+0x5080] ;  /* 0x00508000f088783b */ /* 0x000e6e0000004200 */
[----:B------:R-:W-:Y:S01]  /*53b0*/  HMMA.16816.F32 R152, R128, R154, R96 ;  /* 0x0000009a8098723c */ /* 0x000fe20000001860 */
[----:B------:R-:W-:Y:S01]  /*53c0*/  FADD.FTZ R2, R87, R0 ;  /* 0x0000000057027221 */ /* 0x000fe20000010000 */
[----:B------:R-:W-:Y:S01]  /*53d0*/  LDSM.16.MT88.4 R88, [R240+0x8080] ;  /* 0x00808000f058783b */ /* 0x000fe20000004200 */
[----:B------:R-:W-:Y:S01]  /*53e0*/  IMAD.MOV.U32 R11, RZ, RZ, R64 ;  /* 0x000000ffff0b7224 */ /* 0x000fe200078e0040 */
[----:B------:R-:W-:-:S02]  /*53f0*/  UIMAD.WIDE.U32 UR10, UR16, UR4, URZ ;  /* 0x00000004100a72a5 */ /* 0x000fc4000f8e003f */
[----:B------:R4:W5:Y:S01]  /*5400*/  LDL.LU R135, [R1+0x88] ;  /* 0x0000880001877983 */ /* 0x0009620000300800 */
[----:B------:R-:W-:Y:S01]  /*5410*/  IMAD.MOV.U32 R98, RZ, RZ, R33 ;  /* 0x000000ffff627224 */ /* 0x000fe200078e0021 */
[----:B------:R-:W-:Y:S02]  /*5420*/  MOV R97, R34 ;  /* 0x0000002200617202 */ /* 0x000fe40000000f00 */
[----:B------:R-:W2:Y:S01]  /*5430*/  LDSM.16.MT88.4 R32, [R239+0x5080] ;  /* 0x00508000ef20783b */ /* 0x000ea20000004200 */
[C---:B-1----:R-:W-:Y:S08]  /*5440*/  HMMA.16816.F32 R140, R128.reuse, R136, R140 ;  /* 0x00000088808c723c */ /* 0x042ff0000000188c */
[C---:B------:R-:W-:Y:S08]  /*5450*/  HMMA.16816.F32 R136, R128.reuse, R138, R28 ;  /* 0x0000008a8088723c */ /* 0x040ff0000000181c */
[C---:B--2---:R-:W-:Y:S01]  /*5460*/  HMMA.16816.F32 R28, R128.reuse, R32, R40 ;  /* 0x00000020801c723c */ /* 0x044fe20000001828 */
[----:B------:R-:W-:Y:S07]  /*5470*/  LDSM.16.MT88.4 R40, [R236+0x6880] ;  /* 0x00688000ec28783b */ /* 0x000fee0000004200 */
[C---:B------:R-:W-:Y:S01]  /*5480*/  HMMA.16816.F32 R32, R128.reuse, R34, R48 ;  /* 0x000000228020723c */ /* 0x040fe20000001830 */
[----:B------:R-:W1:Y:S07]  /*5490*/  LDSM.16.MT88.4 R48, [R237+0x6880] ;  /* 0x00688000ed30783b */ /* 0x000e6e0000004200 */
[C---:B-1----:R-:W-:Y:S08]  /*54a0*/  HMMA.16816.F32 R44, R128.reuse, R48, R44 ;  /* 0x00000030802c723c */ /* 0x042ff0000000182c */
[C---:B------:R-:W-:Y:S01]  /*54b0*/  HMMA.16816.F32 R48, R128.reuse, R50, R72 ;  /* 0x000000328030723c */ /* 0x040fe20000001848 */
[----:B------:R-:W1:Y:S07]  /*54c0*/  LDSM.16.MT88.4 R72, [R236+0x8080] ;  /* 0x00808000ec48783b */ /* 0x000e6e0000004200 */
[C---:B------:R-:W-:Y:S08]  /*54d0*/  HMMA.16816.F32 R36, R128.reuse, R40, R36 ;  /* 0x000000288024723c */ /* 0x040ff00000001824 */
[C---:B------:R-:W-:Y:S01]  /*54e0*/  HMMA.16816.F32 R40, R128.reuse, R42, R56 ;  /* 0x0000002a8028723c */ /* 0x040fe20000001838 */
[----:B------:R-:W2:Y:S07]  /*54f0*/  LDSM.16.MT88.4 R56, [R240+0x6880] ;  /* 0x00688000f038783b */ /* 0x000eae0000004200 */
[C---:B-1----:R-:W-:Y:S08]  /*5500*/  HMMA.16816.F32 R68, R128.reuse, R72, R68 ;  /* 0x000000488044723c */ /* 0x042ff00000001844 */
[----:B------:R-:W-:Y:S07]  /*5510*/  HMMA.16816.F32 R72, R128, R74, R176 ;  /* 0x0000004a8048723c */ /* 0x000fee00000018b0 */
[----:B------:R-:W-:Y:S01]  /*5520*/  MOV R178, R98 ;  /* 0x0000006200b27202 */ /* 0x000fe20000000f00 */
[----:B------:R-:W-:-:S02]  /*5530*/  IMAD.MOV.U32 R179, RZ, RZ, R97 ;  /* 0x000000ffffb37224 */ /* 0x000fc400078e0061 */
[----:B------:R-:W1:Y:S01]  /*5540*/  LDSM.16.MT88.4 R96, [R239+0x8080] ;  /* 0x00808000ef60783b */ /* 0x000e620000004200 */
[C---:B--2---:R-:W-:Y:S01]  /*5550*/  HMMA.16816.F32 R52, R128.reuse, R56, R52 ;  /* 0x000000388034723c */ /* 0x044fe20000001834 */
[----:B------:R-:W-:Y:S02]  /*5560*/  IMAD.MOV.U32 R0, RZ, RZ, R65 ;  /* 0x000000ffff007224 */ /* 0x000fe400078e0041 */
[----:B------:R-:W2:Y:S05]  /*5570*/  LDSM.16.MT88.4 R64, [R239+0x6880] ;  /* 0x00688000ef40783b */ /* 0x000eaa0000004200 */
[C---:B------:R-:W-:Y:S08]  /*5580*/  HMMA.16816.F32 R56, R128.reuse, R58, R92 ;  /* 0x0000003a8038723c */ /* 0x040ff0000000185c */
[----:B-1----:R-:W-:Y:S01]  /*5590*/  HMMA.16816.F32 R92, R128, R96, R104 ;  /* 0x00000060805c723c */ /* 0x002fe20000001868 */
[----:B------:R-:W1:Y:S01]  /*55a0*/  LDSM.16.MT88.4 R104, [R236+0x9880] ;  /* 0x00988000ec68783b */ /* 0x000e620000004200 */
[----:B------:R-:W-:-:S02]  /*55b0*/  FADD.FTZ R0, R0, R4 ;  /* 0x0000000400007221 */ /* 0x000fc40000010000 */
[----:B------:R-:W-:Y:S02]  /*55c0*/  FADD.FTZ R2, R178, R2 ;  /* 0x00000002b2027221 */ /* 0x000fe40000010000 */
[----:B------:R-:W-:Y:S02]  /*55d0*/  FADD.FTZ R4, R21, R0 ;  /* 0x0000000015047221 */ /* 0x000fe40000010000 */
[C---:B------:R-:W-:Y:S01]  /*55e0*/  HMMA.16816.F32 R84, R128.reuse, R88, R8 ;  /* 0x000000588054723c */ /* 0x040fe20000001808 */
[----:B------:R-:W-:Y:S01]  /*55f0*/  FADD.FTZ R0, R179, R2 ;  /* 0x00000002b3007221 */ /* 0x000fe20000010000 */
[----:B------:R-:W-:Y:S06]  /*5600*/  LDSM.16.MT88.4 R8, [R239+0x9880] ;  /* 0x00988000ef08783b */ /* 0x000fec0000004200 */
[----:B------:R-:W-:Y:S01]  /*5610*/  HMMA.16816.F32 R88, R128, R90, R112 ;  /* 0x0000005a8058723c */ /* 0x000fe20000001870 */
[----:B------:R-:W3:Y:S01]  /*5620*/  LDSM.16.MT88.4 R112, [R237+0x9880] ;  /* 0x00988000ed70783b */ /* 0x000ee20000004200 */
[----:B------:R-:W-:-:S06]  /*5630*/  FADD.FTZ R0, R134, R0 ;  /* 0x0000000086007221 */ /* 0x000fcc0000010000 */
[C---:B------:R-:W-:Y:S08]  /*5640*/  HMMA.16816.F32 R96, R128.reuse, R98, R100 ;  /* 0x000000628060723c */ /* 0x040ff00000001864 */
[C---:B--2---:R-:W-:Y:S08]  /*5650*/  HMMA.16816.F32 R60, R128.reuse, R64, R60 ;  /* 0x00000040803c723c */ /* 0x044ff0000000183c */
[C---:B------:R-:W-:Y:S01]  /*5660*/  HMMA.16816.F32 R64, R128.reuse, R66, R80 ;  /* 0x000000428040723c */ /* 0x040fe20000001850 */
[----:B------:R-:W2:Y:S07]  /*5670*/  LDSM.16.MT88.4 R80, [R237+0x8080] ;  /* 0x00808000ed50783b */ /* 0x000eae0000004200 */
[C---:B-1----:R-:W-:Y:S08]  /*5680*/  HMMA.16816.F32 R100, R128.reuse, R104, R168 ;  /* 0x000000688064723c */ /* 0x042ff000000018a8 */
[----:B------:R-:W-:Y:S01]  /*5690*/  HMMA.16816.F32 R104, R128, R106, R120 ;  /* 0x0000006a8068723c */ /* 0x000fe20000001878 */
[----:B------:R-:W1:Y:S01]  /*56a0*/  LDSM.16.MT88.4 R120, [R240+0x9880] ;  /* 0x00988000f078783b */ /* 0x000e620000004200 */
[----:B------:R-:W-:-:S02]  /*56b0*/  FADD.FTZ R7, R7, R0 ;  /* 0x0000000007077221 */ /* 0x000fc40000010000 */
[----:B------:R-:W-:Y:S02]  /*56c0*/  FADD.FTZ R2, R20, R4 ;  /* 0x0000000414027221 */ /* 0x000fe40000010000 */
[----:B------:R-:W-:Y:S02]  /*56d0*/  FADD.FTZ R6, R6, R7 ;  /* 0x0000000706067221 */ /* 0x000fe40000010000 */
[----:B------:R-:W-:Y:S02]  /*56e0*/  FADD.FTZ R0, R23, R2 ;  /* 0x0000000217007221 */ /* 0x000fe40000010000 */
[----:B------:R-:W-:Y:S02]  /*56f0*/  FADD.FTZ R5, R5, R6 ;  /* 0x0000000605057221 */ /* 0x000fe40000010000 */
[----:B------:R-:W-:Y:S02]  /*5700*/  FADD.FTZ R2, R22, R0 ;  /* 0x0000000016027221 */ /* 0x000fe40000010000 */
[----:B------:R-:W-:-:S05]  /*5710*/  FADD.FTZ R0, R3, R5 ;  /* 0x0000000503007221 */ /* 0x000fca0000010000 */
[----:B------:R4:W-:Y:S04]  /*5720*/  STL [R1+0x24], R0 ;  /* 0x0000240001007387 */ /* 0x0009e80000100800 */
[----:B------:R4:W-:Y:S01]  /*5730*/  STL [R1+0x20], R2 ;  /* 0x0000200201007387 */ /* 0x0009e20000100800 */
[----:B------:R-:W-:Y:S01]  /*5740*/  PLOP3.LUT P0, PT, PT, PT, UP6, 0x40, 0x0 ;  /* 0x000000000000781c */ /* 0x000fe20003f0e868 */
[----:B------:R-:W-:Y:S02]  /*5750*/  @UP5 UMOV UR9, UR11 ;  /* 0x0000000b00095c82 */ /* 0x000fe40008000000 */
[----:B------:R-:W-:Y:S01]  /*5760*/  @UP5 USHF.R.U32.HI UR16, URZ, UR5, UR9 ;  /* 0x000000053f105299 */ /* 0x000fe20008011609 */
[----:B---3--:R-:W-:Y:S01]  /*5770*/  HMMA.16816.F32 R108, R128, R112, R108 ;  /* 0x00000070806c723c */ /* 0x008fe2000000186c */
[----:B------:R-:W-:-:S02]  /*5780*/  ULDC UR10, c[0x0][0x328] ;  /* 0x0000ca00000a7ab9 */ /* 0x000fc40000000800 */
[----:B------:R-:W-:Y:S02]  /*5790*/  UIADD3 UR15, UR15, UR16, URZ ;  /* 0x000000100f0f7290 */ /* 0x000fe4000fffe03f */
[----:B------:R-:W-:-:S03]  /*57a0*/  UIADD3 UR13, UR13, -0x2, URZ ;  /* 0xfffffffe0d0d7890 */ /* 0x000fc6000fffe03f */
[----:B------:R-:W-:Y:S01]  /*57b0*/  HMMA.16816.F32 R112, R128, R114, R116 ;  /* 0x000000728070723c */ /* 0x000fe20000001874 */
[----:B------:R-:W-:-:S07]  /*57c0*/  UIADD3 UR10, UR15, UR10, URZ ;  /* 0x0000000a0f0a7290 */ /* 0x000fce000fffe03f */
[C---:B--2---:R-:W-:Y:S08]  /*57d0*/  HMMA.16816.F32 R76, R128.reuse, R80, R76 ;  /* 0x00000050804c723c */ /* 0x044ff0000000184c */
[C---:B-1----:R-:W-:Y:S08]  /*57e0*/  HMMA.16816.F32 R116, R128.reuse, R120, R124 ;  /* 0x000000788074723c */ /* 0x042ff0000000187c */
[C---:B------:R-:W-:Y:S08]  /*57f0*/  HMMA.16816.F32 R80, R128.reuse, R82, R172 ;  /* 0x000000528050723c */ /* 0x040ff000000018ac */
[C---:B------:R-:W-:Y:S08]  /*5800*/  HMMA.16816.F32 R120, R128.reuse, R122, R24 ;  /* 0x0000007a8078723c */ /* 0x040ff00000001818 */
[C---:B------:R-:W-:Y:S08]  /*5810*/  HMMA.16816.F32 R124, R128.reuse, R8, R16 ;  /* 0x00000008807c723c */ /* 0x040ff00000001810 */
[----:B------:R-:W-:Y:S01]  /*5820*/  HMMA.16816.F32 R128, R128, R10, R12 ;  /* 0x0000000a8080723c */ /* 0x000fe2000000180c */
[----:B------:R-:W-:Y:S07]  /*5830*/  @P0 BRA `(.L_x_173) ;  /* 0x0000013000000947 */ /* 0x000fee0003800000 */
[----:B----4-:R-:W-:Y:S01]  /*5840*/  ISETP.LT.AND P0, PT, RZ, UR15, PT ;  /* 0x0000000fff007c0c */ /* 0x010fe2000bf01270 */
[----:B------:R-:W-:-:S02]  /*5850*/  UIADD3 UR11, UR15, -0x1, URZ ;  /* 0xffffffff0f0b7890 */ /* 0x000fc4000fffe03f */
[----:B------:R-:W-:-:S10]  /*5860*/  ULDC UR9, c[0x0][0x32c] ;  /* 0x0000cb0000097ab9 */ /* 0x000fd40000000800 */
[----:B------:R-:W-:Y:S05]  /*5870*/  @P0 BRA `(.L_x_174) ;  /* 0x0000007000000947 */ /* 0x000fea0003800000 */
[----:B------:R-:W-:Y:S02]  /*5880*/  UISETP.NE.AND UP0, UPT, UR9, 0x1, UPT ;  /* 0x000000010900788c */ /* 0x000fe4000bf05270 */
[----:B------:R-:W-:Y:S02]  /*5890*/  UIADD3 UR11, -UR15, URZ, URZ ;  /* 0x0000003f0f0b7290 */ /* 0x000fe4000fffe13f */
[----:B------:R-:W-:Y:S02]  /*58a0*/  ULDC.64 UR4, c[0x0][0x330] ;  /* 0x0000cc0000047ab9 */ /* 0x000fe40000000a00 */
[----:B------:R-:W-:-:S05]  /*58b0*/  UIMAD.WIDE.U32 UR14, UR11, UR4, URZ ;  /* 0x000000040b0e72a5 */ /* 0x000fca000f8e003f */
[----:B------:R-:W-:-:S04]  /*58c0*/  @UP0 USHF.R.U32.HI UR11, URZ, UR5, UR15 ;  /* 0x000000053f0b0299 */ /* 0x000fc8000801160f */
[----:B------:R-:W-:Y:S01]  /*58d0*/  ULOP3.LUT UR11, URZ, UR11, URZ, 0x33, !UPT ;  /* 0x0000000b3f0b7292 */ /* 0x000fe2000f8e333f */
[----:B------:R-:W-:Y:S05]  /*58e0*/  BRA `(.L_x_175) ;  /* 0x0000004000007947 */ /* 0x000fea0003800000 */
.L_x_174:
[----:B------:R-:W-:Y:S02]  /*58f0*/  UISETP.NE.AND UP0, UPT, UR9, 0x1, UPT ;  /* 0x000000010900788c */ /* 0x000fe4000bf05270 */
[----:B------:R-:W-:Y:S02]  /*5900*/  ULDC.64 UR4, c[0x0][0x330] ;  /* 0x0000cc0000047ab9 */ /* 0x000fe40000000a00 */
[----:B------:R-:W-:-:S07]  /*5910*/  UIMAD.WIDE.U32 UR14, UR11, UR4, URZ ;  /* 0x000000040b0e72a5 */ /* 0x000fce000f8e003f */
[----:B------:R-:W-:Y:S02]  /*5920*/  @UP0 USHF.R.U32.HI UR11, URZ, UR5, UR15 ;  /* 0x000000053f0b0299 */ /* 0x000fe4000801160f */
.L_x_175:
[----:B------:R-:W-:Y:S02]  /*5930*/  ULDC UR4, c[0x0][0x32c] ;  /* 0x0000cb0000047ab9 */ /* 0x000fe40000000800 */
[----:B------:R-:W-:-:S04]  /*5940*/  UIMAD UR4, UR11, UR9, UR4 ;  /* 0x000000090b0472a4 */ /* 0x000fc8000f8e0204 */
[----:B------:R-:W-:-:S04]  /*5950*/  UISETP.LT.AND UP0, UPT, UR10, UR4, UPT ;  /* 0x000000040a00728c */ /* 0x000fc8000bf01270 */
[----:B------:R-:W-:-:S04]  /*5960*/  USEL UR10, UR10, UR4, UP0 ;  /* 0x000000040a0a7287 */ /* 0x000fc80008000000 */
.L_x_173:
[----:B----4-:R-:W-:-:S04]  /*5970*/  UIMAD.WIDE UR4, UR10, 0x2aaaaaab, URZ ;  /* 0x2aaaaaab0a0478a5 */ /* 0x010fc8000f8e023f */
[----:B------:R-:W-:-:S04]  /*5980*/  USHF.R.U32.HI UR4, URZ, 0x1f, UR5 ;  /* 0x0000001f3f047899 */ /* 0x000fc80008011605 */
[----:B------:R-:W-:-:S04]  /*5990*/  ULEA.HI.SX32 UR4, UR5, UR4, 0x1d ;  /* 0x0000000405047291 */ /* 0x000fc8000f8fea3f */
[----:B------:R-:W-:-:S04]  /*59a0*/  UISETP.LT.AND UP0, UPT, UR12, UR4, UPT ;  /* 0x000000040c00728c */ /* 0x000fc8000bf01270 */
[----:B------:R-:W-:-:S04]  /*59b0*/  USEL UR9, UR12, UR4, !UP0 ;  /* 0x000000040c097287 */ /* 0x000fc8000c000000 */
[----:B------:R-:W-:-:S06]  /*59c0*/  UISETP.GE.AND UP0, UPT, UR13, UR9, UPT ;  /* 0x000000090d00728c */ /* 0x000fcc000bf06270 */
[----:B------:R-:W-:-:S13]  /*59d0*/  PLOP3.LUT P0, PT, PT, PT, UP0, 0x40, 0x0 ;  /* 0x000000000000781c */ /* 0x000fda0003f0e808 */
[----:B------:R-:W-:Y:S05]  /*59e0*/  @P0 BRA `(.L_x_176) ;  /* 0x00003f9000000947 */ /* 0x000fea0003800000 */
[----:B------:R-:W2:Y:S04]  /*59f0*/  LDL.64 R8, [R1+0x48] ;  /* 0x0000480001087983 */ /* 0x000ea80000100a00 */
[----:B------:R-:W3:Y:S04]  /*5a00*/  LDL.64 R6, [R1+0x40] ;  /* 0x0000400001067983 */ /* 0x000ee80000100a00 */
[----:B------:R-:W4:Y:S04]  /*5a10*/  LDL.64 R2, [R1+0x38] ;  /* 0x0000380001027983 */ /* 0x000f280000100a00 */
[----:B------:R-:W4:Y:S01]  /*5a20*/  LDL.64 R4, [R1+0x30] ;  /* 0x0000300001047983 */ /* 0x000f220000100a00 */
[----:B------:R-:W-:-:S02]  /*5a30*/  MOV R134, R132 ;  /* 0x0000008400867202 */ /* 0x000fc40000000f00 */
[C---:B--2---:R-:W-:Y:S02]  /*5a40*/  IADD3 R0, P0, R8.reuse, 0x40, RZ ;  /* 0x0000004008007810 */ /* 0x044fe40007f1e0ff */
[----:B------:R-:W-:-:S03]  /*5a50*/  IADD3 R11, P1, R8, 0x80, RZ ;  /* 0x00000080080b7810 */ /* 0x000fc60007f3e0ff */
[--C-:B---3--:R-:W-:Y:S01]  /*5a60*/  IMAD.X R10, RZ, RZ, R7.reuse, P0 ;  /* 0x000000ffff0a7224 */ /* 0x108fe200000e0607 */
[----:B------:R1:W-:Y:S01]  /*5a70*/  STL [R1+0x68], R0 ;  /* 0x0000680001007387 */ /* 0x0003e20000100800 */
[----:B------:R-:W-:-:S03]  /*5a80*/  IMAD.X R9, RZ, RZ, R7, P1 ;  /* 0x000000ffff097224 */ /* 0x000fc600008e0607 */
[----:B------:R-:W-:Y:S04]  /*5a90*/  STL [R1+0x60], R11 ;  /* 0x0000600b01007387 */ /* 0x000fe80000100800 */
[----:B------:R-:W-:Y:S01]  /*5aa0*/  STL [R1+0x64], R10 ;  /* 0x0000640a01007387 */ /* 0x000fe20000100800 */
[----:B-1----:R-:W-:Y:S02]  /*5ab0*/  IADD3 R0, P0, R8, 0xc0, RZ ;  /* 0x000000c008007810 */ /* 0x002fe40007f1e0ff */
[----:B----4-:R-:W-:-:S03]  /*5ac0*/  IADD3 R8, P2, R2, 0x40, RZ ;  /* 0x0000004002087810 */ /* 0x010fc60007f5e0ff */
[----:B------:R1:W-:Y:S02]  /*5ad0*/  STL [R1+0x58], R0 ;  /* 0x0000580001007387 */ /* 0x0003e40000100800 */
[----:B------:R-:W-:Y:S02]  /*5ae0*/  IMAD.X R6, RZ, RZ, R5, P2 ;  /* 0x000000ffff067224 */ /* 0x000fe400010e0605 */
[----:B------:R-:W-:Y:S04]  /*5af0*/  STL [R1+0x5c], R9 ;  /* 0x00005c0901007387 */ /* 0x000fe80000100800 */
[----:B------:R-:W-:Y:S01]  /*5b00*/  STL [R1+0x50], R8 ;  /* 0x0000500801007387 */ /* 0x000fe20000100800 */
[----:B-1----:R-:W-:Y:S01]  /*5b10*/  IMAD.X R0, RZ, RZ, R7, P0 ;  /* 0x000000ffff007224 */ /* 0x002fe200000e0607 */
[----:B------:R-:W-:-:S04]  /*5b20*/  IADD3 R7, P1, R2, 0x80, RZ ;  /* 0x0000008002077810 */ /* 0x000fc80007f3e0ff */
[----:B------:R1:W-:Y:S01]  /*5b30*/  STL [R1+0x54], R0 ;  /* 0x0000540001007387 */ /* 0x0003e20000100800 */
[----:B------:R-:W-:-:S03]  /*5b40*/  IMAD.X R3, RZ, RZ, R5, P1 ;  /* 0x000000ffff037224 */ /* 0x000fc600008e0605 */
[----:B------:R-:W-:Y:S04]  /*5b50*/  STL [R1+0x1c], R7 ;  /* 0x00001c0701007387 */ /* 0x000fe80000100800 */
[----:B------:R-:W-:Y:S01]  /*5b60*/  STL [R1+0x2c], R6 ;  /* 0x00002c0601007387 */ /* 0x000fe20000100800 */
[----:B-1----:R-:W-:-:S05]  /*5b70*/  IADD3 R0, P0, R2, 0xc0, RZ ;  /* 0x000000c002007810 */ /* 0x002fca0007f1e0ff */
[----:B------:R1:W-:Y:S04]  /*5b80*/  STL [R1+0x14], R0 ;  /* 0x0000140001007387 */ /* 0x0003e80000100800 */
[----:B------:R2:W-:Y:S01]  /*5b90*/  STL [R1+0x18], R3 ;  /* 0x0000180301007387 */ /* 0x0005e20000100800 */
[----:B-1----:R-:W-:-:S05]  /*5ba0*/  IADD3.X R0, RZ, R5, RZ, P0, !PT ;  /* 0x00000005ff007210 */ /* 0x002fca00007fe4ff */
[----:B------:R2:W-:Y:S01]  /*5bb0*/  STL [R1+0x10], R0 ;  /* 0x0000100001007387 */ /* 0x0005e20000100800 */
[----:B------:R-:W-:-:S03]  /*5bc0*/  IMAD.MOV.U32 R2, RZ, RZ, R133 ;  /* 0x000000ffff027224 */ /* 0x000fc600078e0085 */
.L_x_187:
[----:B-12---:R-:W2:Y:S01]  /*5bd0*/  LDL R0, [R1] ;  /* 0x0000000001007983 */ /* 0x006ea20000100800 */
[----:B------:R-:W-:Y:S04]  /*5be0*/  DEPBAR.LE SB0, 0x0 ;  /* 0x000080000000791a */ /* 0x000fe80000000000 */
[----:B------:R-:W-:Y:S01]  /*5bf0*/  BAR.SYNC.DEFER_BLOCKING 0x0 ;  /* 0x0000000000007b1d */ /* 0x000fe20000010000 */
[----:B------:R-:W-:Y:S06]  /*5c00*/  UISETP.GT.AND UP0, UPT, UR12, UR13, UPT ;  /* 0x0000000d0c00728c */ /* 0x000fec000bf04270 */
[----:B------:R-:W-:Y:S01]  /*5c10*/  PLOP3.LUT P0, PT, PT, PT, UP0, 0x80, 0x0 ;  /* 0x000000000000781c */ /* 0x000fe20003f0f008 */
[----:B-----5:R1:W3:Y:S04]  /*5c20*/  LDSM.16.M88.4 R8, [R135+0x14080] ;  /* 0x014080008708783b */ /* 0x0202e80000000200 */
[----:B------:R1:W4:Y:S04]  /*5c30*/  LDSM.16.M88.4 R16, [R135+0x14880] ;  /* 0x014880008710783b */ /* 0x0003280000000200 */
[----:B------:R1:W1:Y:S04]  /*5c40*/  LDSM.16.M88.4 R24, [R135+0x15080] ;  /* 0x015080008718783b */ /* 0x0002680000000200 */
[----:B------:R1:W1:Y:S04]  /*5c50*/  LDSM.16.M88.4 R168, [R242] ;  /* 0x00000000f2a8783b */ /* 0x0002680000000200 */
[----:B------:R1:W1:Y:S04]  /*5c60*/  LDSM.16.M88.4 R176, [R252] ;  /* 0x00000000fcb0783b */ /* 0x0002680000000200 */
[----:B--2---:R2:W1:Y:S01]  /*5c70*/  LDSM.16.M88.4 R172, [R0] ;  /* 0x0000000000ac783b */ /* 0x0044620000000200 */
[----:B------:R-:W-:-:S05]  /*5c80*/  @P0 BRA `(.L_x_177) ;  /* 0x0000043000000947 */ /* 0x000fca0003800000 */
[----:B--234-:R-:W2:Y:S01]  /*5c90*/  LDL R0, [R1+0x28] ;  /* 0x0000280001007983 */ /* 0x01cea20000100800 */
[----:B------:R-:W-:Y:S02]  /*5ca0*/  ULDC.64 UR4, c[0x0][0x208] ;  /* 0x0000820000047ab9 */ /* 0x000fe40000000a00 */
[----:B------:R-:W-:Y:S01]  /*5cb0*/  UIMAD.WIDE.U32 UR14, UR13, UR4, URZ ;  /* 0x000000040d0e72a5 */ /* 0x000fe2000f8e003f */
[----:B------:R-:W3:Y:S01]  /*5cc0*/  LDL.64 R6, [R1+0x48] ;  /* 0x0000480001067983 */ /* 0x000ee20000100a00 */
[----:B------:R-:W-:Y:S03]  /*5cd0*/  USHF.R.S32.HI UR10, URZ, 0x1f, UR13 ;  /* 0x0000001f3f0a7899 */ /* 0x000fe6000801140d */
[----:B------:R-:W4:Y:S01]  /*5ce0*/  LDL.64 R132, [R1+0x40] ;  /* 0x0000400001847983 */ /* 0x000f220000100a00 */
[----:B------:R-:W-:Y:S03]  /*5cf0*/  UIMAD UR10, UR10, UR4, URZ ;  /* 0x000000040a0a72a4 */ /* 0x000fe6000f8e023f */
[----:B------:R-:W5:Y:S01]  /*5d00*/  LDL R12, [R1+0x4] ;  /* 0x00000400010c7983 */ /* 0x000f620000100800 */
[----:B------:R-:W-:Y:S03]  /*5d10*/  UIMAD UR10, UR13, UR5, UR10 ;  /* 0x000000050d0a72a4 */ /* 0x000fe6000f8e020a */
[----:B------:R-:W5:Y:S01]  /*5d20*/  LDL R22, [R1+0x68] ;  /* 0x0000680001167983 */ /* 0x000f620000100800 */
[----:B------:R-:W-:Y:S02]  /*5d30*/  UIADD3 UR4, UR15, UR10, URZ ;  /* 0x0000000a0f047290 */ /* 0x000fe4000fffe03f */
[----:B------:R-:W-:Y:S01]  /*5d40*/  UIMAD.WIDE.U32 UR10, UR14, 0x30, URZ ;  /* 0x000000300e0a78a5 */ /* 0x000fe2000f8e003f */
[----:B------:R-:W5:Y:S01]  /*5d50*/  LDL R21, [R1+0x64] ;  /* 0x0000640001157983 */ /* 0x000f620000100800 */
[----:B------:R-:W-:Y:S03]  /*5d60*/  UIMAD UR4, UR4, 0x30, URZ ;  /* 0x00000030040478a4 */ /* 0x000fe6000f8e023f */
[----:B------:R-:W5:Y:S01]  /*5d70*/  LDL R20, [R1+0x60] ;  /* 0x0000600001147983 */ /* 0x000f620000100800 */
[----:B------:R-:W-:Y:S03]  /*5d80*/  UIADD3 UR4, UR11, UR4, URZ ;  /* 0x000000040b047290 */ /* 0x000fe6000fffe03f */
[----:B------:R-:W5:Y:S04]  /*5d90*/  LDL R15, [R1+0x5c] ;  /* 0x00005c00010f7983 */ /* 0x000f680000100800 */
[----:B------:R-:W5:Y:S04]  /*5da0*/  LDL R14, [R1+0x58] ;  /* 0x00005800010e7983 */ /* 0x000f680000100800 */
[----:B------:R-:W5:Y:S01]  /*5db0*/  LDL R13, [R1+0x54] ;  /* 0x00005400010d7983 */ /* 0x000f620000100800 */
[----:B--2---:R-:W-:Y:S02]  /*5dc0*/  LOP3.LUT P2, RZ, R0, 0x1, RZ, 0xc0, !PT ;  /* 0x0000000100ff7812 */ /* 0x004fe4000784c0ff */
[----:B---3--:R-:W-:Y:S04]  /*5dd0*/  IADD3 R0, P1, R6, UR10, RZ ;  /* 0x0000000a06007c10 */ /* 0x008fe8000ff3e0ff */
[C---:B------:R-:W-:Y:S02]  /*5de0*/  LEA R4, P0, R0.reuse, c[0x0][0x1f8], 0x1 ;  /* 0x00007e0000047a11 */ /* 0x040fe400078008ff */
[----:B----4-:R-:W-:Y:S04]  /*5df0*/  IADD3.X R3, R133, UR4, RZ, P1, !PT ;  /* 0x0000000485037c10 */ /* 0x010fe80008ffe4ff */
[----:B------:R-:W-:Y:S02]  /*5e00*/  LEA.HI.X R5, R0, c[0x0][0x1fc], R3, 0x1, P0 ;  /* 0x00007f0000057a11 */ /* 0x000fe400000f0c03 */
[----:B-----5:R-:W-:Y:S03]  /*5e10*/  IADD3 R0, P1, R22, UR10, RZ ;  /* 0x0000000a16007c10 */ /* 0x020fe6000ff3e0ff */
[----:B------:R-:W-:Y:S01]  /*5e20*/  @!PT LDS RZ, [RZ] ;  /* 0x00000000fffff984 */ /* 0x000fe20000000800 */
[----:B------:R-:W-:Y:S01]  /*5e30*/  @!PT LDS RZ, [RZ] ;  /* 0x00000000fffff984 */ /* 0x000fe20000000800 */
[----:B------:R-:W-:Y:S01]  /*5e40*/  @!PT LDS RZ, [RZ] ;  /* 0x00000000fffff984 */ /* 0x000fe20000000800 */
[----:B------:R2:W-:Y:S01]  /*5e50*/  LDGSTS.E.BYPASS.LTC128B.128 [R12+0x4080], [R4.64], !P2 ;  /* 0x04080000040c7fae */ /* 0x0005e2000d101d58 */
[----:B------:R-:W-:Y:S02]  /*5e60*/  IADD3.X R3, R21, UR4, RZ, P1, !PT ;  /* 0x0000000415037c10 */ /* 0x000fe40008ffe4ff */
[C---:B--2---:R-:W-:Y:S04]  /*5e70*/  LEA R4, P0, R0.reuse, c[0x0][0x1f8], 0x1 ;  /* 0x00007e0000047a11 */ /* 0x044fe800078008ff */
[----:B------:R-:W-:Y:S02]  /*5e80*/  LEA.HI.X R5, R0, c[0x0][0x1fc], R3, 0x1, P0 ;  /* 0x00007f0000057a11 */ /* 0x000fe400000f0c03 */
[----:B------:R-:W-:Y:S03]  /*5e90*/  IADD3 R0, P1, R20, UR10, RZ ;  /* 0x0000000a14007c10 */ /* 0x000fe6000ff3e0ff */
        /* <DEDUP_REMOVED lines=8> */
[----:B------:R-:W-:Y:S01]  /*5f20*/  LEA.HI.X R5, R0, c[0x0][0x1fc], R3, 0x1, P0 ;  /* 0x00007f0000057a11 */ /* 0x000fe200000f0c03 */
[----:B------:R-:W-:Y:S04]  /*5f30*/  @!P3 IMAD.MOV.U32 R0, RZ, RZ, c[0x0][0x208] ;  /* 0x00008200ff00b624 */ /* 0x000fe800078e00ff */
[----:B------:R2:W-:Y:S01]  /*5f40*/  LDGSTS.E.BYPASS.LTC128B.128 [R12+0x8880], [R4.64], !P4 ;  /* 0x08880000040c7fae */ /* 0x0005e2000e101d58 */
[C---:B------:R-:W-:Y:S01]  /*5f50*/  @!P3 LEA R3, P0, R0.reuse, UR10, 0x5 ;  /* 0x0000000a0003bc11 */ /* 0x040fe2000f8028ff */
[----:B--2---:R-:W-:Y:S05]  /*5f60*/  @!P3 IMAD.MOV.U32 R4, RZ, RZ, c[0x0][0x20c] ;  /* 0x00008300ff04b624 */ /* 0x004fea00078e00ff */
[----:B------:R-:W-:Y:S02]  /*5f70*/  @!P3 LEA.HI.X R0, R0, UR4, R4, 0x5, P0 ;  /* 0x000000040000bc11 */ /* 0x000fe400080f2c04 */
[C---:B------:R-:W-:Y:S04]  /*5f80*/  @!P3 IADD3 R4, P1, R3.reuse, R6, RZ ;  /* 0x000000060304b210 */ /* 0x040fe80007f3e0ff */
[----:B------:R-:W-:Y:S01]  /*5f90*/  @!P3 LEA R6, P0, R4, c[0x0][0x1f8], 0x1 ;  /* 0x00007e000406ba11 */ /* 0x000fe200078008ff */
[----:B------:R-:W-:Y:S05]  /*5fa0*/  @!P3 IMAD.X R5, R0, 0x1, R133, P1 ;  /* 0x000000010005b824 */ /* 0x000fea00008e0685 */
[----:B------:R-:W-:Y:S02]  /*5fb0*/  @!P3 LEA.HI.X R7, R4, c[0x0][0x1fc], R5, 0x1, P0 ;  /* 0x00007f000407ba11 */ /* 0x000fe400000f0c05 */
[----:B------:R-:W-:Y:S03]  /*5fc0*/  @!P3 IADD3 R5, P1, R3, R22, RZ ;  /* 0x000000160305b210 */ /* 0x000fe60007f3e0ff */
[----:B------:R2:W-:Y:S01]  /*5fd0*/  @!P3 LDGSTS.E.BYPASS.LTC128B.128 [R12+0x5080], [R6.64], !P2 ;  /* 0x05080000060cbfae */ /* 0x0005e2000d101d58 */
[C---:B------:R-:W-:Y:S01]  /*5fe0*/  @!P3 LEA R4, P0, R5.reuse, c[0x0][0x1f8], 0x1 ;  /* 0x00007e000504ba11 */ /* 0x040fe200078008ff */
[C---:B--2---:R-:W-:Y:S05]  /*5ff0*/  @!P3 IMAD.X R6, R0.reuse, 0x1, R21, P1 ;  /* 0x000000010006b824 */ /* 0x044fea00008e0615 */
[----:B------:R-:W-:Y:S05]  /*6000*/  @!P3 LEA.HI.X R5, R5, c[0x0][0x1fc], R6, 0x1, P0 ;  /* 0x00007f000505ba11 */ /* 0x000fea00000f0c06 */
[----:B------:R2:W-:Y:S02]  /*6010*/  @!P3 LDGSTS.E.BYPASS.LTC128B.128 [R12+0x6880], [R4.64], !P6 ;  /* 0x06880000040cbfae */ /* 0x0005e4000f101d58 */
[----:B--2---:R-:W-:Y:S04]  /*6020*/  @!P3 IADD3 R5, P1, R3, R20, RZ ;  /* 0x000000140305b210 */ /* 0x004fe80007f3e0ff */
[----:B------:R-:W-:Y:S01]  /*6030*/  @!P3 LEA R4, P0, R5, c[0x0][0x1f8], 0x1 ;  /* 0x00007e000504ba11 */ /* 0x000fe200078008ff */
[C---:B------:R-:W-:Y:S01]  /*6040*/  @!P3 IMAD.X R6, R0.reuse, 0x1, R15, P1 ;  /* 0x000000010006b824 */ /* 0x040fe200008e060f */
[----:B------:R-:W-:Y:S04]  /*6050*/  @!P3 IADD3 R3, P1, R3, R14, RZ ;  /* 0x0000000e0303b210 */ /* 0x000fe80007f3e0ff */
[----:B------:R-:W-:Y:S01]  /*6060*/  @!P3 LEA.HI.X R5, R5, c[0x0][0x1fc], R6, 0x1, P0 ;  /* 0x00007f000505ba11 */ /* 0x000fe200000f0c06 */
[----:B------:R-:W-:Y:S04]  /*6070*/  @!P3 IMAD.X R0, R0, 0x1, R13, P1 ;  /* 0x000000010000b824 */ /* 0x000fe800008e060d */
[----:B------:R2:W-:Y:S02]  /*6080*/  @!P3 LDGSTS.E.BYPASS.LTC128B.128 [R12+0x8080], [R4.64], !P5 ;  /* 0x08080000040cbfae */ /* 0x0005e4000e901d58 */
[C---:B--2---:R-:W-:Y:S04]  /*6090*/  @!P3 LEA R4, P0, R3.reuse, c[0x0][0x1f8], 0x1 ;  /* 0x00007e000304ba11 */ /* 0x044fe800078008ff */
[----:B------:R-:W-:Y:S05]  /*60a0*/  @!P3 LEA.HI.X R5, R3, c[0x0][0x1fc], R0, 0x1, P0 ;  /* 0x00007f000305ba11 */ /* 0x000fea00000f0c00 */
[----:B------:R2:W-:Y:S04]  /*60b0*/  @!P3 LDGSTS.E.BYPASS.LTC128B.128 [R12+0x9880], [R4.64], !P4 ;  /* 0x09880000040cbfae */ /* 0x0005e8000e101d58 */
.L_x_177:
[C---:B--234-:R-:W-:Y:S01]  /*60c0*/  HMMA.16816.F32 R4, R160.reuse, R8, RZ ;  /* 0x00000008a004723c */ /* 0x05cfe200000018ff */
[----:B------:R-:W0:Y:S01]  /*60d0*/  LDGDEPBAR ;  /* 0x00000000000079af */ /* 0x000e220000000000 */
[----:B------:R-:W-:Y:S06]  /*60e0*/  UISETP.GT.AND UP0, UPT, UR13, UR12, UPT ;  /* 0x0000000c0d00728c */ /* 0x000fec000bf04270 */
[C---:B------:R-:W-:Y:S01]  /*60f0*/  HMMA.16816.F32 R8, R160.reuse, R10, RZ ;  /* 0x0000000aa008723c */ /* 0x040fe200000018ff */
[----:B------:R-:W-:Y:S07]  /*6100*/  PLOP3.LUT P0, PT, PT, PT, UP0, 0x40, 0x0 ;  /* 0x000000000000781c */ /* 0x000fee0003f0e808 */
[C---:B------:R-:W-:Y:S08]  /*6110*/  HMMA.16816.F32 R12, R160.reuse, R16, RZ ;  /* 0x00000010a00c723c */ /* 0x040ff000000018ff */
[C---:B------:R-:W-:Y:S08]  /*6120*/  HMMA.16816.F32 R16, R160.reuse, R18, RZ ;  /* 0x00000012a010723c */ /* 0x040ff000000018ff */
[C---:B-1----:R-:W-:Y:S08]  /*6130*/  HMMA.16816.F32 R20, R160.reuse, R24, RZ ;  /* 0x00000018a014723c */ /* 0x042ff000000018ff */
[----:B------:R-:W-:Y:S08]  /*6140*/  HMMA.16816.F32 R24, R160, R26, RZ ;  /* 0x0000001aa018723c */ /* 0x000ff000000018ff */
[C---:B------:R-:W-:Y:S08]  /*6150*/  HMMA.16816.F32 R4, R164.reuse, R168, R4 ;  /* 0x000000a8a404723c */ /* 0x040ff00000001804 */
[C---:B------:R-:W-:Y:S01]  /*6160*/  HMMA.16816.F32 R8, R164.reuse, R170, R8 ;  /* 0x000000aaa408723c */ /* 0x040fe20000001808 */
[----:B------:R-:W1:Y:S07]  /*6170*/  LDSM.16.M88.4 R168, [R241+0x14080] ;  /* 0x01408000f1a8783b */ /* 0x000e6e0000000200 */
[C---:B------:R-:W-:Y:S08]  /*6180*/  HMMA.16816.F32 R12, R164.reuse, R172, R12 ;  /* 0x000000aca40c723c */ /* 0x040ff0000000180c */
[C---:B------:R-:W-:Y:S01]  /*6190*/  HMMA.16816.F32 R16, R164.reuse, R174, R16 ;  /* 0x000000aea410723c */ /* 0x040fe20000001810 */
[----:B------:R-:W2:Y:S07]  /*61a0*/  LDSM.16.M88.4 R172, [R241+0x14880] ;  /* 0x01488000f1ac783b */ /* 0x000eae0000000200 */
[C---:B------:R-:W-:Y:S08]  /*61b0*/  HMMA.16816.F32 R20, R164.reuse, R176, R20 ;  /* 0x000000b0a414723c */ /* 0x040ff00000001814 */
[----:B------:R-:W-:Y:S08]  /*61c0*/  HMMA.16816.F32 R24, R164, R178, R24 ;  /* 0x000000b2a418723c */ /* 0x000ff00000001818 */
[C---:B-1----:R-:W-:Y:S08]  /*61d0*/  HMMA.16816.F32 R4, R180.reuse, R168, R4 ;  /* 0x000000a8b404723c */ /* 0x042ff00000001804 */
[C---:B------:R-:W-:Y:S01]  /*61e0*/  HMMA.16816.F32 R8, R180.reuse, R170, R8 ;  /* 0x000000aab408723c */ /* 0x040fe20000001808 */
[----:B------:R-:W1:Y:S07]  /*61f0*/  LDSM.16.M88.4 R168, [R241+0x15080] ;  /* 0x01508000f1a8783b */ /* 0x000e6e0000000200 */
[C---:B--2---:R-:W-:Y:S08]  /*6200*/  HMMA.16816.F32 R12, R180.reuse, R172, R12 ;  /* 0x000000acb40c723c */ /* 0x044ff0000000180c */
[C---:B------:R-:W-:Y:S01]  /*6210*/  HMMA.16816.F32 R16, R180.reuse, R174, R16 ;  /* 0x000000aeb410723c */ /* 0x040fe20000001810 */
[----:B------:R-:W2:Y:S07]  /*6220*/  LDSM.16.M88.4 R172, [R238] ;  /* 0x00000000eeac783b */ /* 0x000eae0000000200 */
[C---:B-1----:R-:W-:Y:S08]  /*6230*/  HMMA.16816.F32 R20, R180.reuse, R168, R20 ;  /* 0x000000a8b414723c */ /* 0x042ff00000001814 */
[----:B------:R-:W-:Y:S01]  /*6240*/  HMMA.16816.F32 R24, R180, R170, R24 ;  /* 0x000000aab418723c */ /* 0x000fe20000001818 */
[----:B------:R-:W1:Y:S07]  /*6250*/  LDSM.16.M88.4 R168, [R238+0x800] ;  /* 0x00080000eea8783b */ /* 0x000e6e0000000200 */
[C---:B--2---:R-:W-:Y:S08]  /*6260*/  HMMA.16816.F32 R4, R184.reuse, R172, R4 ;  /* 0x000000acb804723c */ /* 0x044ff00000001804 */
[C---:B------:R-:W-:Y:S01]  /*6270*/  HMMA.16816.F32 R8, R184.reuse, R174, R8 ;  /* 0x000000aeb808723c */ /* 0x040fe20000001808 */
[----:B------:R-:W2:Y:S07]  /*6280*/  LDSM.16.M88.4 R172, [R238+0x1000] ;  /* 0x00100000eeac783b */ /* 0x000eae0000000200 */
[C---:B-1----:R-:W-:Y:S08]  /*6290*/  HMMA.16816.F32 R12, R184.reuse, R168, R12 ;  /* 0x000000a8b80c723c */ /* 0x042ff0000000180c */
[C---:B------:R-:W-:Y:S01]  /*62a0*/  HMMA.16816.F32 R16, R184.reuse, R170, R16 ;  /* 0x000000aab810723c */ /* 0x040fe20000001810 */
[----:B------:R-:W1:Y:S07]  /*62b0*/  LDSM.16.M88.4 R168, [R135+0x15880] ;  /* 0x0158800087a8783b */ /* 0x000e6e0000000200 */
[C---:B--2---:R-:W-:Y:S08]  /*62c0*/  HMMA.16816.F32 R20, R184.reuse, R172, R20 ;  /* 0x000000acb814723c */ /* 0x044ff00000001814 */
[----:B------:R-:W-:Y:S01]  /*62d0*/  HMMA.16816.F32 R24, R184, R174, R24 ;  /* 0x000000aeb818723c */ /* 0x000fe20000001818 */
[----:B------:R-:W2:Y:S07]  /*62e0*/  LDSM.16.M88.4 R172, [R135+0x16080] ;  /* 0x0160800087ac783b */ /* 0x000eae0000000200 */
        /* <DEDUP_REMOVED lines=8> */
[----:B------:R-:W1:Y:S07]  /*6370*/  LDSM.16.M88.4 R168, [R250] ;  /* 0x00000000faa8783b */ /* 0x000e6e0000000200 */
[C---:B--2---:R-:W-:Y:S08]  /*6380*/  HMMA.16816.F32 R4, R192.reuse, R172, R4 ;  /* 0x000000acc004723c */ /* 0x044ff00000001804 */
[C---:B------:R-:W-:Y:S01]  /*6390*/  HMMA.16816.F32 R8, R192.reuse, R174, R8 ;  /* 0x000000aec008723c */ /* 0x040fe20000001808 */
[----:B------:R-:W2:Y:S07]  /*63a0*/  LDSM.16.M88.4 R172, [R249] ;  /* 0x00000000f9ac783b */ /* 0x000eae0000000200 */
        /* <DEDUP_REMOVED lines=11> */
[----:B------:R-:W2:Y:S07]  /*6460*/  LDSM.16.M88.4 R172, [R238+0x1800] ;  /* 0x00180000eeac783b */ /* 0x000eae0000000200 */
        /* <DEDUP_REMOVED lines=76> */
[C---:B------:R-:W-:Y:S11]  /*6930*/  HMMA.16816.F32 R8, R232.reuse, R174, R8 ;  /* 0x000000aee808723c */ /* 0x040ff60000001808 */
[----:B------:R-:W-:Y:S05]  /*6940*/  @!UPT UIADD3 URZ, URZ, URZ, URZ ;  /* 0x0000003f3f3ff290 */ /* 0x000fea000fffe03f */
[----:B------:R-:W-:Y:S02]  /*6950*/  FMUL.FTZ R4, R4, c[0x0][0x320] ;  /* 0x0000c80004047a20 */ /* 0x000fe40000410000 */
[----:B------:R-:W-:Y:S02]  /*6960*/  FMUL.FTZ R5, R5, c[0x0][0x320] ;  /* 0x0000c80005057a20 */ /* 0x000fe40000410000 */
[----:B------:R-:W-:Y:S01]  /*6970*/  MUFU.TANH R174, R4 ;  /* 0x0000000400ae7308 */ /* 0x000fe20000002400 */
[----:B------:R-:W-:Y:S02]  /*6980*/  FMUL.FTZ R6, R6, c[0x0][0x320] ;  /* 0x0000c80006067a20 */ /* 0x000fe40000410000 */
[----:B------:R-:W-:Y:S01]  /*6990*/  FMUL.FTZ R7, R7, c[0x0][0x320] ;  /* 0x0000c80007077a20 */ /* 0x000fe20000410000 */
[C---:B-1----:R-:W-:Y:S03]  /*69a0*/  HMMA.16816.F32 R12, R232.reuse, R168, R12 ;  /* 0x000000a8e80c723c */ /* 0x042fe6000000180c */
[----:B------:R-:W-:Y:S03]  /*69b0*/  FMUL.FTZ R9, R9, c[0x0][0x320] ;  /* 0x0000c80009097a20 */ /* 0x000fe60000410000 */
[----:B------:R-:W-:Y:S01]  /*69c0*/  MUFU.TANH R173, R5 ;  /* 0x0000000500ad7308 */ /* 0x000fe20000002400 */
[----:B------:R-:W-:Y:S01]  /*69d0*/  FMUL.FTZ R10, R10, c[0x0][0x320] ;  /* 0x0000c8000a0a7a20 */ /* 0x000fe20000410000 */
[C---:B------:R-:W-:Y:S04]  /*69e0*/  HMMA.16816.F32 R16, R232.reuse, R170, R16 ;  /* 0x000000aae810723c */ /* 0x040fe80000001810 */
[----:B------:R-:W-:Y:S02]  /*69f0*/  FMUL.FTZ R11, R11, c[0x0][0x320] ;  /* 0x0000c8000b0b7a20 */ /* 0x000fe40000410000 */
[----:B------:R-:W-:Y:S02]  /*6a00*/  FMUL.FTZ R8, R8, c[0x0][0x320] ;  /* 0x0000c80008087a20 */ /* 0x000fe40000410000 */
[----:B------:R-:W1:Y:S08]  /*6a10*/  MUFU.TANH R0, R6 ;  /* 0x0000000600007308 */ /* 0x000e700000002400 */
[----:B------:R-:W-:Y:S02]  /*6a20*/  FMUL.FTZ R12, R12, c[0x0][0x320] ;  /* 0x0000c8000c0c7a20 */ /* 0x000fe40000410000 */
[----:B------:R2:W3:Y:S01]  /*6a30*/  MUFU.TANH R179, R7 ;  /* 0x0000000700b37308 */ /* 0x0004e20000002400 */
[----:B------:R-:W-:Y:S02]  /*6a40*/  FMUL.FTZ R13, R13, c[0x0][0x320] ;  /* 0x0000c8000d0d7a20 */ /* 0x000fe40000410000 */
[----:B------:R-:W-:Y:S02]  /*6a50*/  FMUL.FTZ R14, R14, c[0x0][0x320] ;  /* 0x0000c8000e0e7a20 */ /* 0x000fe40000410000 */
[----:B------:R-:W-:Y:S02]  /*6a60*/  FMUL.FTZ R15, R15, c[0x0][0x320] ;  /* 0x0000c8000f0f7a20 */ /* 0x000fe40000410000 */
[----:B------:R-:W-:Y:S02]  /*6a70*/  FMUL.FTZ R19, R19, c[0x0][0x320] ;  /* 0x0000c80013137a20 */ /* 0x000fe40000410000 */
[----:B------:R-:W-:Y:S01]  /*6a80*/  FMUL.FTZ R18, R18, c[0x0][0x320] ;  /* 0x0000c80012127a20 */ /* 0x000fe20000410000 */
[----:B------:R-:W4:Y:S01]  /*6a90*/  MUFU.TANH R168, R9 ;  /* 0x0000000900a87308 */ /* 0x000f220000002400 */
[----:B-1----:R-:W-:Y:S09]  /*6aa0*/  STL [R1+0x8], R0 ;  /* 0x0000080001007387 */ /* 0x002ff20000100800 */
[----:B------:R-:W1:Y:S01]  /*6ab0*/  MUFU.TANH R178, R10 ;  /* 0x0000000a00b27308 */ /* 0x000e620000002400 */
[----:B--2---:R-:W2:Y:S01]  /*6ac0*/  LDSM.16.M88.4 R4, [R238+0x5800] ;  /* 0x00580000ee04783b */ /* 0x004ea20000000200 */
[----:B------:R-:W-:Y:S08]  /*6ad0*/  DEPBAR.LE SB0, 0x0 ;  /* 0x000080000000791a */ /* 0x000ff00000000000 */
[----:B------:R-:W1:Y:S01]  /*6ae0*/  MUFU.TANH R177, R11 ;  /* 0x0000000b00b17308 */ /* 0x000e620000002400 */
[----:B------:R-:W-:Y:S09]  /*6af0*/  BAR.SYNC.DEFER_BLOCKING 0x0 ;  /* 0x0000000000007b1d */ /* 0x000ff20000010000 */
[----:B------:R5:W1:Y:S10]  /*6b00*/  MUFU.TANH R133, R12 ;  /* 0x0000000c00857308 */ /* 0x000a740000002400 */
[----:B------:R1:W1:Y:S10]  /*6b10*/  MUFU.TANH R132, R13 ;  /* 0x0000000d00847308 */ /* 0x0002740000002400 */
[----:B------:R3:W3:Y:S01]  /*6b20*/  MUFU.TANH R169, R19 ;  /* 0x0000001300a97308 */ /* 0x0006e20000002400 */
[C---:B--2---:R-:W-:Y:S05]  /*6b30*/  HMMA.16816.F32 R20, R232.reuse, R4, R20 ;  /* 0x00000004e814723c */ /* 0x044fea0000001814 */
[----:B-----5:R-:W-:Y:S04]  /*6b40*/  FMUL.FTZ R12, R17, c[0x0][0x320] ;  /* 0x0000c800110c7a20 */ /* 0x020fe80000410000 */
[----:B------:R2:W2:Y:S01]  /*6b50*/  MUFU.TANH R172, R8 ;  /* 0x0000000800ac7308 */ /* 0x0004a20000002400 */
[----:B------:R-:W-:Y:S03]  /*6b60*/  HMMA.16816.F32 R24, R232, R6, R24 ;  /* 0x00000006e818723c */ /* 0x000fe60000001818 */
[----:B-1----:R-:W-:Y:S06]  /*6b70*/  FMUL.FTZ R13, R16, c[0x0][0x320] ;  /* 0x0000c800100d7a20 */ /* 0x002fec0000410000 */
[----:B------:R1:W1:Y:S05]  /*6b80*/  MUFU.TANH R176, R14 ;  /* 0x0000000e00b07308 */ /* 0x00026a0000002400 */
[----:B------:R-:W-:Y:S05]  /*6b90*/  FMUL.FTZ R11, R20, c[0x0][0x320] ;  /* 0x0000c800140b7a20 */ /* 0x000fea0000410000 */
[----:B------:R1:W1:Y:S01]  /*6ba0*/  MUFU.TANH R175, R15 ;  /* 0x0000000f00af7308 */ /* 0x0002620000002400 */
[----:B------:R-:W-:Y:S02]  /*6bb0*/  FMUL.FTZ R10, R21, c[0x0][0x320] ;  /* 0x0000c800150a7a20 */ /* 0x000fe40000410000 */
[----:B------:R-:W-:Y:S02]  /*6bc0*/  FMUL.FTZ R21, R22, c[0x0][0x320] ;  /* 0x0000c80016157a20 */ /* 0x000fe40000410000 */
[----:B------:R-:W-:Y:S02]  /*6bd0*/  FMUL.FTZ R20, R23, c[0x0][0x320] ;  /* 0x0000c80017147a20 */ /* 0x000fe40000410000 */
[----:B------:R-:W-:Y:S02]  /*6be0*/  FMUL.FTZ R9, R24, c[0x0][0x320] ;  /* 0x0000c80018097a20 */ /* 0x000fe40000410000 */
[----:B---3--:R-:W-:Y:S01]  /*6bf0*/  FMUL.FTZ R19, R25, c[0x0][0x320] ;  /* 0x0000c80019137a20 */ /* 0x008fe20000410000 */
[----:B------:R-:W3:Y:S01]  /*6c00*/  MUFU.TANH R13, R13 ;  /* 0x0000000d000d7308 */ /* 0x000ee20000002400 */
[----:B------:R-:W-:Y:S02]  /*6c10*/  FMUL.FTZ R23, R26, c[0x0][0x320] ;  /* 0x0000c8001a177a20 */ /* 0x000fe40000410000 */
[----:B------:R-:W-:Y:S07]  /*6c20*/  FMUL.FTZ R22, R27, c[0x0][0x320] ;  /* 0x0000c8001b167a20 */ /* 0x000fee0000410000 */
[----:B------:R-:W1:Y:S10]  /*6c30*/  MUFU.TANH R12, R12 ;  /* 0x0000000c000c7308 */ /* 0x000e740000002400 */
[----:B------:R1:W1:Y:S10]  /*6c40*/  MUFU.TANH R170, R18 ;  /* 0x0000001200aa7308 */ /* 0x0002740000002400 */
[----:B------:R-:W1:Y:S10]  /*6c50*/  MUFU.TANH R11, R11 ;  /* 0x0000000b000b7308 */ /* 0x000e740000002400 */
[----:B------:R-:W1:Y:S10]  /*6c60*/  MUFU.TANH R10, R10 ;  /* 0x0000000a000a7308 */ /* 0x000e740000002400 */
[----:B------:R-:W1:Y:S10]  /*6c70*/  MUFU.TANH R21, R21 ;  /* 0x0000001500157308 */ /* 0x000e740000002400 */
[----:B------:R-:W1:Y:S10]  /*6c80*/  MUFU.TANH R20, R20 ;  /* 0x0000001400147308 */ /* 0x000e740000002400 */
[----:B------:R-:W1:Y:S10]  /*6c90*/  MUFU.TANH R9, R9 ;  /* 0x0000000900097308 */ /* 0x000e740000002400 */
[----:B------:R-:W1:Y:S10]  /*6ca0*/  MUFU.TANH R19, R19 ;  /* 0x0000001300137308 */ /* 0x000e740000002400 */
[----:B------:R-:W1:Y:S10]  /*6cb0*/  MUFU.TANH R23, R23 ;  /* 0x0000001700177308 */ /* 0x000e740000002400 */
[----:B------:R-:W1:Y:S01]  /*6cc0*/  MUFU.TANH R22, R22 ;  /* 0x0000001600167308 */ /* 0x000e620000002400 */
[----:B------:R-:W-:-:S05]  /*6cd0*/  @P0 BRA `(.L_x_178) ;  /* 0x000004e000000947 */ /* 0x000fca0003800000 */
[----:B--234-:R-:W2:Y:S01]  /*6ce0*/  LDL.64 R24, [R1+0x38] ;  /* 0x0000380001187983 */ /* 0x01cea20000100a00 */
[----:B------:R-:W-:Y:S02]  /*6cf0*/  UIADD3 UR11, UR13, -0x1, URZ ;  /* 0xffffffff0d0b7890 */ /* 0x000fe4000fffe03f */
[----:B------:R-:W-:Y:S01]  /*6d00*/  ULDC.64 UR4, c[0x0][0x1e0] ;  /* 0x0000780000047ab9 */ /* 0x000fe20000000a00 */
[----:B------:R-:W3:Y:S01]  /*6d10*/  LDL.64 R6, [R1+0x30] ;  /* 0x0000300001067983 */ /* 0x000ee20000100a00 */
[----:B------:R-:W-:Y:S02]  /*6d20*/  USHF.R.S32.HI UR10, URZ, 0x1f, UR11 ;  /* 0x0000001f3f0a7899 */ /* 0x000fe4000801140b */
[----:B------:R-:W-:Y:S01]  /*6d30*/  UIMAD.WIDE.U32 UR14, UR11, UR4, URZ ;  /* 0x000000040b0e72a5 */ /* 0x000fe2000f8e003f */
[----:B------:R-:W4:Y:S01]  /*6d40*/  LDL R26, [R1+0x28] ;  /* 0x00002800011a7983 */ /* 0x000f220000100800 */
[----:B------:R-:W-:Y:S03]  /*6d50*/  UIMAD UR10, UR10, UR4, URZ ;  /* 0x000000040a0a72a4 */ /* 0x000fe6000f8e023f */
[----:B------:R-:W5:Y:S01]  /*6d60*/  LDL R8, [R1+0x4] ;  /* 0x0000040001087983 */ /* 0x000f620000100800 */
[----:B------:R-:W-:Y:S03]  /*6d70*/  UIMAD UR10, UR11, UR5, UR10 ;  /* 0x000000050b0a72a4 */ /* 0x000fe6000f8e020a */
[----:B-1----:R-:W5:Y:S01]  /*6d80*/  LDL R18, [R1+0x50] ;  /* 0x0000500001127983 */ /* 0x002f620000100800 */
        /* <DEDUP_REMOVED lines=8> */
[----:B------:R-:W5:Y:S04]  /*6e10*/  LDL R171, [R1+0x10] ;  /* 0x0000100001ab7983 */ /* 0x000f680000100800 */
[----:B------:R-:W1:Y:S04]  /*6e20*/  S2R R0, SR_TID.X ;  /* 0x0000000000007919 */ /* 0x000e680000002100 */
[----:B------:R-:W1:Y:S02]  /*6e30*/  S2R R3, SR_TID.X ;  /* 0x0000000000037919 */ /* 0x000e640000002100 */
[----:B-1----:R-:W-:Y:S04]  /*6e40*/  SHF.R.S32.HI R0, RZ, 0x1f, R0 ;  /* 0x0000001fff007819 */ /* 0x002fe80000011400 */
[----:B------:R-:W-:Y:S04]  /*6e50*/  LEA.HI R0, R0, R3, RZ, 0x3 ;  /* 0x0000000300007211 */ /* 0x000fe800078f18ff */
[----:B------:R-:W-:Y:S04]  /*6e60*/  SHF.R.S32.HI R0, RZ, 0x3, R0 ;  /* 0x00000003ff007819 */ /* 0x000fe80000011400 */
[----:B------:R-:W-:Y:S04]  /*6e70*/  IADD3 R0, -R0, 0x30, RZ ;  /* 0x0000003000007810 */ /* 0x000fe80007ffe1ff */
[C---:B------:R-:W-:Y:S02]  /*6e80*/  ISETP.GE.AND P1, PT, R0.reuse, 0x1, PT ;  /* 0x000000010000780c */ /* 0x040fe40003f26270 */
[----:B------:R-:W-:Y:S11]  /*6e90*/  ISETP.GE.AND P0, PT, R0, 0x21, PT ;  /* 0x000000210000780c */ /* 0x000ff60003f06270 */
[----:B------:R-:W-:Y:S02]  /*6ea0*/  @!UPT UIADD3 URZ, URZ, URZ, URZ ;  /* 0x0000003f3f3ff290 */ /* 0x000fe4000fffe03f */
[----:B------:R-:W-:Y:S01]  /*6eb0*/  VOTEU.ANY UP0, P0 ;  /* 0x00000000003f7886 */ /* 0x000fe20000000100 */
[----:B--2---:R-:W-:Y:S04]  /*6ec0*/  @P1 IADD3 R0, P2, R24, UR14, RZ ;  /* 0x0000000e18001c10 */ /* 0x004fe8000ff5e0ff */
[----:B---3--:R-:W-:Y:S02]  /*6ed0*/  @P1 IADD3.X R3, R7, UR4, RZ, P2, !PT ;  /* 0x0000000407031c10 */ /* 0x008fe400097fe4ff */
[C---:B------:R-:W-:Y:S04]  /*6ee0*/  @P1 LEA R4, P2, R0.reuse, c[0x0][0x1c8], 0x1 ;  /* 0x0000720000041a11 */ /* 0x040fe800078408ff */
[----:B------:R-:W-:Y:S02]  /*6ef0*/  @P1 LEA.HI.X R5, R0, c[0x0][0x1cc], R3, 0x1, P2 ;  /* 0x0000730000051a11 */ /* 0x000fe400010f0c03 */
[----:B----4-:R-:W-:Y:S11]  /*6f00*/  LOP3.LUT P2, RZ, R26, 0x1, RZ, 0xc0, !PT ;  /* 0x000000011aff7812 */ /* 0x010ff6000784c0ff */
[----:B------:R-:W-:Y:S02]  /*6f10*/  @!UPT UIADD3 URZ, URZ, URZ, URZ ;  /* 0x0000003f3f3ff290 */ /* 0x000fe4000fffe03f */
[----:B------:R-:W-:Y:S01]  /*6f20*/  @!PT LDS RZ, [RZ] ;  /* 0x00000000fffff984 */ /* 0x000fe20000000800 */
[----:B------:R-:W-:Y:S01]  /*6f30*/  @!PT LDS RZ, [RZ] ;  /* 0x00000000fffff984 */ /* 0x000fe20000000800 */
[----:B------:R-:W-:Y:S01]  /*6f40*/  @!PT LDS RZ, [RZ] ;  /* 0x00000000fffff984 */ /* 0x000fe20000000800 */
[----:B-----5:R1:W-:Y:S01]  /*6f50*/  @P1 LDGSTS.E.BYPASS.LTC128B.128 [R8+0x14080], [R4.64], !P2 ;  /* 0x1408000004081fae */ /* 0x0203e2000d101d58 */
[----:B------:R-:W-:Y:S04]  /*6f60*/  @P1 IADD3 R0, P2, R18, UR14, RZ ;  /* 0x0000000e12001c10 */ /* 0x000fe8000ff5e0ff */
[----:B------:R-:W-:Y:S02]  /*6f70*/  @P1 IADD3.X R3, R17, UR4, RZ, P2, !PT ;  /* 0x0000000411031c10 */ /* 0x000fe400097fe4ff */
[C---:B-1----:R-:W-:Y:S04]  /*6f80*/  @P1 LEA R4, P2, R0.reuse, c[0x0][0x1c8], 0x1 ;  /* 0x0000720000041a11 */ /* 0x042fe800078408ff */
[----:B------:R-:W-:Y:S02]  /*6f90*/  @P1 LEA.HI.X R5, R0, c[0x0][0x1cc], R3, 0x1, P2 ;  /* 0x0000730000051a11 */ /* 0x000fe400010f0c03 */
[----:B------:R-:W-:Y:S03]  /*6fa0*/  @P1 IADD3 R0, P2, R16, UR14, RZ ;  /* 0x0000000e10001c10 */ /* 0x000fe6000ff5e0ff */
[----:B------:R1:W-:Y:S01]  /*6fb0*/  @P1 LDGSTS.E.BYPASS.LTC128B.128 [R8+0x15880], [R4.64], !P6 ;  /* 0x1588000004081fae */ /* 0x0003e2000f101d58 */
[----:B------:R-:W-:Y:S02]  /*6fc0*/  @P1 IADD3.X R3, R15, UR4, RZ, P2, !PT ;  /* 0x000000040f031c10 */ /* 0x000fe400097fe4ff */
[C---:B-1----:R-:W-:Y:S04]  /*6fd0*/  @P1 LEA R4, P2, R0.reuse, c[0x0][0x1c8], 0x1 ;  /* 0x0000720000041a11 */ /* 0x042fe800078408ff */
[----:B------:R-:W-:Y:S02]  /*6fe0*/  @P1 LEA.HI.X R5, R0, c[0x0][0x1cc], R3, 0x1, P2 ;  /* 0x0000730000051a11 */ /* 0x000fe400010f0c03 */
[----:B------:R-:W-:Y:S01]  /*6ff0*/  @P1 IADD3 R0, P2, R14, UR14, RZ ;  /* 0x0000000e0e001c10 */ /* 0x000fe2000ff5e0ff */
[----:B------:R-:W-:Y:S02]  /*7000*/  @UP0 UIADD3 UR14, UP1, UR8, UR14, URZ ;  /* 0x0000000e080e0290 */ /* 0x000fe4000ff3e03f */
[----:B------:R1:W-:Y:S01]  /*7010*/  @P1 LDGSTS.E.BYPASS.LTC128B.128 [R8+0x17080], [R4.64], !P5 ;  /* 0x1708000004081fae */ /* 0x0003e2000e901d58 */
[----:B------:R-:W-:Y:S01]  /*7020*/  @P1 IADD3.X R3, R171, UR4, RZ, P2, !PT ;  /* 0x00000004ab031c10 */ /* 0x000fe200097fe4ff */
[----:B------:R-:W-:Y:S01]  /*7030*/  @UP0 UIADD3.X UR4, UR6, UR4, URZ, UP1, !UPT ;  /* 0x0000000406040290 */ /* 0x000fe20008ffe43f */
[C---:B-1----:R-:W-:Y:S04]  /*7040*/  @P1 LEA R4, P2, R0.reuse, c[0x0][0x1c8], 0x1 ;  /* 0x0000720000041a11 */ /* 0x042fe800078408ff */
[----:B------:R-:W-:Y:S02]  /*7050*/  @P1 LEA.HI.X R5, R0, c[0x0][0x1cc], R3, 0x1, P2 ;  /* 0x0000730000051a11 */ /* 0x000fe400010f0c03 */
[----:B------:R-:W-:Y:S03]  /*7060*/  LOP3.LUT P2, RZ, R26, 0x1, RZ, 0xc0, !PT ;  /* 0x000000011aff7812 */ /* 0x000fe6000784c0ff */
[----:B------:R1:W-:Y:S01]  /*7070*/  @P1 LDGSTS.E.BYPASS.LTC128B.128 [R8+0x18880], [R4.64], !P4 ;  /* 0x1888000004081fae */ /* 0x0003e2000e101d58 */
        /* <DEDUP_REMOVED lines=18> */
[----:B------:R-:W-:Y:S05]  /*71a0*/  @P0 LEA.HI.X R5, R0, c[0x0][0x1cc], R3, 0x1, P1 ;  /* 0x0000730000050a11 */ /* 0x000fea00008f0c03 */
[----:B------:R1:W-:Y:S04]  /*71b0*/  @P0 LDGSTS.E.BYPASS.LTC128B.128 [R8+0x19880], [R4.64], !P4 ;  /* 0x1988000004080fae */ /* 0x0003e8000e101d58 */
.L_x_178:
[----:B--234-:R-:W2:Y:S01]  /*71c0*/  LDL R3, [R1+0x84] ;  /* 0x0000840001037983 */ /* 0x01cea20000100800 */
[----:B------:R-:W-:Y:S02]  /*71d0*/  UISETP.NE.AND UP1, UPT, UR18, URZ, UPT ;  /* 0x0000003f1200728c */ /* 0x000fe4000bf25270 */
[----:B------:R-:W-:Y:S01]  /*71e0*/  UIMAD UR4, UR13, -0x30, URZ ;  /* 0xffffffd00d0478a4 */ /* 0x000fe2000f8e023f */
[----:B------:R-:W3:Y:S01]  /*71f0*/  LDL R24, [R1+0x7c] ;  /* 0x00007c0001187983 */ /* 0x000ee20000100800 */
[----:B------:R-:W-:Y:S02]  /*7200*/  UISETP.NE.AND UP0, UPT, UR17, URZ, UPT ;  /* 0x0000003f1100728c */ /* 0x000fe4000bf05270 */
[----:B------:R-:W-:Y:S01]  /*7210*/  PLOP3.LUT P1, PT, PT, PT, UP1, 0x80, 0x0 ;  /* 0x000000000000781c */ /* 0x000fe20003f2f018 */
[----:B------:R-:W0:Y:S01]  /*7220*/  LDGDEPBAR ;  /* 0x00000000000079af */ /* 0x000e220000000000 */
[----:B------:R-:W-:Y:S11]  /*7230*/  PLOP3.LUT P0, PT, PT, PT, UP1, 0x80, 0x0 ;  /* 0x000000000000781c */ /* 0x000ff60003f0f018 */
[----:B--2---:R-:W-:Y:S04]  /*7240*/  @P1 IMAD.HI.U32 R0, R3, c[0x0][0x2c8], RZ ;  /* 0x0000b20003001a27 */ /* 0x004fe800078e00ff */
[----:B-1----:R-:W-:Y:S01]  /*7250*/  IMAD.MOV.U32 R5, RZ, RZ, R3 ;  /* 0x000000ffff057224 */ /* 0x002fe200078e0003 */
[----:B------:R-:W-:Y:S01]  /*7260*/  @P0 SHF.R.U32.HI R5, RZ, c[0x0][0x2cc], R0 ;  /* 0x0000b300ff050a19 */ /* 0x000fe20000011600 */
[----:B------:R-:W-:Y:S01]  /*7270*/  IMAD.U32 R0, RZ, RZ, UR4 ;  /* 0x00000004ff007e24 */ /* 0x000fe2000f8e00ff */
[----:B------:R-:W-:Y:S03]  /*7280*/  PLOP3.LUT P0, PT, PT, PT, UP0, 0x40, 0x0 ;  /* 0x000000000000781c */ /* 0x000fe60003f0e808 */
[----:B------:R-:W1:Y:S01]  /*7290*/  SHFL.IDX PT, R4, R5, RZ, 0x1c1f ;  /* 0x001c1fff05047589 */ /* 0x000e6200000e0000 */
[----:B---3--:R-:W-:Y:S04]  /*72a0*/  IADD3 R0, -R24, 0x1, R0 ;  /* 0x0000000118007810 */ /* 0x008fe80007ffe100 */
[----:B------:R-:W-:Y:S04]  /*72b0*/  IADD3 R0, R0, c[0x0][0x1d0], RZ ;  /* 0x0000740000007a10 */ /* 0x000fe80007ffe0ff */
[----:B------:R-:W-:Y:S04]  /*72c0*/  IADD3 R0, R0, -c[0x0][0x168], RZ ;  /* 0x80005a0000007a10 */ /* 0x000fe80007ffe0ff */
[C---:B------:R-:W-:Y:S02]  /*72d0*/  IADD3 R7, R0.reuse, c[0x0][0x328], RZ ;  /* 0x0000ca0000077a10 */ /* 0x040fe40007ffe0ff */
[----:B------:R-:W-:Y:S03]  /*72e0*/  IADD3 R6, R0, UR7, RZ ;  /* 0x0000000700067c10 */ /* 0x000fe6000fffe0ff */
[----:B-1----:R-:W-:Y:S02]  /*72f0*/  IMAD.IADD R3, R7, 0x1, R4 ;  /* 0x0000000107037824 */ /* 0x002fe400078e0204 */
[----:B------:R-:W-:Y:S01]  /*7300*/  IMAD.IADD R0, R4, 0x1, R6 ;  /* 0x0000000104007824 */ /* 0x000fe200078e0206 */
[----:B------:R-:W-:-:S05]  /*7310*/  @P0 BRA `(.L_x_179) ;  /* 0x0000019000000947 */ /* 0x000fca0003800000 */
[----:B------:R-:W-:Y:S01]  /*7320*/  IADD3 R4, R4, c[0x0][0x1d0], RZ ;  /* 0x0000740004047a10 */ /* 0x000fe20007ffe0ff */
[----:B------:R-:W-:Y:S03]  /*7330*/  BSSY B0, `(.L_x_180) ;  /* 0x0000012000007945 */ /* 0x000fe60003800000 */
[----:B------:R-:W-:Y:S04]  /*7340*/  IADD3 R4, R4, -c[0x0][0x168], RZ ;  /* 0x80005a0004047a10 */ /* 0x000fe80007ffe0ff */
[----:B------:R-:W-:Y:S11]  /*7350*/  ISETP.GT.AND P0, PT, R4, -0x1, PT ;  /* 0xffffffff0400780c */ /* 0x000ff60003f04270 */
[----:B------:R-:W-:Y:S02]  /*7360*/  @!UPT UIADD3 URZ, URZ, URZ, URZ ;  /* 0x0000003f3f3ff290 */ /* 0x000fe4000fffe03f */
[----:B------:R-:W-:-:S05]  /*7370*/  @P0 BRA `(.L_x_181) ;  /* 0x0000008000000947 */ /* 0x000fca0003800000 */
[----:B------:R-:W-:Y:S01]  /*7380*/  LOP3.LUT R4, RZ, R4, RZ, 0x33, !PT ;  /* 0x00000004ff047212 */ /* 0x000fe200078e33ff */
[----:B------:R-:W-:Y:S05]  /*7390*/  IMAD.MOV.U32 R8, RZ, RZ, c[0x0][0x32c] ;  /* 0x0000cb00ff087624 */ /* 0x000fea00078e00ff */
[----:B------:R-:W-:Y:S11]  /*73a0*/  ISETP.NE.AND P0, PT, R8, 0x1, PT ;  /* 0x000000010800780c */ /* 0x000ff60003f05270 */
[----:B------:R-:W-:Y:S02]  /*73b0*/  @!UPT UIADD3 URZ, URZ, URZ, URZ ;  /* 0x0000003f3f3ff290 */ /* 0x000fe4000fffe03f */
[----:B------:R-:W-:Y:S05]  /*73c0*/  @P0 IMAD.HI.U32 R8, R4, c[0x0][0x330], RZ ;  /* 0x0000cc0004080a27 */ /* 0x000fea00078e00ff */
[----:B------:R-:W-:Y:S04]  /*73d0*/  @P0 SHF.R.U32.HI R4, RZ, c[0x0][0x334], R8 ;  /* 0x0000cd00ff040a19 */ /* 0x000fe80000011608 */
[----:B------:R-:W-:Y:S01]  /*73e0*/  LOP3.LUT R4, RZ, R4, RZ, 0x33, !PT ;  /* 0x00000004ff047212 */ /* 0x000fe200078e33ff */
[----:B------:R-:W-:-:S05]  /*73f0*/  BRA `(.L_x_182) ;  /* 0x0000005000007947 */ /* 0x000fca0003800000 */
.L_x_181:
[----:B------:R-:W-:Y:S04]  /*7400*/  MOV R8, c[0x0][0x32c] ;  /* 0x0000cb0000087a02 */ /* 0x000fe80000000f00 */
[----:B------:R-:W-:Y:S11]  /*7410*/  ISETP.NE.AND P0, PT, R8, 0x1, PT ;  /* 0x000000010800780c */ /* 0x000ff60003f05270 */
[----:B------:R-:W-:Y:S02]  /*7420*/  @!UPT UIADD3 URZ, URZ, URZ, URZ ;  /* 0x0000003f3f3ff290 */ /* 0x000fe4000fffe03f */
[----:B------:R-:W-:Y:S05]  /*7430*/  @P0 IMAD.HI.U32 R8, R4, c[0x0][0x330], RZ ;  /* 0x0000cc0004080a27 */ /* 0x000fea00078e00ff */
[----:B------:R-:W-:Y:S02]  /*7440*/  @P0 SHF.R.U32.HI R4, RZ, c[0x0][0x334], R8 ;  /* 0x0000cd00ff040a19 */ /* 0x000fe40000011608 */
.L_x_182:
[----:B------:R-:W-:Y:S05]  /*7450*/  BSYNC B0 ;  /* 0x0000000000007941 */ /* 0x000fea0003800000 */
.L_x_180:
[----:B------:R-:W-:Y:S05]  /*7460*/  IADD3 R8, -R24, UR4, RZ ;  /* 0x0000000418087c10 */ /* 0x000fea000fffe1ff */
[----:B------:R-:W-:Y:S05]  /*7470*/  IMAD R4, R4, c[0x0][0x32c], R8 ;  /* 0x0000cb0004047a24 */ /* 0x000fea00078e0208 */
[----:B------:R-:W-:Y:S02]  /*7480*/  IMNMX R0, R0, R4, !PT ;  /* 0x0000000400007217 */ /* 0x000fe40007800200 */
[----:B------:R-:W-:Y:S04]  /*7490*/  IADD3 R4, R4, c[0x0][0x32c], RZ ;  /* 0x0000cb0004047a10 */ /* 0x000fe80007ffe0ff */
[----:B------:R-:W-:Y:S02]  /*74a0*/  IMNMX R3, R3, R4, PT ;  /* 0x0000000403037217 */ /* 0x000fe40003800200 */
.L_x_179:
[----:B------:R-:W-:Y:S01]  /*74b0*/  UISETP.GE.AND UP1, UPT, UR4, 0x1, UPT ;  /* 0x000000010400788c */ /* 0x000fe2000bf26270 */
[----:B------:R-:W1:Y:S01]  /*74c0*/  SHFL.IDX PT, R5, R5, 0x1, 0x1c1f ;  /* 0x003c1f0005057f89 */ /* 0x000e6200000e0000 */
[----:B------:R-:W-:Y:S02]  /*74d0*/  UISETP.GE.AND UP0, UPT, UR4, 0x2, UPT ;  /* 0x000000020400788c */ /* 0x000fe4000bf06270 */
[----:B------:R-:W-:Y:S02]  /*74e0*/  UP2UR UR15, UPR, URZ, 0x2 ;  /* 0x000000023f0f7883 */ /* 0x000fe40008000000 */
        /* <DEDUP_REMOVED lines=15> */
[----:B------:R-:W-:Y:S01]  /*75e0*/  UISETP.GE.AND UP3, UPT, UR4, 0x21, UPT ;  /* 0x000000210400788c */ /* 0x000fe2000bf66270 */
[----:B------:R-:W-:Y:S01]  /*75f0*/  FSEL R18, R173, -INF , !P0 ;  /* 0xff800000ad127808 */ /* 0x000fe20004000000 */
[----:B------:R-:W-:Y:S01]  /*7600*/  UISETP.GE.AND UP2, UPT, UR4, 0x22, UPT ;  /* 0x000000220400788c */ /* 0x000fe2000bf46270 */
[----:B------:R-:W-:Y:S01]  /*7610*/  PLOP3.LUT P0, PT, PT, PT, UP0, 0x40, 0x0 ;  /* 0x000000000000781c */ /* 0x000fe20003f0e808 */
[----:B------:R-:W-:Y:S01]  /*7620*/  UISETP.GE.AND UP0, UPT, UR4, 0x11, UPT ;  /* 0x000000110400788c */ /* 0x000fe2000bf06270 */
[C---:B------:R-:W-:Y:S01]  /*7630*/  ISETP.GT.AND P1, PT, R0.reuse, 0x8, P1 ;  /* 0x000000080000780c */ /* 0x040fe20000f24270 */
[----:B------:R-:W-:Y:S01]  /*7640*/  UP2UR UR11, UPR, URZ, 0x2 ;  /* 0x000000023f0b7883 */ /* 0x000fe20008000000 */
[----:B------:R-:W-:Y:S01]  /*7650*/  ISETP.GT.AND P0, PT, R0, 0x9, P0 ;  /* 0x000000090000780c */ /* 0x000fe20000704270 */
[----:B------:R-:W-:Y:S01]  /*7660*/  UP2UR UR5, UPR, URZ, 0x1 ;  /* 0x000000013f057883 */ /* 0x000fe20008000000 */
[C---:B------:R-:W-:Y:S01]  /*7670*/  ISETP.LT.OR P1, PT, R3.reuse, 0x9, P1 ;  /* 0x000000090300780c */ /* 0x040fe20000f21670 */
[----:B------:R-:W-:Y:S01]  /*7680*/  UISETP.GE.AND UP1, UPT, UR4, 0x29, UPT ;  /* 0x000000290400788c */ /* 0x000fe2000bf26270 */
[----:B------:R-:W-:Y:S01]  /*7690*/  ISETP.LT.OR P0, PT, R3, 0xa, P0 ;  /* 0x0000000a0300780c */ /* 0x000fe20000701670 */
[----:B------:R-:W-:Y:S01]  /*76a0*/  UP2UR UR16, UPR, URZ, 0x40 ;  /* 0x000000403f107883 */ /* 0x000fe20008000000 */
[----:B------:R-:W-:Y:S01]  /*76b0*/  FSEL R17, R172, -INF , !P1 ;  /* 0xff800000ac117808 */ /* 0x000fe20004800000 */
[--C-:B-1----:R-:W-:Y:S01]  /*76c0*/  IMAD.IADD R4, R7, 0x1, R5.reuse ;  /* 0x0000000107047824 */ /* 0x102fe200078e0205 */
[----:B------:R-:W-:Y:S01]  /*76d0*/  PLOP3.LUT P1, PT, PT, PT, UP0, 0x40, 0x0 ;  /* 0x000000000000781c */ /* 0x000fe20003f2e808 */
[----:B------:R-:W-:Y:S01]  /*76e0*/  UISETP.GE.AND UP0, UPT, UR4, 0x2a, UPT ;  /* 0x0000002a0400788c */ /* 0x000fe2000bf06270 */
[----:B------:R-:W-:Y:S02]  /*76f0*/  FSEL R16, R168, -INF , !P0 ;  /* 0xff800000a8107808 */ /* 0x000fe40004000000 */
[----:B------:R-:W-:Y:S01]  /*7700*/  PLOP3.LUT P0, PT, PT, PT, UP6, 0x40, 0x0 ;  /* 0x000000000000781c */ /* 0x000fe20003f0e868 */
[----:B------:R-:W-:Y:S01]  /*7710*/  UISETP.NE.AND UP6, UPT, UR17, URZ, UPT ;  /* 0x0000003f1100728c */ /* 0x000fe2000bfc5270 */
[C---:B------:R-:W-:Y:S02]  /*7720*/  ISETP.GT.AND P1, PT, R0.reuse, 0x10, P1 ;  /* 0x000000100000780c */ /* 0x040fe40000f24270 */
[----:B------:R-:W-:Y:S02]  /*7730*/  ISETP.GT.AND P0, PT, R0, 0x11, P0 ;  /* 0x000000110000780c */ /* 0x000fe40000704270 */
[C---:B------:R-:W-:Y:S02]  /*7740*/  ISETP.LT.OR P1, PT, R3.reuse, 0x11, P1 ;  /* 0x000000110300780c */ /* 0x040fe40000f21670 */
[----:B------:R-:W-:Y:S02]  /*7750*/  ISETP.LT.OR P0, PT, R3, 0x12, P0 ;  /* 0x000000120300780c */ /* 0x000fe40000701670 */
[----:B------:R-:W-:Y:S02]  /*7760*/  FSEL R15, R133, -INF , !P1 ;  /* 0xff800000850f7808 */ /* 0x000fe40004800000 */
[----:B------:R-:W-:Y:S02]  /*7770*/  PLOP3.LUT P1, PT, PT, PT, UP5, 0x40, 0x0 ;  /* 0x000000000000781c */ /* 0x000fe40003f2e858 */
[----:B------:R-:W-:Y:S02]  /*7780*/  FSEL R14, R132, -INF , !P0 ;  /* 0xff800000840e7808 */ /* 0x000fe40004000000 */
[----:B------:R-:W-:Y:S02]  /*7790*/  PLOP3.LUT P0, PT, PT, PT, UP4, 0x40, 0x0 ;  /* 0x000000000000781c */ /* 0x000fe40003f0e848 */
        /* <DEDUP_REMOVED lines=19> */
[----:B------:R-:W-:Y:S01]  /*78d0*/  ISETP.LT.OR P1, PT, R3, 0x2a, P0 ;  /* 0x0000002a0300780c */ /* 0x000fe20000721670 */
[----:B------:R-:W-:Y:S01]  /*78e0*/  IMAD.IADD R3, R6, 0x1, R5 ;  /* 0x0000000106037824 */ /* 0x000fe200078e0205 */
[----:B------:R-:W-:Y:S01]  /*78f0*/  PLOP3.LUT P0, PT, PT, PT, UP6, 0x40, 0x0 ;  /* 0x000000000000781c */ /* 0x000fe20003f0e868 */
[----:B------:R-:W-:Y:S01]  /*7900*/  UISETP.NE.AND UP6, UPT, UR16, URZ, UPT ;  /* 0x0000003f1000728c */ /* 0x000fe2000bfc5270 */
[----:B------:R-:W-:Y:S02]  /*7910*/  FSEL R9, R9, -INF , !P2 ;  /* 0xff80000009097808 */ /* 0x000fe40005000000 */
[----:B------:R-:W-:Y:S09]  /*7920*/  FSEL R6, R19, -INF , !P1 ;  /* 0xff80000013067808 */ /* 0x000ff20004800000 */
        /* <DEDUP_REMOVED lines=15> */
.L_x_185:
[----:B------:R-:W-:Y:S04]  /*7a20*/  MOV R5, c[0x0][0x32c] ;  /* 0x0000cb0000057a02 */ /* 0x000fe80000000f00 */
[----:B------:R-:W-:Y:S11]  /*7a30*/  ISETP.NE.AND P0, PT, R5, 0x1, PT ;  /* 0x000000010500780c */ /* 0x000ff60003f05270 */
[----:B------:R-:W-:Y:S02]  /*7a40*/  @!UPT UIADD3 URZ, URZ, URZ, URZ ;  /* 0x0000003f3f3ff290 */ /* 0x000fe4000fffe03f */
[----:B------:R-:W-:Y:S05]  /*7a50*/  @P0 IMAD.HI.U32 R5, R0, c[0x0][0x330], RZ ;  /* 0x0000cc0000050a27 */ /* 0x000fea00078e00ff */
[----:B------:R-:W-:Y:S02]  /*7a60*/  @P0 SHF.R.U32.HI R0, RZ, c[0x0][0x334], R5 ;  /* 0x0000cd00ff000a19 */ /* 0x000fe40000011605 */
.L_x_186:
[----:B------:R-:W-:Y:S05]  /*7a70*/  BSYNC B0 ;  /* 0x0000000000007941 */ /* 0x000fea0003800000 */
.L_x_184:
[----:B------:R-:W-:Y:S05]  /*7a80*/  IADD3 R5, -R24, UR4, RZ ;  /* 0x0000000418057c10 */ /* 0x000fea000fffe1ff */
[----:B------:R-:W-:Y:S05]  /*7a90*/  IMAD R0, R0, c[0x0][0x32c], R5 ;  /* 0x0000cb0000007a24 */ /* 0x000fea00078e0205 */
[----:B------:R-:W-:Y:S02]  /*7aa0*/  IMNMX R3, R3, R0, !PT ;  /* 0x0000000003037217 */ /* 0x000fe40007800200 */
[----:B------:R-:W-:Y:S04]  /*7ab0*/  IADD3 R0, R0, c[0x0][0x32c], RZ ;  /* 0x0000cb0000007a10 */ /* 0x000fe80007ffe0ff */
[----:B------:R-:W-:Y:S02]  /*7ac0*/  IMNMX R4, R4, R0, PT ;  /* 0x0000000004047217 */ /* 0x000fe40003800200 */
.L_x_183:
[----:B------:R-:W2:Y:S01]  /*7ad0*/  LDL.LU R5, [R1+0x8] ;  /* 0x0000080001057983 */ /* 0x000ea20000300800 */
[----:B------:R-:W-:Y:S01]  /*7ae0*/  FMNMX.FTZ R133, R8, R2, !PT ;  /* 0x0000000208857209 */ /* 0x000fe20007810000 */
[----:B------:R-:W-:Y:S02]  /*7af0*/  UP2UR UR4, UPR, URZ, 0x10 ;  /* 0x000000103f047883 */ /* 0x000fe40008000000 */
[----:B------:R-:W-:Y:S01]  /*7b00*/  UISETP.NE.AND UP4, UPT, UR15, URZ, UPT ;  /* 0x0000003f0f00728c */ /* 0x000fe2000bf85270 */
[----:B------:R-:W-:Y:S01]  /*7b10*/  FMNMX.FTZ R133, R18, R133, !PT ;  /* 0x0000008512857209 */ /* 0x000fe20007810000 */
[----:B------:R-:W-:Y:S02]  /*7b20*/  UP2UR UR15, UPR, URZ, 0x8 ;  /* 0x000000083f0f7883 */ /* 0x000fe40008000000 */
[----:B------:R-:W-:Y:S01]  /*7b30*/  UISETP.NE.AND UP3, UPT, UR14, URZ, UPT ;  /* 0x0000003f0e00728c */ /* 0x000fe2000bf65270 */
[----:B------:R-:W-:Y:S01]  /*7b40*/  FMNMX.FTZ R133, R17, R133, !PT ;  /* 0x0000008511857209 */ /* 0x000fe20007810000 */
[----:B------:R-:W-:Y:S02]  /*7b50*/  UP2UR UR14, UPR, URZ, 0x4 ;  /* 0x000000043f0e7883 */ /* 0x000fe40008000000 */
[----:B------:R-:W-:Y:S01]  /*7b60*/  UISETP.NE.AND UP2, UPT, UR11, URZ, UPT ;  /* 0x0000003f0b00728c */ /* 0x000fe2000bf45270 */
[----:B------:R-:W-:Y:S01]  /*7b70*/  FMNMX.FTZ R133, R16, R133, !PT ;  /* 0x0000008510857209 */ /* 0x000fe20007810000 */
[----:B------:R-:W-:Y:S01]  /*7b80*/  UP2UR UR11, UPR, URZ, 0x2 ;  /* 0x000000023f0b7883 */ /* 0x000fe20008000000 */
[----:B------:R-:W-:Y:S01]  /*7b90*/  PLOP3.LUT P2, PT, PT, PT, UP3, 0x40, 0x0 ;  /* 0x000000000000781c */ /* 0x000fe20003f4e838 */
[----:B------:R-:W-:Y:S01]  /*7ba0*/  UISETP.NE.AND UP1, UPT, UR10, URZ, UPT ;  /* 0x0000003f0a00728c */ /* 0x000fe2000bf25270 */
[----:B------:R-:W-:Y:S01]  /*7bb0*/  FMNMX.FTZ R133, R15, R133, !PT ;  /* 0x000000850f857209 */ /* 0x000fe20007810000 */
[----:B------:R-:W-:Y:S01]  /*7bc0*/  UP2UR UR10, UPR, URZ, 0x1 ;  /* 0x000000013f0a7883 */ /* 0x000fe20008000000 */
[----:B------:R-:W-:Y:S01]  /*7bd0*/  PLOP3.LUT P1, PT, PT, PT, UP2, 0x40, 0x0 ;  /* 0x000000000000781c */ /* 0x000fe20003f2e828 */
[----:B------:R-:W-:Y:S01]  /*7be0*/  UISETP.NE.AND UP0, UPT, UR5, URZ, UPT ;  /* 0x0000003f0500728c */ /* 0x000fe2000bf05270 */
[----:B------:R-:W-:Y:S01]  /*7bf0*/  FMNMX.FTZ R133, R14, R133, !PT ;  /* 0x000000850e857209 */ /* 0x000fe20007810000 */
[----:B------:R-:W-:Y:S02]  /*7c00*/  UISETP.NE.AND UP3, UPT, UR15, URZ, UPT ;  /* 0x0000003f0f00728c */ /* 0x000fe4000bf65270 */
[----:B------:R-:W-:Y:S01]  /*7c10*/  UISETP.NE.AND UP2, UPT, UR14, URZ, UPT ;  /* 0x0000003f0e00728c */ /* 0x000fe2000bf45270 */
[----:B------:R-:W-:Y:S04]  /*7c20*/  FMNMX.FTZ R133, R13, R133, !PT ;  /* 0x000000850d857209 */ /* 0x000fe80007810000 */
[----:B------:R-:W-:Y:S04]  /*7c30*/  FMNMX.FTZ R133, R12, R133, !PT ;  /* 0x000000850c857209 */ /* 0x000fe80007810000 */
[----:B------:R-:W-:Y:S04]  /*7c40*/  FMNMX.FTZ R133, R11, R133, !PT ;  /* 0x000000850b857209 */ /* 0x000fe80007810000 */
[----:B------:R-:W-:Y:S04]  /*7c50*/  FMNMX.FTZ R133, R10, R133, !PT ;  /* 0x000000850a857209 */ /* 0x000fe80007810000 */
[----:B------:R-:W-:Y:S04]  /*7c60*/  FMNMX.FTZ R133, R9, R133, !PT ;  /* 0x0000008509857209 */ /* 0x000fe80007810000 */
[----:B------:R-:W-:Y:S05]  /*7c70*/  FMNMX.FTZ R133, R6, R133, !PT ;  /* 0x0000008506857209 */ /* 0x000fea0007810000 */
[----:B------:R-:W1:Y:S02]  /*7c80*/  SHFL.BFLY PT, R0, R133, 0x2, 0x1f ;  /* 0x0c401f0085007f89 */ /* 0x000e6400000e0000 */
[----:B-1----:R-:W-:Y:S06]  /*7c90*/  FMNMX.FTZ R133, R133, R0, !PT ;  /* 0x0000000085857209 */ /* 0x002fec0007810000 */
[----:B------:R-:W1:Y:S02]  /*7ca0*/  SHFL.BFLY PT, R0, R133, 0x1, 0x1f ;  /* 0x0c201f0085007f89 */ /* 0x000e6400000e0000 */
[----:B-1----:R-:W-:Y:S04]  /*7cb0*/  FMNMX.FTZ R133, R133, R0, !PT ;  /* 0x0000000085857209 */ /* 0x002fe80007810000 */
[C---:B------:R-:W-:Y:S04]  /*7cc0*/  FSETP.NEU.FTZ.AND P0, PT, R133.reuse, -INF , PT ;  /* 0xff8000008500780b */ /* 0x040fe80003f1d000 */
[C---:B------:R-:W-:Y:S05]  /*7cd0*/  FSEL R0, R133.reuse, RZ, P0 ;  /* 0x000000ff85007208 */ /* 0x040fea0000000000 */
[----:B------:R-:W-:Y:S02]  /*7ce0*/  FADD.FTZ R0, -R0, R2 ;  /* 0x0000000200007221 */ /* 0x000fe40000010100 */
[----:B------:R-:W-:Y:S02]  /*7cf0*/  FMUL.FTZ R2, R133, c[0x0][0x2d0] ;  /* 0x0000b40085027a20 */ /* 0x000fe40000410000 */
[----:B------:R-:W-:Y:S03]  /*7d00*/  FMUL.FTZ R0, R0, c[0x0][0x2d0] ;  /* 0x0000b40000007a20 */ /* 0x000fe60000410000 */
[----:B------:R-:W-:Y:S02]  /*7d10*/  FSEL R2, R2, RZ, P0 ;  /* 0x000000ff02027208 */ /* 0x000fe40000000000 */
[----:B------:R-:W-:Y:S01]  /*7d20*/  PLOP3.LUT P0, PT, PT, PT, UP4, 0x40, 0x0 ;  /* 0x000000000000781c */ /* 0x000fe20003f0e848 */
[----:B------:R-:W-:Y:S02]  /*7d30*/  UISETP.NE.AND UP4, UPT, UR4, URZ, UPT ;  /* 0x0000003f0400728c */ /* 0x000fe4000bf85270 */
[--C-:B------:R-:W-:Y:S01]  /*7d40*/  FFMA.FTZ R26, R6, c[0x0][0x2d0], -R2.reuse ;  /* 0x0000b400061a7a23 */ /* 0x100fe20000010802 */
[----:B------:R-:W-:Y:S01]  /*7d50*/  ISETP.GT.AND P0, PT, R3, RZ, P0 ;  /* 0x000000ff0300720c */ /* 0x000fe20000704270 */
[--C-:B------:R-:W-:Y:S02]  /*7d60*/  FFMA.FTZ R24, R10, c[0x0][0x2d0], -R2.reuse ;  /* 0x0000b4000a187a23 */ /* 0x100fe40000010802 */
[--C-:B------:R-:W-:Y:S01]  /*7d70*/  FFMA.FTZ R27, R13, c[0x0][0x2d0], -R2.reuse ;  /* 0x0000b4000d1b7a23 */ /* 0x100fe20000010802 */
[----:B------:R-:W-:Y:S01]  /*7d80*/  ISETP.LT.OR P0, PT, R4, 0x1, P0 ;  /* 0x000000010400780c */ /* 0x000fe20000701670 */
[--C-:B------:R-:W-:Y:S02]  /*7d90*/  FFMA.FTZ R19, R11, c[0x0][0x2d0], -R2.reuse ;  /* 0x0000b4000b137a23 */ /* 0x100fe40000010802 */
[--C-:B------:R-:W-:Y:S02]  /*7da0*/  FFMA.FTZ R25, R9, c[0x0][0x2d0], -R2.reuse ;  /* 0x0000b40009197a23 */ /* 0x100fe40000010802 */
[--C-:B------:R-:W-:Y:S02]  /*7db0*/  FFMA.FTZ R8, R8, c[0x0][0x2d0], -R2.reuse ;  /* 0x0000b40008087a23 */ /* 0x100fe40000010802 */
[--C-:B------:R-:W-:Y:S02]  /*7dc0*/  FFMA.FTZ R18, R18, c[0x0][0x2d0], -R2.reuse ;  /* 0x0000b40012127a23 */ /* 0x100fe40000010802 */
[--C-:B------:R-:W-:Y:S02]  /*7dd0*/  FFMA.FTZ R17, R17, c[0x0][0x2d0], -R2.reuse ;  /* 0x0000b40011117a23 */ /* 0x100fe40000010802 */
[--C-:B------:R-:W-:Y:S01]  /*7de0*/  FFMA.FTZ R16, R16, c[0x0][0x2d0], -R2.reuse ;  /* 0x0000b40010107a23 */ /* 0x100fe20000010802 */
[----:B------:R-:W-:Y:S01]  /*7df0*/  MUFU.EX2 R8, R8 ;  /* 0x0000000800087308 */ /* 0x000fe20000000800 */
[--C-:B------:R-:W-:Y:S02]  /*7e00*/  FFMA.FTZ R15, R15, c[0x0][0x2d0], -R2.reuse ;  /* 0x0000b4000f0f7a23 */ /* 0x100fe40000010802 */
[--C-:B------:R-:W-:Y:S02]  /*7e10*/  FFMA.FTZ R14, R14, c[0x0][0x2d0], -R2.reuse ;  /* 0x0000b4000e0e7a23 */ /* 0x100fe40000010802 */
[----:B------:R-:W-:Y:S05]  /*7e20*/  FFMA.FTZ R174, R12, c[0x0][0x2d0], -R2 ;  /* 0x0000b4000cae7a23 */ /* 0x000fea0000010802 */
[----:B------:R-:W1:Y:S10]  /*7e30*/  MUFU.EX2 R2, R0 ;  /* 0x0000000000027308 */ /* 0x000e740000000800 */
[----:B------:R-:W3:Y:S10]  /*7e40*/  MUFU.EX2 R18, R18 ;  /* 0x0000001200127308 */ /* 0x000ef40000000800 */
[----:B------:R-:W-:Y:S01]  /*7e50*/  MUFU.EX2 R17, R17 ;  /* 0x0000001100117308 */ /* 0x000fe20000000800 */
[C---:B-1----:R-:W-:Y:S01]  /*7e60*/  FMUL.FTZ R9, R2.reuse, R153 ;  /* 0x0000009902097220 */ /* 0x042fe20000410000 */
[----:B------:R-:W-:Y:S01]  /*7e70*/  MOV R153, R25 ;  /* 0x0000001900997202 */ /* 0x000fe20000000f00 */
[C---:B------:R-:W-:Y:S02]  /*7e80*/  FMUL.FTZ R25, R2.reuse, R137 ;  /* 0x0000008902197220 */ /* 0x040fe40000410000 */
[C---:B------:R-:W-:Y:S01]  /*7e90*/  FMUL.FTZ R12, R2.reuse, R148 ;  /* 0x00000094020c7220 */ /* 0x040fe20000410000 */
[----:B------:R-:W-:Y:S04]  /*7ea0*/  MOV R148, R15 ;  /* 0x0000000f00947202 */ /* 0x000fe80000000f00 */
[----:B------:R-:W1:Y:S01]  /*7eb0*/  MUFU.EX2 R16, R16 ;  /* 0x0000001000107308 */ /* 0x000e620000000800 */
[C---:B------:R-:W-:Y:S02]  /*7ec0*/  FMUL.FTZ R13, R2.reuse, R149 ;  /* 0x00000095020d7220 */ /* 0x040fe40000410000 */
[----:B------:R-:W-:Y:S01]  /*7ed0*/  FMUL.FTZ R28, R2, R28 ;  /* 0x0000001c021c7220 */ /* 0x000fe20000410000 */
[----:B---3--:R-:W-:Y:S01]  /*7ee0*/  F2FP.PACK_AB R168, R18, R8 ;  /* 0x0000000812a8723e */ /* 0x008fe200000000ff */
[C---:B------:R-:W-:Y:S02]  /*7ef0*/  FMUL.FTZ R29, R2.reuse, R29 ;  /* 0x0000001d021d7220 */ /* 0x040fe40000410000 */
[C---:B------:R-:W-:Y:S02]  /*7f00*/  FMUL.FTZ R32, R2.reuse, R32 ;  /* 0x0000002002207220 */ /* 0x040fe40000410000 */
[C---:B------:R-:W-:Y:S01]  /*7f10*/  FMUL.FTZ R33, R2.reuse, R33 ;  /* 0x0000002102217220 */ /* 0x040fe20000410000 */
[----:B------:R-:W-:Y:S01]  /*7f20*/  MUFU.EX2 R153, R153 ;  /* 0x0000009900997308 */ /* 0x000fe20000000800 */
        /* <DEDUP_REMOVED lines=47> */
[----:B------:R-:W-:Y:S01]  /*8220*/  FMUL.FTZ R129, R2, R129 ;  /* 0x0000008102817220 */ /* 0x000fe20000410000 */
[----:B--2---:R-:W-:Y:S02]  /*8230*/  FSEL R6, R5, -INF , !P0 ;  /* 0xff80000005067808 */ /* 0x004fe40004000000 */
[----:B------:R-:W2:Y:S01]  /*8240*/  LDL.LU R5, [R1+0x20] ;  /* 0x0000200001057983 */ /* 0x000ea20000300800 */
[----:B------:R-:W-:Y:S02]  /*8250*/  ISETP.GT.AND P0, PT, R3, 0x1, P2 ;  /* 0x000000010300780c */ /* 0x000fe40001704270 */
[----:B------:R-:W-:Y:S01]  /*8260*/  PLOP3.LUT P2, PT, PT, PT, UP1, 0x40, 0x0 ;  /* 0x000000000000781c */ /* 0x000fe20003f4e818 */
[----:B------:R-:W-:Y:S01]  /*8270*/  UISETP.NE.AND UP1, UPT, UR11, URZ, UPT ;  /* 0x0000003f0b00728c */ /* 0x000fe2000bf25270 */
[C---:B------:R-:W-:Y:S04]  /*8280*/  ISETP.LT.OR P0, PT, R4.reuse, 0x2, P0 ;  /* 0x000000020400780c */ /* 0x040fe80000701670 */
[----:B------:R-:W-:Y:S02]  /*8290*/  FSEL R7, R179, -INF , !P0 ;  /* 0xff800000b3077808 */ /* 0x000fe40004000000 */
[C---:B------:R-:W-:Y:S02]  /*82a0*/  ISETP.GT.AND P0, PT, R3.reuse, 0x8, P1 ;  /* 0x000000080300780c */ /* 0x040fe40000f04270 */
[----:B------:R-:W-:Y:S01]  /*82b0*/  PLOP3.LUT P1, PT, PT, PT, UP0, 0x40, 0x0 ;  /* 0x000000000000781c */ /* 0x000fe20003f2e808 */
[----:B------:R-:W-:Y:S01]  /*82c0*/  UISETP.NE.AND UP0, UPT, UR10, URZ, UPT ;  /* 0x0000003f0a00728c */ /* 0x000fe2000bf05270 */
[----:B------:R-:W-:Y:S04]  /*82d0*/  ISETP.LT.OR P0, PT, R4, 0x9, P0 ;  /* 0x000000090400780c */ /* 0x000fe80000701670 */
[----:B------:R-:W-:Y:S02]  /*82e0*/  FSEL R10, R178, -INF , !P0 ;  /* 0xff800000b20a7808 */ /* 0x000fe40004000000 */
[----:B------:R-:W-:Y:S02]  /*82f0*/  ISETP.GT.AND P0, PT, R3, 0x9, P2 ;  /* 0x000000090300780c */ /* 0x000fe40001704270 */
[----:B------:R-:W-:Y:S02]  /*8300*/  PLOP3.LUT P2, PT, PT, PT, UP6, 0x40, 0x0 ;  /* 0x000000000000781c */ /* 0x000fe40003f4e868 */
[C---:B------:R-:W-:Y:S04]  /*8310*/  ISETP.LT.OR P0, PT, R4.reuse, 0xa, P0 ;  /* 0x0000000a0400780c */ /* 0x040fe80000701670 */
[----:B------:R-:W-:Y:S02]  /*8320*/  FSEL R171, R177, -INF , !P0 ;  /* 0xff800000b1ab7808 */ /* 0x000fe40004000000 */
[C---:B------:R-:W-:Y:S02]  /*8330*/  ISETP.GT.AND P0, PT, R3.reuse, 0x10, P1 ;  /* 0x000000100300780c */ /* 0x040fe40000f04270 */
[----:B------:R-:W-:Y:S02]  /*8340*/  PLOP3.LUT P1, PT, PT, PT, UP5, 0x40, 0x0 ;  /* 0x000000000000781c */ /* 0x000fe40003f2e858 */
[----:B------:R-:W-:Y:S02]  /*8350*/  ISETP.LT.OR P0, PT, R4, 0x11, P0 ;  /* 0x000000110400780c */ /* 0x000fe40000701670 */
[C---:B------:R-:W-:Y:S02]  /*8360*/  ISETP.GT.AND P1, PT, R3.reuse, 0x18, P1 ;  /* 0x000000180300780c */ /* 0x040fe40000f24270 */
[----:B------:R-:W-:Y:S02]  /*8370*/  FSEL R176, R176, -INF , !P0 ;  /* 0xff800000b0b07808 */ /* 0x000fe40004000000 */
[----:B------:R-:W-:Y:S02]  /*8380*/  ISETP.LT.OR P1, PT, R4, 0x19, P1 ;  /* 0x000000190400780c */ /* 0x000fe40000f21670 */
[C---:B------:R-:W-:Y:S02]  /*8390*/  ISETP.GT.AND P0, PT, R3.reuse, 0x11, P2 ;  /* 0x000000110300780c */ /* 0x040fe40001704270 */
[----:B------:R-:W-:Y:S02]  /*83a0*/  FSEL R172, R170, -INF , !P1 ;  /* 0xff800000aaac7808 */ /* 0x000fe40004800000 */
[----:B------:R-:W-:Y:S02]  /*83b0*/  PLOP3.LUT P1, PT, PT, PT, UP3, 0x40, 0x0 ;  /* 0x000000000000781c */ /* 0x000fe40003f2e838 */
[C---:B------:R-:W-:Y:S02]  /*83c0*/  ISETP.LT.OR P0, PT, R4.reuse, 0x12, P0 ;  /* 0x000000120400780c */ /* 0x040fe40000701670 */
[----:B------:R-:W-:Y:S02]  /*83d0*/  ISETP.GT.AND P1, PT, R3, 0x20, P1 ;  /* 0x000000200300780c */ /* 0x000fe40000f24270 */
[----:B------:R-:W-:Y:S02]  /*83e0*/  FSEL R175, R175, -INF , !P0 ;  /* 0xff800000afaf7808 */ /* 0x000fe40004000000 */
[----:B------:R-:W-:Y:S02]  /*83f0*/  ISETP.LT.OR P1, PT, R4, 0x21, P1 ;  /* 0x000000210400780c */ /* 0x000fe40000f21670 */
[----:B------:R-:W-:Y:S02]  /*8400*/  PLOP3.LUT P0, PT, PT, PT, UP4, 0x40, 0x0 ;  /* 0x000000000000781c */ /* 0x000fe40003f0e848 */
[----:B------:R-:W-:Y:S01]  /*8410*/  FSEL R178, R21, -INF , !P1 ;  /* 0xff80000015b27808 */ /* 0x000fe20004800000 */
[----:B------:R-:W-:Y:S01]  /*8420*/  FMUL.FTZ R21, R2, R141 ;  /* 0x0000008d02157220 */ /* 0x000fe20000410000 */
[C---:B------:R-:W-:Y:S01]  /*8430*/  ISETP.GT.AND P0, PT, R3.reuse, 0x19, P0 ;  /* 0x000000190300780c */ /* 0x040fe20000704270 */
[----:B------:R-:W3:Y:S01]  /*8440*/  LDL.LU R141, [R1+0x24] ;  /* 0x00002400018d7983 */ /* 0x000ee20000300800 */
[----:B------:R-:W-:Y:S02]  /*8450*/  PLOP3.LUT P1, PT, PT, PT, UP1, 0x40, 0x0 ;  /* 0x000000000000781c */ /* 0x000fe40003f2e818 */
[C---:B------:R-:W-:Y:S02]  /*8460*/  ISETP.LT.OR P0, PT, R4.reuse, 0x1a, P0 ;  /* 0x0000001a0400780c */ /* 0x040fe40000701670 */
[----:B------:R-:W-:Y:S02]  /*8470*/  ISETP.GT.AND P1, PT, R3, 0x28, P1 ;  /* 0x000000280300780c */ /* 0x000fe40000f24270 */
[----:B------:R-:W-:Y:S02]  /*8480*/  FSEL R173, R169, -INF , !P0 ;  /* 0xff800000a9ad7808 */ /* 0x000fe40004000000 */
[----:B------:R-:W-:Y:S02]  /*8490*/  PLOP3.LUT P0, PT, PT, PT, UP2, 0x40, 0x0 ;  /* 0x000000000000781c */ /* 0x000fe40003f0e828 */
[C---:B------:R-:W-:Y:S02]  /*84a0*/  ISETP.LT.OR P1, PT, R4.reuse, 0x29, P1 ;  /* 0x000000290400780c */ /* 0x040fe40000f21670 */
[----:B------:R-:W-:Y:S02]  /*84b0*/  ISETP.GT.AND P0, PT, R3, 0x21, P0 ;  /* 0x000000210300780c */ /* 0x000fe40000704270 */
[----:B------:R-:W-:Y:S02]  /*84c0*/  FSEL R177, R23, -INF , !P1 ;  /* 0xff80000017b17808 */ /* 0x000fe40004800000 */
[----:B------:R-:W-:Y:S02]  /*84d0*/  ISETP.LT.OR P0, PT, R4, 0x22, P0 ;  /* 0x000000220400780c */ /* 0x000fe40000701670 */
[----:B-1----:R-:W-:Y:S02]  /*84e0*/  F2FP.PACK_AB R170, R16, R17 ;  /* 0x0000001110aa723e */ /* 0x002fe400000000ff */
[----:B------:R-:W-:Y:S01]  /*84f0*/  FSEL R179, R20, -INF , !P0 ;  /* 0xff80000014b37808 */ /* 0x000fe20004000000 */
[----:B------:R-:W-:Y:S01]  /*8500*/  FMUL.FTZ R20, R2, R140 ;  /* 0x0000008c02147220 */ /* 0x000fe20000410000 */
[----:B------:R-:W-:Y:S01]  /*8510*/  PLOP3.LUT P0, PT, PT, PT, UP0, 0x40, 0x0 ;  /* 0x000000000000781c */ /* 0x000fe20003f0e808 */
[----:B------:R-:W-:Y:S01]  /*8520*/  UISETP.GT.AND UP0, UPT, UR13, UR9, UPT ;  /* 0x000000090d00728c */ /* 0x000fe2000bf04270 */
[----:B------:R-:W-:Y:S01]  /*8530*/  MOV R140, R19 ;  /* 0x00000013008c7202 */ /* 0x000fe20000000f00 */
[----:B------:R-:W-:Y:S01]  /*8540*/  UIADD3 UR13, UR13, -0x1, URZ ;  /* 0xffffffff0d0d7890 */ /* 0x000fe2000fffe03f */
[----:B------:R-:W-:Y:S04]  /*8550*/  ISETP.GT.AND P0, PT, R3, 0x29, P0 ;  /* 0x000000290300780c */ /* 0x000fe80000704270 */
[----:B------:R-:W-:Y:S04]  /*8560*/  ISETP.LT.OR P0, PT, R4, 0x2a, P0 ;  /* 0x0000002a0400780c */ /* 0x000fe80000701670 */
[----:B------:R-:W-:Y:S01]  /*8570*/  FSEL R132, R22, -INF , !P0 ;  /* 0xff80000016847808 */ /* 0x000fe20004000000 */
[C---:B--2---:R-:W-:Y:S02]  /*8580*/  FFMA.FTZ R0, R2.reuse, R5, R8 ;  /* 0x0000000502007223 */ /* 0x044fe40000010008 */
[----:B------:R-:W-:Y:S01]  /*8590*/  FMUL.FTZ R8, R2, R152 ;  /* 0x0000009802087220 */ /* 0x000fe20000410000 */
[----:B------:R-:W-:Y:S01]  /*85a0*/  MOV R152, R24 ;  /* 0x0000001800987202 */ /* 0x000fe20000000f00 */
[----:B------:R-:W-:Y:S01]  /*85b0*/  FADD.FTZ R4, R18, R0 ;  /* 0x0000000012047221 */ /* 0x000fe20000010000 */
[----:B------:R-:W-:Y:S01]  /*85c0*/  FMNMX.FTZ R0, R6, R134, !PT ;  /* 0x0000008606007209 */ /* 0x000fe20007810000 */
[C---:B------:R-:W-:Y:S02]  /*85d0*/  FMUL.FTZ R24, R2.reuse, R136 ;  /* 0x0000008802187220 */ /* 0x040fe40000410000 */
[----:B------:R-:W-:Y:S01]  /*85e0*/  FMUL.FTZ R5, R2, R157 ;  /* 0x0000009d02057220 */ /* 0x000fe20000410000 */
[----:B------:R-:W-:Y:S01]  /*85f0*/  FMNMX.FTZ R0, R7, R0, !PT ;  /* 0x0000000007007209 */ /* 0x000fe20007810000 */
[----:B------:R-:W-:Y:S01]  /*8600*/  MUFU.EX2 R152, R152 ;  /* 0x0000009800987308 */ /* 0x000fe20000000800 */
[----:B------:R-:W-:Y:S02]  /*8610*/  MOV R157, R14 ;  /* 0x0000000e009d7202 */ /* 0x000fe40000000f00 */
[----:B------:R-:W-:Y:S04]  /*8620*/  FMNMX.FTZ R0, R10, R0, !PT ;  /* 0x000000000a007209 */ /* 0x000fe80007810000 */
        /* <DEDUP_REMOVED lines=12> */
[----:B-1----:R-:W-:Y:S01]  /*86f0*/  FMNMX.FTZ R3, R0, R3, !PT ;  /* 0x0000000300037209 */ /* 0x002fe20007810000 */
[----:B------:R-:W-:Y:S02]  /*8700*/  FADD.FTZ R0, R17, R4 ;  /* 0x0000000411007221 */ /* 0x000fe40000010000 */
[----:B------:R-:W-:Y:S01]  /*8710*/  FMUL.FTZ R4, R2, R156 ;  /* 0x0000009c02047220 */ /* 0x000fe20000410000 */
[C---:B------:R-:W-:Y:S01]  /*8720*/  FSETP.NEU.FTZ.AND P0, PT, R3.reuse, -INF , PT ;  /* 0xff8000000300780b */ /* 0x040fe20003f1d000 */
[----:B------:R-:W-:Y:S01]  /*8730*/  FADD.FTZ R11, R16, R0 ;  /* 0x00000000100b7221 */ /* 0x000fe20000010000 */
[----:B------:R-:W-:Y:S01]  /*8740*/  MOV R156, R27 ;  /* 0x0000001b009c7202 */ /* 0x000fe20000000f00 */
[C---:B------:R-:W-:Y:S01]  /*8750*/  FMUL.FTZ R16, R2.reuse, R144 ;  /* 0x0000009002107220 */ /* 0x040fe20000410000 */
[C---:B------:R-:W-:Y:S01]  /*8760*/  FSEL R0, R3.reuse, RZ, P0 ;  /* 0x000000ff03007208 */ /* 0x040fe20000000000 */
[----:B------:R-:W-:Y:S01]  /*8770*/  FMUL.FTZ R17, R2, R145 ;  /* 0x0000009102117220 */ /* 0x000fe20000410000 */
[----:B------:R-:W-:Y:S02]  /*8780*/  MOV R145, R26 ;  /* 0x0000001a00917202 */ /* 0x000fe40000000f00 */
[----:B------:R-:W-:Y:S01]  /*8790*/  MOV R149, R11 ;  /* 0x0000000b00957202 */ /* 0x000fe20000000f00 */
[----:B------:R-:W-:Y:S01]  /*87a0*/  FADD.FTZ R0, -R0, R134 ;  /* 0x0000008600007221 */ /* 0x000fe20000010100 */
[----:B------:R-:W-:Y:S01]  /*87b0*/  MUFU.EX2 R156, R156 ;  /* 0x0000009c009c7308 */ /* 0x000fe20000000800 */
[----:B------:R-:W-:Y:S02]  /*87c0*/  FMUL.FTZ R134, R3, c[0x0][0x2d0] ;  /* 0x0000b40003867a20 */ /* 0x000fe40000410000 */
[----:B------:R-:W-:Y:S03]  /*87d0*/  FMUL.FTZ R0, R0, c[0x0][0x2d0] ;  /* 0x0000b40000007a20 */ /* 0x000fe60000410000 */
[----:B------:R-:W-:Y:S02]  /*87e0*/  FSEL R134, R134, RZ, P0 ;  /* 0x000000ff86867208 */ /* 0x000fe40000000000 */
[----:B------:R-:W-:Y:S02]  /*87f0*/  PLOP3.LUT P0, PT, PT, PT, UP0, 0x80, 0x0 ;  /* 0x000000000000781c */ /* 0x000fe40003f0f008 */
[----:B------:R-:W1:Y:S01]  /*8800*/  MUFU.EX2 R0, R0 ;  /* 0x0000000000007308 */ /* 0x000e620000000800 */
[--C-:B------:R-:W-:Y:S02]  /*8810*/  FFMA.FTZ R169, R6, c[0x0][0x2d0], -R134.reuse ;  /* 0x0000b40006a97a23 */ /* 0x100fe40000010886 */
[--C-:B------:R-:W-:Y:S02]  /*8820*/  FFMA.FTZ R7, R7, c[0x0][0x2d0], -R134.reuse ;  /* 0x0000b40007077a23 */ /* 0x100fe40000010886 */
[--C-:B------:R-:W-:Y:S05]  /*8830*/  FFMA.FTZ R2, R10, c[0x0][0x2d0], -R134.reuse ;  /* 0x0000b4000a027a23 */ /* 0x100fea0000010886 */
[----:B------:R-:W3:Y:S10]  /*8840*/  MUFU.EX2 R169, R169 ;  /* 0x000000a900a97308 */ /* 0x000ef40000000800 */
[----:B------:R-:W2:Y:S01]  /*8850*/  MUFU.EX2 R144, R7 ;  /* 0x0000000700907308 */ /* 0x000ea20000000800 */
[C---:B-1----:R-:W-:Y:S02]  /*8860*/  FMUL.FTZ R26, R0.reuse, R138 ;  /* 0x0000008a001a7220 */ /* 0x042fe40000410000 */
[C---:B------:R-:W-:Y:S02]  /*8870*/  FMUL.FTZ R27, R0.reuse, R139 ;  /* 0x0000008b001b7220 */ /* 0x040fe40000410000 */
[----:B------:R-:W1:Y:S01]  /*8880*/  LDSM.16.MT88.4 R136, [R236+0x4080] ;  /* 0x00408000ec88783b */ /* 0x000e620000004200 */
[C---:B------:R-:W-:Y:S02]  /*8890*/  FMUL.FTZ R11, R0.reuse, R155 ;  /* 0x0000009b000b7220 */ /* 0x040fe40000410000 */
[C---:B------:R-:W-:Y:S02]  /*88a0*/  FMUL.FTZ R22, R0.reuse, R142 ;  /* 0x0000008e00167220 */ /* 0x040fe40000410000 */
[C---:B------:R-:W-:Y:S02]  /*88b0*/  FMUL.FTZ R23, R0.reuse, R143 ;  /* 0x0000008f00177220 */ /* 0x040fe40000410000 */
[C---:B------:R-:W-:Y:S01]  /*88c0*/  FMUL.FTZ R6, R0.reuse, R158 ;  /* 0x0000009e00067220 */ /* 0x040fe20000410000 */
[----:B------:R-:W-:Y:S01]  /*88d0*/  MOV R158, R145 ;  /* 0x00000091009e7202 */ /* 0x000fe20000000f00 */
[C---:B------:R-:W-:Y:S01]  /*88e0*/  FMUL.FTZ R10, R0.reuse, R154 ;  /* 0x0000009a000a7220 */ /* 0x040fe20000410000 */
[----:B------:R-:W-:Y:S01]  /*88f0*/  MOV R154, R149 ;  /* 0x00000095009a7202 */ /* 0x000fe20000000f00 */
[C---:B------:R-:W-:Y:S01]  /*8900*/  FMUL.FTZ R14, R0.reuse, R150 ;  /* 0x00000096000e7220 */ /* 0x040fe20000410000 */
[----:B------:R-:W-:Y:S01]  /*8910*/  MUFU.EX2 R145, R157 ;  /* 0x0000009d00917308 */ /* 0x000fe20000000800 */
[C---:B------:R-:W-:Y:S02]  /*8920*/  FMUL.FTZ R15, R0.reuse, R151 ;  /* 0x00000097000f7220 */ /* 0x040fe40000410000 */
[----:B---3--:R-:W-:Y:S01]  /*8930*/  FFMA.FTZ R151, R0, R141, R169 ;  /* 0x0000008d00977223 */ /* 0x008fe200000100a9 */
[----:B--2---:R-:W-:Y:S01]  /*8940*/  F2FP.PACK_AB R169, R144, R169 ;  /* 0x000000a990a9723e */ /* 0x004fe200000000ff */
[C---:B------:R-:W-:Y:S01]  /*8950*/  FMUL.FTZ R7, R0.reuse, R159 ;  /* 0x0000009f00077220 */ /* 0x040fe20000410000 */
[----:B------:R-:W-:Y:S01]  /*8960*/  MOV R159, R140 ;  /* 0x0000008c009f7202 */ /* 0x000fe20000000f00 */
[C---:B------:R-:W-:Y:S01]  /*8970*/  FMUL.FTZ R18, R0.reuse, R146 ;  /* 0x0000009200127220 */ /* 0x040fe20000410000 */
[----:B------:R-:W-:Y:S01]  /*8980*/  LDSM.16.MT88.4 R140, [R236+0x4880] ;  /* 0x00488000ec8c783b */ /* 0x000fe20000004200 */
[C---:B------:R-:W-:Y:S01]  /*8990*/  FMUL.FTZ R19, R0.reuse, R147 ;  /* 0x0000009300137220 */ /* 0x040fe20000410000 */
[----:B------:R-:W-:Y:S01]  /*89a0*/  MUFU.EX2 R157, R174 ;  /* 0x000000ae009d7308 */ /* 0x000fe20000000800 */
[C---:B------:R-:W-:Y:S02]  /*89b0*/  FMUL.FTZ R30, R0.reuse, R30 ;  /* 0x0000001e001e7220 */ /* 0x040fe40000410000 */
[C---:B------:R-:W-:Y:S02]  /*89c0*/  FMUL.FTZ R31, R0.reuse, R31 ;  /* 0x0000001f001f7220 */ /* 0x040fe40000410000 */
        /* <DEDUP_REMOVED lines=52> */
[--C-:B------:R-:W-:Y:S02]  /*8d10*/  FFMA.FTZ R0, R171, c[0x0][0x2d0], -R134.reuse ;  /* 0x0000b400ab007a23 */ /* 0x100fe40000010886 */
[----:B------:R-:W-:Y:S02]  /*8d20*/  FADD.FTZ R144, R144, R151 ;  /* 0x0000009790907221 */ /* 0x000fe40000010000 */
[----:B------:R-:W2:Y:S02]  /*8d30*/  MUFU.EX2 R146, R0 ;  /* 0x0000000000927308 */ /* 0x000ea40000000800 */
[----:B--2---:R-:W-:Y:S01]  /*8d40*/  F2FP.PACK_AB R171, R146, R147 ;  /* 0x0000009392ab723e */ /* 0x004fe200000000ff */
[--C-:B------:R-:W-:Y:S07]  /*8d50*/  FFMA.FTZ R0, R176, c[0x0][0x2d0], -R134.reuse ;  /* 0x0000b400b0007a23 */ /* 0x100fee0000010886 */
[----:B------:R-:W-:Y:S01]  /*8d60*/  MUFU.EX2 R176, R159 ;  /* 0x0000009f00b07308 */ /* 0x000fe20000000800 */
[C---:B-1----:R-:W-:Y:S09]  /*8d70*/  HMMA.16816.F32 R4, R168.reuse, R136, R4 ;  /* 0x00000088a804723c */ /* 0x042ff20000001804 */
[----:B------:R1:W-:Y:S01]  /*8d80*/  MUFU.EX2 R149, R0 ;  /* 0x0000000000957308 */ /* 0x0003e20000000800 */
[C---:B------:R-:W-:Y:S01]  /*8d90*/  HMMA.16816.F32 R8, R168.reuse, R138, R8 ;  /* 0x0000008aa808723c */ /* 0x040fe20000001808 */
[----:B------:R-:W2:Y:S02]  /*8da0*/  LDSM.16.MT88.4 R136, [R237+0x4080] ;  /* 0x00408000ed88783b */ /* 0x000ea40000004200 */
[--C-:B-1----:R-:W-:Y:S06]  /*8db0*/  FFMA.FTZ R0, R175, c[0x0][0x2d0], -R134.reuse ;  /* 0x0000b400af007a23 */ /* 0x102fec0000010886 */
[----:B------:R1:W3:Y:S01]  /*8dc0*/  MUFU.EX2 R150, R0 ;  /* 0x0000000000967308 */ /* 0x0002e20000000800 */
[C---:B--2---:R-:W-:Y:S08]  /*8dd0*/  HMMA.16816.F32 R12, R168.reuse, R136, R12 ;  /* 0x00000088a80c723c */ /* 0x044ff0000000180c */
[C---:B------:R-:W-:Y:S01]  /*8de0*/  HMMA.16816.F32 R16, R168.reuse, R138, R16 ;  /* 0x0000008aa810723c */ /* 0x040fe20000001810 */
[----:B------:R-:W2:Y:S03]  /*8df0*/  LDSM.16.MT88.4 R136, [R240+0x4080] ;  /* 0x00408000f088783b */ /* 0x000ea60000004200 */
[--C-:B-1----:R-:W-:Y:S04]  /*8e00*/  FFMA.FTZ R0, R172, c[0x0][0x2d0], -R134.reuse ;  /* 0x0000b400ac007a23 */ /* 0x102fe80000010886 */
[----:B------:R1:W-:Y:S04]  /*8e10*/  MUFU.EX2 R148, R0 ;  /* 0x0000000000947308 */ /* 0x0003e80000000800 */
[----:B-1----:R-:W-:Y:S06]  /*8e20*/  FFMA.FTZ R0, R173, c[0x0][0x2d0], -R134 ;  /* 0x0000b400ad007a23 */ /* 0x002fec0000010886 */
[----:B------:R1:W4:Y:S01]  /*8e30*/  MUFU.EX2 R174, R0 ;  /* 0x0000000000ae7308 */ /* 0x0003220000000800 */
[C---:B--2---:R-:W-:Y:S08]  /*8e40*/  HMMA.16816.F32 R20, R168.reuse, R136, R20 ;  /* 0x00000088a814723c */ /* 0x044ff00000001814 */
[C---:B------:R-:W-:Y:S01]  /*8e50*/  HMMA.16816.F32 R24, R168.reuse, R138, R24 ;  /* 0x0000008aa818723c */ /* 0x040fe20000001818 */
[----:B------:R-:W2:Y:S03]  /*8e60*/  LDSM.16.MT88.4 R136, [R239+0x4080] ;  /* 0x00408000ef88783b */ /* 0x000ea60000004200 */
[----:B-1----:R-:W-:Y:S02]  /*8e70*/  FADD.FTZ R0, R2, R154 ;  /* 0x0000009a02007221 */ /* 0x002fe40000010000 */
[----:B------:R-:W1:Y:S02]  /*8e80*/  MUFU.EX2 R154, R158 ;  /* 0x0000009e009a7308 */ /* 0x000e640000000800 */
[----:B------:R-:W-:Y:S04]  /*8e90*/  FADD.FTZ R151, R145, R0 ;  /* 0x0000000091977221 */ /* 0x000fe80000010000 */
[----:B------:R-:W-:Y:S01]  /*8ea0*/  FADD.FTZ R0, R147, R144 ;  /* 0x0000009093007221 */ /* 0x000fe20000010000 */
[C---:B--2---:R-:W-:Y:S08]  /*8eb0*/  HMMA.16816.F32 R28, R168.reuse, R136, R28 ;  /* 0x00000088a81c723c */ /* 0x044ff0000000181c */
[C---:B------:R-:W-:Y:S01]  /*8ec0*/  HMMA.16816.F32 R32, R168.reuse, R138, R32 ;  /* 0x0000008aa820723c */ /* 0x040fe20000001820 */
[----:B------:R-:W2:Y:S07]  /*8ed0*/  LDSM.16.MT88.4 R136, [R236+0x5880] ;  /* 0x00588000ec88783b */ /* 0x000eae0000004200 */
        /* <DEDUP_REMOVED lines=33> */
[C---:B--2---:R-:W-:Y:S07]  /*90f0*/  HMMA.16816.F32 R124, R168.reuse, R136, R124 ;  /* 0x00000088a87c723c */ /* 0x044fee000000187c */
[----:B------:R-:W-:Y:S01]  /*9100*/  F2FP.PACK_AB R136, R145, R2 ;  /* 0x000000029188723e */ /* 0x000fe200000000ff */
[----:B------:R-:W-:Y:S04]  /*9110*/  HMMA.16816.F32 R128, R168, R138, R128 ;  /* 0x0000008aa880723c */ /* 0x000fe80000001880 */
[----:B---3--:R-:W-:Y:S01]  /*9120*/  F2FP.PACK_AB R137, R150, R149 ;  /* 0x000000959689723e */ /* 0x008fe200000000ff */
[----:B------:R-:W-:Y:S02]  /*9130*/  FADD.FTZ R2, R146, R0 ;  /* 0x0000000092027221 */ /* 0x000fe40000010000 */
[----:B------:R-:W-:Y:S01]  /*9140*/  F2FP.PACK_AB R138, R157, R156 ;  /* 0x0000009c9d8a723e */ /* 0x000fe200000000ff */
[----:B------:R-:W-:Y:S01]  /*9150*/  LDSM.16.MT88.4 R144, [R239+0x9080] ;  /* 0x00908000ef90783b */ /* 0x000fe20000004200 */
[----:B----4-:R-:W-:Y:S03]  /*9160*/  F2FP.PACK_AB R139, R174, R148 ;  /* 0x00000094ae8b723e */ /* 0x010fe600000000ff */
[----:B------:R-:W-:Y:S01]  /*9170*/  FFMA.FTZ R0, R178, c[0x0][0x2d0], -R134 ;  /* 0x0000b400b2007a23 */ /* 0x000fe20000010886 */
[----:B-1----:R-:W-:Y:S01]  /*9180*/  MOV R178, R154 ;  /* 0x0000009a00b27202 */ /* 0x002fe20000000f00 */
[----:B------:R-:W-:Y:S02]  /*9190*/  FADD.FTZ R2, R149, R2 ;  /* 0x0000000295027221 */ /* 0x000fe40000010000 */
[C---:B------:R-:W-:Y:S01]  /*91a0*/  HMMA.16816.F32 R4, R136.reuse, R140, R4 ;  /* 0x0000008c8804723c */ /* 0x040fe20000001804 */
[----:B------:R1:W-:Y:S04]  /*91b0*/  MUFU.EX2 R172, R0 ;  /* 0x0000000000ac7308 */ /* 0x0003e80000000800 */
[----:B------:R-:W-:Y:S03]  /*91c0*/  FADD.FTZ R2, R150, R2 ;  /* 0x0000000296027221 */ /* 0x000fe60000010000 */
[C---:B------:R-:W-:Y:S01]  /*91d0*/  HMMA.16816.F32 R8, R136.reuse, R142, R8 ;  /* 0x0000008e8808723c */ /* 0x040fe20000001808 */
[----:B------:R-:W2:Y:S03]  /*91e0*/  LDSM.16.MT88.4 R140, [R237+0x4880] ;  /* 0x00488000ed8c783b */ /* 0x000ea60000004200 */
[--C-:B-1----:R-:W-:Y:S01]  /*91f0*/  FFMA.FTZ R0, R179, c[0x0][0x2d0], -R134.reuse ;  /* 0x0000b400b3007a23 */ /* 0x102fe20000010886 */
[----:B------:R-:W-:Y:S03]  /*9200*/  MOV R179, R153 ;  /* 0x0000009900b37202 */ /* 0x000fe60000000f00 */
[----:B------:R1:W3:Y:S01]  /*9210*/  MUFU.EX2 R173, R0 ;  /* 0x0000000000ad7308 */ /* 0x0002e20000000800 */
[----:B------:R-:W-:Y:S01]  /*9220*/  F2FP.PACK_AB R170, R178, R179 ;  /* 0x000000b3b2aa723e */ /* 0x000fe200000000ff */
[C---:B--2---:R-:W-:Y:S03]  /*9230*/  HMMA.16816.F32 R12, R136.reuse, R140, R12 ;  /* 0x0000008c880c723c */ /* 0x044fe6000000180c */
[--C-:B-1----:R-:W-:Y:S01]  /*9240*/  FFMA.FTZ R0, R177, c[0x0][0x2d0], -R134.reuse ;  /* 0x0000b400b1007a23 */ /* 0x102fe20000010886 */
[----:B------:R-:W-:Y:S01]  /*9250*/  MOV R177, R152 ;  /* 0x0000009800b17202 */ /* 0x000fe20000000f00 */
[----:B------:R-:W-:Y:S01]  /*9260*/  FFMA.FTZ R134, R132, c[0x0][0x2d0], -R134 ;  /* 0x0000b40084867a23 */ /* 0x000fe20000010886 */
[----:B------:R-:W-:Y:S02]  /*9270*/  LDSM.16.MT88.4 R152, [R236+0x5080] ;  /* 0x00508000ec98783b */ /* 0x000fe40000004200 */
[C---:B------:R-:W-:Y:S01]  /*9280*/  HMMA.16816.F32 R16, R136.reuse, R142, R16 ;  /* 0x0000008e8810723c */ /* 0x040fe20000001810 */
[----:B------:R1:W-:Y:S03]  /*9290*/  MUFU.EX2 R132, R0 ;  /* 0x0000000000847308 */ /* 0x0003e60000000800 */
[----:B------:R-:W-:Y:S02]  /*92a0*/  F2FP.PACK_AB R168, R177, R176 ;  /* 0x000000b0b1a8723e */ /* 0x000fe400000000ff */
[----:B---3--:R-:W-:Y:S01]  /*92b0*/  F2FP.PACK_AB R169, R173, R172 ;  /* 0x000000acada9723e */ /* 0x008fe200000000ff */
[----:B------:R-:W2:Y:S04]  /*92c0*/  LDSM.16.MT88.4 R140, [R240+0x4880] ;  /* 0x00488000f08c783b */ /* 0x000ea80000004200 */
[----:B------:R-:W3:Y:S01]  /*92d0*/  MUFU.EX2 R134, R134 ;  /* 0x0000008600867308 */ /* 0x000ee20000000800 */
[----:B-1----:R-:W-:Y:S04]  /*92e0*/  FADD.FTZ R0, R156, R151 ;  /* 0x000000979c007221 */ /* 0x002fe80000010000 */
[----:B------:R-:W-:Y:S02]  /*92f0*/  FADD.FTZ R175, R157, R0 ;  /* 0x000000009daf7221 */ /* 0x000fe40000010000 */
[----:B------:R-:W-:Y:S02]  /*9300*/  FADD.FTZ R0, R148, R2 ;  /* 0x0000000294007221 */ /* 0x000fe40000010000 */
[----:B------:R-:W-:Y:S01]  /*9310*/  FADD.FTZ R2, R176, R175 ;  /* 0x000000afb0027221 */ /* 0x000fe20000010000 */
[----:B---3--:R-:W-:Y:S01]  /*9320*/  F2FP.PACK_AB R171, R134, R132 ;  /* 0x0000008486ab723e */ /* 0x008fe200000000ff */
[----:B------:R-:W-:Y:S02]  /*9330*/  FADD.FTZ R0, R174, R0 ;  /* 0x00000000ae007221 */ /* 0x000fe40000010000 */
[----:B------:R-:W-:Y:S02]  /*9340*/  FADD.FTZ R2, R177, R2 ;  /* 0x00000002b1027221 */ /* 0x000fe40000010000 */
[----:B------:R-:W-:Y:S02]  /*9350*/  FADD.FTZ R0, R172, R0 ;  /* 0x00000000ac007221 */ /* 0x000fe40000010000 */
[----:B------:R-:W-:Y:S02]  /*9360*/  FADD.FTZ R2, R179, R2 ;  /* 0x00000002b3027221 */ /* 0x000fe40000010000 */
[----:B------:R-:W-:Y:S01]  /*9370*/  FADD.FTZ R0, R173, R0 ;  /* 0x00000000ad007221 */ /* 0x000fe20000010000 */
[C---:B--2---:R-:W-:Y:S03]  /*9380*/  HMMA.16816.F32 R20, R136.reuse, R140, R20 ;  /* 0x0000008c8814723c */ /* 0x044fe60000001814 */
[----:B------:R-:W-:Y:S01]  /*9390*/  FADD.FTZ R0, R132, R0 ;  /* 0x0000000084007221 */ /* 0x000fe20000010000 */
[-C--:B------:R-:W-:Y:S03]  /*93a0*/  MOV R132, R3.reuse ;  /* 0x0000000300847202 */ /* 0x080fe60000000f00 */
[----:B------:R-:W-:Y:S01]  /*93b0*/  FADD.FTZ R0, R134, R0 ;  /* 0x0000000086007221 */ /* 0x000fe20000010000 */
[C---:B------:R-:W-:Y:S01]  /*93c0*/  HMMA.16816.F32 R24, R136.reuse, R142, R24 ;  /* 0x0000008e8818723c */ /* 0x040fe20000001818 */
[----:B------:R-:W1:Y:S03]  /*93d0*/  LDSM.16.MT88.4 R140, [R239+0x4880] ;  /* 0x00488000ef8c783b */ /* 0x000e660000004200 */
[----:B------:R-:W-:Y:S04]  /*93e0*/  MOV R134, R3 ;  /* 0x0000000300867202 */ /* 0x000fe80000000f00 */
        /* <DEDUP_REMOVED lines=34> */
[C---:B------:R-:W-:Y:S08]  /*9610*/  HMMA.16816.F32 R120, R136.reuse, R142, R120 ;  /* 0x0000008e8878723c */ /* 0x040ff00000001878 */
[C---:B------:R-:W-:Y:S08]  /*9620*/  HMMA.16816.F32 R124, R136.reuse, R144, R124 ;  /* 0x00000090887c723c */ /* 0x040ff0000000187c */
[----:B------:R-:W-:Y:S01]  /*9630*/  HMMA.16816.F32 R128, R136, R146, R128 ;  /* 0x000000928880723c */ /* 0x000fe20000001880 */
[----:B------:R-:W1:Y:S07]  /*9640*/  LDSM.16.MT88.4 R144, [R237+0x5080] ;  /* 0x00508000ed90783b */ /* 0x000e6e0000004200 */
[C---:B------:R-:W-:Y:S01]  /*9650*/  HMMA.16816.F32 R156, R168.reuse, R152, R4 ;  /* 0x00000098a89c723c */ /* 0x040fe20000001804 */
[----:B------:R-:W2:Y:S07]  /*9660*/  LDSM.16.MT88.4 R136, [R240+0x5080] ;  /* 0x00508000f088783b */ /* 0x000eae0000004200 */
[C---:B------:R-:W-:Y:S01]  /*9670*/  HMMA.16816.F32 R152, R168.reuse, R154, R8 ;  /* 0x0000009aa898723c */ /* 0x040fe20000001808 */
[----:B------:R-:W3:Y:S08]  /*9680*/  LDSM.16.MT88.4 R4, [R239+0x5080] ;  /* 0x00508000ef04783b */ /* 0x000ef00000004200 */
[----:B------:R-:W4:Y:S01]  /*9690*/  LDSM.16.MT88.4 R8, [R236+0x6880] ;  /* 0x00688000ec08783b */ /* 0x000f220000004200 */
[C---:B-1----:R-:W-:Y:S07]  /*96a0*/  HMMA.16816.F32 R148, R168.reuse, R144, R12 ;  /* 0x00000090a894723c */ /* 0x042fee000000180c */
[----:B------:R-:W1:Y:S01]  /*96b0*/  LDSM.16.MT88.4 R12, [R237+0x6880] ;  /* 0x00688000ed0c783b */ /* 0x000e620000004200 */
[C---:B------:R-:W-:Y:S08]  /*96c0*/  HMMA.16816.F32 R144, R168.reuse, R146, R16 ;  /* 0x00000092a890723c */ /* 0x040ff00000001810 */
[C---:B--2---:R-:W-:Y:S08]  /*96d0*/  HMMA.16816.F32 R140, R168.reuse, R136, R20 ;  /* 0x00000088a88c723c */ /* 0x044ff00000001814 */
[C---:B------:R-:W-:Y:S08]  /*96e0*/  HMMA.16816.F32 R136, R168.reuse, R138, R24 ;  /* 0x0000008aa888723c */ /* 0x040ff00000001818 */
[C---:B---3--:R-:W-:Y:S08]  /*96f0*/  HMMA.16816.F32 R28, R168.reuse, R4, R28 ;  /* 0x00000004a81c723c */ /* 0x048ff0000000181c */
[C---:B------:R-:W-:Y:S01]  /*9700*/  HMMA.16816.F32 R32, R168.reuse, R6, R32 ;  /* 0x00000006a820723c */ /* 0x040fe20000001820 */
[----:B------:R-:W2:Y:S07]  /*9710*/  LDSM.16.MT88.4 R4, [R240+0x6880] ;  /* 0x00688000f004783b */ /* 0x000eae0000004200 */
[C---:B----4-:R-:W-:Y:S08]  /*9720*/  HMMA.16816.F32 R36, R168.reuse, R8, R36 ;  /* 0x00000008a824723c */ /* 0x050ff00000001824 */
[C---:B------:R-:W-:Y:S01]  /*9730*/  HMMA.16816.F32 R40, R168.reuse, R10, R40 ;  /* 0x0000000aa828723c */ /* 0x040fe20000001828 */
[----:B------:R-:W3:Y:S07]  /*9740*/  LDSM.16.MT88.4 R8, [R239+0x6880] ;  /* 0x00688000ef08783b */ /* 0x000eee0000004200 */
        /* <DEDUP_REMOVED lines=25> */
[C---:B------:R-:W-:Y:S08]  /*98e0*/  HMMA.16816.F32 R112, R168.reuse, R10, R112 ;  /* 0x0000000aa870723c */ /* 0x040ff00000001870 */
[C---:B-1----:R-:W-:Y:S08]  /*98f0*/  HMMA.16816.F32 R116, R168.reuse, R12, R116 ;  /* 0x0000000ca874723c */ /* 0x042ff00000001874 */
[C---:B------:R-:W-:Y:S08]  /*9900*/  HMMA.16816.F32 R120, R168.reuse, R14, R120 ;  /* 0x0000000ea878723c */ /* 0x040ff00000001878 */
[C---:B--2---:R-:W-:Y:S07]  /*9910*/  HMMA.16816.F32 R124, R168.reuse, R4, R124 ;  /* 0x00000004a87c723c */ /* 0x044fee000000187c */
[----:B------:R-:W-:Y:S01]  /*9920*/  FADD.FTZ R4, R178, R2 ;  /* 0x00000002b2047221 */ /* 0x000fe20000010000 */
[----:B------:R-:W-:Y:S04]  /*9930*/  HMMA.16816.F32 R128, R168, R6, R128 ;  /* 0x00000006a880723c */ /* 0x000fe80000001880 */
[----:B------:R1:W-:Y:S01]  /*9940*/  STL [R1+0x20], R4 ;  /* 0x0000200401007387 */ /* 0x0003e20000100800 */
[----:B------:R-:W-:Y:S03]  /*9950*/  MOV R2, R133 ;  /* 0x0000008500027202 */ /* 0x000fe60000000f00 */
[----:B------:R1:W-:Y:S01]  /*9960*/  STL [R1+0x24], R0 ;  /* 0x0000240001007387 */ /* 0x0003e20000100800 */
[----:B------:R-:W-:-:S05]  /*9970*/  @P0 BRA `(.L_x_187) ;  /* 0xffffc25000000947 */ /* 0x000fca000383ffff */
.L_x_176:
[----:B------:R-:W2:Y:S01]  /*9980*/  S2UR UR9, SR_CTAID.X ;  /* 0x00000000000979c3 */ /* 0x000ea20000002500 */
[----:B------:R-:W-:-:S02]  /*9990*/  UISETP.NE.AND UP1, UPT, UR18, URZ, UPT ;  /* 0x0000003f1200728c */ /* 0x000fc4000bf25270 */
[----:B------:R-:W-:Y:S02]  /*99a0*/  UISETP.NE.AND UP0, UPT, UR17, URZ, UPT ;  /* 0x0000003f1100728c */ /* 0x000fe4000bf05270 */
[----:B------:R-:W-:-:S04]  /*99b0*/  ULDC.64 UR4, c[0x0][0x2c8] ;  /* 0x0000b20000047ab9 */ /* 0x000fc80000000a00 */
[----:B------:R-:W-:Y:S01]  /*99c0*/  PLOP3.LUT P0, PT, PT, PT, UP0, 0x40, 0x0 ;  /* 0x000000000000781c */ /* 0x000fe20003f0e808 */
[----:B--2---:R-:W-:-:S04]  /*99d0*/  ULEA UR9, UR9, 0x7f, 0x7 ;  /* 0x0000007f09097891 */ /* 0x004fc8000f8e383f */
[----:B------:R-:W-:-:S03]  /*99e0*/  UIMAD.WIDE.U32 UR10, UR9, UR4, URZ ;  /* 0x00000004090a72a5 */ /* 0x000fc6000f8e003f */
[----:B------:R-:W-:Y:S02]  /*99f0*/  ULDC UR4, c[0x0][0x168] ;  /* 0x00005a0000047ab9 */ /* 0x000fe40000000800 */
[----:B------:R-:W-:Y:S02]  /*9a00*/  @UP1 USHF.R.U32.HI UR9, URZ, UR5, UR11 ;  /* 0x000000053f091299 */ /* 0x000fe4000801160b */
[----:B------:R-:W-:Y:S02]  /*9a10*/  UIADD3 UR4, -UR4, 0x1, URZ ;  /* 0x0000000104047890 */ /* 0x000fe4000fffe13f */
[----:B------:R-:W-:Y:S02]  /*9a20*/  ULDC UR5, c[0x0][0x1d0] ;  /* 0x0000740000057ab9 */ /* 0x000fe40000000800 */
[----:B------:R-:W-:-:S03]  /*9a30*/  UIADD3 UR10, UR9, UR5, UR4 ;  /* 0x00000005090a7290 */ /* 0x000fc6000fffe004 */
[----:B------:R-:W-:Y:S02]  /*9a40*/  ULDC UR9, c[0x0][0x324] ;  /* 0x0000c90000097ab9 */ /* 0x000fe40000000800 */
[----:B------:R-:W-:Y:S01]  /*9a50*/  UIADD3 UR9, UR10, -UR9, URZ ;  /* 0x800000090a097290 */ /* 0x000fe2000fffe03f */
[----:B------:R-:W-:Y:S05]  /*9a60*/  @P0 BRA `(.L_x_188) ;  /* 0x0000016000000947 */ /* 0x000fea0003800000 */
[----:B------:R-:W-:-:S06]  /*9a70*/  UISETP.GT.AND UP0, UPT, UR10, -0x1, UPT ;  /* 0xffffffff0a00788c */ /* 0x000fcc000bf04270 */
[----:B------:R-:W-:-:S13]  /*9a80*/  PLOP3.LUT P0, PT, PT, PT, UP0, 0x80, 0x0 ;  /* 0x000000000000781c */ /* 0x000fda0003f0f008 */
[----:B------:R-:W-:Y:S05]  /*9a90*/  @P0 BRA `(.L_x_189) ;  /* 0x0000009000000947 */ /* 0x000fea0003800000 */
[----:B------:R-:W-:Y:S02]  /*9aa0*/  ULDC UR4, c[0x0][0x32c] ;  /* 0x0000cb0000047ab9 */ /* 0x000fe40000000800 */
[----:B------:R-:W-:Y:S02]  /*9ab0*/  UISETP.NE.AND UP0, UPT, UR4, 0x1, UPT ;  /* 0x000000010400788c */ /* 0x000fe4000bf05270 */
[----:B------:R-:W-:Y:S02]  /*9ac0*/  ULOP3.LUT UR10, URZ, UR10, URZ, 0x33, !UPT ;  /* 0x0000000a3f0a7292 */ /* 0x000fe4000f8e333f */
[----:B------:R-:W-:Y:S02]  /*9ad0*/  ULDC.64 UR4, c[0x0][0x330] ;  /* 0x0000cc0000047ab9 */ /* 0x000fe40000000a00 */
[----:B------:R-:W-:-:S07]  /*9ae0*/  UIMAD.WIDE.U32 UR14, UR10, UR4, URZ ;  /* 0x000000040a0e72a5 */ /* 0x000fce000f8e003f */
[----:B------:R-:W-:Y:S02]  /*9af0*/  @UP0 UMOV UR11, UR15 ;  /* 0x0000000f000b0c82 */ /* 0x000fe40008000000 */
[----:B------:R-:W-:-:S04]  /*9b00*/  @UP0 USHF.R.U32.HI UR10, URZ, UR5, UR11 ;  /* 0x000000053f0a0299 */ /* 0x000fc8000801160b */
[----:B------:R-:W-:Y:S01]  /*9b10*/  ULOP3.LUT UR10, URZ, UR10, URZ, 0x33, !UPT ;  /* 0x0000000a3f0a7292 */ /* 0x000fe2000f8e333f */
[----:B------:R-:W-:Y:S05]  /*9b20*/  BRA `(.L_x_190) ;  /* 0x0000006000007947 */ /* 0x000fea0003800000 */
.L_x_189:
[----:B------:R-:W-:Y:S02]  /*9b30*/  ULDC UR4, c[0x0][0x32c] ;  /* 0x0000cb0000047ab9 */ /* 0x000fe40000000800 */
[----:B------:R-:W-:-:S03]  /*9b40*/  UISETP.NE.AND UP0, UPT, UR4, 0x1, UPT ;  /* 0x000000010400788c */ /* 0x000fc6000bf05270 */
[----:B------:R-:W-:Y:S02]  /*9b50*/  ULDC.64 UR4, c[0x0][0x330] ;  /* 0x0000cc0000047ab9 */ /* 0x000fe40000000a00 */
[----:B------:R-:W-:-:S07]  /*9b60*/  UIMAD.WIDE.U32 UR14, UR10, UR4, URZ ;  /* 0x000000040a0e72a5 */ /* 0x000fce000f8e003f */
[----:B------:R-:W-:Y:S02]  /*9b70*/  @UP0 UMOV UR11, UR15 ;  /* 0x0000000f000b0c82 */ /* 0x000fe40008000000 */
[----:B------:R-:W-:Y:S02]  /*9b80*/  @UP0 USHF.R.U32.HI UR10, URZ, UR5, UR11 ;  /* 0x000000053f0a0299 */ /* 0x000fe4000801160b */
.L_x_190:
[----:B------:R-:W-:Y:S02]  /*9b90*/  ULDC UR4, c[0x0][0x32c] ;  /* 0x0000cb0000047ab9 */ /* 0x000fe40000000800 */
[----:B------:R-:W-:-:S04]  /*9ba0*/  UIMAD UR4, UR10, UR4, URZ ;  /* 0x000000040a0472a4 */ /* 0x000fc8000f8e023f */
[----:B------:R-:W-:-:S04]  /*9bb0*/  UISETP.LT.AND UP0, UPT, UR9, UR4, UPT ;  /* 0x000000040900728c */ /* 0x000fc8000bf01270 */
[----:B------:R-:W-:-:S04]  /*9bc0*/  USEL UR9, UR9, UR4, !UP0 ;  /* 0x0000000409097287 */ /* 0x000fc8000c000000 */
.L_x_188:
[----:B------:R-:W-:-:S04]  /*9bd0*/  UIADD3 UR9, UR9, 0x2f, URZ ;  /* 0x0000002f09097890 */ /* 0x000fc8000fffe03f */
[----:B------:R-:W-:-:S04]  /*9be0*/  UIMAD.WIDE UR4, UR9, 0x2aaaaaab, URZ ;  /* 0x2aaaaaab090478a5 */ /* 0x000fc8000f8e023f */
        /* <DEDUP_REMOVED lines=9> */
[----:B-1----:R-:W4:Y:S04]  /*9c80*/  LDL.64 R4, [R1+0x38] ;  /* 0x0000380001047983 */ /* 0x002f280000100a00 */
[----:B------:R-:W4:Y:S01]  /*9c90*/  LDL.64 R2, [R1+0x30] ;  /* 0x0000300001027983 */ /* 0x000f220000100a00 */
[----:B--2---:R-:W-:-:S02]  /*9ca0*/  IADD3 R11, P0, R8, 0x40, RZ ;  /* 0x00000040080b7810 */ /* 0x004fc40007f1e0ff */
[----:B------:R-:W-:-:S03]  /*9cb0*/  IADD3 R10, P1, R8, 0x80, RZ ;  /* 0x00000080080a7810 */ /* 0x000fc60007f3e0ff */
[--C-:B---3--:R-:W-:Y:S01]  /*9cc0*/  IMAD.X R0, RZ, RZ, R7.reuse, P0 ;  /* 0x000000ffff007224 */ /* 0x108fe200000e0607 */
[----:B------:R-:W-:Y:S01]  /*9cd0*/  STL [R1+0x78], R11 ;  /* 0x0000780b01007387 */ /* 0x000fe20000100800 */
[----:B------:R-:W-:Y:S01]  /*9ce0*/  IADD3 R9, P0, R8, 0xc0, RZ ;  /* 0x000000c008097810 */ /* 0x000fe20007f1e0ff */
[--C-:B------:R-:W-:Y:S01]  /*9cf0*/  IMAD.X R8, RZ, RZ, R7.reuse, P1 ;  /* 0x000000ffff087224 */ /* 0x100fe200008e0607 */
[C---:B----4-:R-:W-:Y:S01]  /*9d00*/  IADD3 R6, P1, R4.reuse, 0x80, RZ ;  /* 0x0000008004067810 */ /* 0x050fe20007f3e0ff */
[----:B------:R-:W-:Y:S02]  /*9d10*/  STL [R1+0x70], R10 ;  /* 0x0000700a01007387 */ /* 0x000fe40000100800 */
[----:B------:R-:W-:Y:S01]  /*9d20*/  IMAD.X R7, RZ, RZ, R7, P0 ;  /* 0x000000ffff077224 */ /* 0x000fe200000e0607 */
[C---:B------:R-:W-:Y:S01]  /*9d30*/  IADD3 R5, P0, R4.reuse, 0xc0, RZ ;  /* 0x000000c004057810 */ /* 0x040fe20007f1e0ff */
[----:B------:R1:W-:Y:S04]  /*9d40*/  STL [R1+0x74], R0 ;  /* 0x0000740001007387 */ /* 0x0003e80000100800 */
[----:B------:R-:W-:Y:S04]  /*9d50*/  STL [R1+0x68], R9 ;  /* 0x0000680901007387 */ /* 0x000fe80000100800 */
[----:B------:R-:W-:Y:S01]  /*9d60*/  STL [R1+0x6c], R8 ;  /* 0x00006c0801007387 */ /* 0x000fe20000100800 */
[----:B-1----:R-:W-:Y:S01]  /*9d70*/  IADD3 R0, P2, R4, 0x40, RZ ;  /* 0x0000004004007810 */ /* 0x002fe20007f5e0ff */
[----:B------:R-:W-:-:S04]  /*9d80*/  IMAD.X R4, RZ, RZ, R3, P1 ;  /* 0x000000ffff047224 */ /* 0x000fc800008e0603 */
[----:B------:R1:W-:Y:S04]  /*9d90*/  STL [R1+0x60], R0 ;  /* 0x0000600001007387 */ /* 0x0003e80000100800 */
[----:B------:R-:W-:Y:S04]  /*9da0*/  STL [R1+0x64], R7 ;  /* 0x0000640701007387 */ /* 0x000fe80000100800 */
[----:B------:R-:W-:Y:S01]  /*9db0*/  STL [R1+0x58], R6 ;  /* 0x0000580601007387 */ /* 0x000fe20000100800 */
[----:B-1----:R-:W-:-:S05]  /*9dc0*/  IMAD.X R0, RZ, RZ, R3, P2 ;  /* 0x000000ffff007224 */ /* 0x002fca00010e0603 */
[----:B------:R1:W-:Y:S04]  /*9dd0*/  STL [R1+0x5c], R0 ;  /* 0x00005c0001007387 */ /* 0x0003e80000100800 */
[----:B------:R2:W-:Y:S01]  /*9de0*/  STL [R1+0x50], R5 ;  /* 0x0000500501007387 */ /* 0x0005e20000100800 */
[----:B-1----:R-:W-:-:S05]  /*9df0*/  IMAD.X R0, RZ, RZ, R3, P0 ;  /* 0x000000ffff007224 */ /* 0x002fca00000e0603 */
[----:B------:R2:W-:Y:S04]  /*9e00*/  STL [R1+0x2c], R0 ;  /* 0x00002c0001007387 */ /* 0x0005e80000100800 */
[----:B------:R2:W-:Y:S02]  /*9e10*/  STL [R1+0x54], R4 ;  /* 0x0000540401007387 */ /* 0x0005e40000100800 */
.L_x_194:
[----:B--2---:R-:W2:Y:S01]  /*9e20*/  LDL R0, [R1] ;  /* 0x0000000001007983 */ /* 0x004ea20000100800 */
[----:B------:R-:W-:Y:S04]  /*9e30*/  DEPBAR.LE SB0, 0x0 ;  /* 0x000080000000791a */ /* 0x000fe80000000000 */
[----:B------:R-:W-:Y:S01]  /*9e40*/  BAR.SYNC.DEFER_BLOCKING 0x0 ;  /* 0x0000000000007b1d */ /* 0x000fe20000010000 */
[----:B------:R-:W-:Y:S01]  /*9e50*/  UISETP.GT.AND UP0, UPT, UR12, UR13, UPT ;  /* 0x0000000d0c00728c */ /* 0x000fe2000bf04270 */
[----:B------:R-:W-:Y:S05]  /*9e60*/  MOV R2, R133 ;  /* 0x0000008500027202 */ /* 0x000fea0000000f00 */
        /* <DEDUP_REMOVED lines=13> */
[----:B------:R4:W-:Y:S01]  /*9f40*/  STL.64 [R1+0x88], R8 ;  /* 0x0000880801007387 */ /* 0x0009e20000100a00 */
[----:B------:R-:W-:Y:S03]  /*9f50*/  UIMAD UR10, UR10, UR4, URZ ;  /* 0x000000040a0a72a4 */ /* 0x000fe6000f8e023f */
[----:B------:R-:W3:Y:S01]  /*9f60*/  LDL R12, [R1+0x4] ;  /* 0x00000400010c7983 */ /* 0x000ee20000100800 */
[----:B------:R-:W-:Y:S03]  /*9f70*/  UIMAD UR10, UR13, UR5, UR10 ;  /* 0x000000050d0a72a4 */ /* 0x000fe6000f8e020a */
[----:B------:R-:W3:Y:S01]  /*9f80*/  LDL R22, [R1+0x78] ;  /* 0x0000780001167983 */ /* 0x000ee20000100800 */
[----:B------:R-:W-:Y:S02]  /*9f90*/  UIADD3 UR4, UR15, UR10, URZ ;  /* 0x0000000a0f047290 */ /* 0x000fe4000fffe03f */
[----:B------:R-:W-:Y:S01]  /*9fa0*/  UIMAD.WIDE.U32 UR10, UR14, 0x30, URZ ;  /* 0x000000300e0a78a5 */ /* 0x000fe2000f8e003f */
[----:B------:R-:W3:Y:S01]  /*9fb0*/  LDL R21, [R1+0x74] ;  /* 0x0000740001157983 */ /* 0x000ee20000100800 */
[----:B------:R-:W-:Y:S03]  /*9fc0*/  UIMAD UR4, UR4, 0x30, URZ ;  /* 0x00000030040478a4 */ /* 0x000fe6000f8e023f */
[----:B------:R-:W3:Y:S01]  /*9fd0*/  LDL R20, [R1+0x70] ;  /* 0x0000700001147983 */ /* 0x000ee20000100800 */
[----:B------:R-:W-:Y:S03]  /*9fe0*/  UIADD3 UR4, UR11, UR4, URZ ;  /* 0x000000040b047290 */ /* 0x000fe6000fffe03f */
[----:B------:R-:W3:Y:S04]  /*9ff0*/  LDL R15, [R1+0x6c] ;  /* 0x00006c00010f7983 */ /* 0x000ee80000100800 */
[----:B------:R-:W3:Y:S04]  /*a000*/  LDL R14, [R1+0x68] ;  /* 0x00006800010e7983 */ /* 0x000ee80000100800 */
[----:B----4-:R-:W4:Y:S04]  /*a010*/  LDL.64 R8, [R1+0x40] ;  /* 0x0000400001087983 */ /* 0x010f280000100a00 */
[----:B------:R-:W4:Y:S01]  /*a020*/  LDL R13, [R1+0x64] ;  /* 0x00006400010d7983 */ /* 0x000f220000100800 */
[----:B--2---:R-:W-:Y:S02]  /*a030*/  LOP3.LUT P2, RZ, R0, 0x1, RZ, 0xc0, !PT ;  /* 0x0000000100ff7812 */ /* 0x004fe4000784c0ff */
[----:B---3--:R-:W-:Y:S04]  /*a040*/  IADD3 R0, P1, R6, UR10, RZ ;  /* 0x0000000a06007c10 */ /* 0x008fe8000ff3e0ff */
[C---:B------:R-:W-:Y:S02]  /*a050*/  LEA R4, P0, R0.reuse, c[0x0][0x1f8], 0x1 ;  /* 0x00007e0000047a11 */ /* 0x040fe400078008ff */
[----:B----4-:R-:W-:Y:S04]  /*a060*/  IADD3.X R3, R9, UR4, RZ, P1, !PT ;  /* 0x0000000409037c10 */ /* 0x010fe80008ffe4ff */
[----:B------:R-:W-:Y:S02]  /*a070*/  LEA.HI.X R5, R0, c[0x0][0x1fc], R3, 0x1, P0 ;  /* 0x00007f0000057a11 */ /* 0x000fe400000f0c03 */
[----:B------:R-:W-:Y:S03]  /*a080*/  IADD3 R0, P1, R22, UR10, RZ ;  /* 0x0000000a16007c10 */ /* 0x000fe6000ff3e0ff */
        /* <DEDUP_REMOVED lines=24> */
[----:B------:R-:W-:Y:S02]  /*a210*/  @!P3 IMAD.X R5, R0, 0x1, R9, P1 ;  /* 0x000000010005b824 */ /* 0x000fe400008e0609 */
[----:B------:R2:W5:Y:S03]  /*a220*/  LDL.LU.64 R8, [R1+0x88] ;  /* 0x0000880001087983 */ /* 0x0005660000300a00 */
[----:B------:R-:W-:Y:S02]  /*a230*/  @!P3 LEA.HI.X R7, R4, c[0x0][0x1fc], R5, 0x1, P0 ;  /* 0x00007f000407ba11 */ /* 0x000fe400000f0c05 */
[----:B------:R-:W-:Y:S03]  /*a240*/  @!P3 IADD3 R5, P1, R3, R22, RZ ;  /* 0x000000160305b210 */ /* 0x000fe60007f3e0ff */
[----:B------:R3:W-:Y:S01]  /*a250*/  @!P3 LDGSTS.E.BYPASS.LTC128B.128 [R12+0x5080], [R6.64], !P2 ;  /* 0x05080000060cbfae */ /* 0x0007e2000d101d58 */
[C---:B------:R-:W-:Y:S01]  /*a260*/  @!P3 LEA R4, P0, R5.reuse, c[0x0][0x1f8], 0x1 ;  /* 0x00007e000504ba11 */ /* 0x040fe200078008ff */
[C---:B---3--:R-:W-:Y:S05]  /*a270*/  @!P3 IMAD.X R6, R0.reuse, 0x1, R21, P1 ;  /* 0x000000010006b824 */ /* 0x048fea00008e0615 */
[----:B------:R-:W-:Y:S05]  /*a280*/  @!P3 LEA.HI.X R5, R5, c[0x0][0x1fc], R6, 0x1, P0 ;  /* 0x00007f000505ba11 */ /* 0x000fea00000f0c06 */
[----:B------:R3:W-:Y:S02]  /*a290*/  @!P3 LDGSTS.E.BYPASS.LTC128B.128 [R12+0x6880], [R4.64], !P6 ;  /* 0x06880000040cbfae */ /* 0x0007e4000f101d58 */
[----:B---3--:R-:W-:Y:S04]  /*a2a0*/  @!P3 IADD3 R5, P1, R3, R20, RZ ;  /* 0x000000140305b210 */ /* 0x008fe80007f3e0ff */
[----:B------:R-:W-:Y:S01]  /*a2b0*/  @!P3 LEA R4, P0, R5, c[0x0][0x1f8], 0x1 ;  /* 0x00007e000504ba11 */ /* 0x000fe200078008ff */
[C---:B------:R-:W-:Y:S01]  /*a2c0*/  @!P3 IMAD.X R6, R0.reuse, 0x1, R15, P1 ;  /* 0x000000010006b824 */ /* 0x040fe200008e060f */
[----:B------:R-:W-:Y:S04]  /*a2d0*/  @!P3 IADD3 R3, P1, R3, R14, RZ ;  /* 0x0000000e0303b210 */ /* 0x000fe80007f3e0ff */
[----:B------:R-:W-:Y:S01]  /*a2e0*/  @!P3 LEA.HI.X R5, R5, c[0x0][0x1fc], R6, 0x1, P0 ;  /* 0x00007f000505ba11 */ /* 0x000fe200000f0c06 */
[----:B------:R-:W-:Y:S04]  /*a2f0*/  @!P3 IMAD.X R0, R0, 0x1, R13, P1 ;  /* 0x000000010000b824 */ /* 0x000fe800008e060d */
[----:B------:R3:W-:Y:S02]  /*a300*/  @!P3 LDGSTS.E.BYPASS.LTC128B.128 [R12+0x8080], [R4.64], !P5 ;  /* 0x08080000040cbfae */ /* 0x0007e4000e901d58 */
[C---:B---3--:R-:W-:Y:S04]  /*a310*/  @!P3 LEA R4, P0, R3.reuse, c[0x0][0x1f8], 0x1 ;  /* 0x00007e000304ba11 */ /* 0x048fe800078008ff */
[----:B------:R-:W-:Y:S05]  /*a320*/  @!P3 LEA.HI.X R5, R3, c[0x0][0x1fc], R0, 0x1, P0 ;  /* 0x00007f000305ba11 */ /* 0x000fea00000f0c00 */
[----:B------:R2:W-:Y:S04]  /*a330*/  @!P3 LDGSTS.E.BYPASS.LTC128B.128 [R12+0x9880], [R4.64], !P4 ;  /* 0x09880000040cbfae */ /* 0x0005e8000e101d58 */
.L_x_192:
[C---:B--2345:R-:W-:Y:S01]  /*a340*/  HMMA.16816.F32 R4, R160.reuse, R8, RZ ;  /* 0x00000008a004723c */ /* 0x07cfe200000018ff */
        /* <DEDUP_REMOVED lines=138> */
[----:B------:R-:W2:Y:S01]  /*abf0*/  MUFU.TANH R175, R4 ;  /* 0x0000000400af7308 */ /* 0x000ea20000002400 */
[----:B------:R-:W-:Y:S02]  /*ac00*/  FMUL.FTZ R6, R6, c[0x0][0x320] ;  /* 0x0000c80006067a20 */ /* 0x000fe40000410000 */
[----:B------:R-:W-:Y:S01]  /*ac10*/  FMUL.FTZ R7, R7, c[0x0][0x320] ;  /* 0x0000c80007077a20 */ /* 0x000fe20000410000 */
[C---:B-1----:R-:W-:Y:S03]  /*ac20*/  HMMA.16816.F32 R12, R232.reuse, R168, R12 ;  /* 0x000000a8e80c723c */ /* 0x042fe6000000180c */
[----:B------:R-:W-:Y:S03]  /*ac30*/  FMUL.FTZ R8, R8, c[0x0][0x320] ;  /* 0x0000c80008087a20 */ /* 0x000fe60000410000 */
[----:B------:R-:W1:Y:S01]  /*ac40*/  MUFU.TANH R174, R5 ;  /* 0x0000000500ae7308 */ /* 0x000e620000002400 */
[----:B------:R-:W-:Y:S01]  /*ac50*/  FMUL.FTZ R9, R9, c[0x0][0x320] ;  /* 0x0000c80009097a20 */ /* 0x000fe20000410000 */
[C---:B------:R-:W-:Y:S04]  /*ac60*/  HMMA.16816.F32 R16, R232.reuse, R170, R16 ;  /* 0x000000aae810723c */ /* 0x040fe80000001810 */
[----:B------:R-:W-:Y:S02]  /*ac70*/  FMUL.FTZ R10, R10, c[0x0][0x320] ;  /* 0x0000c8000a0a7a20 */ /* 0x000fe40000410000 */
[----:B------:R-:W-:Y:S02]  /*ac80*/  FMUL.FTZ R11, R11, c[0x0][0x320] ;  /* 0x0000c8000b0b7a20 */ /* 0x000fe40000410000 */
[----:B------:R-:W3:Y:S08]  /*ac90*/  MUFU.TANH R178, R6 ;  /* 0x0000000600b27308 */ /* 0x000ef00000002400 */
[----:B------:R-:W-:Y:S02]  /*aca0*/  FMUL.FTZ R12, R12, c[0x0][0x320] ;  /* 0x0000c8000c0c7a20 */ /* 0x000fe40000410000 */
[----:B------:R4:W1:Y:S01]  /*acb0*/  MUFU.TANH R179, R7 ;  /* 0x0000000700b37308 */ /* 0x0008620000002400 */
[----:B------:R-:W-:Y:S02]  /*acc0*/  FMUL.FTZ R13, R13, c[0x0][0x320] ;  /* 0x0000c8000d0d7a20 */ /* 0x000fe40000410000 */
[----:B------:R-:W-:Y:S02]  /*acd0*/  FMUL.FTZ R14, R14, c[0x0][0x320] ;  /* 0x0000c8000e0e7a20 */ /* 0x000fe40000410000 */
[----:B------:R-:W-:Y:S05]  /*ace0*/  FMUL.FTZ R15, R15, c[0x0][0x320] ;  /* 0x0000c8000f0f7a20 */ /* 0x000fea0000410000 */
[----:B------:R-:W1:Y:S10]  /*acf0*/  MUFU.TANH R173, R8 ;  /* 0x0000000800ad7308 */ /* 0x000e740000002400 */
[----:B------:R-:W1:Y:S01]  /*ad00*/  MUFU.TANH R169, R9 ;  /* 0x0000000900a97308 */ /* 0x000e620000002400 */
[----:B----4-:R-:W4:Y:S01]  /*ad10*/  LDSM.16.M88.4 R4, [R238+0x5800] ;  /* 0x00580000ee04783b */ /* 0x010f220000000200 */
[----:B------:R-:W-:Y:S08]  /*ad20*/  DEPBAR.LE SB0, 0x0 ;  /* 0x000080000000791a */ /* 0x000ff00000000000 */
[----:B------:R-:W1:Y:S01]  /*ad30*/  MUFU.TANH R177, R10 ;  /* 0x0000000a00b17308 */ /* 0x000e620000002400 */
[----:B------:R-:W-:Y:S09]  /*ad40*/  BAR.SYNC.DEFER_BLOCKING 0x0 ;  /* 0x0000000000007b1d */ /* 0x000ff20000010000 */
[----:B------:R1:W1:Y:S10]  /*ad50*/  MUFU.TANH R176, R11 ;  /* 0x0000000b00b07308 */ /* 0x0002740000002400 */
[----:B------:R-:W2:Y:S10]  /*ad60*/  MUFU.TANH R168, R12 ;  /* 0x0000000c00a87308 */ /* 0x000eb40000002400 */
[----:B------:R2:W2:Y:S01]  /*ad70*/  MUFU.TANH R134, R13 ;  /* 0x0000000d00867308 */ /* 0x0004a20000002400 */
[C---:B----4-:R-:W-:Y:S05]  /*ad80*/  HMMA.16816.F32 R20, R232.reuse, R4, R20 ;  /* 0x00000004e814723c */ /* 0x050fea0000001814 */
[----:B-1----:R-:W-:Y:S04]  /*ad90*/  FMUL.FTZ R11, R17, c[0x0][0x320] ;  /* 0x0000c800110b7a20 */ /* 0x002fe80000410000 */
[----:B------:R1:W4:Y:S01]  /*ada0*/  MUFU.TANH R172, R14 ;  /* 0x0000000e00ac7308 */ /* 0x0003220000002400 */
[----:B------:R-:W-:Y:S09]  /*adb0*/  HMMA.16816.F32 R24, R232, R6, R24 ;  /* 0x00000006e818723c */ /* 0x000ff20000001818 */
[----:B------:R3:W3:Y:S03]  /*adc0*/  MUFU.TANH R171, R15 ;  /* 0x0000000f00ab7308 */ /* 0x0006e60000002400 */
[----:B--2---:R-:W-:Y:S02]  /*add0*/  FMUL.FTZ R13, R16, c[0x0][0x320] ;  /* 0x0000c800100d7a20 */ /* 0x004fe40000410000 */
[----:B------:R-:W-:Y:S02]  /*ade0*/  FMUL.FTZ R16, R18, c[0x0][0x320] ;  /* 0x0000c80012107a20 */ /* 0x000fe40000410000 */
[----:B------:R-:W-:Y:S03]  /*adf0*/  FMUL.FTZ R10, R20, c[0x0][0x320] ;  /* 0x0000c800140a7a20 */ /* 0x000fe60000410000 */
[----:B------:R-:W2:Y:S01]  /*ae00*/  MUFU.TANH R13, R13 ;  /* 0x0000000d000d7308 */ /* 0x000ea20000002400 */
[----:B------:R-:W-:Y:S02]  /*ae10*/  FMUL.FTZ R9, R21, c[0x0][0x320] ;  /* 0x0000c80015097a20 */ /* 0x000fe40000410000 */
[----:B------:R-:W-:Y:S02]  /*ae20*/  FMUL.FTZ R12, R23, c[0x0][0x320] ;  /* 0x0000c800170c7a20 */ /* 0x000fe40000410000 */
[----:B-1----:R-:W-:Y:S02]  /*ae30*/  FMUL.FTZ R14, R22, c[0x0][0x320] ;  /* 0x0000c800160e7a20 */ /* 0x002fe40000410000 */
[----:B------:R-:W-:Y:S02]  /*ae40*/  FMUL.FTZ R8, R24, c[0x0][0x320] ;  /* 0x0000c80018087a20 */ /* 0x000fe40000410000 */
[----:B------:R-:W-:Y:S01]  /*ae50*/  FMUL.FTZ R5, R25, c[0x0][0x320] ;  /* 0x0000c80019057a20 */ /* 0x000fe20000410000 */
[----:B------:R-:W1:Y:S01]  /*ae60*/  MUFU.TANH R11, R11 ;  /* 0x0000000b000b7308 */ /* 0x000e620000002400 */
[----:B------:R-:W-:Y:S02]  /*ae70*/  FMUL.FTZ R4, R26, c[0x0][0x320] ;  /* 0x0000c8001a047a20 */ /* 0x000fe40000410000 */
[----:B------:R-:W-:Y:S02]  /*ae80*/  FMUL.FTZ R0, R27, c[0x0][0x320] ;  /* 0x0000c8001b007a20 */ /* 0x000fe40000410000 */
[----:B---3--:R-:W-:Y:S05]  /*ae90*/  FMUL.FTZ R15, R19, c[0x0][0x320] ;  /* 0x0000c800130f7a20 */ /* 0x008fea0000410000 */
[----:B------:R-:W3:Y:S10]  /*aea0*/  MUFU.TANH R16, R16 ;  /* 0x0000001000107308 */ /* 0x000ef40000002400 */
[----:B------:R-:W1:Y:S10]  /*aeb0*/  MUFU.TANH R15, R15 ;  /* 0x0000000f000f7308 */ /* 0x000e740000002400 */
[----:B------:R-:W1:Y:S10]  /*aec0*/  MUFU.TANH R10, R10 ;  /* 0x0000000a000a7308 */ /* 0x000e740000002400 */
[----:B------:R-:W1:Y:S10]  /*aed0*/  MUFU.TANH R9, R9 ;  /* 0x0000000900097308 */ /* 0x000e740000002400 */
[----:B------:R-:W1:Y:S10]  /*aee0*/  MUFU.TANH R14, R14 ;  /* 0x0000000e000e7308 */ /* 0x000e740000002400 */
[----:B------:R-:W1:Y:S10]  /*aef0*/  MUFU.TANH R12, R12 ;  /* 0x0000000c000c7308 */ /* 0x000e740000002400 */
[----:B------:R-:W1:Y:S10]  /*af00*/  MUFU.TANH R8, R8 ;  /* 0x0000000800087308 */ /* 0x000e740000002400 */
[----:B------:R-:W1:Y:S10]  /*af10*/  MUFU.TANH R5, R5 ;  /* 0x0000000500057308 */ /* 0x000e740000002400 */
[----:B------:R-:W1:Y:S10]  /*af20*/  MUFU.TANH R4, R4 ;  /* 0x0000000400047308 */ /* 0x000e740000002400 */
[----:B------:R1:W1:Y:S01]  /*af30*/  MUFU.TANH R3, R0 ;  /* 0x0000000000037308 */ /* 0x0002620000002400 */
[----:B------:R-:W-:-:S05]  /*af40*/  @!P0 BRA `(.L_x_193) ;  /* 0x0000049000008947 */ /* 0x000fca0003800000 */
[----:B--234-:R-:W2:Y:S01]  /*af50*/  LDL R17, [R1+0x80] ;  /* 0x0000800001117983 */ /* 0x01cea20000100800 */
[----:B------:R-:W-:Y:S02]  /*af60*/  ULDC.64 UR4, c[0x0][0x1e0] ;  /* 0x0000780000047ab9 */ /* 0x000fe40000000a00 */
[----:B------:R-:W-:Y:S01]  /*af70*/  UIADD3 UR11, UR13, -0x1, URZ ;  /* 0xffffffff0d0b7890 */ /* 0x000fe2000fffe03f */
[----:B------:R-:W3:Y:S03]  /*af80*/  LDL.64 R26, [R1+0x38] ;  /* 0x00003800011a7983 */ /* 0x000ee60000100a00 */
[----:B------:R-:W-:Y:S01]  /*af90*/  UIMAD.WIDE.U32 UR14, UR11, UR4, URZ ;  /* 0x000000040b0e72a5 */ /* 0x000fe2000f8e003f */
[----:B------:R-:W4:Y:S01]  /*afa0*/  LDL.64 R24, [R1+0x30] ;  /* 0x0000300001187983 */ /* 0x000f220000100a00 */
[----:B------:R-:W-:Y:S03]  /*afb0*/  USHF.R.S32.HI UR10, URZ, 0x1f, UR11 ;  /* 0x0000001f3f0a7899 */ /* 0x000fe6000801140b */
[----:B------:R-:W5:Y:S01]  /*afc0*/  LDL R23, [R1+0x28] ;  /* 0x0000280001177983 */ /* 0x000f620000100800 */
[----:B------:R-:W-:Y:S03]  /*afd0*/  UIMAD UR10, UR10, UR4, URZ ;  /* 0x000000040a0a72a4 */ /* 0x000fe6000f8e023f */
[----:B------:R-:W3:Y:S01]  /*afe0*/  LDL R170, [R1+0x4] ;  /* 0x0000040001aa7983 */ /* 0x000ee20000100800 */
[----:B------:R-:W-:Y:S03]  /*aff0*/  UIMAD UR10, UR11, UR5, UR10 ;  /* 0x000000050b0a72a4 */ /* 0x000fe6000f8e020a */
[----:B------:R-:W4:Y:S01]  /*b000*/  LDL R22, [R1+0x60] ;  /* 0x0000600001167983 */ /* 0x000f220000100800 */
[----:B------:R-:W-:Y:S02]  /*b010*/  UIADD3 UR10, UR15, UR10, URZ ;  /* 0x0000000a0f0a7290 */ /* 0x000fe4000fffe03f */
[----:B------:R-:W-:Y:S01]  /*b020*/  UIMAD.WIDE.U32 UR14, UR14, 0x30, URZ ;  /* 0x000000300e0e78a5 */ /* 0x000fe2000f8e003f */
[----:B------:R-:W5:Y:S01]  /*b030*/  LDL R21, [R1+0x5c] ;  /* 0x00005c0001157983 */ /* 0x000f620000100800 */
[----:B------:R-:W-:Y:S03]  /*b040*/  UIMAD UR4, UR10, 0x30, URZ ;  /* 0x000000300a0478a4 */ /* 0x000fe6000f8e023f */
[----:B------:R-:W5:Y:S01]  /*b050*/  LDL R20, [R1+0x58] ;  /* 0x0000580001147983 */ /* 0x000f620000100800 */
[----:B------:R-:W-:Y:S03]  /*b060*/  UIADD3 UR4, UR15, UR4, URZ ;  /* 0x000000040f047290 */ /* 0x000fe6000fffe03f */
[----:B------:R-:W5:Y:S04]  /*b070*/  LDL R19, [R1+0x54] ;  /* 0x0000540001137983 */ /* 0x000f680000100800 */
[----:B------:R-:W5:Y:S01]  /*b080*/  LDL R18, [R1+0x50] ;  /* 0x0000500001127983 */ /* 0x000f620000100800 */
[----:B-12---:R-:W-:Y:S03]  /*b090*/  IADD3 R0, -R17, 0x30, RZ ;  /* 0x0000003011007810 */ /* 0x006fe60007ffe1ff */
[----:B------:R-:W2:Y:S01]  /*b0a0*/  LDL R17, [R1+0x2c] ;  /* 0x00002c0001117983 */ /* 0x000ea20000100800 */
[C---:B------:R-:W-:Y:S02]  /*b0b0*/  ISETP.GE.AND P1, PT, R0.reuse, 0x1, PT ;  /* 0x000000010000780c */ /* 0x040fe40003f26270 */
[----:B------:R-:W-:Y:S11]  /*b0c0*/  ISETP.GE.AND P0, PT, R0, 0x21, PT ;  /* 0x000000210000780c */ /* 0x000ff60003f06270 */
[----:B---3--:R-:W-:Y:S02]  /*b0d0*/  @P1 IADD3 R0, P2, R26, UR14, RZ ;  /* 0x0000000e1a001c10 */ /* 0x008fe4000ff5e0ff */
[----:B------:R-:W-:Y:S02]  /*b0e0*/  VOTEU.ANY UP0, P0 ;  /* 0x00000000003f7886 */ /* 0x000fe40000000100 */
[----:B----4-:R-:W-:Y:S02]  /*b0f0*/  @P1 IADD3.X R7, R25, UR4, RZ, P2, !PT ;  /* 0x0000000419071c10 */ /* 0x010fe400097fe4ff */
[C---:B------:R-:W-:Y:S04]  /*b100*/  @P1 LEA R6, P2, R0.reuse, c[0x0][0x1c8], 0x1 ;  /* 0x0000720000061a11 */ /* 0x040fe800078408ff */
[----:B------:R-:W-:Y:S02]  /*b110*/  @P1 LEA.HI.X R7, R0, c[0x0][0x1cc], R7, 0x1, P2 ;  /* 0x0000730000071a11 */ /* 0x000fe400010f0c07 */
[----:B-----5:R-:W-:Y:S11]  /*b120*/  LOP3.LUT P2, RZ, R23, 0x1, RZ, 0xc0, !PT ;  /* 0x0000000117ff7812 */ /* 0x020ff6000784c0ff */
[----:B------:R-:W-:Y:S02]  /*b130*/  @!UPT UIADD3 URZ, URZ, URZ, URZ ;  /* 0x0000003f3f3ff290 */ /* 0x000fe4000fffe03f */
[----:B------:R-:W-:Y:S01]  /*b140*/  @!PT LDS RZ, [RZ] ;  /* 0x00000000fffff984 */ /* 0x000fe20000000800 */
[----:B------:R-:W-:Y:S01]  /*b150*/  @!PT LDS RZ, [RZ] ;  /* 0x00000000fffff984 */ /* 0x000fe20000000800 */
[----:B------:R-:W-:Y:S01]  /*b160*/  @!PT LDS RZ, [RZ] ;  /* 0x00000000fffff984 */ /* 0x000fe20000000800 */
[----:B------:R1:W-:Y:S01]  /*b170*/  @P1 LDGSTS.E.BYPASS.LTC128B.128 [R170+0x14080], [R6.64], !P2 ;  /* 0x1408000006aa1fae */ /* 0x0003e2000d101d58 */
[----:B------:R-:W-:Y:S04]  /*b180*/  @P1 IADD3 R0, P2, R22, UR14, RZ ;  /* 0x0000000e16001c10 */ /* 0x000fe8000ff5e0ff */
[----:B-1----:R-:W-:Y:S02]  /*b190*/  @P1 IADD3.X R7, R21, UR4, RZ, P2, !PT ;  /* 0x0000000415071c10 */ /* 0x002fe400097fe4ff */
[C---:B------:R-:W-:Y:S04]  /*b1a0*/  @P1 LEA R6, P2, R0.reuse, c[0x0][0x1c8], 0x1 ;  /* 0x0000720000061a11 */ /* 0x040fe800078408ff */
[----:B------:R-:W-:Y:S02]  /*b1b0*/  @P1 LEA.HI.X R7, R0, c[0x0][0x1cc], R7, 0x1, P2 ;  /* 0x0000730000071a11 */ /* 0x000fe400010f0c07 */
[----:B------:R-:W-:Y:S03]  /*b1c0*/  @P1 IADD3 R0, P2, R20, UR14, RZ ;  /* 0x0000000e14001c10 */ /* 0x000fe6000ff5e0ff */
[----:B------:R1:W-:Y:S02]  /*b1d0*/  @P1 LDGSTS.E.BYPASS.LTC128B.128 [R170+0x15880], [R6.64], !P6 ;  /* 0x1588000006aa1fae */ /* 0x0003e4000f101d58 */
[----:B-1----:R-:W-:Y:S02]  /*b1e0*/  @P1 IADD3.X R7, R19, UR4, RZ, P2, !PT ;  /* 0x0000000413071c10 */ /* 0x002fe400097fe4ff */
[C---:B------:R-:W-:Y:S04]  /*b1f0*/  @P1 LEA R6, P2, R0.reuse, c[0x0][0x1c8], 0x1 ;  /* 0x0000720000061a11 */ /* 0x040fe800078408ff */
[----:B------:R-:W-:Y:S02]  /*b200*/  @P1 LEA.HI.X R7, R0, c[0x0][0x1cc], R7, 0x1, P2 ;  /* 0x0000730000071a11 */ /* 0x000fe400010f0c07 */
[----:B------:R-:W-:Y:S01]  /*b210*/  @P1 IADD3 R0, P2, R18, UR14, RZ ;  /* 0x0000000e12001c10 */ /* 0x000fe2000ff5e0ff */
[----:B------:R-:W-:Y:S02]  /*b220*/  @UP0 UIADD3 UR14, UP1, UR8, UR14, URZ ;  /* 0x0000000e080e0290 */ /* 0x000fe4000ff3e03f */
[----:B------:R2:W-:Y:S02]  /*b230*/  @P1 LDGSTS.E.BYPASS.LTC128B.128 [R170+0x17080], [R6.64], !P5 ;  /* 0x1708000006aa1fae */ /* 0x0005e4000e901d58 */
[----:B--2---:R-:W-:Y:S01]  /*b240*/  @P1 IADD3.X R7, R17, UR4, RZ, P2, !PT ;  /* 0x0000000411071c10 */ /* 0x004fe200097fe4ff */
[----:B------:R-:W-:Y:S01]  /*b250*/  @UP0 UIADD3.X UR4, UR6, UR4, URZ, UP1, !UPT ;  /* 0x0000000406040290 */ /* 0x000fe20008ffe43f */
[C---:B------:R-:W-:Y:S04]  /*b260*/  @P1 LEA R6, P2, R0.reuse, c[0x0][0x1c8], 0x1 ;  /* 0x0000720000061a11 */ /* 0x040fe800078408ff */
[----:B------:R-:W-:Y:S02]  /*b270*/  @P1 LEA.HI.X R7, R0, c[0x0][0x1cc], R7, 0x1, P2 ;  /* 0x0000730000071a11 */ /* 0x000fe400010f0c07 */
[----:B------:R-:W-:Y:S03]  /*b280*/  LOP3.LUT P2, RZ, R23, 0x1, RZ, 0xc0, !PT ;  /* 0x0000000117ff7812 */ /* 0x000fe6000784c0ff */
        /* <DEDUP_REMOVED lines=19> */
[----:B------:R-:W-:Y:S05]  /*b3c0*/  @P0 LEA.HI.X R7, R0, c[0x0][0x1cc], R7, 0x1, P1 ;  /* 0x0000730000070a11 */ /* 0x000fea00008f0c07 */
[----:B------:R1:W-:Y:S04]  /*b3d0*/  @P0 LDGSTS.E.BYPASS.LTC128B.128 [R170+0x19880], [R6.64], !P4 ;  /* 0x1988000006aa0fae */ /* 0x0003e8000e101d58 */
.L_x_193:
[----:B--234-:R-:W2:Y:S01]  /*b3e0*/  LDL.LU R17, [R1+0x20] ;  /* 0x0000200001117983 */ /* 0x01cea20000300800 */
[----:B------:R-:W-:Y:S01]  /*b3f0*/  FMNMX.FTZ R133, R175, R133, !PT ;  /* 0x00000085af857209 */ /* 0x000fe20007810000 */
[----:B------:R-:W-:Y:S02]  /*b400*/  UISETP.GT.AND UP0, UPT, UR13, UR9, UPT ;  /* 0x000000090d00728c */ /* 0x000fe4000bf04270 */
[----:B------:R-:W0:Y:S01]  /*b410*/  LDGDEPBAR ;  /* 0x00000000000079af */ /* 0x000e220000000000 */
[----:B------:R-:W-:Y:S01]  /*b420*/  FMNMX.FTZ R133, R174, R133, !PT ;  /* 0x00000085ae857209 */ /* 0x000fe20007810000 */
[----:B------:R-:W-:Y:S02]  /*b430*/  UIADD3 UR13, UR13, -0x1, URZ ;  /* 0xffffffff0d0d7890 */ /* 0x000fe4000fffe03f */
[----:B------:R-:W-:Y:S02]  /*b440*/  PLOP3.LUT P0, PT, PT, PT, UP0, 0x80, 0x0 ;  /* 0x000000000000781c */ /* 0x000fe40003f0f008 */
[----:B------:R-:W-:Y:S04]  /*b450*/  FMNMX.FTZ R133, R173, R133, !PT ;  /* 0x00000085ad857209 */ /* 0x000fe80007810000 */
[----:B------:R-:W-:Y:S04]  /*b460*/  FMNMX.FTZ R133, R169, R133, !PT ;  /* 0x00000085a9857209 */ /* 0x000fe80007810000 */
[----:B------:R-:W-:Y:S04]  /*b470*/  FMNMX.FTZ R133, R168, R133, !PT ;  /* 0x00000085a8857209 */ /* 0x000fe80007810000 */
[----:B------:R-:W-:Y:S04]  /*b480*/  FMNMX.FTZ R133, R134, R133, !PT ;  /* 0x0000008586857209 */ /* 0x000fe80007810000 */
[----:B------:R-:W-:Y:S04]  /*b490*/  FMNMX.FTZ R133, R13, R133, !PT ;  /* 0x000000850d857209 */ /* 0x000fe80007810000 */
[----:B-1----:R-:W-:Y:S04]  /*b4a0*/  FMNMX.FTZ R133, R11, R133, !PT ;  /* 0x000000850b857209 */ /* 0x002fe80007810000 */
[----:B------:R-:W-:Y:S04]  /*b4b0*/  FMNMX.FTZ R133, R10, R133, !PT ;  /* 0x000000850a857209 */ /* 0x000fe80007810000 */
[----:B------:R-:W-:Y:S04]  /*b4c0*/  FMNMX.FTZ R133, R9, R133, !PT ;  /* 0x0000008509857209 */ /* 0x000fe80007810000 */
[----:B------:R-:W-:Y:S04]  /*b4d0*/  FMNMX.FTZ R133, R8, R133, !PT ;  /* 0x0000008508857209 */ /* 0x000fe80007810000 */
[----:B------:R-:W-:Y:S05]  /*b4e0*/  FMNMX.FTZ R133, R5, R133, !PT ;  /* 0x0000008505857209 */ /* 0x000fea0007810000 */
[----:B------:R-:W1:Y:S02]  /*b4f0*/  SHFL.BFLY PT, R0, R133, 0x2, 0x1f ;  /* 0x0c401f0085007f89 */ /* 0x000e6400000e0000 */
[----:B-1----:R-:W-:Y:S06]  /*b500*/  FMNMX.FTZ R133, R133, R0, !PT ;  /* 0x0000000085857209 */ /* 0x002fec0007810000 */
[----:B------:R-:W1:Y:S02]  /*b510*/  SHFL.BFLY PT, R0, R133, 0x1, 0x1f ;  /* 0x0c201f0085007f89 */ /* 0x000e6400000e0000 */
[----:B-1----:R-:W-:Y:S05]  /*b520*/  FMNMX.FTZ R133, R133, R0, !PT ;  /* 0x0000000085857209 */ /* 0x002fea0007810000 */
[C---:B------:R-:W-:Y:S02]  /*b530*/  FADD.FTZ R0, -R133.reuse, R2 ;  /* 0x0000000285007221 */ /* 0x040fe40000010100 */
[----:B------:R-:W-:Y:S02]  /*b540*/  FMUL.FTZ R2, R133, c[0x0][0x2d0] ;  /* 0x0000b40085027a20 */ /* 0x000fe40000410000 */
[----:B------:R-:W-:Y:S02]  /*b550*/  FMUL.FTZ R0, R0, c[0x0][0x2d0] ;  /* 0x0000b40000007a20 */ /* 0x000fe40000410000 */
[--C-:B------:R-:W-:Y:S02]  /*b560*/  FFMA.FTZ R20, R8, c[0x0][0x2d0], -R2.reuse ;  /* 0x0000b40008147a23 */ /* 0x100fe40000010802 */
[----:B------:R-:W3:Y:S01]  /*b570*/  LDL.LU R8, [R1+0x24] ;  /* 0x0000240001087983 */ /* 0x000ee20000300800 */
[--C-:B------:R-:W-:Y:S01]  /*b580*/  FFMA.FTZ R175, R175, c[0x0][0x2d0], -R2.reuse ;  /* 0x0000b400afaf7a23 */ /* 0x100fe20000010802 */
[----:B------:R-:W1:Y:S01]  /*b590*/  MUFU.EX2 R6, R0 ;  /* 0x0000000000067308 */ /* 0x000e620000000800 */
[--C-:B------:R-:W-:Y:S02]  /*b5a0*/  FFMA.FTZ R174, R174, c[0x0][0x2d0], -R2.reuse ;  /* 0x0000b400aeae7a23 */ /* 0x100fe40000010802 */
[--C-:B------:R-:W-:Y:S02]  /*b5b0*/  FFMA.FTZ R18, R168, c[0x0][0x2d0], -R2.reuse ;  /* 0x0000b400a8127a23 */ /* 0x100fe40000010802 */
[--C-:B------:R-:W-:Y:S02]  /*b5c0*/  FFMA.FTZ R173, R173, c[0x0][0x2d0], -R2.reuse ;  /* 0x0000b400adad7a23 */ /* 0x100fe40000010802 */
[--C-:B------:R-:W-:Y:S02]  /*b5d0*/  FFMA.FTZ R169, R169, c[0x0][0x2d0], -R2.reuse ;  /* 0x0000b400a9a97a23 */ /* 0x100fe40000010802 */
[--C-:B------:R-:W-:Y:S01]  /*b5e0*/  FFMA.FTZ R19, R134, c[0x0][0x2d0], -R2.reuse ;  /* 0x0000b40086137a23 */ /* 0x100fe20000010802 */
[----:B------:R-:W2:Y:S01]  /*b5f0*/  MUFU.EX2 R175, R175 ;  /* 0x000000af00af7308 */ /* 0x000ea20000000800 */
[--C-:B------:R-:W-:Y:S02]  /*b600*/  FFMA.FTZ R134, R11, c[0x0][0x2d0], -R2.reuse ;  /* 0x0000b4000b867a23 */ /* 0x100fe40000010802 */
[--C-:B------:R-:W-:Y:S02]  /*b610*/  FFMA.FTZ R22, R13, c[0x0][0x2d0], -R2.reuse ;  /* 0x0000b4000d167a23 */ /* 0x100fe40000010802 */
[--C-:B------:R-:W-:Y:S02]  /*b620*/  FFMA.FTZ R24, R10, c[0x0][0x2d0], -R2.reuse ;  /* 0x0000b4000a187a23 */ /* 0x100fe40000010802 */
[--C-:B------:R-:W-:Y:S02]  /*b630*/  FFMA.FTZ R21, R5, c[0x0][0x2d0], -R2.reuse ;  /* 0x0000b40005157a23 */ /* 0x100fe40000010802 */
[----:B------:R-:W-:Y:S01]  /*b640*/  FFMA.FTZ R7, R9, c[0x0][0x2d0], -R2 ;  /* 0x0000b40009077a23 */ /* 0x000fe20000010802 */
[----:B------:R-:W4:Y:S01]  /*b650*/  MUFU.EX2 R168, R174 ;  /* 0x000000ae00a87308 */ /* 0x000f220000000800 */
[C---:B-1----:R-:W-:Y:S02]  /*b660*/  FMUL.FTZ R25, R6.reuse, R137 ;  /* 0x0000008906197220 */ /* 0x042fe40000410000 */
[C---:B------:R-:W-:Y:S02]  /*b670*/  FMUL.FTZ R9, R6.reuse, R153 ;  /* 0x0000009906097220 */ /* 0x040fe40000410000 */
[C---:B------:R-:W-:Y:S01]  /*b680*/  FMUL.FTZ R13, R6.reuse, R149 ;  /* 0x00000095060d7220 */ /* 0x040fe20000410000 */
[----:B------:R-:W-:Y:S04]  /*b690*/  MOV R149, R19 ;  /* 0x0000001300957202 */ /* 0x000fe80000000f00 */
[----:B------:R-:W1:Y:S01]  /*b6a0*/  MUFU.EX2 R170, R173 ;  /* 0x000000ad00aa7308 */ /* 0x000e620000000800 */
[C---:B------:R-:W-:Y:S02]  /*b6b0*/  FMUL.FTZ R28, R6.reuse, R28 ;  /* 0x0000001c061c7220 */ /* 0x040fe40000410000 */
[C---:B------:R-:W-:Y:S02]  /*b6c0*/  FMUL.FTZ R29, R6.reuse, R29 ;  /* 0x0000001d061d7220 */ /* 0x040fe40000410000 */
[C---:B------:R-:W-:Y:S02]  /*b6d0*/  FMUL.FTZ R32, R6.reuse, R32 ;  /* 0x0000002006207220 */ /* 0x040fe40000410000 */
[C---:B------:R-:W-:Y:S02]  /*b6e0*/  FMUL.FTZ R33, R6.reuse, R33 ;  /* 0x0000002106217220 */ /* 0x040fe40000410000 */
[C---:B------:R-:W-:Y:S01]  /*b6f0*/  FMUL.FTZ R36, R6.reuse, R36 ;  /* 0x0000002406247220 */ /* 0x040fe20000410000 */
[----:B------:R-:W5:Y:S01]  /*b700*/  MUFU.EX2 R169, R169 ;  /* 0x000000a900a97308 */ /* 0x000f620000000800 */
        /* <DEDUP_REMOVED lines=48> */
[C---:B--2---:R-:W-:Y:S02]  /*ba10*/  FFMA.FTZ R0, R6.reuse, R17, R175 ;  /* 0x0000001106007223 */ /* 0x044fe400000100af */
[----:B------:R-:W-:Y:S01]  /*ba20*/  FMUL.FTZ R17, R6, R145 ;  /* 0x0000009106117220 */ /* 0x000fe20000410000 */
[----:B------:R-:W-:Y:S01]  /*ba30*/  MOV R145, R24 ;  /* 0x0000001800917202 */ /* 0x000fe20000000f00 */
[C---:B----4-:R-:W-:Y:S01]  /*ba40*/  FADD.FTZ R0, R168.reuse, R0 ;  /* 0x00000000a8007221 */ /* 0x050fe20000010000 */
[----:B------:R-:W-:Y:S01]  /*ba50*/  F2FP.PACK_AB R168, R168, R175 ;  /* 0x000000afa8a8723e */ /* 0x000fe200000000ff */
[----:B------:R-:W-:Y:S02]  /*ba60*/  FMUL.FTZ R24, R6, R136 ;  /* 0x0000008806187220 */ /* 0x000fe40000410000 */
[----:B-1----:R-:W-:Y:S01]  /*ba70*/  FADD.FTZ R0, R170, R0 ;  /* 0x00000000aa007221 */ /* 0x002fe20000010000 */
[C---:B-----5:R-:W-:Y:S03]  /*ba80*/  F2FP.PACK_AB R170, R169.reuse, R170 ;  /* 0x000000aaa9aa723e */ /* 0x060fe600000000ff */
[----:B------:R-:W-:Y:S01]  /*ba90*/  FADD.FTZ R11, R169, R0 ;  /* 0x00000000a90b7221 */ /* 0x000fe20000010000 */
        /* <DEDUP_REMOVED lines=16> */
[C---:B------:R-:W-:Y:S01]  /*bba0*/  FADD.FTZ R0, -R2.reuse, R132 ;  /* 0x0000008402007221 */ /* 0x040fe20000010100 */
[----:B------:R-:W-:Y:S01]  /*bbb0*/  MOV R132, R21 ;  /* 0x0000001500847202 */ /* 0x000fe20000000f00 */
[----:B------:R-:W-:Y:S02]  /*bbc0*/  FMUL.FTZ R5, R2, c[0x0][0x2d0] ;  /* 0x0000b40002057a20 */ /* 0x000fe40000410000 */
[----:B------:R-:W-:Y:S01]  /*bbd0*/  FMUL.FTZ R0, R0, c[0x0][0x2d0] ;  /* 0x0000b40000007a20 */ /* 0x000fe20000410000 */
[----:B------:R-:W-:Y:S01]  /*bbe0*/  MOV R153, R132 ;  /* 0x0000008400997202 */ /* 0x000fe20000000f00 */
[--C-:B------:R-:W-:Y:S01]  /*bbf0*/  FFMA.FTZ R178, R178, c[0x0][0x2d0], -R5.reuse ;  /* 0x0000b400b2b27a23 */ /* 0x100fe20000010805 */
[----:B------:R-:W-:Y:S01]  /*bc00*/  MOV R132, R18 ;  /* 0x0000001200847202 */ /* 0x000fe20000000f00 */
[--C-:B------:R-:W-:Y:S02]  /*bc10*/  FFMA.FTZ R27, R14, c[0x0][0x2d0], -R5.reuse ;  /* 0x0000b4000e1b7a23 */ /* 0x100fe40000010805 */
[----:B------:R-:W1:Y:S01]  /*bc20*/  MUFU.EX2 R0, R0 ;  /* 0x0000000000007308 */ /* 0x000e620000000800 */
[--C-:B------:R-:W-:Y:S02]  /*bc30*/  FFMA.FTZ R26, R12, c[0x0][0x2d0], -R5.reuse ;  /* 0x0000b4000c1a7a23 */ /* 0x100fe40000010805 */
[--C-:B------:R-:W-:Y:S02]  /*bc40*/  FFMA.FTZ R174, R16, c[0x0][0x2d0], -R5.reuse ;  /* 0x0000b40010ae7a23 */ /* 0x100fe40000010805 */
[--C-:B------:R-:W-:Y:S02]  /*bc50*/  FFMA.FTZ R23, R4, c[0x0][0x2d0], -R5.reuse ;  /* 0x0000b40004177a23 */ /* 0x100fe40000010805 */
[--C-:B------:R-:W-:Y:S02]  /*bc60*/  FFMA.FTZ R179, R179, c[0x0][0x2d0], -R5.reuse ;  /* 0x0000b400b3b37a23 */ /* 0x100fe40000010805 */
[--C-:B------:R-:W-:Y:S01]  /*bc70*/  FFMA.FTZ R177, R177, c[0x0][0x2d0], -R5.reuse ;  /* 0x0000b400b1b17a23 */ /* 0x100fe20000010805 */
[----:B------:R-:W3:Y:S01]  /*bc80*/  MUFU.EX2 R178, R178 ;  /* 0x000000b200b27308 */ /* 0x000ee20000000800 */
[--C-:B------:R-:W-:Y:S02]  /*bc90*/  FFMA.FTZ R176, R176, c[0x0][0x2d0], -R5.reuse ;  /* 0x0000b400b0b07a23 */ /* 0x100fe40000010805 */
[--C-:B------:R-:W-:Y:S02]  /*bca0*/  FFMA.FTZ R173, R172, c[0x0][0x2d0], -R5.reuse ;  /* 0x0000b400acad7a23 */ /* 0x100fe40000010805 */
[--C-:B------:R-:W-:Y:S01]  /*bcb0*/  FFMA.FTZ R172, R171, c[0x0][0x2d0], -R5.reuse ;  /* 0x0000b400abac7a23 */ /* 0x100fe20000010805 */
[----:B------:R-:W-:Y:S01]  /*bcc0*/  MOV R171, R20 ;  /* 0x0000001400ab7202 */ /* 0x000fe20000000f00 */
[--C-:B------:R-:W-:Y:S01]  /*bcd0*/  FFMA.FTZ R175, R15, c[0x0][0x2d0], -R5.reuse ;  /* 0x0000b4000faf7a23 */ /* 0x100fe20000010805 */
[----:B------:R-:W-:Y:S01]  /*bce0*/  MOV R15, R7 ;  /* 0x00000007000f7202 */ /* 0x000fe20000000f00 */
[----:B------:R-:W-:Y:S01]  /*bcf0*/  FFMA.FTZ R10, R3, c[0x0][0x2d0], -R5 ;  /* 0x0000b400030a7a23 */ /* 0x000fe20000010805 */
[----:B------:R-:W2:Y:S01]  /*bd00*/  MUFU.EX2 R169, R179 ;  /* 0x000000b300a97308 */ /* 0x000ea20000000800 */
[C---:B------:R-:W-:Y:S01]  /*bd10*/  FMUL.FTZ R5, R6.reuse, R157 ;  /* 0x0000009d06057220 */ /* 0x040fe20000410000 */
[----:B------:R-:W-:Y:S01]  /*bd20*/  MOV R157, R26 ;  /* 0x0000001a009d7202 */ /* 0x000fe20000000f00 */
[----:B------:R-:W-:Y:S02]  /*bd30*/  FMUL.FTZ R20, R6, R140 ;  /* 0x0000008c06147220 */ /* 0x000fe40000410000 */
[----:B-1----:R-:W-:Y:S02]  /*bd40*/  FMUL.FTZ R26, R0, R138 ;  /* 0x0000008a001a7220 */ /* 0x002fe40000410000 */
[C---:B------:R-:W-:Y:S02]  /*bd50*/  FMUL.FTZ R21, R6.reuse, R141 ;  /* 0x0000008d06157220 */ /* 0x040fe40000410000 */
[C---:B------:R-:W-:Y:S01]  /*bd60*/  FMUL.FTZ R4, R6.reuse, R156 ;  /* 0x0000009c06047220 */ /* 0x040fe20000410000 */
[----:B------:R-:W-:Y:S01]  /*bd70*/  MOV R156, R23 ;  /* 0x00000017009c7202 */ /* 0x000fe20000000f00 */
[C---:B------:R-:W-:Y:S01]  /*bd80*/  FMUL.FTZ R12, R6.reuse, R148 ;  /* 0x00000094060c7220 */ /* 0x040fe20000410000 */
[----:B------:R-:W-:Y:S01]  /*bd90*/  MUFU.EX2 R132, R132 ;  /* 0x0000008400847308 */ /* 0x000fe20000000800 */
[----:B------:R-:W-:Y:S02]  /*bda0*/  FMUL.FTZ R16, R6, R144 ;  /* 0x0000009006107220 */ /* 0x000fe40000410000 */
[----:B---3--:R-:W-:Y:S02]  /*bdb0*/  FFMA.FTZ R3, R0, R8, R178 ;  /* 0x0000000800037223 */ /* 0x008fe400000100b2 */
[----:B------:R-:W-:Y:S01]  /*bdc0*/  FMUL.FTZ R8, R6, R152 ;  /* 0x0000009806087220 */ /* 0x000fe20000410000 */
[----:B------:R-:W-:Y:S01]  /*bdd0*/  MOV R152, R27 ;  /* 0x0000001b00987202 */ /* 0x000fe20000000f00 */
[C---:B------:R-:W-:Y:S02]  /*bde0*/  FMUL.FTZ R27, R0.reuse, R139 ;  /* 0x0000008b001b7220 */ /* 0x040fe40000410000 */
[----:B------:R-:W1:Y:S01]  /*bdf0*/  LDSM.16.MT88.4 R136, [R236+0x4080] ;  /* 0x00408000ec88783b */ /* 0x000e620000004200 */
[C---:B------:R-:W-:Y:S01]  /*be00*/  FMUL.FTZ R6, R0.reuse, R158 ;  /* 0x0000009e00067220 */ /* 0x040fe20000410000 */
[----:B------:R-:W-:Y:S01]  /*be10*/  MOV R158, R171 ;  /* 0x000000ab009e7202 */ /* 0x000fe20000000f00 */
[C---:B------:R-:W-:Y:S01]  /*be20*/  FMUL.FTZ R14, R0.reuse, R150 ;  /* 0x00000096000e7220 */ /* 0x040fe20000410000 */
[----:B------:R-:W3:Y:S01]  /*be30*/  MUFU.EX2 R171, R177 ;  /* 0x000000b100ab7308 */ /* 0x000ee20000000800 */
[C---:B--2---:R-:W-:Y:S01]  /*be40*/  FADD.FTZ R3, R169.reuse, R3 ;  /* 0x00000003a9037221 */ /* 0x044fe20000010000 */
[----:B------:R-:W-:Y:S01]  /*be50*/  F2FP.PACK_AB R169, R169, R178 ;  /* 0x000000b2a9a9723e */ /* 0x000fe200000000ff */
[C---:B------:R-:W-:Y:S01]  /*be60*/  FMUL.FTZ R7, R0.reuse, R159 ;  /* 0x0000009f00077220 */ /* 0x040fe20000410000 */
[----:B------:R-:W-:Y:S01]  /*be70*/  MOV R179, R10 ;  /* 0x0000000a00b37202 */ /* 0x000fe20000000f00 */
[C---:B------:R-:W-:Y:S01]  /*be80*/  FMUL.FTZ R10, R0.reuse, R154 ;  /* 0x0000009a000a7220 */ /* 0x040fe20000410000 */
[----:B------:R-:W-:Y:S01]  /*be90*/  MOV R154, R11 ;  /* 0x0000000b009a7202 */ /* 0x000fe20000000f00 */
[C---:B------:R-:W-:Y:S01]  /*bea0*/  FMUL.FTZ R11, R0.reuse, R155 ;  /* 0x0000009b000b7220 */ /* 0x040fe20000410000 */
[----:B------:R-:W-:Y:S01]  /*beb0*/  MOV R159, R15 ;  /* 0x0000000f009f7202 */ /* 0x000fe20000000f00 */
[C---:B------:R-:W-:Y:S01]  /*bec0*/  FMUL.FTZ R15, R0.reuse, R151 ;  /* 0x00000097000f7220 */ /* 0x040fe20000410000 */
[----:B------:R-:W2:Y:S01]  /*bed0*/  MUFU.EX2 R150, R176 ;  /* 0x000000b000967308 */ /* 0x000ea20000000800 */
[C---:B------:R-:W-:Y:S01]  /*bee0*/  FMUL.FTZ R18, R0.reuse, R146 ;  /* 0x0000009200127220 */ /* 0x040fe20000410000 */
[----:B------:R-:W-:Y:S01]  /*bef0*/  MOV R178, R22 ;  /* 0x0000001600b27202 */ /* 0x000fe20000000f00 */
[C---:B------:R-:W-:Y:S02]  /*bf00*/  FMUL.FTZ R19, R0.reuse, R147 ;  /* 0x0000009300137220 */ /* 0x040fe40000410000 */
[C---:B------:R-:W-:Y:S02]  /*bf10*/  FMUL.FTZ R22, R0.reuse, R142 ;  /* 0x0000008e00167220 */ /* 0x040fe40000410000 */
[C---:B------:R-:W-:Y:S02]  /*bf20*/  FMUL.FTZ R23, R0.reuse, R143 ;  /* 0x0000008f00177220 */ /* 0x040fe40000410000 */
[C---:B------:R-:W-:Y:S01]  /*bf30*/  FMUL.FTZ R30, R0.reuse, R30 ;  /* 0x0000001e001e7220 */ /* 0x040fe20000410000 */
[----:B------:R-:W-:Y:S01]  /*bf40*/  LDSM.16.MT88.4 R140, [R236+0x4880] ;  /* 0x00488000ec8c783b */ /* 0x000fe20000004200 */
[C---:B------:R-:W-:Y:S01]  /*bf50*/  FMUL.FTZ R31, R0.reuse, R31 ;  /* 0x0000001f001f7220 */ /* 0x040fe20000410000 */
[----:B------:R-:W-:Y:S01]  /*bf60*/  MUFU.EX2 R144, R178 ;  /* 0x000000b200907308 */ /* 0x000fe20000000800 */
[C---:B------:R-:W-:Y:S02]  /*bf70*/  FMUL.FTZ R34, R0.reuse, R34 ;  /* 0x0000002200227220 */ /* 0x040fe40000410000 */
[----:B---3--:R-:W-:Y:S02]  /*bf80*/  FADD.FTZ R148, R171, R3 ;  /* 0x00000003ab947221 */ /* 0x008fe40000010000 */
[C---:B------:R-:W-:Y:S02]  /*bf90*/  FMUL.FTZ R35, R0.reuse, R35 ;  /* 0x0000002300237220 */ /* 0x040fe40000410000 */
[C---:B------:R-:W-:Y:S02]  /*bfa0*/  FMUL.FTZ R38, R0.reuse, R38 ;  /* 0x0000002600267220 */ /* 0x040fe40000410000 */
[C---:B------:R-:W-:Y:S01]  /*bfb0*/  FMUL.FTZ R39, R0.reuse, R39 ;  /* 0x0000002700277220 */ /* 0x040fe20000410000 */
[----:B------:R-:W3:Y:S01]  /*bfc0*/  MUFU.EX2 R3, R149 ;  /* 0x0000009500037308 */ /* 0x000ee20000000800 */
[----:B------:R-:W-:Y:S01]  /*bfd0*/  FMUL.FTZ R42, R0, R42 ;  /* 0x0000002a002a7220 */ /* 0x000fe20000410000 */
[----:B--2---:R-:W-:Y:S01]  /*bfe0*/  F2FP.PACK_AB R171, R150, R171 ;  /* 0x000000ab96ab723e */ /* 0x004fe200000000ff */
[C---:B------:R-:W-:Y:S02]  /*bff0*/  FMUL.FTZ R43, R0.reuse, R43 ;  /* 0x0000002b002b7220 */ /* 0x040fe40000410000 */
[C---:B------:R-:W-:Y:S02]  /*c000*/  FMUL.FTZ R46, R0.reuse, R46 ;  /* 0x0000002e002e7220 */ /* 0x040fe40000410000 */
[C---:B------:R-:W-:Y:S02]  /*c010*/  FMUL.FTZ R47, R0.reuse, R47 ;  /* 0x0000002f002f7220 */ /* 0x040fe40000410000 */
[C---:B-1----:R-:W-:Y:S01]  /*c020*/  HMMA.16816.F32 R4, R168.reuse, R136, R4 ;  /* 0x00000088a804723c */ /* 0x042fe20000001804 */
[----:B------:R-:W-:Y:S04]  /*c030*/  MUFU.EX2 R149, R173 ;  /* 0x000000ad00957308 */ /* 0x000fe80000000800 */
[C---:B------:R-:W-:Y:S02]  /*c040*/  FMUL.FTZ R50, R0.reuse, R50 ;  /* 0x0000003200327220 */ /* 0x040fe40000410000 */
[C---:B------:R-:W-:Y:S01]  /*c050*/  FMUL.FTZ R51, R0.reuse, R51 ;  /* 0x0000003300337220 */ /* 0x040fe20000410000 */
[C---:B------:R-:W-:Y:S01]  /*c060*/  HMMA.16816.F32 R8, R168.reuse, R138, R8 ;  /* 0x0000008aa808723c */ /* 0x040fe20000001808 */
[----:B------:R-:W1:Y:S02]  /*c070*/  LDSM.16.MT88.4 R136, [R237+0x4080] ;  /* 0x00408000ed88783b */ /* 0x000e640000004200 */
[----:B------:R-:W2:Y:S01]  /*c080*/  MUFU.EX2 R178, R172 ;  /* 0x000000ac00b27308 */ /* 0x000ea20000000800 */
[C---:B------:R-:W-:Y:S02]  /*c090*/  FMUL.FTZ R54, R0.reuse, R54 ;  /* 0x0000003600367220 */ /* 0x040fe40000410000 */
[C---:B------:R-:W-:Y:S02]  /*c0a0*/  FMUL.FTZ R55, R0.reuse, R55 ;  /* 0x0000003700377220 */ /* 0x040fe40000410000 */
[C---:B------:R-:W-:Y:S04]  /*c0b0*/  FMUL.FTZ R58, R0.reuse, R58 ;  /* 0x0000003a003a7220 */ /* 0x040fe80000410000 */
        /* <DEDUP_REMOVED lines=13> */
[----:B------:R-:W4:Y:S01]  /*c190*/  MUFU.EX2 R176, R175 ;  /* 0x000000af00b07308 */ /* 0x000f220000000800 */
[C---:B------:R-:W-:Y:S02]  /*c1a0*/  FMUL.FTZ R82, R0.reuse, R82 ;  /* 0x0000005200527220 */ /* 0x040fe40000410000 */
[C---:B------:R-:W-:Y:S02]  /*c1b0*/  FMUL.FTZ R83, R0.reuse, R83 ;  /* 0x0000005300537220 */ /* 0x040fe40000410000 */
[C---:B------:R-:W-:Y:S02]  /*c1c0*/  FMUL.FTZ R86, R0.reuse, R86 ;  /* 0x0000005600567220 */ /* 0x040fe40000410000 */
[C---:B------:R-:W-:Y:S01]  /*c1d0*/  FMUL.FTZ R87, R0.reuse, R87 ;  /* 0x0000005700577220 */ /* 0x040fe20000410000 */
[C---:B-1----:R-:W-:Y:S02]  /*c1e0*/  HMMA.16816.F32 R12, R168.reuse, R136, R12 ;  /* 0x00000088a80c723c */ /* 0x042fe4000000180c */
[----:B------:R-:W1:Y:S01]  /*c1f0*/  MUFU.EX2 R175, R157 ;  /* 0x0000009d00af7308 */ /* 0x000e620000000800 */
[C---:B------:R-:W-:Y:S02]  /*c200*/  FMUL.FTZ R90, R0.reuse, R90 ;  /* 0x0000005a005a7220 */ /* 0x040fe40000410000 */
[C---:B------:R-:W-:Y:S02]  /*c210*/  FMUL.FTZ R91, R0.reuse, R91 ;  /* 0x0000005b005b7220 */ /* 0x040fe40000410000 */
[C---:B------:R-:W-:Y:S01]  /*c220*/  FMUL.FTZ R94, R0.reuse, R94 ;  /* 0x0000005e005e7220 */ /* 0x040fe20000410000 */
[C---:B------:R-:W-:Y:S01]  /*c230*/  HMMA.16816.F32 R16, R168.reuse, R138, R16 ;  /* 0x0000008aa810723c */ /* 0x040fe20000001810 */
[----:B------:R-:W5:Y:S03]  /*c240*/  LDSM.16.MT88.4 R136, [R240+0x4080] ;  /* 0x00408000f088783b */ /* 0x000f660000004200 */
[C---:B------:R-:W-:Y:S01]  /*c250*/  FMUL.FTZ R95, R0.reuse, R95 ;  /* 0x0000005f005f7220 */ /* 0x040fe20000410000 */
[----:B------:R-:W-:Y:S01]  /*c260*/  MUFU.EX2 R172, R156 ;  /* 0x0000009c00ac7308 */ /* 0x000fe20000000800 */
[C---:B------:R-:W-:Y:S02]  /*c270*/  FMUL.FTZ R98, R0.reuse, R98 ;  /* 0x0000006200627220 */ /* 0x040fe40000410000 */
[C---:B------:R-:W-:Y:S04]  /*c280*/  FMUL.FTZ R99, R0.reuse, R99 ;  /* 0x0000006300637220 */ /* 0x040fe80000410000 */
[C---:B------:R-:W-:Y:S02]  /*c290*/  FMUL.FTZ R102, R0.reuse, R102 ;  /* 0x0000006600667220 */ /* 0x040fe40000410000 */
[C---:B------:R-:W-:Y:S01]  /*c2a0*/  FMUL.FTZ R103, R0.reuse, R103 ;  /* 0x0000006700677220 */ /* 0x040fe20000410000 */
        /* <DEDUP_REMOVED lines=13> */
[C---:B------:R-:W-:Y:S01]  /*c380*/  FMUL.FTZ R130, R0.reuse, R130 ;  /* 0x0000008200827220 */ /* 0x040fe20000410000 */
[C---:B-----5:R-:W-:Y:S03]  /*c390*/  HMMA.16816.F32 R20, R168.reuse, R136, R20 ;  /* 0x00000088a814723c */ /* 0x060fe60000001814 */
[----:B------:R-:W-:Y:S02]  /*c3a0*/  FMUL.FTZ R131, R0, R131 ;  /* 0x0000008300837220 */ /* 0x000fe40000410000 */
[----:B------:R-:W-:Y:S01]  /*c3b0*/  FADD.FTZ R0, R132, R154 ;  /* 0x0000009a84007221 */ /* 0x000fe20000010000 */
[----:B------:R-:W-:Y:S02]  /*c3c0*/  MOV R154, R145 ;  /* 0x00000091009a7202 */ /* 0x000fe40000000f00 */
[C---:B------:R-:W-:Y:S01]  /*c3d0*/  HMMA.16816.F32 R24, R168.reuse, R138, R24 ;  /* 0x0000008aa818723c */ /* 0x040fe20000001818 */
[----:B------:R-:W5:Y:S03]  /*c3e0*/  LDSM.16.MT88.4 R136, [R239+0x4080] ;  /* 0x00408000ef88783b */ /* 0x000f660000004200 */
[C---:B---3--:R-:W-:Y:S04]  /*c3f0*/  FADD.FTZ R0, R3.reuse, R0 ;  /* 0x0000000003007221 */ /* 0x048fe80000010000 */
[----:B------:R-:W-:Y:S04]  /*c400*/  FADD.FTZ R0, R144, R0 ;  /* 0x0000000090007221 */ /* 0x000fe80000010000 */
[----:B------:R-:W-:Y:S01]  /*c410*/  FADD.FTZ R0, R134, R0 ;  /* 0x0000000086007221 */ /* 0x000fe20000010000 */
[C---:B-----5:R-:W-:Y:S08]  /*c420*/  HMMA.16816.F32 R28, R168.reuse, R136, R28 ;  /* 0x00000088a81c723c */ /* 0x060ff0000000181c */
[C---:B------:R-:W-:Y:S01]  /*c430*/  HMMA.16816.F32 R32, R168.reuse, R138, R32 ;  /* 0x0000008aa820723c */ /* 0x040fe20000001820 */
[----:B------:R-:W3:Y:S07]  /*c440*/  LDSM.16.MT88.4 R136, [R236+0x5880] ;  /* 0x00588000ec88783b */ /* 0x000eee0000004200 */
[C---:B---3--:R-:W-:Y:S08]  /*c450*/  HMMA.16816.F32 R36, R168.reuse, R136, R36 ;  /* 0x00000088a824723c */ /* 0x048ff00000001824 */
        /* <DEDUP_REMOVED lines=32> */
[C---:B---3--:R-:W-:Y:S07]  /*c660*/  HMMA.16816.F32 R124, R168.reuse, R136, R124 ;  /* 0x00000088a87c723c */ /* 0x048fee000000187c */
[----:B------:R-:W-:Y:S01]  /*c670*/  F2FP.PACK_AB R136, R3, R132 ;  /* 0x000000840388723e */ /* 0x000fe200000000ff */
[----:B------:R-:W-:Y:S01]  /*c680*/  HMMA.16816.F32 R128, R168, R138, R128 ;  /* 0x0000008aa880723c */ /* 0x000fe20000001880 */
[----:B------:R-:W3:Y:S03]  /*c690*/  MUFU.EX2 R132, R154 ;  /* 0x0000009a00847308 */ /* 0x000ee60000000800 */
[----:B--2---:R-:W-:Y:S01]  /*c6a0*/  F2FP.PACK_AB R137, R178, R149 ;  /* 0x00000095b289723e */ /* 0x004fe200000000ff */
[----:B------:R-:W-:Y:S02]  /*c6b0*/  FADD.FTZ R3, R150, R148 ;  /* 0x0000009496037221 */ /* 0x000fe40000010000 */
[----:B------:R-:W-:Y:S02]  /*c6c0*/  F2FP.PACK_AB R138, R134, R144 ;  /* 0x00000090868a723e */ /* 0x000fe400000000ff */
[----:B------:R-:W2:Y:S02]  /*c6d0*/  LDSM.16.MT88.4 R144, [R237+0x4880] ;  /* 0x00488000ed90783b */ /* 0x000ea40000004200 */
[----:B------:R5:W-:Y:S01]  /*c6e0*/  MUFU.EX2 R170, R153 ;  /* 0x0000009900aa7308 */ /* 0x000be20000000800 */
[----:B----4-:R-:W-:Y:S02]  /*c6f0*/  F2FP.PACK_AB R139, R176, R177 ;  /* 0x000000b1b08b723e */ /* 0x010fe400000000ff */
[----:B-1----:R-:W-:Y:S02]  /*c700*/  F2FP.PACK_AB R169, R175, R174 ;  /* 0x000000aeafa9723e */ /* 0x002fe400000000ff */
[----:B------:R-:W-:Y:S03]  /*c710*/  F2FP.PACK_AB R171, R173, R172 ;  /* 0x000000acadab723e */ /* 0x000fe600000000ff */
[C---:B------:R-:W-:Y:S02]  /*c720*/  HMMA.16816.F32 R4, R136.reuse, R140, R4 ;  /* 0x0000008c8804723c */ /* 0x040fe40000001804 */
[----:B------:R-:W1:Y:S03]  /*c730*/  MUFU.EX2 R168, R159 ;  /* 0x0000009f00a87308 */ /* 0x000e660000000800 */
[----:B---3--:R-:W-:Y:S03]  /*c740*/  FADD.FTZ R0, R132, R0 ;  /* 0x0000000084007221 */ /* 0x008fe60000010000 */
[C---:B------:R-:W-:Y:S01]  /*c750*/  HMMA.16816.F32 R8, R136.reuse, R142, R8 ;  /* 0x0000008e8808723c */ /* 0x040fe20000001808 */
[----:B------:R-:W3:Y:S03]  /*c760*/  LDSM.16.MT88.4 R140, [R240+0x4880] ;  /* 0x00488000f08c783b */ /* 0x000ee60000004200 */
[----:B------:R-:W4:Y:S05]  /*c770*/  MUFU.EX2 R134, R158 ;  /* 0x0000009e00867308 */ /* 0x000f2a0000000800 */
[----:B-----5:R-:W-:Y:S03]  /*c780*/  LDSM.16.MT88.4 R152, [R236+0x5080] ;  /* 0x00508000ec98783b */ /* 0x020fe60000004200 */
[C---:B-1----:R-:W-:Y:S01]  /*c790*/  FADD.FTZ R0, R168.reuse, R0 ;  /* 0x00000000a8007221 */ /* 0x042fe20000010000 */
[----:B------:R-:W-:Y:S01]  /*c7a0*/  F2FP.PACK_AB R168, R168, R132 ;  /* 0x00000084a8a8723e */ /* 0x000fe200000000ff */
[C---:B--2---:R-:W-:Y:S03]  /*c7b0*/  HMMA.16816.F32 R12, R136.reuse, R144, R12 ;  /* 0x00000090880c723c */ /* 0x044fe6000000180c */
[----:B----4-:R-:W-:Y:S05]  /*c7c0*/  FADD.FTZ R0, R134, R0 ;  /* 0x0000000086007221 */ /* 0x010fea0000010000 */
[C---:B------:R-:W-:Y:S01]  /*c7d0*/  HMMA.16816.F32 R16, R136.reuse, R146, R16 ;  /* 0x000000928810723c */ /* 0x040fe20000001810 */
[----:B------:R-:W1:Y:S03]  /*c7e0*/  LDSM.16.MT88.4 R144, [R239+0x4880] ;  /* 0x00488000ef90783b */ /* 0x000e660000004200 */
[C---:B------:R-:W-:Y:S01]  /*c7f0*/  FADD.FTZ R132, R170.reuse, R0 ;  /* 0x00000000aa847221 */ /* 0x040fe20000010000 */
[----:B------:R-:W-:Y:S01]  /*c800*/  F2FP.PACK_AB R170, R170, R134 ;  /* 0x00000086aaaa723e */ /* 0x000fe200000000ff */
[----:B------:R-:W-:Y:S03]  /*c810*/  FADD.FTZ R0, R149, R3 ;  /* 0x0000000395007221 */ /* 0x000fe60000010000 */
[----:B------:R2:W-:Y:S01]  /*c820*/  STL [R1+0x20], R132 ;  /* 0x0000208401007387 */ /* 0x0005e20000100800 */
[C---:B---3--:R-:W-:Y:S03]  /*c830*/  HMMA.16816.F32 R20, R136.reuse, R140, R20 ;  /* 0x0000008c8814723c */ /* 0x048fe60000001814 */
[----:B------:R-:W-:Y:S04]  /*c840*/  FADD.FTZ R0, R178, R0 ;  /* 0x00000000b2007221 */ /* 0x000fe80000010000 */
[----:B------:R-:W-:Y:S01]  /*c850*/  FADD.FTZ R0, R177, R0 ;  /* 0x00000000b1007221 */ /* 0x000fe20000010000 */
[C---:B------:R-:W-:Y:S01]  /*c860*/  HMMA.16816.F32 R24, R136.reuse, R142, R24 ;  /* 0x0000008e8818723c */ /* 0x040fe20000001818 */
[----:B------:R-:W3:Y:S03]  /*c870*/  LDSM.16.MT88.4 R140, [R236+0x6080] ;  /* 0x00608000ec8c783b */ /* 0x000ee60000004200 */
[----:B------:R-:W-:Y:S04]  /*c880*/  FADD.FTZ R0, R176, R0 ;  /* 0x00000000b0007221 */ /* 0x000fe80000010000 */
[----:B------:R-:W-:Y:S04]  /*c890*/  FADD.FTZ R0, R174, R0 ;  /* 0x00000000ae007221 */ /* 0x000fe80000010000 */
[----:B------:R-:W-:Y:S01]  /*c8a0*/  FADD.FTZ R0, R175, R0 ;  /* 0x00000000af007221 */ /* 0x000fe20000010000 */
[----:B--2---:R-:W-:Y:S03]  /*c8b0*/  MOV R132, R2 ;  /* 0x0000000200847202 */ /* 0x004fe60000000f00 */
[----:B------:R-:W-:Y:S04]  /*c8c0*/  FADD.FTZ R0, R172, R0 ;  /* 0x00000000ac007221 */ /* 0x000fe80000010000 */
[----:B------:R-:W-:Y:S01]  /*c8d0*/  FADD.FTZ R0, R173, R0 ;  /* 0x00000000ad007221 */ /* 0x000fe20000010000 */
[C---:B-1----:R-:W-:Y:S04]  /*c8e0*/  HMMA.16816.F32 R28, R136.reuse, R144, R28 ;  /* 0x00000090881c723c */ /* 0x042fe8000000181c */
[----:B------:R-:W-:Y:S04]  /*c8f0*/  STL [R1+0x24], R0 ;  /* 0x0000240001007387 */ /* 0x000fe80000100800 */
[C---:B------:R-:W-:Y:S01]  /*c900*/  HMMA.16816.F32 R32, R136.reuse, R146, R32 ;  /* 0x000000928820723c */ /* 0x040fe20000001820 */
[----:B------:R-:W1:Y:S07]  /*c910*/  LDSM.16.MT88.4 R144, [R237+0x6080] ;  /* 0x00608000ed90783b */ /* 0x000e6e0000004200 */
[C---:B---3--:R-:W-:Y:S08]  /*c920*/  HMMA.16816.F32 R36, R136.reuse, R140, R36 ;  /* 0x0000008c8824723c */ /* 0x048ff00000001824 */
        /* <DEDUP_REMOVED lines=30> */
[C---:B------:R-:W-:Y:S08]  /*cb10*/  HMMA.16816.F32 R120, R136.reuse, R142, R120 ;  /* 0x0000008e8878723c */ /* 0x040ff00000001878 */
[C---:B-1----:R-:W-:Y:S08]  /*cb20*/  HMMA.16816.F32 R124, R136.reuse, R144, R124 ;  /* 0x00000090887c723c */ /* 0x042ff0000000187c */
        /* <DEDUP_REMOVED lines=46> */
[C---:B--2---:R-:W-:Y:S08]  /*ce10*/  HMMA.16816.F32 R124, R168.reuse, R4, R124 ;  /* 0x00000004a87c723c */ /* 0x044ff0000000187c */
[----:B------:R-:W-:Y:S01]  /*ce20*/  HMMA.16816.F32 R128, R168, R6, R128 ;  /* 0x00000006a880723c */ /* 0x000fe20000001880 */
[----:B------:R-:W-:-:S07]  /*ce30*/  @P0 BRA `(.L_x_194) ;  /* 0xffffcfe000000947 */ /* 0x000fce000383ffff */
.L_x_191:
[----:B------:R-:W-:-:S06]  /*ce40*/  UISETP.GE.AND UP0, UPT, UR13, UR12, UPT ;  /* 0x0000000c0d00728c */ /* 0x000fcc000bf06270 */
[----:B------:R-:W-:-:S13]  /*ce50*/  PLOP3.LUT P0, PT, PT, PT, UP0, 0x40, 0x0 ;  /* 0x000000000000781c */ /* 0x000fda0003f0e808 */
[----:B------:R-:W-:Y:S05]  /*ce60*/  @P0 BRA `(.L_x_195) ;  /* 0x00003f6000000947 */ /* 0x000fea0003800000 */
[----:B------:R-:W2:Y:S01]  /*ce70*/  LDL.64 R8, [R1+0x48] ;  /* 0x0000480001087983 */ /* 0x000ea20000100a00 */
[----:B------:R-:W-:-:S03]  /*ce80*/  ULDC.64 UR4, c[0x0][0x208] ;  /* 0x0000820000047ab9 */ /* 0x000fc60000000a00 */
[----:B------:R-:W3:Y:S04]  /*ce90*/  LDL.64 R2, [R1+0x40] ;  /* 0x0000400001027983 */ /* 0x000ee80000100a00 */
[----:B------:R-:W4:Y:S04]  /*cea0*/  LDL.64 R6, [R1+0x38] ;  /* 0x0000380001067983 */ /* 0x000f280000100a00 */
[----:B-1----:R-:W4:Y:S01]  /*ceb0*/  LDL.64 R4, [R1+0x30] ;  /* 0x0000300001047983 */ /* 0x002f220000100a00 */
[----:B------:R-:W-:Y:S01]  /*cec0*/  UIMAD.WIDE.U32 UR10, UR4, 0x30, URZ ;  /* 0x00000030040a78a5 */ /* 0x000fe2000f8e003f */
[----:B------:R-:W-:Y:S01]  /*ced0*/  IMAD.MOV.U32 R134, RZ, RZ, R132 ;  /* 0x000000ffff867224 */ /* 0x000fe200078e0084 */
[----:B------:R-:W-:-:S04]  /*cee0*/  UIMAD UR5, UR5, 0x30, URZ ;  /* 0x00000030050578a4 */ /* 0x000fc8000f8e023f */
[----:B------:R-:W-:Y:S01]  /*cef0*/  UIADD3 UR9, UR11, UR5, URZ ;  /* 0x000000050b097290 */ /* 0x000fe2000fffe03f */
[C---:B--2---:R-:W-:Y:S02]  /*cf00*/  IADD3 R10, P0, R8.reuse, 0x40, RZ ;  /* 0x00000040080a7810 */ /* 0x044fe40007f1e0ff */
[C---:B------:R-:W-:Y:S01]  /*cf10*/  IADD3 R0, P1, R8.reuse, 0x80, RZ ;  /* 0x0000008008007810 */ /* 0x040fe20007f3e0ff */
[----:B---3--:R-:W1:Y:S04]  /*cf20*/  S2R R2, SR_TID.X ;  /* 0x0000000000027919 */ /* 0x008e680000002100 */
[--C-:B------:R-:W-:Y:S01]  /*cf30*/  IMAD.X R9, RZ, RZ, R3.reuse, P1 ;  /* 0x000000ffff097224 */ /* 0x100fe200008e0603 */
[----:B------:R2:W-:Y:S04]  /*cf40*/  STL [R1+0x6c], R10 ;  /* 0x00006c0a01007387 */ /* 0x0005e80000100800 */
[----:B------:R3:W-:Y:S01]  /*cf50*/  STL [R1+0x64], R0 ;  /* 0x0000640001007387 */ /* 0x0007e20000100800 */
[----:B--2---:R-:W-:Y:S01]  /*cf60*/  IMAD.X R10, RZ, RZ, R3, P0 ;  /* 0x000000ffff0a7224 */ /* 0x004fe200000e0603 */
[----:B---3--:R-:W-:-:S04]  /*cf70*/  IADD3 R0, P0, R8, 0xc0, RZ ;  /* 0x000000c008007810 */ /* 0x008fc80007f1e0ff */
[----:B------:R-:W-:Y:S01]  /*cf80*/  STL [R1+0x68], R10 ;  /* 0x0000680a01007387 */ /* 0x000fe20000100800 */
[----:B----4-:R-:W-:-:S03]  /*cf90*/  IADD3 R8, P2, R6, 0x40, RZ ;  /* 0x0000004006087810 */ /* 0x010fc60007f5e0ff */
[----:B------:R2:W-:Y:S04]  /*cfa0*/  STL [R1+0x5c], R0 ;  /* 0x00005c0001007387 */ /* 0x0005e80000100800 */
[----:B------:R-:W-:Y:S04]  /*cfb0*/  STL [R1+0x60], R9 ;  /* 0x0000600901007387 */ /* 0x000fe80000100800 */
[----:B------:R-:W-:Y:S01]  /*cfc0*/  STL [R1+0x54], R8 ;  /* 0x0000540801007387 */ /* 0x000fe20000100800 */
[----:B--2---:R-:W-:Y:S01]  /*cfd0*/  IMAD.X R0, RZ, RZ, R3, P0 ;  /* 0x000000ffff007224 */ /* 0x004fe200000e0603 */
[----:B------:R-:W-:-:S04]  /*cfe0*/  IADD3 R3, P1, R6, 0x80, RZ ;  /* 0x0000008006037810 */ /* 0x000fc80007f3e0ff */
[----:B------:R2:W-:Y:S04]  /*cff0*/  STL [R1+0x58], R0 ;  /* 0x0000580001007387 */ /* 0x0005e80000100800 */
[----:B------:R3:W-:Y:S04]  /*d000*/  STL [R1+0x2c], R3 ;  /* 0x00002c0301007387 */ /* 0x0007e80000100800 */
[----:B--2---:R-:W2:Y:S01]  /*d010*/  S2R R0, SR_TID.X ;  /* 0x0000000000007919 */ /* 0x004ea20000002100 */
[----:B---3--:R-:W-:-:S05]  /*d020*/  IMAD.X R3, RZ, RZ, R5, P2 ;  /* 0x000000ffff037224 */ /* 0x008fca00010e0605 */
[----:B------:R3:W-:Y:S01]  /*d030*/  STL [R1+0x50], R3 ;  /* 0x0000500301007387 */ /* 0x0007e20000100800 */
[----:B--2---:R-:W-:-:S04]  /*d040*/  SHF.R.S32.HI R0, RZ, 0x1f, R0 ;  /* 0x0000001fff007819 */ /* 0x004fc80000011400 */
[----:B-1----:R-:W-:Y:S02]  /*d050*/  LEA.HI R0, R0, R2, RZ, 0x3 ;  /* 0x0000000200007211 */ /* 0x002fe400078f18ff */
[----:B------:R-:W-:Y:S02]  /*d060*/  IADD3 R2, P0, R6, 0xc0, RZ ;  /* 0x000000c006027810 */ /* 0x000fe40007f1e0ff */
[----:B------:R-:W-:Y:S01]  /*d070*/  SHF.R.S32.HI R0, RZ, 0x3, R0 ;  /* 0x00000003ff007819 */ /* 0x000fe20000011400 */
[----:B---3--:R-:W-:Y:S02]  /*d080*/  IMAD.X R3, RZ, RZ, R5, P1 ;  /* 0x000000ffff037224 */ /* 0x008fe400008e0605 */
[----:B------:R1:W-:Y:S01]  /*d090*/  STL [R1+0x18], R2 ;  /* 0x0000180201007387 */ /* 0x0003e20000100800 */
[----:B------:R-:W-:-:S05]  /*d0a0*/  IADD3 R0, -R0, 0x30, RZ ;  /* 0x0000003000007810 */ /* 0x000fca0007ffe1ff */
[----:B------:R2:W-:Y:S01]  /*d0b0*/  STL [R1+0xc], R0 ;  /* 0x00000c0001007387 */ /* 0x0005e20000100800 */
[----:B-1----:R-:W-:Y:S02]  /*d0c0*/  IMAD.MOV.U32 R2, RZ, RZ, R133 ;  /* 0x000000ffff027224 */ /* 0x002fe400078e0085 */
[----:B--2---:R-:W-:-:S05]  /*d0d0*/  IMAD.X R0, RZ, RZ, R5, P0 ;  /* 0x000000ffff007224 */ /* 0x004fca00000e0605 */
[----:B------:R1:W-:Y:S04]  /*d0e0*/  STL [R1+0x14], R0 ;  /* 0x0000140001007387 */ /* 0x0003e80000100800 */
[----:B------:R1:W-:Y:S02]  /*d0f0*/  STL [R1+0x1c], R3 ;  /* 0x00001c0301007387 */ /* 0x0003e40000100800 */
.L_x_205:
[----:B------:R-:W2:Y:S01]  /*d100*/  LDL.64 R132, [R1+0x48] ;  /* 0x0000480001847983 */ /* 0x000ea20000100a00 */
[----:B------:R-:W-:Y:S01]  /*d110*/  USHF.R.S32.HI UR5, URZ, 0x1f, UR13 ;  /* 0x0000001f3f057899 */ /* 0x000fe2000801140d */
[----:B------:R-:W-:Y:S01]  /*d120*/  IMAD.MOV.U32 R24, RZ, RZ, c[0x0][0x208] ;  /* 0x00008200ff187624 */ /* 0x000fe200078e00ff */
[----:B------:R-:W-:Y:S01]  /*d130*/  UIMAD UR4, UR9, UR13, URZ ;  /* 0x0000000d090472a4 */ /* 0x000fe2000f8e023f */
[----:B------:R-:W-:Y:S01]  /*d140*/  IMAD.MOV.U32 R27, RZ, RZ, c[0x0][0x20c] ;  /* 0x00008300ff1b7624 */ /* 0x000fe200078e00ff */
[----:B------:R-:W-:Y:S01]  /*d150*/  UIMAD.WIDE.U32 UR14, UR10, UR13, URZ ;  /* 0x0000000d0a0e72a5 */ /* 0x000fe2000f8e003f */
[----:B------:R-:W3:Y:S01]  /*d160*/  LDL.64 R18, [R1+0x40] ;  /* 0x0000400001127983 */ /* 0x000ee20000100a00 */
[----:B------:R-:W-:Y:S01]  /*d170*/  UIMAD UR4, UR5, UR10, UR4 ;  /* 0x0000000a050472a4 */ /* 0x000fe2000f8e0204 */
[----:B------:R-:W-:Y:S04]  /*d180*/  DEPBAR.LE SB0, 0x0 ;  /* 0x000080000000791a */ /* 0x000fe80000000000 */
[----:B------:R-:W4:Y:S01]  /*d190*/  LDL R22, [R1+0x6c] ;  /* 0x00006c0001167983 */ /* 0x000f220000100800 */
[----:B------:R-:W-:Y:S02]  /*d1a0*/  UIADD3 UR4, UR15, UR4, URZ ;  /* 0x000000040f047290 */ /* 0x000fe4000fffe03f */
[----:B------:R-:W-:Y:S03]  /*d1b0*/  UISETP.GT.AND UP0, UPT, UR13, UR12, UPT ;  /* 0x0000000c0d00728c */ /* 0x000fe6000bf04270 */
[----:B------:R-:W4:Y:S06]  /*d1c0*/  LDL R17, [R1+0x68] ;  /* 0x0000680001117983 */ /* 0x000f2c0000100800 */
[----:B------:R-:W4:Y:S06]  /*d1d0*/  LDL R26, [R1+0x64] ;  /* 0x00006400011a7983 */ /* 0x000f2c0000100800 */
[----:B------:R-:W4:Y:S06]  /*d1e0*/  LDL R25, [R1+0x5c] ;  /* 0x00005c0001197983 */ /* 0x000f2c0000100800 */
[----:B------:R-:W4:Y:S06]  /*d1f0*/  LDL R174, [R1+0x60] ;  /* 0x0000600001ae7983 */ /* 0x000f2c0000100800 */
[----:B------:R-:W4:Y:S06]  /*d200*/  LDL R173, [R1+0x58] ;  /* 0x0000580001ad7983 */ /* 0x000f2c0000100800 */
[----:B------:R-:W4:Y:S06]  /*d210*/  LDL R23, [R1+0x28] ;  /* 0x0000280001177983 */ /* 0x000f2c0000100800 */
[----:B-1----:R1:W-:Y:S06]  /*d220*/  STL.64 [R1+0x90], R30 ;  /* 0x0000901e01007387 */ /* 0x0023ec0000100a00 */
[----:B------:R1:W-:Y:S06]  /*d230*/  STL.64 [R1+0x88], R28 ;  /* 0x0000881c01007387 */ /* 0x0003ec0000100a00 */
[----:B------:R-:W4:Y:S06]  /*d240*/  LDL R172, [R1] ;  /* 0x0000000001ac7983 */ /* 0x000f2c0000100800 */
[----:B------:R-:W-:Y:S06]  /*d250*/  BAR.SYNC.DEFER_BLOCKING 0x0 ;  /* 0x0000000000007b1d */ /* 0x000fec0000010000 */
[----:B-----5:R-:W1:Y:S06]  /*d260*/  LDSM.16.M88.4 R8, [R135+0x14080] ;  /* 0x014080008708783b */ /* 0x020e6c0000000200 */
[----:B------:R-:W-:Y:S06]  /*d270*/  LDSM.16.M88.4 R168, [R242] ;  /* 0x00000000f2a8783b */ /* 0x000fec0000000200 */
[----:B------:R-:W-:Y:S01]  /*d280*/  LDSM.16.M88.4 R176, [R252] ;  /* 0x00000000fcb0783b */ /* 0x000fe20000000200 */
[----:B-12---:R-:W-:Y:S04]  /*d290*/  IADD3 R0, P1, R132, UR14, RZ ;  /* 0x0000000e84007c10 */ /* 0x006fe8000ff3e0ff */
[----:B---3--:R-:W-:Y:S02]  /*d2a0*/  IADD3.X R4, R19, UR4, RZ, P1, !PT ;  /* 0x0000000413047c10 */ /* 0x008fe40008ffe4ff */
[----:B------:R-:W-:Y:S02]  /*d2b0*/  LEA R14, P1, R0, c[0x0][0x1f8], 0x1 ;  /* 0x00007e00000e7a11 */ /* 0x000fe400078208ff */
[----:B----4-:R-:W-:Y:S02]  /*d2c0*/  IADD3 R3, P0, R22, UR14, RZ ;  /* 0x0000000e16037c10 */ /* 0x010fe4000ff1e0ff */
[----:B------:R-:W-:Y:S02]  /*d2d0*/  LEA.HI.X R15, R0, c[0x0][0x1fc], R4, 0x1, P1 ;  /* 0x00007f00000f7a11 */ /* 0x000fe400008f0c04 */
[----:B------:R-:W-:Y:S02]  /*d2e0*/  IADD3.X R5, R17, UR4, RZ, P0, !PT ;  /* 0x0000000411057c10 */ /* 0x000fe400087fe4ff */
[C---:B------:R-:W-:Y:S02]  /*d2f0*/  LEA R12, P0, R3.reuse, c[0x0][0x1f8], 0x1 ;  /* 0x00007e00030c7a11 */ /* 0x040fe400078008ff */
[----:B------:R-:W-:Y:S02]  /*d300*/  IADD3 R0, P1, R26, UR14, RZ ;  /* 0x0000000e1a007c10 */ /* 0x000fe4000ff3e0ff */
[----:B------:R-:W-:Y:S02]  /*d310*/  LEA.HI.X R13, R3, c[0x0][0x1fc], R5, 0x1, P0 ;  /* 0x00007f00030d7a11 */ /* 0x000fe400000f0c05 */
[----:B------:R-:W-:Y:S02]  /*d320*/  LEA R6, P0, R0, c[0x0][0x1f8], 0x1 ;  /* 0x00007e0000067a11 */ /* 0x000fe400078008ff */
[----:B------:R-:W-:Y:S02]  /*d330*/  IADD3.X R3, R174, UR4, RZ, P1, !PT ;  /* 0x00000004ae037c10 */ /* 0x000fe40008ffe4ff */
[----:B------:R-:W-:Y:S02]  /*d340*/  IADD3 R4, P1, R25, UR14, RZ ;  /* 0x0000000e19047c10 */ /* 0x000fe4000ff3e0ff */
[----:B------:R-:W-:Y:S02]  /*d350*/  LEA.HI.X R7, R0, c[0x0][0x1fc], R3, 0x1, P0 ;  /* 0x00007f0000077a11 */ /* 0x000fe400000f0c03 */
[----:B------:R-:W-:Y:S02]  /*d360*/  IADD3.X R16, R173, UR4, RZ, P1, !PT ;  /* 0x00000004ad107c10 */ /* 0x000fe40008ffe4ff */
[----:B------:R-:W-:Y:S02]  /*d370*/  LEA R20, P2, R4, c[0x0][0x1f8], 0x1 ;  /* 0x00007e0004147a11 */ /* 0x000fe400078408ff */
[----:B------:R-:W-:Y:S02]  /*d380*/  @!P3 LEA R0, P0, R24, UR14, 0x5 ;  /* 0x0000000e1800bc11 */ /* 0x000fe4000f8028ff */
[----:B------:R-:W-:Y:S02]  /*d390*/  LEA.HI.X R21, R4, c[0x0][0x1fc], R16, 0x1, P2 ;  /* 0x00007f0004157a11 */ /* 0x000fe400010f0c10 */
[----:B------:R-:W-:Y:S02]  /*d3a0*/  @!P3 LEA.HI.X R3, R24, UR4, R27, 0x5, P0 ;  /* 0x000000041803bc11 */ /* 0x000fe400080f2c1b */
[C---:B------:R-:W-:Y:S02]  /*d3b0*/  @!P3 IADD3 R5, P1, R0.reuse, R132, RZ ;  /* 0x000000840005b210 */ /* 0x040fe40007f3e0ff */
[----:B------:R-:W-:Y:S02]  /*d3c0*/  @!P3 IADD3 R4, P0, R0, R22, RZ ;  /* 0x000000160004b210 */ /* 0x000fe40007f1e0ff */
[----:B------:R-:W-:Y:S01]  /*d3d0*/  LOP3.LUT P2, RZ, R23, 0x1, RZ, 0xc0, !PT ;  /* 0x0000000117ff7812 */ /* 0x000fe2000784c0ff */
[----:B------:R-:W-:Y:S01]  /*d3e0*/  @!P3 IMAD.X R23, R3, 0x1, R19, P1 ;  /* 0x000000010317b824 */ /* 0x000fe200008e0613 */
[----:B------:R-:W-:Y:S01]  /*d3f0*/  @!P3 LEA R22, P1, R5, c[0x0][0x1f8], 0x1 ;  /* 0x00007e000516ba11 */ /* 0x000fe200078208ff */
[----:B------:R-:W-:Y:S01]  /*d400*/  @!P3 IMAD.X R24, R3, 0x1, R17, P0 ;  /* 0x000000010318b824 */ /* 0x000fe200000e0611 */
[C---:B------:R-:W-:Y:S01]  /*d410*/  @!P3 LEA R132, P0, R4.reuse, c[0x0][0x1f8], 0x1 ;  /* 0x00007e000484ba11 */ /* 0x040fe200078008ff */
[----:B------:R-:W1:Y:S01]  /*d420*/  LDSM.16.M88.4 R16, [R135+0x14880] ;  /* 0x014880008710783b */ /* 0x000e620000000200 */
[----:B------:R-:W-:Y:S02]  /*d430*/  @!P3 LEA.HI.X R23, R5, c[0x0][0x1fc], R23, 0x1, P1 ;  /* 0x00007f000517ba11 */ /* 0x000fe400008f0c17 */
[----:B------:R-:W-:Y:S02]  /*d440*/  @!P3 LEA.HI.X R133, R4, c[0x0][0x1fc], R24, 0x1, P0 ;  /* 0x00007f000485ba11 */ /* 0x000fe400000f0c18 */
[C---:B------:R-:W-:Y:S02]  /*d450*/  @!P3 IADD3 R4, P1, R0.reuse, R26, RZ ;  /* 0x0000001a0004b210 */ /* 0x040fe40007f3e0ff */
[----:B------:R-:W-:Y:S02]  /*d460*/  @!P3 IADD3 R0, P0, R0, R25, RZ ;  /* 0x000000190000b210 */ /* 0x000fe40007f1e0ff */
[----:B------:R-:W2:Y:S01]  /*d470*/  LDSM.16.M88.4 R24, [R135+0x15080] ;  /* 0x015080008718783b */ /* 0x000ea20000000200 */
[C---:B------:R-:W-:Y:S01]  /*d480*/  @!P3 IMAD.X R5, R3.reuse, 0x1, R174, P1 ;  /* 0x000000010305b824 */ /* 0x040fe200008e06ae */
[----:B------:R-:W-:Y:S01]  /*d490*/  @!P3 LEA R30, P1, R4, c[0x0][0x1f8], 0x1 ;  /* 0x00007e00041eba11 */ /* 0x000fe200078208ff */
[----:B------:R-:W-:Y:S01]  /*d4a0*/  @!P3 IMAD.X R3, R3, 0x1, R173, P0 ;  /* 0x000000010303b824 */ /* 0x000fe200000e06ad */
[----:B------:R-:W-:Y:S02]  /*d4b0*/  @!P3 LEA R28, P0, R0, c[0x0][0x1f8], 0x1 ;  /* 0x00007e00001cba11 */ /* 0x000fe400078008ff */
[----:B------:R-:W3:Y:S01]  /*d4c0*/  LDSM.16.M88.4 R172, [R172] ;  /* 0x00000000acac783b */ /* 0x000ee20000000200 */
[----:B------:R-:W-:Y:S02]  /*d4d0*/  @!P3 LEA.HI.X R31, R4, c[0x0][0x1fc], R5, 0x1, P1 ;  /* 0x00007f00041fba11 */ /* 0x000fe400008f0c05 */
[----:B------:R-:W-:Y:S02]  /*d4e0*/  @!P3 LEA.HI.X R29, R0, c[0x0][0x1fc], R3, 0x1, P0 ;  /* 0x00007f00001dba11 */ /* 0x000fe400000f0c03 */
[----:B------:R-:W-:Y:S01]  /*d4f0*/  PLOP3.LUT P0, PT, PT, PT, UP0, 0x40, 0x0 ;  /* 0x000000000000781c */ /* 0x000fe20003f0e808 */
[----:B------:R-:W4:Y:S06]  /*d500*/  LDL R3, [R1+0x4] ;  /* 0x0000040001037983 */ /* 0x000f2c0000100800 */
[----:B------:R-:W-:Y:S01]  /*d510*/  @!PT LDS RZ, [RZ] ;  /* 0x00000000fffff984 */ /* 0x000fe20000000800 */
[----:B------:R-:W-:Y:S01]  /*d520*/  @!PT LDS RZ, [RZ] ;  /* 0x00000000fffff984 */ /* 0x000fe20000000800 */
[----:B------:R-:W-:Y:S01]  /*d530*/  @!PT LDS RZ, [RZ] ;  /* 0x00000000fffff984 */ /* 0x000fe20000000800 */
[----:B----4-:R1:W-:Y:S06]  /*d540*/  LDGSTS.E.BYPASS.LTC128B.128 [R3+0x4080], [R14.64], !P2 ;  /* 0x040800000e037fae */ /* 0x0103ec000d101d58 */
[----:B------:R1:W-:Y:S06]  /*d550*/  LDGSTS.E.BYPASS.LTC128B.128 [R3+0x5880], [R12.64], !P6 ;  /* 0x058800000c037fae */ /* 0x0003ec000f101d58 */
[----:B------:R4:W-:Y:S06]  /*d560*/  LDGSTS.E.BYPASS.LTC128B.128 [R3+0x7080], [R6.64], !P5 ;  /* 0x0708000006037fae */ /* 0x0009ec000e901d58 */
[----:B------:R2:W-:Y:S06]  /*d570*/  LDGSTS.E.BYPASS.LTC128B.128 [R3+0x8880], [R20.64], !P4 ;  /* 0x0888000014037fae */ /* 0x0005ec000e101d58 */
[----:B------:R2:W-:Y:S06]  /*d580*/  @!P3 LDGSTS.E.BYPASS.LTC128B.128 [R3+0x5080], [R22.64], !P2 ;  /* 0x050800001603bfae */ /* 0x0005ec000d101d58 */
[----:B------:R2:W-:Y:S06]  /*d590*/  @!P3 LDGSTS.E.BYPASS.LTC128B.128 [R3+0x6880], [R132.64], !P6 ;  /* 0x068800008403bfae */ /* 0x0005ec000f101d58 */
[----:B------:R2:W-:Y:S01]  /*d5a0*/  @!P3 LDGSTS.E.BYPASS.LTC128B.128 [R3+0x8080], [R30.64], !P5 ;  /* 0x080800001e03bfae */ /* 0x0005e2000e901d58 */
[C---:B----4-:R-:W-:Y:S05]  /*d5b0*/  HMMA.16816.F32 R4, R160.reuse, R8, RZ ;  /* 0x00000008a004723c */ /* 0x050fea00000018ff */
[----:B------:R4:W-:Y:S03]  /*d5c0*/  @!P3 LDGSTS.E.BYPASS.LTC128B.128 [R3+0x9880], [R28.64], !P4 ;  /* 0x098800001c03bfae */ /* 0x0009e6000e101d58 */
[C---:B------:R-:W-:Y:S03]  /*d5d0*/  HMMA.16816.F32 R8, R160.reuse, R10, RZ ;  /* 0x0000000aa008723c */ /* 0x040fe600000018ff */
[----:B------:R-:W0:Y:S05]  /*d5e0*/  LDGDEPBAR ;  /* 0x00000000000079af */ /* 0x000e2a0000000000 */
[C---:B-1----:R-:W-:Y:S08]  /*d5f0*/  HMMA.16816.F32 R12, R160.reuse, R16, RZ ;  /* 0x00000010a00c723c */ /* 0x042ff000000018ff */
[C---:B------:R-:W-:Y:S01]  /*d600*/  HMMA.16816.F32 R16, R160.reuse, R18, RZ ;  /* 0x00000012a010723c */ /* 0x040fe200000018ff */
[----:B--2---:R1:W5:Y:S06]  /*d610*/  LDL.LU.64 R30, [R1+0x90] ;  /* 0x00009000011e7983 */ /* 0x00436c0000300a00 */
[----:B----4-:R1:W5:Y:S01]  /*d620*/  LDL.LU.64 R28, [R1+0x88] ;  /* 0x00008800011c7983 */ /* 0x0103620000300a00 */
[C---:B------:R-:W-:Y:S08]  /*d630*/  HMMA.16816.F32 R20, R160.reuse, R24, RZ ;  /* 0x00000018a014723c */ /* 0x040ff000000018ff */
[----:B------:R-:W-:Y:S08]  /*d640*/  HMMA.16816.F32 R24, R160, R26, RZ ;  /* 0x0000001aa018723c */ /* 0x000ff000000018ff */
[C---:B------:R-:W-:Y:S08]  /*d650*/  HMMA.16816.F32 R4, R164.reuse, R168, R4 ;  /* 0x000000a8a404723c */ /* 0x040ff00000001804 */
[C---:B------:R-:W-:Y:S01]  /*d660*/  HMMA.16816.F32 R8, R164.reuse, R170, R8 ;  /* 0x000000aaa408723c */ /* 0x040fe20000001808 */
[----:B------:R-:W2:Y:S07]  /*d670*/  LDSM.16.M88.4 R168, [R241+0x14080] ;  /* 0x01408000f1a8783b */ /* 0x000eae0000000200 */
[C---:B---3--:R-:W-:Y:S08]  /*d680*/  HMMA.16816.F32 R12, R164.reuse, R172, R12 ;  /* 0x000000aca40c723c */ /* 0x048ff0000000180c */
[C---:B------:R-:W-:Y:S01]  /*d690*/  HMMA.16816.F32 R16, R164.reuse, R174, R16 ;  /* 0x000000aea410723c */ /* 0x040fe20000001810 */
[----:B------:R-:W3:Y:S07]  /*d6a0*/  LDSM.16.M88.4 R172, [R241+0x14880] ;  /* 0x01488000f1ac783b */ /* 0x000eee0000000200 */
[C---:B------:R-:W-:Y:S08]  /*d6b0*/  HMMA.16816.F32 R20, R164.reuse, R176, R20 ;  /* 0x000000b0a414723c */ /* 0x040ff00000001814 */
[----:B------:R-:W-:Y:S01]  /*d6c0*/  HMMA.16816.F32 R24, R164, R178, R24 ;  /* 0x000000b2a418723c */ /* 0x000fe20000001818 */
[----:B------:R-:W4:Y:S07]  /*d6d0*/  LDSM.16.M88.4 R176, [R241+0x15080] ;  /* 0x01508000f1b0783b */ /* 0x000f2e0000000200 */
[C---:B--2---:R-:W-:Y:S08]  /*d6e0*/  HMMA.16816.F32 R4, R180.reuse, R168, R4 ;  /* 0x000000a8b404723c */ /* 0x044ff00000001804 */
[C---:B------:R-:W-:Y:S01]  /*d6f0*/  HMMA.16816.F32 R8, R180.reuse, R170, R8 ;  /* 0x000000aab408723c */ /* 0x040fe20000001808 */
[----:B------:R-:W2:Y:S07]  /*d700*/  LDSM.16.M88.4 R168, [R238] ;  /* 0x00000000eea8783b */ /* 0x000eae0000000200 */
[C---:B---3--:R-:W-:Y:S08]  /*d710*/  HMMA.16816.F32 R12, R180.reuse, R172, R12 ;  /* 0x000000acb40c723c */ /* 0x048ff0000000180c */
[C---:B------:R-:W-:Y:S01]  /*d720*/  HMMA.16816.F32 R16, R180.reuse, R174, R16 ;  /* 0x000000aeb410723c */ /* 0x040fe20000001810 */
[----:B------:R-:W3:Y:S07]  /*d730*/  LDSM.16.M88.4 R172, [R238+0x800] ;  /* 0x00080000eeac783b */ /* 0x000eee0000000200 */
[C---:B----4-:R-:W-:Y:S08]  /*d740*/  HMMA.16816.F32 R20, R180.reuse, R176, R20 ;  /* 0x000000b0b414723c */ /* 0x050ff00000001814 */
[----:B------:R-:W-:Y:S01]  /*d750*/  HMMA.16816.F32 R24, R180, R178, R24 ;  /* 0x000000b2b418723c */ /* 0x000fe20000001818 */
[----:B------:R-:W4:Y:S07]  /*d760*/  LDSM.16.M88.4 R176, [R238+0x1000] ;  /* 0x00100000eeb0783b */ /* 0x000f2e0000000200 */
[C---:B--2---:R-:W-:Y:S08]  /*d770*/  HMMA.16816.F32 R4, R184.reuse, R168, R4 ;  /* 0x000000a8b804723c */ /* 0x044ff00000001804 */
[C---:B------:R-:W-:Y:S01]  /*d780*/  HMMA.16816.F32 R8, R184.reuse, R170, R8 ;  /* 0x000000aab808723c */ /* 0x040fe20000001808 */
[----:B------:R-:W2:Y:S07]  /*d790*/  LDSM.16.M88.4 R168, [R135+0x15880] ;  /* 0x0158800087a8783b */ /* 0x000eae0000000200 */
        /* <DEDUP_REMOVED lines=8> */
[----:B------:R-:W2:Y:S07]  /*d820*/  LDSM.16.M88.4 R168, [R251] ;  /* 0x00000000fba8783b */ /* 0x000eae0000000200 */
[C---:B---3--:R-:W-:Y:S08]  /*d830*/  HMMA.16816.F32 R12, R188.reuse, R172, R12 ;  /* 0x000000acbc0c723c */ /* 0x048ff0000000180c */
[C---:B------:R-:W-:Y:S01]  /*d840*/  HMMA.16816.F32 R16, R188.reuse, R174, R16 ;  /* 0x000000aebc10723c */ /* 0x040fe20000001810 */
[----:B------:R-:W3:Y:S07]  /*d850*/  LDSM.16.M88.4 R172, [R250] ;  /* 0x00000000faac783b */ /* 0x000eee0000000200 */
[C---:B----4-:R-:W-:Y:S08]  /*d860*/  HMMA.16816.F32 R20, R188.reuse, R176, R20 ;  /* 0x000000b0bc14723c */ /* 0x050ff00000001814 */
[----:B------:R-:W-:Y:S01]  /*d870*/  HMMA.16816.F32 R24, R188, R178, R24 ;  /* 0x000000b2bc18723c */ /* 0x000fe20000001818 */
[----:B------:R-:W4:Y:S07]  /*d880*/  LDSM.16.M88.4 R176, [R249] ;  /* 0x00000000f9b0783b */ /* 0x000f2e0000000200 */
        /* <DEDUP_REMOVED lines=88> */
[----:B------:R-:W-:Y:S08]  /*de10*/  HMMA.16816.F32 R24, R228, R178, R24 ;  /* 0x000000b2e418723c */ /* 0x000ff00000001818 */
[C---:B--2---:R-:W-:Y:S08]  /*de20*/  HMMA.16816.F32 R4, R232.reuse, R168, R4 ;  /* 0x000000a8e804723c */ /* 0x044ff00000001804 */
[C---:B------:R-:W-:Y:S08]  /*de30*/  HMMA.16816.F32 R8, R232.reuse, R170, R8 ;  /* 0x000000aae808723c */ /* 0x040ff00000001808 */
[C---:B---3--:R-:W-:Y:S08]  /*de40*/  HMMA.16816.F32 R12, R232.reuse, R172, R12 ;  /* 0x000000ace80c723c */ /* 0x048ff0000000180c */
[----:B------:R-:W-:Y:S01]  /*de50*/  FMUL.FTZ R4, R4, c[0x0][0x320] ;  /* 0x0000c80004047a20 */ /* 0x000fe20000410000 */
[C---:B------:R-:W-:Y:S03]  /*de60*/  HMMA.16816.F32 R16, R232.reuse, R174, R16 ;  /* 0x000000aee810723c */ /* 0x040fe60000001810 */
[----:B------:R-:W2:Y:S01]  /*de70*/  MUFU.TANH R171, R4 ;  /* 0x0000000400ab7308 */ /* 0x000ea20000002400 */
[----:B------:R-:W-:Y:S02]  /*de80*/  FMUL.FTZ R5, R5, c[0x0][0x320] ;  /* 0x0000c80005057a20 */ /* 0x000fe40000410000 */
[----:B------:R-:W-:Y:S02]  /*de90*/  FMUL.FTZ R6, R6, c[0x0][0x320] ;  /* 0x0000c80006067a20 */ /* 0x000fe40000410000 */
[----:B------:R-:W-:Y:S04]  /*dea0*/  FMUL.FTZ R7, R7, c[0x0][0x320] ;  /* 0x0000c80007077a20 */ /* 0x000fe80000410000 */
[----:B------:R-:W-:Y:S01]  /*deb0*/  FMUL.FTZ R9, R9, c[0x0][0x320] ;  /* 0x0000c80009097a20 */ /* 0x000fe20000410000 */
[----:B------:R-:W3:Y:S01]  /*dec0*/  MUFU.TANH R170, R5 ;  /* 0x0000000500aa7308 */ /* 0x000ee20000002400 */
[----:B------:R-:W-:Y:S02]  /*ded0*/  FMUL.FTZ R11, R11, c[0x0][0x320] ;  /* 0x0000c8000b0b7a20 */ /* 0x000fe40000410000 */
[----:B------:R-:W-:Y:S02]  /*dee0*/  FMUL.FTZ R12, R12, c[0x0][0x320] ;  /* 0x0000c8000c0c7a20 */ /* 0x000fe40000410000 */
[----:B------:R-:W-:Y:S02]  /*def0*/  FMUL.FTZ R13, R13, c[0x0][0x320] ;  /* 0x0000c8000d0d7a20 */ /* 0x000fe40000410000 */
[----:B------:R-:W-:Y:S02]  /*df00*/  FMUL.FTZ R14, R14, c[0x0][0x320] ;  /* 0x0000c8000e0e7a20 */ /* 0x000fe40000410000 */
[----:B------:R-:W-:Y:S01]  /*df10*/  FMUL.FTZ R8, R8, c[0x0][0x320] ;  /* 0x0000c80008087a20 */ /* 0x000fe20000410000 */
[----:B------:R-:W4:Y:S01]  /*df20*/  MUFU.TANH R179, R6 ;  /* 0x0000000600b37308 */ /* 0x000f220000002400 */
[----:B------:R-:W-:Y:S02]  /*df30*/  FMUL.FTZ R10, R10, c[0x0][0x320] ;  /* 0x0000c8000a0a7a20 */ /* 0x000fe40000410000 */
[----:B------:R-:W-:Y:S02]  /*df40*/  FMUL.FTZ R15, R15, c[0x0][0x320] ;  /* 0x0000c8000f0f7a20 */ /* 0x000fe40000410000 */
[----:B------:R-:W-:Y:S02]  /*df50*/  FMUL.FTZ R18, R18, c[0x0][0x320] ;  /* 0x0000c80012127a20 */ /* 0x000fe40000410000 */
[----:B------:R-:W-:Y:S03]  /*df60*/  FMUL.FTZ R19, R19, c[0x0][0x320] ;  /* 0x0000c80013137a20 */ /* 0x000fe60000410000 */
[----:B------:R1:W1:Y:S10]  /*df70*/  MUFU.TANH R178, R7 ;  /* 0x0000000700b27308 */ /* 0x0002740000002400 */
[----:B------:R-:W2:Y:S10]  /*df80*/  MUFU.TANH R168, R9 ;  /* 0x0000000900a87308 */ /* 0x000eb40000002400 */
[----:B------:R-:W2:Y:S01]  /*df90*/  MUFU.TANH R176, R11 ;  /* 0x0000000b00b07308 */ /* 0x000ea20000002400 */
[----:B-1----:R-:W1:Y:S01]  /*dfa0*/  LDSM.16.M88.4 R4, [R238+0x5800] ;  /* 0x00580000ee04783b */ /* 0x002e620000000200 */
[----:B------:R-:W-:Y:S08]  /*dfb0*/  DEPBAR.LE SB0, 0x0 ;  /* 0x000080000000791a */ /* 0x000ff00000000000 */
[----:B------:R-:W1:Y:S01]  /*dfc0*/  MUFU.TANH R133, R12 ;  /* 0x0000000c00857308 */ /* 0x000e620000002400 */
[----:B------:R-:W-:Y:S09]  /*dfd0*/  BAR.SYNC.DEFER_BLOCKING 0x0 ;  /* 0x0000000000007b1d */ /* 0x000ff20000010000 */
[----:B------:R1:W1:Y:S10]  /*dfe0*/  MUFU.TANH R132, R13 ;  /* 0x0000000d00847308 */ /* 0x0002740000002400 */
[----:B------:R2:W2:Y:S10]  /*dff0*/  MUFU.TANH R175, R14 ;  /* 0x0000000e00af7308 */ /* 0x0004b40000002400 */
[----:B------:R3:W3:Y:S01]  /*e000*/  MUFU.TANH R169, R8 ;  /* 0x0000000800a97308 */ /* 0x0006e20000002400 */
[C---:B-1----:R-:W-:Y:S05]  /*e010*/  HMMA.16816.F32 R20, R232.reuse, R4, R20 ;  /* 0x00000004e814723c */ /* 0x042fea0000001814 */
[----:B------:R-:W-:Y:S04]  /*e020*/  FMUL.FTZ R13, R17, c[0x0][0x320] ;  /* 0x0000c800110d7a20 */ /* 0x000fe80000410000 */
[----:B------:R1:W1:Y:S01]  /*e030*/  MUFU.TANH R177, R10 ;  /* 0x0000000a00b17308 */ /* 0x0002620000002400 */
[----:B------:R-:W-:Y:S03]  /*e040*/  HMMA.16816.F32 R24, R232, R6, R24 ;  /* 0x00000006e818723c */ /* 0x000fe60000001818 */
[----:B--2---:R-:W-:Y:S06]  /*e050*/  FMUL.FTZ R14, R16, c[0x0][0x320] ;  /* 0x0000c800100e7a20 */ /* 0x004fec0000410000 */
[----:B------:R2:W1:Y:S05]  /*e060*/  MUFU.TANH R174, R15 ;  /* 0x0000000f00ae7308 */ /* 0x00046a0000002400 */
[----:B------:R-:W-:Y:S05]  /*e070*/  FMUL.FTZ R12, R20, c[0x0][0x320] ;  /* 0x0000c800140c7a20 */ /* 0x000fea0000410000 */
[----:B------:R-:W1:Y:S01]  /*e080*/  MUFU.TANH R14, R14 ;  /* 0x0000000e000e7308 */ /* 0x000e620000002400 */
[----:B------:R-:W-:Y:S02]  /*e090*/  FMUL.FTZ R11, R21, c[0x0][0x320] ;  /* 0x0000c800150b7a20 */ /* 0x000fe40000410000 */
[----:B------:R-:W-:Y:S02]  /*e0a0*/  FMUL.FTZ R22, R22, c[0x0][0x320] ;  /* 0x0000c80016167a20 */ /* 0x000fe40000410000 */
[----:B------:R-:W-:Y:S02]  /*e0b0*/  FMUL.FTZ R21, R23, c[0x0][0x320] ;  /* 0x0000c80017157a20 */ /* 0x000fe40000410000 */
[----:B------:R-:W-:Y:S02]  /*e0c0*/  FMUL.FTZ R9, R24, c[0x0][0x320] ;  /* 0x0000c80018097a20 */ /* 0x000fe40000410000 */
[----:B------:R-:W-:Y:S01]  /*e0d0*/  FMUL.FTZ R20, R25, c[0x0][0x320] ;  /* 0x0000c80019147a20 */ /* 0x000fe20000410000 */
[----:B------:R-:W1:Y:S01]  /*e0e0*/  MUFU.TANH R13, R13 ;  /* 0x0000000d000d7308 */ /* 0x000e620000002400 */
[----:B------:R-:W-:Y:S02]  /*e0f0*/  FMUL.FTZ R24, R26, c[0x0][0x320] ;  /* 0x0000c8001a187a20 */ /* 0x000fe40000410000 */
[----:B------:R-:W-:Y:S07]  /*e100*/  FMUL.FTZ R23, R27, c[0x0][0x320] ;  /* 0x0000c8001b177a20 */ /* 0x000fee0000410000 */
[----:B------:R2:W1:Y:S10]  /*e110*/  MUFU.TANH R173, R18 ;  /* 0x0000001200ad7308 */ /* 0x0004740000002400 */
        /* <DEDUP_REMOVED lines=10> */
[----:B--234-:R-:W2:Y:S01]  /*e1c0*/  LDL R25, [R1+0xc] ;  /* 0x00000c0001197983 */ /* 0x01cea20000100800 */
[----:B------:R-:W-:Y:S02]  /*e1d0*/  ULDC.64 UR4, c[0x0][0x1e0] ;  /* 0x0000780000047ab9 */ /* 0x000fe40000000a00 */
[----:B------:R-:W-:Y:S01]  /*e1e0*/  UIADD3 UR15, UR13, -0x1, URZ ;  /* 0xffffffff0d0f7890 */ /* 0x000fe2000fffe03f */
[----:B------:R-:W3:Y:S03]  /*e1f0*/  LDL.64 R26, [R1+0x38] ;  /* 0x00003800011a7983 */ /* 0x000ee60000100a00 */
[----:B------:R-:W-:Y:S01]  /*e200*/  USHF.R.S32.HI UR14, URZ, 0x1f, UR15 ;  /* 0x0000001f3f0e7899 */ /* 0x000fe2000801140f */
[----:B------:R-:W4:Y:S01]  /*e210*/  LDL.64 R6, [R1+0x30] ;  /* 0x0000300001067983 */ /* 0x000f220000100a00 */
[----:B------:R-:W-:Y:S02]  /*e220*/  UIMAD.WIDE.U32 UR20, UR15, UR4, URZ ;  /* 0x000000040f1472a5 */ /* 0x000fe4000f8e003f */
[----:B------:R-:W-:Y:S01]  /*e230*/  UIMAD UR14, UR14, UR4, URZ ;  /* 0x000000040e0e72a4 */ /* 0x000fe2000f8e023f */
[----:B------:R-:W3:Y:S03]  /*e240*/  LDL R8, [R1+0x4] ;  /* 0x0000040001087983 */ /* 0x000ee60000100800 */
[----:B------:R-:W-:Y:S01]  /*e250*/  UIMAD UR14, UR15, UR5, UR14 ;  /* 0x000000050f0e72a4 */ /* 0x000fe2000f8e020e */
[----:B------:R-:W4:Y:S03]  /*e260*/  LDL R19, [R1+0x54] ;  /* 0x0000540001137983 */ /* 0x000f260000100800 */
[----:B------:R-:W-:Y:S01]  /*e270*/  UIADD3 UR14, UR21, UR14, URZ ;  /* 0x0000000e150e7290 */ /* 0x000fe2000fffe03f */
[----:B------:R-:W4:Y:S01]  /*e280*/  LDL R18, [R1+0x50] ;  /* 0x0000500001127983 */ /* 0x000f220000100800 */
[----:B------:R-:W-:Y:S02]  /*e290*/  UIMAD.WIDE.U32 UR20, UR20, 0x30, URZ ;  /* 0x00000030141478a5 */ /* 0x000fe4000f8e003f */
[----:B------:R-:W-:Y:S01]  /*e2a0*/  UIMAD UR4, UR14, 0x30, URZ ;  /* 0x000000300e0478a4 */ /* 0x000fe2000f8e023f */
[----:B------:R-:W4:Y:S03]  /*e2b0*/  LDL R17, [R1+0x2c] ;  /* 0x00002c0001117983 */ /* 0x000f260000100800 */
[----:B------:R-:W-:Y:S01]  /*e2c0*/  UIADD3 UR4, UR21, UR4, URZ ;  /* 0x0000000415047290 */ /* 0x000fe2000fffe03f */
[----:B------:R-:W4:Y:S04]  /*e2d0*/  LDL R16, [R1+0x1c] ;  /* 0x00001c0001107983 */ /* 0x000f280000100800 */
[----:B------:R-:W4:Y:S04]  /*e2e0*/  LDL R15, [R1+0x18] ;  /* 0x00001800010f7983 */ /* 0x000f280000100800 */
[----:B-1----:R-:W4:Y:S01]  /*e2f0*/  LDL R10, [R1+0x14] ;  /* 0x00001400010a7983 */ /* 0x002f220000100800 */
[----:B--2---:R-:W-:Y:S11]  /*e300*/  ISETP.GE.AND P0, PT, R25, 0x1, PT ;  /* 0x000000011900780c */ /* 0x004ff60003f06270 */
[----:B------:R-:W-:Y:S02]  /*e310*/  @!UPT UIADD3 URZ, URZ, URZ, URZ ;  /* 0x0000003f3f3ff290 */ /* 0x000fe4000fffe03f */
[----:B---3--:R-:W-:Y:S04]  /*e320*/  @P0 IADD3 R0, P1, R26, UR20, RZ ;  /* 0x000000141a000c10 */ /* 0x008fe8000ff3e0ff */
[----:B----4-:R-:W-:Y:S02]  /*e330*/  @P0 IADD3.X R3, R7, UR4, RZ, P1, !PT ;  /* 0x0000000407030c10 */ /* 0x010fe40008ffe4ff */
[C---:B------:R-:W-:Y:S04]  /*e340*/  @P0 LEA R4, P1, R0.reuse, c[0x0][0x1c8], 0x1 ;  /* 0x0000720000040a11 */ /* 0x040fe800078208ff */
[----:B------:R-:W-:Y:S02]  /*e350*/  @P0 LEA.HI.X R5, R0, c[0x0][0x1cc], R3, 0x1, P1 ;  /* 0x0000730000050a11 */ /* 0x000fe400008f0c03 */
[----:B------:R-:W-:Y:S03]  /*e360*/  @P0 IADD3 R0, P1, R19, UR20, RZ ;  /* 0x0000001413000c10 */ /* 0x000fe6000ff3e0ff */
[----:B------:R-:W-:Y:S01]  /*e370*/  @!PT LDS RZ, [RZ] ;  /* 0x00000000fffff984 */ /* 0x000fe20000000800 */
[----:B------:R-:W-:Y:S01]  /*e380*/  @!PT LDS RZ, [RZ] ;  /* 0x00000000fffff984 */ /* 0x000fe20000000800 */
[----:B------:R-:W-:Y:S01]  /*e390*/  @!PT LDS RZ, [RZ] ;  /* 0x00000000fffff984 */ /* 0x000fe20000000800 */
        /* <DEDUP_REMOVED lines=14> */
[----:B------:R1:W-:Y:S01]  /*e480*/  @P0 LDGSTS.E.BYPASS.LTC128B.128 [R8+0x18880], [R4.64], !P4 ;  /* 0x1888000004080fae */ /* 0x0003e2000e101d58 */
[----:B------:R-:W-:Y:S11]  /*e490*/  ISETP.GE.AND P0, PT, R25, 0x21, PT ;  /* 0x000000211900780c */ /* 0x000ff60003f06270 */
[----:B------:R-:W-:Y:S02]  /*e4a0*/  @!UPT UIADD3 URZ, URZ, URZ, URZ ;  /* 0x0000003f3f3ff290 */ /* 0x000fe4000fffe03f */
[----:B------:R-:W-:Y:S05]  /*e4b0*/  VOTEU.ANY UP0, P0 ;  /* 0x00000000003f7886 */ /* 0x000fea0000000100 */
[----:B------:R-:W-:Y:S04]  /*e4c0*/  @UP0 UIADD3 UR20, UP1, UR8, UR20, URZ ;  /* 0x0000001408140290 */ /* 0x000fe8000ff3e03f */
[----:B------:R-:W-:Y:S02]  /*e4d0*/  @UP0 UIADD3.X UR4, UR6, UR4, URZ, UP1, !UPT ;  /* 0x0000000406040290 */ /* 0x000fe40008ffe43f */
        /* <DEDUP_REMOVED lines=20> */
.L_x_196:
[----:B-1234-:R-:W2:Y:S01]  /*e620*/  LDL R4, [R1+0x84] ;  /* 0x0000840001047983 */ /* 0x01eea20000100800 */
[----:B------:R-:W-:Y:S02]  /*e630*/  UISETP.NE.AND UP1, UPT, UR18, URZ, UPT ;  /* 0x0000003f1200728c */ /* 0x000fe4000bf25270 */
[----:B------:R-:W-:Y:S01]  /*e640*/  UIMAD UR4, UR13, -0x30, URZ ;  /* 0xffffffd00d0478a4 */ /* 0x000fe2000f8e023f */
[----:B------:R-:W3:Y:S01]  /*e650*/  LDL R3, [R1+0x7c] ;  /* 0x00007c0001037983 */ /* 0x000ee20000100800 */
[----:B------:R-:W-:Y:S02]  /*e660*/  UISETP.NE.AND UP0, UPT, UR17, URZ, UPT ;  /* 0x0000003f1100728c */ /* 0x000fe4000bf05270 */
[----:B------:R-:W-:Y:S01]  /*e670*/  PLOP3.LUT P1, PT, PT, PT, UP1, 0x80, 0x0 ;  /* 0x000000000000781c */ /* 0x000fe20003f2f018 */
[----:B------:R-:W0:Y:S01]  /*e680*/  LDGDEPBAR ;  /* 0x00000000000079af */ /* 0x000e220000000000 */
[----:B------:R-:W-:Y:S02]  /*e690*/  PLOP3.LUT P0, PT, PT, PT, UP1, 0x80, 0x0 ;  /* 0x000000000000781c */ /* 0x000fe40003f0f018 */
[C---:B---3--:R-:W-:Y:S09]  /*e6a0*/  IADD3 R10, -R3.reuse, UR4, RZ ;  /* 0x00000004030a7c10 */ /* 0x048ff2000fffe1ff */
[----:B--2---:R-:W-:Y:S04]  /*e6b0*/  @P1 IMAD.HI.U32 R0, R4, c[0x0][0x2c8], RZ ;  /* 0x0000b20004001a27 */ /* 0x004fe800078e00ff */
[----:B------:R-:W-:Y:S01]  /*e6c0*/  IMAD.MOV.U32 R5, RZ, RZ, R4 ;  /* 0x000000ffff057224 */ /* 0x000fe200078e0004 */
[----:B------:R-:W-:Y:S01]  /*e6d0*/  @P0 SHF.R.U32.HI R5, RZ, c[0x0][0x2cc], R0 ;  /* 0x0000b300ff050a19 */ /* 0x000fe20000011600 */
[----:B------:R-:W-:Y:S01]  /*e6e0*/  IMAD.U32 R0, RZ, RZ, UR4 ;  /* 0x00000004ff007e24 */ /* 0x000fe2000f8e00ff */
[----:B------:R-:W-:Y:S03]  /*e6f0*/  PLOP3.LUT P0, PT, PT, PT, UP0, 0x40, 0x0 ;  /* 0x000000000000781c */ /* 0x000fe60003f0e808 */
[----:B------:R-:W1:Y:S01]  /*e700*/  SHFL.IDX PT, R4, R5, RZ, 0x1c1f ;  /* 0x001c1fff05047589 */ /* 0x000e6200000e0000 */
[----:B------:R-:W-:Y:S04]  /*e710*/  IADD3 R0, -R3, 0x1, R0 ;  /* 0x0000000103007810 */ /* 0x000fe80007ffe100 */
[----:B------:R-:W-:Y:S04]  /*e720*/  IADD3 R0, R0, c[0x0][0x1d0], RZ ;  /* 0x0000740000007a10 */ /* 0x000fe80007ffe0ff */
[----:B------:R-:W-:Y:S04]  /*e730*/  IADD3 R0, R0, -c[0x0][0x168], RZ ;  /* 0x80005a0000007a10 */ /* 0x000fe80007ffe0ff */
[C---:B------:R-:W-:Y:S02]  /*e740*/  IADD3 R7, R0.reuse, c[0x0][0x328], RZ ;  /* 0x0000ca0000077a10 */ /* 0x040fe40007ffe0ff */
[----:B------:R-:W-:Y:S03]  /*e750*/  IADD3 R6, R0, UR7, RZ ;  /* 0x0000000700067c10 */ /* 0x000fe6000fffe0ff */
[--C-:B-1----:R-:W-:Y:S02]  /*e760*/  IMAD.IADD R3, R7, 0x1, R4.reuse ;  /* 0x0000000107037824 */ /* 0x102fe400078e0204 */
        /* <DEDUP_REMOVED lines=16> */
.L_x_199:
[----:B------:R-:W-:Y:S04]  /*e870*/  MOV R8, c[0x0][0x32c] ;  /* 0x0000cb0000087a02 */ /* 0x000fe80000000f00 */
[----:B------:R-:W-:Y:S11]  /*e880*/  ISETP.NE.AND P0, PT, R8, 0x1, PT ;  /* 0x000000010800780c */ /* 0x000ff60003f05270 */
[----:B------:R-:W-:Y:S02]  /*e890*/  @!UPT UIADD3 URZ, URZ, URZ, URZ ;  /* 0x0000003f3f3ff290 */ /* 0x000fe4000fffe03f */
[----:B------:R-:W-:Y:S05]  /*e8a0*/  @P0 IMAD.HI.U32 R8, R4, c[0x0][0x330], RZ ;  /* 0x0000cc0004080a27 */ /* 0x000fea00078e00ff */
[----:B------:R-:W-:Y:S02]  /*e8b0*/  @P0 SHF.R.U32.HI R4, RZ, c[0x0][0x334], R8 ;  /* 0x0000cd00ff040a19 */ /* 0x000fe40000011608 */
.L_x_200:
[----:B------:R-:W-:Y:S05]  /*e8c0*/  BSYNC B0 ;  /* 0x0000000000007941 */ /* 0x000fea0003800000 */
.L_x_198:
[----:B------:R-:W-:Y:S05]  /*e8d0*/  IMAD R4, R4, c[0x0][0x32c], R10 ;  /* 0x0000cb0004047a24 */ /* 0x000fea00078e020a */
[----:B------:R-:W-:Y:S02]  /*e8e0*/  IMNMX R0, R0, R4, !PT ;  /* 0x0000000400007217 */ /* 0x000fe40007800200 */
[----:B------:R-:W-:Y:S04]  /*e8f0*/  IADD3 R4, R4, c[0x0][0x32c], RZ ;  /* 0x0000cb0004047a10 */ /* 0x000fe80007ffe0ff */
[----:B------:R-:W-:Y:S02]  /*e900*/  IMNMX R3, R3, R4, PT ;  /* 0x0000000403037217 */ /* 0x000fe40003800200 */
.L_x_197:
        /* <DEDUP_REMOVED lines=87> */
.L_x_203:
[----:B------:R-:W-:Y:S04]  /*ee80*/  MOV R5, c[0x0][0x32c] ;  /* 0x0000cb0000057a02 */ /* 0x000fe80000000f00 */
[----:B------:R-:W-:Y:S11]  /*ee90*/  ISETP.NE.AND P0, PT, R5, 0x1, PT ;  /* 0x000000010500780c */ /* 0x000ff60003f05270 */
[----:B------:R-:W-:Y:S02]  /*eea0*/  @!UPT UIADD3 URZ, URZ, URZ, URZ ;  /* 0x0000003f3f3ff290 */ /* 0x000fe4000fffe03f */
[----:B------:R-:W-:Y:S05]  /*eeb0*/  @P0 IMAD.HI.U32 R5, R0, c[0x0][0x330], RZ ;  /* 0x0000cc0000050a27 */ /* 0x000fea00078e00ff */
[----:B------:R-:W-:Y:S02]  /*eec0*/  @P0 SHF.R.U32.HI R0, RZ, c[0x0][0x334], R5 ;  /* 0x0000cd00ff000a19 */ /* 0x000fe40000011605 */
.L_x_204:
[----:B------:R-:W-:Y:S05]  /*eed0*/  BSYNC B0 ;  /* 0x0000000000007941 */ /* 0x000fea0003800000 */
.L_x_202:
[----:B------:R-:W-:Y:S05]  /*eee0*/  IMAD R0, R0, c[0x0][0x32c], R10 ;  /* 0x0000cb0000007a24 */ /* 0x000fea00078e020a */
[----:B------:R-:W-:Y:S02]  /*eef0*/  IMNMX R3, R3, R0, !PT ;  /* 0x0000000003037217 */ /* 0x000fe40007800200 */
[----:B------:R-:W-:Y:S04]  /*ef00*/  IADD3 R0, R0, c[0x0][0x32c], RZ ;  /* 0x0000cb0000007a10 */ /* 0x000fe80007ffe0ff */
[----:B------:R-:W-:Y:S02]  /*ef10*/  IMNMX R4, R4, R0, PT ;  /* 0x0000000004047217 */ /* 0x000fe40003800200 */
.L_x_201:
[----:B------:R-:W-:Y:S01]  /*ef20*/  FMNMX.FTZ R133, R8, R2, !PT ;  /* 0x0000000208857209 */ /* 0x000fe20007810000 */
[----:B------:R-:W2:Y:S01]  /*ef30*/  LDL.LU R132, [R1+0x20] ;  /* 0x0000200001847983 */ /* 0x000ea20000300800 */
[----:B------:R-:W-:Y:S02]  /*ef40*/  UP2UR UR4, UPR, URZ, 0x10 ;  /* 0x000000103f047883 */ /* 0x000fe40008000000 */
[----:B------:R-:W-:Y:S01]  /*ef50*/  FMNMX.FTZ R133, R19, R133, !PT ;  /* 0x0000008513857209 */ /* 0x000fe20007810000 */
[----:B------:R-:W-:Y:S02]  /*ef60*/  UISETP.NE.AND UP4, UPT, UR19, URZ, UPT ;  /* 0x0000003f1300728c */ /* 0x000fe4000bf85270 */
[----:B------:R-:W-:Y:S01]  /*ef70*/  UP2UR UR19, UPR, URZ, 0x8 ;  /* 0x000000083f137883 */ /* 0x000fe20008000000 */
[----:B------:R-:W-:Y:S01]  /*ef80*/  FMNMX.FTZ R133, R18, R133, !PT ;  /* 0x0000008512857209 */ /* 0x000fe20007810000 */
[----:B------:R-:W-:Y:S02]  /*ef90*/  UISETP.NE.AND UP3, UPT, UR16, URZ, UPT ;  /* 0x0000003f1000728c */ /* 0x000fe4000bf65270 */
[----:B------:R-:W-:Y:S01]  /*efa0*/  UP2UR UR16, UPR, URZ, 0x4 ;  /* 0x000000043f107883 */ /* 0x000fe20008000000 */
[----:B------:R-:W-:Y:S01]  /*efb0*/  FMNMX.FTZ R133, R17, R133, !PT ;  /* 0x0000008511857209 */ /* 0x000fe20007810000 */
[----:B------:R-:W-:Y:S02]  /*efc0*/  UISETP.NE.AND UP2, UPT, UR15, URZ, UPT ;  /* 0x0000003f0f00728c */ /* 0x000fe4000bf45270 */
[----:B------:R-:W-:Y:S01]  /*efd0*/  PLOP3.LUT P2, PT, PT, PT, UP3, 0x40, 0x0 ;  /* 0x000000000000781c */ /* 0x000fe20003f4e838 */
[----:B------:R-:W-:Y:S01]  /*efe0*/  UP2UR UR15, UPR, URZ, 0x2 ;  /* 0x000000023f0f7883 */ /* 0x000fe20008000000 */
[----:B------:R-:W-:Y:S01]  /*eff0*/  FMNMX.FTZ R133, R16, R133, !PT ;  /* 0x0000008510857209 */ /* 0x000fe20007810000 */
[----:B------:R-:W-:Y:S01]  /*f000*/  UISETP.NE.AND UP1, UPT, UR14, URZ, UPT ;  /* 0x0000003f0e00728c */ /* 0x000fe2000bf25270 */
[----:B------:R-:W-:Y:S01]  /*f010*/  PLOP3.LUT P1, PT, PT, PT, UP2, 0x40, 0x0 ;  /* 0x000000000000781c */ /* 0x000fe20003f2e828 */
[----:B------:R-:W-:Y:S01]  /*f020*/  UP2UR UR14, UPR, URZ, 0x1 ;  /* 0x000000013f0e7883 */ /* 0x000fe20008000000 */
[----:B------:R-:W-:Y:S01]  /*f030*/  FMNMX.FTZ R133, R15, R133, !PT ;  /* 0x000000850f857209 */ /* 0x000fe20007810000 */
[----:B------:R-:W-:Y:S02]  /*f040*/  UISETP.NE.AND UP0, UPT, UR5, URZ, UPT ;  /* 0x0000003f0500728c */ /* 0x000fe4000bf05270 */
[----:B------:R-:W-:Y:S01]  /*f050*/  UISETP.NE.AND UP2, UPT, UR16, URZ, UPT ;  /* 0x0000003f1000728c */ /* 0x000fe2000bf45270 */
[----:B------:R-:W-:Y:S01]  /*f060*/  FMNMX.FTZ R133, R14, R133, !PT ;  /* 0x000000850e857209 */ /* 0x000fe20007810000 */
[----:B------:R-:W-:Y:S03]  /*f070*/  UISETP.NE.AND UP3, UPT, UR19, URZ, UPT ;  /* 0x0000003f1300728c */ /* 0x000fe6000bf65270 */
        /* <DEDUP_REMOVED lines=23> */
[--C-:B------:R-:W-:Y:S01]  /*f1f0*/  FFMA.FTZ R8, R8, c[0x0][0x2d0], -R2.reuse ;  /* 0x0000b40008087a23 */ /* 0x100fe20000010802 */
[----:B------:R-:W-:Y:S01]  /*f200*/  FSEL R6, R179, -INF , !P0 ;  /* 0xff800000b3067808 */ /* 0x000fe20004000000 */
[--C-:B------:R-:W-:Y:S01]  /*f210*/  FFMA.FTZ R19, R19, c[0x0][0x2d0], -R2.reuse ;  /* 0x0000b40013137a23 */ /* 0x100fe20000010802 */
[----:B------:R-:W-:Y:S01]  /*f220*/  ISETP.GT.AND P0, PT, R3, 0x1, P2 ;  /* 0x000000010300780c */ /* 0x000fe20001704270 */
[--C-:B------:R-:W-:Y:S01]  /*f230*/  FFMA.FTZ R18, R18, c[0x0][0x2d0], -R2.reuse ;  /* 0x0000b40012127a23 */ /* 0x100fe20000010802 */
[----:B------:R-:W-:Y:S01]  /*f240*/  PLOP3.LUT P2, PT, PT, PT, UP1, 0x40, 0x0 ;  /* 0x000000000000781c */ /* 0x000fe20003f4e818 */
[--C-:B------:R-:W-:Y:S01]  /*f250*/  FFMA.FTZ R17, R17, c[0x0][0x2d0], -R2.reuse ;  /* 0x0000b40011117a23 */ /* 0x100fe20000010802 */
[----:B------:R-:W-:Y:S01]  /*f260*/  ISETP.LT.OR P0, PT, R4, 0x2, P0 ;  /* 0x000000020400780c */ /* 0x000fe20000701670 */
[--C-:B------:R-:W-:Y:S01]  /*f270*/  FFMA.FTZ R5, R16, c[0x0][0x2d0], -R2.reuse ;  /* 0x0000b40010057a23 */ /* 0x100fe20000010802 */
[----:B------:R-:W-:Y:S01]  /*f280*/  MUFU.EX2 R8, R8 ;  /* 0x0000000800087308 */ /* 0x000fe20000000800 */
[--C-:B------:R-:W-:Y:S01]  /*f290*/  FFMA.FTZ R20, R15, c[0x0][0x2d0], -R2.reuse ;  /* 0x0000b4000f147a23 */ /* 0x100fe20000010802 */
[----:B------:R-:W-:Y:S01]  /*f2a0*/  FSEL R7, R178, -INF , !P0 ;  /* 0xff800000b2077808 */ /* 0x000fe20004000000 */
[--C-:B------:R-:W-:Y:S01]  /*f2b0*/  FFMA.FTZ R14, R14, c[0x0][0x2d0], -R2.reuse ;  /* 0x0000b4000e0e7a23 */ /* 0x100fe20000010802 */
[----:B------:R-:W-:Y:S01]  /*f2c0*/  ISETP.GT.AND P0, PT, R3, 0x8, P1 ;  /* 0x000000080300780c */ /* 0x000fe20000f04270 */
[----:B------:R-:W-:Y:S01]  /*f2d0*/  FFMA.FTZ R15, R13, c[0x0][0x2d0], -R2 ;  /* 0x0000b4000d0f7a23 */ /* 0x000fe20000010802 */
[----:B------:R-:W-:Y:S01]  /*f2e0*/  PLOP3.LUT P1, PT, PT, PT, UP0, 0x40, 0x0 ;  /* 0x000000000000781c */ /* 0x000fe20003f2e808 */
[----:B------:R-:W-:Y:S01]  /*f2f0*/  UISETP.NE.AND UP1, UPT, UR15, URZ, UPT ;  /* 0x0000003f0f00728c */ /* 0x000fe2000bf25270 */
[C---:B------:R-:W-:Y:S01]  /*f300*/  ISETP.LT.OR P0, PT, R4.reuse, 0x9, P0 ;  /* 0x000000090400780c */ /* 0x040fe20000701670 */
[----:B------:R-:W-:Y:S01]  /*f310*/  UISETP.NE.AND UP0, UPT, UR14, URZ, UPT ;  /* 0x0000003f0e00728c */ /* 0x000fe2000bf05270 */
[----:B------:R-:W1:Y:S01]  /*f320*/  MUFU.EX2 R2, R0 ;  /* 0x0000000000027308 */ /* 0x000e620000000800 */
[----:B------:R-:W-:Y:S02]  /*f330*/  MOV R11, R20 ;  /* 0x00000014000b7202 */ /* 0x000fe40000000f00 */
[----:B------:R-:W-:Y:S02]  /*f340*/  FSEL R10, R177, -INF , !P0 ;  /* 0xff800000b10a7808 */ /* 0x000fe40004000000 */
[C---:B------:R-:W-:Y:S02]  /*f350*/  ISETP.GT.AND P0, PT, R3.reuse, 0x9, P2 ;  /* 0x000000090300780c */ /* 0x040fe40001704270 */
[----:B------:R-:W-:Y:S02]  /*f360*/  PLOP3.LUT P2, PT, PT, PT, UP6, 0x40, 0x0 ;  /* 0x000000000000781c */ /* 0x000fe40003f4e868 */
[----:B------:R-:W-:Y:S01]  /*f370*/  ISETP.LT.OR P0, PT, R4, 0xa, P0 ;  /* 0x0000000a0400780c */ /* 0x000fe20000701670 */
[----:B------:R-:W3:Y:S03]  /*f380*/  MUFU.EX2 R19, R19 ;  /* 0x0000001300137308 */ /* 0x000ee60000000800 */
[----:B------:R-:W-:Y:S02]  /*f390*/  FSEL R171, R176, -INF , !P0 ;  /* 0xff800000b0ab7808 */ /* 0x000fe40004000000 */
[C---:B------:R-:W-:Y:S02]  /*f3a0*/  ISETP.GT.AND P0, PT, R3.reuse, 0x10, P1 ;  /* 0x000000100300780c */ /* 0x040fe40000f04270 */
[----:B------:R-:W-:Y:S02]  /*f3b0*/  PLOP3.LUT P1, PT, PT, PT, UP5, 0x40, 0x0 ;  /* 0x000000000000781c */ /* 0x000fe40003f2e858 */
[----:B------:R-:W-:Y:S01]  /*f3c0*/  ISETP.LT.OR P0, PT, R4, 0x11, P0 ;  /* 0x000000110400780c */ /* 0x000fe20000701670 */
[----:B------:R-:W-:Y:S01]  /*f3d0*/  MUFU.EX2 R18, R18 ;  /* 0x0000001200127308 */ /* 0x000fe20000000800 */
[----:B------:R-:W-:Y:S02]  /*f3e0*/  ISETP.GT.AND P1, PT, R3, 0x18, P1 ;  /* 0x000000180300780c */ /* 0x000fe40000f24270 */
[----:B------:R-:W-:Y:S01]  /*f3f0*/  FSEL R175, R175, -INF , !P0 ;  /* 0xff800000afaf7808 */ /* 0x000fe20004000000 */
[C---:B-1----:R-:W-:Y:S01]  /*f400*/  FMUL.FTZ R13, R2.reuse, R149 ;  /* 0x00000095020d7220 */ /* 0x042fe20000410000 */
[----:B------:R-:W-:Y:S01]  /*f410*/  ISETP.GT.AND P0, PT, R3, 0x11, P2 ;  /* 0x000000110300780c */ /* 0x000fe20001704270 */
[----:B------:R-:W-:Y:S01]  /*f420*/  FMUL.FTZ R16, R2, R144 ;  /* 0x0000009002107220 */ /* 0x000fe20000410000 */
[----:B------:R-:W-:Y:S01]  /*f430*/  ISETP.LT.OR P1, PT, R4, 0x19, P1 ;  /* 0x000000190400780c */ /* 0x000fe20000f21670 */
[----:B------:R-:W-:Y:S01]  /*f440*/  FMUL.FTZ R9, R2, R153 ;  /* 0x0000009902097220 */ /* 0x000fe20000410000 */
[----:B------:R-:W-:Y:S01]  /*f450*/  ISETP.LT.OR P0, PT, R4, 0x12, P0 ;  /* 0x000000120400780c */ /* 0x000fe20000701670 */
[----:B------:R-:W1:Y:S01]  /*f460*/  MUFU.EX2 R17, R17 ;  /* 0x0000001100117308 */ /* 0x000e620000000800 */
[----:B------:R-:W-:Y:S01]  /*f470*/  FSEL R173, R173, -INF , !P1 ;  /* 0xff800000adad7808 */ /* 0x000fe20004800000 */
[----:B------:R-:W-:Y:S01]  /*f480*/  FMUL.FTZ R12, R2, R148 ;  /* 0x00000094020c7220 */ /* 0x000fe20000410000 */
[----:B------:R-:W-:Y:S01]  /*f490*/  FSEL R174, R174, -INF , !P0 ;  /* 0xff800000aeae7808 */ /* 0x000fe20004000000 */
[C---:B------:R-:W-:Y:S01]  /*f4a0*/  FMUL.FTZ R20, R2.reuse, R140 ;  /* 0x0000008c02147220 */ /* 0x040fe20000410000 */
[----:B------:R-:W-:Y:S01]  /*f4b0*/  PLOP3.LUT P0, PT, PT, PT, UP4, 0x40, 0x0 ;  /* 0x000000000000781c */ /* 0x000fe20003f0e848 */
[C---:B-----5:R-:W-:Y:S01]  /*f4c0*/  FMUL.FTZ R28, R2.reuse, R28 ;  /* 0x0000001c021c7220 */ /* 0x060fe20000410000 */
[----:B------:R-:W-:Y:S01]  /*f4d0*/  PLOP3.LUT P1, PT, PT, PT, UP3, 0x40, 0x0 ;  /* 0x000000000000781c */ /* 0x000fe20003f2e838 */
[C---:B------:R-:W-:Y:S01]  /*f4e0*/  FMUL.FTZ R29, R2.reuse, R29 ;  /* 0x0000001d021d7220 */ /* 0x040fe20000410000 */
[C---:B------:R-:W-:Y:S01]  /*f4f0*/  ISETP.GT.AND P0, PT, R3.reuse, 0x19, P0 ;  /* 0x000000190300780c */ /* 0x040fe20000704270 */
[C---:B------:R-:W-:Y:S01]  /*f500*/  FMUL.FTZ R32, R2.reuse, R32 ;  /* 0x0000002002207220 */ /* 0x040fe20000410000 */
[C---:B------:R-:W-:Y:S01]  /*f510*/  ISETP.GT.AND P1, PT, R3.reuse, 0x20, P1 ;  /* 0x000000200300780c */ /* 0x040fe20000f24270 */
[----:B------:R-:W-:Y:S01]  /*f520*/  FMUL.FTZ R33, R2, R33 ;  /* 0x0000002102217220 */ /* 0x000fe20000410000 */
[----:B------:R-:W-:Y:S01]  /*f530*/  ISETP.LT.OR P0, PT, R4, 0x1a, P0 ;  /* 0x0000001a0400780c */ /* 0x000fe20000701670 */
[----:B------:R-:W-:Y:S01]  /*f540*/  FMUL.FTZ R36, R2, R36 ;  /* 0x0000002402247220 */ /* 0x000fe20000410000 */
[----:B------:R-:W-:Y:S01]  /*f550*/  ISETP.LT.OR P1, PT, R4, 0x21, P1 ;  /* 0x000000210400780c */ /* 0x000fe20000f21670 */
[----:B------:R-:W-:Y:S01]  /*f560*/  FMUL.FTZ R37, R2, R37 ;  /* 0x0000002502257220 */ /* 0x000fe20000410000 */
[----:B------:R-:W-:Y:S01]  /*f570*/  FSEL R172, R172, -INF , !P0 ;  /* 0xff800000acac7808 */ /* 0x000fe20004000000 */
[C---:B------:R-:W-:Y:S01]  /*f580*/  FMUL.FTZ R40, R2.reuse, R40 ;  /* 0x0000002802287220 */ /* 0x040fe20000410000 */
[----:B------:R-:W-:Y:S01]  /*f590*/  PLOP3.LUT P0, PT, PT, PT, UP2, 0x40, 0x0 ;  /* 0x000000000000781c */ /* 0x000fe20003f0e828 */
[----:B------:R-:W-:Y:S01]  /*f5a0*/  FMUL.FTZ R41, R2, R41 ;  /* 0x0000002902297220 */ /* 0x000fe20000410000 */
[----:B------:R-:W-:Y:S01]  /*f5b0*/  FSEL R177, R22, -INF , !P1 ;  /* 0xff80000016b17808 */ /* 0x000fe20004800000 */
[C---:B------:R-:W-:Y:S01]  /*f5c0*/  FMUL.FTZ R44, R2.reuse, R44 ;  /* 0x0000002c022c7220 */ /* 0x040fe20000410000 */
[C---:B------:R-:W-:Y:S01]  /*f5d0*/  ISETP.GT.AND P0, PT, R3.reuse, 0x21, P0 ;  /* 0x000000210300780c */ /* 0x040fe20000704270 */
[C---:B------:R-:W-:Y:S01]  /*f5e0*/  FMUL.FTZ R45, R2.reuse, R45 ;  /* 0x0000002d022d7220 */ /* 0x040fe20000410000 */
[----:B------:R-:W-:Y:S01]  /*f5f0*/  PLOP3.LUT P1, PT, PT, PT, UP1, 0x40, 0x0 ;  /* 0x000000000000781c */ /* 0x000fe20003f2e818 */
[----:B------:R-:W-:Y:S01]  /*f600*/  FMUL.FTZ R48, R2, R48 ;  /* 0x0000003002307220 */ /* 0x000fe20000410000 */
[----:B------:R-:W-:Y:S01]  /*f610*/  ISETP.LT.OR P0, PT, R4, 0x22, P0 ;  /* 0x000000220400780c */ /* 0x000fe20000701670 */
[C---:B------:R-:W-:Y:S01]  /*f620*/  FMUL.FTZ R49, R2.reuse, R49 ;  /* 0x0000003102317220 */ /* 0x040fe20000410000 */
[----:B------:R-:W-:Y:S01]  /*f630*/  ISETP.GT.AND P1, PT, R3, 0x28, P1 ;  /* 0x000000280300780c */ /* 0x000fe20000f24270 */
[C---:B------:R-:W-:Y:S01]  /*f640*/  FMUL.FTZ R52, R2.reuse, R52 ;  /* 0x0000003402347220 */ /* 0x040fe20000410000 */
[----:B------:R-:W-:Y:S01]  /*f650*/  FSEL R178, R21, -INF , !P0 ;  /* 0xff80000015b27808 */ /* 0x000fe20004000000 */
[----:B------:R-:W-:Y:S01]  /*f660*/  FMUL.FTZ R21, R2, R141 ;  /* 0x0000008d02157220 */ /* 0x000fe20000410000 */
[----:B------:R-:W-:Y:S01]  /*f670*/  PLOP3.LUT P0, PT, PT, PT, UP0, 0x40, 0x0 ;  /* 0x000000000000781c */ /* 0x000fe20003f0e808 */
[----:B------:R-:W4:Y:S01]  /*f680*/  LDL.LU R141, [R1+0x24] ;  /* 0x00002400018d7983 */ /* 0x000f220000300800 */
[----:B------:R-:W-:Y:S01]  /*f690*/  ISETP.LT.OR P1, PT, R4, 0x29, P1 ;  /* 0x000000290400780c */ /* 0x000fe20000f21670 */
[C---:B------:R-:W-:Y:S01]  /*f6a0*/  FMUL.FTZ R53, R2.reuse, R53 ;  /* 0x0000003502357220 */ /* 0x040fe20000410000 */
[----:B------:R-:W-:Y:S01]  /*f6b0*/  ISETP.GT.AND P0, PT, R3, 0x29, P0 ;  /* 0x000000290300780c */ /* 0x000fe20000704270 */
[----:B------:R-:W-:Y:S01]  /*f6c0*/  FMUL.FTZ R56, R2, R56 ;  /* 0x0000003802387220 */ /* 0x000fe20000410000 */
[----:B------:R-:W-:Y:S01]  /*f6d0*/  FSEL R176, R24, -INF , !P1 ;  /* 0xff80000018b07808 */ /* 0x000fe20004800000 */
[----:B------:R-:W-:Y:S01]  /*f6e0*/  FMUL.FTZ R24, R2, R136 ;  /* 0x0000008802187220 */ /* 0x000fe20000410000 */
[----:B------:R-:W-:Y:S01]  /*f6f0*/  ISETP.LT.OR P0, PT, R4, 0x2a, P0 ;  /* 0x0000002a0400780c */ /* 0x000fe20000701670 */
[C---:B------:R-:W-:Y:S01]  /*f700*/  FMUL.FTZ R57, R2.reuse, R57 ;  /* 0x0000003902397220 */ /* 0x040fe20000410000 */
[----:B------:R-:W-:Y:S01]  /*f710*/  MOV R149, R169 ;  /* 0x000000a900957202 */ /* 0x000fe20000000f00 */
[C---:B------:R-:W-:Y:S01]  /*f720*/  FMUL.FTZ R60, R2.reuse, R60 ;  /* 0x0000003c023c7220 */ /* 0x040fe20000410000 */
[----:B---3--:R-:W-:Y:S01]  /*f730*/  F2FP.PACK_AB R168, R19, R8 ;  /* 0x0000000813a8723e */ /* 0x008fe200000000ff */
[C---:B------:R-:W-:Y:S01]  /*f740*/  FMUL.FTZ R61, R2.reuse, R61 ;  /* 0x0000003d023d7220 */ /* 0x040fe20000410000 */
[----:B------:R-:W-:Y:S01]  /*f750*/  MOV R153, R27 ;  /* 0x0000001b00997202 */ /* 0x000fe20000000f00 */
[C---:B------:R-:W-:Y:S01]  /*f760*/  FMUL.FTZ R64, R2.reuse, R64 ;  /* 0x0000004002407220 */ /* 0x040fe20000410000 */
[----:B------:R-:W-:Y:S01]  /*f770*/  MOV R148, R25 ;  /* 0x0000001900947202 */ /* 0x000fe20000000f00 */
[C---:B------:R-:W-:Y:S01]  /*f780*/  FMUL.FTZ R25, R2.reuse, R137 ;  /* 0x0000008902197220 */ /* 0x040fe20000410000 */
[----:B------:R-:W-:Y:S01]  /*f790*/  MOV R22, R5 ;  /* 0x0000000500167202 */ /* 0x000fe20000000f00 */
[C---:B------:R-:W-:Y:S01]  /*f7a0*/  FMUL.FTZ R5, R2.reuse, R157 ;  /* 0x0000009d02057220 */ /* 0x040fe20000410000 */
[----:B-1----:R-:W-:Y:S01]  /*f7b0*/  F2FP.PACK_AB R170, R17, R18 ;  /* 0x0000001211aa723e */ /* 0x002fe200000000ff */
[C---:B------:R-:W-:Y:S01]  /*f7c0*/  FMUL.FTZ R65, R2.reuse, R65 ;  /* 0x0000004102417220 */ /* 0x040fe20000410000 */
[----:B------:R-:W-:Y:S01]  /*f7d0*/  MOV R140, R22 ;  /* 0x00000016008c7202 */ /* 0x000fe20000000f00 */
[C---:B------:R-:W-:Y:S01]  /*f7e0*/  FMUL.FTZ R68, R2.reuse, R68 ;  /* 0x0000004402447220 */ /* 0x040fe20000410000 */
[----:B------:R-:W-:Y:S01]  /*f7f0*/  MOV R157, R15 ;  /* 0x0000000f009d7202 */ /* 0x000fe20000000f00 */
[C---:B------:R-:W-:Y:S01]  /*f800*/  FMUL.FTZ R69, R2.reuse, R69 ;  /* 0x0000004502457220 */ /* 0x040fe20000410000 */
[----:B------:R-:W-:Y:S01]  /*f810*/  MUFU.EX2 R153, R153 ;  /* 0x0000009900997308 */ /* 0x000fe20000000800 */
[C---:B------:R-:W-:Y:S01]  /*f820*/  FMUL.FTZ R72, R2.reuse, R72 ;  /* 0x0000004802487220 */ /* 0x040fe20000410000 */
[----:B------:R-:W-:Y:S01]  /*f830*/  UISETP.GT.AND UP0, UPT, UR13, UR12, UPT ;  /* 0x0000000c0d00728c */ /* 0x000fe2000bf04270 */
[C---:B------:R-:W-:Y:S01]  /*f840*/  FMUL.FTZ R73, R2.reuse, R73 ;  /* 0x0000004902497220 */ /* 0x040fe20000410000 */
[----:B------:R-:W-:Y:S01]  /*f850*/  UIADD3 UR13, UR13, -0x1, URZ ;  /* 0xffffffff0d0d7890 */ /* 0x000fe2000fffe03f */
        /* <DEDUP_REMOVED lines=27> */
[C---:B--2---:R-:W-:Y:S01]  /*fa10*/  FFMA.FTZ R0, R2.reuse, R132, R8 ;  /* 0x0000008402007223 */ /* 0x044fe20000010008 */
[----:B------:R-:W-:Y:S01]  /*fa20*/  FSEL R132, R23, -INF , !P0 ;  /* 0xff80000017847808 */ /* 0x000fe20004000000 */
[----:B------:R-:W-:Y:S01]  /*fa30*/  FMUL.FTZ R8, R2, R152 ;  /* 0x0000009802087220 */ /* 0x000fe20000410000 */
[----:B------:R-:W-:Y:S01]  /*fa40*/  MOV R152, R26 ;  /* 0x0000001a00987202 */ /* 0x000fe20000000f00 */
[----:B------:R-:W-:Y:S01]  /*fa50*/  FADD.FTZ R4, R19, R0 ;  /* 0x0000000013047221 */ /* 0x000fe20000010000 */
[----:B------:R-:W-:Y:S01]  /*fa60*/  FMNMX.FTZ R0, R6, R134, !PT ;  /* 0x0000008606007209 */ /* 0x000fe20007810000 */
[C---:B------:R-:W-:Y:S02]  /*fa70*/  FMUL.FTZ R128, R2.reuse, R128 ;  /* 0x0000008002807220 */ /* 0x040fe40000410000 */
[----:B------:R-:W-:Y:S01]  /*fa80*/  FMUL.FTZ R129, R2, R129 ;  /* 0x0000008102817220 */ /* 0x000fe20000410000 */
[----:B------:R-:W-:Y:S01]  /*fa90*/  FMNMX.FTZ R0, R7, R0, !PT ;  /* 0x0000000007007209 */ /* 0x000fe20007810000 */
[----:B------:R-:W-:Y:S03]  /*faa0*/  MUFU.EX2 R152, R152 ;  /* 0x0000009800987308 */ /* 0x000fe60000000800 */
        /* <DEDUP_REMOVED lines=15> */
[C---:B------:R-:W-:Y:S01]  /*fba0*/  FMUL.FTZ R4, R2.reuse, R156 ;  /* 0x0000009c02047220 */ /* 0x040fe20000410000 */
[----:B------:R-:W-:Y:S01]  /*fbb0*/  FSETP.NEU.FTZ.AND P0, PT, R3, -INF , PT ;  /* 0xff8000000300780b */ /* 0x000fe20003f1d000 */
[----:B------:R-:W-:Y:S01]  /*fbc0*/  FADD.FTZ R179, R17, R0 ;  /* 0x0000000011b37221 */ /* 0x000fe20000010000 */
[----:B------:R-:W-:Y:S01]  /*fbd0*/  MOV R156, R14 ;  /* 0x0000000e009c7202 */ /* 0x000fe20000000f00 */
[----:B------:R-:W-:Y:S01]  /*fbe0*/  FMUL.FTZ R17, R2, R145 ;  /* 0x0000009102117220 */ /* 0x000fe20000410000 */
[C---:B------:R-:W-:Y:S02]  /*fbf0*/  FSEL R0, R3.reuse, RZ, P0 ;  /* 0x000000ff03007208 */ /* 0x040fe40000000000 */
[----:B------:R-:W-:Y:S02]  /*fc00*/  MOV R145, R11 ;  /* 0x0000000b00917202 */ /* 0x000fe40000000f00 */
[----:B------:R-:W-:Y:S01]  /*fc10*/  MUFU.EX2 R156, R156 ;  /* 0x0000009c009c7308 */ /* 0x000fe20000000800 */
[----:B------:R-:W-:Y:S02]  /*fc20*/  FADD.FTZ R0, -R0, R134 ;  /* 0x0000008600007221 */ /* 0x000fe40000010100 */
[----:B------:R-:W-:Y:S02]  /*fc30*/  FMUL.FTZ R134, R3, c[0x0][0x2d0] ;  /* 0x0000b40003867a20 */ /* 0x000fe40000410000 */
[----:B------:R-:W-:Y:S03]  /*fc40*/  FMUL.FTZ R0, R0, c[0x0][0x2d0] ;  /* 0x0000b40000007a20 */ /* 0x000fe60000410000 */
[----:B------:R-:W-:Y:S02]  /*fc50*/  FSEL R134, R134, RZ, P0 ;  /* 0x000000ff86867208 */ /* 0x000fe40000000000 */
[----:B------:R-:W-:Y:S01]  /*fc60*/  MUFU.EX2 R145, R145 ;  /* 0x0000009100917308 */ /* 0x000fe20000000800 */
[----:B------:R-:W-:Y:S02]  /*fc70*/  PLOP3.LUT P0, PT, PT, PT, UP0, 0x80, 0x0 ;  /* 0x000000000000781c */ /* 0x000fe40003f0f008 */
[--C-:B------:R-:W-:Y:S02]  /*fc80*/  FFMA.FTZ R169, R6, c[0x0][0x2d0], -R134.reuse ;  /* 0x0000b40006a97a23 */ /* 0x100fe40000010886 */
[--C-:B------:R-:W-:Y:S02]  /*fc90*/  FFMA.FTZ R7, R7, c[0x0][0x2d0], -R134.reuse ;  /* 0x0000b40007077a23 */ /* 0x100fe40000010886 */
[--C-:B------:R-:W-:Y:S03]  /*fca0*/  FFMA.FTZ R2, R10, c[0x0][0x2d0], -R134.reuse ;  /* 0x0000b4000a027a23 */ /* 0x100fe60000010886 */
[----:B------:R-:W1:Y:S10]  /*fcb0*/  MUFU.EX2 R0, R0 ;  /* 0x0000000000007308 */ /* 0x000e740000000800 */
[----:B------:R-:W4:Y:S10]  /*fcc0*/  MUFU.EX2 R169, R169 ;  /* 0x000000a900a97308 */ /* 0x000f340000000800 */
[----:B------:R2:W3:Y:S01]  /*fcd0*/  MUFU.EX2 R144, R7 ;  /* 0x0000000700907308 */ /* 0x0004e20000000800 */
        /* <DEDUP_REMOVED lines=8> */
[C---:B------:R-:W-:Y:S02]  /*fd60*/  FMUL.FTZ R10, R0.reuse, R154 ;  /* 0x0000009a000a7220 */ /* 0x040fe40000410000 */
[C---:B------:R-:W-:Y:S01]  /*fd70*/  FMUL.FTZ R14, R0.reuse, R150 ;  /* 0x00000096000e7220 */ /* 0x040fe20000410000 */
[----:B------:R-:W-:Y:S01]  /*fd80*/  MUFU.EX2 R154, R158 ;  /* 0x0000009e009a7308 */ /* 0x000fe20000000800 */
[C---:B------:R-:W-:Y:S02]  /*fd90*/  FMUL.FTZ R15, R0.reuse, R151 ;  /* 0x00000097000f7220 */ /* 0x040fe40000410000 */
[C---:B------:R-:W-:Y:S02]  /*fda0*/  FMUL.FTZ R18, R0.reuse, R146 ;  /* 0x0000009200127220 */ /* 0x040fe40000410000 */
[C---:B--2---:R-:W-:Y:S01]  /*fdb0*/  FMUL.FTZ R7, R0.reuse, R159 ;  /* 0x0000009f00077220 */ /* 0x044fe20000410000 */
[----:B------:R-:W-:Y:S01]  /*fdc0*/  MOV R159, R148 ;  /* 0x00000094009f7202 */ /* 0x000fe20000000f00 */
        /* <DEDUP_REMOVED lines=8> */
[----:B------:R2:W-:Y:S01]  /*fe50*/  MUFU.EX2 R2, R140 ;  /* 0x0000008c00027308 */ /* 0x0005e20000000800 */
        /* <DEDUP_REMOVED lines=9> */
[----:B----4-:R-:W-:Y:S01]  /*fef0*/  FFMA.FTZ R151, R0, R141, R169 ;  /* 0x0000008d00977223 */ /* 0x010fe200000100a9 */
[----:B---3--:R-:W-:Y:S01]  /*ff00*/  F2FP.PACK_AB R169, R144, R169 ;  /* 0x000000a990a9723e */ /* 0x008fe200000000ff */
[C---:B------:R-:W-:Y:S02]  /*ff10*/  FMUL.FTZ R59, R0.reuse, R59 ;  /* 0x0000003b003b7220 */ /* 0x040fe40000410000 */
[C---:B------:R-:W-:Y:S01]  /*ff20*/  FMUL.FTZ R62, R0.reuse, R62 ;  /* 0x0000003e003e7220 */ /* 0x040fe20000410000 */
[----:B--2---:R-:W-:Y:S01]  /*ff30*/  LDSM.16.MT88.4 R140, [R236+0x4880] ;  /* 0x00488000ec8c783b */ /* 0x004fe20000004200 */
        /* <DEDUP_REMOVED lines=40> */
[----:B------:R2:W-:Y:S01]  /*101c0*/  MUFU.EX2 R149, R0 ;  /* 0x0000000000957308 */ /* 0x0005e20000000800 */
[C---:B-1----:R-:W-:Y:S08]  /*101d0*/  HMMA.16816.F32 R4, R168.reuse, R136, R4 ;  /* 0x00000088a804723c */ /* 0x042ff00000001804 */
[C---:B------:R-:W-:Y:S01]  /*101e0*/  HMMA.16816.F32 R8, R168.reuse, R138, R8 ;  /* 0x0000008aa808723c */ /* 0x040fe20000001808 */
[----:B------:R-:W1:Y:S03]  /*101f0*/  LDSM.16.MT88.4 R136, [R237+0x4080] ;  /* 0x00408000ed88783b */ /* 0x000e660000004200 */
[--C-:B--2---:R-:W-:Y:S04]  /*10200*/  FFMA.FTZ R0, R174, c[0x0][0x2d0], -R134.reuse ;  /* 0x0000b400ae007a23 */ /* 0x104fe80000010886 */
[----:B------:R2:W3:Y:S01]  /*10210*/  MUFU.EX2 R150, R0 ;  /* 0x0000000000967308 */ /* 0x0004e20000000800 */
[C---:B-1----:R-:W-:Y:S03]  /*10220*/  HMMA.16816.F32 R12, R168.reuse, R136, R12 ;  /* 0x00000088a80c723c */ /* 0x042fe6000000180c */
[--C-:B--2---:R-:W-:Y:S06]  /*10230*/  FFMA.FTZ R0, R173, c[0x0][0x2d0], -R134.reuse ;  /* 0x0000b400ad007a23 */ /* 0x104fec0000010886 */
[----:B------:R1:W-:Y:S01]  /*10240*/  MUFU.EX2 R148, R0 ;  /* 0x0000000000947308 */ /* 0x0003e20000000800 */
[C---:B------:R-:W-:Y:S01]  /*10250*/  HMMA.16816.F32 R16, R168.reuse, R138, R16 ;  /* 0x0000008aa810723c */ /* 0x040fe20000001810 */
[----:B------:R-:W2:Y:S02]  /*10260*/  LDSM.16.MT88.4 R136, [R240+0x4080] ;  /* 0x00408000f088783b */ /* 0x000ea40000004200 */
        /* <DEDUP_REMOVED lines=54> */
[----:B------:R-:W-:Y:S01]  /*105d0*/  MOV R177, R154 ;  /* 0x0000009a00b17202 */ /* 0x000fe20000000f00 */
[----:B------:R-:W-:Y:S02]  /*105e0*/  FADD.FTZ R2, R149, R2 ;  /* 0x0000000295027221 */ /* 0x000fe40000010000 */
[C---:B------:R-:W-:Y:S01]  /*105f0*/  HMMA.16816.F32 R4, R136.reuse, R140, R4 ;  /* 0x0000008c8804723c */ /* 0x040fe20000001804 */
[----:B------:R2:W-:Y:S04]  /*10600*/  MUFU.EX2 R172, R0 ;  /* 0x0000000000ac7308 */ /* 0x0005e80000000800 */
[----:B------:R-:W-:Y:S03]  /*10610*/  FADD.FTZ R2, R150, R2 ;  /* 0x0000000296027221 */ /* 0x000fe60000010000 */
[C---:B------:R-:W-:Y:S01]  /*10620*/  HMMA.16816.F32 R8, R136.reuse, R142, R8 ;  /* 0x0000008e8808723c */ /* 0x040fe20000001808 */
[----:B------:R-:W3:Y:S03]  /*10630*/  LDSM.16.MT88.4 R140, [R237+0x4880] ;  /* 0x00488000ed8c783b */ /* 0x000ee60000004200 */
[--C-:B--2---:R-:W-:Y:S01]  /*10640*/  FFMA.FTZ R0, R178, c[0x0][0x2d0], -R134.reuse ;  /* 0x0000b400b2007a23 */ /* 0x104fe20000010886 */
[----:B------:R-:W-:Y:S03]  /*10650*/  MOV R178, R153 ;  /* 0x0000009900b27202 */ /* 0x000fe60000000f00 */
[----:B------:R2:W4:Y:S01]  /*10660*/  MUFU.EX2 R173, R0 ;  /* 0x0000000000ad7308 */ /* 0x0005220000000800 */
[----:B------:R-:W-:Y:S01]  /*10670*/  F2FP.PACK_AB R170, R177, R178 ;  /* 0x000000b2b1aa723e */ /* 0x000fe200000000ff */
[C---:B---3--:R-:W-:Y:S03]  /*10680*/  HMMA.16816.F32 R12, R136.reuse, R140, R12 ;  /* 0x0000008c880c723c */ /* 0x048fe6000000180c */
[--C-:B--2---:R-:W-:Y:S01]  /*10690*/  FFMA.FTZ R0, R176, c[0x0][0x2d0], -R134.reuse ;  /* 0x0000b400b0007a23 */ /* 0x104fe20000010886 */
[----:B------:R-:W-:Y:S01]  /*106a0*/  MOV R176, R152 ;  /* 0x0000009800b07202 */ /* 0x000fe20000000f00 */
[----:B------:R-:W-:Y:S01]  /*106b0*/  FFMA.FTZ R134, R132, c[0x0][0x2d0], -R134 ;  /* 0x0000b40084867a23 */ /* 0x000fe20000010886 */
[----:B------:R-:W-:Y:S02]  /*106c0*/  LDSM.16.MT88.4 R152, [R236+0x5080] ;  /* 0x00508000ec98783b */ /* 0x000fe40000004200 */
[C---:B------:R-:W-:Y:S01]  /*106d0*/  HMMA.16816.F32 R16, R136.reuse, R142, R16 ;  /* 0x0000008e8810723c */ /* 0x040fe20000001810 */
[----:B------:R2:W-:Y:S03]  /*106e0*/  MUFU.EX2 R132, R0 ;  /* 0x0000000000847308 */ /* 0x0005e60000000800 */
[----:B-1----:R-:W-:Y:S02]  /*106f0*/  F2FP.PACK_AB R168, R176, R179 ;  /* 0x000000b3b0a8723e */ /* 0x002fe400000000ff */
[----:B----4-:R-:W-:Y:S01]  /*10700*/  F2FP.PACK_AB R169, R173, R172 ;  /* 0x000000acada9723e */ /* 0x010fe200000000ff */
[----:B------:R-:W1:Y:S04]  /*10710*/  LDSM.16.MT88.4 R140, [R240+0x4880] ;  /* 0x00488000f08c783b */ /* 0x000e680000004200 */
[----:B------:R-:W3:Y:S01]  /*10720*/  MUFU.EX2 R134, R134 ;  /* 0x0000008600867308 */ /* 0x000ee20000000800 */
[----:B--2---:R-:W-:Y:S04]  /*10730*/  FADD.FTZ R0, R156, R151 ;  /* 0x000000979c007221 */ /* 0x004fe80000010000 */
        /* <DEDUP_REMOVED lines=9> */
[C---:B-1----:R-:W-:Y:S03]  /*107d0*/  HMMA.16816.F32 R20, R136.reuse, R140, R20 ;  /* 0x0000008c8814723c */ /* 0x042fe60000001814 */
        /* <DEDUP_REMOVED lines=95> */
.L_x_195:
[----:B-1----:R-:W2:Y:S04]  /*10dd0*/  LDL.LU R0, [R1+0x20] ;  /* 0x0000200001007983 */ /* 0x002ea80000300800 */
[----:B------:R-:W3:Y:S01]  /*10de0*/  LDL.LU R3, [R1+0x24] ;  /* 0x0000240001037983 */ /* 0x000ee20000300800 */
[----:B------:R-:W-:-:S03]  /*10df0*/  PLOP3.LUT P2, PT, PT, PT, PT, 0x8, 0x0 ;  /* 0x000000000000781c */ /* 0x000fc60003f4e170 */
[----:B--2---:R-:W1:Y:S04]  /*10e00*/  SHFL.BFLY PT, R5, R0, 0x2, 0x1f ;  /* 0x0c401f0000057f89 */ /* 0x004e6800000e0000 */
[----:B---3--:R-:W2:Y:S01]  /*10e10*/  SHFL.BFLY PT, R2, R3, 0x2, 0x1f ;  /* 0x0c401f0003027f89 */ /* 0x008ea200000e0000 */
[----:B-1----:R-:W-:Y:S02]  /*10e20*/  FADD.FTZ R5, R5, R0 ;  /* 0x0000000005057221 */ /* 0x002fe40000010000 */
[----:B--2---:R-:W-:-:S03]  /*10e30*/  FADD.FTZ R2, R2, R3 ;  /* 0x0000000302027221 */ /* 0x004fc60000010000 */
[----:B------:R-:W1:Y:S04]  /*10e40*/  SHFL.BFLY PT, R0, R5, 0x1, 0x1f ;  /* 0x0c201f0005007f89 */ /* 0x000e6800000e0000 */
[----:B------:R-:W2:Y:S01]  /*10e50*/  SHFL.BFLY PT, R6, R2, 0x1, 0x1f ;  /* 0x0c201f0002067f89 */ /* 0x000ea200000e0000 */
[----:B-1----:R-:W-:Y:S01]  /*10e60*/  FADD.FTZ R5, R5, R0 ;  /* 0x0000000005057221 */ /* 0x002fe20000010000 */
[----:B------:R-:W-:Y:S01]  /*10e70*/  MOV R0, RZ ;  /* 0x000000ff00007202 */ /* 0x000fe20000000f00 */
[----:B--2---:R-:W-:-:S03]  /*10e80*/  FADD.FTZ R6, R2, R6 ;  /* 0x0000000602067221 */ /* 0x004fc60000010000 */
[----:B------:R-:W-:Y:S02]  /*10e90*/  FSETP.NE.FTZ.AND P1, PT, R5, RZ, PT ;  /* 0x000000ff0500720b */ /* 0x000fe40003f35000 */
[----:B------:R-:W-:Y:S02]  /*10ea0*/  MOV R2, RZ ;  /* 0x000000ff00027202 */ /* 0x000fe40000000f00 */
[----:B------:R-:W-:-:S09]  /*10eb0*/  FSETP.NE.FTZ.AND P0, PT, R6, RZ, PT ;  /* 0x000000ff0600720b */ /* 0x000fd20003f15000 */
[----:B------:R-:W1:Y:S01]  /*10ec0*/  @P1 MUFU.RCP R0, R5 ;  /* 0x0000000500001308 */ /* 0x000e620000001000 */
[----:B------:R-:W-:-:S05]  /*10ed0*/  @P1 MOV R3, 0x3f317218 ;  /* 0x3f31721800031802 */ /* 0x000fca0000000f00 */
[----:B------:R-:W-:Y:S02]  /*10ee0*/  @P1 FMUL.FTZ R4, R3, c[0x0][0x2d0] ;  /* 0x0000b40003041a20 */ /* 0x000fe40000410000 */
[----:B------:R-:W-:Y:S08]  /*10ef0*/  @P0 MUFU.RCP R2, R6 ;  /* 0x0000000600020308 */ /* 0x000ff00000001000 */
[----:B------:R-:W2:Y:S01]  /*10f00*/  @P1 MUFU.LG2 R5, R5 ;  /* 0x0000000500051308 */ /* 0x000ea20000000c00 */
[----:B-1----:R-:W-:-:S02]  /*10f10*/  FMUL.FTZ R14, R0, R28 ;  /* 0x0000001c000e7220 */ /* 0x002fc40000410000 */
[C---:B------:R-:W-:Y:S02]  /*10f20*/  FMUL.FTZ R13, R0.reuse, R29 ;  /* 0x0000001d000d7220 */ /* 0x040fe40000410000 */
[C---:B------:R-:W-:Y:S02]  /*10f30*/  FMUL.FTZ R12, R0.reuse, R32 ;  /* 0x00000020000c7220 */ /* 0x040fe40000410000 */
[C---:B------:R-:W-:Y:S01]  /*10f40*/  FMUL.FTZ R11, R0.reuse, R33 ;  /* 0x00000021000b7220 */ /* 0x040fe20000410000 */
[----:B------:R-:W1:Y:S01]  /*10f50*/  @P0 MUFU.LG2 R6, R6 ;  /* 0x0000000600060308 */ /* 0x000e620000000c00 */
        /* <DEDUP_REMOVED lines=14> */
[----:B------:R-:W-:Y:S01]  /*11040*/  MOV R36, 0xff800000 ;  /* 0xff80000000247802 */ /* 0x000fe20000000f00 */
[C---:B------:R-:W-:Y:S01]  /*11050*/  FMUL.FTZ R9, R0.reuse, R37 ;  /* 0x0000002500097220 */ /* 0x040fe20000410000 */
[----:B------:R-:W-:Y:S01]  /*11060*/  MOV R37, 0xff800000 ;  /* 0xff80000000257802 */ /* 0x000fe20000000f00 */
        /* <DEDUP_REMOVED lines=44> */
[----:B------:R-:W-:Y:S01]  /*11330*/  FMUL.FTZ R22, R0, R129 ;  /* 0x0000008100167220 */ /* 0x000fe20000410000 */
[----:B------:R-:W-:Y:S01]  /*11340*/  @P0 MOV R0, 0x3f317218 ;  /* 0x3f31721800000802 */ /* 0x000fe20000000f00 */
[----:B--2---:R-:W-:Y:S02]  /*11350*/  @P1 FMUL.FTZ R5, R5, 0.69314718246459960938 ;  /* 0x3f31721805051820 */ /* 0x004fe40000410000 */
[----:B-1----:R-:W-:Y:S02]  /*11360*/  @P0 FMUL.FTZ R3, R6, 0.69314718246459960938 ;  /* 0x3f31721806030820 */ /* 0x002fe40000410000 */
[----:B------:R-:W-:Y:S02]  /*11370*/  @P0 FMUL.FTZ R0, R0, c[0x0][0x2d0] ;  /* 0x0000b40000000a20 */ /* 0x000fe40000410000 */
        /* <DEDUP_REMOVED lines=63> */
[----:B------:R-:W-:Y:S02]  /*11770*/  FMUL.FTZ R131, R2, R131 ;  /* 0x0000008302837220 */ /* 0x000fe40000410000 */
[----:B------:R-:W-:Y:S02]  /*11780*/  @P1 FFMA.FTZ R36, R4, R133, R5 ;  /* 0x0000008504241223 */ /* 0x000fe40000010005 */
[----:B------:R-:W-:Y:S02]  /*11790*/  @P0 FFMA.FTZ R37, R0, R132, R3 ;  /* 0x0000008400250223 */ /* 0x000fe40000010003 */
.L_x_163:
[----:B------:R-:W-:Y:S05]  /*117a0*/  @P2 BRA `(.L_x_206) ;  /* 0x0000194000002947 */ /* 0x000fea0003800000 */
[----:B------:R-:W1:Y:S01]  /*117b0*/  S2R R16, SR_CTAID.Y ;  /* 0x0000000000107919 */ /* 0x000e620000002600 */
[----:B------:R-:W-:Y:S01]  /*117c0*/  F2FP.PACK_AB R109, R11, R12 ;  /* 0x0000000c0b6d723e */ /* 0x000fe200000000ff */
[----:B------:R-:W-:Y:S01]  /*117d0*/  BSSY B0, `(.L_x_207) ;  /* 0x0000134000007945 */ /* 0x000fe20003800000 */
[----:B------:R-:W-:Y:S01]  /*117e0*/  F2FP.PACK_AB R117, R13, R14 ;  /* 0x0000000e0d75723e */ /* 0x000fe200000000ff */
[----:B------:R-:W2:Y:S01]  /*117f0*/  S2R R12, SR_TID.X ;  /* 0x00000000000c7919 */ /* 0x000ea20000002100 */
[----:B------:R-:W-:-:S02]  /*11800*/  F2FP.PACK_AB R65, R7, R8 ;  /* 0x000000080741723e */ /* 0x000fc400000000ff */
[----:B------:R-:W-:Y:S01]  /*11810*/  F2FP.PACK_AB R101, R9, R10 ;  /* 0x0000000a0965723e */ /* 0x000fe200000000ff */
[----:B------:R-:W3:Y:S01]  /*11820*/  S2R R13, SR_CTAID.Z ;  /* 0x00000000000d7919 */ /* 0x000ee20000002700 */
[----:B------:R-:W-:Y:S02]  /*11830*/  F2FP.PACK_AB R105, R35, R34 ;  /* 0x000000222369723e */ /* 0x000fe400000000ff */
[----:B------:R-:W-:Y:S01]  /*11840*/  F2FP.PACK_AB R34, R81, R80 ;  /* 0x000000505122723e */ /* 0x000fe200000000ff */
[----:B------:R-:W-:Y:S01]  /*11850*/  IMAD.MOV.U32 R80, RZ, RZ, c[0x0][0x4e8] ;  /* 0x00013a00ff507624 */ /* 0x000fe200078e00ff */
[----:B------:R-:W4:Y:S01]  /*11860*/  S2R R81, SR_CTAID.X ;  /* 0x0000000000517919 */ /* 0x000f220000002500 */
[----:B------:R-:W-:Y:S02]  /*11870*/  F2FP.PACK_AB R41, R157, R156 ;  /* 0x0000009c9d29723e */ /* 0x000fe400000000ff */
[----:B------:R-:W-:Y:S01]  /*11880*/  F2FP.PACK_AB R158, R159, R158 ;  /* 0x0000009e9f9e723e */ /* 0x000fe200000000ff */
[----:B------:R-:W-:Y:S01]  /*11890*/  BAR.SYNC.DEFER_BLOCKING 0x1, 0x100 ;  /* 0x0044000000007b1d */ /* 0x000fe20000010000 */
[C---:B------:R-:W-:Y:S01]  /*118a0*/  ISETP.NE.AND P3, PT, R80.reuse, 0x1, PT ;  /* 0x000000015000780c */ /* 0x040fe20003f65270 */
[----:B------:R-:W-:Y:S01]  /*118b0*/  IMAD R80, R80, c[0x0][0x388], RZ ;  /* 0x0000e20050507a24 */ /* 0x000fe200078e02ff */
[----:B------:R-:W-:-:S02]  /*118c0*/  F2FP.PACK_AB R85, R153, R152 ;  /* 0x000000989955723e */ /* 0x000fc400000000ff */
[----:B------:R-:W-:Y:S02]  /*118d0*/  F2FP.PACK_AB R154, R155, R154 ;  /* 0x0000009a9b9a723e */ /* 0x000fe400000000ff */
[----:B-1----:R-:W-:Y:S01]  /*118e0*/  SHF.R.S32.HI R0, RZ, 0x1f, R16 ;  /* 0x0000001fff007819 */ /* 0x002fe20000011410 */
[----:B------:R-:W-:Y:S01]  /*118f0*/  IMAD.WIDE.U32 R14, R16, c[0x0][0x490], RZ ;  /* 0x00012400100e7a25 */ /* 0x000fe200078e00ff */
[----:B------:R-:W-:Y:S02]  /*11900*/  F2FP.PACK_AB R148, R149, R148 ;  /* 0x000000949594723e */ /* 0x000fe400000000ff */
[----:B--2---:R-:W-:Y:S01]  /*11910*/  SHF.R.S32.HI R20, RZ, 0x1f, R12 ;  /* 0x0000001fff147819 */ /* 0x004fe2000001140c */
[C---:B------:R-:W-:Y:S01]  /*11920*/  IMAD R4, R0.reuse, c[0x0][0x490], RZ ;  /* 0x0001240000047a24 */ /* 0x040fe200078e02ff */
[----:B------:R-:W-:Y:S01]  /*11930*/  F2FP.PACK_AB R150, R151, R150 ;  /* 0x000000969796723e */ /* 0x000fe200000000ff */
[----:B------:R-:W-:Y:S01]  /*11940*/  IMAD R3, R0, c[0x0][0x3e8], RZ ;  /* 0x0000fa0000037a24 */ /* 0x000fe200078e02ff */
[-C--:B------:R-:W-:Y:S01]  /*11950*/  LEA.HI R0, R20, R12.reuse, RZ, 0x2 ;  /* 0x0000000c14007211 */ /* 0x080fe200078f10ff */
[----:B------:R-:W-:Y:S01]  /*11960*/  IMAD R4, R16, c[0x0][0x494], R4 ;  /* 0x0001250010047a24 */ /* 0x000fe200078e0204 */
[----:B------:R-:W-:Y:S01]  /*11970*/  LEA.HI R6, R20, R12, RZ, 0x5 ;  /* 0x0000000c14067211 */ /* 0x000fe200078f28ff */
[C---:B------:R-:W-:Y:S01]  /*11980*/  IMAD R3, R16.reuse, c[0x0][0x3ec], R3 ;  /* 0x0000fb0010037a24 */ /* 0x040fe200078e0203 */
[----:B------:R-:W-:Y:S01]  /*11990*/  SHF.R.S32.HI R8, RZ, 0x2, R0 ;  /* 0x00000002ff087819 */ /* 0x000fe20000011400 */
[----:B------:R-:W-:Y:S01]  /*119a0*/  IMAD.IADD R5, R15, 0x1, R4 ;  /* 0x000000010f057824 */ /* 0x000fe200078e0204 */
[----:B------:R-:W-:Y:S01]  /*119b0*/  SHF.R.S32.HI R2, RZ, 0x1f, R0 ;  /* 0x0000001fff027819 */ /* 0x000fe20000011400 */
[----:B------:R-:W-:Y:S01]  /*119c0*/  IMAD.WIDE.U32 R16, R16, c[0x0][0x3e8], RZ ;  /* 0x0000fa0010107a25 */ /* 0x000fe200078e00ff */
[----:B------:R-:W-:-:S02]  /*119d0*/  LOP3.LUT R0, R0, 0xfffffffc, RZ, 0xc0, !PT ;  /* 0xfffffffc00007812 */ /* 0x000fc400078ec0ff */
[----:B------:R-:W-:Y:S01]  /*119e0*/  LOP3.LUT R7, R6, 0xffffffe0, RZ, 0xc0, !PT ;  /* 0xffffffe006077812 */ /* 0x000fe200078ec0ff */
[----:B------:R-:W-:Y:S01]  /*119f0*/  IMAD.MOV.U32 R4, RZ, RZ, R14 ;  /* 0x000000ffff047224 */ /* 0x000fe200078e000e */
[----:B------:R-:W-:Y:S01]  /*11a00*/  LEA.HI R2, R2, R8, RZ, 0x3 ;  /* 0x0000000802027211 */ /* 0x000fe200078f18ff */
[----:B------:R-:W-:Y:S01]  /*11a10*/  IMAD.IADD R10, R12, 0x1, -R0 ;  /* 0x000000010c0a7824 */ /* 0x000fe200078e0a00 */
[-C--:B------:R-:W-:Y:S01]  /*11a20*/  LEA.HI R11, R20, R12.reuse, RZ, 0x3 ;  /* 0x0000000c140b7211 */ /* 0x080fe200078f18ff */
[----:B------:R-:W-:Y:S01]  /*11a30*/  IMAD.IADD R0, R12, 0x1, -R7 ;  /* 0x000000010c007824 */ /* 0x000fe200078e0a07 */
[----:B------:R-:W-:Y:S01]  /*11a40*/  LOP3.LUT R7, R2, 0xfffffff8, RZ, 0xc0, !PT ;  /* 0xfffffff802077812 */ /* 0x000fe200078ec0ff */
[----:B------:R-:W-:Y:S01]  /*11a50*/  IMAD.IADD R3, R17, 0x1, R3 ;  /* 0x0000000111037824 */ /* 0x000fe200078e0203 */
[----:B------:R-:W-:Y:S01]  /*11a60*/  LOP3.LUT R9, R11, 0xfffffff8, RZ, 0xc0, !PT ;  /* 0xfffffff80b097812 */ /* 0x000fe200078ec0ff */
[----:B------:R-:W-:Y:S01]  /*11a70*/  IMAD.MOV.U32 R2, RZ, RZ, R16 ;  /* 0x000000ffff027224 */ /* 0x000fe200078e0010 */
[----:B------:R-:W-:Y:S01]  /*11a80*/  LEA.HI R20, R20, R12, RZ, 0x6 ;  /* 0x0000000c14147211 */ /* 0x000fe200078f30ff */
[----:B------:R-:W-:Y:S01]  /*11a90*/  IMAD.IADD R8, R8, 0x1, -R7 ;  /* 0x0000000108087824 */ /* 0x000fe200078e0a07 */
[----:B---3--:R-:W-:Y:S01]  /*11aa0*/  SHF.R.S32.HI R7, RZ, 0x1f, R13 ;  /* 0x0000001fff077819 */ /* 0x008fe2000001140d */
[----:B------:R-:W-:Y:S01]  /*11ab0*/  IMAD.IADD R9, R12, 0x1, -R9 ;  /* 0x000000010c097824 */ /* 0x000fe200078e0a09 */
[----:B------:R-:W-:Y:S01]  /*11ac0*/  SHF.R.S32.HI R12, RZ, 0x1f, R0 ;  /* 0x0000001fff0c7819 */ /* 0x000fe20000011400 */
[----:B------:R-:W-:Y:S01]  /*11ad0*/  IMAD.WIDE.U32 R16, R13, c[0x0][0x498], R4 ;  /* 0x000126000d107a25 */ /* 0x000fe200078e0004 */
[----:B------:R-:W-:-:S02]  /*11ae0*/  LOP3.LUT P0, RZ, R0, 0x3, RZ, 0xc0, !PT ;  /* 0x0000000300ff7812 */ /* 0x000fc4000780c0ff */
[----:B------:R-:W-:Y:S01]  /*11af0*/  LEA.HI R15, R12, R0, RZ, 0x2 ;  /* 0x000000000c0f7211 */ /* 0x000fe200078f10ff */
[C---:B------:R-:W-:Y:S01]  /*11b00*/  IMAD R21, R7.reuse, c[0x0][0x498], RZ ;  /* 0x0001260007157a24 */ /* 0x040fe200078e02ff */
[--C-:B------:R-:W-:Y:S01]  /*11b10*/  SHF.R.S32.HI R0, RZ, 0x1f, R6.reuse ;  /* 0x0000001fff007819 */ /* 0x100fe20000011406 */
[----:B------:R-:W-:Y:S01]  /*11b20*/  IMAD R18, R7, c[0x0][0x3f0], RZ ;  /* 0x0000fc0007127a24 */ /* 0x000fe200078e02ff */
[----:B------:R-:W-:Y:S01]  /*11b30*/  SHF.R.S32.HI R7, RZ, 0x5, R6 ;  /* 0x00000005ff077819 */ /* 0x000fe20000011406 */
[C---:B------:R-:W-:Y:S01]  /*11b40*/  IMAD R21, R13.reuse, c[0x0][0x49c], R21 ;  /* 0x000127000d157a24 */ /* 0x040fe200078e0215 */
[----:B------:R-:W-:Y:S01]  /*11b50*/  SHF.R.S32.HI R19, RZ, 0x3, R11 ;  /* 0x00000003ff137819 */ /* 0x000fe2000001140b */
[C---:B------:R-:W-:Y:S01]  /*11b60*/  IMAD R18, R13.reuse, c[0x0][0x3f4], R18 ;  /* 0x0000fd000d127a24 */ /* 0x040fe200078e0212 */
[----:B------:R-:W-:Y:S01]  /*11b70*/  LEA.HI R0, R0, R7, RZ, 0x3 ;  /* 0x0000000700007211 */ /* 0x000fe200078f18ff */
[----:B------:R-:W-:Y:S01]  /*11b80*/  IMAD.WIDE.U32 R12, R13, c[0x0][0x3f0], R2 ;  /* 0x0000fc000d0c7a25 */ /* 0x000fe200078e0002 */
[----:B------:R-:W-:-:S02]  /*11b90*/  LEA.HI R2, R10, R10, RZ, 0x1 ;  /* 0x0000000a0a027211 */ /* 0x000fc400078f08ff */
[----:B------:R-:W-:Y:S01]  /*11ba0*/  LOP3.LUT R3, R0, 0xffffff8, RZ, 0xc0, !PT ;  /* 0x0ffffff800037812 */ /* 0x000fe200078ec0ff */
[----:B------:R-:W-:Y:S01]  /*11bb0*/  IMAD.SHL.U32 R6, R19, 0x40, RZ ;  /* 0x0000004013067824 */ /* 0x000fe200078e00ff */
[----:B------:R-:W-:Y:S01]  /*11bc0*/  R2P PR, R8, 0x6 ;  /* 0x0000000608007804 */ /* 0x000fe20000000000 */
[----:B------:R-:W-:Y:S01]  /*11bd0*/  IMAD.SHL.U32 R4, R9, 0x8, RZ ;  /* 0x0000000809047824 */ /* 0x000fe200078e00ff */
[----:B------:R-:W-:Y:S01]  /*11be0*/  F2FP.PACK_AB R144, R145, R144 ;  /* 0x000000909190723e */ /* 0x000fe200000000ff */
[----:B------:R-:W-:Y:S01]  /*11bf0*/  IMAD R5, R9, 0x20, R19 ;  /* 0x0000002009057824 */ /* 0x000fe200078e0213 */
[----:B------:R-:W-:Y:S01]  /*11c00*/  LOP3.LUT R0, R6, 0x1c0, RZ, 0xc0, !PT ;  /* 0x000001c006007812 */ /* 0x000fe200078ec0ff */
[C---:B------:R-:W-:Y:S01]  /*11c10*/  IMAD.IADD R9, R7.reuse, 0x1, -R3 ;  /* 0x0000000107097824 */ /* 0x040fe200078e0a03 */
[----:B------:R-:W-:Y:S01]  /*11c20*/  LOP3.LUT R3, R2, 0x1ffffffe, RZ, 0xc0, !PT ;  /* 0x1ffffffe02037812 */ /* 0x000fe200078ec0ff */
[----:B------:R-:W-:Y:S01]  /*11c30*/  IMAD R14, R7, 0x200, R10 ;  /* 0x00000200070e7824 */ /* 0x000fe200078e020a */
[----:B------:R-:W-:Y:S01]  /*11c40*/  SHF.R.U32.HI R2, RZ, 0x3, R0 ;  /* 0x00000003ff027819 */ /* 0x000fe20000011600 */
[----:B----4-:R-:W-:Y:S01]  /*11c50*/  IMAD R7, R81, 0x80, R5 ;  /* 0x0000008051077824 */ /* 0x010fe200078e0205 */
[----:B------:R-:W-:Y:S01]  /*11c60*/  LOP3.LUT R0, R0, 0x38, R4, 0xf8, !PT ;  /* 0x0000003800007812 */ /* 0x000fe200078ef804 */
[----:B------:R-:W-:Y:S01]  /*11c70*/  IMAD.IADD R11, R10, 0x1, -R3 ;  /* 0x000000010a0b7824 */ /* 0x000fe200078e0a03 */
[----:B------:R-:W-:Y:S01]  /*11c80*/  SHF.R.S32.HI R6, RZ, 0x2, R15 ;  /* 0x00000002ff067819 */ /* 0x000fe2000001140f */
[----:B------:R-:W-:Y:S01]  /*11c90*/  IMAD.SHL.U32 R5, R8, 0x40, RZ ;  /* 0x0000004008057824 */ /* 0x000fe200078e00ff */
[----:B------:R-:W-:Y:S01]  /*11ca0*/  LOP3.LUT R10, R0, R2, RZ, 0x3c, !PT ;  /* 0x00000002000a7212 */ /* 0x000fe200078e3cff */
[----:B------:R-:W-:Y:S01]  /*11cb0*/  @P3 IMAD.HI.U32 R2, R7, c[0x0][0x4ec], RZ ;  /* 0x00013b0007023a27 */ /* 0x000fe200078e00ff */
[----:B------:R-:W-:-:S02]  /*11cc0*/  LOP3.LUT R3, R8, 0x1, RZ, 0xc0, !PT ;  /* 0x0000000108037812 */ /* 0x000fc400078ec0ff */
[----:B------:R-:W-:Y:S01]  /*11cd0*/  F2FP.PACK_AB R146, R147, R146 ;  /* 0x000000929392723e */ /* 0x000fe200000000ff */
[--C-:B------:R-:W-:Y:S01]  /*11ce0*/  IMAD.MOV.U32 R0, RZ, RZ, R7.reuse ;  /* 0x000000ffff007224 */ /* 0x100fe200078e0007 */
[----:B------:R-:W-:Y:S02]  /*11cf0*/  @P3 SHF.R.U32.HI R0, RZ, c[0x0][0x4f0], R2 ;  /* 0x00013c00ff003a19 */ /* 0x000fe40000011602 */
[----:B------:R-:W-:Y:S01]  /*11d00*/  LOP3.LUT R2, R5, 0x1c0, RZ, 0xc0, !PT ;  /* 0x000001c005027812 */ /* 0x000fe200078ec0ff */
[----:B------:R-:W-:Y:S01]  /*11d10*/  IMAD R5, R9, 0x10, R6 ;  /* 0x0000001009057824 */ /* 0x000fe200078e0206 */
[----:B------:R-:W-:Y:S01]  /*11d20*/  ISETP.NE.U32.AND P4, PT, R3, 0x1, PT ;  /* 0x000000010300780c */ /* 0x000fe20003f85070 */
[----:B------:R-:W-:Y:S01]  /*11d30*/  IMAD.SHL.U32 R6, R20, 0x8, RZ ;  /* 0x0000000814067824 */ /* 0x000fe200078e00ff */
[----:B------:R-:W-:Y:S01]  /*11d40*/  LEA.HI R9, R2, R2, RZ, 0x1d ;  /* 0x0000000202097211 */ /* 0x000fe200078fe8ff */
[----:B------:R-:W-:Y:S01]  /*11d50*/  IMAD.MOV R8, RZ, RZ, -R0 ;  /* 0x000000ffff087224 */ /* 0x000fe200078e0a00 */
[----:B------:R-:W-:Y:S01]  /*11d60*/  F2FP.PACK_AB R140, R141, R140 ;  /* 0x0000008c8d8c723e */ /* 0x000fe200000000ff */
[----:B------:R-:W-:Y:S01]  /*11d70*/  IMAD.MOV.U32 R2, RZ, RZ, R12 ;  /* 0x000000ffff027224 */ /* 0x000fe200078e000c */
[----:B------:R-:W-:Y:S01]  /*11d80*/  F2FP.PACK_AB R142, R143, R142 ;  /* 0x0000008e8f8e723e */ /* 0x000fe200000000ff */
[----:B------:R-:W-:Y:S01]  /*11d90*/  IMAD.IADD R3, R13, 0x1, R18 ;  /* 0x000000010d037824 */ /* 0x000fe200078e0212 */
[----:B------:R-:W-:Y:S01]  /*11da0*/  LOP3.LUT R18, R10, 0x7ffffe00, R6, 0xf8, !PT ;  /* 0x7ffffe000a127812 */ /* 0x000fe200078ef806 */
[----:B------:R-:W-:Y:S01]  /*11db0*/  IMAD R12, R8, c[0x0][0x4e8], R7 ;  /* 0x00013a00080c7a24 */ /* 0x000fe200078e0207 */
[----:B------:R-:W-:Y:S01]  /*11dc0*/  SHF.R.S32.HI R6, RZ, 0x1f, R0 ;  /* 0x0000001fff067819 */ /* 0x000fe20000011400 */
[----:B------:R-:W-:Y:S01]  /*11dd0*/  IMAD R8, R11, 0x8, R5 ;  /* 0x000000080b087824 */ /* 0x000fe200078e0205 */
[----:B------:R-:W-:Y:S01]  /*11de0*/  F2FP.PACK_AB R136, R137, R136 ;  /* 0x000000888988723e */ /* 0x000fe200000000ff */
[----:B------:R-:W-:Y:S01]  /*11df0*/  IMAD.U32 R10, R14, 0x2, R9 ;  /* 0x000000020e0a7824 */ /* 0x000fe200078e0009 */
[----:B------:R-:W-:Y:S01]  /*11e00*/  F2FP.PACK_AB R138, R139, R138 ;  /* 0x0000008a8b8a723e */ /* 0x000fe200000000ff */
[----:B------:R-:W-:Y:S01]  /*11e10*/  IMAD R8, R81, 0x80, R8 ;  /* 0x0000008051087824 */ /* 0x000fe200078e0208 */
[----:B------:R-:W-:Y:S01]  /*11e20*/  F2FP.PACK_AB R113, R31, R30 ;  /* 0x0000001e1f71723e */ /* 0x000fe200000000ff */
[----:B------:R-:W-:Y:S01]  /*11e30*/  IMAD R9, R6, c[0x0][0x3e0], RZ ;  /* 0x0000f80006097a24 */ /* 0x000fe200078e02ff */
[----:B------:R-:W-:Y:S01]  /*11e40*/  F2FP.PACK_AB R89, R39, R38 ;  /* 0x000000262759723e */ /* 0x000fe200000000ff */
[----:B------:R-:W-:Y:S01]  /*11e50*/  IMAD R5, R81, 0x80, R5 ;  /* 0x0000008051057824 */ /* 0x000fe200078e0205 */
[----:B------:R-:W-:Y:S01]  /*11e60*/  F2FP.PACK_AB R43, R43, R42 ;  /* 0x0000002a2b2b723e */ /* 0x000fe200000000ff */
[----:B------:R-:W-:Y:S01]  /*11e70*/  IMAD.WIDE.U32 R6, R0, c[0x0][0x3e0], R2 ;  /* 0x0000f80000067a25 */ /* 0x000fe200078e0002 */
[----:B------:R-:W-:-:S02]  /*11e80*/  F2FP.PACK_AB R44, R45, R44 ;  /* 0x0000002c2d2c723e */ /* 0x000fc400000000ff */
[C---:B------:R-:W-:Y:S01]  /*11e90*/  ISETP.GE.OR P6, PT, R5.reuse, R80, P0 ;  /* 0x000000500500720c */ /* 0x040fe200007c6670 */
[----:B------:R-:W-:Y:S01]  /*11ea0*/  @P3 IMAD.HI.U32 R2, R8, c[0x0][0x4ec], RZ ;  /* 0x00013b0008023a27 */ /* 0x000fe200078e00ff */
[----:B------:R-:W-:Y:S02]  /*11eb0*/  IADD3 R5, R5, 0x8, RZ ;  /* 0x0000000805057810 */ /* 0x000fe40007ffe0ff */
[----:B------:R-:W-:Y:S01]  /*11ec0*/  F2FP.PACK_AB R46, R47, R46 ;  /* 0x0000002e2f2e723e */ /* 0x000fe200000000ff */
[----:B------:R-:W-:Y:S01]  /*11ed0*/  IMAD.MOV.U32 R3, RZ, RZ, R8 ;  /* 0x000000ffff037224 */ /* 0x000fe200078e0008 */
[----:B------:R-:W-:Y:S01]  /*11ee0*/  @P3 SHF.R.U32.HI R3, RZ, c[0x0][0x4f0], R2 ;  /* 0x00013c00ff033a19 */ /* 0x000fe20000011602 */
[----:B------:R-:W-:Y:S01]  /*11ef0*/  IMAD R9, R0, c[0x0][0x3e4], R9 ;  /* 0x0000f90000097a24 */ /* 0x000fe200078e0209 */
[----:B------:R-:W-:Y:S01]  /*11f00*/  ISETP.GE.OR P5, PT, R5, R80, P0 ;  /* 0x000000500500720c */ /* 0x000fe200007a6670 */
[----:B------:R-:W-:Y:S01]  /*11f10*/  IMAD.SHL.U32 R0, R10, 0x2, RZ ;  /* 0x000000020a007824 */ /* 0x000fe200078e00ff */
[----:B------:R-:W-:Y:S01]  /*11f20*/  SHF.R.S32.HI R5, RZ, 0x1f, R3 ;  /* 0x0000001fff057819 */ /* 0x000fe20000011403 */
[----:B------:R-:W-:Y:S01]  /*11f30*/  IMAD.IADD R7, R7, 0x1, R9 ;  /* 0x0000000107077824 */ /* 0x000fe200078e0209 */
[----:B------:R-:W-:-:S02]  /*11f40*/  IADD3 R16, P0, R3, R16, RZ ;  /* 0x0000001003107210 */ /* 0x000fc40007f1e0ff */
[----:B------:R-:W-:Y:S01]  /*11f50*/  SHF.R.S32.HI R10, RZ, 0x1f, R12 ;  /* 0x0000001fff0a7819 */ /* 0x000fe2000001140c */
[----:B------:R-:W-:Y:S01]  /*11f60*/  STS [R0+0x80], R41 ;  /* 0x0000802900007388 */ /* 0x000fe20000000800 */
[----:B------:R-:W-:Y:S01]  /*11f70*/  IADD3.X R17, R5, R17, R21, P0, !PT ;  /* 0x0000001105117210 */ /* 0x000fe200007fe415 */
[----:B------:R-:W-:Y:S01]  /*11f80*/  IMAD.MOV R5, RZ, RZ, -R3 ;  /* 0x000000ffff057224 */ /* 0x000fe200078e0a03 */
[----:B------:R-:W-:Y:S01]  /*11f90*/  IADD3 R9, R0, 0x80, RZ ;  /* 0x0000008000097810 */ /* 0x000fe20007ffe0ff */
[----:B------:R-:W-:Y:S01]  /*11fa0*/  IMAD R10, R10, c[0x0][0x3d8], RZ ;  /* 0x0000f6000a0a7a24 */ /* 0x000fe200078e02ff */
[----:B------:R-:W-:Y:S01]  /*11fb0*/  IADD3 R2, R0, 0x70, RZ ;  /* 0x0000007000027810 */ /* 0x000fe20007ffe0ff */
[----:B------:R-:W-:Y:S01]  /*11fc0*/  IMAD R5, R5, c[0x0][0x4e8], R8 ;  /* 0x00013a0005057a24 */ /* 0x000fe200078e0208 */
[----:B------:R-:W-:Y:S01]  /*11fd0*/  @P4 IADD3 R2, R9, 0x10, RZ ;  /* 0x0000001009024810 */ /* 0x000fe20007ffe0ff */
[----:B------:R-:W-:Y:S01]  /*11fe0*/  IMAD.MOV.U32 R8, RZ, RZ, 0x40 ;  /* 0x00000040ff087424 */ /* 0x000fe200078e00ff */
[----:B------:R-:W-:Y:S01]  /*11ff0*/  STS [R0+0x480], R158 ;  /* 0x0004809e00007388 */ /* 0x000fe20000000800 */
[----:B------:R-:W-:Y:S01]  /*12000*/  IMAD.MOV.U32 R9, RZ, RZ, 0x20 ;  /* 0x00000020ff097424 */ /* 0x000fe200078e00ff */
[----:B------:R-:W-:Y:S01]  /*12010*/  F2FP.PACK_AB R48, R49, R48 ;  /* 0x000000303130723e */ /* 0x000fe200000000ff */
[C---:B------:R-:W-:Y:S01]  /*12020*/  IMAD R20, R12.reuse, c[0x0][0x3dc], R10 ;  /* 0x0000f7000c147a24 */ /* 0x040fe200078e020a */
[----:B------:R-:W-:Y:S01]  /*12030*/  STS [R2], R85 ;  /* 0x0000005502007388 */ /* 0x000fe20000000800 */
[----:B------:R-:W-:Y:S01]  /*12040*/  IMAD.WIDE.U32 R12, R12, c[0x0][0x3d8], R6 ;  /* 0x0000f6000c0c7a25 */ /* 0x000fe200078e0006 */
[----:B------:R-:W-:-:S02]  /*12050*/  SEL R7, R8, 0xffffffc0, !P2 ;  /* 0xffffffc008077807 */ /* 0x000fc40005000000 */
[----:B------:R-:W-:Y:S01]  /*12060*/  SHF.R.S32.HI R8, RZ, 0x1f, R5 ;  /* 0x0000001fff087819 */ /* 0x000fe20000011405 */
[----:B------:R-:W-:Y:S01]  /*12070*/  STS [R2+0x400], R154 ;  /* 0x0004009a02007388 */ /* 0x000fe20000000800 */
[----:B------:R-:W-:Y:S01]  /*12080*/  SEL R9, R9, 0xffffffe0, !P1 ;  /* 0xffffffe009097807 */ /* 0x000fe20004800000 */
[----:B------:R-:W-:Y:S01]  /*12090*/  IMAD.IADD R6, R0, 0x1, R7 ;  /* 0x0000000100067824 */ /* 0x000fe200078e0207 */
[----:B------:R-:W-:Y:S01]  /*120a0*/  F2FP.PACK_AB R50, R51, R50 ;  /* 0x000000323332723e */ /* 0x000fe200000000ff */
[----:B------:R-:W-:Y:S01]  /*120b0*/  IMAD R10, R8, c[0x0][0x488], RZ ;  /* 0x00012200080a7a24 */ /* 0x000fe200078e02ff */
[----:B------:R-:W-:Y:S01]  /*120c0*/  F2FP.PACK_AB R52, R53, R52 ;  /* 0x000000343534723e */ /* 0x000fe200000000ff */
[----:B------:R-:W-:Y:S01]  /*120d0*/  IMAD.IADD R3, R0, 0x1, R9 ;  /* 0x0000000100037824 */ /* 0x000fe200078e0209 */
[----:B------:R-:W-:Y:S01]  /*120e0*/  F2FP.PACK_AB R54, R55, R54 ;  /* 0x000000363736723e */ /* 0x000fe200000000ff */
[----:B------:R-:W-:Y:S01]  /*120f0*/  IMAD.IADD R15, R9, 0x1, R2 ;  /* 0x00000001090f7824 */ /* 0x000fe200078e0202 */
[----:B------:R-:W-:Y:S01]  /*12100*/  F2FP.PACK_AB R57, R57, R56 ;  /* 0x000000383939723e */ /* 0x000fe200000000ff */
[----:B------:R-:W-:Y:S01]  /*12110*/  IMAD.WIDE.U32 R8, R5, c[0x0][0x488], R16 ;  /* 0x0001220005087a25 */ /* 0x000fe200078e0010 */
[----:B------:R-:W-:Y:S01]  /*12120*/  STS [R3+0x80], R148 ;  /* 0x0000809403007388 */ /* 0x000fe20000000800 */
[----:B------:R-:W-:-:S02]  /*12130*/  F2FP.PACK_AB R58, R59, R58 ;  /* 0x0000003a3b3a723e */ /* 0x000fc400000000ff */
[----:B------:R-:W-:Y:S01]  /*12140*/  IMAD R10, R5, c[0x0][0x48c], R10 ;  /* 0x00012300050a7a24 */ /* 0x000fe200078e020a */
[----:B------:R-:W-:Y:S01]  /*12150*/  STS [R3+0x480], R150 ;  /* 0x0004809603007388 */ /* 0x000fe20000000800 */
[----:B------:R-:W-:Y:S01]  /*12160*/  IMAD.IADD R14, R7, 0x1, R2 ;  /* 0x00000001070e7824 */ /* 0x000fe200078e0202 */
[----:B------:R-:W-:Y:S01]  /*12170*/  F2FP.PACK_AB R42, R61, R60 ;  /* 0x0000003c3d2a723e */ /* 0x000fe200000000ff */
[----:B------:R-:W-:Y:S01]  /*12180*/  IMAD.IADD R5, R7, 0x1, R3 ;  /* 0x0000000107057824 */ /* 0x000fe200078e0203 */
[----:B------:R-:W-:Y:S01]  /*12190*/  STS [R15], R144 ;  /* 0x000000900f007388 */ /* 0x000fe20000000800 */
[----:B------:R-:W-:Y:S01]  /*121a0*/  IMAD.IADD R7, R15, 0x1, R7 ;  /* 0x000000010f077824 */ /* 0x000fe200078e0207 */
[----:B------:R-:W-:Y:S01]  /*121b0*/  F2FP.PACK_AB R62, R63, R62 ;  /* 0x0000003e3f3e723e */ /* 0x000fe200000000ff */
[----:B------:R-:W-:Y:S01]  /*121c0*/  IMAD.IADD R9, R9, 0x1, R10 ;  /* 0x0000000109097824 */ /* 0x000fe200078e020a */
        /* <DEDUP_REMOVED lines=41> */
[----:B------:R-:W-:Y:S01]  /*12460*/  LEA R16, P0, R8, c[0x0][0x450], 0x2 ;  /* 0x0001140008107a11 */ /* 0x000fe200078010ff */
        /* <DEDUP_REMOVED lines=10> */
[----:B------:R-:W-:-:S03]  /*12510*/  LEA.HI.X R9, R8, c[0x0][0x454], R9, 0x2, P0 ;  /* 0x0001150008097a11 */ /* 0x000fc600000f1409 */
        /* <DEDUP_REMOVED lines=24> */
[----:B------:R2:W-:Y:S04]  /*126a0*/  STS [R0+0xc480], R102 ;  /* 0x00c4806600007388 */ /* 0x0005e80000000800 */
[----:B------:R3:W-:Y:S04]  /*126b0*/  STS [R2+0xc000], R28 ;  /* 0x00c0001c02007388 */ /* 0x0007e80000000800 */
[----:B------:R4:W-:Y:S04]  /*126c0*/  STS [R2+0xc400], R106 ;  /* 0x00c4006a02007388 */ /* 0x0009e80000000800 */
[----:B------:R-:W-:Y:S01]  /*126d0*/  STS [R3+0xc080], R27 ;  /* 0x00c0801b03007388 */ /* 0x000fe20000000800 */
[----:B-1----:R-:W-:-:S03]  /*126e0*/  LEA R30, P0, R12, c[0x0][0x380], 0x1 ;  /* 0x0000e0000c1e7a11 */ /* 0x002fc600078008ff */
[----:B------:R-:W-:Y:S04]  /*126f0*/  STS [R3+0xc480], R110 ;  /* 0x00c4806e03007388 */ /* 0x000fe80000000800 */
[----:B------:R-:W-:Y:S04]  /*12700*/  STS [R15+0xc000], R26 ;  /* 0x00c0001a0f007388 */ /* 0x000fe80000000800 */
[----:B------:R-:W-:Y:S01]  /*12710*/  STS [R15+0xc400], R114 ;  /* 0x00c400720f007388 */ /* 0x000fe20000000800 */
[----:B--2---:R-:W-:-:S03]  /*12720*/  IMAD.SHL.U32 R0, R18, 0x2, RZ ;  /* 0x0000000212007824 */ /* 0x004fc600078e00ff */
[----:B------:R-:W-:Y:S01]  /*12730*/  STS [R6+0xc080], R25 ;  /* 0x00c0801906007388 */ /* 0x000fe20000000800 */
[----:B---3--:R-:W-:-:S03]  /*12740*/  IMAD R28, R81, 0x80, R19 ;  /* 0x00000080511c7824 */ /* 0x008fc600078e0213 */
[----:B------:R-:W-:Y:S01]  /*12750*/  STS [R6+0xc480], R118 ;  /* 0x00c4807606007388 */ /* 0x000fe20000000800 */
[----:B----4-:R-:W-:-:S03]  /*12760*/  IMAD.IADD R2, R13, 0x1, R20 ;  /* 0x000000010d027824 */ /* 0x010fc600078e0214 */
[----:B------:R-:W-:Y:S02]  /*12770*/  STS [R14+0xc000], R24 ;  /* 0x00c000180e007388 */ /* 0x000fe40000000800 */
[----:B------:R-:W-:Y:S02]  /*12780*/  LEA.HI.X R29, R12, c[0x0][0x384], R2, 0x1, P0 ;  /* 0x0000e1000c1d7a11 */ /* 0x000fe400000f0c02 */
[----:B------:R-:W-:Y:S01]  /*12790*/  STS [R14+0xc400], R122 ;  /* 0x00c4007a0e007388 */ /* 0x000fe20000000800 */
[----:B------:R-:W-:-:S03]  /*127a0*/  ISETP.GE.AND P0, PT, R28, R80, PT ;  /* 0x000000501c00720c */ /* 0x000fc60003f06270 */
[----:B------:R-:W-:Y:S04]  /*127b0*/  STS [R5+0xc080], R23 ;  /* 0x00c0801705007388 */ /* 0x000fe80000000800 */
[----:B------:R-:W-:Y:S04]  /*127c0*/  STS [R5+0xc480], R126 ;  /* 0x00c4807e05007388 */ /* 0x000fe80000000800 */
[----:B------:R-:W-:Y:S04]  /*127d0*/  STS [R7+0xc000], R22 ;  /* 0x00c0001607007388 */ /* 0x000fe80000000800 */
[----:B------:R-:W-:Y:S04]  /*127e0*/  STS [R7+0xc400], R130 ;  /* 0x00c4008207007388 */ /* 0x000fe80000000800 */
[----:B------:R-:W-:Y:S04]  /*127f0*/  SHFL.IDX PT, R10, R16, RZ, 0x1c1f ;  /* 0x001c1fff100a7589 */ /* 0x000fe800000e0000 */
[----:B------:R-:W1:Y:S04]  /*12800*/  SHFL.IDX PT, R11, R9, RZ, 0x1c1f ;  /* 0x001c1fff090b7589 */ /* 0x000e6800000e0000 */
[----:B------:R-:W-:Y:S06]  /*12810*/  BAR.SYNC.DEFER_BLOCKING 0x1, 0x100 ;  /* 0x0044000000007b1d */ /* 0x000fec0000010000 */
[----:B------:R-:W-:Y:S04]  /*12820*/  SHFL.IDX PT, R8, R16, 0x1, 0x1c1f ;  /* 0x003c1f0010087f89 */ /* 0x000fe800000e0000 */
[----:B------:R-:W2:Y:S04]  /*12830*/  SHFL.IDX PT, R9, R9, 0x1, 0x1c1f ;  /* 0x003c1f0009097f89 */ /* 0x000ea800000e0000 */
[----:B------:R3:W4:Y:S04]  /*12840*/  SHFL.IDX PT, R2, R30, RZ, 0x181f ;  /* 0x00181fff1e027589 */ /* 0x00072800000e0000 */
[----:B------:R3:W3:Y:S04]  /*12850*/  SHFL.IDX PT, R3, R29, RZ, 0x181f ;  /* 0x00181fff1d037589 */ /* 0x0006e800000e0000 */
[----:B-1----:R1:W-:Y:S04]  /*12860*/  @!P6 ST.E [R10.64], R36 ;  /* 0x000000240a00e985 */ /* 0x0023e8000c101918 */
[----:B--2---:R1:W-:Y:S04]  /*12870*/  @!P5 ST.E [R8.64], R37 ;  /* 0x000000250800d985 */ /* 0x0043e8000c101918 */
[----:B------:R1:W2:Y:S04]  /*12880*/  LDS.128 R44, [R0+0x1080] ;  /* 0x00108000002c7984 */ /* 0x0002a80000000c00 */
        /* <DEDUP_REMOVED lines=10> */
[----:B------:R1:W1:Y:S01]  /*12930*/  LDS.128 R76, [R0+0xf080] ;  /* 0x00f08000004c7984 */ /* 0x0002620000000c00 */
[----:B------:R-:W-:Y:S05]  /*12940*/  @P0 BRA `(.L_x_208) ;  /* 0x000001c000000947 */ /* 0x000fea0003800000 */
[----:B--234-:R-:W2:Y:S01]  /*12950*/  LDS.128 R24, [R0+0x80] ;  /* 0x0000800000187984 */ /* 0x01cea20000000c00 */
[----:B------:R-:W-:-:S02]  /*12960*/  IADD3 R7, R4, 0x40, RZ ;  /* 0x0000004004077810 */ /* 0x000fc40007ffe0ff */
[C---:B-1----:R-:W-:Y:S01]  /*12970*/  IADD3 R8, R4.reuse, 0x80, RZ ;  /* 0x0000008004087810 */ /* 0x042fe20007ffe0ff */
[----:B------:R-:W1:Y:S01]  /*12980*/  LDS.128 R20, [R0+0x4080] ;  /* 0x0040800000147984 */ /* 0x000e620000000c00 */
[----:B------:R-:W-:Y:S02]  /*12990*/  IADD3 R9, R4, 0xc0, RZ ;  /* 0x000000c004097810 */ /* 0x000fe40007ffe0ff */
[----:B------:R-:W-:Y:S01]  /*129a0*/  ISETP.GE.AND P2, PT, R7, c[0x0][0x3c8], PT ;  /* 0x0000f20007007a0c */ /* 0x000fe20003f46270 */
[----:B------:R-:W3:Y:S01]  /*129b0*/  LDS.128 R16, [R0+0x8080] ;  /* 0x0080800000107984 */ /* 0x000ee20000000c00 */
[----:B------:R-:W-:Y:S02]  /*129c0*/  ISETP.GE.AND P1, PT, R8, c[0x0][0x3c8], PT ;  /* 0x0000f20008007a0c */ /* 0x000fe40003f26270 */
[----:B------:R-:W-:Y:S01]  /*129d0*/  ISETP.GE.AND P0, PT, R9, c[0x0][0x3c8], PT ;  /* 0x0000f20009007a0c */ /* 0x000fe20003f06270 */
[----:B------:R4:W1:Y:S01]  /*129e0*/  LDS.128 R12, [R0+0xc080] ;  /* 0x00c08000000c7984 */ /* 0x0008620000000c00 */
[----:B------:R-:W-:-:S07]  /*129f0*/  ISETP.GE.AND P3, PT, R4, c[0x0][0x3c8], PT ;  /* 0x0000f20004007a0c */ /* 0x000fce0003f66270 */
[----:B------:R-:W-:-:S04]  /*12a00*/  @!P2 SHF.R.S32.HI R5, RZ, 0x1f, R7 ;  /* 0x0000001fff05a819 */ /* 0x000fc80000011407 */
[----:B------:R-:W-:Y:S02]  /*12a10*/  @!P0 SHF.R.S32.HI R6, RZ, 0x1f, R9 ;  /* 0x0000001fff068819 */ /* 0x000fe40000011409 */
[----:B------:R-:W-:Y:S01]  /*12a20*/  @!P2 LEA.HI R7, R5, R7, RZ, 0x3 ;  /* 0x000000070507a211 */ /* 0x000fe200078f18ff */
[----:B------:R-:W-:Y:S01]  /*12a30*/  @!P3 IMAD.WIDE R10, R4, 0x2, R2 ;  /* 0x00000002040ab825 */ /* 0x000fe200078e0202 */
[----:B----4-:R-:W-:-:S04]  /*12a40*/  @!P1 SHF.R.S32.HI R0, RZ, 0x1f, R8 ;  /* 0x0000001fff009819 */ /* 0x010fc80000011408 */
        /* <DEDUP_REMOVED lines=8> */
[----:B-1----:R2:W-:Y:S03]  /*12ad0*/  @!P2 ST.E.128 [R8.64], R20 ;  /* 0x000000140800a985 */ /* 0x0025e6000c101d18 */
[----:B------:R-:W-:Y:S01]  /*12ae0*/  @!P0 IMAD.WIDE R2, R0, 0x2, R2 ;  /* 0x0000000200028825 */ /* 0x000fe200078e0202 */
[----:B---3--:R2:W-:Y:S04]  /*12af0*/  @!P1 ST.E.128 [R6.64], R16 ;  /* 0x0000001006009985 */ /* 0x0085e8000c101d18 */
[----:B------:R2:W-:Y:S02]  /*12b00*/  @!P0 ST.E.128 [R2.64], R12 ;  /* 0x0000000c02008985 */ /* 0x0005e4000c101d18 */
.L_x_208:
[----:B--234-:R-:W-:Y:S05]  /*12b10*/  BSYNC B0 ;  /* 0x0000000000007941 */ /* 0x01cfea0003800000 */
.L_x_207:
        /* <DEDUP_REMOVED lines=30> */
.L_x_210:
[----:B------:R-:W-:Y:S05]  /*12d00*/  BSYNC B0 ;  /* 0x0000000000007941 */ /* 0x000fea0003800000 */
.L_x_209:
        /* <DEDUP_REMOVED lines=30> */
.L_x_212:
[----:B------:R-:W-:Y:S05]  /*12ef0*/  BSYNC B0 ;  /* 0x0000000000007941 */ /* 0x000fea0003800000 */
.L_x_211:
        /* <DEDUP_REMOVED lines=31> */
.L_x_206:
[----:B------:R-:W1:Y:S01]  /*130f0*/  S2R R9, SR_TID.X ;  /* 0x0000000000097919 */ /* 0x000e620000002100 */
[----:B------:R-:W-:Y:S03]  /*13100*/  BSSY B0, `(.L_x_213) ;  /* 0x0000027000007945 */ /* 0x000fe60003800000 */
[----:B------:R-:W2:Y:S01]  /*13110*/  S2R R10, SR_CTAID.Z ;  /* 0x00000000000a7919 */ /* 0x000ea20000002700 */
[----:B-1----:R-:W-:Y:S02]  /*13120*/  ISETP.GT.AND P0, PT, R9, 0x7f, PT ;  /* 0x0000007f0900780c */ /* 0x002fe40003f04270 */
[----:B--2---:R-:W-:-:S11]  /*13130*/  SHF.R.S32.HI R11, RZ, 0x1f, R10 ;  /* 0x0000001fff0b7819 */ /* 0x004fd6000001140a */
[----:B------:R-:W-:Y:S05]  /*13140*/  @P0 BRA `(.L_x_214) ;  /* 0x0000022000000947 */ /* 0x000fea0003800000 */
[----:B------:R-:W1:Y:S01]  /*13150*/  S2R R5, SR_CTAID.X ;  /* 0x0000000000057919 */ /* 0x000e620000002500 */
[----:B------:R-:W-:-:S05]  /*13160*/  MOV R2, c[0x0][0x4e8] ;  /* 0x00013a0000027a02 */ /* 0x000fca0000000f00 */
[----:B------:R-:W-:Y:S01]  /*13170*/  IMAD R0, R2, c[0x0][0x388], RZ ;  /* 0x0000e20002007a24 */ /* 0x000fe200078e02ff */
[----:B-1----:R-:W-:-:S04]  /*13180*/  LEA R5, R5, R9, 0x7 ;  /* 0x0000000905057211 */ /* 0x002fc800078e38ff */
[----:B------:R-:W-:-:S13]  /*13190*/  ISETP.GE.AND P0, PT, R5, R0, PT ;  /* 0x000000000500720c */ /* 0x000fda0003f06270 */
[----:B------:R-:W-:Y:S05]  /*131a0*/  @P0 BRA `(.L_x_214) ;  /* 0x000001c000000947 */ /* 0x000fea0003800000 */
[----:B------:R-:W1:Y:S01]  /*131b0*/  S2R R4, SR_CTAID.Y ;  /* 0x0000000000047919 */ /* 0x000e620000002600 */
[----:B------:R-:W-:Y:S02]  /*131c0*/  ISETP.NE.AND P0, PT, R2, 0x1, PT ;  /* 0x000000010200780c */ /* 0x000fe40003f05270 */
[----:B------:R-:W-:-:S11]  /*131d0*/  MOV R0, R5 ;  /* 0x0000000500007202 */ /* 0x000fd60000000f00 */
[----:B------:R-:W-:-:S05]  /*131e0*/  @P0 IMAD.HI.U32 R2, R5, c[0x0][0x4ec], RZ ;  /* 0x00013b0005020a27 */ /* 0x000fca00078e00ff */
[----:B------:R-:W-:Y:S02]  /*131f0*/  @P0 SHF.R.U32.HI R0, RZ, c[0x0][0x4f0], R2 ;  /* 0x00013c00ff000a19 */ /* 0x000fe40000011602 */
[----:B-1----:R-:W-:Y:S01]  /*13200*/  SHF.R.S32.HI R3, RZ, 0x1f, R4 ;  /* 0x0000001fff037819 */ /* 0x002fe20000011404 */
[----:B------:R-:W-:-:S04]  /*13210*/  IMAD.WIDE.U32 R6, R4, c[0x0][0x490], RZ ;  /* 0x0001240004067a25 */ /* 0x000fc800078e00ff */
[----:B------:R-:W-:-:S04]  /*13220*/  IMAD R3, R3, c[0x0][0x490], RZ ;  /* 0x0001240003037a24 */ /* 0x000fc800078e02ff */
[----:B------:R-:W-:Y:S01]  /*13230*/  IMAD R2, R4, c[0x0][0x494], R3 ;  /* 0x0001250004027a24 */ /* 0x000fe200078e0203 */
[----:B------:R-:W-:-:S04]  /*13240*/  IADD3 R4, -R0, RZ, RZ ;  /* 0x000000ff00047210 */ /* 0x000fc80007ffe1ff */
[----:B------:R-:W-:Y:S01]  /*13250*/  IADD3 R3, R7, R2, RZ ;  /* 0x0000000207037210 */ /* 0x000fe20007ffe0ff */
[----:B------:R-:W-:Y:S02]  /*13260*/  IMAD.MOV.U32 R2, RZ, RZ, R6 ;  /* 0x000000ffff027224 */ /* 0x000fe400078e0006 */
[----:B------:R-:W-:Y:S02]  /*13270*/  IMAD R7, R11, c[0x0][0x498], RZ ;  /* 0x000126000b077a24 */ /* 0x000fe400078e02ff */
[----:B------:R-:W-:Y:S02]  /*13280*/  IMAD R4, R4, c[0x0][0x4e8], R5 ;  /* 0x00013a0004047a24 */ /* 0x000fe400078e0205 */
[----:B------:R-:W-:-:S03]  /*13290*/  IMAD.WIDE.U32 R2, R10, c[0x0][0x498], R2 ;  /* 0x000126000a027a25 */ /* 0x000fc600078e0002 */
[----:B------:R-:W-:Y:S01]  /*132a0*/  SHF.R.S32.HI R5, RZ, 0x1f, R4 ;  /* 0x0000001fff057819 */ /* 0x000fe20000011404 */
[----:B------:R-:W-:Y:S01]  /*132b0*/  IMAD R6, R10, c[0x0][0x49c], R7 ;  /* 0x000127000a067a24 */ /* 0x000fe200078e0207 */
[----:B------:R-:W-:Y:S02]  /*132c0*/  SHF.R.S32.HI R7, RZ, 0x1f, R0 ;  /* 0x0000001fff077819 */ /* 0x000fe40000011400 */
[----:B------:R-:W-:Y:S01]  /*132d0*/  IADD3 R2, P0, R0, R2, RZ ;  /* 0x0000000200027210 */ /* 0x000fe20007f1e0ff */
[----:B------:R-:W-:-:S03]  /*132e0*/  IMAD R0, R5, c[0x0][0x488], RZ ;  /* 0x0001220005007a24 */ /* 0x000fc600078e02ff */
[----:B------:R-:W-:Y:S01]  /*132f0*/  IADD3.X R3, R7, R3, R6, P0, !PT ;  /* 0x0000000307037210 */ /* 0x000fe200007fe406 */
[----:B------:R-:W-:-:S04]  /*13300*/  IMAD R0, R4, c[0x0][0x48c], R0 ;  /* 0x0001230004007a24 */ /* 0x000fc800078e0200 */
[----:B------:R-:W-:-:S05]  /*13310*/  IMAD.WIDE.U32 R2, R4, c[0x0][0x488], R2 ;  /* 0x0001220004027a25 */ /* 0x000fca00078e0002 */
[----:B------:R-:W-:Y:S02]  /*13320*/  IADD3 R0, R3, R0, RZ ;  /* 0x0000000003007210 */ /* 0x000fe40007ffe0ff */
[----:B------:R-:W-:-:S04]  /*13330*/  LEA R4, P0, R2, c[0x0][0x450], 0x2 ;  /* 0x0001140002047a11 */ /* 0x000fc800078010ff */
[----:B------:R-:W-:Y:S01]  /*13340*/  LEA.HI.X R5, R2, c[0x0][0x454], R0, 0x2, P0 ;  /* 0x0001150002057a11 */ /* 0x000fe200000f1400 */
[----:B------:R-:W-:-:S05]  /*13350*/  IMAD.MOV.U32 R0, RZ, RZ, -0x800000 ;  /* 0xff800000ff007424 */ /* 0x000fca00078e00ff */
[----:B------:R1:W-:Y:S03]  /*13360*/  STG.E [R4.64], R0 ;  /* 0x0000000004007986 */ /* 0x0003e6000c101918 */
.L_x_214:
[----:B------:R-:W-:Y:S05]  /*13370*/  BSYNC B0 ;  /* 0x0000000000007941 */ /* 0x000fea0003800000 */
.L_x_213:
[----:B------:R-:W2:Y:S01]  /*13380*/  S2R R6, SR_CTAID.Y ;  /* 0x0000000000067919 */ /* 0x000ea20000002600 */
[----:B-1----:R-:W-:Y:S01]  /*13390*/  SHF.R.S32.HI R0, RZ, 0x1f, R9 ;  /* 0x0000001fff007819 */ /* 0x002fe20000011409 */
[----:B------:R-:W-:Y:S01]  /*133a0*/  BSSY B0, `(.L_x_215) ;  /* 0x0000044000007945 */ /* 0x000fe20003800000 */
[----:B------:R-:W-:Y:S01]  /*133b0*/  MOV R17, c[0x0][0x4e8] ;  /* 0x00013a0000117a02 */ /* 0x000fe20000000f00 */
[----:B------:R-:W1:Y:S01]  /*133c0*/  S2R R14, SR_CTAID.X ;  /* 0x00000000000e7919 */ /* 0x000e620000002500 */
[----:B------:R-:W-:Y:S02]  /*133d0*/  LEA.HI R0, R0, R9, RZ, 0x3 ;  /* 0x0000000900007211 */ /* 0x000fe400078f18ff */
[C---:B------:R-:W-:Y:S01]  /*133e0*/  ISETP.NE.AND P0, PT, R17.reuse, 0x1, PT ;  /* 0x000000011100780c */ /* 0x040fe20003f05270 */
[----:B------:R-:W-:Y:S01]  /*133f0*/  IMAD R17, R17, c[0x0][0x388], RZ ;  /* 0x0000e20011117a24 */ /* 0x000fe200078e02ff */
[----:B------:R-:W-:Y:S02]  /*13400*/  LOP3.LUT R2, R0, 0xfffffff8, RZ, 0xc0, !PT ;  /* 0xfffffff800027812 */ /* 0x000fe400078ec0ff */
[----:B------:R-:W-:-:S02]  /*13410*/  SHF.R.S32.HI R8, RZ, 0x3, R0 ;  /* 0x00000003ff087819 */ /* 0x000fc40000011400 */
[----:B------:R-:W-:-:S05]  /*13420*/  IADD3 R9, -R2, R9, RZ ;  /* 0x0000000902097210 */ /* 0x000fca0007ffe1ff */
[----:B------:R-:W-:Y:S01]  /*13430*/  IMAD R0, R9, 0x20, R8 ;  /* 0x0000002009007824 */ /* 0x000fe200078e0208 */
[----:B--2---:R-:W-:-:S04]  /*13440*/  SHF.R.S32.HI R3, RZ, 0x1f, R6 ;  /* 0x0000001fff037819 */ /* 0x004fc80000011406 */
[C---:B-1----:R-:W-:Y:S01]  /*13450*/  LEA R5, R14.reuse, R0, 0x7 ;  /* 0x000000000e057211 */ /* 0x042fe200078e38ff */
[----:B------:R-:W-:Y:S01]  /*13460*/  IMAD R2, R3, c[0x0][0x3e8], RZ ;  /* 0x0000fa0003027a24 */ /* 0x000fe200078e02ff */
[----:B------:R-:W-:Y:S02]  /*13470*/  LEA R14, R14, R8, 0x7 ;  /* 0x000000080e0e7211 */ /* 0x000fe400078e38ff */
[----:B------:R-:W-:Y:S01]  /*13480*/  MOV R0, R5 ;  /* 0x0000000500007202 */ /* 0x000fe20000000f00 */
[C---:B------:R-:W-:Y:S02]  /*13490*/  IMAD R2, R6.reuse, c[0x0][0x3ec], R2 ;  /* 0x0000fb0006027a24 */ /* 0x040fe400078e0202 */
[----:B------:R-:W-:-:S04]  /*134a0*/  IMAD.WIDE.U32 R6, R6, c[0x0][0x3e8], RZ ;  /* 0x0000fa0006067a25 */ /* 0x000fc800078e00ff */
[----:B------:R-:W-:-:S04]  /*134b0*/  @P0 IMAD.HI.U32 R4, R5, c[0x0][0x4ec], RZ ;  /* 0x00013b0005040a27 */ /* 0x000fc800078e00ff */
[----:B------:R-:W-:Y:S01]  /*134c0*/  IMAD.IADD R3, R7, 0x1, R2 ;  /* 0x0000000107037824 */ /* 0x000fe200078e0202 */
[----:B------:R-:W-:Y:S01]  /*134d0*/  @P0 SHF.R.U32.HI R0, RZ, c[0x0][0x4f0], R4 ;  /* 0x00013c00ff000a19 */ /* 0x000fe20000011604 */
[----:B------:R-:W-:Y:S02]  /*134e0*/  IMAD R7, R11, c[0x0][0x3f0], RZ ;  /* 0x0000fc000b077a24 */ /* 0x000fe400078e02ff */
[----:B------:R-:W-:Y:S01]  /*134f0*/  IMAD.MOV.U32 R2, RZ, RZ, R6 ;  /* 0x000000ffff027224 */ /* 0x000fe200078e0006 */
[----:B------:R-:W-:Y:S01]  /*13500*/  SHF.R.S32.HI R6, RZ, 0x1f, R0 ;  /* 0x0000001fff067819 */ /* 0x000fe20000011400 */
[----:B------:R-:W-:Y:S01]  /*13510*/  IMAD R7, R10, c[0x0][0x3f4], R7 ;  /* 0x0000fd000a077a24 */ /* 0x000fe200078e0207 */
[----:B------:R-:W-:Y:S01]  /*13520*/  IADD3 R4, -R0, RZ, RZ ;  /* 0x000000ff00047210 */ /* 0x000fe20007ffe1ff */
[----:B------:R-:W-:-:S04]  /*13530*/  IMAD.WIDE.U32 R2, R10, c[0x0][0x3f0], R2 ;  /* 0x0000fc000a027a25 */ /* 0x000fc800078e0002 */
[----:B------:R-:W-:Y:S02]  /*13540*/  IMAD.IADD R3, R3, 0x1, R7 ;  /* 0x0000000103037824 */ /* 0x000fe400078e0207 */
        /* <DEDUP_REMOVED lines=11> */
[----:B------:R-:W-:Y:S01]  /*13600*/  LEA.HI.X R15, R2, c[0x0][0x384], R0, 0x1, P0 ;  /* 0x0000e100020f7a11 */ /* 0x000fe200000f0c00 */
[----:B------:R-:W-:Y:S01]  /*13610*/  IMAD.SHL.U32 R0, R9, 0x8, RZ ;  /* 0x0000000809007824 */ /* 0x000fe200078e00ff */
[----:B------:R-:W-:Y:S01]  /*13620*/  ISETP.GE.AND P0, PT, R14, R17, PT ;  /* 0x000000110e00720c */ /* 0x000fe20003f06270 */
[----:B------:R1:W2:Y:S03]  /*13630*/  SHFL.IDX PT, R2, R16, RZ, 0x181f ;  /* 0x00181fff10027589 */ /* 0x0002a600000e0000 */
[C---:B------:R-:W-:Y:S01]  /*13640*/  IADD3 R11, R0.reuse, 0x40, RZ ;  /* 0x00000040000b7810 */ /* 0x040fe20007ffe0ff */
[----:B------:R1:W3:Y:S01]  /*13650*/  SHFL.IDX PT, R3, R15, RZ, 0x181f ;  /* 0x00181fff0f037589 */ /* 0x0002e200000e0000 */
[C---:B------:R-:W-:Y:S02]  /*13660*/  IADD3 R12, R0.reuse, 0x80, RZ ;  /* 0x00000080000c7810 */ /* 0x040fe40007ffe0ff */
[----:B------:R-:W-:-:S05]  /*13670*/  IADD3 R13, R0, 0xc0, RZ ;  /* 0x000000c0000d7810 */ /* 0x000fca0007ffe0ff */
        /* <DEDUP_REMOVED lines=22> */
.L_x_216:
[----:B------:R-:W-:Y:S05]  /*137e0*/  BSYNC B0 ;  /* 0x0000000000007941 */ /* 0x000fea0003800000 */
.L_x_215:
        /* <DEDUP_REMOVED lines=27> */
.L_x_218:
[----:B------:R-:W-:Y:S05]  /*139a0*/  BSYNC B0 ;  /* 0x0000000000007941 */ /* 0x000fea0003800000 */
.L_x_217:
        /* <DEDUP_REMOVED lines=27> */
.L_x_220:
[----:B------:R-:W-:Y:S05]  /*13b60*/  BSYNC B0 ;  /* 0x0000000000007941 */ /* 0x000fea0003800000 */
.L_x_219:
        /* <DEDUP_REMOVED lines=28> */
.L_x_221:
        /* <DEDUP_REMOVED lines=13> */
.L_x_1531:


//--------------------- .text._ZN7cutlass13device_kernelIN5flash19enable_sm80_to_sm89INS1_16FlashAttnFwdSm80INS1_25CollectiveMainloopFwdSm80ILi8ELi1ELb1EN4cute5tupleIJNS5_1CILi128EEENS7_ILi48EEENS7_ILi256EEEEEELi256ENS_6half_tEfNS_4arch4Sm80ELb0ELb1ELb1ELb1ELb0ELb0ELb1ELb0EEENS1_21CollectiveEpilogueFwdINS6_IJS8_SA_S9_EEENS6_IJNS7_ILi1EEESI_SI_EEESC_SE_Li256ELb1ELb1ELb0ELb0EEENS1_19SingleTileSchedulerILb1ELb0ELb1ELi128EEEEEEEEEvNT_6ParamsE --------------------------
	.section	.text._ZN7cutlass13device_kernelIN5flash19enable_sm80_to_sm89INS1_16FlashAttnFwdSm80INS1_25CollectiveMainloopFwdSm80ILi8ELi1ELb1EN4cute5tupleIJNS5_1CILi128EEENS7_ILi48EEENS7_ILi256EEEEEELi256ENS_6half_tEfNS_4arch4Sm80ELb0ELb1ELb1ELb1ELb0ELb0ELb1ELb0EEENS1_21CollectiveEpilogueFwdINS6_IJS8_SA_S9_EEENS6_IJNS7_ILi1EEESI_SI_EEESC_SE_Li256ELb1ELb1ELb0ELb0EEENS1_19SingleTileSchedulerILb1ELb0ELb1ELi128EEEEEEEEEvNT_6ParamsE,"ax",@progbits
	.sectioninfo	@"SHI_REGISTERS=255"
	.align	128
.text._ZN7cutlass13device_kernelIN5flash19enable_sm80_to_sm89INS1_16FlashAttnFwdSm80INS1_25CollectiveMainloopFwdSm80ILi8ELi1ELb1EN4cute5tupleIJNS5_1CILi128EEENS7_ILi48EEENS7_ILi256EEEEEELi256ENS_6half_tEfNS_4arch4Sm80ELb0ELb1ELb1ELb1ELb0ELb0ELb1ELb0EEENS1_21CollectiveEpilogueFwdINS6_IJS8_SA_S9_EEENS6_IJNS7_ILi1EEESI_SI_EEESC_SE_Li256ELb1ELb1ELb0ELb0EEENS1_19SingleTileSchedulerILb1ELb0ELb1ELi128EEEEEEEEEvNT_6ParamsE:
        .type           _ZN7cutlass13device_kernelIN5flash19enable_sm80_to_sm89INS1_16FlashAttnFwdSm80INS1_25CollectiveMainloopFwdSm80ILi8ELi1ELb1EN4cute5tupleIJNS5_1CILi128EEENS7_ILi48EEENS7_ILi256EEEEEELi256ENS_6half_tEfNS_4arch4Sm80ELb0ELb1ELb1ELb1ELb0ELb0ELb1ELb0EEENS1_21CollectiveEpilogueFwdINS6_IJS8_SA_S9_EEENS6_IJNS7_ILi1EEESI_SI_EEESC_SE_Li256ELb1ELb1ELb0ELb0EEENS1_19SingleTileSchedulerILb1ELb0ELb1ELi128EEEEEEEEEvNT_6ParamsE,@function
        .size           _ZN7cutlass13device_kernelIN5flash19enable_sm80_to_sm89INS1_16FlashAttnFwdSm80INS1_25CollectiveMainloopFwdSm80ILi8ELi1ELb1EN4cute5tupleIJNS5_1CILi128EEENS7_ILi48EEENS7_ILi256EEEEEELi256ENS_6half_tEfNS_4arch4Sm80ELb0ELb1ELb1ELb1ELb0ELb0ELb1ELb0EEENS1_21CollectiveEpilogueFwdINS6_IJS8_SA_S9_EEENS6_IJNS7_ILi1EEESI_SI_EEESC_SE_Li256ELb1ELb1ELb0ELb0EEENS1_19SingleTileSchedulerILb1ELb0ELb1ELi128EEEEEEEEEvNT_6ParamsE,(.L_x_1532 - _ZN7cutlass13device_kernelIN5flash19enable_sm80_to_sm89INS1_16FlashAttnFwdSm80INS1_25CollectiveMainloopFwdSm80ILi8ELi1ELb1EN4cute5tupleIJNS5_1CILi128EEENS7_ILi48EEENS7_ILi256EEEEEELi256ENS_6half_tEfNS_4arch4Sm80ELb0ELb1ELb1ELb1ELb0ELb0ELb1ELb0EEENS1_21CollectiveEpilogueFwdINS6_IJS8_SA_S9_EEENS6_IJNS7_ILi1EEESI_SI_EEESC_SE_Li256ELb1ELb1ELb0ELb0EEENS1_19SingleTileSchedulerILb1ELb0ELb1ELi128EEEEEEEEEvNT_6ParamsE)
        .other          _ZN7cutlass13device_kernelIN5flash19enable_sm80_to_sm89INS1_16FlashAttnFwdSm80INS1_25CollectiveMainloopFwdSm80ILi8ELi1ELb1EN4cute5tupleIJNS5_1CILi128EEENS7_ILi48EEENS7_ILi256EEEEEELi256ENS_6half_tEfNS_4arch4Sm80ELb0ELb1ELb1ELb1ELb0ELb0ELb1ELb0EEENS1_21CollectiveEpilogueFwdINS6_IJS8_SA_S9_EEENS6_IJNS7_ILi1EEESI_SI_EEESC_SE_Li256ELb1ELb1ELb0ELb0EEENS1_19SingleTileSchedulerILb1ELb0ELb1ELi128EEEEEEEEEvNT_6ParamsE,@"STO_CUDA_ENTRY STV_DEFAULT"
_ZN7cutlass13device_kernelIN5flash19enable_sm80_to_sm89INS1_16FlashAttnFwdSm80INS1_25CollectiveMainloopFwdSm80ILi8ELi1ELb1EN4cute5tupleIJNS5_1CILi128EEENS7_ILi48EEENS7_ILi256EEEEEELi256ENS_6half_tEfNS_4arch4Sm80ELb0ELb1ELb1ELb1ELb0ELb0ELb1ELb0EEENS1_21CollectiveEpilogueFwdINS6_IJS8_SA_S9_EEENS6_IJNS7_ILi1EEESI_SI_EEESC_SE_Li256ELb1ELb1ELb0ELb0EEENS1_19SingleTileSchedulerILb1ELb0ELb1ELi128EEEEEEEEEvNT_6ParamsE:
[----:B------:R-:W-:Y:S02]  /*0000*/  MOV R1, c[0x0][0x28] ;  /* 0x00000a0000017a02 */ /* 0x000fe40000000f00 */
[----:B------:R-:W1:Y:S01]  /*0010*/  S2R R81, SR_TID.X ;  /* 0x0000000000517919 */ /* 0x000e620000002100 */
[----:B------:R-:W2:Y:S01]  /*0020*/  S2UR UR13, SR_CTAID.Z ;  /* 0x00000000000d79c3 */ /* 0x000ea20000002700 */
[----:B------:R-:W-:Y:S01]  /*0030*/  UMOV UR7, 0x4 ;  /* 0x0000000400077882 */ /* 0x000fe20000000000 */
[----:B------:R-:W-:Y:S01]  /*0040*/  IADD3 R1, R1, -0xa0, RZ ;  /* 0xffffff6001017810 */ /* 0x000fe20007ffe0ff */
[----:B------:R-:W-:Y:S02]  /*0050*/  ULDC.64 UR4, c[0x0][0x568] ;  /* 0x00015a0000047ab9 */ /* 0x000fe40000000a00 */
[----:B------:R-:W-:-:S03]  /*0060*/  ULDC.64 UR18, c[0x0][0x118] ;  /* 0x0000460000127ab9 */ /* 0x000fc60000000a00 */
[----:B------:R-:W3:Y:S01]  /*0070*/  S2UR UR11, SR_CTAID.X ;  /* 0x00000000000b79c3 */ /* 0x000ee20000002500 */
[----:B-1----:R-:W-:Y:S01]  /*0080*/  SHF.R.U32.HI R0, RZ, 0x5, R81 ;  /* 0x00000005ff007819 */ /* 0x002fe20000011651 */
[----:B--2---:R-:W-:-:S05]  /*0090*/  UIMAD.WIDE UR4, UR13, UR7, UR4 ;  /* 0x000000070d0472a5 */ /* 0x004fca000f8e0204 */
[----:B------:R-:W1:Y:S02]  /*00a0*/  SHFL.IDX PT, R0, R0, RZ, 0x1f ;  /* 0x00001fff00007589 */ /* 0x000e6400000e0000 */
[----:B-1----:R-:W-:-:S13]  /*00b0*/  ISETP.NE.AND P0, PT, R0, RZ, PT ;  /* 0x000000ff0000720c */ /* 0x002fda0003f05270 */
[----:B---3--:R-:W-:Y:S05]  /*00c0*/  @!P0 BRA `(.L_x_222) ;  /* 0x000001c000008947 */ /* 0x008fea0003800000 */
[----:B------:R-:W-:-:S04]  /*00d0*/  ISETP.NE.U32.AND P0, PT, RZ, c[0x0][0x568], PT ;  /* 0x00015a00ff007a0c */ /* 0x000fc80003f05070 */
[----:B------:R-:W-:-:S13]  /*00e0*/  ISETP.NE.AND.EX P0, PT, RZ, c[0x0][0x56c], PT, P0 ;  /* 0x00015b00ff007a0c */ /* 0x000fda0003f05300 */
[----:B------:R-:W-:Y:S05]  /*00f0*/  @!P0 BRA `(.L_x_223) ;  /* 0x0000005000008947 */ /* 0x000fea0003800000 */
[----:B------:R-:W-:Y:S02]  /*0100*/  MOV R2, UR4 ;  /* 0x0000000400027c02 */ /* 0x000fe40008000f00 */
[----:B------:R-:W-:-:S05]  /*0110*/  MOV R3, UR5 ;  /* 0x0000000500037c02 */ /* 0x000fca0008000f00 */
[----:B------:R-:W2:Y:S02]  /*0120*/  LDG.E R0, [R2.64] ;  /* 0x0000001202007981 */ /* 0x000ea4000c1e1900 */
[----:B--2---:R1:W2:Y:S02]  /*0130*/  R2UR UR5, R0 ;  /* 0x00000000000573c2 */ /* 0x0042a400000e0000 */
[----:B-12---:R-:W-:Y:S05]  /*0140*/  BRA `(.L_x_224) ;  /* 0x000000e000007947 */ /* 0x006fea0003800000 */
.L_x_223:
[----:B------:R-:W-:-:S04]  /*0150*/  ISETP.NE.U32.AND P0, PT, RZ, c[0x0][0x560], PT ;  /* 0x00015800ff007a0c */ /* 0x000fc80003f05070 */
[----:B------:R-:W-:-:S13]  /*0160*/  ISETP.NE.AND.EX P0, PT, RZ, c[0x0][0x564], PT, P0 ;  /* 0x00015900ff007a0c */ /* 0x000fda0003f05300 */
[----:B------:R-:W-:Y:S05]  /*0170*/  @!P0 BRA `(.L_x_225) ;  /* 0x000000a000008947 */ /* 0x000fea0003800000 */
[----:B------:R-:W-:Y:S02]  /*0180*/  ULDC.64 UR4, c[0x0][0x560] ;  /* 0x0001580000047ab9 */ /* 0x000fe40000000a00 */
[----:B------:R-:W-:-:S06]  /*0190*/  UIMAD.WIDE UR4, UR13, UR7, UR4 ;  /* 0x000000070d0472a5 */ /* 0x000fcc000f8e0204 */
[----:B------:R-:W-:Y:S02]  /*01a0*/  MOV R2, UR4 ;  /* 0x0000000400027c02 */ /* 0x000fe40008000f00 */
[----:B------:R-:W-:-:S05]  /*01b0*/  MOV R3, UR5 ;  /* 0x0000000500037c02 */ /* 0x000fca0008000f00 */
[----:B------:R1:W2:Y:S04]  /*01c0*/  LDG.E R0, [R2.64] ;  /* 0x0000001202007981 */ /* 0x0002a8000c1e1900 */
[----:B-1----:R-:W3:Y:S01]  /*01d0*/  LDG.E R2, [R2.64+0x4] ;  /* 0x0000041202027981 */ /* 0x002ee2000c1e1900 */
[----:B--2---:R-:W1:Y:S08]  /*01e0*/  R2UR UR4, R0 ;  /* 0x00000000000473c2 */ /* 0x004e7000000e0000 */
[----:B---3--:R-:W1:Y:S02]  /*01f0*/  R2UR UR5, R2 ;  /* 0x00000000020573c2 */ /* 0x008e6400000e0000 */
[----:B-1----:R-:W-:Y:S01]  /*0200*/  UIADD3 UR5, -UR4, UR5, URZ ;  /* 0x0000000504057290 */ /* 0x002fe2000fffe13f */
[----:B------:R-:W-:Y:S05]  /*0210*/  BRA `(.L_x_224) ;  /* 0x0000001000007947 */ /* 0x000fea0003800000 */
.L_x_225:
[----:B------:R-:W-:Y:S02]  /*0220*/  ULDC UR5, c[0x0][0x54c] ;  /* 0x0001530000057ab9 */ /* 0x000fe40000000800 */
.L_x_224:
[----:B------:R-:W-:Y:S02]  /*0230*/  ULDC UR4, c[0x0][0x548] ;  /* 0x0001520000047ab9 */ /* 0x000fe40000000800 */
[----:B------:R-:W-:-:S02]  /*0240*/  USHF.L.U32 UR11, UR11, 0x7, URZ ;  /* 0x000000070b0b7899 */ /* 0x000fc4000800063f */
[----:B------:R-:W-:-:S04]  /*0250*/  UIMAD UR4, UR5, UR4, URZ ;  /* 0x00000004050472a4 */ /* 0x000fc8000f8e023f */
[----:B------:R-:W-:-:S04]  /*0260*/  UISETP.GE.AND UP0, UPT, UR11, UR4, UPT ;  /* 0x000000040b00728c */ /* 0x000fc8000bf06270 */
[----:B------:R-:W-:Y:S01]  /*0270*/  USEL UR13, UR13, 0xffffffff, !UP0 ;  /* 0xffffffff0d0d7887 */ /* 0x000fe2000c000000 */
[----:B------:R-:W-:Y:S05]  /*0280*/  BRA `(.L_x_226) ;  /* 0x000001b000007947 */ /* 0x000fea0003800000 */
.L_x_222:
        /* <DEDUP_REMOVED lines=8> */
.L_x_227:
        /* <DEDUP_REMOVED lines=13> */
.L_x_229:
[----:B------:R-:W-:Y:S02]  /*03e0*/  ULDC UR5, c[0x0][0x54c] ;  /* 0x0001530000057ab9 */ /* 0x000fe40000000800 */
.L_x_228:
[----:B------:R-:W-:Y:S02]  /*03f0*/  ULDC UR4, c[0x0][0x548] ;  /* 0x0001520000047ab9 */ /* 0x000fe40000000800 */
[----:B------:R-:W-:-:S02]  /*0400*/  USHF.L.U32 UR11, UR11, 0x7, URZ ;  /* 0x000000070b0b7899 */ /* 0x000fc4000800063f */
[----:B------:R-:W-:-:S04]  /*0410*/  UIMAD UR4, UR5, UR4, URZ ;  /* 0x00000004050472a4 */ /* 0x000fc8000f8e023f */
[----:B------:R-:W-:-:S04]  /*0420*/  UISETP.GE.AND UP0, UPT, UR11, UR4, UPT ;  /* 0x000000040b00728c */ /* 0x000fc8000bf06270 */
[----:B------:R-:W-:-:S06]  /*0430*/  USEL UR13, UR13, 0xffffffff, !UP0 ;  /* 0xffffffff0d0d7887 */ /* 0x000fcc000c000000 */
.L_x_226:
[----:B------:R-:W-:-:S13]  /*0440*/  ISETP.LE.AND P0, PT, RZ, UR13, PT ;  /* 0x0000000dff007c0c */ /* 0x000fda000bf03270 */
[----:B------:R-:W-:Y:S05]  /*0450*/  @!P0 EXIT ;  /* 0x000000000000894d */ /* 0x000fea0003800000 */
[----:B------:R-:W-:Y:S02]  /*0460*/  ULDC.64 UR14, c[0x0][0x370] ;  /* 0x0000dc00000e7ab9 */ /* 0x000fe40000000a00 */
[----:B------:R-:W-:Y:S02]  /*0470*/  ULDC.64 UR4, c[0x0][0x360] ;  /* 0x0000d80000047ab9 */ /* 0x000fe40000000a00 */
[----:B------:R-:W-:Y:S02]  /*0480*/  UISETP.NE.U32.AND UP0, UPT, URZ, UR14, UPT ;  /* 0x0000000e3f00728c */ /* 0x000fe4000bf05070 */
[----:B------:R-:W-:Y:S02]  /*0490*/  UISETP.NE.U32.AND UP2, UPT, URZ, UR4, UPT ;  /* 0x000000043f00728c */ /* 0x000fe4000bf45070 */
[----:B------:R-:W-:Y:S02]  /*04a0*/  UISETP.NE.AND.EX UP1, UPT, URZ, UR15, UPT, UP0 ;  /* 0x0000000f3f00728c */ /* 0x000fe4000bf25300 */
[----:B------:R-:W-:-:S02]  /*04b0*/  UISETP.NE.AND.EX UP0, UPT, URZ, UR5, UPT, UP2 ;  /* 0x000000053f00728c */ /* 0x000fc4000bf05320 */
[----:B------:R-:W-:Y:S02]  /*04c0*/  ULDC.64 UR8, c[0x0][0x348] ;  /* 0x0000d20000087ab9 */ /* 0x000fe40000000a00 */
[----:B------:R-:W-:Y:S01]  /*04d0*/  ULDC.64 UR4, c[0x0][0x360] ;  /* 0x0000d80000047ab9 */ /* 0x000fe20000000a00 */
[----:B------:R-:W-:Y:S01]  /*04e0*/  PLOP3.LUT P2, PT, PT, PT, UP1, 0x80, 0x0 ;  /* 0x000000000000781c */ /* 0x000fe20003f4f018 */
[----:B------:R-:W-:Y:S01]  /*04f0*/  UISETP.NE.U32.AND UP3, UPT, URZ, UR8, UPT ;  /* 0x000000083f00728c */ /* 0x000fe2000bf65070 */
[----:B------:R-:W-:Y:S01]  /*0500*/  PLOP3.LUT P1, PT, PT, PT, UP0, 0x80, 0x0 ;  /* 0x000000000000781c */ /* 0x000fe20003f2f008 */
[----:B------:R-:W-:Y:S02]  /*0510*/  ULDC.64 UR14, c[0x0][0x370] ;  /* 0x0000dc00000e7ab9 */ /* 0x000fe40000000a00 */
[----:B------:R-:W-:Y:S02]  /*0520*/  UISETP.NE.AND.EX UP3, UPT, URZ, UR9, UPT, UP3 ;  /* 0x000000093f00728c */ /* 0x000fe4000bf65330 */
[----:B------:R-:W-:-:S02]  /*0530*/  @UP0 UIMAD.WIDE UR4, UR13, UR7, UR4 ;  /* 0x000000070d0402a5 */ /* 0x000fc4000f8e0204 */
[----:B------:R-:W-:Y:S02]  /*0540*/  ULDC.64 UR8, c[0x0][0x348] ;  /* 0x0000d20000087ab9 */ /* 0x000fe40000000a00 */
[----:B------:R-:W-:Y:S01]  /*0550*/  @UP1 UIMAD.WIDE UR14, UR13, UR7, UR14 ;  /* 0x000000070d0e12a5 */ /* 0x000fe2000f8e020e */
[----:B------:R-:W-:Y:S01]  /*0560*/  PLOP3.LUT P0, PT, PT, PT, UP3, 0x80, 0x0 ;  /* 0x000000000000781c */ /* 0x000fe20003f0f038 */
[----:B------:R-:W-:Y:S01]  /*0570*/  IMAD.U32 R2, RZ, RZ, UR4 ;  /* 0x00000004ff027e24 */ /* 0x000fe2000f8e00ff */
[----:B------:R-:W-:Y:S01]  /*0580*/  MOV R3, UR5 ;  /* 0x0000000500037c02 */ /* 0x000fe20008000f00 */
[----:B------:R-:W-:Y:S02]  /*0590*/  ULDC.64 UR4, c[0x0][0x350] ;  /* 0x0000d40000047ab9 */ /* 0x000fe40000000a00 */
[----:B------:R-:W-:Y:S01]  /*05a0*/  UISETP.NE.U32.AND UP0, UPT, URZ, UR4, UPT ;  /* 0x000000043f00728c */ /* 0x000fe2000bf05070 */
[----:B------:R-:W-:Y:S01]  /*05b0*/  IMAD.U32 R5, RZ, RZ, UR15 ;  /* 0x0000000fff057e24 */ /* 0x000fe2000f8e00ff */
[----:B------:R-:W-:Y:S01]  /*05c0*/  UIMAD.WIDE UR8, UR13, UR7, UR8 ;  /* 0x000000070d0872a5 */ /* 0x000fe2000f8e0208 */
[----:B------:R-:W-:Y:S01]  /*05d0*/  IMAD.U32 R4, RZ, RZ, UR14 ;  /* 0x0000000eff047e24 */ /* 0x000fe2000f8e00ff */
[----:B------:R-:W-:Y:S01]  /*05e0*/  UISETP.NE.AND.EX UP2, UPT, URZ, UR5, UPT, UP0 ;  /* 0x000000053f00728c */ /* 0x000fe2000bf45300 */
[----:B------:R1:W2:Y:S02]  /*05f0*/  @P1 LDG.E R0, [R2.64] ;  /* 0x0000001202001981 */ /* 0x0002a4000c1e1900 */
[----:B------:R-:W-:Y:S01]  /*0600*/  ULDC.64 UR4, c[0x0][0x350] ;  /* 0x0000d40000047ab9 */ /* 0x000fe20000000a00 */
[----:B------:R-:W-:Y:S01]  /*0610*/  IMAD.U32 R8, RZ, RZ, UR8 ;  /* 0x00000008ff087e24 */ /* 0x000fe2000f8e00ff */
[----:B------:R3:W4:Y:S01]  /*0620*/  @P2 LDG.E R5, [R4.64] ;  /* 0x0000001204052981 */ /* 0x000722000c1e1900 */
[----:B------:R-:W-:Y:S01]  /*0630*/  PLOP3.LUT P3, PT, PT, PT, UP2, 0x80, 0x0 ;  /* 0x000000000000781c */ /* 0x000fe20003f6f028 */
[----:B------:R-:W-:Y:S01]  /*0640*/  IMAD.U32 R9, RZ, RZ, UR9 ;  /* 0x00000009ff097e24 */ /* 0x000fe2000f8e00ff */
[----:B------:R-:W-:Y:S01]  /*0650*/  UIMAD.WIDE UR4, UR13, UR7, UR4 ;  /* 0x000000070d0472a5 */ /* 0x000fe2000f8e0204 */
[----:B------:R-:W-:-:S05]  /*0660*/  MOV R6, RZ ;  /* 0x000000ff00067202 */ /* 0x000fca0000000f00 */
[----:B-1----:R-:W-:Y:S01]  /*0670*/  IMAD.U32 R2, RZ, RZ, UR4 ;  /* 0x00000004ff027e24 */ /* 0x002fe2000f8e00ff */
[----:B------:R-:W-:Y:S01]  /*0680*/  MOV R3, UR5 ;  /* 0x0000000500037c02 */ /* 0x000fe20008000f00 */
[----:B---3--:R-:W3:Y:S04]  /*0690*/  @P0 LDG.E R4, [R8.64] ;  /* 0x0000001208040981 */ /* 0x008ee8000c1e1900 */
[----:B------:R1:W5:Y:S01]  /*06a0*/  @P3 LDG.E R6, [R2.64] ;  /* 0x0000001202063981 */ /* 0x000362000c1e1900 */
[----:B------:R-:W-:Y:S01]  /*06b0*/  PLOP3.LUT P0, PT, PT, PT, UP3, 0x80, 0x0 ;  /* 0x000000000000781c */ /* 0x000fe20003f0f038 */
[----:B------:R-:W-:Y:S02]  /*06c0*/  UMOV UR16, URZ ;  /* 0x0000003f00107c82 */ /* 0x000fe40008000000 */
[----:B------:R-:W-:-:S02]  /*06d0*/  ULDC UR12, c[0x0][0x168] ;  /* 0x00005a00000c7ab9 */ /* 0x000fc40000000800 */
[----:B------:R-:W-:Y:S02]  /*06e0*/  UMOV UR6, URZ ;  /* 0x0000003f00067c82 */ /* 0x000fe40008000000 */
[----:B------:R-:W-:Y:S01]  /*06f0*/  ULDC UR10, c[0x0][0x1d0] ;  /* 0x00007400000a7ab9 */ /* 0x000fe20000000800 */
[----:B--2---:R1:W2:Y:S08]  /*0700*/  @P1 R2UR UR12, R0 ;  /* 0x00000000000c13c2 */ /* 0x0042b000000e0000 */
[----:B----4-:R1:W4:Y:S08]  /*0710*/  @P2 R2UR UR16, R5 ;  /* 0x00000000051023c2 */ /* 0x01033000000e0000 */
[----:B---3--:R1:W3:Y:S02]  /*0720*/  @P0 R2UR UR6, R4 ;  /* 0x00000000040603c2 */ /* 0x0082e400000e0000 */
[----:B-1-34-:R-:W-:Y:S05]  /*0730*/  @P1 BRA `(.L_x_230) ;  /* 0x0000007000001947 */ /* 0x01afea0003800000 */
[----:B--2---:R-:W-:-:S13]  /*0740*/  PLOP3.LUT P0, PT, PT, PT, UP3, 0x40, 0x0 ;  /* 0x000000000000781c */ /* 0x004fda0003f0e838 */
[----:B------:R-:W-:Y:S05]  /*0750*/  @P0 BRA `(.L_x_230) ;  /* 0x0000005000000947 */ /* 0x000fea0003800000 */
[----:B------:R-:W2:Y:S04]  /*0760*/  LDG.E R4, [R8.64] ;  /* 0x0000001208047981 */ /* 0x000ea8000c1e1900 */
[----:B------:R-:W3:Y:S01]  /*0770*/  LDG.E R0, [R8.64+0x4] ;  /* 0x0000041208007981 */ /* 0x000ee2000c1e1900 */
[----:B--2---:R-:W1:Y:S08]  /*0780*/  R2UR UR12, R4 ;  /* 0x00000000040c73c2 */ /* 0x004e7000000e0000 */
[----:B---3--:R-:W1:Y:S02]  /*0790*/  R2UR UR4, R0 ;  /* 0x00000000000473c2 */ /* 0x008e6400000e0000 */
[----:B-1----:R-:W-:-:S06]  /*07a0*/  UIADD3 UR12, -UR12, UR4, URZ ;  /* 0x000000040c0c7290 */ /* 0x002fcc000fffe13f */
.L_x_230:
[----:B--2---:R-:W-:-:S04]  /*07b0*/  ISETP.NE.U32.AND P0, PT, RZ, c[0x0][0x368], PT ;  /* 0x0000da00ff007a0c */ /* 0x004fc80003f05070 */
[----:B------:R-:W-:-:S13]  /*07c0*/  ISETP.NE.AND.EX P0, PT, RZ, c[0x0][0x36c], PT, P0 ;  /* 0x0000db00ff007a0c */ /* 0x000fda0003f05300 */
[----:B------:R-:W-:Y:S05]  /*07d0*/  @!P0 BRA `(.L_x_231) ;  /* 0x0000007000008947 */ /* 0x000fea0003800000 */
[----:B------:R-:W-:Y:S02]  /*07e0*/  ULDC.64 UR4, c[0x0][0x368] ;  /* 0x0000da0000047ab9 */ /* 0x000fe40000000a00 */
[----:B------:R-:W-:-:S06]  /*07f0*/  UIMAD.WIDE UR4, UR13, UR7, UR4 ;  /* 0x000000070d0472a5 */ /* 0x000fcc000f8e0204 */
[----:B------:R-:W-:Y:S02]  /*0800*/  MOV R2, UR4 ;  /* 0x0000000400027c02 */ /* 0x000fe40008000f00 */
[----:B------:R-:W-:-:S05]  /*0810*/  MOV R3, UR5 ;  /* 0x0000000500037c02 */ /* 0x000fca0008000f00 */
[----:B------:R-:W2:Y:S02]  /*0820*/  LDG.E R0, [R2.64] ;  /* 0x0000001202007981 */ /* 0x000ea4000c1e1900 */
[----:B--2---:R1:W2:Y:S02]  /*0830*/  R2UR UR10, R0 ;  /* 0x00000000000a73c2 */ /* 0x0042a400000e0000 */
[----:B-12---:R-:W-:Y:S05]  /*0840*/  BRA `(.L_x_232) ;  /* 0x0000006000007947 */ /* 0x006fea0003800000 */
.L_x_231:
[----:B------:R-:W-:Y:S05]  /*0850*/  @!P3 BRA `(.L_x_232) ;  /* 0x000000500000b947 */ /* 0x000fea0003800000 */
[----:B------:R1:W2:Y:S04]  /*0860*/  LDG.E R0, [R2.64] ;  /* 0x0000001202007981 */ /* 0x0002a8000c1e1900 */
[----:B-1----:R-:W3:Y:S01]  /*0870*/  LDG.E R2, [R2.64+0x4] ;  /* 0x0000041202027981 */ /* 0x002ee2000c1e1900 */
[----:B--2---:R-:W1:Y:S08]  /*0880*/  R2UR UR10, R0 ;  /* 0x00000000000a73c2 */ /* 0x004e7000000e0000 */
[----:B---3--:R-:W1:Y:S02]  /*0890*/  R2UR UR4, R2 ;  /* 0x00000000020473c2 */ /* 0x008e6400000e0000 */
[----:B-1----:R-:W-:-:S06]  /*08a0*/  UIADD3 UR10, -UR10, UR4, URZ ;  /* 0x000000040a0a7290 */ /* 0x002fcc000fffe13f */
.L_x_232:
[----:B------:R-:W-:Y:S01]  /*08b0*/  ULDC UR4, c[0x0][0x2c4] ;  /* 0x0000b10000047ab9 */ /* 0x000fe20000000800 */
[----:B-----5:R-:W-:Y:S01]  /*08c0*/  IADD3 R9, R6, UR16, RZ ;  /* 0x0000001006097c10 */ /* 0x020fe2000fffe0ff */
[----:B------:R-:W-:-:S02]  /*08d0*/  UISETP.NE.AND UP0, UPT, UR4, 0x1, UPT ;  /* 0x000000010400788c */ /* 0x000fc4000bf05270 */
[----:B------:R-:W-:Y:S02]  /*08e0*/  UIADD3 UR14, UR11, 0x7f, URZ ;  /* 0x0000007f0b0e7890 */ /* 0x000fe4000fffe03f */
[----:B------:R-:W-:Y:S02]  /*08f0*/  ULDC.64 UR4, c[0x0][0x2c8] ;  /* 0x0000b20000047ab9 */ /* 0x000fe40000000a00 */
[----:B------:R-:W-:Y:S02]  /*0900*/  ULDC.64 UR8, c[0x0][0x328] ;  /* 0x0000ca0000087ab9 */ /* 0x000fe40000000a00 */
[----:B------:R-:W-:Y:S02]  /*0910*/  UP2UR UR15, UPR, URZ, 0x1 ;  /* 0x000000013f0f7883 */ /* 0x000fe40008000000 */
[----:B------:R-:W-:Y:S02]  /*0920*/  UIADD3 UR10, -UR16, UR10, URZ ;  /* 0x0000000a100a7290 */ /* 0x000fe4000fffe13f */
[----:B------:R-:W-:-:S04]  /*0930*/  @UP0 UIADD3 UR20, UR11, 0x7f, URZ ;  /* 0x0000007f0b140890 */ /* 0x000fc8000fffe03f */
[----:B------:R-:W-:Y:S02]  /*0940*/  UIMAD.WIDE.U32 UR20, UR20, UR4, URZ ;  /* 0x00000004141472a5 */ /* 0x000fe4000f8e003f */
[----:B------:R-:W-:-:S05]  /*0950*/  UIADD3 UR4, UR10, 0x1, -UR12 ;  /* 0x000000010a047890 */ /* 0x000fca000fffe80c */
[----:B------:R-:W-:Y:S02]  /*0960*/  @UP0 UMOV UR17, UR21 ;  /* 0x0000001500110c82 */ /* 0x000fe40008000000 */
[----:B------:R-:W-:Y:S02]  /*0970*/  @UP0 USHF.R.U32.HI UR14, URZ, UR5, UR17 ;  /* 0x000000053f0e0299 */ /* 0x000fe40008011611 */
[----:B------:R-:W-:Y:S02]  /*0980*/  UISETP.GE.AND UP0, UPT, UR9, 0x1, UPT ;  /* 0x000000010900788c */ /* 0x000fe4000bf06270 */
[----:B------:R-:W-:Y:S02]  /*0990*/  UIADD3 UR4, UR4, UR14, URZ ;  /* 0x0000000e04047290 */ /* 0x000fe4000fffe03f */
[----:B------:R-:W-:Y:S02]  /*09a0*/  UP2UR UR14, UPR, URZ, 0x1 ;  /* 0x000000013f0e7883 */ /* 0x000fe40008000000 */
[----:B------:R-:W-:Y:S01]  /*09b0*/  PLOP3.LUT P0, PT, PT, PT, UP0, 0x40, 0x0 ;  /* 0x000000000000781c */ /* 0x000fe20003f0e808 */
[----:B------:R-:W-:-:S12]  /*09c0*/  UIADD3 UR8, UR4, UR8, URZ ;  /* 0x0000000804087290 */ /* 0x000fd8000fffe03f */
[----:B------:R-:W-:Y:S05]  /*09d0*/  @P0 BRA `(.L_x_233) ;  /* 0x0000014000000947 */ /* 0x000fea0003800000 */
[----:B------:R-:W-:Y:S01]  /*09e0*/  ISETP.LT.AND P0, PT, RZ, UR4, PT ;  /* 0x00000004ff007c0c */ /* 0x000fe2000bf01270 */
[----:B------:R-:W-:-:S12]  /*09f0*/  UIADD3 UR16, UR4, -0x1, URZ ;  /* 0xffffffff04107890 */ /* 0x000fd8000fffe03f */
[----:B------:R-:W-:Y:S05]  /*0a00*/  @P0 BRA `(.L_x_234) ;  /* 0x0000008000000947 */ /* 0x000fea0003800000 */
[----:B------:R-:W-:Y:S02]  /*0a10*/  UISETP.NE.AND UP0, UPT, UR9, 0x1, UPT ;  /* 0x000000010900788c */ /* 0x000fe4000bf05270 */
[----:B------:R-:W-:-:S03]  /*0a20*/  UIADD3 UR16, -UR4, URZ, URZ ;  /* 0x0000003f04107290 */ /* 0x000fc6000fffe13f */
[----:B------:R-:W-:Y:S02]  /*0a30*/  ULDC.64 UR4, c[0x0][0x330] ;  /* 0x0000cc0000047ab9 */ /* 0x000fe40000000a00 */
[----:B------:R-:W-:-:S07]  /*0a40*/  UIMAD.WIDE.U32 UR20, UR16, UR4, URZ ;  /* 0x00000004101472a5 */ /* 0x000fce000f8e003f */
[----:B------:R-:W-:Y:S02]  /*0a50*/  @UP0 UMOV UR17, UR21 ;  /* 0x0000001500110c82 */ /* 0x000fe40008000000 */
[----:B------:R-:W-:-:S04]  /*0a60*/  @UP0 USHF.R.U32.HI UR16, URZ, UR5, UR17 ;  /* 0x000000053f100299 */ /* 0x000fc80008011611 */
[----:B------:R-:W-:Y:S01]  /*0a70*/  ULOP3.LUT UR16, URZ, UR16, URZ, 0x33, !UPT ;  /* 0x000000103f107292 */ /* 0x000fe2000f8e333f */
[----:B------:R-:W-:Y:S05]  /*0a80*/  BRA `(.L_x_235) ;  /* 0x0000005000007947 */ /* 0x000fea0003800000 */
.L_x_234:
[----:B------:R-:W-:Y:S02]  /*0a90*/  UISETP.NE.AND UP0, UPT, UR9, 0x1, UPT ;  /* 0x000000010900788c */ /* 0x000fe4000bf05270 */
[----:B------:R-:W-:Y:S02]  /*0aa0*/  ULDC.64 UR4, c[0x0][0x330] ;  /* 0x0000cc0000047ab9 */ /* 0x000fe40000000a00 */
[----:B------:R-:W-:-:S07]  /*0ab0*/  UIMAD.WIDE.U32 UR20, UR16, UR4, URZ ;  /* 0x00000004101472a5 */ /* 0x000fce000f8e003f */
[----:B------:R-:W-:Y:S02]  /*0ac0*/  @UP0 UMOV UR17, UR21 ;  /* 0x0000001500110c82 */ /* 0x000fe40008000000 */
[----:B------:R-:W-:Y:S02]  /*0ad0*/  @UP0 USHF.R.U32.HI UR16, URZ, UR5, UR17 ;  /* 0x000000053f100299 */ /* 0x000fe40008011611 */
.L_x_235:
[----:B------:R-:W-:Y:S02]  /*0ae0*/  ULDC UR4, c[0x0][0x32c] ;  /* 0x0000cb0000047ab9 */ /* 0x000fe40000000800 */
[----:B------:R-:W-:-:S04]  /*0af0*/  UIMAD UR4, UR16, UR9, UR4 ;  /* 0x00000009100472a4 */ /* 0x000fc8000f8e0204 */
[----:B------:R-:W-:-:S04]  /*0b00*/  UISETP.LT.AND UP0, UPT, UR8, UR4, UPT ;  /* 0x000000040800728c */ /* 0x000fc8000bf01270 */
[----:B------:R-:W-:Y:S02]  /*0b10*/  USEL UR8, UR8, UR4, UP0 ;  /* 0x0000000408087287 */ /* 0x000fe40008000000 */
.L_x_233:
[----:B------:R-:W-:Y:S02]  /*0b20*/  UISETP.NE.AND UP0, UPT, UR15, URZ, UPT ;  /* 0x0000003f0f00728c */ /* 0x000fe4000bf05270 */
[----:B------:R-:W-:Y:S02]  /*0b30*/  UIADD3 UR22, UR10, 0x2f, URZ ;  /* 0x0000002f0a167890 */ /* 0x000fe4000fffe03f */
[----:B------:R-:W-:Y:S02]  /*0b40*/  UIADD3 UR20, UR8, 0x2f, URZ ;  /* 0x0000002f08147890 */ /* 0x000fe4000fffe03f */
[----:B------:R-:W-:Y:S02]  /*0b50*/  ULDC.64 UR4, c[0x0][0x2c8] ;  /* 0x0000b20000047ab9 */ /* 0x000fe40000000a00 */
[----:B------:R-:W-:Y:S02]  /*0b60*/  UISETP.GE.AND UP1, UPT, UR9, 0x1, UPT ;  /* 0x000000010900788c */ /* 0x000fe4000bf26270 */
[----:B------:R-:W-:-:S02]  /*0b70*/  UIMAD.WIDE.U32 UR16, UR11, UR4, URZ ;  /* 0x000000040b1072a5 */ /* 0x000fc4000f8e003f */
[----:B------:R-:W-:Y:S02]  /*0b80*/  UIMAD.WIDE UR22, UR22, 0x2aaaaaab, URZ ;  /* 0x2aaaaaab161678a5 */ /* 0x000fe4000f8e023f */
[----:B------:R-:W-:Y:S01]  /*0b90*/  UIMAD.WIDE UR20, UR20, 0x2aaaaaab, URZ ;  /* 0x2aaaaaab141478a5 */ /* 0x000fe2000f8e023f */
[----:B------:R-:W-:Y:S01]  /*0ba0*/  PLOP3.LUT P0, PT, PT, PT, UP1, 0x40, 0x0 ;  /* 0x000000000000781c */ /* 0x000fe20003f0e818 */
[----:B------:R-:W-:Y:S02]  /*0bb0*/  UMOV UR4, UR11 ;  /* 0x0000000b00047c82 */ /* 0x000fe40008000000 */
[----:B------:R-:W-:Y:S02]  /*0bc0*/  @UP0 USHF.R.U32.HI UR4, URZ, UR5, UR17 ;  /* 0x000000053f040299 */ /* 0x000fe40008011611 */
[----:B------:R-:W-:Y:S02]  /*0bd0*/  USHF.R.U32.HI UR5, URZ, 0x1f, UR23 ;  /* 0x0000001f3f057899 */ /* 0x000fe40008011617 */
[----:B------:R-:W-:-:S02]  /*0be0*/  USHF.R.U32.HI UR17, URZ, 0x1f, UR21 ;  /* 0x0000001f3f117899 */ /* 0x000fc40008011615 */
[----:B------:R-:W-:Y:S02]  /*0bf0*/  UIADD3 UR16, UR10, -UR12, URZ ;  /* 0x8000000c0a107290 */ /* 0x000fe4000fffe03f */
[----:B------:R-:W-:Y:S02]  /*0c00*/  ULEA.HI.SX32 UR5, UR23, UR5, 0x1d ;  /* 0x0000000517057291 */ /* 0x000fe4000f8fea3f */
[----:B------:R-:W-:Y:S02]  /*0c10*/  ULEA.HI.SX32 UR17, UR21, UR17, 0x1d ;  /* 0x0000001115117291 */ /* 0x000fe4000f8fea3f */
[----:B------:R-:W-:Y:S02]  /*0c20*/  UIADD3 UR4, UR16, UR4, URZ ;  /* 0x0000000410047290 */ /* 0x000fe4000fffe03f */
[----:B------:R-:W-:Y:S02]  /*0c30*/  UISETP.LT.AND UP0, UPT, UR5, UR17, UPT ;  /* 0x000000110500728c */ /* 0x000fe4000bf01270 */
[----:B------:R-:W-:-:S02]  /*0c40*/  ULDC UR8, c[0x0][0x324] ;  /* 0x0000c90000087ab9 */ /* 0x000fc40000000800 */
[----:B------:R-:W-:Y:S02]  /*0c50*/  UIADD3 UR8, UR4, -UR8, URZ ;  /* 0x8000000804087290 */ /* 0x000fe4000fffe03f */
[----:B------:R-:W-:Y:S01]  /*0c60*/  USEL UR17, UR5, UR17, UP0 ;  /* 0x0000001105117287 */ /* 0x000fe20008000000 */
[----:B------:R-:W-:Y:S05]  /*0c70*/  @P0 BRA `(.L_x_236) ;  /* 0x0000015000000947 */ /* 0x000fea0003800000 */
[----:B------:R-:W-:Y:S02]  /*0c80*/  UMOV UR20, UR4 ;  /* 0x0000000400147c82 */ /* 0x000fe40008000000 */
[----:B------:R-:W-:-:S06]  /*0c90*/  UISETP.GT.AND UP0, UPT, UR20, -0x1, UPT ;  /* 0xffffffff1400788c */ /* 0x000fcc000bf04270 */
[----:B------:R-:W-:-:S13]  /*0ca0*/  PLOP3.LUT P0, PT, PT, PT, UP0, 0x80, 0x0 ;  /* 0x000000000000781c */ /* 0x000fda0003f0f008 */
[----:B------:R-:W-:Y:S05]  /*0cb0*/  @P0 BRA `(.L_x_237) ;  /* 0x0000008000000947 */ /* 0x000fea0003800000 */
        /* <DEDUP_REMOVED lines=8> */
.L_x_237:
[----:B------:R-:W-:Y:S02]  /*0d40*/  UISETP.NE.AND UP0, UPT, UR9, 0x1, UPT ;  /* 0x000000010900788c */ /* 0x000fe4000bf05270 */
[----:B------:R-:W-:Y:S02]  /*0d50*/  ULDC.64 UR4, c[0x0][0x330] ;  /* 0x0000cc0000047ab9 */ /* 0x000fe40000000a00 */
[----:B------:R-:W-:-:S07]  /*0d60*/  UIMAD.WIDE.U32 UR22, UR20, UR4, URZ ;  /* 0x00000004141672a5 */ /* 0x000fce000f8e003f */
[----:B------:R-:W-:Y:S02]  /*0d70*/  @UP0 UMOV UR21, UR23 ;  /* 0x0000001700150c82 */ /* 0x000fe40008000000 */
[----:B------:R-:W-:Y:S02]  /*0d80*/  @UP0 USHF.R.U32.HI UR20, URZ, UR5, UR21 ;  /* 0x000000053f140299 */ /* 0x000fe40008011615 */
.L_x_238:
[----:B------:R-:W-:Y:S02]  /*0d90*/  ULDC UR4, c[0x0][0x32c] ;  /* 0x0000cb0000047ab9 */ /* 0x000fe40000000800 */
[----:B------:R-:W-:-:S04]  /*0da0*/  UIMAD UR4, UR20, UR4, URZ ;  /* 0x00000004140472a4 */ /* 0x000fc8000f8e023f */
[----:B------:R-:W-:-:S04]  /*0db0*/  UISETP.LT.AND UP0, UPT, UR8, UR4, UPT ;  /* 0x000000040800728c */ /* 0x000fc8000bf01270 */
[----:B------:R-:W-:-:S04]  /*0dc0*/  USEL UR8, UR8, UR4, !UP0 ;  /* 0x0000000408087287 */ /* 0x000fc8000c000000 */
.L_x_236:
[----:B------:R-:W-:Y:S01]  /*0dd0*/  UIMAD.WIDE UR4, UR8, 0x2aaaaaab, URZ ;  /* 0x2aaaaaab080478a5 */ /* 0x000fe2000f8e023f */
[----:B------:R-:W-:Y:S01]  /*0de0*/  PLOP3.LUT P2, PT, PT, PT, PT, 0x80, 0x0 ;  /* 0x000000000000781c */ /* 0x000fe20003f4f070 */
[----:B------:R-:W-:Y:S01]  /*0df0*/  CS2R R10, SRZ ;  /* 0x00000000000a7805 */ /* 0x000fe2000001ff00 */
[----:B------:R-:W-:Y:S01]  /*0e00*/  IMAD.MOV.U32 R130, RZ, RZ, RZ ;  /* 0x000000ffff827224 */ /* 0x000fe200078e00ff */
[----:B------:R-:W-:Y:S01]  /*0e10*/  USHF.R.U32.HI UR4, URZ, 0x1f, UR5 ;  /* 0x0000001f3f047899 */ /* 0x000fe20008011605 */
[----:B------:R-:W-:Y:S01]  /*0e20*/  CS2R R128, SRZ ;  /* 0x0000000000807805 */ /* 0x000fe2000001ff00 */
[----:B------:R-:W-:Y:S01]  /*0e30*/  CS2R R14, SRZ ;  /* 0x00000000000e7805 */ /* 0x000fe2000001ff00 */
[----:B------:R-:W-:Y:S01]  /*0e40*/  IMAD.MOV.U32 R126, RZ, RZ, RZ ;  /* 0x000000ffff7e7224 */ /* 0x000fe200078e00ff */
[----:B------:R-:W-:Y:S01]  /*0e50*/  ULEA.HI.SX32 UR4, UR5, UR4, 0x1d ;  /* 0x0000000405047291 */ /* 0x000fe2000f8fea3f */
[----:B------:R-:W-:Y:S01]  /*0e60*/  CS2R R124, SRZ ;  /* 0x00000000007c7805 */ /* 0x000fe2000001ff00 */
[----:B------:R-:W-:Y:S01]  /*0e70*/  MOV R122, RZ ;  /* 0x000000ff007a7202 */ /* 0x000fe20000000f00 */
[----:B------:R-:W-:Y:S01]  /*0e80*/  CS2R R120, SRZ ;  /* 0x0000000000787805 */ /* 0x000fe2000001ff00 */
[----:B------:R-:W-:Y:S01]  /*0e90*/  UISETP.LT.AND UP0, UPT, URZ, UR4, UPT ;  /* 0x000000043f00728c */ /* 0x000fe2000bf01270 */
[----:B------:R-:W-:Y:S01]  /*0ea0*/  CS2R R12, SRZ ;  /* 0x00000000000c7805 */ /* 0x000fe2000001ff00 */
[----:B------:R-:W-:Y:S01]  /*0eb0*/  IMAD.MOV.U32 R118, RZ, RZ, RZ ;  /* 0x000000ffff767224 */ /* 0x000fe200078e00ff */
[----:B------:R-:W-:Y:S01]  /*0ec0*/  CS2R R116, SRZ ;  /* 0x0000000000747805 */ /* 0x000fe2000001ff00 */
[----:B------:R-:W-:Y:S01]  /*0ed0*/  USEL UR8, URZ, UR4, !UP0 ;  /* 0x000000043f087287 */ /* 0x000fe2000c000000 */
[----:B------:R-:W-:Y:S01]  /*0ee0*/  CS2R R16, SRZ ;  /* 0x0000000000107805 */ /* 0x000fe2000001ff00 */
[----:B------:R-:W-:Y:S01]  /*0ef0*/  MOV R114, RZ ;  /* 0x000000ff00727202 */ /* 0x000fe20000000f00 */
[----:B------:R-:W-:Y:S01]  /*0f00*/  CS2R R112, SRZ ;  /* 0x0000000000707805 */ /* 0x000fe2000001ff00 */
[----:B------:R-:W-:Y:S01]  /*0f10*/  UISETP.GT.AND UP0, UPT, UR17, UR8, UPT ;  /* 0x000000081100728c */ /* 0x000fe2000bf04270 */
[----:B------:R-:W-:Y:S01]  /*0f20*/  CS2R R18, SRZ ;  /* 0x0000000000127805 */ /* 0x000fe2000001ff00 */
[----:B------:R-:W-:Y:S01]  /*0f30*/  IMAD.MOV.U32 R110, RZ, RZ, RZ ;  /* 0x000000ffff6e7224 */ /* 0x000fe200078e00ff */
[----:B------:R-:W-:Y:S01]  /*0f40*/  CS2R R108, SRZ ;  /* 0x00000000006c7805 */ /* 0x000fe2000001ff00 */
[----:B------:R-:W-:Y:S01]  /*0f50*/  CS2R R106, SRZ ;  /* 0x00000000006a7805 */ /* 0x000fe2000001ff00 */
[----:B------:R-:W-:Y:S01]  /*0f60*/  CS2R R104, SRZ ;  /* 0x0000000000687805 */ /* 0x000fe2000001ff00 */
[----:B------:R-:W-:Y:S01]  /*0f70*/  PLOP3.LUT P0, PT, PT, PT, UP0, 0x80, 0x0 ;  /* 0x000000000000781c */ /* 0x000fe20003f0f008 */
        /* <DEDUP_REMOVED lines=49> */
[----:B------:R-:W-:Y:S01]  /*1290*/  CS2R R158, SRZ ;  /* 0x00000000009e7805 */ /* 0x000fe2000001ff00 */
[----:B------:R-:W-:Y:S01]  /*12a0*/  IMAD.MOV.U32 R8, RZ, RZ, RZ ;  /* 0x000000ffff087224 */ /* 0x000fe200078e00ff */
[----:B------:R-:W-:Y:S01]  /*12b0*/  MOV R156, RZ ;  /* 0x000000ff009c7202 */ /* 0x000fe20000000f00 */
[----:B------:R-:W-:Y:S01]  /*12c0*/  IMAD.MOV.U32 R53, RZ, RZ, RZ ;  /* 0x000000ffff357224 */ /* 0x000fe200078e00ff */
[----:B------:R-:W-:Y:S05]  /*12d0*/  @!P0 BRA `(.L_x_239) ;  /* 0x00010ee000008947 */ /* 0x000fea0003800000 */
[----:B------:R-:W-:Y:S01]  /*12e0*/  ULDC.64 UR4, c[0x0][0x340] ;  /* 0x0000d00000047ab9 */ /* 0x000fe20000000a00 */
[----:B------:R-:W2:Y:S01]  /*12f0*/  LDL.LU R85, [R1+0x28] ;  /* 0x0000280001557983 */ /* 0x000ea20000300800 */
[----:B------:R-:W-:-:S02]  /*1300*/  UISETP.NE.U32.AND UP0, UPT, URZ, UR4, UPT ;  /* 0x000000043f00728c */ /* 0x000fc4000bf05070 */
[----:B------:R-:W-:Y:S02]  /*1310*/  UISETP.NE.AND UP1, UPT, UR15, URZ, UPT ;  /* 0x0000003f0f00728c */ /* 0x000fe4000bf25270 */
[----:B------:R-:W-:-:S03]  /*1320*/  UISETP.NE.AND.EX UP0, UPT, URZ, UR5, UPT, UP0 ;  /* 0x000000053f00728c */ /* 0x000fc6000bf05300 */
[----:B------:R-:W-:-:S03]  /*1330*/  ULDC.64 UR4, c[0x0][0x340] ;  /* 0x0000d00000047ab9 */ /* 0x000fc60000000a00 */
[----:B------:R-:W-:-:S05]  /*1340*/  PLOP3.LUT P4, PT, PT, PT, UP0, 0x80, 0x0 ;  /* 0x000000000000781c */ /* 0x000fca0003f8f008 */
[----:B------:R-:W-:-:S06]  /*1350*/  @UP0 UIMAD.WIDE UR4, UR13, UR7, UR4 ;  /* 0x000000070d0402a5 */ /* 0x000fcc000f8e0204 */
[----:B------:R-:W-:Y:S02]  /*1360*/  IMAD.U32 R2, RZ, RZ, UR4 ;  /* 0x00000004ff027e24 */ /* 0x000fe4000f8e00ff */
[----:B------:R-:W-:Y:S01]  /*1370*/  IMAD.U32 R3, RZ, RZ, UR5 ;  /* 0x00000005ff037e24 */ /* 0x000fe2000f8e00ff */
[----:B------:R-:W1:Y:S01]  /*1380*/  S2UR UR24, SR_CTAID.Y ;  /* 0x00000000001879c3 */ /* 0x000e620000002600 */
[----:B------:R-:W-:Y:S01]  /*1390*/  SHF.R.S32.HI R75, RZ, 0x1f, R81 ;  /* 0x0000001fff4b7819 */ /* 0x000fe20000011451 */
[----:B------:R-:W-:Y:S02]  /*13a0*/  USHF.R.S32.HI UR7, URZ, 0x1f, UR6 ;  /* 0x0000001f3f077899 */ /* 0x000fe40008011406 */
[----:B------:R3:W4:Y:S01]  /*13b0*/  @P4 LDG.E R8, [R2.64] ;  /* 0x0000001202084981 */ /* 0x000722000c1e1900 */
[----:B------:R-:W-:Y:S01]  /*13c0*/  ULDC.64 UR4, c[0x0][0x178] ;  /* 0x00005e0000047ab9 */ /* 0x000fe20000000a00 */
[----:B------:R-:W-:Y:S01]  /*13d0*/  PLOP3.LUT P1, PT, PT, PT, UP1, 0x80, 0x0 ;  /* 0x000000000000781c */ /* 0x000fe20003f2f018 */
[----:B------:R-:W-:Y:S01]  /*13e0*/  UIMAD UR7, UR7, UR4, URZ ;  /* 0x00000004070772a4 */ /* 0x000fe2000f8e023f */
[----:B------:R-:W-:Y:S01]  /*13f0*/  BAR.SYNC.DEFER_BLOCKING 0x0 ;  /* 0x0000000000007b1d */ /* 0x000fe20000010000 */
[----:B------:R-:W-:Y:S01]  /*1400*/  UIMAD.WIDE.U32 UR22, UR6, UR4, URZ ;  /* 0x00000004061672a5 */ /* 0x000fe2000f8e003f */
[----:B------:R-:W-:Y:S01]  /*1410*/  PLOP3.LUT P0, PT, PT, PT, UP1, 0x80, 0x0 ;  /* 0x000000000000781c */ /* 0x000fe20003f0f018 */
[----:B------:R-:W-:Y:S01]  /*1420*/  UIMAD UR6, UR6, UR5, UR7 ;  /* 0x00000005060672a4 */ /* 0x000fe2000f8e0207 */
[----:B------:R-:W-:Y:S01]  /*1430*/  LEA.HI R74, R75, R81, RZ, 0x5 ;  /* 0x000000514b4a7211 */ /* 0x000fe200078f28ff */
[----:B------:R-:W-:-:S02]  /*1440*/  USHF.R.S32.HI UR20, URZ, 0x1f, UR13 ;  /* 0x0000001f3f147899 */ /* 0x000fc4000801140d */
[----:B------:R-:W-:Y:S01]  /*1450*/  ULDC.64 UR4, c[0x0][0x1b8] ;  /* 0x00006e0000047ab9 */ /* 0x000fe20000000a00 */
[----:B------:R-:W-:Y:S01]  /*1460*/  SHF.R.S32.HI R73, RZ, 0x5, R74 ;  /* 0x00000005ff497819 */ /* 0x000fe2000001144a */
[----:B------:R-:W-:Y:S02]  /*1470*/  UIADD3 UR23, UR23, UR6, URZ ;  /* 0x0000000617177290 */ /* 0x000fe4000fffe03f */
[----:B------:R-:W-:Y:S02]  /*1480*/  USEL UR7, UR20, URZ, !UP3 ;  /* 0x0000003f14077287 */ /* 0x000fe4000d800000 */
[----:B-1----:R-:W-:Y:S02]  /*1490*/  USHF.R.S32.HI UR21, URZ, 0x1f, UR24 ;  /* 0x0000001f3f157899 */ /* 0x002fe40008011418 */
[----:B------:R-:W-:Y:S02]  /*14a0*/  UIMAD.WIDE.U32 UR26, UR24, UR4, UR22 ;  /* 0x00000004181a72a5 */ /* 0x000fe4000f8e0016 */
[----:B------:R-:W-:Y:S01]  /*14b0*/  UIMAD UR6, UR21, UR4, URZ ;  /* 0x00000004150672a4 */ /* 0x000fe2000f8e023f */
[----:B---3--:R-:W-:Y:S01]  /*14c0*/  LEA.HI R2, R75, R81, RZ, 0x3 ;  /* 0x000000514b027211 */ /* 0x008fe200078f18ff */
[----:B------:R-:W-:-:S02]  /*14d0*/  USEL UR22, UR13, URZ, !UP3 ;  /* 0x0000003f0d167287 */ /* 0x000fc4000d800000 */
[----:B------:R-:W-:Y:S01]  /*14e0*/  UIMAD UR6, UR24, UR5, UR6 ;  /* 0x00000005180672a4 */ /* 0x000fe2000f8e0206 */
[----:B------:R-:W-:Y:S02]  /*14f0*/  LOP3.LUT R0, R2, 0xfffffff8, RZ, 0xc0, !PT ;  /* 0xfffffff802007812 */ /* 0x000fe400078ec0ff */
[----:B------:R-:W-:Y:S01]  /*1500*/  SHF.R.S32.HI R77, RZ, 0x3, R2 ;  /* 0x00000003ff4d7819 */ /* 0x000fe20000011402 */
[----:B------:R-:W-:Y:S02]  /*1510*/  ULDC.64 UR4, c[0x0][0x1c0] ;  /* 0x0000700000047ab9 */ /* 0x000fe40000000a00 */
[----:B------:R-:W-:Y:S01]  /*1520*/  IMAD.IADD R26, R81, 0x1, -R0 ;  /* 0x00000001511a7824 */ /* 0x000fe200078e0a00 */
[----:B------:R-:W-:Y:S01]  /*1530*/  UIMAD UR7, UR7, UR4, URZ ;  /* 0x00000004070772a4 */ /* 0x000fe2000f8e023f */
[----:B------:R-:W-:Y:S01]  /*1540*/  IADD3 R17, R77, UR11, RZ ;  /* 0x0000000b4d117c10 */ /* 0x000fe2000fffe0ff */
[----:B------:R-:W-:Y:S01]  /*1550*/  UIADD3 UR27, UR27, UR6, URZ ;  /* 0x000000061b1b7290 */ /* 0x000fe2000fffe03f */
[----:B------:R-:W-:Y:S01]  /*1560*/  IMAD R0, R26, 0x20, R77 ;  /* 0x000000201a007824 */ /* 0x000fe200078e024d */
[----:B------:R-:W-:Y:S01]  /*1570*/  UIMAD UR5, UR22, UR5, UR7 ;  /* 0x00000005160572a4 */ /* 0x000fe2000f8e0207 */
[----:B------:R-:W-:Y:S01]  /*1580*/  STL [R1+0x80], R77 ;  /* 0x0000804d01007387 */ /* 0x000fe20000100800 */
[----:B------:R-:W-:-:S02]  /*1590*/  UIMAD.WIDE.U32 UR22, UR22, UR4, UR26 ;  /* 0x00000004161672a5 */ /* 0x000fc4000f8e001a */
[----:B------:R-:W-:Y:S01]  /*15a0*/  IADD3 R4, R0, UR11, RZ ;  /* 0x0000000b00047c10 */ /* 0x000fe2000fffe0ff */
[----:B------:R-:W-:Y:S02]  /*15b0*/  ULDC UR4, c[0x0][0x2c4] ;  /* 0x0000b10000047ab9 */ /* 0x000fe40000000800 */
[----:B------:R-:W-:Y:S01]  /*15c0*/  UIADD3 UR5, UR23, UR5, URZ ;  /* 0x0000000517057290 */ /* 0x000fe2000fffe03f */
[----:B------:R-:W-:Y:S01]  /*15d0*/  IMAD.U32 R3, RZ, RZ, UR23 ;  /* 0x00000017ff037e24 */ /* 0x000fe2000f8e00ff */
[----:B------:R-:W-:Y:S01]  /*15e0*/  UIMAD UR4, UR12, UR4, URZ ;  /* 0x000000040c0472a4 */ /* 0x000fe2000f8e023f */
[----:B------:R-:W-:Y:S01]  /*15f0*/  @P1 IMAD.HI.U32 R2, R4, c[0x0][0x2c8], RZ ;  /* 0x0000b20004021a27 */ /* 0x000fe200078e00ff */
[----:B------:R-:W-:Y:S02]  /*1600*/  UMOV UR23, 0x30 ;  /* 0x0000003000177882 */ /* 0x000fe40000000000 */
[----:B------:R-:W-:Y:S01]  /*1610*/  ULDC.64 UR6, c[0x0][0x1e8] ;  /* 0x00007a0000067ab9 */ /* 0x000fe20000000a00 */
[----:B------:R-:W-:Y:S01]  /*1620*/  IMAD.MOV.U32 R0, RZ, RZ, R4 ;  /* 0x000000ffff007224 */ /* 0x000fe200078e0004 */
[----:B------:R-:W-:Y:S01]  /*1630*/  @P0 SHF.R.U32.HI R0, RZ, c[0x0][0x2cc], R2 ;  /* 0x0000b300ff000a19 */ /* 0x000fe20000011602 */
[----:B------:R-:W-:Y:S01]  /*1640*/  IMAD.U32 R2, RZ, RZ, UR22 ;  /* 0x00000016ff027e24 */ /* 0x000fe2000f8e00ff */
[----:B------:R-:W-:Y:S01]  /*1650*/  UIMAD UR22, UR17, -0x30, UR23 ;  /* 0xffffffd0111678a4 */ /* 0x000fe2000f8e0217 */
[----:B------:R-:W-:Y:S01]  /*1660*/  IMAD.U32 R3, RZ, RZ, UR5 ;  /* 0x00000005ff037e24 */ /* 0x000fe2000f8e00ff */
[--C-:B------:R-:W-:Y:S01]  /*1670*/  SHF.R.S32.HI R6, RZ, 0x1f, R0.reuse ;  /* 0x0000001fff067819 */ /* 0x100fe20000011400 */
[----:B------:R-:W-:Y:S01]  /*1680*/  IMAD.MOV R5, RZ, RZ, -R0 ;  /* 0x000000ffff057224 */ /* 0x000fe200078e0a00 */
[----:B------:R-:W-:Y:S01]  /*1690*/  UIMAD UR6, UR21, UR6, URZ ;  /* 0x00000006150672a4 */ /* 0x000fe2000f8e023f */
[----:B------:R-:W-:-:S03]  /*16a0*/  IMAD.WIDE.U32 R2, R0, c[0x0][0x1b0], R2 ;  /* 0x00006c0000027a25 */ /* 0x000fc600078e0002 */
[----:B------:R-:W-:Y:S01]  /*16b0*/  UIMAD UR25, UR24, UR7, UR6 ;  /* 0x00000007181972a4 */ /* 0x000fe2000f8e0206 */
[----:B------:R-:W-:Y:S02]  /*16c0*/  IMAD R4, R5, c[0x0][0x2c4], R4 ;  /* 0x0000b10005047a24 */ /* 0x000fe400078e0204 */
[----:B------:R-:W-:Y:S01]  /*16d0*/  IMAD R5, R6, c[0x0][0x1b0], RZ ;  /* 0x00006c0006057a24 */ /* 0x000fe200078e02ff */
[----:B------:R-:W-:Y:S01]  /*16e0*/  ULDC.64 UR6, c[0x0][0x1f0] ;  /* 0x00007c0000067ab9 */ /* 0x000fe20000000a00 */
[----:B------:R-:W-:Y:S02]  /*16f0*/  IMAD.U32 R72, RZ, RZ, UR22 ;  /* 0x00000016ff487e24 */ /* 0x000fe4000f8e00ff */
[----:B------:R-:W-:Y:S01]  /*1700*/  IMAD R6, R0, c[0x0][0x1b4], R5 ;  /* 0x00006d0000067a24 */ /* 0x000fe200078e0205 */
[----:B------:R-:W-:-:S03]  /*1710*/  SHF.R.S32.HI R5, RZ, 0x1f, R4 ;  /* 0x0000001fff057819 */ /* 0x000fc60000011404 */
[----:B------:R-:W-:Y:S01]  /*1720*/  IMAD.IADD R3, R3, 0x1, R6 ;  /* 0x0000000103037824 */ /* 0x000fe200078e0206 */
[----:B------:R-:W-:Y:S01]  /*1730*/  IADD3 R6, R17, 0x20, RZ ;  /* 0x0000002011067810 */ /* 0x000fe20007ffe0ff */
[----:B------:R-:W-:-:S03]  /*1740*/  IMAD R0, R5, c[0x0][0x1a8], RZ ;  /* 0x00006a0005007a24 */ /* 0x000fc600078e02ff */
[----:B------:R-:W-:Y:S01]  /*1750*/  ISETP.GE.AND P2, PT, R6, UR4, PT ;  /* 0x0000000406007c0c */ /* 0x000fe2000bf46270 */
[C---:B------:R-:W-:Y:S01]  /*1760*/  IMAD R7, R4.reuse, c[0x0][0x1ac], R0 ;  /* 0x00006b0004077a24 */ /* 0x040fe200078e0200 */
[----:B------:R-:W-:Y:S01]  /*1770*/  LEA.HI R6, R75, R81, RZ, 0x6 ;  /* 0x000000514b067211 */ /* 0x000fe200078f30ff */
[----:B------:R-:W-:Y:S02]  /*1780*/  IMAD.SHL.U32 R0, R77, 0x40, RZ ;  /* 0x000000404d007824 */ /* 0x000fe400078e00ff */
[----:B------:R-:W-:-:S03]  /*1790*/  IMAD.WIDE.U32 R4, R4, c[0x0][0x1a8], R2 ;  /* 0x00006a0004047a25 */ /* 0x000fc600078e0002 */
[----:B------:R-:W-:Y:S01]  /*17a0*/  LOP3.LUT R0, R0, 0x1c0, RZ, 0xc0, !PT ;  /* 0x000001c000007812 */ /* 0x000fe200078ec0ff */
[----:B------:R-:W-:Y:S01]  /*17b0*/  IMAD.SHL.U32 R2, R26, 0x8, RZ ;  /* 0x000000081a027824 */ /* 0x000fe200078e00ff */
[----:B------:R-:W-:Y:S01]  /*17c0*/  LEA R20, P0, R4, c[0x0][0x160], 0x1 ;  /* 0x0000580004147a11 */ /* 0x000fe200078008ff */
[----:B------:R-:W-:Y:S01]  /*17d0*/  IMAD.IADD R3, R5, 0x1, R7 ;  /* 0x0000000105037824 */ /* 0x000fe200078e0207 */
[----:B------:R-:W-:Y:S01]  /*17e0*/  IADD3 R7, R17, 0x40, RZ ;  /* 0x0000004011077810 */ /* 0x000fe20007ffe0ff */
[----:B------:R-:W-:Y:S01]  /*17f0*/  IMAD.SHL.U32 R6, R6, 0x8, RZ ;  /* 0x0000000806067824 */ /* 0x000fe200078e00ff */
[----:B------:R-:W-:Y:S02]  /*1800*/  LOP3.LUT R5, R0, 0x38, R2, 0xf8, !PT ;  /* 0x0000003800057812 */ /* 0x000fe400078ef802 */
[----:B------:R-:W-:Y:S02]  /*1810*/  SHF.R.U32.HI R0, RZ, 0x3, R0 ;  /* 0x00000003ff007819 */ /* 0x000fe40000011600 */
[----:B------:R-:W-:-:S02]  /*1820*/  LEA.HI.X R19, R4, c[0x0][0x164], R3, 0x1, P0 ;  /* 0x0000590004137a11 */ /* 0x000fc400000f0c03 */
[----:B------:R-:W1:Y:S01]  /*1830*/  SHFL.IDX PT, R4, R20, RZ, 0x181f ;  /* 0x00181fff14047589 */ /* 0x000e6200000e0000 */
[----:B------:R-:W-:Y:S02]  /*1840*/  LOP3.LUT R3, R5, R0, RZ, 0x3c, !PT ;  /* 0x0000000005037212 */ /* 0x000fe400078e3cff */
[----:B------:R-:W-:Y:S01]  /*1850*/  ISETP.GE.AND P0, PT, R17, UR4, PT ;  /* 0x0000000411007c0c */ /* 0x000fe2000bf06270 */
[----:B------:R-:W3:Y:S01]  /*1860*/  SHFL.IDX PT, R5, R19, RZ, 0x181f ;  /* 0x00181fff13057589 */ /* 0x000ee200000e0000 */
[----:B------:R-:W-:Y:S02]  /*1870*/  SHF.R.S32.HI R0, RZ, 0x1f, R9 ;  /* 0x0000001fff007819 */ /* 0x000fe40000011409 */
[----:B------:R-:W-:Y:S02]  /*1880*/  IADD3 R9, P3, R9, R77, RZ ;  /* 0x0000004d09097210 */ /* 0x000fe40007f7e0ff */
[----:B------:R-:W-:Y:S02]  /*1890*/  LOP3.LUT R18, R3, 0xfffffe00, R6, 0xf8, !PT ;  /* 0xfffffe0003127812 */ /* 0x000fe400078ef806 */
[----:B------:R-:W-:Y:S01]  /*18a0*/  LEA.HI.X.SX32 R21, R77, R0, 0x1, P3 ;  /* 0x000000004d157211 */ /* 0x000fe200018f0eff */
[----:B------:R-:W5:Y:S01]  /*18b0*/  SHFL.IDX PT, R6, R20, 0x1, 0x181f ;  /* 0x00381f0014067f89 */ /* 0x000f6200000e0000 */
[----:B------:R-:W-:Y:S01]  /*18c0*/  IADD3 R0, R2, 0x80, RZ ;  /* 0x0000008002007810 */ /* 0x000fe20007ffe0ff */
[----:B------:R-:W-:Y:S01]  /*18d0*/  IMAD.SHL.U32 R76, R18, 0x2, RZ ;  /* 0x00000002124c7824 */ /* 0x000fe200078e00ff */
[----:B------:R-:W-:-:S02]  /*18e0*/  IADD3 R27, R2, 0xc0, RZ ;  /* 0x000000c0021b7810 */ /* 0x000fc40007ffe0ff */
[----:B------:R-:W-:Y:S02]  /*18f0*/  ISETP.GE.AND P1, PT, R7, UR4, PT ;  /* 0x0000000407007c0c */ /* 0x000fe4000bf26270 */
[----:B------:R-:W-:Y:S01]  /*1900*/  @!P0 SHF.R.S32.HI R11, RZ, 0x1f, R0 ;  /* 0x0000001fff0b8819 */ /* 0x000fe20000011400 */
[----:B------:R-:W2:Y:S01]  /*1910*/  SHFL.IDX PT, R7, R19, 0x1, 0x181f ;  /* 0x00381f0013077f89 */ /* 0x000ea200000e0000 */
[--C-:B------:R-:W-:Y:S02]  /*1920*/  SHF.R.S32.HI R3, RZ, 0x1f, R2.reuse ;  /* 0x0000001fff037819 */ /* 0x100fe40000011402 */
[----:B------:R-:W-:Y:S01]  /*1930*/  @!P0 SHF.R.S32.HI R14, RZ, 0x1f, R27 ;  /* 0x0000001fff0e8819 */ /* 0x000fe2000001141b */
[----:B------:R-:W-:Y:S01]  /*1940*/  STL [R1+0x4], R76 ;  /* 0x0000044c01007387 */ /* 0x000fe20000100800 */
[----:B-1----:R-:W-:Y:S01]  /*1950*/  @!P0 LEA R10, P3, R2, R4, 0x1 ;  /* 0x00000004020a8211 */ /* 0x002fe200078608ff */
[----:B------:R-:W-:Y:S01]  /*1960*/  IMAD.WIDE.U32 R22, R9, c[0x0][0x1e0], R2 ;  /* 0x0000780009167a25 */ /* 0x000fe200078e0002 */
[----:B------:R-:W-:-:S02]  /*1970*/  @!P0 LEA.HI R13, R11, R0, RZ, 0x3 ;  /* 0x000000000b0d8211 */ /* 0x000fc400078f18ff */
[----:B------:R-:W-:Y:S01]  /*1980*/  ISETP.GE.AND P6, PT, R0, c[0x0][0x198], PT ;  /* 0x0000660000007a0c */ /* 0x000fe20003fc6270 */
[----:B------:R-:W-:Y:S01]  /*1990*/  IMAD.WIDE.U32 R24, R9, c[0x0][0x208], R2 ;  /* 0x0000820009187a25 */ /* 0x000fe200078e0002 */
[C---:B---3--:R-:W-:Y:S02]  /*19a0*/  @!P0 LEA.HI.X R11, R2.reuse, R5, R3, 0x1, P3 ;  /* 0x00000005020b8211 */ /* 0x048fe400018f0c03 */
[----:B------:R-:W-:Y:S02]  /*19b0*/  ISETP.GE.AND P3, PT, R27, c[0x0][0x198], PT ;  /* 0x000066001b007a0c */ /* 0x000fe40003f66270 */
[----:B------:R-:W-:Y:S02]  /*19c0*/  @!P0 LOP3.LUT R13, R13, 0xfffffff8, RZ, 0xc0, !PT ;  /* 0xfffffff80d0d8812 */ /* 0x000fe400078ec0ff */
[----:B--2---:R-:W-:Y:S01]  /*19d0*/  LOP3.LUT R85, R85, 0xfffffffe, RZ, 0xc0, !PT ;  /* 0xfffffffe55557812 */ /* 0x004fe200078ec0ff */
[----:B----4-:R1:W2:Y:S01]  /*19e0*/  @P4 R2UR UR26, R8 ;  /* 0x00000000081a43c2 */ /* 0x0102a200000e0000 */
[----:B------:R-:W-:-:S13]  /*19f0*/  ISETP.GE.AND P4, PT, R2, c[0x0][0x198], PT ;  /* 0x0000660002007a0c */ /* 0x000fda0003f86270 */
[----:B------:R5:W-:Y:S01]  /*1a00*/  @!P0 LDGSTS.E.BYPASS.LTC128B.128 [R76+0x4080], [R10.64], !P4 ;  /* 0x040800000a4c8fae */ /* 0x000be2000e101d52 */
[----:B-1----:R-:W-:Y:S01]  /*1a10*/  IADD3 R8, R2, 0x40, RZ ;  /* 0x0000004002087810 */ /* 0x002fe20007ffe0ff */
[----:B--2---:R-:W-:Y:S02]  /*1a20*/  @UP0 USHF.R.S32.HI UR29, URZ, 0x1f, UR26 ;  /* 0x0000001f3f1d0899 */ /* 0x004fe4000801141a */
[----:B------:R-:W-:Y:S01]  /*1a30*/  @UP0 UMOV UR28, UR26 ;  /* 0x0000001a001c0c82 */ /* 0x000fe20008000000 */
[----:B------:R-:W-:Y:S01]  /*1a40*/  @!P0 SHF.R.S32.HI R12, RZ, 0x1f, R8 ;  /* 0x0000001fff0c8819 */ /* 0x000fe20000011408 */
[----:B------:R-:W-:Y:S01]  /*1a50*/  @!UP0 UMOV UR28, UR13 ;  /* 0x0000000d001c8c82 */ /* 0x000fe20008000000 */
[----:B------:R-:W-:Y:S02]  /*1a60*/  ISETP.GE.AND P5, PT, R8, c[0x0][0x198], PT ;  /* 0x0000660008007a0c */ /* 0x000fe40003fa6270 */
[----:B------:R-:W-:Y:S01]  /*1a70*/  @!P0 LEA.HI R15, R12, R8, RZ, 0x3 ;  /* 0x000000080c0f8211 */ /* 0x000fe200078f18ff */
[----:B------:R-:W-:Y:S01]  /*1a80*/  @!UP0 UMOV UR29, UR20 ;  /* 0x00000014001d8c82 */ /* 0x000fe20008000000 */
[----:B------:R-:W-:Y:S01]  /*1a90*/  @!P0 LEA.HI R12, R14, R27, RZ, 0x3 ;  /* 0x0000001b0e0c8211 */ /* 0x000fe200078f18ff */
[----:B------:R-:W-:Y:S01]  /*1aa0*/  USEL UR20, UR28, URZ, !UP2 ;  /* 0x0000003f1c147287 */ /* 0x000fe2000d000000 */
[----:B------:R-:W-:Y:S01]  /*1ab0*/  @!P0 LOP3.LUT R14, R15, 0xfffffff8, RZ, 0xc0, !PT ;  /* 0xfffffff80f0e8812 */ /* 0x000fe200078ec0ff */
[----:B------:R-:W-:Y:S01]  /*1ac0*/  USEL UR28, UR29, URZ, !UP2 ;  /* 0x0000003f1d1c7287 */ /* 0x000fe2000d000000 */
[----:B------:R-:W-:Y:S01]  /*1ad0*/  @!P0 LOP3.LUT R16, R12, 0xfffffff8, RZ, 0xc0, !PT ;  /* 0xfffffff80c108812 */ /* 0x000fe200078ec0ff */
[----:B------:R-:W-:-:S02]  /*1ae0*/  @!P0 IMAD.WIDE R12, R13, 0x2, R4 ;  /* 0x000000020d0c8825 */ /* 0x000fc400078e0204 */
[----:B------:R-:W-:Y:S02]  /*1af0*/  UIMAD UR6, UR28, UR6, URZ ;  /* 0x000000061c0672a4 */ /* 0x000fe4000f8e023f */
[--C-:B------:R-:W-:Y:S02]  /*1b00*/  @!P0 IMAD.WIDE R14, R14, 0x2, R4.reuse ;  /* 0x000000020e0e8825 */ /* 0x100fe400078e0204 */
[----:B------:R-:W-:Y:S02]  /*1b10*/  UIMAD UR26, UR20, UR7, UR6 ;  /* 0x00000007141a72a4 */ /* 0x000fe4000f8e0206 */
[----:B------:R-:W-:Y:S01]  /*1b20*/  @!P0 IMAD.WIDE R4, R16, 0x2, R4 ;  /* 0x0000000210048825 */ /* 0x000fe200078e0204 */
[----:B------:R1:W-:Y:S01]  /*1b30*/  @!P0 LDGSTS.E.BYPASS.LTC128B.128 [R76+0x8080], [R14.64], !P5 ;  /* 0x080800000e4c8fae */ /* 0x0003e2000e901d52 */
[----:B------:R-:W-:Y:S02]  /*1b40*/  ULDC.64 UR6, c[0x0][0x1e0] ;  /* 0x0000780000067ab9 */ /* 0x000fe40000000a00 */
[----:B------:R-:W-:Y:S01]  /*1b50*/  UIMAD.WIDE.U32 UR30, UR23, UR6, URZ ;  /* 0x00000006171e72a5 */ /* 0x000fe2000f8e003f */
[----:B------:R2:W-:Y:S01]  /*1b60*/  @!P0 LDGSTS.E.BYPASS.LTC128B.128 [R76+0xc080], [R12.64], !P6 ;  /* 0x0c0800000c4c8fae */ /* 0x0005e2000f101d52 */
[----:B------:R-:W-:-:S03]  /*1b70*/  UIMAD UR23, UR23, UR7, URZ ;  /* 0x00000007171772a4 */ /* 0x000fc6000f8e023f */
[----:B------:R3:W-:Y:S01]  /*1b80*/  @!P0 LDGSTS.E.BYPASS.LTC128B.128 [R76+0x10080], [R4.64], !P3 ;  /* 0x10080000044c8fae */ /* 0x0007e2000d901d52 */
[----:B-----5:R-:W-:-:S04]  /*1b90*/  @!P2 LEA R10, P0, R2, R6, 0x1 ;  /* 0x00000006020aa211 */ /* 0x020fc800078008ff */
[----:B------:R-:W-:-:S05]  /*1ba0*/  @!P2 LEA.HI.X R11, R2, R7, R3, 0x1, P0 ;  /* 0x00000007020ba211 */ /* 0x000fca00000f0c03 */
[----:B------:R4:W-:Y:S01]  /*1bb0*/  @!P2 LDGSTS.E.BYPASS.LTC128B.128 [R76+0x5080], [R10.64], !P4 ;  /* 0x050800000a4cafae */ /* 0x0009e2000e101d52 */
[----:B--2---:R-:W-:Y:S01]  /*1bc0*/  IMAD R12, R21, c[0x0][0x1e0], RZ ;  /* 0x00007800150c7a24 */ /* 0x004fe200078e02ff */
[----:B---3--:R-:W-:Y:S01]  /*1bd0*/  IADD3 R4, R17, 0x60, RZ ;  /* 0x0000006011047810 */ /* 0x008fe20007ffe0ff */
[----:B------:R-:W-:Y:S02]  /*1be0*/  IMAD R5, R21, c[0x0][0x208], RZ ;  /* 0x0000820015057a24 */ /* 0x000fe400078e02ff */
[C---:B------:R-:W-:Y:S01]  /*1bf0*/  IMAD R17, R9.reuse, c[0x0][0x1e4], R12 ;  /* 0x0000790009117a24 */ /* 0x040fe200078e020c */
[----:B------:R-:W-:Y:S01]  /*1c00*/  ISETP.GE.AND P0, PT, R4, UR4, PT ;  /* 0x0000000404007c0c */ /* 0x000fe2000bf06270 */
[----:B------:R-:W-:Y:S01]  /*1c10*/  IMAD R18, R9, c[0x0][0x20c], R5 ;  /* 0x0000830009127a24 */ /* 0x000fe200078e0205 */
[----:B------:R-:W-:Y:S01]  /*1c20*/  @!P2 SHF.R.S32.HI R4, RZ, 0x1f, R0 ;  /* 0x0000001fff04a819 */ /* 0x000fe20000011400 */
[----:B------:R-:W-:Y:S01]  /*1c30*/  ULDC.64 UR4, c[0x0][0x210] ;  /* 0x0000840000047ab9 */ /* 0x000fe20000000a00 */
[----:B------:R-:W-:Y:S01]  /*1c40*/  @!P2 SHF.R.S32.HI R5, RZ, 0x1f, R8 ;  /* 0x0000001fff05a819 */ /* 0x000fe20000011408 */
[----:B------:R-:W-:Y:S01]  /*1c50*/  UIMAD UR4, UR21, UR4, URZ ;  /* 0x00000004150472a4 */ /* 0x000fe2000f8e023f */
[----:B------:R-:W-:Y:S01]  /*1c60*/  @!P2 SHF.R.S32.HI R12, RZ, 0x1f, R27 ;  /* 0x0000001fff0ca819 */ /* 0x000fe2000001141b */
[----:B------:R-:W-:Y:S01]  /*1c70*/  UIADD3 UR21, UR10, UR22, URZ ;  /* 0x000000160a157290 */ /* 0x000fe2000fffe03f */
[----:B------:R-:W-:Y:S01]  /*1c80*/  @!P2 LEA.HI R4, R4, R0, RZ, 0x3 ;  /* 0x000000000404a211 */ /* 0x000fe200078f18ff */
[----:B------:R-:W-:Y:S01]  /*1c90*/  UIMAD UR24, UR24, UR5, UR4 ;  /* 0x00000005181872a4 */ /* 0x000fe2000f8e0204 */
[----:B-1----:R-:W-:Y:S01]  /*1ca0*/  @!P2 LEA.HI R14, R5, R8, RZ, 0x3 ;  /* 0x00000008050ea211 */ /* 0x002fe200078f18ff */
[----:B------:R-:W-:Y:S01]  /*1cb0*/  UISETP.LT.AND UP1, UPT, UR21, 0x30, UPT ;  /* 0x000000301500788c */ /* 0x000fe2000bf21270 */
[----:B------:R-:W-:Y:S01]  /*1cc0*/  @!P2 LEA.HI R5, R12, R27, RZ, 0x3 ;  /* 0x0000001b0c05a211 */ /* 0x000fe200078f18ff */
[----:B------:R-:W-:Y:S01]  /*1cd0*/  ULDC.64 UR4, c[0x0][0x218] ;  /* 0x0000860000047ab9 */ /* 0x000fe20000000a00 */
[----:B------:R-:W-:Y:S01]  /*1ce0*/  @!P2 LOP3.LUT R12, R4, 0xfffffff8, RZ, 0xc0, !PT ;  /* 0xfffffff8040ca812 */ /* 0x000fe200078ec0ff */
[----:B------:R-:W-:Y:S01]  /*1cf0*/  USEL UR27, UR21, 0x30, UP1 ;  /* 0x00000030151b7887 */ /* 0x000fe20008800000 */
[----:B------:R-:W-:Y:S01]  /*1d00*/  SHFL.IDX PT, R4, R20, 0x2, 0x181f ;  /* 0x00581f0014047f89 */ /* 0x000fe200000e0000 */
[----:B------:R-:W-:Y:S01]  /*1d10*/  @!P2 LOP3.LUT R9, R5, 0xfffffff8, RZ, 0xc0, !PT ;  /* 0xfffffff80509a812 */ /* 0x000fe200078ec0ff */
[----:B------:R-:W-:Y:S01]  /*1d20*/  UIMAD UR28, UR28, UR4, URZ ;  /* 0x000000041c1c72a4 */ /* 0x000fe2000f8e023f */
[----:B------:R-:W-:Y:S01]  /*1d30*/  @!P2 LOP3.LUT R14, R14, 0xfffffff8, RZ, 0xc0, !PT ;  /* 0xfffffff80e0ea812 */ /* 0x000fe200078ec0ff */
[----:B------:R-:W1:Y:S01]  /*1d40*/  SHFL.IDX PT, R5, R19, 0x2, 0x181f ;  /* 0x00581f0013057f89 */ /* 0x000e6200000e0000 */
[----:B------:R-:W-:Y:S01]  /*1d50*/  @!P2 IMAD.WIDE R12, R12, 0x2, R6 ;  /* 0x000000020c0ca825 */ /* 0x000fe200078e0206 */
[----:B----4-:R-:W-:Y:S01]  /*1d60*/  @!P1 SHF.R.S32.HI R10, RZ, 0x1f, R0 ;  /* 0x0000001fff0a9819 */ /* 0x010fe20000011400 */
[----:B------:R-:W-:-:S02]  /*1d70*/  UIMAD UR28, UR20, UR5, UR28 ;  /* 0x00000005141c72a4 */ /* 0x000fc4000f8e021c */
[----:B------:R-:W-:Y:S01]  /*1d80*/  @!P2 IMAD.WIDE R14, R14, 0x2, R6 ;  /* 0x000000020e0ea825 */ /* 0x000fe200078e0206 */
[----:B------:R-:W-:-:S03]  /*1d90*/  ULDC.64 UR4, c[0x0][0x208] ;  /* 0x0000820000047ab9 */ /* 0x000fc60000000a00 */
[----:B------:R-:W-:Y:S01]  /*1da0*/  @!P2 IMAD.WIDE R6, R9, 0x2, R6 ;  /* 0x000000020906a825 */ /* 0x000fe200078e0206 */
[----:B------:R1:W-:Y:S01]  /*1db0*/  @!P2 LDGSTS.E.BYPASS.LTC128B.128 [R76+0x9080], [R14.64], !P5 ;  /* 0x090800000e4cafae */ /* 0x0003e2000e901d52 */
[----:B------:R-:W-:-:S03]  /*1dc0*/  @!P1 SHF.R.S32.HI R9, RZ, 0x1f, R8 ;  /* 0x0000001fff099819 */ /* 0x000fc60000011408 */
[----:B------:R2:W-:Y:S01]  /*1dd0*/  @!P2 LDGSTS.E.BYPASS.LTC128B.128 [R76+0xd080], [R12.64], !P6 ;  /* 0x0d0800000c4cafae */ /* 0x0005e2000f101d52 */
[----:B------:R-:W-:Y:S02]  /*1de0*/  @!P1 LEA.HI R9, R9, R8, RZ, 0x3 ;  /* 0x0000000809099211 */ /* 0x000fe400078f18ff */
[----:B------:R-:W-:Y:S01]  /*1df0*/  ISETP.GE.AND P6, PT, R8, c[0x0][0x1d4], PT ;  /* 0x0000750008007a0c */ /* 0x000fe20003fc6270 */
[----:B------:R3:W-:Y:S01]  /*1e00*/  @!P2 LDGSTS.E.BYPASS.LTC128B.128 [R76+0x11080], [R6.64], !P3 ;  /* 0x11080000064cafae */ /* 0x0007e2000d901d52 */
[----:B------:R-:W-:-:S05]  /*1e10*/  @!P1 LOP3.LUT R9, R9, 0xfffffff8, RZ, 0xc0, !PT ;  /* 0xfffffff809099812 */ /* 0x000fca00078ec0ff */
[----:B-1----:R-:W-:Y:S01]  /*1e20*/  @!P1 IMAD.WIDE R14, R9, 0x2, R4 ;  /* 0x00000002090e9825 */ /* 0x002fe200078e0204 */
[----:B------:R-:W-:Y:S02]  /*1e30*/  @!P0 SHF.R.S32.HI R9, RZ, 0x1f, R8 ;  /* 0x0000001fff098819 */ /* 0x000fe40000011408 */
[----:B--2---:R-:W-:Y:S02]  /*1e40*/  @!P1 LEA.HI R12, R10, R0, RZ, 0x3 ;  /* 0x000000000a0c9211 */ /* 0x004fe400078f18ff */
[----:B------:R-:W-:Y:S02]  /*1e50*/  @!P1 LEA R10, P2, R2, R4, 0x1 ;  /* 0x00000004020a9211 */ /* 0x000fe400078408ff */
[----:B---3--:R-:W-:Y:S01]  /*1e60*/  @!P1 SHF.R.S32.HI R7, RZ, 0x1f, R27 ;  /* 0x0000001fff079819 */ /* 0x008fe2000001141b */
[----:B------:R-:W-:Y:S01]  /*1e70*/  SHFL.IDX PT, R6, R20, 0x3, 0x181f ;  /* 0x00781f0014067f89 */ /* 0x000fe200000e0000 */
[----:B------:R-:W-:Y:S02]  /*1e80*/  @!P1 LOP3.LUT R12, R12, 0xfffffff8, RZ, 0xc0, !PT ;  /* 0xfffffff80c0c9812 */ /* 0x000fe400078ec0ff */
[----:B------:R-:W-:-:S02]  /*1e90*/  @!P1 LEA.HI R11, R7, R27, RZ, 0x3 ;  /* 0x0000001b070b9211 */ /* 0x000fc400078f18ff */
[----:B------:R-:W1:Y:S01]  /*1ea0*/  SHFL.IDX PT, R7, R19, 0x3, 0x181f ;  /* 0x00781f0013077f89 */ /* 0x000e6200000e0000 */
[----:B------:R-:W-:Y:S01]  /*1eb0*/  @!P1 IMAD.WIDE R12, R12, 0x2, R4 ;  /* 0x000000020c0c9825 */ /* 0x000fe200078e0204 */
[----:B------:R-:W-:Y:S02]  /*1ec0*/  @!P1 LOP3.LUT R16, R11, 0xfffffff8, RZ, 0xc0, !PT ;  /* 0xfffffff80b109812 */ /* 0x000fe400078ec0ff */
[----:B------:R-:W-:Y:S02]  /*1ed0*/  @!P1 LEA.HI.X R11, R2, R5, R3, 0x1, P2 ;  /* 0x00000005020b9211 */ /* 0x000fe400010f0c03 */
[----:B------:R-:W-:Y:S01]  /*1ee0*/  ISETP.GE.AND P2, PT, R0, c[0x0][0x198], PT ;  /* 0x0000660000007a0c */ /* 0x000fe20003f46270 */
[----:B------:R-:W-:Y:S01]  /*1ef0*/  @!P1 IMAD.WIDE R4, R16, 0x2, R4 ;  /* 0x0000000210049825 */ /* 0x000fe200078e0204 */
[----:B------:R-:W-:Y:S01]  /*1f00*/  @!P0 LEA.HI R9, R9, R8, RZ, 0x3 ;  /* 0x0000000809098211 */ /* 0x000fe200078f18ff */
[----:B------:R2:W-:Y:S04]  /*1f10*/  @!P1 LDGSTS.E.BYPASS.LTC128B.128 [R76+0x6080], [R10.64], !P4 ;  /* 0x060800000a4c9fae */ /* 0x0005e8000e101d52 */
[----:B------:R3:W-:Y:S01]  /*1f20*/  @!P1 LDGSTS.E.BYPASS.LTC128B.128 [R76+0xa080], [R14.64], !P5 ;  /* 0x0a0800000e4c9fae */ /* 0x0007e2000e901d52 */
[----:B------:R-:W-:-:S05]  /*1f30*/  ISETP.GE.AND P5, PT, R2, c[0x0][0x1d4], PT ;  /* 0x0000750002007a0c */ /* 0x000fca0003fa6270 */
[----:B------:R4:W-:Y:S04]  /*1f40*/  @!P1 LDGSTS.E.BYPASS.LTC128B.128 [R76+0xe080], [R12.64], !P2 ;  /* 0x0e0800000c4c9fae */ /* 0x0009e8000d101d52 */
[----:B------:R5:W-:Y:S04]  /*1f50*/  @!P1 LDGSTS.E.BYPASS.LTC128B.128 [R76+0x12080], [R4.64], !P3 ;  /* 0x12080000044c9fae */ /* 0x000be8000d901d52 */
[----:B------:R-:W-:Y:S02]  /*1f60*/  @P5 LOP3.LUT R85, R85, 0x1, RZ, 0xfc, !PT ;  /* 0x0000000155555812 */ /* 0x000fe400078efcff */
[----:B------:R-:W-:-:S03]  /*1f70*/  ISETP.GE.AND P5, PT, R0, c[0x0][0x1d4], PT ;  /* 0x0000750000007a0c */ /* 0x000fc60003fa6270 */
[----:B------:R-:W-:Y:S01]  /*1f80*/  STL [R1+0x28], R85 ;  /* 0x0000285501007387 */ /* 0x000fe20000100800 */
[----:B--2---:R-:W-:-:S05]  /*1f90*/  @!P0 LOP3.LUT R10, R9, 0xfffffff8, RZ, 0xc0, !PT ;  /* 0xfffffff8090a8812 */ /* 0x004fca00078ec0ff */
[----:B-1----:R-:W-:Y:S01]  /*1fa0*/  @!P0 IMAD.WIDE R10, R10, 0x2, R6 ;  /* 0x000000020a0a8825 */ /* 0x002fe200078e0206 */
[----:B----4-:R-:W1:Y:S01]  /*1fb0*/  S2R R12, SR_CTAID.Y ;  /* 0x00000000000c7919 */ /* 0x010e620000002600 */
[----:B-----5:R-:W-:-:S04]  /*1fc0*/  @!P0 LEA R4, P1, R2, R6, 0x1 ;  /* 0x0000000602048211 */ /* 0x020fc800078208ff */
[----:B------:R-:W-:Y:S02]  /*1fd0*/  @!P0 LEA.HI.X R5, R2, R7, R3, 0x1, P1 ;  /* 0x0000000702058211 */ /* 0x000fe400008f0c03 */
[----:B------:R-:W-:Y:S02]  /*1fe0*/  @!P0 SHF.R.S32.HI R2, RZ, 0x1f, R0 ;  /* 0x0000001fff028819 */ /* 0x000fe40000011400 */
[----:B------:R-:W-:Y:S01]  /*1ff0*/  ISETP.GE.AND P1, PT, R8, c[0x0][0x198], PT ;  /* 0x0000660008007a0c */ /* 0x000fe20003f26270 */
[----:B------:R2:W-:Y:S01]  /*2000*/  @!P0 LDGSTS.E.BYPASS.LTC128B.128 [R76+0x7080], [R4.64], !P4 ;  /* 0x07080000044c8fae */ /* 0x0005e2000e101d52 */
[----:B------:R-:W-:Y:S01]  /*2010*/  @!P0 LEA.HI R2, R2, R0, RZ, 0x3 ;  /* 0x0000000002028211 */ /* 0x000fe200078f18ff */
[----:B------:R-:W-:Y:S01]  /*2020*/  IMAD.U32 R8, RZ, RZ, UR20 ;  /* 0x00000014ff087e24 */ /* 0x000fe2000f8e00ff */
[----:B------:R-:W-:Y:S01]  /*2030*/  IADD3 R0, -R77, UR27, RZ ;  /* 0x0000001b4d007c10 */ /* 0x000fe2000fffe1ff */
[----:B------:R-:W-:Y:S01]  /*2040*/  UIADD3 UR27, UR17, -0x1, URZ ;  /* 0xffffffff111b7890 */ /* 0x000fe2000fffe03f */
[----:B------:R-:W-:-:S02]  /*2050*/  @!P0 LOP3.LUT R2, R2, 0xfffffff8, RZ, 0xc0, !PT ;  /* 0xfffffff802028812 */ /* 0x000fc400078ec0ff */
[----:B------:R-:W-:Y:S01]  /*2060*/  ISETP.GE.AND P4, PT, R27, c[0x0][0x1d4], PT ;  /* 0x000075001b007a0c */ /* 0x000fe20003f86270 */
[----:B------:R-:W-:Y:S02]  /*2070*/  USHF.R.S32.HI UR20, URZ, 0x1f, UR27 ;  /* 0x0000001f3f147899 */ /* 0x000fe4000801141b */
[----:B------:R-:W-:Y:S01]  /*2080*/  @!P0 IMAD.WIDE R2, R2, 0x2, R6 ;  /* 0x0000000202028825 */ /* 0x000fe200078e0206 */
[----:B------:R-:W-:Y:S01]  /*2090*/  UIMAD.WIDE.U32 UR32, UR27, UR4, URZ ;  /* 0x000000041b2072a5 */ /* 0x000fe2000f8e003f */
[----:B------:R4:W-:Y:S01]  /*20a0*/  @!P0 LDGSTS.E.BYPASS.LTC128B.128 [R76+0xb080], [R10.64], !P1 ;  /* 0x0b0800000a4c8fae */ /* 0x0009e2000c901d52 */
[C---:B------:R-:W-:Y:S01]  /*20b0*/  ISETP.GE.AND P1, PT, R0.reuse, 0x21, PT ;  /* 0x000000210000780c */ /* 0x040fe20003f26270 */
[----:B------:R-:W-:Y:S02]  /*20c0*/  UIMAD UR4, UR20, UR4, URZ ;  /* 0x00000004140472a4 */ /* 0x000fe4000f8e023f */
[----:B------:R5:W-:Y:S01]  /*20d0*/  @!P0 LDGSTS.E.BYPASS.LTC128B.128 [R76+0xf080], [R2.64], !P2 ;  /* 0x0f080000024c8fae */ /* 0x000be2000d101d52 */
[----:B------:R-:W-:Y:S01]  /*20e0*/  ISETP.GE.AND P2, PT, R0, 0x1, PT ;  /* 0x000000010000780c */ /* 0x000fe20003f46270 */
[----:B------:R-:W-:Y:S01]  /*20f0*/  UIMAD UR4, UR27, UR5, UR4 ;  /* 0x000000051b0472a4 */ /* 0x000fe2000f8e0204 */
[----:B------:R-:W-:Y:S01]  /*2100*/  @!P0 SHF.R.S32.HI R0, RZ, 0x1f, R27 ;  /* 0x0000001fff008819 */ /* 0x000fe2000001141b */
[----:B------:R-:W-:-:S02]  /*2110*/  UISETP.GT.AND UP0, UPT, UR27, UR8, UPT ;  /* 0x000000081b00728c */ /* 0x000fc4000bf04270 */
[----:B------:R-:W-:Y:S01]  /*2120*/  UMOV UR5, 0x5 ;  /* 0x0000000500057882 */ /* 0x000fe20000000000 */
[----:B------:R-:W-:Y:S01]  /*2130*/  @!P0 LEA.HI R0, R0, R27, RZ, 0x3 ;  /* 0x0000001b00008211 */ /* 0x000fe200078f18ff */
[----:B------:R-:W-:Y:S01]  /*2140*/  UIADD3 UR4, UR33, UR4, URZ ;  /* 0x0000000421047290 */ /* 0x000fe2000fffe03f */
[----:B--2---:R-:W-:Y:S02]  /*2150*/  IMAD.IADD R5, R23, 0x1, R17 ;  /* 0x0000000117057824 */ /* 0x004fe400078e0211 */
[----:B------:R-:W-:Y:S01]  /*2160*/  @!P0 LOP3.LUT R0, R0, 0xfffffff8, RZ, 0xc0, !PT ;  /* 0xfffffff800008812 */ /* 0x000fe200078ec0ff */
[----:B------:R-:W-:Y:S01]  /*2170*/  IMAD.MOV.U32 R4, RZ, RZ, R22 ;  /* 0x000000ffff047224 */ /* 0x000fe200078e0016 */
[----:B------:R-:W-:-:S03]  /*2180*/  UIMAD UR4, UR4, 0x30, URZ ;  /* 0x00000030040478a4 */ /* 0x000fc6000f8e023f */
[----:B-1----:R-:W-:-:S04]  /*2190*/  IMAD.WIDE.U32 R4, R12, c[0x0][0x1e8], R4 ;  /* 0x00007a000c047a25 */ /* 0x002fc800078e0004 */
[----:B------:R-:W-:Y:S01]  /*21a0*/  @!P0 IMAD.WIDE R6, R0, 0x2, R6 ;  /* 0x0000000200068825 */ /* 0x000fe200078e0206 */
[----:B------:R-:W-:Y:S02]  /*21b0*/  IADD3 R5, R5, UR25, RZ ;  /* 0x0000001905057c10 */ /* 0x000fe4000fffe0ff */
[----:B----4-:R-:W-:Y:S02]  /*21c0*/  LEA.HI R10, R75, R81, RZ, 0x4 ;  /* 0x000000514b0a7211 */ /* 0x010fe400078f20ff */
[----:B------:R1:W-:Y:S01]  /*21d0*/  @!P0 LDGSTS.E.BYPASS.LTC128B.128 [R76+0x13080], [R6.64], !P3 ;  /* 0x13080000064c8fae */ /* 0x0003e2000d901d52 */
[----:B-----5:R-:W-:Y:S01]  /*21e0*/  IMAD.IADD R3, R25, 0x1, R18 ;  /* 0x0000000119037824 */ /* 0x020fe200078e0212 */
[----:B------:R-:W-:Y:S01]  /*21f0*/  LOP3.LUT P3, RZ, R85, 0x1, RZ, 0xc0, !PT ;  /* 0x0000000155ff7812 */ /* 0x000fe2000786c0ff */
[----:B------:R-:W-:Y:S01]  /*2200*/  IMAD.MOV.U32 R2, RZ, RZ, R24 ;  /* 0x000000ffff027224 */ /* 0x000fe200078e0018 */
[----:B------:R-:W0:Y:S01]  /*2210*/  LDGDEPBAR ;  /* 0x00000000000079af */ /* 0x000e220000000000 */
[----:B------:R-:W-:-:S04]  /*2220*/  IMAD.WIDE.U32 R82, R8, c[0x0][0x1f0], R4 ;  /* 0x00007c0008527a25 */ /* 0x000fc800078e0004 */
[----:B------:R-:W-:Y:S01]  /*2230*/  IMAD.WIDE.U32 R2, R12, c[0x0][0x210], R2 ;  /* 0x000084000c027a25 */ /* 0x000fe200078e0002 */
[----:B------:R-:W-:Y:S01]  /*2240*/  IADD3 R79, R83, UR26, RZ ;  /* 0x0000001a534f7c10 */ /* 0x000fe2000fffe0ff */
[----:B------:R-:W-:Y:S02]  /*2250*/  STL.64 [R1+0x38], R82 ;  /* 0x0000385201007387 */ /* 0x000fe40000100a00 */
[----:B------:R-:W-:Y:S01]  /*2260*/  IMAD.U32 R4, RZ, RZ, UR30 ;  /* 0x0000001eff047e24 */ /* 0x000fe2000f8e00ff */
[----:B------:R-:W-:Y:S01]  /*2270*/  IADD3 R3, R3, UR24, RZ ;  /* 0x0000001803037c10 */ /* 0x000fe2000fffe0ff */
[----:B------:R-:W-:Y:S01]  /*2280*/  UIADD3 UR24, UR31, UR23, URZ ;  /* 0x000000171f187290 */ /* 0x000fe2000fffe03f */
[----:B------:R-:W-:Y:S02]  /*2290*/  IMAD.MOV.U32 R78, RZ, RZ, R82 ;  /* 0x000000ffff4e7224 */ /* 0x000fe400078e0052 */
[----:B------:R-:W-:Y:S01]  /*22a0*/  IMAD.U32 R5, RZ, RZ, UR31 ;  /* 0x0000001fff057e24 */ /* 0x000fe2000f8e00ff */
[----:B------:R-:W-:Y:S01]  /*22b0*/  UIMAD UR23, UR24, UR27, URZ ;  /* 0x0000001b181772a4 */ /* 0x000fe2000f8e023f */
[----:B------:R-:W-:Y:S01]  /*22c0*/  IMAD.WIDE.U32 R4, R4, UR27, R78 ;  /* 0x0000001b04047c25 */ /* 0x000fe2000f8e004e */
[----:B------:R-:W-:Y:S02]  /*22d0*/  STL.64 [R1+0x30], R78 ;  /* 0x0000304e01007387 */ /* 0x000fe40000100a00 */
[----:B------:R-:W-:Y:S01]  /*22e0*/  UIMAD UR23, UR20, UR30, UR23 ;  /* 0x0000001e141772a4 */ /* 0x000fe2000f8e0217 */
[----:B------:R-:W-:Y:S01]  /*22f0*/  IMAD.WIDE.U32 R30, R8, c[0x0][0x218], R2 ;  /* 0x00008600081e7a25 */ /* 0x000fe200078e0002 */
[----:B------:R-:W-:Y:S01]  /*2300*/  USHF.L.U32 UR20, UR6, 0x5, URZ ;  /* 0x0000000506147899 */ /* 0x000fe2000800063f */
[C---:B------:R-:W-:Y:S01]  /*2310*/  @P2 LEA R2, P0, R4.reuse, c[0x0][0x1c8], 0x1 ;  /* 0x0000720004022a11 */ /* 0x040fe200078008ff */
[----:B------:R-:W-:Y:S01]  /*2320*/  USHF.L.U64.HI UR6, UR6, UR5, UR7 ;  /* 0x0000000506067299 */ /* 0x000fe20008010207 */
[----:B-1----:R-:W-:Y:S01]  /*2330*/  IMAD.U32 R6, RZ, RZ, UR32 ;  /* 0x00000020ff067e24 */ /* 0x002fe2000f8e00ff */
[----:B------:R-:W-:Y:S01]  /*2340*/  IADD3 R0, R5, UR23, RZ ;  /* 0x0000001705007c10 */ /* 0x000fe2000fffe0ff */
[----:B------:R-:W-:Y:S01]  /*2350*/  IMAD.MOV.U32 R28, RZ, RZ, R30 ;  /* 0x000000ffff1c7224 */ /* 0x000fe200078e001e */
[----:B------:R-:W-:Y:S01]  /*2360*/  IADD3 R29, R31, UR28, RZ ;  /* 0x0000001c1f1d7c10 */ /* 0x000fe2000fffe0ff */
[----:B------:R-:W-:Y:S01]  /*2370*/  IMAD.U32 R7, RZ, RZ, UR33 ;  /* 0x00000021ff077e24 */ /* 0x000fe2000f8e00ff */
[C---:B------:R-:W-:Y:S01]  /*2380*/  @P2 LEA.HI.X R3, R4.reuse, c[0x0][0x1cc], R0, 0x1, P0 ;  /* 0x0000730004032a11 */ /* 0x040fe200000f0c00 */
[----:B------:R-:W-:Y:S01]  /*2390*/  STL.64 [R1+0x48], R30 ;  /* 0x0000481e01007387 */ /* 0x000fe20000100a00 */
[----:B------:R-:W-:Y:S01]  /*23a0*/  @P1 IADD3 R4, P0, R4, UR20, RZ ;  /* 0x0000001404041c10 */ /* 0x000fe2000ff1e0ff */
[----:B------:R-:W-:-:S02]  /*23b0*/  IMAD.WIDE.U32 R6, R6, 0x30, R28 ;  /* 0x0000003006067825 */ /* 0x000fc400078e001c */
[----:B------:R1:W-:Y:S01]  /*23c0*/  @P2 LDGSTS.E.BYPASS.LTC128B.128 [R76+0x14080], [R2.64], !P3 ;  /* 0x14080000024c2fae */ /* 0x0003e2000d901d52 */
[----:B------:R-:W-:Y:S02]  /*23d0*/  @P1 IADD3.X R0, R0, UR6, RZ, P0, !PT ;  /* 0x0000000600001c10 */ /* 0x000fe400087fe4ff */
[C---:B------:R-:W-:Y:S01]  /*23e0*/  @P1 LEA R8, P0, R4.reuse, c[0x0][0x1c8], 0x1 ;  /* 0x0000720004081a11 */ /* 0x040fe200078008ff */
[----:B------:R1:W-:Y:S01]  /*23f0*/  @P2 LDGSTS.E.BYPASS.LTC128B.128 [R76+0x15880], [R2.64+0x80], !P6 ;  /* 0x15880080024c2fae */ /* 0x0003e2000f101d52 */
[----:B------:R-:W-:Y:S02]  /*2400*/  ISETP.GT.AND P3, PT, R81, 0x7f, PT ;  /* 0x0000007f5100780c */ /* 0x000fe40003f64270 */
[----:B------:R-:W-:Y:S01]  /*2410*/  @P1 LEA.HI.X R9, R4, c[0x0][0x1cc], R0, 0x1, P0 ;  /* 0x0000730004091a11 */ /* 0x000fe200000f0c00 */
[----:B------:R1:W-:Y:S01]  /*2420*/  @P2 LDGSTS.E.BYPASS.LTC128B.128 [R76+0x17080], [R2.64+0x100], !P5 ;  /* 0x17080100024c2fae */ /* 0x0003e2000e901d52 */
[----:B------:R-:W-:Y:S02]  /*2430*/  IADD3 R0, R7, UR4, RZ ;  /* 0x0000000407007c10 */ /* 0x000fe4000fffe0ff */
[----:B------:R-:W-:Y:S01]  /*2440*/  LEA R12, P0, R6, c[0x0][0x1f8], 0x1 ;  /* 0x00007e00060c7a11 */ /* 0x000fe200078008ff */
[----:B------:R1:W-:Y:S01]  /*2450*/  @P2 LDGSTS.E.BYPASS.LTC128B.128 [R76+0x18880], [R2.64+0x180], !P4 ;  /* 0x18880180024c2fae */ /* 0x0003e2000e101d52 */
[----:B------:R-:W-:-:S02]  /*2460*/  LOP3.LUT P2, RZ, R85, 0x1, RZ, 0xc0, !PT ;  /* 0x0000000155ff7812 */ /* 0x000fc4000784c0ff */
[----:B------:R-:W-:Y:S01]  /*2470*/  LEA.HI.X R13, R6, c[0x0][0x1fc], R0, 0x1, P0 ;  /* 0x00007f00060d7a11 */ /* 0x000fe200000f0c00 */
[----:B------:R-:W-:Y:S01]  /*2480*/  IMAD.SHL.U32 R6, R77, 0x8, RZ ;  /* 0x000000084d067824 */ /* 0x000fe200078e00ff */
[----:B------:R-:W-:Y:S01]  /*2490*/  STL.64 [R1+0x40], R28 ;  /* 0x0000401c01007387 */ /* 0x000fe20000100a00 */
[----:B------:R-:W-:Y:S01]  /*24a0*/  @!P3 IMAD.MOV.U32 R7, RZ, RZ, c[0x0][0x208] ;  /* 0x00008200ff07b624 */ /* 0x000fe200078e00ff */
[----:B------:R-:W-:Y:S01]  /*24b0*/  P2R R16, PR, RZ, 0x8 ;  /* 0x00000008ff107803 */ /* 0x000fe20000000000 */
[----:B------:R-:W-:-:S03]  /*24c0*/  @!P3 IMAD.MOV.U32 R11, RZ, RZ, c[0x0][0x20c] ;  /* 0x00008300ff0bb624 */ /* 0x000fc600078e00ff */
[----:B---3--:R-:W-:-:S03]  /*24d0*/  @!P3 LEA R14, P0, R7, R12, 0x6 ;  /* 0x0000000c070eb211 */ /* 0x008fc600078030ff */
[----:B------:R2:W-:Y:S01]  /*24e0*/  @P1 LDGSTS.E.BYPASS.LTC128B.128 [R76+0x15080], [R8.64], !P2 ;  /* 0x15080000084c1fae */ /* 0x0005e2000d101d52 */
[----:B------:R-:W-:Y:S02]  /*24f0*/  @!P3 LEA.HI.X R15, R7, R13, R11, 0x6, P0 ;  /* 0x0000000d070fb211 */ /* 0x000fe400000f340b */
[----:B------:R-:W-:Y:S01]  /*2500*/  LOP3.LUT P0, RZ, R26, 0x2, RZ, 0xc0, !PT ;  /* 0x000000021aff7812 */ /* 0x000fe2000780c0ff */
[----:B------:R2:W-:Y:S01]  /*2510*/  @P1 LDGSTS.E.BYPASS.LTC128B.128 [R76+0x16880], [R8.64+0x80], !P6 ;  /* 0x16880080084c1fae */ /* 0x0005e2000f101d52 */
[----:B------:R-:W-:-:S03]  /*2520*/  SEL R7, RZ, 0x1, P2 ;  /* 0x00000001ff077807 */ /* 0x000fc60001000000 */
[----:B------:R2:W-:Y:S04]  /*2530*/  @P1 LDGSTS.E.BYPASS.LTC128B.128 [R76+0x18080], [R8.64+0x100], !P5 ;  /* 0x18080100084c1fae */ /* 0x0005e8000e901d52 */
[----:B------:R2:W-:Y:S01]  /*2540*/  @P1 LDGSTS.E.BYPASS.LTC128B.128 [R76+0x19880], [R8.64+0x180], !P4 ;  /* 0x19880180084c1fae */ /* 0x0005e2000e101d52 */
[C---:B-1----:R-:W-:Y:S02]  /*2550*/  LOP3.LUT R2, R10.reuse, 0xfffffff0, RZ, 0xc0, !PT ;  /* 0xfffffff00a027812 */ /* 0x042fe400078ec0ff */
        /* <DEDUP_REMOVED lines=46> */
[----:B------:R-:W-:-:S02]  /*2840*/  IADD3 R5, R72, UR10, -R77 ;  /* 0x0000000a48057c10 */ /* 0x000fc4000fffe84d */
        /* <DEDUP_REMOVED lines=36> */
[----:B--2---:R-:W1:Y:S04]  /*2a90*/  LDSM.16.M88.4 R8, [R135+0x14080] ;  /* 0x014080008708783b */ /* 0x004e680000000200 */
[----:B------:R-:W2:Y:S04]  /*2aa0*/  LDSM.16.M88.4 R20, [R135+0x14880] ;  /* 0x014880008714783b */ /* 0x000ea80000000200 */
[----:B------:R-:W3:Y:S04]  /*2ab0*/  LDSM.16.M88.4 R28, [R135+0x15080] ;  /* 0x01508000871c783b */ /* 0x000ee80000000200 */
[----:B------:R-:W4:Y:S04]  /*2ac0*/  LDSM.16.M88.4 R44, [R242] ;  /* 0x00000000f22c783b */ /* 0x000f280000000200 */
[----:B------:R-:W5:Y:S04]  /*2ad0*/  LDSM.16.M88.4 R48, [R242+0x800] ;  /* 0x00080000f230783b */ /* 0x000f680000000200 */
        /* <DEDUP_REMOVED lines=18> */
[----:B---3--:R-:W-:Y:S08]  /*2c00*/  HMMA.16816.F32 R40, R160, R28, RZ ;  /* 0x0000001ca028723c */ /* 0x008ff000000018ff */
[----:B----4-:R-:W-:Y:S04]  /*2c10*/  HMMA.16816.F32 R20, R164, R46, R24 ;  /* 0x0000002ea414723c */ /* 0x010fe80000001818 */
[----:B------:R1:W-:Y:S01]  /*2c20*/  LDGSTS.E.BYPASS.LTC128B.128 [R76+0x8880], [R12.64+0x180], !P3 ;  /* 0x088801800c4c7fae */ /* 0x0003e2000d901d52 */
[----:B------:R-:W-:-:S03]  /*2c30*/  ISETP.NE.AND P3, PT, R16, RZ, PT ;  /* 0x000000ff1000720c */ /* 0x000fc60003f65270 */
[C---:B------:R-:W-:Y:S08]  /*2c40*/  HMMA.16816.F32 R16, R160.reuse, R8, RZ ;  /* 0x00000008a010723c */ /* 0x040ff000000018ff */
[----:B------:R-:W-:Y:S02]  /*2c50*/  HMMA.16816.F32 R8, R160, R30, RZ ;  /* 0x0000001ea008723c */ /* 0x000fe400000018ff */
[----:B------:R-:W-:-:S02]  /*2c60*/  @!P3 ISETP.LT.OR P6, PT, R5, 0x21, !P6 ;  /* 0x000000210500b80c */ /* 0x000fc400077c1670 */
[C---:B------:R-:W-:Y:S02]  /*2c70*/  @!P3 ISETP.LT.OR P2, PT, R5.reuse, 0x21, !P2 ;  /* 0x000000210500b80c */ /* 0x040fe40005741670 */
[C---:B------:R-:W-:Y:S02]  /*2c80*/  @!P3 ISETP.LT.OR P1, PT, R5.reuse, 0x21, !P1 ;  /* 0x000000210500b80c */ /* 0x040fe40004f21670 */
[----:B------:R-:W-:Y:S01]  /*2c90*/  @!P3 ISETP.LT.OR P0, PT, R5, 0x21, !P0 ;  /* 0x000000210500b80c */ /* 0x000fe20004701670 */
[----:B-----5:R-:W-:Y:S01]  /*2ca0*/  HMMA.16816.F32 R24, R164, R48, R32 ;  /* 0x00000030a418723c */ /* 0x020fe20000001820 */
        /* <DEDUP_REMOVED lines=185> */
.L_x_240:
        /* <DEDUP_REMOVED lines=9> */
[----:B------:R-:W-:Y:S01]  /*38d0*/  ULDC UR7, c[0x0][0x324] ;  /* 0x0000c90000077ab9 */ /* 0x000fe20000000800 */
[----:B------:R-:W-:Y:S01]  /*38e0*/  LOP3.LUT R8, R7, 0xffffff8, RZ, 0xc0, !PT ;  /* 0x0ffffff807087812 */ /* 0x000fe200078ec0ff */
[----:B------:R-:W-:Y:S01]  /*38f0*/  FMUL.FTZ R7, R48, c[0x0][0x320] ;  /* 0x0000c80030077a20 */ /* 0x000fe20000410000 */
[----:B------:R-:W-:Y:S01]  /*3900*/  SHF.R.S32.HI R10, RZ, 0x1f, R2 ;  /* 0x0000001fff0a7819 */ /* 0x000fe20000011402 */
[----:B------:R-:W-:Y:S01]  /*3910*/  ULOP3.LUT UR7, URZ, UR7, URZ, 0x33, !UPT ;  /* 0x000000073f077292 */ /* 0x000fe2000f8e333f */
[----:B------:R-:W-:Y:S01]  /*3920*/  PLOP3.LUT P1, PT, PT, PT, UP0, 0x80, 0x0 ;  /* 0x000000000000781c */ /* 0x000fe20003f2f008 */
[----:B------:R-:W-:Y:S01]  /*3930*/  IMAD.IADD R9, R73, 0x1, -R8 ;  /* 0x0000000149097824 */ /* 0x000fe200078e0a08 */
[----:B------:R4:W2:Y:S01]  /*3940*/  MUFU.TANH R22, R7 ;  /* 0x0000000700167308 */ /* 0x0008a20000002400 */
[----:B------:R-:W-:Y:S01]  /*3950*/  PLOP3.LUT P0, PT, PT, PT, UP0, 0x80, 0x0 ;  /* 0x000000000000781c */ /* 0x000fe20003f0f008 */
[----:B------:R-:W-:Y:S01]  /*3960*/  UISETP.GE.AND UP0, UPT, UR9, 0x1, UPT ;  /* 0x000000010900788c */ /* 0x000fe2000bf06270 */
        /* <DEDUP_REMOVED lines=30> */
[----:B------:R-:W-:Y:S01]  /*3b50*/  IADD3 R9, -R11, UR10, R72 ;  /* 0x0000000a0b097c10 */ /* 0x000fe2000fffe148 */
[----:B------:R1:W-:Y:S01]  /*3b60*/  STL [R1+0x7c], R11 ;  /* 0x00007c0b01007387 */ /* 0x0003e20000100800 */
[----:B------:R-:W-:-:S04]  /*3b70*/  IADD3 R2, R2, -UR12, RZ ;  /* 0x8000000c02027c10 */ /* 0x000fc8000fffe0ff */
        /* <DEDUP_REMOVED lines=9> */
[----:B--23--:R-:W-:Y:S01]  /*3c10*/  IMAD.U32 R12, RZ, RZ, UR12 ;  /* 0x0000000cff0c7e24 */ /* 0x00cfe2000f8e00ff */
[----:B------:R-:W-:Y:S04]  /*3c20*/  BSSY B0, `(.L_x_242) ;  /* 0x0000011000007945 */ /* 0x000fe80003800000 */
[----:B------:R-:W-:-:S04]  /*3c30*/  IADD3 R6, -R12, UR10, R6 ;  /* 0x0000000a0c067c10 */ /* 0x000fc8000fffe106 */
[----:B------:R-:W-:-:S13]  /*3c40*/  ISETP.GT.AND P0, PT, R6, -0x1, PT ;  /* 0xffffffff0600780c */ /* 0x000fda0003f04270 */
[----:B------:R-:W-:Y:S05]  /*3c50*/  @P0 BRA `(.L_x_243) ;  /* 0x0000008000000947 */ /* 0x000fea0003800000 */
[----:B------:R-:W-:Y:S01]  /*3c60*/  UISETP.NE.AND UP0, UPT, UR9, 0x1, UPT ;  /* 0x000000010900788c */ /* 0x000fe2000bf05270 */
[----:B------:R-:W-:-:S05]  /*3c70*/  LOP3.LUT R6, RZ, R6, RZ, 0x33, !PT ;  /* 0x00000006ff067212 */ /* 0x000fca00078e33ff */
[----:B------:R-:W-:Y:S02]  /*3c80*/  PLOP3.LUT P1, PT, PT, PT, UP0, 0x80, 0x0 ;  /* 0x000000000000781c */ /* 0x000fe40003f2f008 */
[----:B------:R-:W-:-:S11]  /*3c90*/  PLOP3.LUT P0, PT, PT, PT, UP0, 0x80, 0x0 ;  /* 0x000000000000781c */ /* 0x000fd60003f0f008 */
[----:B------:R-:W-:-:S05]  /*3ca0*/  @P1 IMAD.HI.U32 R12, R6, c[0x0][0x330], RZ ;  /* 0x0000cc00060c1a27 */ /* 0x000fca00078e00ff */
[----:B------:R-:W-:-:S04]  /*3cb0*/  @P0 SHF.R.U32.HI R6, RZ, c[0x0][0x334], R12 ;  /* 0x0000cd00ff060a19 */ /* 0x000fc8000001160c */
[----:B------:R-:W-:Y:S01]  /*3cc0*/  LOP3.LUT R6, RZ, R6, RZ, 0x33, !PT ;  /* 0x00000006ff067212 */ /* 0x000fe200078e33ff */
[----:B------:R-:W-:Y:S05]  /*3cd0*/  BRA `(.L_x_244) ;  /* 0x0000005000007947 */ /* 0x000fea0003800000 */
.L_x_243:
[----:B------:R-:W-:-:S06]  /*3ce0*/  UISETP.NE.AND UP0, UPT, UR9, 0x1, UPT ;  /* 0x000000010900788c */ /* 0x000fcc000bf05270 */
[----:B------:R-:W-:Y:S02]  /*3cf0*/  PLOP3.LUT P1, PT, PT, PT, UP0, 0x80, 0x0 ;  /* 0x000000000000781c */ /* 0x000fe40003f2f008 */
[----:B------:R-:W-:-:S11]  /*3d00*/  PLOP3.LUT P0, PT, PT, PT, UP0, 0x80, 0x0 ;  /* 0x000000000000781c */ /* 0x000fd60003f0f008 */
[----:B------:R-:W-:-:S05]  /*3d10*/  @P1 IMAD.HI.U32 R12, R6, c[0x0][0x330], RZ ;  /* 0x0000cc00060c1a27 */ /* 0x000fca00078e00ff */
[----:B------:R-:W-:Y:S02]  /*3d20*/  @P0 SHF.R.U32.HI R6, RZ, c[0x0][0x334], R12 ;  /* 0x0000cd00ff060a19 */ /* 0x000fe4000001160c */
.L_x_244:
[----:B------:R-:W-:Y:S05]  /*3d30*/  BSYNC B0 ;  /* 0x0000000000007941 */ /* 0x000fea0003800000 */
.L_x_242:
[----:B------:R-:W-:-:S05]  /*3d40*/  IMAD R6, R6, c[0x0][0x32c], R11 ;  /* 0x0000cb0006067a24 */ /* 0x000fca00078e020b */
[----:B------:R-:W-:Y:S02]  /*3d50*/  IADD3 R12, R6, c[0x0][0x32c], RZ ;  /* 0x0000cb00060c7a10 */ /* 0x000fe40007ffe0ff */
[----:B------:R-:W-:Y:S02]  /*3d60*/  IMNMX R2, R2, R6, !PT ;  /* 0x0000000602027217 */ /* 0x000fe40007800200 */
[----:B------:R-:W-:Y:S02]  /*3d70*/  IMNMX R5, R5, R12, PT ;  /* 0x0000000c05057217 */ /* 0x000fe40003800200 */
.L_x_241:
        /* <DEDUP_REMOVED lines=55> */
[----:B------:R-:W-:Y:S01]  /*40f0*/  UISETP.GE.AND UP6, UPT, UR9, 0x1, UPT ;  /* 0x000000010900788c */ /* 0x000fe2000bfc6270 */
        /* <DEDUP_REMOVED lines=38> */
[----:B--234-:R-:W-:Y:S01]  /*4360*/  IMAD.U32 R7, RZ, RZ, UR12 ;  /* 0x0000000cff077e24 */ /* 0x01cfe2000f8e00ff */
[----:B------:R-:W-:Y:S04]  /*4370*/  BSSY B0, `(.L_x_246) ;  /* 0x0000015000007945 */ /* 0x000fe80003800000 */
[----:B------:R-:W-:-:S04]  /*4380*/  IADD3 R6, -R7, UR10, R6 ;  /* 0x0000000a07067c10 */ /* 0x000fc8000fffe106 */
[----:B------:R-:W-:-:S13]  /*4390*/  ISETP.GT.AND P0, PT, R6, -0x1, PT ;  /* 0xffffffff0600780c */ /* 0x000fda0003f04270 */
[----:B------:R-:W-:Y:S05]  /*43a0*/  @P0 BRA `(.L_x_247) ;  /* 0x000000a000000947 */ /* 0x000fea0003800000 */
[----:B------:R-:W-:Y:S01]  /*43b0*/  UP2UR UR22, UPR, URZ, 0x1 ;  /* 0x000000013f167883 */ /* 0x000fe20008000000 */
[----:B------:R-:W-:Y:S01]  /*43c0*/  LOP3.LUT R6, RZ, R6, RZ, 0x33, !PT ;  /* 0x00000006ff067212 */ /* 0x000fe200078e33ff */
[----:B------:R-:W-:-:S06]  /*43d0*/  UISETP.NE.AND UP0, UPT, UR9, 0x1, UPT ;  /* 0x000000010900788c */ /* 0x000fcc000bf05270 */
[----:B------:R-:W-:Y:S02]  /*43e0*/  PLOP3.LUT P1, PT, PT, PT, UP0, 0x80, 0x0 ;  /* 0x000000000000781c */ /* 0x000fe40003f2f008 */
[----:B------:R-:W-:Y:S01]  /*43f0*/  PLOP3.LUT P0, PT, PT, PT, UP0, 0x80, 0x0 ;  /* 0x000000000000781c */ /* 0x000fe20003f0f008 */
[----:B------:R-:W-:-:S10]  /*4400*/  UISETP.NE.AND UP0, UPT, UR22, URZ, UPT ;  /* 0x0000003f1600728c */ /* 0x000fd4000bf05270 */
[----:B------:R-:W-:-:S05]  /*4410*/  @P1 IMAD.HI.U32 R7, R6, c[0x0][0x330], RZ ;  /* 0x0000cc0006071a27 */ /* 0x000fca00078e00ff */
[----:B------:R-:W-:-:S04]  /*4420*/  @P0 SHF.R.U32.HI R6, RZ, c[0x0][0x334], R7 ;  /* 0x0000cd00ff060a19 */ /* 0x000fc80000011607 */
[----:B------:R-:W-:Y:S01]  /*4430*/  LOP3.LUT R6, RZ, R6, RZ, 0x33, !PT ;  /* 0x00000006ff067212 */ /* 0x000fe200078e33ff */
[----:B------:R-:W-:Y:S05]  /*4440*/  BRA `(.L_x_248) ;  /* 0x0000007000007947 */ /* 0x000fea0003800000 */
.L_x_247:
[----:B------:R-:W-:Y:S02]  /*4450*/  UP2UR UR22, UPR, URZ, 0x1 ;  /* 0x000000013f167883 */ /* 0x000fe40008000000 */
[----:B------:R-:W-:-:S06]  /*4460*/  UISETP.NE.AND UP0, UPT, UR9, 0x1, UPT ;  /* 0x000000010900788c */ /* 0x000fcc000bf05270 */
[----:B------:R-:W-:Y:S02]  /*4470*/  PLOP3.LUT P1, PT, PT, PT, UP0, 0x80, 0x0 ;  /* 0x000000000000781c */ /* 0x000fe40003f2f008 */
[----:B------:R-:W-:Y:S01]  /*4480*/  PLOP3.LUT P0, PT, PT, PT, UP0, 0x80, 0x0 ;  /* 0x000000000000781c */ /* 0x000fe20003f0f008 */
[----:B------:R-:W-:-:S10]  /*4490*/  UISETP.NE.AND UP0, UPT, UR22, URZ, UPT ;  /* 0x0000003f1600728c */ /* 0x000fd4000bf05270 */
[----:B------:R-:W-:-:S05]  /*44a0*/  @P1 IMAD.HI.U32 R7, R6, c[0x0][0x330], RZ ;  /* 0x0000cc0006071a27 */ /* 0x000fca00078e00ff */
[----:B------:R-:W-:Y:S02]  /*44b0*/  @P0 SHF.R.U32.HI R6, RZ, c[0x0][0x334], R7 ;  /* 0x0000cd00ff060a19 */ /* 0x000fe40000011607 */
.L_x_248:
[----:B------:R-:W-:Y:S05]  /*44c0*/  BSYNC B0 ;  /* 0x0000000000007941 */ /* 0x000fea0003800000 */
.L_x_246:
[----:B------:R-:W-:-:S05]  /*44d0*/  IMAD R6, R6, c[0x0][0x32c], R11 ;  /* 0x0000cb0006067a24 */ /* 0x000fca00078e020b */
[----:B------:R-:W-:Y:S02]  /*44e0*/  IADD3 R7, R6, c[0x0][0x32c], RZ ;  /* 0x0000cb0006077a10 */ /* 0x000fe40007ffe0ff */
[----:B------:R-:W-:Y:S02]  /*44f0*/  IMNMX R2, R2, R6, !PT ;  /* 0x0000000602027217 */ /* 0x000fe40007800200 */
[----:B------:R-:W-:Y:S02]  /*4500*/  IMNMX R5, R5, R7, PT ;  /* 0x0000000705057217 */ /* 0x000fe40003800200 */
.L_x_245:
        /* <DEDUP_REMOVED lines=51> */
[----:B------:R-:W-:Y:S02]  /*4840*/  PLOP3.LUT P1, PT, PT, PT, UP5, 0x40, 0x0 ;  /* 0x000000000000781c */ /* 0x000fe40003f2e858 */
        /* <DEDUP_REMOVED lines=262> */
[----:B------:R-:W-:Y:S01]  /*58b0*/  UIMAD.WIDE.U32 UR22, UR11, UR4, URZ ;  /* 0x000000040b1672a5 */ /* 0x000fe2000f8e003f */
[----:B------:R4:W5:Y:S01]  /*58c0*/  LDL.LU R163, [R1+0x98] ;  /* 0x0000980001a37983 */ /* 0x0009620000300800 */
        /* <DEDUP_REMOVED lines=76> */
[----:B------:R-:W-:Y:S01]  /*5d90*/  HMMA.16816.F32 R156, R128, R152, R156 ;  /* 0x00000098809c723c */ /* 0x000fe2000000189c */
[----:B------:R-:W-:Y:S01]  /*5da0*/  FADD.FTZ R0, R88, R0 ;  /* 0x0000000058007221 */ /* 0x000fe20000010000 */
[----:B------:R-:W-:Y:S01]  /*5db0*/  @UP6 UMOV UR21, UR23 ;  /* 0x0000001700156c82 */ /* 0x000fe20008000000 */
[----:B------:R-:W-:Y:S01]  /*5dc0*/  LDSM.16.MT88.4 R88, [R240+0x8080] ;  /* 0x00808000f058783b */ /* 0x000fe20000004200 */
[----:B------:R-:W-:-:S03]  /*5dd0*/  IMAD.MOV.U32 R11, RZ, RZ, R64 ;  /* 0x000000ffff0b7224 */ /* 0x000fc600078e0040 */
[----:B------:R4:W5:Y:S01]  /*5de0*/  LDL.LU R160, [R1+0x8c] ;  /* 0x00008c0001a07983 */ /* 0x0009620000300800 */
[C---:B------:R-:W-:Y:S03]  /*5df0*/  HMMA.16816.F32 R144, R128.reuse, R146, R136 ;  /* 0x000000928090723c */ /* 0x040fe60000001888 */
[----:B------:R-:W1:Y:S05]  /*5e00*/  LDSM.16.MT88.4 R136, [R240+0x5080] ;  /* 0x00508000f088783b */ /* 0x000e6a0000004200 */
[----:B------:R-:W-:Y:S01]  /*5e10*/  HMMA.16816.F32 R152, R128, R154, R96 ;  /* 0x0000009a8098723c */ /* 0x000fe20000001860 */
[----:B------:R-:W-:Y:S01]  /*5e20*/  FADD.FTZ R2, R87, R0 ;  /* 0x0000000057027221 */ /* 0x000fe20000010000 */
[----:B------:R4:W5:Y:S05]  /*5e30*/  LDL.LU R135, [R1+0x88] ;  /* 0x0000880001877983 */ /* 0x00096a0000300800 */
[----:B------:R-:W-:Y:S01]  /*5e40*/  IMAD.MOV.U32 R98, RZ, RZ, R33 ;  /* 0x000000ffff627224 */ /* 0x000fe200078e0021 */
[----:B------:R-:W-:-:S02]  /*5e50*/  MOV R97, R34 ;  /* 0x0000002200617202 */ /* 0x000fc40000000f00 */
        /* <DEDUP_REMOVED lines=46> */
[----:B------:R-:W-:Y:S01]  /*6140*/  FADD.FTZ R0, R3, R5 ;  /* 0x0000000503007221 */ /* 0x000fe20000010000 */
[----:B------:R-:W-:-:S02]  /*6150*/  @UP6 USHF.R.U32.HI UR11, URZ, UR5, UR21 ;  /* 0x000000053f0b6299 */ /* 0x000fc40008011615 */
[----:B------:R-:W-:Y:S02]  /*6160*/  UISETP.GE.AND UP6, UPT, UR9, 0x1, UPT ;  /* 0x000000010900788c */ /* 0x000fe4000bfc6270 */
[----:B------:R4:W-:Y:S04]  /*6170*/  STL [R1+0x24], R0 ;  /* 0x0000240001007387 */ /* 0x0009e80000100800 */
[----:B------:R4:W-:Y:S01]  /*6180*/  STL [R1+0x20], R2 ;  /* 0x0000200201007387 */ /* 0x0009e20000100800 */
[----:B------:R-:W-:Y:S01]  /*6190*/  PLOP3.LUT P0, PT, PT, PT, UP6, 0x40, 0x0 ;  /* 0x000000000000781c */ /* 0x000fe20003f0e868 */
[----:B---3--:R-:W-:Y:S01]  /*61a0*/  HMMA.16816.F32 R108, R128, R112, R108 ;  /* 0x00000070806c723c */ /* 0x008fe2000000186c */
[----:B------:R-:W-:-:S03]  /*61b0*/  UIADD3 UR4, UR16, UR11, URZ ;  /* 0x0000000b10047290 */ /* 0x000fc6000fffe03f */
[----:B------:R-:W-:-:S04]  /*61c0*/  ULDC UR11, c[0x0][0x328] ;  /* 0x0000ca00000b7ab9 */ /* 0x000fc80000000800 */
[----:B------:R-:W-:Y:S01]  /*61d0*/  HMMA.16816.F32 R112, R128, R114, R116 ;  /* 0x000000728070723c */ /* 0x000fe20000001874 */
[----:B------:R-:W-:Y:S02]  /*61e0*/  UIADD3 UR17, UR17, -0x2, URZ ;  /* 0xfffffffe11117890 */ /* 0x000fe4000fffe03f */
[----:B------:R-:W-:-:S05]  /*61f0*/  UIADD3 UR11, UR4, UR11, URZ ;  /* 0x0000000b040b7290 */ /* 0x000fca000fffe03f */
        /* <DEDUP_REMOVED lines=18> */
.L_x_250:
[----:B------:R-:W-:Y:S02]  /*6320*/  UISETP.NE.AND UP0, UPT, UR9, 0x1, UPT ;  /* 0x000000010900788c */ /* 0x000fe4000bf05270 */
[----:B------:R-:W-:Y:S02]  /*6330*/  ULDC.64 UR4, c[0x0][0x330] ;  /* 0x0000cc0000047ab9 */ /* 0x000fe40000000a00 */
[----:B------:R-:W-:-:S07]  /*6340*/  UIMAD.WIDE.U32 UR22, UR16, UR4, URZ ;  /* 0x00000004101672a5 */ /* 0x000fce000f8e003f */
[----:B------:R-:W-:Y:S02]  /*6350*/  @UP0 UMOV UR21, UR23 ;  /* 0x0000001700150c82 */ /* 0x000fe40008000000 */
[----:B------:R-:W-:Y:S02]  /*6360*/  @UP0 USHF.R.U32.HI UR16, URZ, UR5, UR21 ;  /* 0x000000053f100299 */ /* 0x000fe40008011615 */
.L_x_251:
[----:B------:R-:W-:Y:S02]  /*6370*/  ULDC UR4, c[0x0][0x32c] ;  /* 0x0000cb0000047ab9 */ /* 0x000fe40000000800 */
[----:B------:R-:W-:-:S04]  /*6380*/  UIMAD UR4, UR16, UR9, UR4 ;  /* 0x00000009100472a4 */ /* 0x000fc8000f8e0204 */
[----:B------:R-:W-:-:S04]  /*6390*/  UISETP.LT.AND UP0, UPT, UR11, UR4, UPT ;  /* 0x000000040b00728c */ /* 0x000fc8000bf01270 */
[----:B------:R-:W-:-:S04]  /*63a0*/  USEL UR11, UR11, UR4, UP0 ;  /* 0x000000040b0b7287 */ /* 0x000fc80008000000 */
.L_x_249:
        /* <DEDUP_REMOVED lines=38> */
.L_x_263:
        /* <DEDUP_REMOVED lines=79> */
.L_x_253:
        /* <DEDUP_REMOVED lines=272> */
.L_x_254:
        /* <DEDUP_REMOVED lines=12> */
[----:B------:R-:W-:Y:S01]  /*7cc0*/  PLOP3.LUT P0, PT, PT, PT, UP0, 0x40, 0x0 ;  /* 0x000000000000781c */ /* 0x000fe20003f0e808 */
[----:B------:R-:W-:Y:S02]  /*7cd0*/  IMAD.U32 R0, RZ, RZ, UR12 ;  /* 0x0000000cff007e24 */ /* 0x000fe4000f8e00ff */
[----:B------:R-:W1:Y:S01]  /*7ce0*/  SHFL.IDX PT, R4, R5, RZ, 0x1c1f ;  /* 0x001c1fff05047589 */ /* 0x000e6200000e0000 */
[----:B---3--:R-:W-:Y:S04]  /*7cf0*/  IADD3 R3, -R24, 0x1, R3 ;  /* 0x0000000118037810 */ /* 0x008fe80007ffe103 */
[----:B------:R-:W-:Y:S04]  /*7d00*/  IADD3 R0, -R0, UR10, R3 ;  /* 0x0000000a00007c10 */ /* 0x000fe8000fffe103 */
[C---:B------:R-:W-:Y:S02]  /*7d10*/  IADD3 R7, R0.reuse, c[0x0][0x328], RZ ;  /* 0x0000ca0000077a10 */ /* 0x040fe40007ffe0ff */
[----:B------:R-:W-:Y:S03]  /*7d20*/  IADD3 R6, R0, UR7, RZ ;  /* 0x0000000700067c10 */ /* 0x000fe6000fffe0ff */
[----:B-1----:R-:W-:Y:S02]  /*7d30*/  IMAD.IADD R3, R7, 0x1, R4 ;  /* 0x0000000107037824 */ /* 0x002fe400078e0204 */
[----:B------:R-:W-:Y:S01]  /*7d40*/  IMAD.IADD R0, R4, 0x1, R6 ;  /* 0x0000000104007824 */ /* 0x000fe200078e0206 */
[----:B------:R-:W-:-:S05]  /*7d50*/  @P0 BRA `(.L_x_255) ;  /* 0x0000019000000947 */ /* 0x000fca0003800000 */
[----:B------:R-:W-:Y:S01]  /*7d60*/  IMAD.U32 R8, RZ, RZ, UR12 ;  /* 0x0000000cff087e24 */ /* 0x000fe2000f8e00ff */
[----:B------:R-:W-:Y:S04]  /*7d70*/  BSSY B0, `(.L_x_256) ;  /* 0x0000012000007945 */ /* 0x000fe80003800000 */
[----:B------:R-:W-:Y:S04]  /*7d80*/  IADD3 R4, -R8, UR10, R4 ;  /* 0x0000000a08047c10 */ /* 0x000fe8000fffe104 */
        /* <DEDUP_REMOVED lines=11> */
.L_x_257:
[----:B------:R-:W-:Y:S04]  /*7e40*/  MOV R8, c[0x0][0x32c] ;  /* 0x0000cb0000087a02 */ /* 0x000fe80000000f00 */
[----:B------:R-:W-:Y:S11]  /*7e50*/  ISETP.NE.AND P0, PT, R8, 0x1, PT ;  /* 0x000000010800780c */ /* 0x000ff60003f05270 */
[----:B------:R-:W-:Y:S02]  /*7e60*/  @!UPT UIADD3 URZ, URZ, URZ, URZ ;  /* 0x0000003f3f3ff290 */ /* 0x000fe4000fffe03f */
[----:B------:R-:W-:Y:S05]  /*7e70*/  @P0 IMAD.HI.U32 R8, R4, c[0x0][0x330], RZ ;  /* 0x0000cc0004080a27 */ /* 0x000fea00078e00ff */
[----:B------:R-:W-:Y:S02]  /*7e80*/  @P0 SHF.R.U32.HI R4, RZ, c[0x0][0x334], R8 ;  /* 0x0000cd00ff040a19 */ /* 0x000fe40000011608 */
.L_x_258:
[----:B------:R-:W-:Y:S05]  /*7e90*/  BSYNC B0 ;  /* 0x0000000000007941 */ /* 0x000fea0003800000 */
.L_x_256:
[----:B------:R-:W-:Y:S05]  /*7ea0*/  IADD3 R8, -R24, UR4, RZ ;  /* 0x0000000418087c10 */ /* 0x000fea000fffe1ff */
[----:B------:R-:W-:Y:S05]  /*7eb0*/  IMAD R4, R4, c[0x0][0x32c], R8 ;  /* 0x0000cb0004047a24 */ /* 0x000fea00078e0208 */
[----:B------:R-:W-:Y:S02]  /*7ec0*/  IMNMX R0, R0, R4, !PT ;  /* 0x0000000400007217 */ /* 0x000fe40007800200 */
[----:B------:R-:W-:Y:S04]  /*7ed0*/  IADD3 R4, R4, c[0x0][0x32c], RZ ;  /* 0x0000cb0004047a10 */ /* 0x000fe80007ffe0ff */
[----:B------:R-:W-:Y:S02]  /*7ee0*/  IMNMX R3, R3, R4, PT ;  /* 0x0000000403037217 */ /* 0x000fe40003800200 */
.L_x_255:
        /* <DEDUP_REMOVED lines=87> */
.L_x_261:
[----:B------:R-:W-:Y:S04]  /*8460*/  MOV R5, c[0x0][0x32c] ;  /* 0x0000cb0000057a02 */ /* 0x000fe80000000f00 */
[----:B------:R-:W-:Y:S11]  /*8470*/  ISETP.NE.AND P0, PT, R5, 0x1, PT ;  /* 0x000000010500780c */ /* 0x000ff60003f05270 */
[----:B------:R-:W-:Y:S02]  /*8480*/  @!UPT UIADD3 URZ, URZ, URZ, URZ ;  /* 0x0000003f3f3ff290 */ /* 0x000fe4000fffe03f */
[----:B------:R-:W-:Y:S05]  /*8490*/  @P0 IMAD.HI.U32 R5, R0, c[0x0][0x330], RZ ;  /* 0x0000cc0000050a27 */ /* 0x000fea00078e00ff */
[----:B------:R-:W-:Y:S02]  /*84a0*/  @P0 SHF.R.U32.HI R0, RZ, c[0x0][0x334], R5 ;  /* 0x0000cd00ff000a19 */ /* 0x000fe40000011605 */
.L_x_262:
[----:B------:R-:W-:Y:S05]  /*84b0*/  BSYNC B0 ;  /* 0x0000000000007941 */ /* 0x000fea0003800000 */
.L_x_260:
[----:B------:R-:W-:Y:S05]  /*84c0*/  IADD3 R5, -R24, UR4, RZ ;  /* 0x0000000418057c10 */ /* 0x000fea000fffe1ff */
[----:B------:R-:W-:Y:S05]  /*84d0*/  IMAD R0, R0, c[0x0][0x32c], R5 ;  /* 0x0000cb0000007a24 */ /* 0x000fea00078e0205 */
[----:B------:R-:W-:Y:S02]  /*84e0*/  IMNMX R3, R3, R0, !PT ;  /* 0x0000000003037217 */ /* 0x000fe40007800200 */
[----:B------:R-:W-:Y:S04]  /*84f0*/  IADD3 R0, R0, c[0x0][0x32c], RZ ;  /* 0x0000cb0000007a10 */ /* 0x000fe80007ffe0ff */
[----:B------:R-:W-:Y:S02]  /*8500*/  IMNMX R4, R4, R0, PT ;  /* 0x0000000004047217 */ /* 0x000fe40003800200 */
.L_x_259:
        /* <DEDUP_REMOVED lines=491> */
.L_x_252:
[----:B------:R-:W2:Y:S01]  /*a3c0*/  S2UR UR9, SR_CTAID.X ;  /* 0x00000000000979c3 */ /* 0x000ea20000002500 */
[----:B------:R-:W-:-:S02]  /*a3d0*/  UISETP.NE.AND UP1, UPT, UR15, URZ, UPT ;  /* 0x0000003f0f00728c */ /* 0x000fc4000bf25270 */
[----:B------:R-:W-:Y:S02]  /*a3e0*/  UISETP.NE.AND UP0, UPT, UR14, URZ, UPT ;  /* 0x0000003f0e00728c */ /* 0x000fe4000bf05270 */
[----:B------:R-:W-:-:S04]  /*a3f0*/  ULDC.64 UR4, c[0x0][0x2c8] ;  /* 0x0000b20000047ab9 */ /* 0x000fc80000000a00 */
[----:B------:R-:W-:Y:S01]  /*a400*/  PLOP3.LUT P0, PT, PT, PT, UP0, 0x40, 0x0 ;  /* 0x000000000000781c */ /* 0x000fe20003f0e808 */
[----:B--2---:R-:W-:-:S04]  /*a410*/  ULEA UR9, UR9, 0x7f, 0x7 ;  /* 0x0000007f09097891 */ /* 0x004fc8000f8e383f */
[----:B------:R-:W-:Y:S02]  /*a420*/  UIMAD.WIDE.U32 UR22, UR9, UR4, URZ ;  /* 0x00000004091672a5 */ /* 0x000fe4000f8e003f */
[----:B------:R-:W-:Y:S02]  /*a430*/  UIADD3 UR4, UR10, 0x1, -UR12 ;  /* 0x000000010a047890 */ /* 0x000fe4000fffe80c */
[----:B------:R-:W-:-:S04]  /*a440*/  @UP1 USHF.R.U32.HI UR9, URZ, UR5, UR23 ;  /* 0x000000053f091299 */ /* 0x000fc80008011617 */
[----:B------:R-:W-:-:S03]  /*a450*/  UIADD3 UR11, UR4, UR9, URZ ;  /* 0x00000009040b7290 */ /* 0x000fc6000fffe03f */
        /* <DEDUP_REMOVED lines=15> */
.L_x_265:
[----:B------:R-:W-:Y:S02]  /*a550*/  ULDC UR4, c[0x0][0x32c] ;  /* 0x0000cb0000047ab9 */ /* 0x000fe40000000800 */
[----:B------:R-:W-:-:S03]  /*a560*/  UISETP.NE.AND UP0, UPT, UR4, 0x1, UPT ;  /* 0x000000010400788c */ /* 0x000fc6000bf05270 */
[----:B------:R-:W-:Y:S02]  /*a570*/  ULDC.64 UR4, c[0x0][0x330] ;  /* 0x0000cc0000047ab9 */ /* 0x000fe40000000a00 */
[----:B------:R-:W-:-:S07]  /*a580*/  UIMAD.WIDE.U32 UR22, UR11, UR4, URZ ;  /* 0x000000040b1672a5 */ /* 0x000fce000f8e003f */
[----:B------:R-:W-:Y:S02]  /*a590*/  @UP0 UMOV UR21, UR23 ;  /* 0x0000001700150c82 */ /* 0x000fe40008000000 */
[----:B------:R-:W-:Y:S02]  /*a5a0*/  @UP0 USHF.R.U32.HI UR11, URZ, UR5, UR21 ;  /* 0x000000053f0b0299 */ /* 0x000fe40008011615 */
.L_x_266:
[----:B------:R-:W-:Y:S02]  /*a5b0*/  ULDC UR4, c[0x0][0x32c] ;  /* 0x0000cb0000047ab9 */ /* 0x000fe40000000800 */
[----:B------:R-:W-:-:S04]  /*a5c0*/  UIMAD UR4, UR11, UR4, URZ ;  /* 0x000000040b0472a4 */ /* 0x000fc8000f8e023f */
[----:B------:R-:W-:-:S04]  /*a5d0*/  UISETP.LT.AND UP0, UPT, UR9, UR4, UPT ;  /* 0x000000040900728c */ /* 0x000fc8000bf01270 */
[----:B------:R-:W-:-:S04]  /*a5e0*/  USEL UR9, UR9, UR4, !UP0 ;  /* 0x0000000409097287 */ /* 0x000fc8000c000000 */
.L_x_264:
        /* <DEDUP_REMOVED lines=37> */
.L_x_270:
        /* <DEDUP_REMOVED lines=82> */
.L_x_268:
        /* <DEDUP_REMOVED lines=266> */
.L_x_269:
        /* <DEDUP_REMOVED lines=422> */
.L_x_267:
        /* <DEDUP_REMOVED lines=44> */
.L_x_281:
        /* <DEDUP_REMOVED lines=338> */
.L_x_272:
[----:B--234-:R-:W2:Y:S01]  /*f040*/  LDL R3, [R1+0x84] ;  /* 0x0000840001037983 */ /* 0x01cea20000100800 */
[----:B------:R-:W-:Y:S02]  /*f050*/  UISETP.NE.AND UP1, UPT, UR15, URZ, UPT ;  /* 0x0000003f0f00728c */ /* 0x000fe4000bf25270 */
[----:B------:R-:W-:Y:S01]  /*f060*/  UIMAD UR4, UR17, -0x30, URZ ;  /* 0xffffffd0110478a4 */ /* 0x000fe2000f8e023f */
[----:B-1----:R-:W3:Y:S01]  /*f070*/  LDL R8, [R1+0x7c] ;  /* 0x00007c0001087983 */ /* 0x002ee20000100800 */
        /* <DEDUP_REMOVED lines=9> */
[----:B------:R-:W-:Y:S01]  /*f110*/  PLOP3.LUT P0, PT, PT, PT, UP0, 0x40, 0x0 ;  /* 0x000000000000781c */ /* 0x000fe20003f0e808 */
[----:B------:R-:W-:Y:S02]  /*f120*/  IMAD.U32 R3, RZ, RZ, UR12 ;  /* 0x0000000cff037e24 */ /* 0x000fe4000f8e00ff */
[----:B------:R-:W1:Y:S01]  /*f130*/  SHFL.IDX PT, R4, R5, RZ, 0x1c1f ;  /* 0x001c1fff05047589 */ /* 0x000e6200000e0000 */
[----:B------:R-:W-:Y:S04]  /*f140*/  IADD3 R0, -R8, 0x1, R0 ;  /* 0x0000000108007810 */ /* 0x000fe80007ffe100 */
[----:B------:R-:W-:Y:S04]  /*f150*/  IADD3 R0, -R3, UR10, R0 ;  /* 0x0000000a03007c10 */ /* 0x000fe8000fffe100 */
[C---:B------:R-:W-:Y:S02]  /*f160*/  IADD3 R7, R0.reuse, c[0x0][0x328], RZ ;  /* 0x0000ca0000077a10 */ /* 0x040fe40007ffe0ff */
[----:B------:R-:W-:Y:S03]  /*f170*/  IADD3 R6, R0, UR7, RZ ;  /* 0x0000000700067c10 */ /* 0x000fe6000fffe0ff */
[--C-:B-1----:R-:W-:Y:S02]  /*f180*/  IMAD.IADD R3, R7, 0x1, R4.reuse ;  /* 0x0000000107037824 */ /* 0x102fe400078e0204 */
        /* <DEDUP_REMOVED lines=16> */
.L_x_275:
[----:B------:R-:W-:Y:S04]  /*f290*/  MOV R8, c[0x0][0x32c] ;  /* 0x0000cb0000087a02 */ /* 0x000fe80000000f00 */
[----:B------:R-:W-:Y:S11]  /*f2a0*/  ISETP.NE.AND P0, PT, R8, 0x1, PT ;  /* 0x000000010800780c */ /* 0x000ff60003f05270 */
[----:B------:R-:W-:Y:S02]  /*f2b0*/  @!UPT UIADD3 URZ, URZ, URZ, URZ ;  /* 0x0000003f3f3ff290 */ /* 0x000fe4000fffe03f */
[----:B------:R-:W-:Y:S05]  /*f2c0*/  @P0 IMAD.HI.U32 R8, R4, c[0x0][0x330], RZ ;  /* 0x0000cc0004080a27 */ /* 0x000fea00078e00ff */
[----:B------:R-:W-:Y:S02]  /*f2d0*/  @P0 SHF.R.U32.HI R4, RZ, c[0x0][0x334], R8 ;  /* 0x0000cd00ff040a19 */ /* 0x000fe40000011608 */
.L_x_276:
[----:B------:R-:W-:Y:S05]  /*f2e0*/  BSYNC B0 ;  /* 0x0000000000007941 */ /* 0x000fea0003800000 */
.L_x_274:
[----:B------:R-:W-:Y:S05]  /*f2f0*/  IMAD R4, R4, c[0x0][0x32c], R10 ;  /* 0x0000cb0004047a24 */ /* 0x000fea00078e020a */
[----:B------:R-:W-:Y:S02]  /*f300*/  IMNMX R0, R0, R4, !PT ;  /* 0x0000000400007217 */ /* 0x000fe40007800200 */
[----:B------:R-:W-:Y:S04]  /*f310*/  IADD3 R4, R4, c[0x0][0x32c], RZ ;  /* 0x0000cb0004047a10 */ /* 0x000fe80007ffe0ff */
[----:B------:R-:W-:Y:S02]  /*f320*/  IMNMX R3, R3, R4, PT ;  /* 0x0000000403037217 */ /* 0x000fe40003800200 */
.L_x_273:
        /* <DEDUP_REMOVED lines=87> */
.L_x_279:
[----:B------:R-:W-:Y:S04]  /*f8a0*/  MOV R5, c[0x0][0x32c] ;  /* 0x0000cb0000057a02 */ /* 0x000fe80000000f00 */
[----:B------:R-:W-:Y:S11]  /*f8b0*/  ISETP.NE.AND P0, PT, R5, 0x1, PT ;  /* 0x000000010500780c */ /* 0x000ff60003f05270 */
[----:B------:R-:W-:Y:S02]  /*f8c0*/  @!UPT UIADD3 URZ, URZ, URZ, URZ ;  /* 0x0000003f3f3ff290 */ /* 0x000fe4000fffe03f */
[----:B------:R-:W-:Y:S05]  /*f8d0*/  @P0 IMAD.HI.U32 R5, R0, c[0x0][0x330], RZ ;  /* 0x0000cc0000050a27 */ /* 0x000fea00078e00ff */
[----:B------:R-:W-:Y:S02]  /*f8e0*/  @P0 SHF.R.U32.HI R0, RZ, c[0x0][0x334], R5 ;  /* 0x0000cd00ff000a19 */ /* 0x000fe40000011605 */
.L_x_280:
[----:B------:R-:W-:Y:S05]  /*f8f0*/  BSYNC B0 ;  /* 0x0000000000007941 */ /* 0x000fea0003800000 */
.L_x_278:
[----:B------:R-:W-:Y:S05]  /*f900*/  IMAD R0, R0, c[0x0][0x32c], R10 ;  /* 0x0000cb0000007a24 */ /* 0x000fea00078e020a */
[----:B------:R-:W-:Y:S02]  /*f910*/  IMNMX R3, R3, R0, !PT ;  /* 0x0000000003037217 */ /* 0x000fe40007800200 */
[----:B------:R-:W-:Y:S04]  /*f920*/  IADD3 R0, R0, c[0x0][0x32c], RZ ;  /* 0x0000cb0000007a10 */ /* 0x000fe80007ffe0ff */
[----:B------:R-:W-:Y:S02]  /*f930*/  IMNMX R4, R4, R0, PT ;  /* 0x0000000004047217 */ /* 0x000fe40003800200 */
.L_x_277:
        /* <DEDUP_REMOVED lines=491> */
.L_x_271:
[----:B------:R-:W2:Y:S04]  /*117f0*/  LDL.LU R5, [R1+0x20] ;  /* 0x0000200001057983 */ /* 0x000ea80000300800 */
[----:B-1----:R-:W3:Y:S01]  /*11800*/  LDL.LU R4, [R1+0x24] ;  /* 0x0000240001047983 */ /* 0x002ee20000300800 */
[----:B------:R-:W-:-:S02]  /*11810*/  MOV R2, RZ ;  /* 0x000000ff00027202 */ /* 0x000fc40000000f00 */
[----:B------:R-:W-:Y:S01]  /*11820*/  PLOP3.LUT P2, PT, PT, PT, PT, 0x8, 0x0 ;  /* 0x000000000000781c */ /* 0x000fe20003f4e170 */
        /* <DEDUP_REMOVED lines=41> */
[C---:B------:R-:W-:Y:S01]  /*11ac0*/  FMUL.FTZ R16, R2.reuse, R53 ;  /* 0x0000003502107220 */ /* 0x040fe20000410000 */
[----:B------:R-:W-:Y:S01]  /*11ad0*/  MOV R53, 0xff800000 ;  /* 0xff80000000357802 */ /* 0x000fe20000000f00 */
[C---:B------:R-:W-:Y:S01]  /*11ae0*/  FMUL.FTZ R26, R2.reuse, R56 ;  /* 0x00000038021a7220 */ /* 0x040fe20000410000 */
[----:B------:R-:W-:Y:S01]  /*11af0*/  MOV R56, 0xff800000 ;  /* 0xff80000000387802 */ /* 0x000fe20000000f00 */
        /* <DEDUP_REMOVED lines=108> */
.L_x_239:
[----:B------:R-:W-:Y:S05]  /*121c0*/  @P2 BRA `(.L_x_282) ;  /* 0x00001c0000002947 */ /* 0x000fea0003800000 */
[----:B------:R-:W1:Y:S01]  /*121d0*/  S2R R65, SR_TID.X ;  /* 0x0000000000417919 */ /* 0x000e620000002100 */
[----:B------:R-:W-:Y:S01]  /*121e0*/  F2FP.PACK_AB R50, R51, R50 ;  /* 0x000000323332723e */ /* 0x000fe200000000ff */
[----:B------:R-:W-:Y:S01]  /*121f0*/  ULDC.64 UR4, c[0x0][0x500] ;  /* 0x0001400000047ab9 */ /* 0x000fe20000000a00 */
[----:B------:R-:W-:Y:S01]  /*12200*/  F2FP.PACK_AB R46, R47, R46 ;  /* 0x0000002e2f2e723e */ /* 0x000fe200000000ff */
[----:B------:R-:W-:Y:S01]  /*12210*/  UISETP.NE.U32.AND UP0, UPT, URZ, UR4, UPT ;  /* 0x000000043f00728c */ /* 0x000fe2000bf05070 */
[----:B------:R-:W-:Y:S01]  /*12220*/  F2FP.PACK_AB R39, R39, R38 ;  /* 0x000000262727723e */ /* 0x000fe200000000ff */
[----:B------:R-:W-:Y:S01]  /*12230*/  UMOV UR6, 0x4 ;  /* 0x0000000400067882 */ /* 0x000fe20000000000 */
[----:B------:R-:W-:Y:S01]  /*12240*/  F2FP.PACK_AB R38, R12, R22 ;  /* 0x000000160c26723e */ /* 0x000fe200000000ff */
[----:B------:R-:W-:Y:S01]  /*12250*/  UISETP.NE.AND.EX UP0, UPT, URZ, UR5, UPT, UP0 ;  /* 0x000000053f00728c */ /* 0x000fe2000bf05300 */
[----:B------:R-:W-:Y:S02]  /*12260*/  F2FP.PACK_AB R42, R43, R42 ;  /* 0x0000002a2b2a723e */ /* 0x000fe400000000ff */
[----:B------:R-:W-:Y:S01]  /*12270*/  F2FP.PACK_AB R8, R8, R156 ;  /* 0x0000009c0808723e */ /* 0x000fe200000000ff */
[----:B------:R-:W-:Y:S01]  /*12280*/  ULDC.64 UR4, c[0x0][0x500] ;  /* 0x0001400000047ab9 */ /* 0x000fe20000000a00 */
[----:B------:R-:W-:Y:S01]  /*12290*/  F2FP.PACK_AB R159, R159, R158 ;  /* 0x0000009e9f9f723e */ /* 0x000fe200000000ff */
[----:B------:R-:W-:Y:S01]  /*122a0*/  UIMAD.WIDE UR4, UR13, UR6, UR4 ;  /* 0x000000060d0472a5 */ /* 0x000fe2000f8e0204 */
[----:B------:R-:W-:-:S02]  /*122b0*/  F2FP.PACK_AB R6, R153, R152 ;  /* 0x000000989906723e */ /* 0x000fc400000000ff */
[----:B------:R-:W-:Y:S02]  /*122c0*/  F2FP.PACK_AB R154, R155, R154 ;  /* 0x0000009a9b9a723e */ /* 0x000fe400000000ff */
[----:B------:R-:W-:Y:S02]  /*122d0*/  F2FP.PACK_AB R5, R149, R148 ;  /* 0x000000949505723e */ /* 0x000fe400000000ff */
[----:B------:R-:W-:Y:S02]  /*122e0*/  F2FP.PACK_AB R150, R151, R150 ;  /* 0x000000969796723e */ /* 0x000fe400000000ff */
[----:B------:R-:W-:Y:S02]  /*122f0*/  F2FP.PACK_AB R7, R7, R144 ;  /* 0x000000900707723e */ /* 0x000fe400000000ff */
[----:B-1----:R-:W-:Y:S02]  /*12300*/  SHF.R.S32.HI R51, RZ, 0x1f, R65 ;  /* 0x0000001fff337819 */ /* 0x002fe40000011441 */
[----:B------:R-:W-:-:S02]  /*12310*/  F2FP.PACK_AB R146, R147, R146 ;  /* 0x000000929392723e */ /* 0x000fc400000000ff */
[CC--:B------:R-:W-:Y:S02]  /*12320*/  LEA.HI R2, R51.reuse, R65.reuse, RZ, 0x2 ;  /* 0x0000004133027211 */ /* 0x0c0fe400078f10ff */
[----:B------:R-:W-:Y:S02]  /*12330*/  LEA.HI R47, R51, R65, RZ, 0x5 ;  /* 0x00000041332f7211 */ /* 0x000fe400078f28ff */
[--C-:B------:R-:W-:Y:S02]  /*12340*/  SHF.R.S32.HI R4, RZ, 0x2, R2.reuse ;  /* 0x00000002ff047819 */ /* 0x100fe40000011402 */
[----:B------:R-:W-:Y:S02]  /*12350*/  SHF.R.S32.HI R0, RZ, 0x1f, R2 ;  /* 0x0000001fff007819 */ /* 0x000fe40000011402 */
[----:B------:R-:W-:Y:S02]  /*12360*/  SHF.R.S32.HI R43, RZ, 0x5, R47 ;  /* 0x00000005ff2b7819 */ /* 0x000fe4000001142f */
[----:B------:R-:W-:-:S02]  /*12370*/  LEA.HI R0, R0, R4, RZ, 0x3 ;  /* 0x0000000400007211 */ /* 0x000fc400078f18ff */
[----:B------:R-:W-:Y:S02]  /*12380*/  F2FP.PACK_AB R52, R141, R140 ;  /* 0x0000008c8d34723e */ /* 0x000fe400000000ff */
[----:B------:R-:W-:Y:S02]  /*12390*/  LOP3.LUT R0, R0, 0xfffffff8, RZ, 0xc0, !PT ;  /* 0xfffffff800007812 */ /* 0x000fe400078ec0ff */
        /* <DEDUP_REMOVED lines=46> */
[----:B------:R3:W-:Y:S01]  /*12680*/  STS [R3+0x80], R5 ;  /* 0x0000800503007388 */ /* 0x0007e20000000800 */
        /* <DEDUP_REMOVED lines=10> */
[----:B--2---:R-:W-:Y:S01]  /*12730*/  SEL R6, R8, 0xffffffc0, !P2 ;  /* 0xffffffc008067807 */ /* 0x004fe20005000000 */
[----:B------:R-:W-:Y:S01]  /*12740*/  IMAD.IADD R8, R4, 0x1, R2 ;  /* 0x0000000104087824 */ /* 0x000fe200078e0202 */
[----:B------:R-:W-:Y:S02]  /*12750*/  F2FP.PACK_AB R94, R95, R94 ;  /* 0x0000005e5f5e723e */ /* 0x000fe400000000ff */
[----:B------:R-:W-:Y:S01]  /*12760*/  F2FP.PACK_AB R24, R97, R96 ;  /* 0x000000606118723e */ /* 0x000fe200000000ff */
[----:B------:R-:W-:Y:S01]  /*12770*/  IMAD.IADD R4, R6, 0x1, R3 ;  /* 0x0000000106047824 */ /* 0x000fe200078e0203 */
[----:B------:R1:W-:Y:S01]  /*12780*/  STS [R8], R7 ;  /* 0x0000000708007388 */ /* 0x0003e20000000800 */
[----:B---3--:R-:W-:Y:S01]  /*12790*/  IMAD.IADD R5, R0, 0x1, R6 ;  /* 0x0000000100057824 */ /* 0x008fe200078e0206 */
        /* <DEDUP_REMOVED lines=22> */
[----:B------:R-:W-:Y:S02]  /*12900*/  F2FP.PACK_AB R14, R129, R128 ;  /* 0x00000080810e723e */ /* 0x000fe400000000ff */
[----:B------:R-:W-:Y:S01]  /*12910*/  F2FP.PACK_AB R10, R10, R130 ;  /* 0x000000820a0a723e */ /* 0x000fe200000000ff */
[----:B------:R-:W-:Y:S01]  /*12920*/  STS [R4+0x80], R48 ;  /* 0x0000803004007388 */ /* 0x000fe20000000800 */
[----:B------:R-:W-:-:S03]  /*12930*/  PLOP3.LUT P0, PT, PT, PT, UP0, 0x80, 0x0 ;  /* 0x000000000000781c */ /* 0x000fc60003f0f008 */
        /* <DEDUP_REMOVED lines=47> */
[----:B------:R2:W-:Y:S04]  /*12c30*/  STS [R4+0xc080], R9 ;  /* 0x00c0800904007388 */ /* 0x0005e80000000800 */
[----:B------:R3:W-:Y:S01]  /*12c40*/  STS [R4+0xc480], R15 ;  /* 0x00c4800f04007388 */ /* 0x0007e20000000800 */
[----:B-1----:R-:W-:-:S03]  /*12c50*/  IMAD.U32 R8, RZ, RZ, UR4 ;  /* 0x00000004ff087e24 */ /* 0x002fc6000f8e00ff */
[----:B------:R3:W-:Y:S04]  /*12c60*/  STS [R6+0xc000], R14 ;  /* 0x00c0000e06007388 */ /* 0x0007e80000000800 */
[----:B------:R3:W-:Y:S01]  /*12c70*/  STS [R6+0xc400], R10 ;  /* 0x00c4000a06007388 */ /* 0x0007e20000000800 */
[----:B--2---:R-:W-:-:S03]  /*12c80*/  IMAD.U32 R9, RZ, RZ, UR5 ;  /* 0x00000005ff097e24 */ /* 0x004fc6000f8e00ff */
[----:B------:R-:W-:Y:S06]  /*12c90*/  BAR.SYNC.DEFER_BLOCKING 0x1, 0x100 ;  /* 0x0044000000007b1d */ /* 0x000fec0000010000 */
[----:B------:R-:W-:Y:S02]  /*12ca0*/  ULDC.64 UR4, c[0x0][0x508] ;  /* 0x0001420000047ab9 */ /* 0x000fe40000000a00 */
[----:B------:R-:W-:Y:S01]  /*12cb0*/  UISETP.NE.U32.AND UP1, UPT, URZ, UR4, UPT ;  /* 0x000000043f00728c */ /* 0x000fe2000bf25070 */
[----:B------:R-:W2:Y:S03]  /*12cc0*/  @P0 LDG.E R0, [R8.64] ;  /* 0x0000001208000981 */ /* 0x000ea6000c1e1900 */
[----:B------:R-:W-:Y:S01]  /*12cd0*/  UISETP.NE.AND.EX UP1, UPT, URZ, UR5, UPT, UP1 ;  /* 0x000000053f00728c */ /* 0x000fe2000bf25310 */
[----:B------:R-:W-:-:S02]  /*12ce0*/  IMAD.MOV.U32 R16, RZ, RZ, c[0x0][0x388] ;  /* 0x0000e200ff107624 */ /* 0x000fc400078e00ff */
[----:B------:R-:W-:-:S03]  /*12cf0*/  ULDC.64 UR4, c[0x0][0x508] ;  /* 0x0001420000047ab9 */ /* 0x000fc60000000a00 */
[----:B------:R-:W-:-:S05]  /*12d00*/  PLOP3.LUT P1, PT, PT, PT, UP1, 0x80, 0x0 ;  /* 0x000000000000781c */ /* 0x000fca0003f2f018 */
[----:B------:R-:W-:-:S06]  /*12d10*/  @UP1 UIMAD.WIDE UR4, UR13, UR6, UR4 ;  /* 0x000000060d0412a5 */ /* 0x000fcc000f8e0204 */
[----:B------:R-:W-:Y:S02]  /*12d20*/  IMAD.U32 R2, RZ, RZ, UR4 ;  /* 0x00000004ff027e24 */ /* 0x000fe4000f8e00ff */
[----:B------:R-:W-:-:S05]  /*12d30*/  IMAD.U32 R3, RZ, RZ, UR5 ;  /* 0x00000005ff037e24 */ /* 0x000fca000f8e00ff */
[----:B------:R3:W5:Y:S01]  /*12d40*/  @P1 LDG.E R16, [R2.64] ;  /* 0x0000001202101981 */ /* 0x000762000c1e1900 */
[----:B------:R-:W-:Y:S02]  /*12d50*/  UMOV UR16, URZ ;  /* 0x0000003f00107c82 */ /* 0x000fe40008000000 */
[----:B------:R-:W-:Y:S01]  /*12d60*/  UMOV UR17, URZ ;  /* 0x0000003f00117c82 */ /* 0x000fe20008000000 */
[----:B--2---:R-:W1:Y:S02]  /*12d70*/  @P0 R2UR UR5, R0 ;  /* 0x00000000000503c2 */ /* 0x004e6400000e0000 */
[----:B-1----:R-:W-:Y:S02]  /*12d80*/  @UP0 USHF.R.S32.HI UR4, URZ, 0x1f, UR5 ;  /* 0x0000001f3f040899 */ /* 0x002fe40008011405 */
[----:B------:R-:W-:-:S05]  /*12d90*/  @UP0 UMOV UR16, UR5 ;  /* 0x0000000500100c82 */ /* 0x000fca0008000000 */
[----:B------:R-:W-:Y:S01]  /*12da0*/  @UP0 UMOV UR17, UR4 ;  /* 0x0000000400110c82 */ /* 0x000fe20008000000 */
[----:B------:R-:W-:Y:S05]  /*12db0*/  @P1 BRA `(.L_x_283) ;  /* 0x0000004000001947 */ /* 0x000fea0003800000 */
[----:B---3--:R-:W-:Y:S05]  /*12dc0*/  @!P0 BRA `(.L_x_283) ;  /* 0x0000003000008947 */ /* 0x008fea0003800000 */
[----:B------:R-:W2:Y:S04]  /*12dd0*/  LDG.E R0, [R8.64] ;  /* 0x0000001208007981 */ /* 0x000ea8000c1e1900 */
[----:B------:R-:W2:Y:S02]  /*12de0*/  LDG.E R2, [R8.64+0x4] ;  /* 0x0000041208027981 */ /* 0x000ea4000c1e1900 */
[----:B--2--5:R-:W-:Y:S02]  /*12df0*/  IADD3 R16, -R0, R2, RZ ;  /* 0x0000000200107210 */ /* 0x024fe40007ffe1ff */
.L_x_283:
[----:B---3--:R-:W-:Y:S01]  /*12e00*/  SHF.R.S32.HI R0, RZ, 0x1f, R43 ;  /* 0x0000001fff007819 */ /* 0x008fe2000001142b */
[----:B------:R-:W-:Y:S01]  /*12e10*/  IMAD.MOV.U32 R2, RZ, RZ, c[0x0][0x4e8] ;  /* 0x00013a00ff027624 */ /* 0x000fe200078e00ff */
[----:B------:R-:W-:Y:S01]  /*12e20*/  LOP3.LUT R3, R47, 0xffffffe0, RZ, 0xc0, !PT ;  /* 0xffffffe02f037812 */ /* 0x000fe200078ec0ff */
[----:B------:R-:W1:Y:S01]  /*12e30*/  S2R R28, SR_CTAID.X ;  /* 0x00000000001c7919 */ /* 0x000e620000002500 */
[----:B------:R-:W-:Y:S01]  /*12e40*/  LEA.HI R0, R0, R43, RZ, 0x3 ;  /* 0x0000002b00007211 */ /* 0x000fe200078f18ff */
[----:B------:R-:W2:Y:S01]  /*12e50*/  S2UR UR9, SR_CTAID.Y ;  /* 0x00000000000979c3 */ /* 0x000ea20000002600 */
[----:B------:R-:W-:Y:S01]  /*12e60*/  ISETP.NE.AND P1, PT, R2, 0x1, PT ;  /* 0x000000010200780c */ /* 0x000fe20003f25270 */
[----:B------:R-:W-:Y:S01]  /*12e70*/  IMAD.IADD R3, R65, 0x1, -R3 ;  /* 0x0000000141037824 */ /* 0x000fe200078e0a03 */
[----:B------:R-:W-:Y:S01]  /*12e80*/  LOP3.LUT R0, R0, 0xffffff8, RZ, 0xc0, !PT ;  /* 0x0ffffff800007812 */ /* 0x000fe200078ec0ff */
[----:B------:R-:W-:Y:S01]  /*12e90*/  ULDC.64 UR4, c[0x0][0x3a0] ;  /* 0x0000e80000047ab9 */ /* 0x000fe20000000a00 */
[----:B------:R-:W-:Y:S01]  /*12ea0*/  LEA.HI R6, R51, R65, RZ, 0x3 ;  /* 0x0000004133067211 */ /* 0x000fe200078f18ff */
[----:B------:R-:W-:Y:S01]  /*12eb0*/  ULDC.64 UR6, c[0x0][0x490] ;  /* 0x0001240000067ab9 */ /* 0x000fe20000000a00 */
[----:B------:R-:W-:Y:S01]  /*12ec0*/  SHF.R.S32.HI R2, RZ, 0x1f, R3 ;  /* 0x0000001fff027819 */ /* 0x000fe20000011403 */
[----:B------:R-:W-:Y:S01]  /*12ed0*/  IMAD.IADD R4, R43, 0x1, -R0 ;  /* 0x000000012b047824 */ /* 0x000fe200078e0a00 */
[----:B------:R-:W-:Y:S01]  /*12ee0*/  LEA.HI R0, R22, R22, RZ, 0x1 ;  /* 0x0000001616007211 */ /* 0x000fe200078f08ff */
[----:B------:R-:W-:Y:S01]  /*12ef0*/  UIMAD.WIDE.U32 UR10, UR16, UR4, URZ ;  /* 0x00000004100a72a5 */ /* 0x000fe2000f8e003f */
[----:B------:R-:W-:Y:S01]  /*12f00*/  LEA.HI R2, R2, R3, RZ, 0x2 ;  /* 0x0000000302027211 */ /* 0x000fe200078f10ff */
[----:B------:R-:W-:Y:S01]  /*12f10*/  UIMAD UR12, UR17, UR4, URZ ;  /* 0x00000004110c72a4 */ /* 0x000fe2000f8e023f */
[----:B------:R-:W-:Y:S01]  /*12f20*/  LOP3.LUT R0, R0, 0x1ffffffe, RZ, 0xc0, !PT ;  /* 0x1ffffffe00007812 */ /* 0x000fe200078ec0ff */
[----:B------:R-:W-:Y:S01]  /*12f30*/  USHF.R.S32.HI UR4, URZ, 0x1f, UR13 ;  /* 0x0000001f3f047899 */ /* 0x000fe2000801140d */
[----:B------:R-:W-:Y:S01]  /*12f40*/  SHF.R.S32.HI R2, RZ, 0x2, R2 ;  /* 0x00000002ff027819 */ /* 0x000fe20000011402 */
[----:B------:R-:W-:Y:S01]  /*12f50*/  UMOV UR20, UR16 ;  /* 0x0000001000147c82 */ /* 0x000fe20008000000 */
[----:B------:R-:W-:Y:S01]  /*12f60*/  LOP3.LUT P2, RZ, R3, 0x3, RZ, 0xc0, !PT ;  /* 0x0000000303ff7812 */ /* 0x000fe2000784c0ff */
[----:B------:R-:W-:Y:S01]  /*12f70*/  IMAD.IADD R0, R22, 0x1, -R0 ;  /* 0x0000000116007824 */ /* 0x000fe200078e0a00 */
[----:B------:R-:W-:Y:S01]  /*12f80*/  UMOV UR21, UR17 ;  /* 0x0000001100157c82 */ /* 0x000fe20008000000 */
[----:B------:R-:W-:Y:S01]  /*12f90*/  IMAD R15, R4, 0x10, R2 ;  /* 0x00000010040f7824 */ /* 0x000fe200078e0202 */
[----:B------:R-:W-:Y:S01]  /*12fa0*/  USEL UR15, UR13, URZ, !UP0 ;  /* 0x0000003f0d0f7287 */ /* 0x000fe2000c000000 */
[----:B------:R-:W-:Y:S01]  /*12fb0*/  LOP3.LUT R4, R6, 0xfffffff8, RZ, 0xc0, !PT ;  /* 0xfffffff806047812 */ /* 0x000fe200078ec0ff */
[----:B------:R-:W-:Y:S01]  /*12fc0*/  USEL UR13, UR4, URZ, !UP0 ;  /* 0x0000003f040d7287 */ /* 0x000fe2000c000000 */
[----:B------:R-:W-:Y:S01]  /*12fd0*/  IMAD R0, R0, 0x8, R15 ;  /* 0x0000000800007824 */ /* 0x000fe200078e020f */
[----:B--2---:R-:W-:Y:S01]  /*12fe0*/  USHF.R.S32.HI UR8, URZ, 0x1f, UR9 ;  /* 0x0000001f3f087899 */ /* 0x004fe20008011409 */
[----:B------:R-:W-:Y:S01]  /*12ff0*/  SHF.R.S32.HI R14, RZ, 0x3, R6 ;  /* 0x00000003ff0e7819 */ /* 0x000fe20000011406 */
[----:B------:R-:W-:Y:S01]  /*13000*/  UIMAD.WIDE.U32 UR20, UR9, UR6, UR20 ;  /* 0x00000006091472a5 */ /* 0x000fe2000f8e0014 */
[----:B------:R-:W-:Y:S01]  /*13010*/  IMAD.IADD R7, R65, 0x1, -R4 ;  /* 0x0000000141077824 */ /* 0x000fe200078e0a04 */
[----:B-1----:R-:W-:Y:S01]  /*13020*/  LEA R0, R28, R0, 0x7 ;  /* 0x000000001c007211 */ /* 0x002fe200078e38ff */
[----:B------:R-:W-:Y:S01]  /*13030*/  UIMAD UR14, UR8, UR6, URZ ;  /* 0x00000006080e72a4 */ /* 0x000fe2000f8e023f */
[----:B-----5:R-:W-:Y:S01]  /*13040*/  IMAD R29, R16, c[0x0][0x4e8], RZ ;  /* 0x00013a00101d7a24 */ /* 0x020fe200078e02ff */
[----:B------:R-:W-:Y:S01]  /*13050*/  UIMAD UR12, UR16, UR5, UR12 ;  /* 0x00000005100c72a4 */ /* 0x000fe2000f8e020c */
[----:B------:R-:W-:Y:S01]  /*13060*/  LEA R6, R7, R14, 0x5 ;  /* 0x0000000e07067211 */ /* 0x000fe200078e28ff */
[----:B------:R-:W-:Y:S01]  /*13070*/  @P1 IMAD.HI.U32 R3, R0, c[0x0][0x4ec], RZ ;  /* 0x00013b0000031a27 */ /* 0x000fe200078e00ff */
[----:B------:R-:W-:Y:S01]  /*13080*/  UIMAD UR14, UR9, UR7, UR14 ;  /* 0x00000007090e72a4 */ /* 0x000fe2000f8e020e */
[----:B------:R-:W-:Y:S01]  /*13090*/  LEA.HI R18, R51, R65, RZ, 0x6 ;  /* 0x0000004133127211 */ /* 0x000fe200078f30ff */
[----:B------:R-:W-:Y:S01]  /*130a0*/  ULDC.64 UR4, c[0x0][0x3e8] ;  /* 0x0000fa0000047ab9 */ /* 0x000fe20000000a00 */
[----:B------:R-:W-:Y:S01]  /*130b0*/  IMAD.MOV.U32 R2, RZ, RZ, R0 ;  /* 0x000000ffff027224 */ /* 0x000fe200078e0000 */
[----:B------:R-:W-:Y:S01]  /*130c0*/  @P1 SHF.R.U32.HI R2, RZ, c[0x0][0x4f0], R3 ;  /* 0x00013c00ff021a19 */ /* 0x000fe20000011603 */
[----:B------:R-:W-:Y:S01]  /*130d0*/  ULDC.64 UR6, c[0x0][0x498] ;  /* 0x0001260000067ab9 */ /* 0x000fe20000000a00 */
[----:B------:R-:W-:Y:S01]  /*130e0*/  IMAD R6, R28, 0x80, R6 ;  /* 0x000000801c067824 */ /* 0x000fe200078e0206 */
[----:B------:R-:W-:Y:S01]  /*130f0*/  UIMAD UR16, UR13, UR6, URZ ;  /* 0x000000060d1072a4 */ /* 0x000fe2000f8e023f */
[--C-:B------:R-:W-:Y:S01]  /*13100*/  SHF.R.S32.HI R5, RZ, 0x1f, R2.reuse ;  /* 0x0000001fff057819 */ /* 0x100fe20000011402 */
[----:B------:R-:W-:Y:S01]  /*13110*/  UIADD3 UR21, UR21, UR14, URZ ;  /* 0x0000000e15157290 */ /* 0x000fe2000fffe03f */
[----:B------:R-:W-:Y:S01]  /*13120*/  IMAD.MOV R3, RZ, RZ, -R2 ;  /* 0x000000ffff037224 */ /* 0x000fe200078e0a02 */
[----:B------:R-:W-:Y:S01]  /*13130*/  UIMAD UR7, UR15, UR7, UR16 ;  /* 0x000000070f0772a4 */ /* 0x000fe2000f8e0210 */
[----:B------:R-:W-:Y:S01]  /*13140*/  @P1 IMAD.HI.U32 R10, R6, c[0x0][0x4ec], RZ ;  /* 0x00013b00060a1a27 */ /* 0x000fe200078e00ff */
[----:B------:R-:W-:Y:S01]  /*13150*/  UIMAD.WIDE.U32 UR20, UR15, UR6, UR20 ;  /* 0x000000060f1472a5 */ /* 0x000fe2000f8e0014 */
[----:B------:R-:W-:Y:S01]  /*13160*/  BSSY B0, `(.L_x_284) ;  /* 0x0000069000007945 */ /* 0x000fe20003800000 */
[----:B------:R-:W-:Y:S01]  /*13170*/  UIMAD UR8, UR8, UR4, URZ ;  /* 0x00000004080872a4 */ /* 0x000fe2000f8e023f */
[----:B------:R-:W-:Y:S01]  /*13180*/  IMAD R0, R3, c[0x0][0x4e8], R0 ;  /* 0x00013a0003007a24 */ /* 0x000fe200078e0200 */
[----:B------:R-:W-:Y:S01]  /*13190*/  UIADD3 UR11, UR11, UR12, URZ ;  /* 0x0000000c0b0b7290 */ /* 0x000fe2000fffe03f */
[----:B------:R-:W-:Y:S01]  /*131a0*/  IMAD.U32 R3, RZ, RZ, UR7 ;  /* 0x00000007ff037e24 */ /* 0x000fe2000f8e00ff */
[----:B------:R-:W-:Y:S01]  /*131b0*/  IADD3 R2, P0, R2, UR20, RZ ;  /* 0x0000001402027c10 */ /* 0x000fe2000ff1e0ff */
[----:B------:R-:W-:Y:S01]  /*131c0*/  UIMAD UR5, UR9, UR5, UR8 ;  /* 0x00000005090572a4 */ /* 0x000fe2000f8e0208 */
[----:B------:R-:W-:Y:S01]  /*131d0*/  SHF.R.S32.HI R4, RZ, 0x1f, R0 ;  /* 0x0000001fff047819 */ /* 0x000fe20000011400 */
[----:B------:R-:W-:Y:S01]  /*131e0*/  UIMAD.WIDE.U32 UR10, UR9, UR4, UR10 ;  /* 0x00000004090a72a5 */ /* 0x000fe2000f8e000a */
[----:B------:R-:W-:Y:S01]  /*131f0*/  IADD3.X R3, R5, UR21, R3, P0, !PT ;  /* 0x0000001505037c10 */ /* 0x000fe200087fe403 */
[----:B------:R-:W-:Y:S01]  /*13200*/  IMAD.SHL.U32 R5, R14, 0x40, RZ ;  /* 0x000000400e057824 */ /* 0x000fe200078e00ff */
[----:B------:R-:W-:Y:S01]  /*13210*/  ULDC.64 UR6, c[0x0][0x3f0] ;  /* 0x0000fc0000067ab9 */ /* 0x000fe20000000a00 */
[----:B------:R-:W-:Y:S01]  /*13220*/  IMAD R4, R4, c[0x0][0x488], RZ ;  /* 0x0001220004047a24 */ /* 0x000fe200078e02ff */
[----:B------:R-:W-:Y:S01]  /*13230*/  UIMAD UR13, UR13, UR6, URZ ;  /* 0x000000060d0d72a4 */ /* 0x000fe2000f8e023f */
[----:B------:R-:W-:Y:S01]  /*13240*/  IMAD.WIDE.U32 R2, R0, c[0x0][0x488], R2 ;  /* 0x0001220000027a25 */ /* 0x000fe200078e0002 */
[----:B------:R-:W-:Y:S01]  /*13250*/  LOP3.LUT R5, R5, 0x1c0, RZ, 0xc0, !PT ;  /* 0x000001c005057812 */ /* 0x000fe200078ec0ff */
[----:B------:R-:W-:-:S02]  /*13260*/  UIADD3 UR11, UR11, UR5, URZ ;  /* 0x000000050b0b7290 */ /* 0x000fc4000fffe03f */
[----:B------:R-:W-:Y:S01]  /*13270*/  IMAD R9, R0, c[0x0][0x48c], R4 ;  /* 0x0001230000097a24 */ /* 0x000fe200078e0204 */
[----:B------:R-:W-:Y:S01]  /*13280*/  SHF.R.U32.HI R8, RZ, 0x3, R5 ;  /* 0x00000003ff087819 */ /* 0x000fe20000011605 */
[----:B------:R-:W-:Y:S01]  /*13290*/  IMAD.SHL.U32 R0, R7, 0x8, RZ ;  /* 0x0000000807007824 */ /* 0x000fe200078e00ff */
[C---:B------:R-:W-:Y:S01]  /*132a0*/  LEA R7, P0, R2.reuse, c[0x0][0x450], 0x2 ;  /* 0x0001140002077a11 */ /* 0x040fe200078010ff */
[----:B------:R-:W-:Y:S01]  /*132b0*/  IMAD.IADD R3, R3, 0x1, R9 ;  /* 0x0000000103037824 */ /* 0x000fe200078e0209 */
[----:B------:R-:W-:Y:S01]  /*132c0*/  UIMAD UR7, UR15, UR7, UR13 ;  /* 0x000000070f0772a4 */ /* 0x000fe2000f8e020d */
[----:B------:R-:W-:Y:S01]  /*132d0*/  IMAD.MOV.U32 R4, RZ, RZ, R6 ;  /* 0x000000ffff047224 */ /* 0x000fe200078e0006 */
[----:B------:R-:W-:Y:S01]  /*132e0*/  LOP3.LUT R5, R5, 0x38, R0, 0xf8, !PT ;  /* 0x0000003805057812 */ /* 0x000fe200078ef800 */
[----:B------:R-:W-:Y:S01]  /*132f0*/  UIMAD.WIDE.U32 UR10, UR15, UR6, UR10 ;  /* 0x000000060f0a72a5 */ /* 0x000fe2000f8e000a */
[----:B------:R-:W-:Y:S01]  /*13300*/  @P1 SHF.R.U32.HI R4, RZ, c[0x0][0x4f0], R10 ;  /* 0x00013c00ff041a19 */ /* 0x000fe2000001160a */
[----:B------:R-:W-:Y:S01]  /*13310*/  SHFL.IDX PT, R12, R7, RZ, 0x1c1f ;  /* 0x001c1fff070c7589 */ /* 0x000fe200000e0000 */
[----:B------:R-:W-:Y:S01]  /*13320*/  LOP3.LUT R17, R5, R8, RZ, 0x3c, !PT ;  /* 0x0000000805117212 */ /* 0x000fe200078e3cff */
[----:B------:R-:W-:Y:S01]  /*13330*/  UIADD3 UR7, UR11, UR7, URZ ;  /* 0x000000070b077290 */ /* 0x000fe2000fffe03f */
[----:B------:R-:W-:Y:S01]  /*13340*/  LEA.HI.X R5, R2, c[0x0][0x454], R3, 0x2, P0 ;  /* 0x0001150002057a11 */ /* 0x000fe200000f1403 */
[--C-:B------:R-:W-:Y:S01]  /*13350*/  IMAD.MOV R8, RZ, RZ, -R4.reuse ;  /* 0x000000ffff087224 */ /* 0x100fe200078e0a04 */
[----:B------:R-:W-:Y:S01]  /*13360*/  SHF.R.S32.HI R9, RZ, 0x1f, R4 ;  /* 0x0000001fff097819 */ /* 0x000fe20000011404 */
[----:B------:R1:W-:Y:S01]  /*13370*/  SHFL.IDX PT, R10, R7, 0x1, 0x1c1f ;  /* 0x003c1f00070a7f89 */ /* 0x0003e200000e0000 */
[----:B------:R-:W-:Y:S01]  /*13380*/  MOV R2, UR10 ;  /* 0x0000000a00027c02 */ /* 0x000fe20008000f00 */
[----:B------:R-:W-:-:S02]  /*13390*/  IMAD.U32 R3, RZ, RZ, UR11 ;  /* 0x0000000bff037e24 */ /* 0x000fc4000f8e00ff */
[----:B------:R-:W2:Y:S01]  /*133a0*/  SHFL.IDX PT, R13, R5, RZ, 0x1c1f ;  /* 0x001c1fff050d7589 */ /* 0x000ea200000e0000 */
[----:B------:R-:W-:Y:S02]  /*133b0*/  IMAD.U32 R3, RZ, RZ, UR7 ;  /* 0x00000007ff037e24 */ /* 0x000fe4000f8e00ff */
[----:B------:R-:W-:Y:S01]  /*133c0*/  IMAD R6, R8, c[0x0][0x4e8], R6 ;  /* 0x00013a0008067a24 */ /* 0x000fe200078e0206 */
[----:B------:R3:W4:Y:S01]  /*133d0*/  SHFL.IDX PT, R11, R5, 0x1, 0x1c1f ;  /* 0x003c1f00050b7f89 */ /* 0x00072200000e0000 */
[----:B------:R-:W-:-:S04]  /*133e0*/  IMAD.WIDE.U32 R2, R4, c[0x0][0x3e0], R2 ;  /* 0x0000f80004027a25 */ /* 0x000fc800078e0002 */
[----:B-1----:R-:W-:-:S04]  /*133f0*/  IMAD R7, R9, c[0x0][0x3e0], RZ ;  /* 0x0000f80009077a24 */ /* 0x002fc800078e02ff */
[----:B------:R-:W-:Y:S01]  /*13400*/  IMAD R7, R4, c[0x0][0x3e4], R7 ;  /* 0x0000f90004077a24 */ /* 0x000fe200078e0207 */
[----:B------:R-:W-:Y:S01]  /*13410*/  SHF.R.S32.HI R4, RZ, 0x1f, R6 ;  /* 0x0000001fff047819 */ /* 0x000fe20000011406 */
[----:B---3--:R-:W-:-:S03]  /*13420*/  IMAD R5, R28, 0x80, R15 ;  /* 0x000000801c057824 */ /* 0x008fc600078e020f */
[----:B------:R-:W-:Y:S01]  /*13430*/  IADD3 R3, R3, R7, RZ ;  /* 0x0000000703037210 */ /* 0x000fe20007ffe0ff */
[----:B------:R-:W-:Y:S02]  /*13440*/  IMAD R4, R4, c[0x0][0x3d8], RZ ;  /* 0x0000f60004047a24 */ /* 0x000fe400078e02ff */
[----:B------:R-:W-:Y:S01]  /*13450*/  IMAD R28, R28, 0x80, R14 ;  /* 0x000000801c1c7824 */ /* 0x000fe200078e020e */
[C---:B------:R-:W-:Y:S01]  /*13460*/  IADD3 R8, R5.reuse, 0x8, RZ ;  /* 0x0000000805087810 */ /* 0x040fe20007ffe0ff */
[----:B------:R-:W-:Y:S01]  /*13470*/  IMAD R7, R6, c[0x0][0x3dc], R4 ;  /* 0x0000f70006077a24 */ /* 0x000fe200078e0204 */
[-C--:B------:R-:W-:Y:S01]  /*13480*/  ISETP.GE.OR P1, PT, R5, R29.reuse, P2 ;  /* 0x0000001d0500720c */ /* 0x080fe20001726670 */
[----:B------:R-:W-:Y:S01]  /*13490*/  IMAD.SHL.U32 R5, R18, 0x8, RZ ;  /* 0x0000000812057824 */ /* 0x000fe200078e00ff */
[----:B------:R-:W-:-:S04]  /*134a0*/  ISETP.GE.OR P0, PT, R8, R29, P2 ;  /* 0x0000001d0800720c */ /* 0x000fc80001706670 */
[----:B------:R-:W-:Y:S01]  /*134b0*/  LOP3.LUT R8, R17, 0x7ffffe00, R5, 0xf8, !PT ;  /* 0x7ffffe0011087812 */ /* 0x000fe200078ef805 */
[----:B------:R-:W-:-:S04]  /*134c0*/  IMAD.WIDE.U32 R4, R6, c[0x0][0x3d8], R2 ;  /* 0x0000f60006047a25 */ /* 0x000fc800078e0002 */
[----:B------:R-:W-:Y:S02]  /*134d0*/  IMAD.SHL.U32 R2, R8, 0x2, RZ ;  /* 0x0000000208027824 */ /* 0x000fe400078e00ff */
[----:B--2---:R1:W-:Y:S01]  /*134e0*/  @!P1 ST.E [R12.64], R53 ;  /* 0x000000350c009985 */ /* 0x0043e2000c101912 */
[----:B------:R-:W-:-:S03]  /*134f0*/  IMAD.IADD R3, R5, 0x1, R7 ;  /* 0x0000000105037824 */ /* 0x000fc600078e0207 */
[----:B----4-:R1:W-:Y:S01]  /*13500*/  @!P0 ST.E [R10.64], R56 ;  /* 0x000000380a008985 */ /* 0x0103e2000c101912 */
[----:B------:R-:W-:-:S03]  /*13510*/  LEA R31, P0, R4, c[0x0][0x380], 0x1 ;  /* 0x0000e000041f7a11 */ /* 0x000fc600078008ff */
[----:B------:R1:W2:Y:S01]  /*13520*/  LDS.128 R44, [R2+0x1080] ;  /* 0x00108000022c7984 */ /* 0x0002a20000000c00 */
[----:B------:R-:W-:Y:S02]  /*13530*/  LEA.HI.X R30, R4, c[0x0][0x384], R3, 0x1, P0 ;  /* 0x0000e100041e7a11 */ /* 0x000fe400000f0c03 */
[----:B------:R-:W-:Y:S01]  /*13540*/  ISETP.GE.AND P0, PT, R28, R29, PT ;  /* 0x0000001d1c00720c */ /* 0x000fe20003f06270 */
[----:B------:R1:W3:Y:S04]  /*13550*/  LDS.128 R60, [R2+0x2080] ;  /* 0x00208000023c7984 */ /* 0x0002e80000000c00 */
        /* <DEDUP_REMOVED lines=41> */
.L_x_285:
[----:B--234-:R-:W-:Y:S05]  /*137f0*/  BSYNC B0 ;  /* 0x0000000000007941 */ /* 0x01cfea0003800000 */
.L_x_284:
        /* <DEDUP_REMOVED lines=16> */
[----:B------:R-:W-:Y:S02]  /*13900*/  @!P2 LEA.HI R7, R5, R7, RZ, 0x3 ;  /* 0x000000070507a211 */ /* 0x000fe400078f18ff */
[----:B------:R-:W-:Y:S02]  /*13910*/  @!P1 LEA.HI R5, R4, R8, RZ, 0x3 ;  /* 0x0000000804059211 */ /* 0x000fe400078f18ff */
[----:B------:R-:W-:Y:S01]  /*13920*/  @!P0 LEA.HI R4, R6, R9, RZ, 0x3 ;  /* 0x0000000906048211 */ /* 0x000fe200078f18ff */
[----:B--23--:R-:W-:Y:S01]  /*13930*/  @!P3 IMAD.WIDE R8, R0, 0x2, R2 ;  /* 0x000000020008b825 */ /* 0x00cfe200078e0202 */
[----:B------:R-:W-:-:S02]  /*13940*/  @!P2 LOP3.LUT R6, R7, 0xfffffff8, RZ, 0xc0, !PT ;  /* 0xfffffff80706a812 */ /* 0x000fc400078ec0ff */
[----:B------:R-:W-:Y:S02]  /*13950*/  @!P1 LOP3.LUT R5, R5, 0xfffffff8, RZ, 0xc0, !PT ;  /* 0xfffffff805059812 */ /* 0x000fe400078ec0ff */
[----:B------:R-:W-:Y:S01]  /*13960*/  @!P0 LOP3.LUT R10, R4, 0xfffffff8, RZ, 0xc0, !PT ;  /* 0xfffffff8040a8812 */ /* 0x000fe200078ec0ff */
[--C-:B------:R-:W-:Y:S01]  /*13970*/  @!P2 IMAD.WIDE R6, R6, 0x2, R2.reuse ;  /* 0x000000020606a825 */ /* 0x100fe200078e0202 */
[----:B------:R2:W-:Y:S03]  /*13980*/  @!P3 ST.E.128 [R8.64], R44 ;  /* 0x0000002c0800b985 */ /* 0x0005e6000c101d12 */
[--C-:B------:R-:W-:Y:S01]  /*13990*/  @!P1 IMAD.WIDE R4, R5, 0x2, R2.reuse ;  /* 0x0000000205049825 */ /* 0x100fe200078e0202 */
[----:B------:R2:W-:Y:S03]  /*139a0*/  @!P2 ST.E.128 [R6.64], R40 ;  /* 0x000000280600a985 */ /* 0x0005e6000c101d12 */
[----:B------:R-:W-:Y:S01]  /*139b0*/  @!P0 IMAD.WIDE R2, R10, 0x2, R2 ;  /* 0x000000020a028825 */ /* 0x000fe200078e0202 */
[----:B------:R2:W-:Y:S04]  /*139c0*/  @!P1 ST.E.128 [R4.64], R36 ;  /* 0x0000002404009985 */ /* 0x0005e8000c101d12 */
[----:B------:R2:W-:Y:S02]  /*139d0*/  @!P0 ST.E.128 [R2.64], R32 ;  /* 0x0000002002008985 */ /* 0x0005e4000c101d12 */
.L_x_287:
[----:B------:R-:W-:Y:S05]  /*139e0*/  BSYNC B0 ;  /* 0x0000000000007941 */ /* 0x000fea0003800000 */
.L_x_286:
[----:B--2---:R-:W-:Y:S01]  /*139f0*/  IADD3 R4, R28, 0x40, RZ ;  /* 0x000000401c047810 */ /* 0x004fe20007ffe0ff */
[----:B------:R2:W4:Y:S01]  /*13a00*/  SHFL.IDX PT, R3, R30, 0x2, 0x181f ;  /* 0x00581f001e037f89 */ /* 0x00052200000e0000 */
        /* <DEDUP_REMOVED lines=17> */
[----:B---34-:R-:W-:Y:S01]  /*13b20*/  @!P3 IMAD.WIDE R8, R0, 0x2, R2 ;  /* 0x000000020008b825 */ /* 0x018fe200078e0202 */
        /* <DEDUP_REMOVED lines=10> */
.L_x_289:
[----:B------:R-:W-:Y:S05]  /*13bd0*/  BSYNC B0 ;  /* 0x0000000000007941 */ /* 0x000fea0003800000 */
.L_x_288:
[----:B---3--:R-:W-:Y:S01]  /*13be0*/  IADD3 R4, R28, 0x60, RZ ;  /* 0x000000601c047810 */ /* 0x008fe20007ffe0ff */
[----:B----4-:R3:W4:Y:S03]  /*13bf0*/  SHFL.IDX PT, R3, R30, 0x3, 0x181f ;  /* 0x00781f001e037f89 */ /* 0x01072600000e0000 */
        /* <DEDUP_REMOVED lines=15> */
[----:B------:R1:W-:Y:S01]  /*13cf0*/  @!P2 ST.E.128 [R8.64], R72 ;  /* 0x000000480800a985 */ /* 0x0003e2000c101d12 */
[----:B------:R-:W-:Y:S01]  /*13d00*/  IADD3 R0, R0, 0xc0, RZ ;  /* 0x000000c000007810 */ /* 0x000fe20007ffe0ff */
[----:B------:R-:W-:-:S04]  /*13d10*/  @!P1 IMAD.WIDE R6, R5, 0x2, R2 ;  /* 0x0000000205069825 */ /* 0x000fc800078e0202 */
[----:B------:R-:W-:Y:S01]  /*13d20*/  @!P0 IMAD.WIDE R4, R4, 0x2, R2 ;  /* 0x0000000204048825 */ /* 0x000fe200078e0202 */
[----:B------:R1:W-:Y:S04]  /*13d30*/  @!P1 ST.E.128 [R6.64], R68 ;  /* 0x0000004406009985 */ /* 0x0003e8000c101d12 */
[----:B------:R1:W-:Y:S01]  /*13d40*/  @!P0 ST.E.128 [R4.64], R64 ;  /* 0x0000004004008985 */ /* 0x0003e2000c101d12 */
[----:B------:R-:W-:-:S13]  /*13d50*/  ISETP.GE.AND P0, PT, R0, c[0x0][0x3c8], PT ;  /* 0x0000f20000007a0c */ /* 0x000fda0003f06270 */
[----:B------:R-:W-:Y:S05]  /*13d60*/  @P0 EXIT ;  /* 0x000000000000094d */ /* 0x000fea0003800000 */
[----:B-1----:R-:W-:-:S04]  /*13d70*/  SHF.R.S32.HI R4, RZ, 0x1f, R0 ;  /* 0x0000001fff047819 */ /* 0x002fc80000011400 */
[----:B------:R-:W-:-:S04]  /*13d80*/  LEA.HI R0, R4, R0, RZ, 0x3 ;  /* 0x0000000004007211 */ /* 0x000fc800078f18ff */
[----:B------:R-:W-:-:S05]  /*13d90*/  LOP3.LUT R0, R0, 0xfffffff8, RZ, 0xc0, !PT ;  /* 0xfffffff800007812 */ /* 0x000fca00078ec0ff */
[----:B------:R-:W-:-:S05]  /*13da0*/  IMAD.WIDE R2, R0, 0x2, R2 ;  /* 0x0000000200027825 */ /* 0x000fca00078e0202 */
[----:B------:R-:W-:Y:S01]  /*13db0*/  ST.E.128 [R2.64], R76 ;  /* 0x0000004c02007985 */ /* 0x000fe2000c101d12 */
[----:B------:R-:W-:Y:S05]  /*13dc0*/  EXIT ;  /* 0x000000000000794d */ /* 0x000fea0003800000 */
.L_x_282:
[----:B------:R-:W-:Y:S02]  /*13dd0*/  ULDC.64 UR4, c[0x0][0x500] ;  /* 0x0001400000047ab9 */ /* 0x000fe40000000a00 */
[----:B------:R-:W-:Y:S02]  /*13de0*/  UISETP.NE.U32.AND UP0, UPT, URZ, UR4, UPT ;  /* 0x000000043f00728c */ /* 0x000fe4000bf05070 */
[----:B------:R-:W-:Y:S02]  /*13df0*/  UMOV UR6, 0x4 ;  /* 0x0000000400067882 */ /* 0x000fe40000000000 */
[----:B------:R-:W-:-:S03]  /*13e00*/  UISETP.NE.AND.EX UP0, UPT, URZ, UR5, UPT, UP0 ;  /* 0x000000053f00728c */ /* 0x000fc6000bf05300 */
[----:B------:R-:W-:Y:S02]  /*13e10*/  ULDC.64 UR4, c[0x0][0x500] ;  /* 0x0001400000047ab9 */ /* 0x000fe40000000a00 */
[----:B------:R-:W-:Y:S01]  /*13e20*/  UIMAD.WIDE UR4, UR13, UR6, UR4 ;  /* 0x000000060d0472a5 */ /* 0x000fe2000f8e0204 */
[----:B------:R-:W-:-:S05]  /*13e30*/  PLOP3.LUT P0, PT, PT, PT, UP0, 0x80, 0x0 ;  /* 0x000000000000781c */ /* 0x000fca0003f0f008 */
[----:B------:R-:W-:Y:S01]  /*13e40*/  IMAD.U32 R4, RZ, RZ, UR4 ;  /* 0x00000004ff047e24 */ /* 0x000fe2000f8e00ff */
[----:B------:R-:W-:Y:S01]  /*13e50*/  MOV R5, UR5 ;  /* 0x0000000500057c02 */ /* 0x000fe20008000f00 */
[----:B------:R-:W-:-:S06]  /*13e60*/  ULDC.64 UR4, c[0x0][0x508] ;  /* 0x0001420000047ab9 */ /* 0x000fcc0000000a00 */
[----:B------:R-:W2:Y:S01]  /*13e70*/  @P0 LDG.E R0, [R4.64] ;  /* 0x0000001204000981 */ /* 0x000ea2000c1e1900 */
[----:B------:R-:W-:Y:S01]  /*13e80*/  UISETP.NE.U32.AND UP1, UPT, URZ, UR4, UPT ;  /* 0x000000043f00728c */ /* 0x000fe2000bf25070 */
[----:B------:R-:W-:-:S03]  /*13e90*/  IMAD.MOV.U32 R9, RZ, RZ, c[0x0][0x388] ;  /* 0x0000e200ff097624 */ /* 0x000fc600078e00ff */
[----:B------:R-:W-:-:S03]  /*13ea0*/  UISETP.NE.AND.EX UP1, UPT, URZ, UR5, UPT, UP1 ;  /* 0x000000053f00728c */ /* 0x000fc6000bf25310 */
[----:B------:R-:W-:-:S03]  /*13eb0*/  ULDC.64 UR4, c[0x0][0x508] ;  /* 0x0001420000047ab9 */ /* 0x000fc60000000a00 */
[----:B------:R-:W-:-:S05]  /*13ec0*/  PLOP3.LUT P1, PT, PT, PT, UP1, 0x80, 0x0 ;  /* 0x000000000000781c */ /* 0x000fca0003f2f018 */
[----:B------:R-:W-:-:S06]  /*13ed0*/  @UP1 UIMAD.WIDE UR4, UR13, UR6, UR4 ;  /* 0x000000060d0412a5 */ /* 0x000fcc000f8e0204 */
[----:B------:R-:W-:Y:S01]  /*13ee0*/  MOV R2, UR4 ;  /* 0x0000000400027c02 */ /* 0x000fe20008000f00 */
[----:B------:R-:W-:-:S05]  /*13ef0*/  IMAD.U32 R3, RZ, RZ, UR5 ;  /* 0x00000005ff037e24 */ /* 0x000fca000f8e00ff */
[----:B------:R1:W5:Y:S01]  /*13f00*/  @P1 LDG.E R9, [R2.64] ;  /* 0x0000001202091981 */ /* 0x000362000c1e1900 */
[----:B------:R-:W-:Y:S02]  /*13f10*/  UMOV UR8, URZ ;  /* 0x0000003f00087c82 */ /* 0x000fe40008000000 */
[----:B------:R-:W-:Y:S01]  /*13f20*/  UMOV UR9, URZ ;  /* 0x0000003f00097c82 */ /* 0x000fe20008000000 */
[----:B--2---:R-:W2:Y:S02]  /*13f30*/  @P0 R2UR UR5, R0 ;  /* 0x00000000000503c2 */ /* 0x004ea400000e0000 */
[----:B--2---:R-:W-:Y:S02]  /*13f40*/  @UP0 USHF.R.S32.HI UR4, URZ, 0x1f, UR5 ;  /* 0x0000001f3f040899 */ /* 0x004fe40008011405 */
[----:B------:R-:W-:-:S05]  /*13f50*/  @UP0 UMOV UR8, UR5 ;  /* 0x0000000500080c82 */ /* 0x000fca0008000000 */
[----:B------:R-:W-:Y:S01]  /*13f60*/  @UP0 UMOV UR9, UR4 ;  /* 0x0000000400090c82 */ /* 0x000fe20008000000 */
[----:B------:R-:W-:Y:S05]  /*13f70*/  @P1 BRA `(.L_x_290) ;  /* 0x0000004000001947 */ /* 0x000fea0003800000 */
[----:B-1----:R-:W-:Y:S05]  /*13f80*/  @!P0 BRA `(.L_x_290) ;  /* 0x0000003000008947 */ /* 0x002fea0003800000 */
[----:B------:R-:W2:Y:S04]  /*13f90*/  LDG.E R0, [R4.64] ;  /* 0x0000001204007981 */ /* 0x000ea8000c1e1900 */
[----:B------:R-:W2:Y:S02]  /*13fa0*/  LDG.E R2, [R4.64+0x4] ;  /* 0x0000041204027981 */ /* 0x000ea4000c1e1900 */
[----:B--2--5:R-:W-:Y:S02]  /*13fb0*/  IADD3 R9, -R0, R2, RZ ;  /* 0x0000000200097210 */ /* 0x024fe40007ffe1ff */
.L_x_290:
[----:B-1----:R-:W1:Y:S01]  /*13fc0*/  S2R R8, SR_TID.X ;  /* 0x0000000000087919 */ /* 0x002e620000002100 */
[----:B------:R-:W-:Y:S01]  /*13fd0*/  USHF.R.S32.HI UR6, URZ, 0x1f, UR13 ;  /* 0x0000001f3f067899 */ /* 0x000fe2000801140d */
[----:B------:R-:W-:Y:S01]  /*13fe0*/  BSSY B0, `(.L_x_291) ;  /* 0x000002b000007945 */ /* 0x000fe20003800000 */
[----:B------:R-:W-:-:S02]  /*13ff0*/  USEL UR13, UR13, URZ, !UP0 ;  /* 0x0000003f0d0d7287 */ /* 0x000fc4000c000000 */
[----:B------:R-:W-:Y:S01]  /*14000*/  USEL UR6, UR6, URZ, !UP0 ;  /* 0x0000003f06067287 */ /* 0x000fe2000c000000 */
[----:B-1----:R-:W-:-:S13]  /*14010*/  ISETP.GT.AND P0, PT, R8, 0x7f, PT ;  /* 0x0000007f0800780c */ /* 0x002fda0003f04270 */
[----:B------:R-:W-:Y:S05]  /*14020*/  @P0 BRA `(.L_x_292) ;  /* 0x0000026000000947 */ /* 0x000fea0003800000 */
[----:B------:R-:W1:Y:S01]  /*14030*/  S2R R3, SR_CTAID.X ;  /* 0x0000000000037919 */ /* 0x000e620000002500 */
[----:B-----5:R-:W-:Y:S01]  /*14040*/  IMAD R0, R9, c[0x0][0x4e8], RZ ;  /* 0x00013a0009007a24 */ /* 0x020fe200078e02ff */
[----:B-1----:R-:W-:-:S04]  /*14050*/  LEA R3, R3, R8, 0x7 ;  /* 0x0000000803037211 */ /* 0x002fc800078e38ff */
[----:B------:R-:W-:-:S13]  /*14060*/  ISETP.GE.AND P0, PT, R3, R0, PT ;  /* 0x000000000300720c */ /* 0x000fda0003f06270 */
[----:B------:R-:W-:Y:S05]  /*14070*/  @P0 BRA `(.L_x_292) ;  /* 0x0000021000000947 */ /* 0x000fea0003800000 */
[----:B------:R-:W1:Y:S01]  /*14080*/  S2UR UR10, SR_CTAID.Y ;  /* 0x00000000000a79c3 */ /* 0x000e620000002600 */
[----:B------:R-:W-:Y:S01]  /*14090*/  IMAD.MOV.U32 R0, RZ, RZ, c[0x0][0x4e8] ;  /* 0x00013a00ff007624 */ /* 0x000fe200078e00ff */
[----:B------:R-:W-:Y:S01]  /*140a0*/  ULDC.64 UR4, c[0x0][0x490] ;  /* 0x0001240000047ab9 */ /* 0x000fe20000000a00 */
[----:B------:R-:W-:Y:S01]  /*140b0*/  IMAD.MOV.U32 R2, RZ, RZ, R3 ;  /* 0x000000ffff027224 */ /* 0x000fe200078e0003 */
[----:B------:R-:W-:Y:S02]  /*140c0*/  UMOV UR14, UR8 ;  /* 0x00000008000e7c82 */ /* 0x000fe40008000000 */
[----:B------:R-:W-:Y:S01]  /*140d0*/  ISETP.NE.AND P0, PT, R0, 0x1, PT ;  /* 0x000000010000780c */ /* 0x000fe20003f05270 */
[----:B------:R-:W-:-:S12]  /*140e0*/  UMOV UR15, UR9 ;  /* 0x00000009000f7c82 */ /* 0x000fd80008000000 */
[----:B------:R-:W-:Y:S01]  /*140f0*/  @P0 IMAD.HI.U32 R0, R3, c[0x0][0x4ec], RZ ;  /* 0x00013b0003000a27 */ /* 0x000fe200078e00ff */
[----:B-1----:R-:W-:-:S04]  /*14100*/  USHF.R.S32.HI UR7, URZ, 0x1f, UR10 ;  /* 0x0000001f3f077899 */ /* 0x002fc8000801140a */
[----:B------:R-:W-:Y:S01]  /*14110*/  @P0 SHF.R.U32.HI R2, RZ, c[0x0][0x4f0], R0 ;  /* 0x00013c00ff020a19 */ /* 0x000fe20000011600 */
[----:B------:R-:W-:Y:S02]  /*14120*/  UIMAD.WIDE.U32 UR14, UR10, UR4, UR14 ;  /* 0x000000040a0e72a5 */ /* 0x000fe4000f8e000e */
[----:B------:R-:W-:Y:S01]  /*14130*/  UIMAD UR7, UR7, UR4, URZ ;  /* 0x00000004070772a4 */ /* 0x000fe2000f8e023f */
[----:B------:R-:W-:-:S03]  /*14140*/  IADD3 R0, -R2, RZ, RZ ;  /* 0x000000ff02007210 */ /* 0x000fc60007ffe1ff */
[----:B------:R-:W-:Y:S02]  /*14150*/  UIMAD UR7, UR10, UR5, UR7 ;  /* 0x000000050a0772a4 */ /* 0x000fe4000f8e0207 */
[----:B------:R-:W-:Y:S01]  /*14160*/  IMAD R0, R0, c[0x0][0x4e8], R3 ;  /* 0x00013a0000007a24 */ /* 0x000fe200078e0203 */
[----:B------:R-:W-:Y:S01]  /*14170*/  ULDC.64 UR4, c[0x0][0x498] ;  /* 0x0001260000047ab9 */ /* 0x000fe20000000a00 */
[----:B------:R-:W-:Y:S01]  /*14180*/  SHF.R.S32.HI R3, RZ, 0x1f, R2 ;  /* 0x0000001fff037819 */ /* 0x000fe20000011402 */
[----:B------:R-:W-:Y:S02]  /*14190*/  UIMAD UR10, UR6, UR4, URZ ;  /* 0x00000004060a72a4 */ /* 0x000fe4000f8e023f */
[----:B------:R-:W-:Y:S01]  /*141a0*/  UIADD3 UR15, UR7, UR15, URZ ;  /* 0x0000000f070f7290 */ /* 0x000fe2000fffe03f */
[----:B------:R-:W-:Y:S01]  /*141b0*/  SHF.R.S32.HI R4, RZ, 0x1f, R0 ;  /* 0x0000001fff047819 */ /* 0x000fe20000011400 */
[----:B------:R-:W-:Y:S02]  /*141c0*/  UIMAD UR5, UR13, UR5, UR10 ;  /* 0x000000050d0572a4 */ /* 0x000fe4000f8e020a */
[----:B------:R-:W-:-:S02]  /*141d0*/  UIMAD.WIDE.U32 UR14, UR13, UR4, UR14 ;  /* 0x000000040d0e72a5 */ /* 0x000fc4000f8e000e */
[----:B------:R-:W-:Y:S02]  /*141e0*/  IMAD R4, R4, c[0x0][0x488], RZ ;  /* 0x0001220004047a24 */ /* 0x000fe400078e02ff */
[----:B------:R-:W-:Y:S02]  /*141f0*/  IMAD.U32 R5, RZ, RZ, UR5 ;  /* 0x00000005ff057e24 */ /* 0x000fe4000f8e00ff */
[----:B------:R-:W-:Y:S01]  /*14200*/  IADD3 R2, P0, R2, UR14, RZ ;  /* 0x0000000e02027c10 */ /* 0x000fe2000ff1e0ff */
[----:B------:R-:W-:-:S03]  /*14210*/  IMAD R4, R0, c[0x0][0x48c], R4 ;  /* 0x0001230000047a24 */ /* 0x000fc600078e0204 */
[----:B------:R-:W-:-:S05]  /*14220*/  IADD3.X R3, R3, UR15, R5, P0, !PT ;  /* 0x0000000f03037c10 */ /* 0x000fca00087fe405 */
[----:B------:R-:W-:-:S05]  /*14230*/  IMAD.WIDE.U32 R2, R0, c[0x0][0x488], R2 ;  /* 0x0001220000027a25 */ /* 0x000fca00078e0002 */
[----:B------:R-:W-:Y:S02]  /*14240*/  IADD3 R0, R3, R4, RZ ;  /* 0x0000000403007210 */ /* 0x000fe40007ffe0ff */
[----:B------:R-:W-:-:S04]  /*14250*/  LEA R4, P0, R2, c[0x0][0x450], 0x2 ;  /* 0x0001140002047a11 */ /* 0x000fc800078010ff */
[----:B------:R-:W-:Y:S01]  /*14260*/  LEA.HI.X R5, R2, c[0x0][0x454], R0, 0x2, P0 ;  /* 0x0001150002057a11 */ /* 0x000fe200000f1400 */
[----:B------:R-:W-:-:S05]  /*14270*/  IMAD.MOV.U32 R0, RZ, RZ, -0x800000 ;  /* 0xff800000ff007424 */ /* 0x000fca00078e00ff */
[----:B------:R1:W-:Y:S03]  /*14280*/  STG.E [R4.64], R0 ;  /* 0x0000000004007986 */ /* 0x0003e6000c101912 */
.L_x_292:
[----:B------:R-:W-:Y:S05]  /*14290*/  BSYNC B0 ;  /* 0x0000000000007941 */ /* 0x000fea0003800000 */
.L_x_291:
[----:B------:R-:W2:Y:S01]  /*142a0*/  S2UR UR7, SR_CTAID.Y ;  /* 0x00000000000779c3 */ /* 0x000ea20000002600 */
[----:B------:R-:W3:Y:S01]  /*142b0*/  S2R R14, SR_CTAID.X ;  /* 0x00000000000e7919 */ /* 0x000ee20000002500 */
[----:B-1----:R-:W-:Y:S01]  /*142c0*/  SHF.R.S32.HI R0, RZ, 0x1f, R8 ;  /* 0x0000001fff007819 */ /* 0x002fe20000011408 */
[----:B------:R-:W-:Y:S01]  /*142d0*/  IMAD.MOV.U32 R3, RZ, RZ, c[0x0][0x4e8] ;  /* 0x00013a00ff037624 */ /* 0x000fe200078e00ff */
[----:B------:R-:W-:Y:S01]  /*142e0*/  ULDC.64 UR4, c[0x0][0x3a0] ;  /* 0x0000e80000047ab9 */ /* 0x000fe20000000a00 */
[----:B-----5:R-:W-:Y:S01]  /*142f0*/  IMAD R16, R9, c[0x0][0x4e8], RZ ;  /* 0x00013a0009107a24 */ /* 0x020fe200078e02ff */
[----:B------:R-:W-:Y:S01]  /*14300*/  LEA.HI R0, R0, R8, RZ, 0x3 ;  /* 0x0000000800007211 */ /* 0x000fe200078f18ff */
[----:B------:R-:W-:Y:S01]  /*14310*/  UIMAD UR9, UR9, UR4, URZ ;  /* 0x00000004090972a4 */ /* 0x000fe2000f8e023f */
[----:B------:R-:W-:Y:S01]  /*14320*/  ISETP.NE.AND P0, PT, R3, 0x1, PT ;  /* 0x000000010300780c */ /* 0x000fe20003f05270 */
[----:B------:R-:W-:Y:S01]  /*14330*/  UIMAD.WIDE.U32 UR10, UR8, UR4, URZ ;  /* 0x00000004080a72a5 */ /* 0x000fe2000f8e003f */
[----:B------:R-:W-:Y:S01]  /*14340*/  LOP3.LUT R2, R0, 0xfffffff8, RZ, 0xc0, !PT ;  /* 0xfffffff800027812 */ /* 0x000fe200078ec0ff */
[----:B------:R-:W-:Y:S01]  /*14350*/  UIMAD UR9, UR8, UR5, UR9 ;  /* 0x00000005080972a4 */ /* 0x000fe2000f8e0209 */
[----:B------:R-:W-:Y:S01]  /*14360*/  SHF.R.S32.HI R7, RZ, 0x3, R0 ;  /* 0x00000003ff077819 */ /* 0x000fe20000011400 */
[----:B------:R-:W-:Y:S01]  /*14370*/  BSSY B0, `(.L_x_293) ;  /* 0x0000043000007945 */ /* 0x000fe20003800000 */
[----:B------:R-:W-:Y:S01]  /*14380*/  ULDC.64 UR4, c[0x0][0x3e8] ;  /* 0x0000fa0000047ab9 */ /* 0x000fe20000000a00 */
[----:B------:R-:W-:Y:S01]  /*14390*/  IMAD.IADD R8, R8, 0x1, -R2 ;  /* 0x0000000108087824 */ /* 0x000fe200078e0a02 */
[----:B------:R-:W-:-:S04]  /*143a0*/  UIADD3 UR11, UR11, UR9, URZ ;  /* 0x000000090b0b7290 */ /* 0x000fc8000fffe03f */
[----:B------:R-:W-:Y:S01]  /*143b0*/  LEA R0, R8, R7, 0x5 ;  /* 0x0000000708007211 */ /* 0x000fe200078e28ff */
[----:B--2---:R-:W-:-:S04]  /*143c0*/  USHF.R.S32.HI UR8, URZ, 0x1f, UR7 ;  /* 0x0000001f3f087899 */ /* 0x004fc80008011407 */
[C---:B---3--:R-:W-:Y:S01]  /*143d0*/  IMAD R0, R14.reuse, 0x80, R0 ;  /* 0x000000800e007824 */ /* 0x048fe200078e0200 */
[----:B------:R-:W-:Y:S01]  /*143e0*/  UIMAD.WIDE.U32 UR10, UR7, UR4, UR10 ;  /* 0x00000004070a72a5 */ /* 0x000fe2000f8e000a */
[----:B------:R-:W-:Y:S01]  /*143f0*/  IMAD R14, R14, 0x80, R7 ;  /* 0x000000800e0e7824 */ /* 0x000fe200078e0207 */
[----:B------:R-:W-:Y:S01]  /*14400*/  UIMAD UR8, UR8, UR4, URZ ;  /* 0x00000004080872a4 */ /* 0x000fe2000f8e023f */
[----:B------:R-:W-:-:S03]  /*14410*/  @P0 IMAD.HI.U32 R2, R0, c[0x0][0x4ec], RZ ;  /* 0x00013b0000020a27 */ /* 0x000fc600078e00ff */
[----:B------:R-:W-:Y:S01]  /*14420*/  UIMAD UR8, UR7, UR5, UR8 ;  /* 0x00000005070872a4 */ /* 0x000fe2000f8e0208 */
[----:B------:R-:W-:Y:S01]  /*14430*/  IMAD.MOV.U32 R4, RZ, RZ, R0 ;  /* 0x000000ffff047224 */ /* 0x000fe200078e0000 */
[----:B------:R-:W-:Y:S01]  /*14440*/  @P0 SHF.R.U32.HI R4, RZ, c[0x0][0x4f0], R2 ;  /* 0x00013c00ff040a19 */ /* 0x000fe20000011602 */
[----:B------:R-:W-:Y:S02]  /*14450*/  ULDC.64 UR4, c[0x0][0x3f0] ;  /* 0x0000fc0000047ab9 */ /* 0x000fe40000000a00 */
[----:B------:R-:W-:Y:S01]  /*14460*/  UIMAD UR6, UR6, UR4, URZ ;  /* 0x00000004060672a4 */ /* 0x000fe2000f8e023f */
[----:B------:R-:W-:Y:S01]  /*14470*/  IADD3 R2, -R4, RZ, RZ ;  /* 0x000000ff04027210 */ /* 0x000fe20007ffe1ff */
[----:B------:R-:W-:Y:S01]  /*14480*/  UIADD3 UR9, UR8, UR11, URZ ;  /* 0x0000000b08097290 */ /* 0x000fe2000fffe03f */
[----:B------:R-:W-:Y:S01]  /*14490*/  SHF.R.S32.HI R3, RZ, 0x1f, R4 ;  /* 0x0000001fff037819 */ /* 0x000fe20000011404 */
[----:B------:R-:W-:Y:S02]  /*144a0*/  UIMAD UR5, UR13, UR5, UR6 ;  /* 0x000000050d0572a4 */ /* 0x000fe4000f8e0206 */
[----:B------:R-:W-:Y:S01]  /*144b0*/  UMOV UR8, UR10 ;  /* 0x0000000a00087c82 */ /* 0x000fe20008000000 */
[----:B------:R-:W-:Y:S01]  /*144c0*/  IMAD R5, R2, c[0x0][0x4e8], R0 ;  /* 0x00013a0002057a24 */ /* 0x000fe200078e0200 */
[----:B------:R-:W-:Y:S01]  /*144d0*/  UIMAD.WIDE.U32 UR8, UR13, UR4, UR8 ;  /* 0x000000040d0872a5 */ /* 0x000fe2000f8e0008 */
[----:B------:R-:W-:-:S03]  /*144e0*/  IMAD R0, R3, c[0x0][0x3e0], RZ ;  /* 0x0000f80003007a24 */ /* 0x000fc600078e02ff */
[----:B------:R-:W-:Y:S01]  /*144f0*/  UIADD3 UR5, UR9, UR5, URZ ;  /* 0x0000000509057290 */ /* 0x000fe2000fffe03f */
[----:B------:R-:W-:Y:S01]  /*14500*/  IMAD R6, R4, c[0x0][0x3e4], R0 ;  /* 0x0000f90004067a24 */ /* 0x000fe200078e0200 */
[----:B------:R-:W-:Y:S01]  /*14510*/  SHF.R.S32.HI R0, RZ, 0x1f, R5 ;  /* 0x0000001fff007819 */ /* 0x000fe20000011405 */
[----:B------:R-:W-:Y:S02]  /*14520*/  IMAD.U32 R3, RZ, RZ, UR9 ;  /* 0x00000009ff037e24 */ /* 0x000fe4000f8e00ff */
[----:B------:R-:W-:Y:S01]  /*14530*/  IMAD.U32 R2, RZ, RZ, UR8 ;  /* 0x00000008ff027e24 */ /* 0x000fe2000f8e00ff */
[----:B------:R-:W-:Y:S01]  /*14540*/  MOV R3, UR5 ;  /* 0x0000000500037c02 */ /* 0x000fe20008000f00 */
[----:B------:R-:W-:-:S04]  /*14550*/  IMAD R0, R0, c[0x0][0x3d8], RZ ;  /* 0x0000f60000007a24 */ /* 0x000fc800078e02ff */
[----:B------:R-:W-:-:S04]  /*14560*/  IMAD.WIDE.U32 R2, R4, c[0x0][0x3e0], R2 ;  /* 0x0000f80004027a25 */ /* 0x000fc800078e0002 */
[----:B------:R-:W-:Y:S02]  /*14570*/  IMAD.IADD R3, R3, 0x1, R6 ;  /* 0x0000000103037824 */ /* 0x000fe400078e0206 */
[C---:B------:R-:W-:Y:S02]  /*14580*/  IMAD R0, R5.reuse, c[0x0][0x3dc], R0 ;  /* 0x0000f70005007a24 */ /* 0x040fe400078e0200 */
[----:B------:R-:W-:-:S05]  /*14590*/  IMAD.WIDE.U32 R2, R5, c[0x0][0x3d8], R2 ;  /* 0x0000f60005027a25 */ /* 0x000fca00078e0002 */
[----:B------:R-:W-:Y:S02]  /*145a0*/  IADD3 R0, R3, R0, RZ ;  /* 0x0000000003007210 */ /* 0x000fe40007ffe0ff */
        /* <DEDUP_REMOVED lines=31> */
.L_x_294:
[----:B------:R-:W-:Y:S05]  /*147a0*/  BSYNC B0 ;  /* 0x0000000000007941 */ /* 0x000fea0003800000 */
.L_x_293:
        /* <DEDUP_REMOVED lines=27> */
.L_x_296:
[----:B------:R-:W-:Y:S05]  /*14960*/  BSYNC B0 ;  /* 0x0000000000007941 */ /* 0x000fea0003800000 */
.L_x_295:
        /* <DEDUP_REMOVED lines=27> */
.L_x_298:
[----:B------:R-:W-:Y:S05]  /*14b20*/  BSYNC B0 ;  /* 0x0000000000007941 */ /* 0x000fea0003800000 */
.L_x_297:
        /* <DEDUP_REMOVED lines=28> */
.L_x_299:
        /* <DEDUP_REMOVED lines=9> */
.L_x_1532:


//--------------------- .text._ZN7cutlass13device_kernelIN5flash19enable_sm80_to_sm89INS1_16FlashAttnFwdSm80INS1_25CollectiveMainloopFwdSm80ILi8ELi1ELb0EN4cute5tupleIJNS5_1CILi128EEENS7_ILi32EEENS7_ILi256EEEEEELi256ENS_6half_tEfNS_4arch4Sm80ELb0ELb1ELb1ELb1ELb0ELb1ELb1ELb0EEENS1_21CollectiveEpilogueFwdINS6_IJS8_SA_S9_EEENS6_IJNS7_ILi1EEESI_SI_EEESC_SE_Li256ELb1ELb1ELb0ELb0EEENS1_19SingleTileSchedulerILb1ELb0ELb1ELi128EEEEEEEEEvNT_6ParamsE --------------------------
	.section	.text._ZN7cutlass13device_kernelIN5flash19enable_sm80_to_sm89INS1_16FlashAttnFwdSm80INS1_25CollectiveMainloopFwdSm80ILi8ELi1ELb0EN4cute5tupleIJNS5_1CILi128EEENS7_ILi32EEENS7_ILi256EEEEEELi256ENS_6half_tEfNS_4arch4Sm80ELb0ELb1ELb1ELb1ELb0ELb1ELb1ELb0EEENS1_21CollectiveEpilogueFwdINS6_IJS8_SA_S9_EEENS6_IJNS7_ILi1EEESI_SI_EEESC_SE_Li256ELb1ELb1ELb0ELb0EEENS1_19SingleTileSchedulerILb1ELb0ELb1ELi128EEEEEEEEEvNT_6ParamsE,"ax",@progbits
	.sectioninfo	@"SHI_REGISTERS=245"
	.align	128
.text._ZN7cutlass13device_kernelIN5flash19enable_sm80_to_sm89INS1_16FlashAttnFwdSm80INS1_25CollectiveMainloopFwdSm80ILi8ELi1ELb0EN4cute5tupleIJNS5_1CILi128EEENS7_ILi32EEENS7_ILi256EEEEEELi256ENS_6half_tEfNS_4arch4Sm80ELb0ELb1ELb1ELb1ELb0ELb1ELb1ELb0EEENS1_21CollectiveEpilogueFwdINS6_IJS8_SA_S9_EEENS6_IJNS7_ILi1EEESI_SI_EEESC_SE_Li256ELb1ELb1ELb0ELb0EEENS1_19SingleTileSchedulerILb1ELb0ELb1ELi128EEEEEEEEEvNT_6ParamsE:
        .type           _ZN7cutlass13device_kernelIN5flash19enable_sm80_to_sm89INS1_16FlashAttnFwdSm80INS1_25CollectiveMainloopFwdSm80ILi8ELi1ELb0EN4cute5tupleIJNS5_1CILi128EEENS7_ILi32EEENS7_ILi256EEEEEELi256ENS_6half_tEfNS_4arch4Sm80ELb0ELb1ELb1ELb1ELb0ELb1ELb1ELb0EEENS1_21CollectiveEpilogueFwdINS6_IJS8_SA_S9_EEENS6_IJNS7_ILi1EEESI_SI_EEESC_SE_Li256ELb1ELb1ELb0ELb0EEENS1_19SingleTileSchedulerILb1ELb0ELb1ELi128EEEEEEEEEvNT_6ParamsE,@function
        .size           _ZN7cutlass13device_kernelIN5flash19enable_sm80_to_sm89INS1_16FlashAttnFwdSm80INS1_25CollectiveMainloopFwdSm80ILi8ELi1ELb0EN4cute5tupleIJNS5_1CILi128EEENS7_ILi32EEENS7_ILi256EEEEEELi256ENS_6half_tEfNS_4arch4Sm80ELb0ELb1ELb1ELb1ELb0ELb1ELb1ELb0EEENS1_21CollectiveEpilogueFwdINS6_IJS8_SA_S9_EEENS6_IJNS7_ILi1EEESI_SI_EEESC_SE_Li256ELb1ELb1ELb0ELb0EEENS1_19SingleTileSchedulerILb1ELb0ELb1ELi128EEEEEEEEEvNT_6ParamsE,(.L_x_1533 - _ZN7cutlass13device_kernelIN5flash19enable_sm80_to_sm89INS1_16FlashAttnFwdSm80INS1_25CollectiveMainloopFwdSm80ILi8ELi1ELb0EN4cute5tupleIJNS5_1CILi128EEENS7_ILi32EEENS7_ILi256EEEEEELi256ENS_6half_tEfNS_4arch4Sm80ELb0ELb1ELb1ELb1ELb0ELb1ELb1ELb0EEENS1_21CollectiveEpilogueFwdINS6_IJS8_SA_S9_EEENS6_IJNS7_ILi1EEESI_SI_EEESC_SE_Li256ELb1ELb1ELb0ELb0EEENS1_19SingleTileSchedulerILb1ELb0ELb1ELi128EEEEEEEEEvNT_6ParamsE)
        .other          _ZN7cutlass13device_kernelIN5flash19enable_sm80_to_sm89INS1_16FlashAttnFwdSm80INS1_25CollectiveMainloopFwdSm80ILi8ELi1ELb0EN4cute5tupleIJNS5_1CILi128EEENS7_ILi32EEENS7_ILi256EEEEEELi256ENS_6half_tEfNS_4arch4Sm80ELb0ELb1ELb1ELb1ELb0ELb1ELb1ELb0EEENS1_21CollectiveEpilogueFwdINS6_IJS8_SA_S9_EEENS6_IJNS7_ILi1EEESI_SI_EEESC_SE_Li256ELb1ELb1ELb0ELb0EEENS1_19SingleTileSchedulerILb1ELb0ELb1ELi128EEEEEEEEEvNT_6ParamsE,@"STO_CUDA_ENTRY STV_DEFAULT"
_ZN7cutlass13device_kernelIN5flash19enable_sm80_to_sm89INS1_16FlashAttnFwdSm80INS1_25CollectiveMainloopFwdSm80ILi8ELi1ELb0EN4cute5tupleIJNS5_1CILi128EEENS7_ILi32EEENS7_ILi256EEEEEELi256ENS_6half_tEfNS_4arch4Sm80ELb0ELb1ELb1ELb1ELb0ELb1ELb1ELb0EEENS1_21CollectiveEpilogueFwdINS6_IJS8_SA_S9_EEENS6_IJNS7_ILi1EEESI_SI_EEESC_SE_Li256ELb1ELb1ELb0ELb0EEENS1_19SingleTileSchedulerILb1ELb0ELb1ELi128EEEEEEEEEvNT_6ParamsE:
[----:B------:R-:W-:Y:S02]  /*0000*/  MOV R1, c[0x0][0x28] ;  /* 0x00000a0000017a02 */ /* 0x000fe40000000f00 */
[----:B------:R-:W1:Y:S01]  /*0010*/  S2R R55, SR_TID.X ;  /* 0x0000000000377919 */ /* 0x000e620000002100 */
[----:B------:R-:W2:Y:S01]  /*0020*/  S2UR UR29, SR_CTAID.Z ;  /* 0x00000000001d79c3 */ /* 0x000ea20000002700 */
[----:B------:R-:W-:Y:S02]  /*0030*/  UMOV UR8, 0x4 ;  /* 0x0000000400087882 */ /* 0x000fe40000000000 */
[----:B------:R-:W-:Y:S02]  /*0040*/  ULDC.64 UR4, c[0x0][0x568] ;  /* 0x00015a0000047ab9 */ /* 0x000fe40000000a00 */
[----:B------:R-:W-:-:S03]  /*0050*/  ULDC.64 UR30, c[0x0][0x118] ;  /* 0x00004600001e7ab9 */ /* 0x000fc60000000a00 */
[----:B------:R-:W3:Y:S01]  /*0060*/  S2UR UR21, SR_CTAID.X ;  /* 0x00000000001579c3 */ /* 0x000ee20000002500 */
[----:B-1----:R-:W-:Y:S01]  /*0070*/  SHF.R.U32.HI R0, RZ, 0x5, R55 ;  /* 0x00000005ff007819 */ /* 0x002fe20000011637 */
[----:B--2---:R-:W-:-:S05]  /*0080*/  UIMAD.WIDE UR4, UR29, UR8, UR4 ;  /* 0x000000081d0472a5 */ /* 0x004fca000f8e0204 */
[----:B------:R-:W1:Y:S02]  /*0090*/  SHFL.IDX PT, R0, R0, RZ, 0x1f ;  /* 0x00001fff00007589 */ /* 0x000e6400000e0000 */
[----:B-1----:R-:W-:-:S13]  /*00a0*/  ISETP.NE.AND P0, PT, R0, RZ, PT ;  /* 0x000000ff0000720c */ /* 0x002fda0003f05270 */
[----:B------:R-:W-:Y:S05]  /*00b0*/  @!P0 BRA `(.L_x_300) ;  /* 0x000001c000008947 */ /* 0x000fea0003800000 */
[----:B---3--:R-:W-:-:S04]  /*00c0*/  ISETP.NE.U32.AND P0, PT, RZ, c[0x0][0x568], PT ;  /* 0x00015a00ff007a0c */ /* 0x008fc80003f05070 */
[----:B------:R-:W-:-:S13]  /*00d0*/  ISETP.NE.AND.EX P0, PT, RZ, c[0x0][0x56c], PT, P0 ;  /* 0x00015b00ff007a0c */ /* 0x000fda0003f05300 */
[----:B------:R-:W-:Y:S05]  /*00e0*/  @!P0 BRA `(.L_x_301) ;  /* 0x0000005000008947 */ /* 0x000fea0003800000 */
[----:B------:R-:W-:Y:S02]  /*00f0*/  MOV R2, UR4 ;  /* 0x0000000400027c02 */ /* 0x000fe40008000f00 */
[----:B------:R-:W-:-:S05]  /*0100*/  MOV R3, UR5 ;  /* 0x0000000500037c02 */ /* 0x000fca0008000f00 */
[----:B------:R-:W2:Y:S02]  /*0110*/  LDG.E R2, [R2.64] ;  /* 0x0000001e02027981 */ /* 0x000ea4000c1e1900 */
[----:B--2---:R1:W2:Y:S02]  /*0120*/  R2UR UR5, R2 ;  /* 0x00000000020573c2 */ /* 0x0042a400000e0000 */
[----:B-12---:R-:W-:Y:S05]  /*0130*/  BRA `(.L_x_302) ;  /* 0x000000e000007947 */ /* 0x006fea0003800000 */
.L_x_301:
[----:B------:R-:W-:-:S04]  /*0140*/  ISETP.NE.U32.AND P0, PT, RZ, c[0x0][0x560], PT ;  /* 0x00015800ff007a0c */ /* 0x000fc80003f05070 */
[----:B------:R-:W-:-:S13]  /*0150*/  ISETP.NE.AND.EX P0, PT, RZ, c[0x0][0x564], PT, P0 ;  /* 0x00015900ff007a0c */ /* 0x000fda0003f05300 */
[----:B------:R-:W-:Y:S05]  /*0160*/  @!P0 BRA `(.L_x_303) ;  /* 0x000000a000008947 */ /* 0x000fea0003800000 */
[----:B------:R-:W-:Y:S02]  /*0170*/  ULDC.64 UR4, c[0x0][0x560] ;  /* 0x0001580000047ab9 */ /* 0x000fe40000000a00 */
[----:B------:R-:W-:-:S06]  /*0180*/  UIMAD.WIDE UR4, UR29, UR8, UR4 ;  /* 0x000000081d0472a5 */ /* 0x000fcc000f8e0204 */
[----:B------:R-:W-:Y:S02]  /*0190*/  MOV R4, UR4 ;  /* 0x0000000400047c02 */ /* 0x000fe40008000f00 */
[----:B------:R-:W-:-:S05]  /*01a0*/  MOV R5, UR5 ;  /* 0x0000000500057c02 */ /* 0x000fca0008000f00 */
[----:B------:R-:W2:Y:S04]  /*01b0*/  LDG.E R2, [R4.64] ;  /* 0x0000001e04027981 */ /* 0x000ea8000c1e1900 */
[----:B------:R-:W3:Y:S01]  /*01c0*/  LDG.E R0, [R4.64+0x4] ;  /* 0x0000041e04007981 */ /* 0x000ee2000c1e1900 */
[----:B--2---:R-:W1:Y:S08]  /*01d0*/  R2UR UR4, R2 ;  /* 0x00000000020473c2 */ /* 0x004e7000000e0000 */
[----:B---3--:R-:W1:Y:S02]  /*01e0*/  R2UR UR5, R0 ;  /* 0x00000000000573c2 */ /* 0x008e6400000e0000 */
[----:B-1----:R-:W-:Y:S01]  /*01f0*/  UIADD3 UR5, -UR4, UR5, URZ ;  /* 0x0000000504057290 */ /* 0x002fe2000fffe13f */
[----:B------:R-:W-:Y:S05]  /*0200*/  BRA `(.L_x_302) ;  /* 0x0000001000007947 */ /* 0x000fea0003800000 */
.L_x_303:
[----:B------:R-:W-:Y:S02]  /*0210*/  ULDC UR5, c[0x0][0x54c] ;  /* 0x0001530000057ab9 */ /* 0x000fe40000000800 */
.L_x_302:
[----:B------:R-:W-:Y:S02]  /*0220*/  ULDC UR4, c[0x0][0x548] ;  /* 0x0001520000047ab9 */ /* 0x000fe40000000800 */
[----:B------:R-:W-:-:S02]  /*0230*/  USHF.L.U32 UR23, UR21, 0x7, URZ ;  /* 0x0000000715177899 */ /* 0x000fc4000800063f */
[----:B------:R-:W-:-:S04]  /*0240*/  UIMAD UR4, UR5, UR4, URZ ;  /* 0x00000004050472a4 */ /* 0x000fc8000f8e023f */
[----:B------:R-:W-:-:S04]  /*0250*/  UISETP.GE.AND UP0, UPT, UR23, UR4, UPT ;  /* 0x000000041700728c */ /* 0x000fc8000bf06270 */
[----:B------:R-:W-:Y:S01]  /*0260*/  USEL UR29, UR29, 0xffffffff, !UP0 ;  /* 0xffffffff1d1d7887 */ /* 0x000fe2000c000000 */
[----:B------:R-:W-:Y:S05]  /*0270*/  BRA `(.L_x_304) ;  /* 0x000001b000007947 */ /* 0x000fea0003800000 */
.L_x_300:
        /* <DEDUP_REMOVED lines=8> */
.L_x_305:
        /* <DEDUP_REMOVED lines=13> */
.L_x_307:
[----:B------:R-:W-:Y:S02]  /*03d0*/  ULDC UR5, c[0x0][0x54c] ;  /* 0x0001530000057ab9 */ /* 0x000fe40000000800 */
.L_x_306:
[----:B------:R-:W-:Y:S02]  /*03e0*/  ULDC UR4, c[0x0][0x548] ;  /* 0x0001520000047ab9 */ /* 0x000fe40000000800 */
[----:B------:R-:W-:-:S02]  /*03f0*/  USHF.L.U32 UR23, UR21, 0x7, URZ ;  /* 0x0000000715177899 */ /* 0x000fc4000800063f */
[----:B------:R-:W-:-:S04]  /*0400*/  UIMAD UR4, UR5, UR4, URZ ;  /* 0x00000004050472a4 */ /* 0x000fc8000f8e023f */
[----:B------:R-:W-:-:S04]  /*0410*/  UISETP.GE.AND UP0, UPT, UR23, UR4, UPT ;  /* 0x000000041700728c */ /* 0x000fc8000bf06270 */
[----:B------:R-:W-:-:S06]  /*0420*/  USEL UR29, UR29, 0xffffffff, !UP0 ;  /* 0xffffffff1d1d7887 */ /* 0x000fcc000c000000 */
.L_x_304:
[----:B------:R-:W-:-:S13]  /*0430*/  ISETP.LE.AND P0, PT, RZ, UR29, PT ;  /* 0x0000001dff007c0c */ /* 0x000fda000bf03270 */
[----:B------:R-:W-:Y:S05]  /*0440*/  @!P0 EXIT ;  /* 0x000000000000894d */ /* 0x000fea0003800000 */
[----:B------:R-:W-:Y:S01]  /*0450*/  ULDC.64 UR4, c[0x0][0x360] ;  /* 0x0000d80000047ab9 */ /* 0x000fe20000000a00 */
[----:B------:R-:W-:Y:S01]  /*0460*/  ISETP.NE.U32.AND P4, PT, RZ, c[0x0][0x348], PT ;  /* 0x0000d200ff007a0c */ /* 0x000fe20003f85070 */
[----:B------:R-:W-:Y:S02]  /*0470*/  UISETP.NE.U32.AND UP0, UPT, URZ, UR4, UPT ;  /* 0x000000043f00728c */ /* 0x000fe4000bf05070 */
[----:B------:R-:W-:Y:S01]  /*0480*/  ULDC.64 UR10, c[0x0][0x370] ;  /* 0x0000dc00000a7ab9 */ /* 0x000fe20000000a00 */
[----:B------:R-:W-:Y:S01]  /*0490*/  ISETP.NE.AND.EX P4, PT, RZ, c[0x0][0x34c], PT, P4 ;  /* 0x0000d300ff007a0c */ /* 0x000fe20003f85340 */
[----:B------:R-:W-:Y:S02]  /*04a0*/  UISETP.NE.AND.EX UP0, UPT, URZ, UR5, UPT, UP0 ;  /* 0x000000053f00728c */ /* 0x000fe4000bf05300 */
[----:B------:R-:W-:Y:S02]  /*04b0*/  UISETP.NE.U32.AND UP1, UPT, URZ, UR10, UPT ;  /* 0x0000000a3f00728c */ /* 0x000fe4000bf25070 */
[----:B------:R-:W-:-:S02]  /*04c0*/  ULDC.64 UR4, c[0x0][0x360] ;  /* 0x0000d80000047ab9 */ /* 0x000fc40000000a00 */
[----:B------:R-:W-:Y:S01]  /*04d0*/  ULDC.64 UR6, c[0x0][0x350] ;  /* 0x0000d40000067ab9 */ /* 0x000fe20000000a00 */
[----:B------:R-:W-:Y:S01]  /*04e0*/  PLOP3.LUT P1, PT, PT, PT, UP0, 0x80, 0x0 ;  /* 0x000000000000781c */ /* 0x000fe20003f2f008 */
[----:B------:R-:W-:Y:S02]  /*04f0*/  UISETP.NE.U32.AND UP5, UPT, URZ, UR6, UPT ;  /* 0x000000063f00728c */ /* 0x000fe4000bfa5070 */
[----:B------:R-:W-:Y:S02]  /*0500*/  UISETP.NE.AND.EX UP1, UPT, URZ, UR11, UPT, UP1 ;  /* 0x0000000b3f00728c */ /* 0x000fe4000bf25310 */
[----:B------:R-:W-:Y:S02]  /*0510*/  @UP0 UIMAD.WIDE UR4, UR29, UR8, UR4 ;  /* 0x000000081d0402a5 */ /* 0x000fe4000f8e0204 */
[----:B------:R-:W-:Y:S02]  /*0520*/  UISETP.NE.AND.EX UP5, UPT, URZ, UR7, UPT, UP5 ;  /* 0x000000073f00728c */ /* 0x000fe4000bfa5350 */
[----:B------:R-:W-:Y:S01]  /*0530*/  ULDC.64 UR12, c[0x0][0x370] ;  /* 0x0000dc00000c7ab9 */ /* 0x000fe20000000a00 */
[----:B------:R-:W-:Y:S01]  /*0540*/  PLOP3.LUT P3, PT, PT, PT, UP1, 0x80, 0x0 ;  /* 0x000000000000781c */ /* 0x000fe20003f6f018 */
[----:B------:R-:W-:Y:S01]  /*0550*/  IMAD.U32 R13, RZ, RZ, UR5 ;  /* 0x00000005ff0d7e24 */ /* 0x000fe2000f8e00ff */
[----:B------:R-:W-:Y:S01]  /*0560*/  MOV R12, UR4 ;  /* 0x00000004000c7c02 */ /* 0x000fe20008000f00 */
[----:B------:R-:W-:Y:S01]  /*0570*/  ULDC.64 UR4, c[0x0][0x358] ;  /* 0x0000d60000047ab9 */ /* 0x000fe20000000a00 */
[----:B------:R-:W-:Y:S01]  /*0580*/  PLOP3.LUT P2, PT, PT, PT, UP5, 0x80, 0x0 ;  /* 0x000000000000781c */ /* 0x000fe20003f4f058 */
[----:B------:R-:W-:-:S02]  /*0590*/  UISETP.NE.U32.AND UP4, UPT, URZ, UR4, UPT ;  /* 0x000000043f00728c */ /* 0x000fc4000bf85070 */
[----:B------:R-:W-:Y:S01]  /*05a0*/  ULDC.64 UR10, c[0x0][0x348] ;  /* 0x0000d200000a7ab9 */ /* 0x000fe20000000a00 */
[----:B------:R-:W2:Y:S01]  /*05b0*/  @P1 LDG.E R0, [R12.64] ;  /* 0x0000001e0c001981 */ /* 0x000ea2000c1e1900 */
[----:B------:R-:W-:Y:S02]  /*05c0*/  ULDC.64 UR6, c[0x0][0x350] ;  /* 0x0000d40000067ab9 */ /* 0x000fe40000000a00 */
[----:B------:R-:W-:Y:S02]  /*05d0*/  @UP1 UIMAD.WIDE UR12, UR29, UR8, UR12 ;  /* 0x000000081d0c12a5 */ /* 0x000fe4000f8e020c */
[----:B------:R-:W-:Y:S02]  /*05e0*/  UISETP.NE.AND.EX UP4, UPT, URZ, UR5, UPT, UP4 ;  /* 0x000000053f00728c */ /* 0x000fe4000bf85340 */
[----:B------:R-:W-:Y:S02]  /*05f0*/  UIMAD.WIDE UR10, UR29, UR8, UR10 ;  /* 0x000000081d0a72a5 */ /* 0x000fe4000f8e020a */
[----:B------:R-:W-:Y:S01]  /*0600*/  UIMAD.WIDE UR6, UR29, UR8, UR6 ;  /* 0x000000081d0672a5 */ /* 0x000fe2000f8e0206 */
[----:B------:R-:W-:Y:S01]  /*0610*/  IMAD.U32 R4, RZ, RZ, UR12 ;  /* 0x0000000cff047e24 */ /* 0x000fe2000f8e00ff */
[----:B------:R-:W-:Y:S01]  /*0620*/  ULDC.64 UR4, c[0x0][0x358] ;  /* 0x0000d60000047ab9 */ /* 0x000fe20000000a00 */
[----:B------:R-:W-:Y:S01]  /*0630*/  PLOP3.LUT P0, PT, PT, PT, UP4, 0x80, 0x0 ;  /* 0x000000000000781c */ /* 0x000fe20003f0f048 */
[----:B------:R-:W-:Y:S01]  /*0640*/  IMAD.U32 R5, RZ, RZ, UR13 ;  /* 0x0000000dff057e24 */ /* 0x000fe2000f8e00ff */
[----:B------:R-:W-:Y:S01]  /*0650*/  MOV R11, UR11 ;  /* 0x0000000b000b7c02 */ /* 0x000fe20008000f00 */
[----:B------:R-:W-:Y:S01]  /*0660*/  IMAD.U32 R10, RZ, RZ, UR10 ;  /* 0x0000000aff0a7e24 */ /* 0x000fe2000f8e00ff */
[----:B------:R-:W-:Y:S01]  /*0670*/  UIMAD.WIDE UR4, UR29, UR8, UR4 ;  /* 0x000000081d0472a5 */ /* 0x000fe2000f8e0204 */
[----:B------:R-:W-:Y:S01]  /*0680*/  IMAD.U32 R8, RZ, RZ, UR6 ;  /* 0x00000006ff087e24 */ /* 0x000fe2000f8e00ff */
[----:B------:R-:W3:Y:S01]  /*0690*/  @P3 LDG.E R4, [R4.64] ;  /* 0x0000001e04043981 */ /* 0x000ee2000c1e1900 */
[----:B------:R-:W-:Y:S01]  /*06a0*/  IMAD.U32 R9, RZ, RZ, UR7 ;  /* 0x00000007ff097e24 */ /* 0x000fe2000f8e00ff */
[----:B------:R-:W-:-:S02]  /*06b0*/  MOV R77, RZ ;  /* 0x000000ff004d7202 */ /* 0x000fc40000000f00 */
[----:B------:R-:W4:Y:S01]  /*06c0*/  @P4 LDG.E R3, [R10.64] ;  /* 0x0000001e0a034981 */ /* 0x000f22000c1e1900 */
[----:B------:R-:W-:Y:S01]  /*06d0*/  IMAD.U32 R6, RZ, RZ, UR4 ;  /* 0x00000004ff067e24 */ /* 0x000fe2000f8e00ff */
[----:B------:R-:W-:Y:S02]  /*06e0*/  MOV R7, UR5 ;  /* 0x0000000500077c02 */ /* 0x000fe40008000f00 */
[----:B------:R-:W4:Y:S04]  /*06f0*/  @P2 LDG.E R2, [R8.64] ;  /* 0x0000001e08022981 */ /* 0x000f28000c1e1900 */
[----:B------:R1:W5:Y:S01]  /*0700*/  @P0 LDG.E R77, [R6.64] ;  /* 0x0000001e064d0981 */ /* 0x000362000c1e1900 */
[----:B------:R-:W1:Y:S01]  /*0710*/  S2UR UR20, SR_CTAID.Y ;  /* 0x00000000001479c3 */ /* 0x000e620000002600 */
[----:B------:R-:W-:-:S02]  /*0720*/  UMOV UR25, URZ ;  /* 0x0000003f00197c82 */ /* 0x000fc40008000000 */
[----:B------:R-:W-:Y:S02]  /*0730*/  ULDC UR28, c[0x0][0x168] ;  /* 0x00005a00001c7ab9 */ /* 0x000fe40000000800 */
[----:B------:R-:W-:Y:S02]  /*0740*/  UMOV UR26, URZ ;  /* 0x0000003f001a7c82 */ /* 0x000fe40008000000 */
[----:B------:R-:W-:Y:S02]  /*0750*/  UMOV UR24, URZ ;  /* 0x0000003f00187c82 */ /* 0x000fe40008000000 */
[----:B------:R-:W-:Y:S02]  /*0760*/  ULDC UR9, c[0x0][0x1d0] ;  /* 0x0000740000097ab9 */ /* 0x000fe40000000800 */
[----:B------:R-:W-:Y:S02]  /*0770*/  ULDC UR27, c[0x0][0x228] ;  /* 0x00008a00001b7ab9 */ /* 0x000fe40000000800 */
[----:B-1----:R-:W-:Y:S01]  /*0780*/  USHF.R.S32.HI UR19, URZ, 0x1f, UR20 ;  /* 0x0000001f3f137899 */ /* 0x002fe20008011414 */
[----:B--2---:R1:W2:Y:S08]  /*0790*/  @P1 R2UR UR28, R0 ;  /* 0x00000000001c13c2 */ /* 0x0042b000000e0000 */
[----:B---3--:R1:W3:Y:S08]  /*07a0*/  @P3 R2UR UR25, R4 ;  /* 0x00000000041933c2 */ /* 0x0082f000000e0000 */
[----:B----4-:R1:W4:Y:S08]  /*07b0*/  @P4 R2UR UR26, R3 ;  /* 0x00000000031a43c2 */ /* 0x01033000000e0000 */
[----:B------:R1:W1:Y:S01]  /*07c0*/  @P2 R2UR UR24, R2 ;  /* 0x00000000021823c2 */ /* 0x00026200000e0000 */
[----:B------:R-:W-:Y:S05]  /*07d0*/  @P1 BRA `(.L_x_308) ;  /* 0x0000006000001947 */ /* 0x000fea0003800000 */
[----:B--2---:R-:W-:Y:S05]  /*07e0*/  @!P4 BRA `(.L_x_308) ;  /* 0x000000500000c947 */ /* 0x004fea0003800000 */
[----:B-1----:R-:W2:Y:S04]  /*07f0*/  LDG.E R0, [R10.64] ;  /* 0x0000001e0a007981 */ /* 0x002ea8000c1e1900 */
[----:B----4-:R-:W4:Y:S01]  /*0800*/  LDG.E R2, [R10.64+0x4] ;  /* 0x0000041e0a027981 */ /* 0x010f22000c1e1900 */
[----:B--2---:R-:W1:Y:S08]  /*0810*/  R2UR UR28, R0 ;  /* 0x00000000001c73c2 */ /* 0x004e7000000e0000 */
[----:B----4-:R-:W1:Y:S02]  /*0820*/  R2UR UR4, R2 ;  /* 0x00000000020473c2 */ /* 0x010e6400000e0000 */
[----:B-1----:R-:W-:-:S06]  /*0830*/  UIADD3 UR28, -UR28, UR4, URZ ;  /* 0x000000041c1c7290 */ /* 0x002fcc000fffe13f */
.L_x_308:
[----:B--2---:R-:W-:-:S04]  /*0840*/  ISETP.NE.U32.AND P1, PT, RZ, c[0x0][0x368], PT ;  /* 0x0000da00ff007a0c */ /* 0x004fc80003f25070 */
[----:B------:R-:W-:-:S13]  /*0850*/  ISETP.NE.AND.EX P1, PT, RZ, c[0x0][0x36c], PT, P1 ;  /* 0x0000db00ff007a0c */ /* 0x000fda0003f25310 */
[----:B------:R-:W-:Y:S05]  /*0860*/  @!P1 BRA `(.L_x_309) ;  /* 0x0000007000009947 */ /* 0x000fea0003800000 */
[----:B------:R-:W-:Y:S02]  /*0870*/  ULDC.64 UR4, c[0x0][0x368] ;  /* 0x0000da0000047ab9 */ /* 0x000fe40000000a00 */
[----:B------:R-:W-:-:S06]  /*0880*/  UIMAD.WIDE UR4, UR29, UR8, UR4 ;  /* 0x000000081d0472a5 */ /* 0x000fcc000f8e0204 */
[----:B-1----:R-:W-:Y:S02]  /*0890*/  MOV R2, UR4 ;  /* 0x0000000400027c02 */ /* 0x002fe40008000f00 */
[----:B------:R-:W-:-:S05]  /*08a0*/  MOV R3, UR5 ;  /* 0x0000000500037c02 */ /* 0x000fca0008000f00 */
[----:B------:R-:W2:Y:S02]  /*08b0*/  LDG.E R0, [R2.64] ;  /* 0x0000001e02007981 */ /* 0x000ea4000c1e1900 */
[----:B--2---:R1:W2:Y:S02]  /*08c0*/  R2UR UR9, R0 ;  /* 0x00000000000973c2 */ /* 0x0042a400000e0000 */
[----:B-12---:R-:W-:Y:S05]  /*08d0*/  BRA `(.L_x_310) ;  /* 0x0000006000007947 */ /* 0x006fea0003800000 */
.L_x_309:
[----:B------:R-:W-:Y:S05]  /*08e0*/  @!P2 BRA `(.L_x_310) ;  /* 0x000000500000a947 */ /* 0x000fea0003800000 */
[----:B-1----:R-:W2:Y:S04]  /*08f0*/  LDG.E R0, [R8.64] ;  /* 0x0000001e08007981 */ /* 0x002ea8000c1e1900 */
[----:B----4-:R-:W4:Y:S01]  /*0900*/  LDG.E R2, [R8.64+0x4] ;  /* 0x0000041e08027981 */ /* 0x010f22000c1e1900 */
[----:B--2---:R-:W1:Y:S08]  /*0910*/  R2UR UR9, R0 ;  /* 0x00000000000973c2 */ /* 0x004e7000000e0000 */
[----:B----4-:R-:W1:Y:S02]  /*0920*/  R2UR UR4, R2 ;  /* 0x00000000020473c2 */ /* 0x010e6400000e0000 */
[----:B-1----:R-:W-:-:S06]  /*0930*/  UIADD3 UR9, -UR9, UR4, URZ ;  /* 0x0000000409097290 */ /* 0x002fcc000fffe13f */
.L_x_310:
[----:B-1----:R-:W2:Y:S01]  /*0940*/  @P0 LDG.E R0, [R6.64] ;  /* 0x0000001e06000981 */ /* 0x002ea2000c1e1900 */
[----:B------:R-:W-:-:S03]  /*0950*/  ULDC.64 UR4, c[0x0][0x378] ;  /* 0x0000de0000047ab9 */ /* 0x000fc60000000a00 */
[----:B----4-:R-:W4:Y:S01]  /*0960*/  @P0 LDG.E R2, [R6.64+0x4] ;  /* 0x0000041e06020981 */ /* 0x010f22000c1e1900 */
[----:B------:R-:W-:Y:S01]  /*0970*/  UISETP.NE.U32.AND UP0, UPT, URZ, UR4, UPT ;  /* 0x000000043f00728c */ /* 0x000fe2000bf05070 */
[----:B------:R-:W-:-:S03]  /*0980*/  IMAD.U32 R64, RZ, RZ, UR9 ;  /* 0x00000009ff407e24 */ /* 0x000fc6000f8e00ff */
[----:B------:R-:W-:-:S03]  /*0990*/  UISETP.NE.AND.EX UP0, UPT, URZ, UR5, UPT, UP0 ;  /* 0x000000053f00728c */ /* 0x000fc6000bf05300 */
[----:B------:R-:W-:-:S03]  /*09a0*/  ULDC.64 UR4, c[0x0][0x378] ;  /* 0x0000de0000047ab9 */ /* 0x000fc60000000a00 */
[----:B------:R-:W-:-:S05]  /*09b0*/  PLOP3.LUT P1, PT, PT, PT, UP0, 0x80, 0x0 ;  /* 0x000000000000781c */ /* 0x000fca0003f2f008 */
[----:B------:R-:W-:-:S06]  /*09c0*/  @UP0 UIMAD.WIDE UR4, UR29, UR8, UR4 ;  /* 0x000000081d0402a5 */ /* 0x000fcc000f8e0204 */
[----:B------:R-:W-:Y:S01]  /*09d0*/  MOV R4, UR4 ;  /* 0x0000000400047c02 */ /* 0x000fe20008000f00 */
[----:B------:R-:W-:-:S05]  /*09e0*/  IMAD.U32 R5, RZ, RZ, UR5 ;  /* 0x00000005ff057e24 */ /* 0x000fca000f8e00ff */
[----:B------:R1:W5:Y:S01]  /*09f0*/  @P1 LDG.E R64, [R4.64] ;  /* 0x0000001e04401981 */ /* 0x000362000c1e1900 */
[----:B------:R-:W-:Y:S02]  /*0a00*/  ULDC UR4, c[0x0][0x2c4] ;  /* 0x0000b10000047ab9 */ /* 0x000fe40000000800 */
[----:B------:R-:W-:Y:S02]  /*0a10*/  UISETP.NE.AND UP3, UPT, UR4, 0x1, UPT ;  /* 0x000000010400788c */ /* 0x000fe4000bf65270 */
[----:B---3--:R-:W-:Y:S02]  /*0a20*/  UIADD3 UR10, -UR25, UR9, URZ ;  /* 0x00000009190a7290 */ /* 0x008fe4000fffe13f */
[----:B------:R-:W-:-:S07]  /*0a30*/  ULDC.64 UR4, c[0x0][0x2c8] ;  /* 0x0000b20000047ab9 */ /* 0x000fce0000000a00 */
[----:B------:R-:W-:-:S04]  /*0a40*/  @UP3 UIADD3 UR12, UR23, 0x7f, URZ ;  /* 0x0000007f170c3890 */ /* 0x000fc8000fffe03f */
[----:B------:R-:W-:Y:S01]  /*0a50*/  UIMAD.WIDE.U32 UR12, UR12, UR4, URZ ;  /* 0x000000040c0c72a5 */ /* 0x000fe2000f8e003f */
[----:B--2---:R-:W2:Y:S08]  /*0a60*/  @P0 R2UR UR6, R0 ;  /* 0x00000000000603c2 */ /* 0x004eb000000e0000 */
[----:B----4-:R-:W2:Y:S02]  /*0a70*/  @P0 R2UR UR7, R2 ;  /* 0x00000000020703c2 */ /* 0x010ea400000e0000 */
[----:B--2---:R-:W-:-:S02]  /*0a80*/  @UP4 UIADD3 UR27, -UR6, UR7, URZ ;  /* 0x00000007061b4290 */ /* 0x004fc4000fffe13f */
[----:B------:R-:W-:Y:S02]  /*0a90*/  UIADD3 UR6, UR23, 0x7f, URZ ;  /* 0x0000007f17067890 */ /* 0x000fe4000fffe03f */
[----:B------:R-:W-:Y:S02]  /*0aa0*/  @UP3 USHF.R.U32.HI UR6, URZ, UR5, UR13 ;  /* 0x000000053f063299 */ /* 0x000fe4000801160d */
[----:B------:R-:W-:Y:S02]  /*0ab0*/  UIADD3 UR16, UR10, UR27, URZ ;  /* 0x0000001b0a107290 */ /* 0x000fe4000fffe03f */
[----:B------:R-:W-:Y:S02]  /*0ac0*/  ULDC.64 UR4, c[0x0][0x328] ;  /* 0x0000ca0000047ab9 */ /* 0x000fe40000000a00 */
[----:B------:R-:W-:Y:S02]  /*0ad0*/  UISETP.GE.AND UP2, UPT, UR5, 0x1, UPT ;  /* 0x000000010500788c */ /* 0x000fe4000bf46270 */
[----:B------:R-:W-:-:S04]  /*0ae0*/  UIADD3 UR15, UR16, 0x1, -UR28 ;  /* 0x00000001100f7890 */ /* 0x000fc8000fffe81c */
[----:B------:R-:W-:Y:S01]  /*0af0*/  PLOP3.LUT P0, PT, PT, PT, UP2, 0x40, 0x0 ;  /* 0x000000000000781c */ /* 0x000fe20003f0e828 */
[----:B------:R-:W-:-:S04]  /*0b00*/  UIADD3 UR6, UR15, UR6, URZ ;  /* 0x000000060f067290 */ /* 0x000fc8000fffe03f */
[----:B------:R-:W-:-:S08]  /*0b10*/  UIADD3 UR11, UR6, UR4, URZ ;  /* 0x00000004060b7290 */ /* 0x000fd0000fffe03f */
[----:B------:R-:W-:Y:S05]  /*0b20*/  @P0 BRA `(.L_x_311) ;  /* 0x0000012000000947 */ /* 0x000fea0003800000 */
[----:B-1----:R-:W-:Y:S01]  /*0b30*/  ISETP.LT.AND P0, PT, RZ, UR6, PT ;  /* 0x00000006ff007c0c */ /* 0x002fe2000bf01270 */
[----:B------:R-:W-:-:S12]  /*0b40*/  UIADD3 UR4, UR6, -0x1, URZ ;  /* 0xffffffff06047890 */ /* 0x000fd8000fffe03f */
[----:B------:R-:W-:Y:S05]  /*0b50*/  @P0 BRA `(.L_x_312) ;  /* 0x0000007000000947 */ /* 0x000fea0003800000 */
[----:B------:R-:W-:Y:S02]  /*0b60*/  UISETP.NE.AND UP0, UPT, UR5, 0x1, UPT ;  /* 0x000000010500788c */ /* 0x000fe4000bf05270 */
[----:B------:R-:W-:-:S03]  /*0b70*/  UIADD3 UR4, -UR6, URZ, URZ ;  /* 0x0000003f06047290 */ /* 0x000fc6000fffe13f */
[----:B------:R-:W-:Y:S02]  /*0b80*/  ULDC.64 UR6, c[0x0][0x330] ;  /* 0x0000cc0000067ab9 */ /* 0x000fe40000000a00 */
[----:B------:R-:W-:-:S04]  /*0b90*/  UIMAD.WIDE.U32 UR12, UR4, UR6, URZ ;  /* 0x00000006040c72a5 */ /* 0x000fc8000f8e003f */
[----:B------:R-:W-:-:S04]  /*0ba0*/  @UP0 USHF.R.U32.HI UR4, URZ, UR7, UR13 ;  /* 0x000000073f040299 */ /* 0x000fc8000801160d */
[----:B------:R-:W-:Y:S01]  /*0bb0*/  ULOP3.LUT UR4, URZ, UR4, URZ, 0x33, !UPT ;  /* 0x000000043f047292 */ /* 0x000fe2000f8e333f */
[----:B------:R-:W-:Y:S05]  /*0bc0*/  BRA `(.L_x_313) ;  /* 0x0000004000007947 */ /* 0x000fea0003800000 */
.L_x_312:
[----:B------:R-:W-:Y:S02]  /*0bd0*/  UISETP.NE.AND UP0, UPT, UR5, 0x1, UPT ;  /* 0x000000010500788c */ /* 0x000fe4000bf05270 */
[----:B------:R-:W-:Y:S02]  /*0be0*/  ULDC.64 UR6, c[0x0][0x330] ;  /* 0x0000cc0000067ab9 */ /* 0x000fe40000000a00 */
[----:B------:R-:W-:-:S07]  /*0bf0*/  UIMAD.WIDE.U32 UR12, UR4, UR6, URZ ;  /* 0x00000006040c72a5 */ /* 0x000fce000f8e003f */
[----:B------:R-:W-:Y:S02]  /*0c00*/  @UP0 USHF.R.U32.HI UR4, URZ, UR7, UR13 ;  /* 0x000000073f040299 */ /* 0x000fe4000801160d */
.L_x_313:
[----:B------:R-:W-:Y:S02]  /*0c10*/  ULDC UR6, c[0x0][0x32c] ;  /* 0x0000cb0000067ab9 */ /* 0x000fe40000000800 */
[----:B------:R-:W-:-:S04]  /*0c20*/  UIMAD UR6, UR4, UR5, UR6 ;  /* 0x00000005040672a4 */ /* 0x000fc8000f8e0206 */
[----:B------:R-:W-:-:S04]  /*0c30*/  UISETP.LT.AND UP0, UPT, UR11, UR6, UPT ;  /* 0x000000060b00728c */ /* 0x000fc8000bf01270 */
[----:B------:R-:W-:-:S03]  /*0c40*/  USEL UR11, UR11, UR6, UP0 ;  /* 0x000000060b0b7287 */ /* 0x000fc60008000000 */
.L_x_311:
[----:B-1----:R-:W-:Y:S01]  /*0c50*/  ULDC.64 UR6, c[0x0][0x2c8] ;  /* 0x0000b20000067ab9 */ /* 0x002fe20000000a00 */
[----:B------:R-:W-:Y:S01]  /*0c60*/  PLOP3.LUT P0, PT, PT, PT, UP2, 0x40, 0x0 ;  /* 0x000000000000781c */ /* 0x000fe20003f0e828 */
[----:B------:R-:W-:Y:S02]  /*0c70*/  UIMAD.WIDE.U32 UR32, UR23, UR6, URZ ;  /* 0x00000006172072a5 */ /* 0x000fe4000f8e003f */
[----:B------:R-:W-:Y:S02]  /*0c80*/  UIADD3 UR12, UR16, 0x1f, URZ ;  /* 0x0000001f100c7890 */ /* 0x000fe4000fffe03f */
[----:B------:R-:W-:Y:S02]  /*0c90*/  UMOV UR13, UR23 ;  /* 0x00000017000d7c82 */ /* 0x000fe40008000000 */
[----:B------:R-:W-:Y:S02]  /*0ca0*/  UIADD3 UR14, UR16, -UR28, URZ ;  /* 0x8000001c100e7290 */ /* 0x000fe4000fffe03f */
[----:B------:R-:W-:-:S02]  /*0cb0*/  @UP3 UMOV UR17, UR33 ;  /* 0x0000002100113c82 */ /* 0x000fc40008000000 */
[----:B------:R-:W-:Y:S02]  /*0cc0*/  USHF.R.S32.HI UR4, URZ, 0x1f, UR12 ;  /* 0x0000001f3f047899 */ /* 0x000fe4000801140c */
[----:B------:R-:W-:Y:S02]  /*0cd0*/  @UP3 USHF.R.U32.HI UR13, URZ, UR7, UR17 ;  /* 0x000000073f0d3299 */ /* 0x000fe40008011611 */
[----:B------:R-:W-:Y:S02]  /*0ce0*/  ULEA.HI UR4, UR4, UR12, URZ, 0x5 ;  /* 0x0000000c04047291 */ /* 0x000fe4000f8f283f */
[----:B------:R-:W-:Y:S02]  /*0cf0*/  UIADD3 UR7, UR14, UR13, URZ ;  /* 0x0000000d0e077290 */ /* 0x000fe4000fffe03f */
[----:B------:R-:W-:Y:S02]  /*0d00*/  ULDC UR6, c[0x0][0x324] ;  /* 0x0000c90000067ab9 */ /* 0x000fe40000000800 */
[----:B------:R-:W-:-:S02]  /*0d10*/  USHF.R.S32.HI UR13, URZ, 0x5, UR4 ;  /* 0x000000053f0d7899 */ /* 0x000fc40008011404 */
[----:B------:R-:W-:Y:S01]  /*0d20*/  UIADD3 UR6, UR7, -UR6, URZ ;  /* 0x8000000607067290 */ /* 0x000fe2000fffe03f */
[----:B------:R-:W-:Y:S05]  /*0d30*/  @P0 BRA `(.L_x_314) ;  /* 0x0000014000000947 */ /* 0x000fea0003800000 */
        /* <DEDUP_REMOVED lines=11> */
.L_x_315:
[----:B------:R-:W-:-:S03]  /*0df0*/  UISETP.NE.AND UP0, UPT, UR5, 0x1, UPT ;  /* 0x000000010500788c */ /* 0x000fc6000bf05270 */
[----:B------:R-:W-:Y:S02]  /*0e00*/  ULDC.64 UR4, c[0x0][0x330] ;  /* 0x0000cc0000047ab9 */ /* 0x000fe40000000a00 */
[----:B------:R-:W-:-:S07]  /*0e10*/  UIMAD.WIDE.U32 UR32, UR7, UR4, URZ ;  /* 0x00000004072072a5 */ /* 0x000fce000f8e003f */
[----:B------:R-:W-:Y:S02]  /*0e20*/  @UP0 UMOV UR17, UR33 ;  /* 0x0000002100110c82 */ /* 0x000fe40008000000 */
[----:B------:R-:W-:Y:S02]  /*0e30*/  @UP0 USHF.R.U32.HI UR7, URZ, UR5, UR17 ;  /* 0x000000053f070299 */ /* 0x000fe40008011611 */
.L_x_316:
[----:B------:R-:W-:Y:S02]  /*0e40*/  ULDC UR4, c[0x0][0x32c] ;  /* 0x0000cb0000047ab9 */ /* 0x000fe40000000800 */
[----:B------:R-:W-:-:S04]  /*0e50*/  UIMAD UR4, UR7, UR4, URZ ;  /* 0x00000004070472a4 */ /* 0x000fc8000f8e023f */
[----:B------:R-:W-:-:S04]  /*0e60*/  UISETP.LT.AND UP0, UPT, UR6, UR4, UPT ;  /* 0x000000040600728c */ /* 0x000fc8000bf01270 */
[----:B------:R-:W-:Y:S02]  /*0e70*/  USEL UR6, UR6, UR4, !UP0 ;  /* 0x0000000406067287 */ /* 0x000fe4000c000000 */
.L_x_314:
[----:B------:R-:W-:Y:S02]  /*0e80*/  UIADD3 UR11, UR11, 0x1f, URZ ;  /* 0x0000001f0b0b7890 */ /* 0x000fe4000fffe03f */
[----:B------:R-:W-:Y:S02]  /*0e90*/  USHF.R.S32.HI UR4, URZ, 0x1f, UR6 ;  /* 0x0000001f3f047899 */ /* 0x000fe40008011406 */
[----:B------:R-:W-:Y:S02]  /*0ea0*/  USHF.R.S32.HI UR5, URZ, 0x1f, UR11 ;  /* 0x0000001f3f057899 */ /* 0x000fe4000801140b */
[----:B------:R-:W-:Y:S02]  /*0eb0*/  ULEA.HI UR4, UR4, UR6, URZ, 0x5 ;  /* 0x0000000604047291 */ /* 0x000fe4000f8f283f */
[----:B------:R-:W-:Y:S02]  /*0ec0*/  ULEA.HI UR5, UR5, UR11, URZ, 0x5 ;  /* 0x0000000b05057291 */ /* 0x000fe4000f8f283f */
[----:B------:R-:W-:-:S02]  /*0ed0*/  USHF.R.S32.HI UR4, URZ, 0x5, UR4 ;  /* 0x000000053f047899 */ /* 0x000fc40008011404 */
[----:B------:R-:W-:Y:S02]  /*0ee0*/  USHF.R.S32.HI UR5, URZ, 0x5, UR5 ;  /* 0x000000053f057899 */ /* 0x000fe40008011405 */
[----:B------:R-:W-:Y:S02]  /*0ef0*/  UISETP.LT.AND UP1, UPT, URZ, UR4, UPT ;  /* 0x000000043f00728c */ /* 0x000fe4000bf21270 */
[----:B------:R-:W-:Y:S02]  /*0f00*/  UISETP.LT.AND UP0, UPT, UR5, UR13, UPT ;  /* 0x0000000d0500728c */ /* 0x000fe4000bf01270 */
[----:B------:R-:W-:Y:S02]  /*0f10*/  USEL UR4, URZ, UR4, !UP1 ;  /* 0x000000043f047287 */ /* 0x000fe4000c800000 */
[----:B------:R-:W-:Y:S02]  /*0f20*/  USEL UR5, UR5, UR13, UP0 ;  /* 0x0000000d05057287 */ /* 0x000fe40008000000 */
[----:B------:R-:W-:-:S02]  /*0f30*/  ULEA UR4, UR4, -UR10, 0x5 ;  /* 0x8000000a04047291 */ /* 0x000fc4000f8e283f */
[----:B------:R-:W-:Y:S02]  /*0f40*/  ULEA UR5, UR5, -UR10, 0x5 ;  /* 0x8000000a05057291 */ /* 0x000fe4000f8e283f */
[----:B------:R-:W-:Y:S02]  /*0f50*/  UISETP.LT.AND UP1, UPT, URZ, UR4, UPT ;  /* 0x000000043f00728c */ /* 0x000fe4000bf21270 */
[----:B------:R-:W-:Y:S02]  /*0f60*/  UISETP.LT.AND UP0, UPT, UR5, UR27, UPT ;  /* 0x0000001b0500728c */ /* 0x000fe4000bf01270 */
[----:B------:R-:W-:Y:S02]  /*0f70*/  USEL UR4, URZ, UR4, !UP1 ;  /* 0x000000043f047287 */ /* 0x000fe4000c800000 */
[----:B------:R-:W-:Y:S02]  /*0f80*/  USEL UR5, UR5, UR27, UP0 ;  /* 0x0000001b05057287 */ /* 0x000fe40008000000 */
[----:B------:R-:W-:-:S02]  /*0f90*/  USHF.R.U32.HI UR12, URZ, 0x5, UR4 ;  /* 0x000000053f0c7899 */ /* 0x000fc40008011604 */
[----:B------:R-:W-:-:S05]  /*0fa0*/  UISETP.GT.AND UP0, UPT, UR5, UR4, UPT ;  /* 0x000000040500728c */ /* 0x000fca000bf04270 */
[----:B------:R-:W-:-:S06]  /*0fb0*/  UMOV UR10, UR12 ;  /* 0x0000000c000a7c82 */ /* 0x000fcc0008000000 */
[----:B------:R-:W-:-:S04]  /*0fc0*/  @UP0 UIADD3 UR5, UR5, 0x1f, URZ ;  /* 0x0000001f05050890 */ /* 0x000fc8000fffe03f */
[----:B------:R-:W-:-:S04]  /*0fd0*/  @UP0 USHF.R.S32.HI UR4, URZ, 0x1f, UR5 ;  /* 0x0000001f3f040899 */ /* 0x000fc80008011405 */
[----:B------:R-:W-:-:S04]  /*0fe0*/  @UP0 ULEA.HI UR4, UR4, UR5, URZ, 0x5 ;  /* 0x0000000504040291 */ /* 0x000fc8000f8f283f */
[----:B------:R-:W-:-:S04]  /*0ff0*/  @UP0 USHF.R.S32.HI UR10, URZ, 0x5, UR4 ;  /* 0x000000053f0a0899 */ /* 0x000fc80008011404 */
[----:B------:R-:W-:-:S06]  /*1000*/  UISETP.GT.AND UP0, UPT, UR10, UR12, UPT ;  /* 0x0000000c0a00728c */ /* 0x000fcc000bf04270 */
[----:B------:R-:W-:-:S13]  /*1010*/  PLOP3.LUT P0, PT, PT, PT, UP0, 0x80, 0x0 ;  /* 0x000000000000781c */ /* 0x000fda0003f0f008 */
[----:B------:R-:W-:Y:S05]  /*1020*/  @!P0 BRA `(.L_x_317) ;  /* 0x00003c7000008947 */ /* 0x000fea0003800000 */
[----:B------:R-:W-:Y:S02]  /*1030*/  ULDC.64 UR4, c[0x0][0x340] ;  /* 0x0000d00000047ab9 */ /* 0x000fe40000000a00 */
[----:B------:R-:W-:Y:S02]  /*1040*/  UISETP.NE.U32.AND UP0, UPT, URZ, UR4, UPT ;  /* 0x000000043f00728c */ /* 0x000fe4000bf05070 */
[----:B------:R-:W-:Y:S02]  /*1050*/  UMOV UR32, 0x5 ;  /* 0x0000000500207882 */ /* 0x000fe40000000000 */
[----:B------:R-:W-:Y:S02]  /*1060*/  UISETP.NE.AND.EX UP0, UPT, URZ, UR5, UPT, UP0 ;  /* 0x000000053f00728c */ /* 0x000fe4000bf05300 */
[----:B------:R-:W-:Y:S02]  /*1070*/  ULDC.64 UR6, c[0x0][0x238] ;  /* 0x00008e0000067ab9 */ /* 0x000fe40000000a00 */
[----:B------:R-:W-:-:S02]  /*1080*/  ULDC.64 UR4, c[0x0][0x340] ;  /* 0x0000d00000047ab9 */ /* 0x000fc40000000a00 */
[----:B------:R-:W-:-:S05]  /*1090*/  PLOP3.LUT P0, PT, PT, PT, UP0, 0x80, 0x0 ;  /* 0x000000000000781c */ /* 0x000fca0003f0f008 */
[----:B------:R-:W-:-:S06]  /*10a0*/  @UP0 UIMAD.WIDE UR4, UR29, UR8, UR4 ;  /* 0x000000081d0402a5 */ /* 0x000fcc000f8e0204 */
[----:B------:R-:W-:Y:S02]  /*10b0*/  IMAD.U32 R2, RZ, RZ, UR4 ;  /* 0x00000004ff027e24 */ /* 0x000fe4000f8e00ff */
[----:B------:R-:W-:Y:S01]  /*10c0*/  IMAD.U32 R3, RZ, RZ, UR5 ;  /* 0x00000005ff037e24 */ /* 0x000fe2000f8e00ff */
[----:B------:R-:W-:-:S04]  /*10d0*/  ULDC.64 UR4, c[0x0][0x240] ;  /* 0x0000900000047ab9 */ /* 0x000fc80000000a00 */
[----:B------:R1:W2:Y:S01]  /*10e0*/  @P0 LDG.E R0, [R2.64] ;  /* 0x0000001e02000981 */ /* 0x0002a2000c1e1900 */
[----:B------:R-:W-:Y:S01]  /*10f0*/  UIMAD UR4, UR19, UR4, URZ ;  /* 0x00000004130472a4 */ /* 0x000fe2000f8e023f */
[----:B------:R-:W-:Y:S01]  /*1100*/  IMAD.U32 R112, RZ, RZ, UR20 ;  /* 0x00000014ff707e24 */ /* 0x000fe2000f8e00ff */
[----:B------:R-:W-:Y:S01]  /*1110*/  USHF.R.S32.HI UR34, URZ, 0x1f, UR29 ;  /* 0x0000001f3f227899 */ /* 0x000fe2000801141d */
[----:B------:R-:W-:Y:S01]  /*1120*/  BSSY B0, `(.L_x_318) ;  /* 0x000006f000007945 */ /* 0x000fe20003800000 */
[----:B------:R-:W-:Y:S02]  /*1130*/  UIADD3 UR9, UR24, UR9, URZ ;  /* 0x0000000918097290 */ /* 0x000fe4000fffe03f */
[----:B------:R-:W-:Y:S02]  /*1140*/  UIADD3 UR22, UR10, -0x1, URZ ;  /* 0xffffffff0a167890 */ /* 0x000fe4000fffe03f */
[----:B------:R-:W-:Y:S02]  /*1150*/  USEL UR10, UR34, URZ, !UP4 ;  /* 0x0000003f220a7287 */ /* 0x000fe4000e000000 */
[----:B------:R-:W-:-:S02]  /*1160*/  USHF.L.U64.HI UR17, UR6, UR32, UR7 ;  /* 0x0000002006117299 */ /* 0x000fc40008010207 */
[----:B------:R-:W-:Y:S02]  /*1170*/  USHF.L.U32 UR18, UR6, 0x5, URZ ;  /* 0x0000000506127899 */ /* 0x000fe4000800063f */
[----:B------:R-:W-:Y:S02]  /*1180*/  UIMAD UR33, UR20, UR5, UR4 ;  /* 0x00000005142172a4 */ /* 0x000fe4000f8e0204 */
[----:B------:R-:W-:Y:S02]  /*1190*/  USHF.R.S32.HI UR8, URZ, 0x1f, UR9 ;  /* 0x0000001f3f087899 */ /* 0x000fe40008011409 */
[----:B------:R-:W-:Y:S02]  /*11a0*/  ULDC.64 UR6, c[0x0][0x1e0] ;  /* 0x0000780000067ab9 */ /* 0x000fe40000000a00 */
[----:B------:R-:W-:Y:S02]  /*11b0*/  ULDC.64 UR4, c[0x0][0x248] ;  /* 0x0000920000047ab9 */ /* 0x000fe40000000a00 */
[----:B------:R-:W-:Y:S01]  /*11c0*/  UIMAD.WIDE.U32 UR38, UR9, UR6, URZ ;  /* 0x00000006092672a5 */ /* 0x000fe2000f8e003f */
[----:B-1----:R-:W-:Y:S01]  /*11d0*/  SHF.R.S32.HI R2, RZ, 0x1f, R55 ;  /* 0x0000001fff027819 */ /* 0x002fe20000011437 */
[----:B------:R-:W-:Y:S01]  /*11e0*/  UIMAD UR4, UR10, UR4, URZ ;  /* 0x000000040a0472a4 */ /* 0x000fe2000f8e023f */
[----:B------:R-:W-:Y:S01]  /*11f0*/  IMAD.U32 R3, RZ, RZ, UR22 ;  /* 0x00000016ff037e24 */ /* 0x000fe2000f8e00ff */
[----:B------:R-:W-:Y:S01]  /*1200*/  UIMAD UR6, UR8, UR6, URZ ;  /* 0x00000006080672a4 */ /* 0x000fe2000f8e023f */
[CC--:B------:R-:W-:Y:S01]  /*1210*/  LEA.HI R14, R2.reuse, R55.reuse, RZ, 0x3 ;  /* 0x00000037020e7211 */ /* 0x0c0fe200078f18ff */
[----:B------:R-:W-:Y:S01]  /*1220*/  USEL UR11, UR29, URZ, !UP4 ;  /* 0x0000003f1d0b7287 */ /* 0x000fe2000e000000 */
[----:B------:R-:W-:Y:S01]  /*1230*/  LEA.HI R84, R2, R55, RZ, 0x6 ;  /* 0x0000003702547211 */ /* 0x000fe200078f30ff */
[----:B------:R-:W-:Y:S01]  /*1240*/  UIMAD UR7, UR9, UR7, UR6 ;  /* 0x00000007090772a4 */ /* 0x000fe2000f8e0206 */
[----:B------:R-:W-:Y:S01]  /*1250*/  SHF.R.S32.HI R99, RZ, 0x3, R14 ;  /* 0x00000003ff637819 */ /* 0x000fe2000001140e */
[----:B------:R-:W-:Y:S01]  /*1260*/  UIMAD UR6, UR11, UR5, UR4 ;  /* 0x000000050b0672a4 */ /* 0x000fe2000f8e0204 */
[----:B------:R-:W-:Y:S01]  /*1270*/  LOP3.LUT R14, R14, 0xfffffff8, RZ, 0xc0, !PT ;  /* 0xfffffff80e0e7812 */ /* 0x000fe200078ec0ff */
[----:B------:R-:W-:Y:S01]  /*1280*/  UIADD3 UR39, UR39, UR7, URZ ;  /* 0x0000000727277290 */ /* 0x000fe2000fffe03f */
[----:B------:R-:W-:Y:S01]  /*1290*/  SHF.R.S32.HI R72, RZ, 0x1f, R99 ;  /* 0x0000001fff487819 */ /* 0x000fe20000011463 */
[----:B------:R-:W-:Y:S01]  /*12a0*/  ULDC.64 UR4, c[0x0][0x1e8] ;  /* 0x00007a0000047ab9 */ /* 0x000fe20000000a00 */
[----:B------:R-:W-:Y:S01]  /*12b0*/  IADD3 R76, -R99, UR27, RZ ;  /* 0x0000001b634c7c10 */ /* 0x000fe2000fffe1ff */
[----:B------:R-:W-:Y:S01]  /*12c0*/  IMAD.IADD R14, R55, 0x1, -R14 ;  /* 0x00000001370e7824 */ /* 0x000fe200078e0a0e */
[----:B------:R-:W-:Y:S01]  /*12d0*/  UIMAD UR35, UR19, UR4, URZ ;  /* 0x00000004132372a4 */ /* 0x000fe2000f8e023f */
[----:B------:R-:W-:Y:S01]  /*12e0*/  IMAD.SHL.U32 R9, R99, 0x40, RZ ;  /* 0x0000004063097824 */ /* 0x000fe200078e00ff */
[----:B------:R-:W-:Y:S01]  /*12f0*/  UIMAD.WIDE.U32 UR38, UR20, UR4, UR38 ;  /* 0x00000004142672a5 */ /* 0x000fe2000f8e0026 */
[C---:B------:R-:W-:Y:S01]  /*1300*/  IMAD.SHL.U32 R16, R14.reuse, 0x8, RZ ;  /* 0x000000080e107824 */ /* 0x040fe200078e00ff */
[----:B------:R-:W-:Y:S01]  /*1310*/  UIMAD UR7, UR20, UR5, UR35 ;  /* 0x00000005140772a4 */ /* 0x000fe2000f8e0223 */
[----:B------:R-:W-:Y:S01]  /*1320*/  IMAD.SHL.U32 R14, R14, 0x4, RZ ;  /* 0x000000040e0e7824 */ /* 0x000fe200078e00ff */
[----:B------:R-:W-:Y:S01]  /*1330*/  LOP3.LUT R9, R9, 0x1c0, RZ, 0xc0, !PT ;  /* 0x000001c009097812 */ /* 0x000fe200078ec0ff */
[----:B------:R-:W-:Y:S01]  /*1340*/  IMAD R3, R3, -0x20, R76 ;  /* 0xffffffe003037824 */ /* 0x000fe200078e024c */
[----:B------:R-:W-:Y:S01]  /*1350*/  SHF.R.S32.HI R17, RZ, 0x1f, R16 ;  /* 0x0000001fff117819 */ /* 0x000fe20000011410 */
[----:B------:R-:W-:Y:S01]  /*1360*/  IMAD.SHL.U32 R84, R84, 0x8, RZ ;  /* 0x0000000854547824 */ /* 0x000fe200078e00ff */
[----:B------:R-:W-:Y:S01]  /*1370*/  IADD3 R12, R14, 0x40, RZ ;  /* 0x000000400e0c7810 */ /* 0x000fe20007ffe0ff */
[----:B------:R-:W-:Y:S01]  /*1380*/  ULDC.64 UR4, c[0x0][0x1f0] ;  /* 0x00007c0000047ab9 */ /* 0x000fe20000000a00 */
[----:B------:R-:W-:Y:S01]  /*1390*/  ISETP.GT.AND P2, PT, R3, RZ, PT ;  /* 0x000000ff0300720c */ /* 0x000fe20003f44270 */
[----:B------:R-:W-:Y:S01]  /*13a0*/  UIADD3 UR39, UR39, UR7, URZ ;  /* 0x0000000727277290 */ /* 0x000fe2000fffe03f */
[----:B------:R-:W-:Y:S01]  /*13b0*/  ISETP.GE.AND P1, PT, R16, c[0x0][0x1d4], PT ;  /* 0x0000750010007a0c */ /* 0x000fe20003f26270 */
[----:B------:R-:W-:Y:S01]  /*13c0*/  IMAD.IADD R11, R14, 0x1, R12 ;  /* 0x000000010e0b7824 */ /* 0x000fe200078e020c */
[C---:B------:R-:W-:Y:S01]  /*13d0*/  IADD3 R98, R16.reuse, 0x80, RZ ;  /* 0x0000008010627810 */ /* 0x040fe20007ffe0ff */
[----:B------:R-:W-:Y:S01]  /*13e0*/  IMAD.U32 R110, RZ, RZ, UR11 ;  /* 0x0000000bff6e7e24 */ /* 0x000fe2000f8e00ff */
[----:B------:R-:W-:Y:S01]  /*13f0*/  IADD3 R97, R16, 0xc0, RZ ;  /* 0x000000c010617810 */ /* 0x000fe20007ffe0ff */
[----:B------:R-:W-:Y:S01]  /*1400*/  IMAD R2, R72, c[0x0][0x1e0], RZ ;  /* 0x0000780048027a24 */ /* 0x000fe200078e02ff */
[----:B------:R-:W-:Y:S01]  /*1410*/  SEL R3, RZ, 0x1, P1 ;  /* 0x00000001ff037807 */ /* 0x000fe20000800000 */
[----:B------:R-:W-:Y:S01]  /*1420*/  IMAD.WIDE.U32 R116, R99, c[0x0][0x1e0], RZ ;  /* 0x0000780063747a25 */ /* 0x000fe200078e00ff */
[----:B------:R-:W-:-:S02]  /*1430*/  LOP3.LUT R84, R84, 0xfffffe00, RZ, 0xc0, !PT ;  /* 0xfffffe0054547812 */ /* 0x000fc400078ec0ff */
[----:B------:R-:W-:Y:S01]  /*1440*/  LOP3.LUT R96, R9, 0x38, R16, 0xf8, !PT ;  /* 0x0000003809607812 */ /* 0x000fe200078ef810 */
[----:B------:R-:W-:Y:S01]  /*1450*/  IMAD R81, R99, c[0x0][0x1e4], R2 ;  /* 0x0000790063517a24 */ /* 0x000fe200078e0202 */
[----:B------:R-:W-:Y:S02]  /*1460*/  SHF.R.U32.HI R7, RZ, 0x3, R9 ;  /* 0x00000003ff077819 */ /* 0x000fe40000011609 */
[----:B------:R-:W-:Y:S01]  /*1470*/  ISETP.GE.AND P1, PT, R98, c[0x0][0x1d4], PT ;  /* 0x0000750062007a0c */ /* 0x000fe20003f26270 */
[----:B------:R-:W-:Y:S01]  /*1480*/  IMAD.IADD R81, R117, 0x1, R81 ;  /* 0x0000000175517824 */ /* 0x000fe200078e0251 */
[----:B------:R-:W-:-:S05]  /*1490*/  LOP3.LUT R96, R84, R96, R7, 0xf6, !PT ;  /* 0x0000006054607212 */ /* 0x000fca00078ef607 */
[----:B------:R-:W-:Y:S01]  /*14a0*/  IMAD.SHL.U32 R96, R96, 0x2, RZ ;  /* 0x0000000260607824 */ /* 0x000fe200078e00ff */
[----:B--2---:R1:W2:Y:S01]  /*14b0*/  @P0 R2UR UR36, R0 ;  /* 0x00000000002403c2 */ /* 0x0042a200000e0000 */
[----:B-----5:R-:W-:-:S04]  /*14c0*/  IADD3 R79, P0, R99, R77, RZ ;  /* 0x0000004d634f7210 */ /* 0x020fc80007f1e0ff */
[----:B------:R-:W-:Y:S01]  /*14d0*/  LEA.HI.X.SX32 R77, R77, R72, 0x1, P0 ;  /* 0x000000484d4d7211 */ /* 0x000fe200000f0eff */
[----:B------:R-:W-:Y:S01]  /*14e0*/  IMAD.WIDE.U32 R4, R79, c[0x0][0x238], R16 ;  /* 0x00008e004f047a25 */ /* 0x000fe200078e0010 */
[----:B------:R-:W-:-:S03]  /*14f0*/  ISETP.GE.AND P0, PT, R11, c[0x0][0x1d4], PT ;  /* 0x000075000b007a0c */ /* 0x000fc60003f06270 */
[----:B-1----:R-:W-:Y:S01]  /*1500*/  IMAD R0, R77, c[0x0][0x238], RZ ;  /* 0x00008e004d007a24 */ /* 0x002fe200078e02ff */
[----:B--2---:R-:W-:-:S03]  /*1510*/  @UP0 USHF.R.S32.HI UR37, URZ, 0x1f, UR36 ;  /* 0x0000001f3f250899 */ /* 0x004fc60008011424 */
[----:B------:R-:W-:Y:S01]  /*1520*/  IMAD R0, R79, c[0x0][0x23c], R0 ;  /* 0x00008f004f007a24 */ /* 0x000fe200078e0200 */
[----:B------:R-:W-:-:S03]  /*1530*/  @!UP0 UMOV UR36, UR29 ;  /* 0x0000001d00248c82 */ /* 0x000fc60008000000 */
[----:B------:R-:W-:Y:S01]  /*1540*/  IMAD.IADD R5, R5, 0x1, R0 ;  /* 0x0000000105057824 */ /* 0x000fe200078e0200 */
[----:B------:R-:W-:Y:S01]  /*1550*/  @!UP0 UMOV UR37, UR34 ;  /* 0x0000002200258c82 */ /* 0x000fe20008000000 */
[----:B------:R-:W-:Y:S01]  /*1560*/  SEL R0, RZ, 0xffffffff, P0 ;  /* 0xffffffffff007807 */ /* 0x000fe20000000000 */
[----:B------:R-:W-:Y:S01]  /*1570*/  USEL UR34, UR36, URZ, !UP5 ;  /* 0x0000003f24227287 */ /* 0x000fe2000e800000 */
[----:B------:R-:W-:Y:S01]  /*1580*/  IMAD.WIDE.U32 R112, R112, c[0x0][0x240], R4 ;  /* 0x0000900070707a25 */ /* 0x000fe200078e0004 */
[----:B------:R-:W-:-:S03]  /*1590*/  ISETP.GE.AND P0, PT, R97, c[0x0][0x1d4], PT ;  /* 0x0000750061007a0c */ /* 0x000fc60003f06270 */
[----:B------:R-:W-:Y:S01]  /*15a0*/  IMAD.SHL.U32 R0, R0, 0x2, RZ ;  /* 0x0000000200007824 */ /* 0x000fe200078e00ff */
[----:B------:R-:W-:Y:S01]  /*15b0*/  IADD3 R113, R113, UR33, RZ ;  /* 0x0000002171717c10 */ /* 0x000fe2000fffe0ff */
[----:B------:R-:W-:Y:S01]  /*15c0*/  USEL UR33, UR37, URZ, !UP5 ;  /* 0x0000003f25217287 */ /* 0x000fe2000e800000 */
[----:B------:R-:W-:Y:S01]  /*15d0*/  SEL R92, RZ, 0x8, P0 ;  /* 0x00000008ff5c7807 */ /* 0x000fe20000000000 */
[----:B------:R-:W-:Y:S01]  /*15e0*/  UIMAD.WIDE.U32 UR36, UR34, UR4, UR38 ;  /* 0x00000004222472a5 */ /* 0x000fe2000f8e0026 */
[----:B------:R-:W-:Y:S01]  /*15f0*/  LOP3.LUT R0, R0, 0x2, R3, 0xe2, !PT ;  /* 0x0000000200007812 */ /* 0x000fe200078ee203 */
[----:B------:R-:W-:Y:S01]  /*1600*/  UIMAD UR7, UR33, UR4, URZ ;  /* 0x00000004210772a4 */ /* 0x000fe2000f8e023f */
[----:B------:R-:W-:Y:S01]  /*1610*/  IMAD.WIDE.U32 R112, R110, c[0x0][0x248], R112 ;  /* 0x000092006e707a25 */ /* 0x000fe200078e0070 */
[----:B------:R-:W-:Y:S02]  /*1620*/  SEL R3, RZ, 0x4, P1 ;  /* 0x00000004ff037807 */ /* 0x000fe40000800000 */
[----:B------:R-:W-:-:S02]  /*1630*/  UIMAD UR5, UR34, UR5, UR7 ;  /* 0x00000005220572a4 */ /* 0x000fc4000f8e0207 */
[----:B------:R-:W-:Y:S02]  /*1640*/  IADD3 R115, R113, UR6, RZ ;  /* 0x0000000671737c10 */ /* 0x000fe4000fffe0ff */
[----:B------:R-:W-:Y:S01]  /*1650*/  UIADD3 UR35, UR37, UR5, URZ ;  /* 0x0000000525237290 */ /* 0x000fe2000fffe03f */
[----:B------:R-:W-:Y:S01]  /*1660*/  LOP3.LUT R92, R92, R0, R3, 0xfe, !PT ;  /* 0x000000005c5c7212 */ /* 0x000fe200078efe03 */
[----:B------:R-:W-:Y:S05]  /*1670*/  @!P2 BRA `(.L_x_319) ;  /* 0x000001900000a947 */ /* 0x000fea0003800000 */
[----:B------:R-:W-:Y:S01]  /*1680*/  IMAD.U32 R3, RZ, RZ, UR18 ;  /* 0x00000012ff037e24 */ /* 0x000fe2000f8e00ff */
[C---:B------:R-:W-:Y:S01]  /*1690*/  LOP3.LUT R0, R92.reuse, 0xff, RZ, 0xc0, !PT ;  /* 0x000000ff5c007812 */ /* 0x040fe200078ec0ff */
[----:B------:R-:W-:Y:S01]  /*16a0*/  IMAD.MOV.U32 R114, RZ, RZ, R112 ;  /* 0x000000ffff727224 */ /* 0x000fe200078e0070 */
[----:B------:R-:W-:Y:S01]  /*16b0*/  USHF.R.S32.HI UR5, URZ, 0x1f, UR22 ;  /* 0x0000001f3f057899 */ /* 0x000fe20008011416 */
[----:B------:R-:W-:Y:S01]  /*16c0*/  IMAD.SHL.U32 R4, R92, 0x10, RZ ;  /* 0x000000105c047824 */ /* 0x000fe200078e00ff */
[----:B------:R-:W-:Y:S01]  /*16d0*/  UIMAD UR4, UR17, UR22, URZ ;  /* 0x00000016110472a4 */ /* 0x000fe2000f8e023f */
[----:B------:R-:W-:-:S03]  /*16e0*/  IMAD.WIDE.U32 R18, R3, UR22, R114 ;  /* 0x0000001603127c25 */ /* 0x000fc6000f8e0072 */
[----:B------:R-:W-:Y:S01]  /*16f0*/  UIMAD UR4, UR5, UR18, UR4 ;  /* 0x00000012050472a4 */ /* 0x000fe2000f8e0204 */
[----:B------:R-:W-:Y:S01]  /*1700*/  IMAD.SHL.U32 R3, R0, 0x8, RZ ;  /* 0x0000000800037824 */ /* 0x000fe200078e00ff */
[----:B------:R-:W-:Y:S01]  /*1710*/  LOP3.LUT P4, RZ, R4, 0x10, RZ, 0xc0, !PT ;  /* 0x0000001004ff7812 */ /* 0x000fe2000788c0ff */
[C---:B------:R-:W-:Y:S02]  /*1720*/  IMAD.SHL.U32 R2, R0.reuse, 0x4, RZ ;  /* 0x0000000400027824 */ /* 0x040fe400078e00ff */
[----:B------:R-:W-:Y:S01]  /*1730*/  IMAD.SHL.U32 R0, R0, 0x2, RZ ;  /* 0x0000000200007824 */ /* 0x000fe200078e00ff */
[----:B------:R-:W-:Y:S02]  /*1740*/  LOP3.LUT P3, RZ, R3, 0x10, RZ, 0xc0, !PT ;  /* 0x0000001003ff7812 */ /* 0x000fe4000786c0ff */
[----:B------:R-:W-:Y:S02]  /*1750*/  LOP3.LUT P2, RZ, R2, 0x10, RZ, 0xc0, !PT ;  /* 0x0000001002ff7812 */ /* 0x000fe4000784c0ff */
[----:B------:R-:W-:-:S02]  /*1760*/  LOP3.LUT P1, RZ, R0, 0x10, RZ, 0xc0, !PT ;  /* 0x0000001000ff7812 */ /* 0x000fc4000782c0ff */
[----:B------:R-:W-:Y:S02]  /*1770*/  IADD3 R0, R19, UR4, RZ ;  /* 0x0000000413007c10 */ /* 0x000fe4000fffe0ff */
[----:B------:R-:W-:-:S04]  /*1780*/  LEA R2, P0, R18, c[0x0][0x220], 0x1 ;  /* 0x0000880012027a11 */ /* 0x000fc800078008ff */
        /* <DEDUP_REMOVED lines=8> */
.L_x_319:
[----:B------:R-:W-:Y:S05]  /*1810*/  BSYNC B0 ;  /* 0x0000000000007941 */ /* 0x000fea0003800000 */
.L_x_318:
[----:B------:R-:W-:Y:S01]  /*1820*/  IMAD.MOV.U32 R0, RZ, RZ, c[0x0][0x27c] ;  /* 0x00009f00ff007624 */ /* 0x000fe200078e00ff */
[----:B------:R-:W-:Y:S01]  /*1830*/  ISETP.GE.AND P1, PT, R16, c[0x0][0x27c], PT ;  /* 0x00009f0010007a0c */ /* 0x000fe20003f26270 */
[----:B------:R-:W-:Y:S01]  /*1840*/  ULDC.64 UR4, c[0x0][0x260] ;  /* 0x0000980000047ab9 */ /* 0x000fe20000000a00 */
[----:B------:R-:W-:Y:S01]  /*1850*/  ISETP.GE.AND P0, PT, R11, c[0x0][0x27c], PT ;  /* 0x00009f000b007a0c */ /* 0x000fe20003f06270 */
[----:B------:R-:W-:Y:S01]  /*1860*/  UIMAD UR4, UR19, UR4, URZ ;  /* 0x00000004130472a4 */ /* 0x000fe2000f8e023f */
[C---:B------:R-:W-:Y:S01]  /*1870*/  ISETP.GE.AND P6, PT, R0.reuse, 0x1, PT ;  /* 0x000000010000780c */ /* 0x040fe20003fc6270 */
[----:B------:R-:W-:Y:S01]  /*1880*/  IMAD.SHL.U32 R0, R0, 0x2, RZ ;  /* 0x0000000200007824 */ /* 0x000fe200078e00ff */
[----:B-1----:R-:W-:Y:S01]  /*1890*/  SEL R3, RZ, c[0x0][0x27c], !P1 ;  /* 0x00009f00ff037a07 */ /* 0x002fe20004800000 */
[----:B------:R-:W-:Y:S01]  /*18a0*/  UIMAD UR6, UR20, UR5, UR4 ;  /* 0x00000005140672a4 */ /* 0x000fe2000f8e0204 */
[----:B------:R-:W-:Y:S01]  /*18b0*/  IMAD.U32 R19, RZ, RZ, UR20 ;  /* 0x00000014ff137e24 */ /* 0x000fe2000f8e00ff */
[----:B------:R-:W0:Y:S01]  /*18c0*/  LDGDEPBAR ;  /* 0x00000000000079af */ /* 0x000e220000000000 */
[----:B------:R-:W-:Y:S01]  /*18d0*/  IADD3 R5, -R0, c[0x0][0x1d4], RZ ;  /* 0x0000750000057a10 */ /* 0x000fe20007ffe1ff */
[----:B------:R-:W-:Y:S01]  /*18e0*/  IMAD.IADD R3, R16, 0x1, R3 ;  /* 0x0000000110037824 */ /* 0x000fe200078e0203 */
[----:B------:R-:W-:Y:S01]  /*18f0*/  ULDC.64 UR4, c[0x0][0x210] ;  /* 0x0000840000047ab9 */ /* 0x000fe20000000a00 */
[----:B------:R-:W-:Y:S01]  /*1900*/  IMAD.WIDE.U32 R18, R19, c[0x0][0x210], R16 ;  /* 0x0000840013127a25 */ /* 0x000fe200078e0010 */
[CC--:B------:R-:W-:Y:S01]  /*1910*/  SEL R13, R0.reuse, R5.reuse, !P1 ;  /* 0x00000005000d7207 */ /* 0x0c0fe20004800000 */
[----:B------:R-:W-:Y:S01]  /*1920*/  UIMAD UR4, UR19, UR4, URZ ;  /* 0x00000004130472a4 */ /* 0x000fe2000f8e023f */
[----:B------:R-:W-:Y:S01]  /*1930*/  SEL R5, R0, R5, !P0 ;  /* 0x0000000500057207 */ /* 0x000fe20004000000 */
[----:B------:R-:W-:Y:S01]  /*1940*/  IMAD.U32 R21, RZ, RZ, UR20 ;  /* 0x00000014ff157e24 */ /* 0x000fe2000f8e00ff */
[----:B------:R-:W-:Y:S01]  /*1950*/  SEL R0, RZ, c[0x0][0x27c], !P0 ;  /* 0x00009f00ff007a07 */ /* 0x000fe20004000000 */
[----:B------:R-:W-:Y:S01]  /*1960*/  UIMAD UR4, UR20, UR5, UR4 ;  /* 0x00000005140472a4 */ /* 0x000fe2000f8e0204 */
[----:B------:R-:W-:Y:S01]  /*1970*/  SHF.R.S32.HI R4, RZ, 0x1f, R3 ;  /* 0x0000001fff047819 */ /* 0x000fe20000011403 */
[----:B------:R-:W-:Y:S01]  /*1980*/  IMAD.WIDE.U32 R20, R21, c[0x0][0x260], R16 ;  /* 0x0000980015147a25 */ /* 0x000fe200078e0010 */
[----:B------:R-:W-:-:S02]  /*1990*/  SHF.R.S32.HI R2, RZ, 0x1f, R13 ;  /* 0x0000001fff027819 */ /* 0x000fc4000001140d */
[CC--:B------:R-:W-:Y:S01]  /*19a0*/  LEA.HI R91, R4.reuse, R3.reuse, RZ, 0x3 ;  /* 0x00000003045b7211 */ /* 0x0c0fe200078f18ff */
[----:B------:R-:W-:Y:S01]  /*19b0*/  IMAD.IADD R0, R11, 0x1, R0 ;  /* 0x000000010b007824 */ /* 0x000fe200078e0200 */
[----:B------:R-:W-:Y:S01]  /*19c0*/  LEA.HI R4, R4, R3, RZ, 0x6 ;  /* 0x0000000304047211 */ /* 0x000fe200078f30ff */
[----:B------:R-:W-:Y:S01]  /*19d0*/  IMAD R102, R72, c[0x0][0x290], RZ ;  /* 0x0000a40048667a24 */ /* 0x000fe200078e02ff */
[----:B------:R-:W-:Y:S01]  /*19e0*/  LEA.HI R2, R2, R13, RZ, 0x4 ;  /* 0x0000000d02027211 */ /* 0x000fe200078f20ff */
[----:B------:R-:W-:Y:S01]  /*19f0*/  IMAD R100, R72, c[0x0][0x280], RZ ;  /* 0x0000a00048647a24 */ /* 0x000fe200078e02ff */
[----:B------:R-:W-:Y:S01]  /*1a00*/  SHF.R.S32.HI R3, RZ, 0x1f, R0 ;  /* 0x0000001fff037819 */ /* 0x000fe20000011400 */
[----:B------:R-:W-:Y:S01]  /*1a10*/  IMAD.SHL.U32 R4, R4, 0x20, RZ ;  /* 0x0000002004047824 */ /* 0x000fe200078e00ff */
[----:B------:R-:W-:Y:S01]  /*1a20*/  LOP3.LUT R8, R9, 0x38, R91, 0xf8, !PT ;  /* 0x0000003809087812 */ /* 0x000fe200078ef85b */
[----:B------:R-:W-:Y:S01]  /*1a30*/  IMAD.WIDE.U32 R106, R99, c[0x0][0x290], R16 ;  /* 0x0000a400636a7a25 */ /* 0x000fe200078e0010 */
[----:B------:R-:W-:-:S02]  /*1a40*/  LEA.HI R90, R3, R0, RZ, 0x3 ;  /* 0x00000000035a7211 */ /* 0x000fc400078f18ff */
[----:B------:R-:W-:Y:S01]  /*1a50*/  LEA.HI R3, R3, R0, RZ, 0x6 ;  /* 0x0000000003037211 */ /* 0x000fe200078f30ff */
[----:B------:R-:W-:Y:S01]  /*1a60*/  IMAD.WIDE.U32 R104, R99, c[0x0][0x280], R16 ;  /* 0x0000a00063687a25 */ /* 0x000fe200078e0010 */
[----:B------:R-:W-:Y:S02]  /*1a70*/  LOP3.LUT R6, R9, 0x38, R90, 0xf8, !PT ;  /* 0x0000003809067812 */ /* 0x000fe400078ef85a */
[----:B------:R-:W-:Y:S01]  /*1a80*/  SHF.R.S32.HI R0, RZ, 0x1f, R5 ;  /* 0x0000001fff007819 */ /* 0x000fe20000011405 */
[----:B------:R-:W-:Y:S01]  /*1a90*/  IMAD.SHL.U32 R3, R3, 0x20, RZ ;  /* 0x0000002003037824 */ /* 0x000fe200078e00ff */
[----:B------:R-:W-:Y:S01]  /*1aa0*/  LOP3.LUT R85, R6, R7, RZ, 0x3c, !PT ;  /* 0x0000000706557212 */ /* 0x000fe200078e3cff */
[C---:B------:R-:W-:Y:S01]  /*1ab0*/  IMAD R102, R99.reuse, c[0x0][0x294], R102 ;  /* 0x0000a50063667a24 */ /* 0x040fe200078e0266 */
[----:B------:R-:W-:Y:S01]  /*1ac0*/  LEA.HI R0, R0, R5, RZ, 0x4 ;  /* 0x0000000500007211 */ /* 0x000fe200078f20ff */
[----:B------:R-:W-:Y:S01]  /*1ad0*/  IMAD R100, R99, c[0x0][0x284], R100 ;  /* 0x0000a10063647a24 */ /* 0x000fe200078e0264 */
[----:B------:R-:W-:Y:S01]  /*1ae0*/  LOP3.LUT R3, R3, 0x7ffff800, RZ, 0xc0, !PT ;  /* 0x7ffff80003037812 */ /* 0x000fe200078ec0ff */
[----:B------:R-:W-:Y:S01]  /*1af0*/  IMAD.SHL.U32 R95, R92, 0x10, RZ ;  /* 0x000000105c5f7824 */ /* 0x000fe200078e00ff */
[----:B------:R-:W-:Y:S01]  /*1b00*/  SHF.R.S32.HI R2, RZ, 0x4, R2 ;  /* 0x00000004ff027819 */ /* 0x000fe20000011402 */
[----:B------:R-:W-:Y:S01]  /*1b10*/  IMAD.IADD R107, R107, 0x1, R102 ;  /* 0x000000016b6b7824 */ /* 0x000fe200078e0266 */
[----:B------:R-:W-:Y:S01]  /*1b20*/  IADD3 R85, R85, R3, R84 ;  /* 0x0000000355557210 */ /* 0x000fe20007ffe054 */
[----:B------:R-:W-:Y:S01]  /*1b30*/  IMAD.IADD R105, R105, 0x1, R100 ;  /* 0x0000000169697824 */ /* 0x000fe200078e0264 */
[----:B------:R-:W-:Y:S01]  /*1b40*/  SHF.R.S32.HI R3, RZ, 0x4, R0 ;  /* 0x00000004ff037819 */ /* 0x000fe20000011400 */
[----:B------:R-:W-:Y:S01]  /*1b50*/  IMAD.U32 R108, RZ, RZ, UR34 ;  /* 0x00000022ff6c7e24 */ /* 0x000fe2000f8e00ff */
[----:B------:R-:W-:Y:S01]  /*1b60*/  LOP3.LUT R4, R4, 0x7ffff800, RZ, 0xc0, !PT ;  /* 0x7ffff80004047812 */ /* 0x000fe200078ec0ff */
[----:B------:R-:W-:Y:S01]  /*1b70*/  IMAD.WIDE.U32 R104, R64, c[0x0][0x280], R104 ;  /* 0x0000a00040687a25 */ /* 0x000fe200078e0068 */
[----:B------:R-:W-:-:S02]  /*1b80*/  LOP3.LUT R87, R8, R7, RZ, 0x3c, !PT ;  /* 0x0000000708577212 */ /* 0x000fc400078e3cff */
[----:B------:R-:W-:Y:S01]  /*1b90*/  LEA.HI.SX32 R89, R91, R2, 0x1d ;  /* 0x000000025b597211 */ /* 0x000fe200078feaff */
[----:B------:R-:W-:Y:S01]  /*1ba0*/  IMAD.WIDE.U32 R106, R64, c[0x0][0x290], R106 ;  /* 0x0000a400406a7a25 */ /* 0x000fe200078e006a */
[----:B------:R-:W-:Y:S02]  /*1bb0*/  LEA.HI.SX32 R3, R90, R3, 0x1d ;  /* 0x000000035a037211 */ /* 0x000fe400078feaff */
[----:B------:R-:W-:Y:S01]  /*1bc0*/  IADD3 R87, R87, R4, R84 ;  /* 0x0000000457577210 */ /* 0x000fe20007ffe054 */
[----:B------:R-:W-:Y:S01]  /*1bd0*/  IMAD.SHL.U32 R85, R85, 0x2, RZ ;  /* 0x0000000255557824 */ /* 0x000fe200078e00ff */
[----:B------:R-:W-:Y:S01]  /*1be0*/  SHF.R.S32.HI R4, RZ, 0x1f, R89 ;  /* 0x0000001fff047819 */ /* 0x000fe20000011459 */
[----:B------:R-:W-:Y:S01]  /*1bf0*/  IMAD.SHL.U32 R88, R3, 0x8, RZ ;  /* 0x0000000803587824 */ /* 0x000fe200078e00ff */
[----:B------:R-:W-:Y:S01]  /*1c00*/  SHF.R.S32.HI R0, RZ, 0x1f, R3 ;  /* 0x0000001fff007819 */ /* 0x000fe20000011403 */
[----:B------:R-:W-:Y:S01]  /*1c10*/  IMAD.SHL.U32 R87, R87, 0x2, RZ ;  /* 0x0000000257577824 */ /* 0x000fe200078e00ff */
[----:B------:R-:W-:Y:S01]  /*1c20*/  IADD3 R19, R19, UR4, RZ ;  /* 0x0000000413137c10 */ /* 0x000fe2000fffe0ff */
[----:B------:R-:W-:Y:S01]  /*1c30*/  ULDC.64 UR4, c[0x0][0x290] ;  /* 0x0000a40000047ab9 */ /* 0x000fe20000000a00 */
[----:B------:R-:W-:Y:S01]  /*1c40*/  LEA.HI R4, R4, R89, RZ, 0x3 ;  /* 0x0000005904047211 */ /* 0x000fe200078f18ff */
[----:B------:R-:W-:Y:S01]  /*1c50*/  USHF.L.U64.HI UR38, UR4, UR32, UR5 ;  /* 0x0000002004267299 */ /* 0x000fe20008010205 */
[----:B------:R-:W-:Y:S01]  /*1c60*/  IMAD.SHL.U32 R89, R89, 0x8, RZ ;  /* 0x0000000859597824 */ /* 0x000fe200078e00ff */
[----:B------:R-:W-:Y:S01]  /*1c70*/  USHF.L.U32 UR39, UR4, 0x5, URZ ;  /* 0x0000000504277899 */ /* 0x000fe2000800063f */
[----:B------:R-:W-:Y:S01]  /*1c80*/  LEA.HI R0, R0, R3, RZ, 0x3 ;  /* 0x0000000300007211 */ /* 0x000fe200078f18ff */
[----:B------:R-:W-:Y:S01]  /*1c90*/  IMAD.SHL.U32 R4, R4, 0x100, RZ ;  /* 0x0000010004047824 */ /* 0x000fe200078e00ff */
[----:B------:R-:W-:Y:S01]  /*1ca0*/  SHF.R.S32.HI R15, RZ, 0x1f, R14 ;  /* 0x0000001fff0f7819 */ /* 0x000fe2000001140e */
[----:B------:R-:W-:Y:S01]  /*1cb0*/  ULDC.64 UR4, c[0x0][0x280] ;  /* 0x0000a00000047ab9 */ /* 0x000fe20000000a00 */
[----:B------:R-:W-:Y:S01]  /*1cc0*/  SHF.R.S32.HI R65, RZ, 0x1f, R64 ;  /* 0x0000001fff417819 */ /* 0x000fe20000011440 */
[----:B------:R-:W-:Y:S01]  /*1cd0*/  USHF.L.U64.HI UR40, UR4, UR32, UR5 ;  /* 0x0000002004287299 */ /* 0x000fe20008010205 */
[----:B------:R-:W-:Y:S01]  /*1ce0*/  LOP3.LUT R5, R9, 0x38, R89, 0xf8, !PT ;  /* 0x0000003809057812 */ /* 0x000fe200078ef859 */
[----:B------:R-:W-:Y:S01]  /*1cf0*/  USHF.L.U32 UR41, UR4, 0x5, URZ ;  /* 0x0000000504297899 */ /* 0x000fe2000800063f */
[----:B------:R-:W-:Y:S01]  /*1d00*/  IMAD.SHL.U32 R0, R0, 0x100, RZ ;  /* 0x0000010000007824 */ /* 0x000fe200078e00ff */
[----:B------:R-:W-:Y:S01]  /*1d10*/  IADD3 R21, R21, UR6, RZ ;  /* 0x0000000615157c10 */ /* 0x000fe2000fffe0ff */
[----:B------:R-:W-:Y:S01]  /*1d20*/  ULDC.64 UR4, c[0x0][0x1e0] ;  /* 0x0000780000047ab9 */ /* 0x000fe20000000a00 */
[----:B------:R-:W-:Y:S01]  /*1d30*/  IMAD.WIDE.U32 R24, R99, c[0x0][0x290], R14 ;  /* 0x0000a40063187a25 */ /* 0x000fe200078e000e */
[----:B------:R-:W-:Y:S01]  /*1d40*/  LOP3.LUT R2, R9, 0x38, R88, 0xf8, !PT ;  /* 0x0000003809027812 */ /* 0x000fe200078ef858 */
[----:B------:R-:W-:Y:S01]  /*1d50*/  USHF.L.U64.HI UR32, UR4, UR32, UR5 ;  /* 0x0000002004207299 */ /* 0x000fe20008010205 */
[----:B------:R-:W-:Y:S01]  /*1d60*/  LOP3.LUT R92, R92, 0xff, RZ, 0xc0, !PT ;  /* 0x000000ff5c5c7812 */ /* 0x000fe200078ec0ff */
[----:B------:R-:W-:Y:S01]  /*1d70*/  IMAD.WIDE.U32 R22, R99, c[0x0][0x280], R14 ;  /* 0x0000a00063167a25 */ /* 0x000fe200078e000e */
[----:B------:R-:W-:Y:S01]  /*1d80*/  USHF.L.U32 UR42, UR4, 0x5, URZ ;  /* 0x00000005042a7899 */ /* 0x000fe2000800063f */
[-C--:B------:R-:W-:Y:S01]  /*1d90*/  LOP3.LUT R5, R5, R7.reuse, RZ, 0x3c, !PT ;  /* 0x0000000705057212 */ /* 0x080fe200078e3cff */
[----:B------:R-:W-:Y:S01]  /*1da0*/  ULDC.64 UR6, c[0x0][0x268] ;  /* 0x00009a0000067ab9 */ /* 0x000fe20000000a00 */
[----:B------:R-:W-:Y:S01]  /*1db0*/  LOP3.LUT R86, R4, 0x7ffff800, RZ, 0xc0, !PT ;  /* 0x7ffff80004567812 */ /* 0x000fe200078ec0ff */
[----:B------:R-:W-:Y:S01]  /*1dc0*/  ULDC.64 UR4, c[0x0][0x218] ;  /* 0x0000860000047ab9 */ /* 0x000fe20000000a00 */
[C---:B------:R-:W-:Y:S01]  /*1dd0*/  IMAD R3, R65.reuse, c[0x0][0x290], RZ ;  /* 0x0000a40041037a24 */ /* 0x040fe200078e02ff */
[----:B------:R-:W-:Y:S01]  /*1de0*/  UIMAD UR6, UR10, UR6, URZ ;  /* 0x000000060a0672a4 */ /* 0x000fe2000f8e023f */
[----:B------:R-:W-:Y:S01]  /*1df0*/  IMAD.IADD R103, R102, 0x1, R25 ;  /* 0x0000000166677824 */ /* 0x000fe200078e0219 */
[----:B------:R-:W-:Y:S01]  /*1e00*/  UIMAD UR4, UR33, UR4, URZ ;  /* 0x00000004210472a4 */ /* 0x000fe2000f8e023f */
[----:B------:R-:W-:Y:S01]  /*1e10*/  IMAD.IADD R101, R100, 0x1, R23 ;  /* 0x0000000164657824 */ /* 0x000fe200078e0217 */
[----:B------:R-:W-:Y:S01]  /*1e20*/  LOP3.LUT R7, R2, R7, RZ, 0x3c, !PT ;  /* 0x0000000702077212 */ /* 0x000fe200078e3cff */
[----:B------:R-:W-:Y:S01]  /*1e30*/  IMAD R65, R65, c[0x0][0x280], RZ ;  /* 0x0000a00041417a24 */ /* 0x000fe200078e02ff */
[----:B------:R-:W-:Y:S01]  /*1e40*/  LOP3.LUT R0, R0, 0x7ffff800, RZ, 0xc0, !PT ;  /* 0x7ffff80000007812 */ /* 0x000fe200078ec0ff */
[----:B------:R-:W-:Y:S01]  /*1e50*/  IMAD.MOV.U32 R102, RZ, RZ, R24 ;  /* 0x000000ffff667224 */ /* 0x000fe200078e0018 */
[----:B------:R-:W-:Y:S01]  /*1e60*/  IADD3 R86, R5, R86, R84 ;  /* 0x0000005605567210 */ /* 0x000fe20007ffe054 */
[----:B------:R-:W-:Y:S01]  /*1e70*/  IMAD.MOV.U32 R100, RZ, RZ, R22 ;  /* 0x000000ffff647224 */ /* 0x000fe200078e0016 */
[----:B------:R-:W-:Y:S01]  /*1e80*/  UIMAD UR6, UR11, UR7, UR6 ;  /* 0x000000070b0672a4 */ /* 0x000fe2000f8e0206 */
[C---:B------:R-:W-:Y:S01]  /*1e90*/  IMAD.SHL.U32 R94, R92.reuse, 0x8, RZ ;  /* 0x000000085c5e7824 */ /* 0x040fe200078e00ff */
[----:B------:R-:W-:Y:S01]  /*1ea0*/  UIMAD UR5, UR34, UR5, UR4 ;  /* 0x00000005220572a4 */ /* 0x000fe2000f8e0204 */
[----:B------:R-:W-:Y:S01]  /*1eb0*/  IMAD.SHL.U32 R93, R92, 0x4, RZ ;  /* 0x000000045c5d7824 */ /* 0x000fe200078e00ff */
[----:B------:R-:W-:Y:S01]  /*1ec0*/  IADD3 R84, R7, R0, R84 ;  /* 0x0000000007547210 */ /* 0x000fe20007ffe054 */
[----:B------:R-:W-:Y:S01]  /*1ed0*/  IMAD.WIDE.U32 R110, R110, c[0x0][0x268], R20 ;  /* 0x00009a006e6e7a25 */ /* 0x000fe200078e0014 */
[----:B------:R-:W-:Y:S01]  /*1ee0*/  IADD3 R73, P2, R99, UR9, RZ ;  /* 0x0000000963497c10 */ /* 0x000fe2000ff5e0ff */
[----:B------:R-:W-:Y:S01]  /*1ef0*/  ULDC.U8 UR4, c[0x0][0x298] ;  /* 0x0000a60000047ab9 */ /* 0x000fe20000000000 */
[----:B------:R-:W-:Y:S01]  /*1f00*/  IADD3 R70, P1, P0, R116, UR36, R16 ;  /* 0x0000002474467c10 */ /* 0x000fe2000f83e010 */
[----:B------:R-:W-:Y:S01]  /*1f10*/  IMAD.WIDE.U32 R108, R108, c[0x0][0x218], R18 ;  /* 0x000086006c6c7a25 */ /* 0x000fe200078e0012 */
[----:B------:R-:W-:-:S02]  /*1f20*/  LOP3.LUT R91, R91, 0xfffffff8, RZ, 0xc0, !PT ;  /* 0xfffffff85b5b7812 */ /* 0x000fc400078ec0ff */
[----:B------:R-:W-:Y:S01]  /*1f30*/  LOP3.LUT R90, R90, 0xfffffff8, RZ, 0xc0, !PT ;  /* 0xfffffff85a5a7812 */ /* 0x000fe200078ec0ff */
[----:B------:R-:W-:Y:S01]  /*1f40*/  IMAD.SHL.U32 R92, R92, 0x2, RZ ;  /* 0x000000025c5c7824 */ /* 0x000fe200078e00ff */
[----:B------:R-:W-:Y:S01]  /*1f50*/  IADD3 R10, R14, 0x60, RZ ;  /* 0x000000600e0a7810 */ /* 0x000fe20007ffe0ff */
[----:B------:R-:W-:Y:S01]  /*1f60*/  IMAD R65, R64, c[0x0][0x284], R65 ;  /* 0x0000a10040417a24 */ /* 0x000fe200078e0241 */
[----:B------:R-:W-:Y:S01]  /*1f70*/  IADD3 R9, R14, 0x20, RZ ;  /* 0x000000200e097810 */ /* 0x000fe20007ffe0ff */
[C---:B------:R-:W-:Y:S01]  /*1f80*/  IMAD R3, R64.reuse, c[0x0][0x294], R3 ;  /* 0x0000a50040037a24 */ /* 0x040fe200078e0203 */
[----:B------:R-:W-:Y:S01]  /*1f90*/  ISETP.NE.AND P5, PT, RZ, UR4, PT ;  /* 0x00000004ff007c0c */ /* 0x000fe2000bfa5270 */
[----:B------:R-:W-:Y:S01]  /*1fa0*/  IMAD.WIDE.U32 R102, R64, c[0x0][0x290], R102 ;  /* 0x0000a40040667a25 */ /* 0x000fe200078e0066 */
[----:B------:R-:W-:Y:S02]  /*1fb0*/  LOP3.LUT R95, R95, 0x10, RZ, 0xc0, !PT ;  /* 0x000000105f5f7812 */ /* 0x000fe400078ec0ff */
[----:B------:R-:W-:Y:S01]  /*1fc0*/  IADD3.X R72, R72, UR8, RZ, P2, !PT ;  /* 0x0000000848487c10 */ /* 0x000fe200097fe4ff */
[----:B------:R-:W-:Y:S01]  /*1fd0*/  IMAD.WIDE.U32 R100, R64, c[0x0][0x280], R100 ;  /* 0x0000a00040647a25 */ /* 0x000fe200078e0064 */
[----:B------:R-:W-:-:S02]  /*1fe0*/  IADD3.X R69, R81, UR35, R17, P1, P0 ;  /* 0x0000002351457c10 */ /* 0x000fc40008fe0411 */
[----:B------:R-:W-:Y:S01]  /*1ff0*/  LOP3.LUT R94, R94, 0x10, RZ, 0xc0, !PT ;  /* 0x000000105e5e7812 */ /* 0x000fe200078ec0ff */
[----:B------:R-:W-:Y:S01]  /*2000*/  IMAD.IADD R67, R105, 0x1, R65 ;  /* 0x0000000169437824 */ /* 0x000fe200078e0241 */
[----:B------:R-:W-:Y:S01]  /*2010*/  LOP3.LUT R93, R93, 0x10, RZ, 0xc0, !PT ;  /* 0x000000105d5d7812 */ /* 0x000fe200078ec0ff */
[----:B------:R-:W-:Y:S01]  /*2020*/  IMAD.IADD R68, R107, 0x1, R3 ;  /* 0x000000016b447824 */ /* 0x000fe200078e0203 */
[----:B------:R-:W-:Y:S01]  /*2030*/  LOP3.LUT R92, R92, 0x10, RZ, 0xc0, !PT ;  /* 0x000000105c5c7812 */ /* 0x000fe200078ec0ff */
[----:B------:R-:W-:Y:S01]  /*2040*/  IMAD.IADD R66, R3, 0x1, R103 ;  /* 0x0000000103427824 */ /* 0x000fe200078e0267 */
[----:B------:R-:W-:Y:S01]  /*2050*/  IADD3 R75, R111, UR6, RZ ;  /* 0x000000066f4b7c10 */ /* 0x000fe2000fffe0ff */
[----:B------:R-:W-:Y:S01]  /*2060*/  IMAD.IADD R65, R65, 0x1, R101 ;  /* 0x0000000141417824 */ /* 0x000fe200078e0265 */
[----:B------:R-:W-:Y:S01]  /*2070*/  IADD3 R71, R109, UR5, RZ ;  /* 0x000000056d477c10 */ /* 0x000fe2000fffe0ff */
[----:B------:R-:W-:Y:S01]  /*2080*/  IMAD.SHL.U32 R86, R86, 0x2, RZ ;  /* 0x0000000256567824 */ /* 0x000fe200078e00ff */
[----:B------:R-:W-:Y:S01]  /*2090*/  SHF.R.S32.HI R83, RZ, 0x1f, R91 ;  /* 0x0000001fff537819 */ /* 0x000fe2000001145b */
[----:B------:R-:W-:Y:S01]  /*20a0*/  IMAD.SHL.U32 R84, R84, 0x2, RZ ;  /* 0x0000000254547824 */ /* 0x000fe200078e00ff */
[----:B------:R-:W-:-:S02]  /*20b0*/  SHF.R.S32.HI R82, RZ, 0x1f, R90 ;  /* 0x0000001fff527819 */ /* 0x000fc4000001145a */
[----:B------:R-:W-:Y:S02]  /*20c0*/  SHF.R.S32.HI R80, RZ, 0x1f, R89 ;  /* 0x0000001fff507819 */ /* 0x000fe40000011459 */
[----:B------:R-:W-:Y:S01]  /*20d0*/  SHF.R.S32.HI R78, RZ, 0x1f, R88 ;  /* 0x0000001fff4e7819 */ /* 0x000fe20000011458 */
[----:B------:R-:W-:Y:S06]  /*20e0*/  BAR.SYNC.DEFER_BLOCKING 0x0 ;  /* 0x0000000000007b1d */ /* 0x000fec0000010000 */
.L_x_338:
[----:B------:R-:W-:Y:S01]  /*20f0*/  USHF.R.S32.HI UR8, URZ, 0x1f, UR22 ;  /* 0x0000001f3f087899 */ /* 0x000fe20008011416 */
[----:B------:R-:W-:Y:S04]  /*2100*/  DEPBAR.LE SB0, 0x0 ;  /* 0x000080000000791a */ /* 0x000fe80000000000 */
[----:B------:R-:W-:Y:S01]  /*2110*/  UIMAD UR7, UR32, UR22, URZ ;  /* 0x00000016200772a4 */ /* 0x000fe2000f8e023f */
[----:B------:R-:W-:Y:S01]  /*2120*/  BAR.SYNC.DEFER_BLOCKING 0x0 ;  /* 0x0000000000007b1d */ /* 0x000fe20000010000 */
[----:B------:R-:W-:Y:S02]  /*2130*/  UIMAD.WIDE.U32 UR46, UR42, UR22, URZ ;  /* 0x000000162a2e72a5 */ /* 0x000fe4000f8e003f */
[----:B------:R-:W-:Y:S04]  /*2140*/  UIMAD UR7, UR8, UR42, UR7 ;  /* 0x0000002a080772a4 */ /* 0x000fe8000f8e0207 */
[----:B------:R-:W-:Y:S01]  /*2150*/  IADD3 R3, P1, R70, UR46, RZ ;  /* 0x0000002e46037c10 */ /* 0x000fe2000ff3e0ff */
[----:B------:R-:W-:Y:S03]  /*2160*/  UIADD3 UR7, UR47, UR7, URZ ;  /* 0x000000072f077290 */ /* 0x000fe6000fffe03f */
[----:B------:R-:W-:Y:S03]  /*2170*/  LEA R52, P0, R3, c[0x0][0x1c8], 0x1 ;  /* 0x0000720003347a11 */ /* 0x000fe600078008ff */
[----:B------:R-:W-:Y:S04]  /*2180*/  IADD3.X R0, R69, UR7, RZ, P1, !PT ;  /* 0x0000000745007c10 */ /* 0x000fe80008ffe4ff */
[----:B------:R-:W-:Y:S01]  /*2190*/  LEA.HI.X R53, R3, c[0x0][0x1cc], R0, 0x1, P0 ;  /* 0x0000730003357a11 */ /* 0x000fe200000f0c00 */
[----:B------:R-:W-:Y:S01]  /*21a0*/  BSSY B1, `(.L_x_320) ;  /* 0x000025a000017945 */ /* 0x000fe20003800000 */
[----:B-1---5:R-:W-:-:S05]  /*21b0*/  @!P6 BRA `(.L_x_321) ;  /* 0x000024600000e947 */ /* 0x022fca0003800000 */
[----:B------:R-:W-:Y:S02]  /*21c0*/  UIMAD UR6, UR40, UR22, URZ ;  /* 0x00000016280672a4 */ /* 0x000fe4000f8e023f */
[----:B------:R-:W-:Y:S02]  /*21d0*/  UIMAD UR5, UR38, UR22, URZ ;  /* 0x00000016260572a4 */ /* 0x000fe4000f8e023f */
[----:B------:R-:W-:Y:S02]  /*21e0*/  UIMAD UR4, UR22, -0x20, UR27 ;  /* 0xffffffe0160478a4 */ /* 0x000fe4000f8e021b */
[----:B------:R-:W-:Y:S02]  /*21f0*/  UIMAD.WIDE.U32 UR44, UR41, UR22, URZ ;  /* 0x00000016292c72a5 */ /* 0x000fe4000f8e003f */
[----:B------:R-:W-:Y:S02]  /*2200*/  UIMAD.WIDE.U32 UR10, UR39, UR22, URZ ;  /* 0x00000016270a72a5 */ /* 0x000fe4000f8e003f */
[----:B------:R-:W-:Y:S02]  /*2210*/  UIMAD UR6, UR8, UR41, UR6 ;  /* 0x00000029080672a4 */ /* 0x000fe4000f8e0206 */
[----:B------:R-:W-:Y:S02]  /*2220*/  UIMAD UR5, UR8, UR39, UR5 ;  /* 0x00000027080572a4 */ /* 0x000fe4000f8e0205 */
[----:B------:R-:W-:Y:S02]  /*2230*/  UISETP.LT.AND UP0, UPT, UR4, 0x20, UPT ;  /* 0x000000200400788c */ /* 0x000fe4000bf01270 */
[----:B------:R-:W-:Y:S02]  /*2240*/  UIADD3 UR6, UR45, UR6, URZ ;  /* 0x000000062d067290 */ /* 0x000fe4000fffe03f */
[----:B------:R-:W-:Y:S02]  /*2250*/  UIADD3 UR5, UR11, UR5, URZ ;  /* 0x000000050b057290 */ /* 0x000fe4000fffe03f */
[----:B------:R-:W-:Y:S01]  /*2260*/  USEL UR4, UR4, 0x20, UP0 ;  /* 0x0000002004047887 */ /* 0x000fe20008000000 */
[----:B------:R-:W-:-:S05]  /*2270*/  @!P5 BRA `(.L_x_322) ;  /* 0x000012000000d947 */ /* 0x000fca0003800000 */
[----:B------:R-:W-:Y:S01]  /*2280*/  ISETP.GE.AND P4, PT, R99, UR4, PT ;  /* 0x0000000463007c0c */ /* 0x000fe2000bf86270 */
        /* <DEDUP_REMOVED lines=10> */
[----:B------:R-:W-:Y:S01]  /*2330*/  IADD3 R3, P1, R100, UR44, RZ ;  /* 0x0000002c64037c10 */ /* 0x000fe2000ff3e0ff */
[----:B------:R-:W-:Y:S01]  /*2340*/  CS2R R50, SRZ ;  /* 0x0000000000327805 */ /* 0x000fe2000001ff00 */
[----:B------:R-:W-:Y:S01]  /*2350*/  IADD3 R5, P0, R102, UR10, RZ ;  /* 0x0000000a66057c10 */ /* 0x000fe2000ff1e0ff */
[----:B------:R-:W-:Y:S01]  /*2360*/  CS2R R46, SRZ ;  /* 0x00000000002e7805 */ /* 0x000fe2000001ff00 */
[----:B------:R-:W-:Y:S01]  /*2370*/  IADD3.X R0, R65, UR6, RZ, P1, !PT ;  /* 0x0000000641007c10 */ /* 0x000fe20008ffe4ff */
[----:B------:R-:W-:Y:S01]  /*2380*/  CS2R R44, SRZ ;  /* 0x00000000002c7805 */ /* 0x000fe2000001ff00 */
[----:B------:R-:W-:Y:S01]  /*2390*/  LEA R6, P1, R3, c[0x0][0x270], 0x1 ;  /* 0x00009c0003067a11 */ /* 0x000fe200078208ff */
[----:B------:R-:W-:Y:S01]  /*23a0*/  CS2R R40, SRZ ;  /* 0x0000000000287805 */ /* 0x000fe2000001ff00 */
[----:B------:R-:W-:Y:S01]  /*23b0*/  IADD3.X R2, R66, UR5, RZ, P0, !PT ;  /* 0x0000000542027c10 */ /* 0x000fe200087fe4ff */
[----:B------:R-:W-:Y:S01]  /*23c0*/  CS2R R32, SRZ ;  /* 0x0000000000207805 */ /* 0x000fe2000001ff00 */
[----:B------:R-:W-:Y:S01]  /*23d0*/  LEA R4, P0, R5, c[0x0][0x288], 0x1 ;  /* 0x0000a20005047a11 */ /* 0x000fe200078008ff */
[----:B------:R-:W-:Y:S01]  /*23e0*/  CS2R R28, SRZ ;  /* 0x00000000001c7805 */ /* 0x000fe2000001ff00 */
[----:B------:R-:W-:Y:S01]  /*23f0*/  LEA.HI.X R7, R3, c[0x0][0x274], R0, 0x1, P1 ;  /* 0x00009d0003077a11 */ /* 0x000fe200008f0c00 */
[----:B------:R-:W-:Y:S01]  /*2400*/  CS2R R24, SRZ ;  /* 0x0000000000187805 */ /* 0x000fe2000001ff00 */
[----:B------:R-:W-:Y:S01]  /*2410*/  ISETP.GE.AND P3, PT, R14, c[0x0][0x27c], PT ;  /* 0x00009f000e007a0c */ /* 0x000fe20003f66270 */
[----:B------:R-:W-:Y:S01]  /*2420*/  CS2R R18, SRZ ;  /* 0x0000000000127805 */ /* 0x000fe2000001ff00 */
[----:B------:R-:W-:Y:S02]  /*2430*/  LEA.HI.X R5, R5, c[0x0][0x28c], R2, 0x1, P0 ;  /* 0x0000a30005057a11 */ /* 0x000fe400000f0c02 */
[----:B------:R-:W-:Y:S02]  /*2440*/  ISETP.GE.AND P2, PT, R9, c[0x0][0x27c], PT ;  /* 0x00009f0009007a0c */ /* 0x000fe40003f46270 */
[----:B------:R-:W-:Y:S02]  /*2450*/  ISETP.GE.AND P1, PT, R12, c[0x0][0x27c], PT ;  /* 0x00009f000c007a0c */ /* 0x000fe40003f26270 */
[----:B------:R-:W-:Y:S05]  /*2460*/  ISETP.GE.AND P0, PT, R10, c[0x0][0x27c], PT ;  /* 0x00009f000a007a0c */ /* 0x000fea0003f06270 */
[----:B------:R1:W5:Y:S04]  /*2470*/  @!P3 LDG.E.64 R50, [R6.64] ;  /* 0x0000001e0632b981 */ /* 0x000368000c1e1b00 */
[----:B------:R1:W5:Y:S04]  /*2480*/  @!P2 LDG.E.64 R46, [R6.64+0x40] ;  /* 0x0000401e062ea981 */ /* 0x000368000c1e1b00 */
[----:B------:R1:W5:Y:S04]  /*2490*/  @!P1 LDG.E.64 R44, [R6.64+0x80] ;  /* 0x0000801e062c9981 */ /* 0x000368000c1e1b00 */
[----:B------:R1:W5:Y:S04]  /*24a0*/  @!P0 LDG.E.64 R40, [R6.64+0xc0] ;  /* 0x0000c01e06288981 */ /* 0x000368000c1e1b00 */
[----:B------:R1:W5:Y:S04]  /*24b0*/  @!P3 LDG.E.64 R32, [R4.64] ;  /* 0x0000001e0420b981 */ /* 0x000368000c1e1b00 */
[----:B------:R1:W5:Y:S04]  /*24c0*/  @!P2 LDG.E.64 R28, [R4.64+0x40] ;  /* 0x0000401e041ca981 */ /* 0x000368000c1e1b00 */
[----:B------:R1:W5:Y:S04]  /*24d0*/  @!P1 LDG.E.64 R24, [R4.64+0x80] ;  /* 0x0000801e04189981 */ /* 0x000368000c1e1b00 */
[----:B------:R1:W5:Y:S02]  /*24e0*/  @!P0 LDG.E.64 R18, [R4.64+0xc0] ;  /* 0x0000c01e04128981 */ /* 0x000364000c1e1b00 */
.L_x_324:
[----:B------:R-:W-:Y:S05]  /*24f0*/  BSYNC B0 ;  /* 0x0000000000007941 */ /* 0x000fea0003800000 */
.L_x_323:
[----:B------:R-:W-:-:S05]  /*2500*/  @P4 BRA `(.L_x_325) ;  /* 0x0000223000004947 */ /* 0x000fca0003800000 */
[----:B------:R-:W-:Y:S01]  /*2510*/  ISETP.GE.AND P0, PT, R16, c[0x0][0x1d4], PT ;  /* 0x0000750010007a0c */ /* 0x000fe20003f06270 */
[----:B-----5:R-:W-:Y:S01]  /*2520*/  IMAD.MOV.U32 R13, RZ, RZ, R44 ;  /* 0x000000ffff0d7224 */ /* 0x020fe200078e002c */
[----:B------:R-:W-:Y:S01]  /*2530*/  MOV R8, R45 ;  /* 0x0000002d00087202 */ /* 0x000fe20000000f00 */
[----:B------:R-:W-:Y:S01]  /*2540*/  IMAD.MOV.U32 R0, RZ, RZ, R19 ;  /* 0x000000ffff007224 */ /* 0x000fe200078e0013 */
[----:B------:R-:W-:Y:S01]  /*2550*/  MOV R2, R18 ;  /* 0x0000001200027202 */ /* 0x000fe20000000f00 */
[----:B------:R-:W-:Y:S01]  /*2560*/  IMAD.MOV.U32 R21, RZ, RZ, R40 ;  /* 0x000000ffff157224 */ /* 0x000fe200078e0028 */
[----:B------:R-:W-:Y:S01]  /*2570*/  PRMT R42, R8, 0x5410, R13 ;  /* 0x00005410082a7816 */ /* 0x000fe2000000000d */
[----:B------:R-:W-:Y:S01]  /*2580*/  IMAD.MOV.U32 R20, RZ, RZ, R41 ;  /* 0x000000ffff147224 */ /* 0x000fe200078e0029 */
[----:B-1----:R-:W-:Y:S01]  /*2590*/  PRMT R5, R0, 0x5410, R2 ;  /* 0x0000541000057816 */ /* 0x002fe20000000002 */
        /* <DEDUP_REMOVED lines=67> */
.L_x_327:
[----:B------:R-:W-:Y:S05]  /*29d0*/  BSYNC B0 ;  /* 0x0000000000007941 */ /* 0x000fea0003800000 */
.L_x_326:
        /* <DEDUP_REMOVED lines=56> */
.L_x_329:
[----:B------:R-:W-:Y:S05]  /*2d60*/  BSYNC B0 ;  /* 0x0000000000007941 */ /* 0x000fea0003800000 */
.L_x_328:
        /* <DEDUP_REMOVED lines=56> */
.L_x_331:
[----:B------:R-:W-:Y:S05]  /*30f0*/  BSYNC B0 ;  /* 0x0000000000007941 */ /* 0x000fea0003800000 */
.L_x_330:
        /* <DEDUP_REMOVED lines=56> */
.L_x_322:
        /* <DEDUP_REMOVED lines=13> */
[----:B------:R-:W-:Y:S01]  /*3550*/  ISETP.GE.AND P2, PT, R16, c[0x0][0x27c], PT ;  /* 0x00009f0010007a0c */ /* 0x000fe20003f46270 */
[----:B------:R-:W-:Y:S01]  /*3560*/  CS2R R56, SRZ ;  /* 0x0000000000387805 */ /* 0x000fe2000001ff00 */
[----:B------:R-:W-:Y:S01]  /*3570*/  ISETP.GE.AND P1, PT, R11, c[0x0][0x27c], PT ;  /* 0x00009f000b007a0c */ /* 0x000fe20003f26270 */
[----:B------:R-:W-:Y:S01]  /*3580*/  CS2R R26, SRZ ;  /* 0x00000000001a7805 */ /* 0x000fe2000001ff00 */
[----:B------:R-:W-:Y:S01]  /*3590*/  IADD3 R5, P0, R106, UR10, RZ ;  /* 0x0000000a6a057c10 */ /* 0x000fe2000ff1e0ff */
[----:B------:R-:W-:Y:S01]  /*35a0*/  CS2R R24, SRZ ;  /* 0x0000000000187805 */ /* 0x000fe2000001ff00 */
[----:B------:R-:W-:Y:S02]  /*35b0*/  IADD3.X R0, R67, UR6, RZ, P4, !PT ;  /* 0x0000000643007c10 */ /* 0x000fe4000a7fe4ff */
[----:B------:R-:W-:Y:S02]  /*35c0*/  LEA R6, P4, R3, c[0x0][0x270], 0x1 ;  /* 0x00009c0003067a11 */ /* 0x000fe400078808ff */
[----:B------:R-:W-:Y:S02]  /*35d0*/  IADD3.X R2, R68, UR5, RZ, P0, !PT ;  /* 0x0000000544027c10 */ /* 0x000fe400087fe4ff */
[----:B------:R-:W-:Y:S02]  /*35e0*/  LEA R4, P0, R5, c[0x0][0x288], 0x1 ;  /* 0x0000a20005047a11 */ /* 0x000fe400078008ff */
[----:B------:R-:W-:Y:S02]  /*35f0*/  LEA.HI.X R7, R3, c[0x0][0x274], R0, 0x1, P4 ;  /* 0x00009d0003077a11 */ /* 0x000fe400020f0c00 */
[----:B------:R-:W-:Y:S03]  /*3600*/  LEA.HI.X R5, R5, c[0x0][0x28c], R2, 0x1, P0 ;  /* 0x0000a30005057a11 */ /* 0x000fe600000f0c02 */
[----:B------:R1:W5:Y:S04]  /*3610*/  @!P2 LDG.E.128 R40, [R6.64] ;  /* 0x0000001e0628a981 */ /* 0x000368000c1e1d00 */
[----:B------:R1:W5:Y:S04]  /*3620*/  @!P1 LDG.E.128 R56, [R6.64+0x80] ;  /* 0x0000801e06389981 */ /* 0x000368000c1e1d00 */
[----:B------:R1:W5:Y:S04]  /*3630*/  @!P2 LDG.E.128 R28, [R4.64] ;  /* 0x0000001e041ca981 */ /* 0x000368000c1e1d00 */
[----:B------:R1:W5:Y:S02]  /*3640*/  @!P1 LDG.E.128 R24, [R4.64+0x80] ;  /* 0x0000801e04189981 */ /* 0x000364000c1e1d00 */
.L_x_333:
[----:B------:R-:W-:Y:S05]  /*3650*/  BSYNC B0 ;  /* 0x0000000000007941 */ /* 0x000fea0003800000 */
.L_x_332:
[----:B------:R-:W-:Y:S04]  /*3660*/  IADD3 R74, P0, R116, UR46, RZ ;  /* 0x0000002e744a7c10 */ /* 0x000fe8000ff1e0ff */
[----:B------:R-:W-:Y:S01]  /*3670*/  IADD3.X R119, R81, UR7, RZ, P0, !PT ;  /* 0x0000000751777c10 */ /* 0x000fe200087fe4ff */
        /* <DEDUP_REMOVED lines=23> */
[----:B------:R-:W-:Y:S01]  /*37f0*/  IADD3 R118, P3, P2, R74, UR36, R91 ;  /* 0x000000244a767c10 */ /* 0x000fe2000fa7e05b */
[----:B------:R-:W-:Y:S01]  /*3800*/  IMAD.MOV.U32 R44, RZ, RZ, R41 ;  /* 0x000000ffff2c7224 */ /* 0x000fe200078e0029 */
[----:B------:R-:W-:Y:S01]  /*3810*/  MOV R50, R40 ;  /* 0x0000002800327202 */ /* 0x000fe20000000f00 */
[----:B------:R-:W2:Y:S01]  /*3820*/  LDS.128 R20, [R87+0xc080] ;  /* 0x00c0800057147984 */ /* 0x000ea20000000c00 */
[----:B------:R-:W-:Y:S02]  /*3830*/  LEA R124, P4, R118, c[0x0][0x1c8], 0x1 ;  /* 0x00007200767c7a11 */ /* 0x000fe400078808ff */
[C---:B------:R-:W-:Y:S01]  /*3840*/  IADD3.X R121, R119.reuse, UR35, R83, P3, P2 ;  /* 0x0000002377797c10 */ /* 0x040fe20009fe4453 */
        /* <DEDUP_REMOVED lines=16> */
[----:B------:R-:W-:Y:S01]  /*3950*/  @!P1 IADD3 R123, P3, P2, R74, UR36, R89 ;  /* 0x000000244a7b9c10 */ /* 0x000fe2000fa7e059 */
[----:B------:R-:W-:Y:S01]  /*3960*/  @!P0 HADD2.F32 R30, -RZ, R30.H0_H0 ;  /* 0x2000001eff1e8230 */ /* 0x000fe20000004100 */
[--C-:B------:R-:W-:Y:S02]  /*3970*/  @!P0 SHF.R.U32.HI R46, RZ, 0x10, R41.reuse ;  /* 0x00000010ff2e8819 */ /* 0x100fe40000011629 */
[----:B------:R-:W-:Y:S02]  /*3980*/  @!P1 IADD3.X R120, R119, UR35, R80, P3, P2 ;  /* 0x0000002377789c10 */ /* 0x000fe40009fe4450 */
        /* <DEDUP_REMOVED lines=85> */
.L_x_335:
[----:B------:R-:W-:Y:S05]  /*3ee0*/  BSYNC B0 ;  /* 0x0000000000007941 */ /* 0x000fea0003800000 */
.L_x_334:
[----:B------:R-:W-:Y:S11]  /*3ef0*/  ISETP.GE.AND P0, PT, R11, c[0x0][0x1d4], PT ;  /* 0x000075000b007a0c */ /* 0x000ff60003f06270 */
[----:B------:R-:W-:Y:S02]  /*3f00*/  @!UPT UIADD3 URZ, URZ, URZ, URZ ;  /* 0x0000003f3f3ff290 */ /* 0x000fe4000fffe03f */
[----:B------:R-:W-:-:S05]  /*3f10*/  @P0 BRA `(.L_x_325) ;  /* 0x0000082000000947 */ /* 0x000fca0003800000 */
[----:B------:R-:W-:Y:S01]  /*3f20*/  LDS.128 R48, [R84+0xc080] ;  /* 0x00c0800054307984 */ /* 0x000fe20000000c00 */
[----:B------:R-:W-:Y:S02]  /*3f30*/  ISETP.GE.AND P0, PT, R11, c[0x0][0x27c], PT ;  /* 0x00009f000b007a0c */ /* 0x000fe40003f06270 */
[----:B------:R-:W-:Y:S04]  /*3f40*/  IADD3 R46, P2, P1, R74, UR36, R90 ;  /* 0x000000244a2e7c10 */ /* 0x000fe8000f95e05a */
[----:B------:R-:W-:Y:S01]  /*3f50*/  IADD3.X R47, R119, UR35, R82, P2, P1 ;  /* 0x00000023772f7c10 */ /* 0x000fe200097e2452 */
[----:B-1----:R-:W1:Y:S01]  /*3f60*/  LDS.128 R20, [R85+0xc080] ;  /* 0x00c0800055147984 */ /* 0x002e620000000c00 */
[C---:B------:R-:W-:Y:S04]  /*3f70*/  LEA R60, P1, R46.reuse, c[0x0][0x1c8], 0x1 ;  /* 0x000072002e3c7a11 */ /* 0x040fe800078208ff */
[----:B------:R-:W-:Y:S01]  /*3f80*/  LEA.HI.X R61, R46, c[0x0][0x1cc], R47, 0x1, P1 ;  /* 0x000073002e3d7a11 */ /* 0x000fe200008f0c2f */
[--C-:B------:R-:W-:Y:S01]  /*3f90*/  @!P0 HADD2.F32 R31, -RZ, R54.reuse.H0_H0 ;  /* 0x20000036ff1f8230 */ /* 0x100fe20000004100 */
[--C-:B------:R-:W-:Y:S01]  /*3fa0*/  @!P0 SHF.R.U32.HI R28, RZ, 0x10, R25.reuse ;  /* 0x00000010ff1c8819 */ /* 0x100fe20000011619 */
[----:B------:R-:W-:Y:S01]  /*3fb0*/  @!P0 HADD2.F32 R35, -RZ, R54.H1_H1 ;  /* 0x30000036ff238230 */ /* 0x000fe20000004100 */
[----:B------:R-:W-:Y:S01]  /*3fc0*/  @!P0 SHF.R.U64 R24, R24, 0x10, R25 ;  /* 0x0000001018188819 */ /* 0x000fe20000001219 */
[--C-:B------:R-:W-:Y:S01]  /*3fd0*/  @!P0 HADD2.F32 R44, -RZ, R53.reuse.H1_H1 ;  /* 0x30000035ff2c8230 */ /* 0x100fe20000004100 */
[----:B------:R-:W-:Y:S01]  /*3fe0*/  @!P0 SHF.R.U32.HI R36, RZ, 0x10, R57 ;  /* 0x00000010ff248819 */ /* 0x000fe20000011639 */
[----:B------:R-:W-:Y:S01]  /*3ff0*/  @!P0 HADD2.F32 R28, -RZ, R28.H0_H0 ;  /* 0x2000001cff1c8230 */ /* 0x000fe20000004100 */
[--C-:B------:R-:W-:Y:S01]  /*4000*/  @!P0 SHF.R.U32.HI R19, RZ, 0x10, R27.reuse ;  /* 0x00000010ff138819 */ /* 0x100fe2000001161b */
[----:B------:R-:W-:Y:S01]  /*4010*/  @!P0 HADD2.F32 R39, -RZ, R53.H0_H0 ;  /* 0x20000035ff278230 */ /* 0x000fe20000004100 */
[----:B------:R-:W-:Y:S01]  /*4020*/  @!P0 SHF.R.U64 R26, R26, 0x10, R27 ;  /* 0x000000101a1a8819 */ /* 0x000fe2000000121b */
[----:B------:R-:W-:Y:S01]  /*4030*/  @!P0 HADD2.F32 R27, -RZ, R18.H1_H1 ;  /* 0x30000012ff1b8230 */ /* 0x000fe20000004100 */
[----:B------:R-:W-:Y:S01]  /*4040*/  @!P0 SHF.R.U64 R33, R56, 0x10, R57 ;  /* 0x0000001038218819 */ /* 0x000fe20000001239 */
[----:B------:R-:W-:Y:S01]  /*4050*/  @!P0 HADD2.F32 R36, -RZ, R36.H0_H0 ;  /* 0x20000024ff248230 */ /* 0x000fe20000004100 */
        /* <DEDUP_REMOVED lines=12> */
[--C-:B------:R-:W-:Y:S01]  /*4120*/  @!P0 HADD2.F32 R37, -RZ, R29.reuse.H1_H1 ;  /* 0x3000001dff258230 */ /* 0x100fe20000004100 */
[----:B------:R-:W-:Y:S01]  /*4130*/  @!P0 MOV R41, R50 ;  /* 0x0000003200298202 */ /* 0x000fe20000000f00 */
[----:B------:R-:W-:Y:S01]  /*4140*/  @!P0 HADD2.F32 R34, -RZ, R29.H0_H0 ;  /* 0x2000001dff228230 */ /* 0x000fe20000004100 */
[-C--:B------:R-:W-:Y:S01]  /*4150*/  @!P0 FMUL.FTZ R3, R30, R27.reuse ;  /* 0x0000001b1e038220 */ /* 0x080fe20000410000 */
[----:B------:R-:W-:Y:S01]  /*4160*/  @!P0 HADD2.F32 R25, -RZ, R25.H1_H1 ;  /* 0x30000019ff198230 */ /* 0x000fe20000004100 */
[-C--:B------:R-:W-:Y:S01]  /*4170*/  @!P0 FMUL.FTZ R47, R37, R28.reuse ;  /* 0x0000001c252f8220 */ /* 0x080fe20000410000 */
[----:B------:R-:W-:Y:S01]  /*4180*/  @!P0 HADD2.F32 R29, -RZ, R32.H0_H0 ;  /* 0x20000020ff1d8230 */ /* 0x000fe20000004100 */
[----:B------:R-:W-:Y:S01]  /*4190*/  @!P0 FMUL.FTZ R46, R34, R27 ;  /* 0x0000001b222e8220 */ /* 0x000fe20000410000 */
[----:B------:R-:W-:Y:S01]  /*41a0*/  @!P0 HADD2.F32 R27, -RZ, R18.H0_H0 ;  /* 0x20000012ff1b8230 */ /* 0x000fe20000004100 */
[C---:B------:R-:W-:Y:S01]  /*41b0*/  @!P0 FMUL.FTZ R4, R25.reuse, R28 ;  /* 0x0000001c19048220 */ /* 0x040fe20000410000 */
[----:B------:R-:W-:Y:S01]  /*41c0*/  @!P0 MOV R18, R20 ;  /* 0x0000001400128202 */ /* 0x000fe20000000f00 */
[----:B------:R-:W-:Y:S01]  /*41d0*/  @!P0 FFMA.FTZ R47, R25, R36, -R47 ;  /* 0x00000024192f8223 */ /* 0x000fe2000001082f */
[----:B------:R-:W-:Y:S01]  /*41e0*/  @!P0 HADD2.F32 R25, -RZ, R24.H0_H0 ;  /* 0x20000018ff198230 */ /* 0x000fe20000004100 */
[----:B------:R-:W-:Y:S01]  /*41f0*/  @!P0 FMUL.FTZ R52, R29, R27 ;  /* 0x0000001b1d348220 */ /* 0x000fe20000410000 */
[----:B------:R-:W-:Y:S01]  /*4200*/  @!P0 HADD2.F32 R32, -RZ, R32.H1_H1 ;  /* 0x30000020ff208230 */ /* 0x000fe20000004100 */
[----:B------:R-:W-:Y:S01]  /*4210*/  @!P0 FFMA.FTZ R46, R30, R35, -R46 ;  /* 0x000000231e2e8223 */ /* 0x000fe2000001082e */
[--C-:B------:R-:W-:Y:S02]  /*4220*/  @!P0 HADD2.F32 R24, -RZ, R18.reuse.H0_H0 ;  /* 0x20000012ff188230 */ /* 0x100fe40000004100 */
[----:B------:R-:W-:Y:S01]  /*4230*/  @!P0 HADD2.F32 R18, -RZ, R18.H1_H1 ;  /* 0x30000012ff128230 */ /* 0x000fe20000004100 */
[----:B------:R-:W-:Y:S01]  /*4240*/  @!P0 FMUL.FTZ R63, R32, R25 ;  /* 0x00000019203f8220 */ /* 0x000fe20000410000 */
[----:B------:R-:W-:Y:S01]  /*4250*/  @!P0 F2FP.PACK_AB R46, R47, R46 ;  /* 0x0000002e2f2e823e */ /* 0x000fe200000000ff */
[C---:B------:R-:W-:Y:S01]  /*4260*/  @!P0 FMUL.FTZ R0, R24.reuse, R27 ;  /* 0x0000001b18008220 */ /* 0x040fe20000410000 */
[----:B------:R-:W-:Y:S01]  /*4270*/  @!P0 MOV R27, R22 ;  /* 0x00000016001b8202 */ /* 0x000fe20000000f00 */
[----:B------:R-:W-:Y:S01]  /*4280*/  @!P0 FFMA.FTZ R52, R24, R31, -R52 ;  /* 0x0000001f18348223 */ /* 0x000fe20000010834 */
[----:B------:R-:W-:Y:S01]  /*4290*/  @!P0 MOV R21, R46 ;  /* 0x0000002e00158202 */ /* 0x000fe20000000f00 */
[----:B------:R-:W-:Y:S01]  /*42a0*/  @!P0 IMAD.MOV.U32 R24, RZ, RZ, R23 ;  /* 0x000000ffff188224 */ /* 0x000fe200078e0017 */
[--C-:B------:R-:W-:Y:S01]  /*42b0*/  @!P0 HADD2.F32 R42, -RZ, R38.reuse.H0_H0 ;  /* 0x20000026ff2a8230 */ /* 0x100fe20000004100 */
[C---:B------:R-:W-:Y:S01]  /*42c0*/  @!P0 FMUL.FTZ R2, R18.reuse, R25 ;  /* 0x0000001912028220 */ /* 0x040fe20000410000 */
[----:B------:R-:W-:Y:S01]  /*42d0*/  @!P0 HADD2.F32 R28, -RZ, R27.H0_H0 ;  /* 0x2000001bff1c8230 */ /* 0x000fe20000004100 */
[----:B------:R-:W-:Y:S01]  /*42e0*/  @!P0 FFMA.FTZ R63, R18, R33, -R63 ;  /* 0x00000021123f8223 */ /* 0x000fe2000001083f */
[--C-:B------:R-:W-:Y:S01]  /*42f0*/  @!P0 HADD2.F32 R18, -RZ, R13.reuse.H0_H0 ;  /* 0x2000000dff128230 */ /* 0x100fe20000004100 */
[----:B------:R-:W-:Y:S01]  /*4300*/  @!P0 FFMA.FTZ R0, R29, R31, R0 ;  /* 0x0000001f1d008223 */ /* 0x000fe20000010000 */
[----:B------:R-:W-:Y:S01]  /*4310*/  @!P0 HADD2.F32 R25, -RZ, R13.H1_H1 ;  /* 0x3000000dff198230 */ /* 0x000fe20000004100 */
[----:B------:R-:W-:Y:S01]  /*4320*/  @!P0 FFMA.FTZ R2, R32, R33, R2 ;  /* 0x0000002120028223 */ /* 0x000fe20000010002 */
[----:B------:R-:W-:Y:S01]  /*4330*/  @!P0 HADD2.F32 R13, -RZ, R19.H0_H0 ;  /* 0x20000013ff0d8230 */ /* 0x000fe20000004100 */
[----:B------:R-:W-:Y:S01]  /*4340*/  @!P0 FMUL.FTZ R121, R42, R18 ;  /* 0x000000122a798220 */ /* 0x000fe20000410000 */
[----:B------:R-:W-:Y:S01]  /*4350*/  @!P0 HADD2.F32 R43, -RZ, R38.H1_H1 ;  /* 0x30000026ff2b8230 */ /* 0x000fe20000004100 */
[----:B------:R-:W-:Y:S01]  /*4360*/  @!P0 FMUL.FTZ R5, R28, R25 ;  /* 0x000000191c058220 */ /* 0x000fe20000410000 */
[--C-:B------:R-:W-:Y:S01]  /*4370*/  @!P0 HADD2.F32 R38, -RZ, R41.reuse.H0_H0 ;  /* 0x20000029ff268230 */ /* 0x100fe20000004100 */
[----:B------:R-:W-:Y:S01]  /*4380*/  @!P0 FFMA.FTZ R3, R34, R35, R3 ;  /* 0x0000002322038223 */ /* 0x000fe20000010003 */
[----:B------:R-:W-:Y:S01]  /*4390*/  @!P0 HADD2.F32 R41, -RZ, R41.H1_H1 ;  /* 0x30000029ff298230 */ /* 0x000fe20000004100 */
[----:B------:R-:W-:Y:S01]  /*43a0*/  @!P0 FMUL.FTZ R62, R43, R13 ;  /* 0x0000000d2b3e8220 */ /* 0x000fe20000410000 */
[--C-:B------:R-:W-:Y:S01]  /*43b0*/  @!P0 HADD2.F32 R19, -RZ, R24.reuse.H0_H0 ;  /* 0x20000018ff138230 */ /* 0x100fe20000004100 */
[----:B------:R-:W-:Y:S01]  /*43c0*/  @!P0 FMUL.FTZ R123, R38, R25 ;  /* 0x00000019267b8220 */ /* 0x000fe20000410000 */
[----:B------:R-:W-:Y:S01]  /*43d0*/  @!P0 HADD2.F32 R24, -RZ, R24.H1_H1 ;  /* 0x30000018ff188230 */ /* 0x000fe20000004100 */
[----:B------:R-:W-:Y:S01]  /*43e0*/  @!P0 FMUL.FTZ R118, R41, R26 ;  /* 0x0000001a29768220 */ /* 0x000fe20000410000 */
[----:B------:R-:W-:Y:S01]  /*43f0*/  @!P0 HADD2.F32 R27, -RZ, R27.H1_H1 ;  /* 0x3000001bff1b8230 */ /* 0x000fe20000004100 */
[----:B------:R-:W-:Y:S01]  /*4400*/  @!P0 FFMA.FTZ R121, R19, R44, -R121 ;  /* 0x0000002c13798223 */ /* 0x000fe20000010879 */
[----:B------:R-:W-:Y:S01]  /*4410*/  @!P0 F2FP.PACK_AB R63, R63, R52 ;  /* 0x000000343f3f823e */ /* 0x000fe200000000ff */
[----:B------:R-:W-:Y:S01]  /*4420*/  @!P0 FFMA.FTZ R62, R24, R45, -R62 ;  /* 0x0000002d183e8223 */ /* 0x000fe2000001083e */
[----:B------:R-:W-:Y:S01]  /*4430*/  @!P0 F2FP.PACK_AB R46, R2, R0 ;  /* 0x00000000022e823e */ /* 0x000fe200000000ff */
[----:B------:R-:W-:Y:S02]  /*4440*/  @!P0 FFMA.FTZ R123, R28, R39, -R123 ;  /* 0x000000271c7b8223 */ /* 0x000fe4000001087b */
[C---:B------:R-:W-:Y:S01]  /*4450*/  @!P0 FFMA.FTZ R118, R27.reuse, R40, -R118 ;  /* 0x000000281b768223 */ /* 0x040fe20000010876 */
[----:B------:R-:W-:Y:S01]  /*4460*/  @!P0 F2FP.PACK_AB R62, R62, R121 ;  /* 0x000000793e3e823e */ /* 0x000fe200000000ff */
[----:B------:R-:W-:Y:S02]  /*4470*/  @!P0 IMAD.MOV.U32 R20, RZ, RZ, R63 ;  /* 0x000000ffff148224 */ /* 0x000fe400078e003f */
        /* <DEDUP_REMOVED lines=20> */
[----:B------:R-:W-:Y:S04]  /*45c0*/  IADD3 R74, P1, P0, R74, UR36, R88 ;  /* 0x000000244a4a7c10 */ /* 0x000fe8000f83e058 */
[----:B------:R-:W-:Y:S02]  /*45d0*/  IADD3.X R119, R119, UR35, R78, P1, P0 ;  /* 0x0000002377777c10 */ /* 0x000fe40008fe044e */
[C---:B------:R-:W-:Y:S04]  /*45e0*/  LEA R2, P0, R74.reuse, c[0x0][0x1c8], 0x1 ;  /* 0x000072004a027a11 */ /* 0x040fe800078008ff */
[----:B------:R-:W-:Y:S05]  /*45f0*/  LEA.HI.X R3, R74, c[0x0][0x1cc], R119, 0x1, P0 ;  /* 0x000073004a037a11 */ /* 0x000fea00000f0c77 */
[----:B------:R1:W-:Y:S01]  /*4600*/  STG.E.128 [R2.64], R48 ;  /* 0x0000003002007986 */ /* 0x0003e2000c101d1e */
[----:B------:R-:W-:-:S05]  /*4610*/  BRA `(.L_x_325) ;  /* 0x0000012000007947 */ /* 0x000fca0003800000 */
.L_x_321:
[----:B------:R-:W-:Y:S04]  /*4620*/  UIMAD UR4, UR22, -0x20, UR27 ;  /* 0xffffffe0160478a4 */ /* 0x000fe8000f8e021b */
[----:B------:R-:W-:Y:S04]  /*4630*/  UISETP.LT.AND UP0, UPT, UR4, 0x20, UPT ;  /* 0x000000200400788c */ /* 0x000fe8000bf01270 */
[----:B------:R-:W-:Y:S06]  /*4640*/  USEL UR4, UR4, 0x20, UP0 ;  /* 0x0000002004047887 */ /* 0x000fec0008000000 */
[----:B------:R-:W-:Y:S11]  /*4650*/  ISETP.GE.AND P0, PT, R99, UR4, PT ;  /* 0x0000000463007c0c */ /* 0x000ff6000bf06270 */
        /* <DEDUP_REMOVED lines=14> */
.L_x_325:
[----:B------:R-:W-:Y:S05]  /*4740*/  BSYNC B1 ;  /* 0x0000000000017941 */ /* 0x000fea0003800000 */
.L_x_320:
[----:B------:R-:W-:Y:S01]  /*4750*/  USHF.L.U32 UR4, UR22, 0x5, URZ ;  /* 0x0000000516047899 */ /* 0x000fe2000800063f */
[----:B-1----:R-:W-:Y:S01]  /*4760*/  IMAD.U32 R3, RZ, RZ, UR8 ;  /* 0x00000008ff037e24 */ /* 0x002fe2000f8e00ff */
[----:B------:R-:W-:Y:S04]  /*4770*/  BSSY B0, `(.L_x_336) ;  /* 0x0000037000007945 */ /* 0x000fe80003800000 */
[----:B------:R-:W-:Y:S01]  /*4780*/  IADD3 R0, R76, -UR4, RZ ;  /* 0x800000044c007c10 */ /* 0x000fe2000fffe0ff */
[----:B------:R-:W-:Y:S03]  /*4790*/  UIADD3 UR4, -UR4, UR27, URZ ;  /* 0x0000001b04047290 */ /* 0x000fe6000fffe13f */
[----:B------:R-:W-:Y:S01]  /*47a0*/  ISETP.GE.AND P0, PT, R0, 0x1, PT ;  /* 0x000000010000780c */ /* 0x000fe20003f06270 */
[----:B------:R-:W-:Y:S01]  /*47b0*/  IMAD.U32 R0, RZ, RZ, UR22 ;  /* 0x00000016ff007e24 */ /* 0x000fe2000f8e00ff */
[----:B------:R-:W-:Y:S04]  /*47c0*/  UISETP.LT.AND UP0, UPT, UR4, 0x20, UPT ;  /* 0x000000200400788c */ /* 0x000fe8000bf01270 */
[----:B------:R-:W-:Y:S07]  /*47d0*/  USEL UR4, UR4, 0x20, UP0 ;  /* 0x0000002004047887 */ /* 0x000fee0008000000 */
[C---:B------:R-:W-:Y:S01]  /*47e0*/  @P0 LEA R5, P1, R0.reuse, R79, 0x5 ;  /* 0x0000004f00050211 */ /* 0x040fe200078228ff */
[----:B------:R-:W-:Y:S01]  /*47f0*/  @P0 IMAD.MOV.U32 R74, RZ, RZ, R110 ;  /* 0x000000ffff4a0224 */ /* 0x000fe200078e006e */
[----:B------:R-:W-:Y:S02]  /*4800*/  @P0 ISETP.NE.U32.AND P4, PT, R95, RZ, PT ;  /* 0x000000ff5f00020c */ /* 0x000fe40003f85070 */
[----:B------:R-:W-:Y:S01]  /*4810*/  @P0 LEA.HI.X R0, R0, R77, R3, 0x5, P1 ;  /* 0x0000004d00000211 */ /* 0x000fe200008f2c03 */
[----:B------:R-:W-:Y:S01]  /*4820*/  @P0 IMAD.WIDE.U32 R6, R5, c[0x0][0x258], R74 ;  /* 0x0000960005060a25 */ /* 0x000fe200078e004a */
[----:B------:R-:W-:Y:S02]  /*4830*/  @P0 ISETP.NE.U32.AND P3, PT, R94, RZ, PT ;  /* 0x000000ff5e00020c */ /* 0x000fe40003f65070 */
[----:B------:R-:W-:Y:S01]  /*4840*/  @P0 ISETP.NE.U32.AND P2, PT, R93, RZ, PT ;  /* 0x000000ff5d00020c */ /* 0x000fe20003f45070 */
[----:B------:R-:W-:Y:S01]  /*4850*/  @P0 IMAD R0, R0, c[0x0][0x258], RZ ;  /* 0x0000960000000a24 */ /* 0x000fe200078e02ff */
[C---:B------:R-:W-:Y:S03]  /*4860*/  @P0 LEA R4, P1, R6.reuse, c[0x0][0x250], 0x1 ;  /* 0x0000940006040a11 */ /* 0x040fe600078208ff */
[----:B------:R-:W-:Y:S04]  /*4870*/  @P0 IMAD R0, R5, c[0x0][0x25c], R0 ;  /* 0x0000970005000a24 */ /* 0x000fe800078e0200 */
        /* <DEDUP_REMOVED lines=10> */
[----:B------:R-:W-:Y:S03]  /*4920*/  ISETP.GE.AND P0, PT, R99, UR4, PT ;  /* 0x0000000463007c0c */ /* 0x000fe6000bf06270 */
[----:B------:R-:W0:Y:S01]  /*4930*/  LDGDEPBAR ;  /* 0x00000000000079af */ /* 0x000e220000000000 */
[----:B------:R-:W-:Y:S04]  /*4940*/  DEPBAR.LE SB0, 0x0 ;  /* 0x000080000000791a */ /* 0x000fe80000000000 */
[----:B------:R-:W-:Y:S06]  /*4950*/  BAR.SYNC.DEFER_BLOCKING 0x0 ;  /* 0x0000000000007b1d */ /* 0x000fec0000010000 */
[----:B------:R-:W-:-:S05]  /*4960*/  @P0 BRA `(.L_x_337) ;  /* 0x0000017000000947 */ /* 0x000fca0003800000 */
[----:B-1----:R-:W-:Y:S01]  /*4970*/  ISETP.GE.AND P3, PT, R16, c[0x0][0x1d4], PT ;  /* 0x0000750010007a0c */ /* 0x002fe20003f66270 */
[----:B------:R-:W-:Y:S01]  /*4980*/  IMAD.U32 R0, RZ, RZ, UR22 ;  /* 0x00000016ff007e24 */ /* 0x000fe2000f8e00ff */
[----:B------:R-:W-:Y:S01]  /*4990*/  ISETP.GE.AND P2, PT, R11, c[0x0][0x1d4], PT ;  /* 0x000075000b007a0c */ /* 0x000fe20003f46270 */
[----:B-----5:R-:W-:Y:S01]  /*49a0*/  IMAD.MOV.U32 R18, RZ, RZ, R108 ;  /* 0x000000ffff127224 */ /* 0x020fe200078e006c */
[----:B------:R-:W-:Y:S01]  /*49b0*/  ISETP.GE.AND P1, PT, R98, c[0x0][0x1d4], PT ;  /* 0x0000750062007a0c */ /* 0x000fe20003f26270 */
[----:B------:R-:W-:Y:S01]  /*49c0*/  IMAD.MOV.U32 R19, RZ, RZ, R71 ;  /* 0x000000ffff137224 */ /* 0x000fe200078e0047 */
[----:B------:R-:W-:Y:S02]  /*49d0*/  ISETP.GE.AND P0, PT, R97, c[0x0][0x1d4], PT ;  /* 0x0000750061007a0c */ /* 0x000fe40003f06270 */
[C---:B------:R-:W-:Y:S04]  /*49e0*/  LEA R2, P4, R0.reuse, R73, 0x5 ;  /* 0x0000004900027211 */ /* 0x040fe800078828ff */
[----:B------:R-:W-:Y:S01]  /*49f0*/  LEA.HI.X R3, R0, R72, R3, 0x5, P4 ;  /* 0x0000004800037211 */ /* 0x000fe200020f2c03 */
[----:B------:R-:W1:Y:S01]  /*4a00*/  @!P3 LDS.128 R28, [R96+0x8080] ;  /* 0x00808000601cb984 */ /* 0x000e620000000c00 */
[----:B------:R-:W-:Y:S03]  /*4a10*/  IMAD.WIDE.U32 R18, R2, c[0x0][0x208], R18 ;  /* 0x0000820002127a25 */ /* 0x000fe600078e0012 */
[----:B------:R-:W2:Y:S01]  /*4a20*/  @!P2 LDS.128 R24, [R96+0x9080] ;  /* 0x009080006018a984 */ /* 0x000ea20000000c00 */
[----:B------:R-:W-:Y:S01]  /*4a30*/  IMAD R3, R3, c[0x0][0x208], RZ ;  /* 0x0000820003037a24 */ /* 0x000fe200078e02ff */
[----:B------:R-:W-:Y:S02]  /*4a40*/  LEA R32, P4, R18, c[0x0][0x1f8], 0x1 ;  /* 0x00007e0012207a11 */ /* 0x000fe400078808ff */
[----:B------:R-:W3:Y:S01]  /*4a50*/  @!P1 LDS.128 R20, [R96+0xa080] ;  /* 0x00a0800060149984 */ /* 0x000ee20000000c00 */
[----:B------:R-:W-:Y:S03]  /*4a60*/  IMAD R3, R2, c[0x0][0x20c], R3 ;  /* 0x0000830002037a24 */ /* 0x000fe600078e0203 */
[----:B------:R-:W4:Y:S01]  /*4a70*/  @!P0 LDS.128 R4, [R96+0xb080] ;  /* 0x00b0800060048984 */ /* 0x000f220000000c00 */
[----:B------:R-:W-:Y:S05]  /*4a80*/  IMAD.IADD R3, R19, 0x1, R3 ;  /* 0x0000000113037824 */ /* 0x000fea00078e0203 */
[----:B------:R-:W-:Y:S05]  /*4a90*/  LEA.HI.X R33, R18, c[0x0][0x1fc], R3, 0x1, P4 ;  /* 0x00007f0012217a11 */ /* 0x000fea00020f0c03 */
[----:B-1----:R1:W-:Y:S04]  /*4aa0*/  @!P3 STG.E.128 [R32.64], R28 ;  /* 0x0000001c2000b986 */ /* 0x0023e8000c101d1e */
[----:B--2---:R1:W-:Y:S04]  /*4ab0*/  @!P2 STG.E.128 [R32.64+0x80], R24 ;  /* 0x000080182000a986 */ /* 0x0043e8000c101d1e */
[----:B---3--:R1:W-:Y:S04]  /*4ac0*/  @!P1 STG.E.128 [R32.64+0x100], R20 ;  /* 0x0001001420009986 */ /* 0x0083e8000c101d1e */
[----:B----4-:R1:W-:Y:S02]  /*4ad0*/  @!P0 STG.E.128 [R32.64+0x180], R4 ;  /* 0x0001800420008986 */ /* 0x0103e4000c101d1e */
.L_x_337:
[----:B-1----:R-:W-:Y:S05]  /*4ae0*/  BSYNC B0 ;  /* 0x0000000000007941 */ /* 0x002fea0003800000 */
.L_x_336:
[----:B------:R-:W-:Y:S01]  /*4af0*/  UISETP.GT.AND UP0, UPT, UR22, UR12, UPT ;  /* 0x0000000c1600728c */ /* 0x000fe2000bf04270 */
[----:B------:R-:W-:Y:S01]  /*4b00*/  IMAD.U32 R0, RZ, RZ, UR18 ;  /* 0x00000012ff007e24 */ /* 0x000fe2000f8e00ff */
[----:B------:R-:W-:Y:S04]  /*4b10*/  UIADD3 UR22, UR22, -0x1, URZ ;  /* 0xffffffff16167890 */ /* 0x000fe8000fffe03f */
[----:B------:R-:W-:Y:S05]  /*4b20*/  PLOP3.LUT P0, PT, PT, PT, UP0, 0x80, 0x0 ;  /* 0x000000000000781c */ /* 0x000fea0003f0f008 */
[----:B------:R-:W-:Y:S02]  /*4b30*/  @UP0 USHF.R.S32.HI UR5, URZ, 0x1f, UR22 ;  /* 0x0000001f3f050899 */ /* 0x000fe40008011416 */
[----:B------:R-:W-:Y:S04]  /*4b40*/  @UP0 UIMAD UR4, UR17, UR22, URZ ;  /* 0x00000016110402a4 */ /* 0x000fe8000f8e023f */
[----:B------:R-:W-:Y:S02]  /*4b50*/  @UP0 UIMAD UR4, UR5, UR18, UR4 ;  /* 0x00000012050402a4 */ /* 0x000fe4000f8e0204 */
[----:B------:R-:W-:Y:S01]  /*4b60*/  @P0 IMAD.MOV.U32 R2, RZ, RZ, R112 ;  /* 0x000000ffff020224 */ /* 0x000fe200078e0070 */
[----:B------:R-:W-:Y:S01]  /*4b70*/  @P0 ISETP.NE.U32.AND P4, PT, R95, RZ, PT ;  /* 0x000000ff5f00020c */ /* 0x000fe20003f85070 */
[----:B------:R-:W-:Y:S01]  /*4b80*/  @P0 IMAD.MOV.U32 R3, RZ, RZ, R115 ;  /* 0x000000ffff030224 */ /* 0x000fe200078e0073 */
[----:B------:R-:W-:Y:S02]  /*4b90*/  @P0 ISETP.NE.U32.AND P3, PT, R94, RZ, PT ;  /* 0x000000ff5e00020c */ /* 0x000fe40003f65070 */
[----:B------:R-:W-:Y:S01]  /*4ba0*/  @P0 ISETP.NE.U32.AND P2, PT, R93, RZ, PT ;  /* 0x000000ff5d00020c */ /* 0x000fe20003f45070 */
[----:B------:R-:W-:Y:S05]  /*4bb0*/  @P0 IMAD.WIDE.U32 R2, R0, UR22, R2 ;  /* 0x0000001600020c25 */ /* 0x000fea000f8e0002 */
[C---:B------:R-:W-:Y:S02]  /*4bc0*/  @P0 LEA R4, P1, R2.reuse, c[0x0][0x220], 0x1 ;  /* 0x0000880002040a11 */ /* 0x040fe400078208ff */
[----:B------:R-:W-:Y:S04]  /*4bd0*/  @P0 IADD3 R0, R3, UR4, RZ ;  /* 0x0000000403000c10 */ /* 0x000fe8000fffe0ff */
        /* <DEDUP_REMOVED lines=8> */
[----:B------:R1:W-:Y:S04]  /*4c60*/  @P0 LDGSTS.E.BYPASS.LTC128B.128 [R96+0xf080], [R4.64+0x180], P1 ;  /* 0x0f08018004600fae */ /* 0x0003e80008901d5e */
[----:B------:R-:W0:Y:S01]  /*4c70*/  LDGDEPBAR ;  /* 0x00000000000079af */ /* 0x000e220000000000 */
[----:B------:R-:W-:-:S05]  /*4c80*/  @P0 BRA `(.L_x_338) ;  /* 0xffffd46000000947 */ /* 0x000fca000383ffff */
[----:B------:R-:W-:Y:S06]  /*4c90*/  BAR.SYNC.DEFER_BLOCKING 0x0 ;  /* 0x0000000000007b1d */ /* 0x000fec0000010000 */
.L_x_317:
[----:B------:R-:W-:Y:S01]  /*4ca0*/  UIADD3 UR6, UR23, 0x7f, URZ ;  /* 0x0000007f17067890 */ /* 0x000fe2000fffe03f */
[----:B------:R-:W-:Y:S01]  /*4cb0*/  PLOP3.LUT P0, PT, PT, PT, UP2, 0x40, 0x0 ;  /* 0x000000000000781c */ /* 0x000fe20003f0e828 */
[----:B------:R-:W-:-:S02]  /*4cc0*/  ULDC.64 UR4, c[0x0][0x2c8] ;  /* 0x0000b20000047ab9 */ /* 0x000fc40000000a00 */
[----:B------:R-:W-:Y:S02]  /*4cd0*/  UIMAD.WIDE.U32 UR8, UR6, UR4, URZ ;  /* 0x00000004060872a5 */ /* 0x000fe4000f8e003f */
[----:B------:R-:W-:Y:S02]  /*4ce0*/  ULDC UR7, c[0x0][0x328] ;  /* 0x0000ca0000077ab9 */ /* 0x000fe40000000800 */
[----:B------:R-:W-:Y:S02]  /*4cf0*/  @UP3 USHF.R.U32.HI UR6, URZ, UR5, UR9 ;  /* 0x000000053f063299 */ /* 0x000fe40008011609 */
[----:B------:R-:W-:Y:S02]  /*4d00*/  UIADD3 UR24, UR24, UR25, URZ ;  /* 0x0000001918187290 */ /* 0x000fe4000fffe03f */
[----:B------:R-:W-:-:S04]  /*4d10*/  UIADD3 UR15, UR15, UR6, URZ ;  /* 0x000000060f0f7290 */ /* 0x000fc8000fffe03f */
[----:B------:R-:W-:Y:S01]  /*4d20*/  UIADD3 UR7, UR15, UR7, URZ ;  /* 0x000000070f077290 */ /* 0x000fe2000fffe03f */
[----:B------:R-:W-:Y:S05]  /*4d30*/  @P0 BRA `(.L_x_339) ;  /* 0x0000015000000947 */ /* 0x000fea0003800000 */
[----:B------:R-:W-:Y:S01]  /*4d40*/  ISETP.LT.AND P0, PT, RZ, UR15, PT ;  /* 0x0000000fff007c0c */ /* 0x000fe2000bf01270 */
[----:B------:R-:W-:Y:S02]  /*4d50*/  UIADD3 UR8, UR15, -0x1, URZ ;  /* 0xffffffff0f087890 */ /* 0x000fe4000fffe03f */
[----:B------:R-:W-:-:S10]  /*4d60*/  ULDC UR6, c[0x0][0x32c] ;  /* 0x0000cb0000067ab9 */ /* 0x000fd40000000800 */
[----:B------:R-:W-:Y:S05]  /*4d70*/  @P0 BRA `(.L_x_340) ;  /* 0x0000008000000947 */ /* 0x000fea0003800000 */
[----:B------:R-:W-:Y:S02]  /*4d80*/  UISETP.NE.AND UP0, UPT, UR6, 0x1, UPT ;  /* 0x000000010600788c */ /* 0x000fe4000bf05270 */
[----:B------:R-:W-:Y:S02]  /*4d90*/  UIADD3 UR8, -UR15, URZ, URZ ;  /* 0x0000003f0f087290 */ /* 0x000fe4000fffe13f */
[----:B------:R-:W-:Y:S02]  /*4da0*/  ULDC.64 UR4, c[0x0][0x330] ;  /* 0x0000cc0000047ab9 */ /* 0x000fe40000000a00 */
[----:B------:R-:W-:-:S07]  /*4db0*/  UIMAD.WIDE.U32 UR10, UR8, UR4, URZ ;  /* 0x00000004080a72a5 */ /* 0x000fce000f8e003f */
[----:B------:R-:W-:Y:S02]  /*4dc0*/  @UP0 UMOV UR9, UR11 ;  /* 0x0000000b00090c82 */ /* 0x000fe40008000000 */
[----:B------:R-:W-:-:S04]  /*4dd0*/  @UP0 USHF.R.U32.HI UR8, URZ, UR5, UR9 ;  /* 0x000000053f080299 */ /* 0x000fc80008011609 */
[----:B------:R-:W-:Y:S01]  /*4de0*/  ULOP3.LUT UR8, URZ, UR8, URZ, 0x33, !UPT ;  /* 0x000000083f087292 */ /* 0x000fe2000f8e333f */
[----:B------:R-:W-:Y:S05]  /*4df0*/  BRA `(.L_x_341) ;  /* 0x0000005000007947 */ /* 0x000fea0003800000 */
.L_x_340:
[----:B------:R-:W-:Y:S02]  /*4e00*/  UISETP.NE.AND UP0, UPT, UR6, 0x1, UPT ;  /* 0x000000010600788c */ /* 0x000fe4000bf05270 */
[----:B------:R-:W-:Y:S02]  /*4e10*/  ULDC.64 UR4, c[0x0][0x330] ;  /* 0x0000cc0000047ab9 */ /* 0x000fe40000000a00 */
[----:B------:R-:W-:-:S07]  /*4e20*/  UIMAD.WIDE.U32 UR10, UR8, UR4, URZ ;  /* 0x00000004080a72a5 */ /* 0x000fce000f8e003f */
[----:B------:R-:W-:Y:S02]  /*4e30*/  @UP0 UMOV UR9, UR11 ;  /* 0x0000000b00090c82 */ /* 0x000fe40008000000 */
[----:B------:R-:W-:Y:S02]  /*4e40*/  @UP0 USHF.R.U32.HI UR8, URZ, UR5, UR9 ;  /* 0x000000053f080299 */ /* 0x000fe40008011609 */
.L_x_341:
[----:B------:R-:W-:Y:S02]  /*4e50*/  ULDC UR4, c[0x0][0x32c] ;  /* 0x0000cb0000047ab9 */ /* 0x000fe40000000800 */
[----:B------:R-:W-:-:S04]  /*4e60*/  UIMAD UR4, UR8, UR6, UR4 ;  /* 0x00000006080472a4 */ /* 0x000fc8000f8e0204 */
[----:B------:R-:W-:-:S04]  /*4e70*/  UISETP.LT.AND UP0, UPT, UR7, UR4, UPT ;  /* 0x000000040700728c */ /* 0x000fc8000bf01270 */
[----:B------:R-:W-:-:S04]  /*4e80*/  USEL UR7, UR7, UR4, UP0 ;  /* 0x0000000407077287 */ /* 0x000fc80008000000 */
.L_x_339:
[----:B------:R-:W-:Y:S01]  /*4e90*/  UIADD3 UR6, UR7, 0x1f, URZ ;  /* 0x0000001f07067890 */ /* 0x000fe2000fffe03f */
[----:B------:R-:W-:Y:S01]  /*4ea0*/  PLOP3.LUT P0, PT, PT, PT, UP2, 0x40, 0x0 ;  /* 0x000000000000781c */ /* 0x000fe20003f0e828 */
[----:B------:R-:W-:Y:S02]  /*4eb0*/  ULDC.64 UR4, c[0x0][0x2c8] ;  /* 0x0000b20000047ab9 */ /* 0x000fe40000000a00 */
[----:B------:R-:W-:Y:S02]  /*4ec0*/  USHF.R.S32.HI UR7, URZ, 0x1f, UR6 ;  /* 0x0000001f3f077899 */ /* 0x000fe40008011406 */
[----:B------:R-:W-:Y:S02]  /*4ed0*/  UIMAD.WIDE.U32 UR8, UR23, UR4, URZ ;  /* 0x00000004170872a5 */ /* 0x000fe4000f8e003f */
[----:B------:R-:W-:Y:S02]  /*4ee0*/  ULEA.HI UR7, UR7, UR6, URZ, 0x5 ;  /* 0x0000000607077291 */ /* 0x000fe4000f8f283f */
[----:B------:R-:W-:-:S02]  /*4ef0*/  ULDC UR4, c[0x0][0x324] ;  /* 0x0000c90000047ab9 */ /* 0x000fc40000000800 */
[----:B------:R-:W-:Y:S02]  /*4f00*/  UMOV UR6, UR23 ;  /* 0x0000001700067c82 */ /* 0x000fe40008000000 */
[----:B------:R-:W-:Y:S02]  /*4f10*/  USHF.R.S32.HI UR7, URZ, 0x5, UR7 ;  /* 0x000000053f077899 */ /* 0x000fe40008011407 */
[----:B------:R-:W-:Y:S02]  /*4f20*/  @UP3 USHF.R.U32.HI UR6, URZ, UR5, UR9 ;  /* 0x000000053f063299 */ /* 0x000fe40008011609 */
[----:B------:R-:W-:Y:S02]  /*4f30*/  UISETP.LT.AND UP0, UPT, UR7, UR13, UPT ;  /* 0x0000000d0700728c */ /* 0x000fe4000bf01270 */
[----:B------:R-:W-:Y:S02]  /*4f40*/  UIADD3 UR5, UR14, UR6, URZ ;  /* 0x000000060e057290 */ /* 0x000fe4000fffe03f */
[----:B------:R-:W-:-:S02]  /*4f50*/  USEL UR13, UR7, UR13, UP0 ;  /* 0x0000000d070d7287 */ /* 0x000fc40008000000 */
[----:B------:R-:W-:Y:S01]  /*4f60*/  UIADD3 UR6, UR5, -UR4, URZ ;  /* 0x8000000405067290 */ /* 0x000fe2000fffe03f */
        /* <DEDUP_REMOVED lines=13> */
.L_x_343:
[----:B------:R-:W-:Y:S02]  /*5040*/  ULDC UR4, c[0x0][0x32c] ;  /* 0x0000cb0000047ab9 */ /* 0x000fe40000000800 */
[----:B------:R-:W-:-:S03]  /*5050*/  UISETP.NE.AND UP0, UPT, UR4, 0x1, UPT ;  /* 0x000000010400788c */ /* 0x000fc6000bf05270 */
[----:B------:R-:W-:Y:S02]  /*5060*/  ULDC.64 UR4, c[0x0][0x330] ;  /* 0x0000cc0000047ab9 */ /* 0x000fe40000000a00 */
[----:B------:R-:W-:-:S06]  /*5070*/  UIMAD.WIDE.U32 UR8, UR7, UR4, URZ ;  /* 0x00000004070872a5 */ /* 0x000fcc000f8e003f */
[----:B------:R-:W-:Y:S02]  /*5080*/  @UP0 USHF.R.U32.HI UR7, URZ, UR5, UR9 ;  /* 0x000000053f070299 */ /* 0x000fe40008011609 */
.L_x_344:
[----:B------:R-:W-:Y:S02]  /*5090*/  ULDC UR4, c[0x0][0x32c] ;  /* 0x0000cb0000047ab9 */ /* 0x000fe40000000800 */
[----:B------:R-:W-:-:S04]  /*50a0*/  UIMAD UR4, UR7, UR4, URZ ;  /* 0x00000004070472a4 */ /* 0x000fc8000f8e023f */
[----:B------:R-:W-:-:S04]  /*50b0*/  UISETP.LT.AND UP0, UPT, UR6, UR4, UPT ;  /* 0x000000040600728c */ /* 0x000fc8000bf01270 */
[----:B------:R-:W-:-:S04]  /*50c0*/  USEL UR6, UR6, UR4, !UP0 ;  /* 0x0000000406067287 */ /* 0x000fc8000c000000 */
.L_x_342:
[----:B------:R-:W-:Y:S01]  /*50d0*/  USHF.R.S32.HI UR4, URZ, 0x1f, UR6 ;  /* 0x0000001f3f047899 */ /* 0x000fe20008011406 */
[----:B------:R-:W-:Y:S01]  /*50e0*/  PLOP3.LUT P2, PT, PT, PT, PT, 0x80, 0x0 ;  /* 0x000000000000781c */ /* 0x000fe20003f4f070 */
[----:B------:R-:W-:Y:S01]  /*50f0*/  IMAD.MOV.U32 R3, RZ, RZ, RZ ;  /* 0x000000ffff037224 */ /* 0x000fe200078e00ff */
[----:B------:R-:W-:Y:S01]  /*5100*/  CS2R R128, SRZ ;  /* 0x0000000000807805 */ /* 0x000fe2000001ff00 */
[----:B------:R-:W-:Y:S01]  /*5110*/  ULEA.HI UR6, UR4, UR6, URZ, 0x5 ;  /* 0x0000000604067291 */ /* 0x000fe2000f8f283f */
[----:B------:R-:W-:Y:S01]  /*5120*/  IMAD.MOV.U32 R130, RZ, RZ, RZ ;  /* 0x000000ffff827224 */ /* 0x000fe200078e00ff */
[----:B------:R-:W-:Y:S01]  /*5130*/  CS2R R126, SRZ ;  /* 0x00000000007e7805 */ /* 0x000fe2000001ff00 */
[----:B------:R-:W-:Y:S01]  /*5140*/  CS2R R124, SRZ ;  /* 0x00000000007c7805 */ /* 0x000fe2000001ff00 */
[----:B------:R-:W-:Y:S01]  /*5150*/  USHF.R.S32.HI UR6, URZ, 0x5, UR6 ;  /* 0x000000053f067899 */ /* 0x000fe20008011406 */
[----:B------:R-:W-:Y:S01]  /*5160*/  CS2R R122, SRZ ;  /* 0x00000000007a7805 */ /* 0x000fe2000001ff00 */
[----:B------:R-:W-:Y:S01]  /*5170*/  CS2R R120, SRZ ;  /* 0x0000000000787805 */ /* 0x000fe2000001ff00 */
[----:B------:R-:W-:Y:S01]  /*5180*/  CS2R R118, SRZ ;  /* 0x0000000000767805 */ /* 0x000fe2000001ff00 */
[----:B------:R-:W-:Y:S01]  /*5190*/  UISETP.LT.AND UP0, UPT, URZ, UR6, UPT ;  /* 0x000000063f00728c */ /* 0x000fe2000bf01270 */
[----:B------:R-:W-:Y:S01]  /*51a0*/  CS2R R116, SRZ ;  /* 0x0000000000747805 */ /* 0x000fe2000001ff00 */
[----:B------:R-:W-:Y:S01]  /*51b0*/  CS2R R114, SRZ ;  /* 0x0000000000727805 */ /* 0x000fe2000001ff00 */
[----:B------:R-:W-:Y:S01]  /*51c0*/  CS2R R112, SRZ ;  /* 0x0000000000707805 */ /* 0x000fe2000001ff00 */
[----:B------:R-:W-:Y:S01]  /*51d0*/  USEL UR6, URZ, UR6, !UP0 ;  /* 0x000000063f067287 */ /* 0x000fe2000c000000 */
[----:B------:R-:W-:Y:S01]  /*51e0*/  CS2R R110, SRZ ;  /* 0x00000000006e7805 */ /* 0x000fe2000001ff00 */
[----:B------:R-:W-:Y:S01]  /*51f0*/  CS2R R108, SRZ ;  /* 0x00000000006c7805 */ /* 0x000fe2000001ff00 */
[----:B------:R-:W-:Y:S01]  /*5200*/  CS2R R106, SRZ ;  /* 0x00000000006a7805 */ /* 0x000fe2000001ff00 */
[----:B------:R-:W-:Y:S01]  /*5210*/  UISETP.GT.AND UP0, UPT, UR13, UR6, UPT ;  /* 0x000000060d00728c */ /* 0x000fe2000bf04270 */
[----:B------:R-:W-:Y:S01]  /*5220*/  CS2R R104, SRZ ;  /* 0x0000000000687805 */ /* 0x000fe2000001ff00 */
[----:B------:R-:W-:Y:S01]  /*5230*/  CS2R R102, SRZ ;  /* 0x0000000000667805 */ /* 0x000fe2000001ff00 */
[----:B------:R-:W-:Y:S01]  /*5240*/  CS2R R100, SRZ ;  /* 0x0000000000647805 */ /* 0x000fe2000001ff00 */
[----:B------:R-:W-:Y:S01]  /*5250*/  CS2R R98, SRZ ;  /* 0x0000000000627805 */ /* 0x000fe2000001ff00 */
[----:B-1----:R-:W-:Y:S01]  /*5260*/  CS2R R96, SRZ ;  /* 0x0000000000607805 */ /* 0x002fe2000001ff00 */
        /* <DEDUP_REMOVED lines=10> */
[----:B-----5:R-:W-:Y:S01]  /*5310*/  CS2R R76, SRZ ;  /* 0x00000000004c7805 */ /* 0x020fe2000001ff00 */
        /* <DEDUP_REMOVED lines=39> */
[----:B------:R-:W-:Y:S05]  /*5590*/  @!P0 BRA `(.L_x_345) ;  /* 0x000149f000008947 */ /* 0x000fea0003800000 */
[----:B------:R-:W-:Y:S02]  /*55a0*/  ULDC.64 UR4, c[0x0][0x340] ;  /* 0x0000d00000047ab9 */ /* 0x000fe40000000a00 */
[----:B------:R-:W-:-:S02]  /*55b0*/  UISETP.NE.U32.AND UP1, UPT, URZ, UR4, UPT ;  /* 0x000000043f00728c */ /* 0x000fc4000bf25070 */
[----:B------:R-:W-:Y:S02]  /*55c0*/  ULDC.64 UR8, c[0x0][0x340] ;  /* 0x0000d00000087ab9 */ /* 0x000fe40000000a00 */
[----:B------:R-:W-:-:S06]  /*55d0*/  UISETP.NE.AND.EX UP1, UPT, URZ, UR5, UPT, UP1 ;  /* 0x000000053f00728c */ /* 0x000fcc000bf25310 */
[----:B------:R-:W-:-:S05]  /*55e0*/  PLOP3.LUT P3, PT, PT, PT, UP1, 0x80, 0x0 ;  /* 0x000000000000781c */ /* 0x000fca0003f6f018 */
[----:B------:R-:W-:Y:S02]  /*55f0*/  @UP1 UMOV UR4, 0x4 ;  /* 0x0000000400041882 */ /* 0x000fe40000000000 */
[----:B------:R-:W-:-:S06]  /*5600*/  @UP1 UIMAD.WIDE UR4, UR29, UR4, UR8 ;  /* 0x000000041d0412a5 */ /* 0x000fcc000f8e0208 */
[----:B------:R-:W-:Y:S02]  /*5610*/  IMAD.U32 R4, RZ, RZ, UR4 ;  /* 0x00000004ff047e24 */ /* 0x000fe4000f8e00ff */
[----:B------:R-:W-:Y:S01]  /*5620*/  IMAD.U32 R5, RZ, RZ, UR5 ;  /* 0x00000005ff057e24 */ /* 0x000fe2000f8e00ff */
[----:B------:R-:W-:Y:S01]  /*5630*/  SHF.R.S32.HI R6, RZ, 0x1f, R55 ;  /* 0x0000001fff067819 */ /* 0x000fe20000011437 */
[----:B------:R-:W-:-:S03]  /*5640*/  ULDC.64 UR4, c[0x0][0x348] ;  /* 0x0000d20000047ab9 */ /* 0x000fc60000000a00 */
[----:B------:R1:W2:Y:S01]  /*5650*/  @P3 LDG.E R0, [R4.64] ;  /* 0x0000001e04003981 */ /* 0x0002a2000c1e1900 */
[----:B------:R-:W-:Y:S01]  /*5660*/  UISETP.NE.U32.AND UP0, UPT, URZ, UR4, UPT ;  /* 0x000000043f00728c */ /* 0x000fe2000bf05070 */
[CC--:B------:R-:W-:Y:S01]  /*5670*/  LEA.HI R2, R6.reuse, R55.reuse, RZ, 0x4 ;  /* 0x0000003706027211 */ /* 0x0c0fe200078f20ff */
[----:B------:R-:W-:Y:S01]  /*5680*/  USHF.R.S32.HI UR7, URZ, 0x1f, UR26 ;  /* 0x0000001f3f077899 */ /* 0x000fe2000801141a */
[----:B------:R-:W-:Y:S01]  /*5690*/  LEA.HI R54, R6, R55, RZ, 0x3 ;  /* 0x0000003706367211 */ /* 0x000fe200078f18ff */
[----:B------:R-:W-:Y:S01]  /*56a0*/  UISETP.NE.AND.EX UP0, UPT, URZ, UR5, UPT, UP0 ;  /* 0x000000053f00728c */ /* 0x000fe2000bf05300 */
[----:B------:R-:W-:Y:S01]  /*56b0*/  SHF.R.S32.HI R3, RZ, 0x4, R2 ;  /* 0x00000004ff037819 */ /* 0x000fe20000011402 */
[----:B------:R-:W-:Y:S01]  /*56c0*/  USHF.R.S32.HI UR12, URZ, 0x1f, UR24 ;  /* 0x0000001f3f0c7899 */ /* 0x000fe20008011418 */
[----:B------:R-:W-:Y:S01]  /*56d0*/  PLOP3.LUT P2, PT, PT, PT, UP3, 0x80, 0x0 ;  /* 0x000000000000781c */ /* 0x000fe20003f4f038 */
[----:B------:R-:W-:Y:S01]  /*56e0*/  ULDC.64 UR4, c[0x0][0x178] ;  /* 0x00005e0000047ab9 */ /* 0x000fe20000000a00 */
[C---:B------:R-:W-:Y:S01]  /*56f0*/  LEA.HI R63, R2.reuse, R3, RZ, 0x1 ;  /* 0x00000003023f7211 */ /* 0x040fe200078f08ff */
[----:B------:R-:W-:Y:S01]  /*5700*/  UIMAD UR7, UR7, UR4, URZ ;  /* 0x00000004070772a4 */ /* 0x000fe2000f8e023f */
[----:B------:R-:W-:Y:S01]  /*5710*/  PLOP3.LUT P0, PT, PT, PT, UP3, 0x80, 0x0 ;  /* 0x000000000000781c */ /* 0x000fe20003f0f038 */
[----:B------:R-:W-:Y:S01]  /*5720*/  UIMAD.WIDE.U32 UR8, UR26, UR4, URZ ;  /* 0x000000041a0872a5 */ /* 0x000fe2000f8e003f */
[----:B------:R-:W-:Y:S01]  /*5730*/  LOP3.LUT R63, R63, 0xfffffffe, RZ, 0xc0, !PT ;  /* 0xfffffffe3f3f7812 */ /* 0x000fe200078ec0ff */
[----:B------:R-:W-:Y:S01]  /*5740*/  UIMAD UR26, UR26, UR5, UR7 ;  /* 0x000000051a1a72a4 */ /* 0x000fe2000f8e0207 */
[----:B------:R-:W-:Y:S01]  /*5750*/  LOP3.LUT R2, R2, 0xfffffff0, RZ, 0xc0, !PT ;  /* 0xfffffff002027812 */ /* 0x000fe200078ec0ff */
[----:B------:R-:W-:Y:S01]  /*5760*/  USEL UR11, UR29, URZ, !UP0 ;  /* 0x0000003f1d0b7287 */ /* 0x000fe2000c000000 */
[----:B------:R-:W-:Y:S01]  /*5770*/  LEA.HI R119, R6, R55, RZ, 0x6 ;  /* 0x0000003706777211 */ /* 0x000fe200078f30ff */
[----:B------:R-:W-:Y:S01]  /*5780*/  ULDC UR7, c[0x0][0x2c4] ;  /* 0x0000b10000077ab9 */ /* 0x000fe20000000800 */
[----:B------:R-:W-:Y:S01]  /*5790*/  IMAD.IADD R63, R3, 0x1, -R63 ;  /* 0x00000001033f7824 */ /* 0x000fe200078e0a3f */
[----:B------:R-:W-:Y:S01]  /*57a0*/  UIMAD UR7, UR28, UR7, URZ ;  /* 0x000000071c0772a4 */ /* 0x000fe2000f8e023f */
[----:B------:R-:W-:Y:S01]  /*57b0*/  IMAD.IADD R11, R55, 0x1, -R2 ;  /* 0x00000001370b7824 */ /* 0x000fe200078e0a02 */
[----:B------:R-:W-:Y:S01]  /*57c0*/  ULDC.64 UR4, c[0x0][0x1b8] ;  /* 0x00006e0000047ab9 */ /* 0x000fe20000000a00 */
[----:B------:R-:W-:Y:S01]  /*57d0*/  IMAD.SHL.U32 R119, R119, 0x8, RZ ;  /* 0x0000000877777824 */ /* 0x000fe200078e00ff */
[----:B-1----:R-:W-:Y:S01]  /*57e0*/  LOP3.LUT R4, R54, 0xfffffff8, RZ, 0xc0, !PT ;  /* 0xfffffff836047812 */ /* 0x002fe200078ec0ff */
[----:B------:R-:W-:Y:S01]  /*57f0*/  UIADD3 UR27, UR9, UR26, URZ ;  /* 0x0000001a091b7290 */ /* 0x000fe2000fffe03f */
[----:B------:R-:W-:Y:S01]  /*5800*/  SHF.R.S32.HI R54, RZ, 0x3, R54 ;  /* 0x00000003ff367819 */ /* 0x000fe20000011436 */
[----:B------:R-:W-:Y:S01]  /*5810*/  UIMAD UR10, UR19, UR4, URZ ;  /* 0x00000004130a72a4 */ /* 0x000fe2000f8e023f */
[----:B------:R-:W-:Y:S01]  /*5820*/  SHF.R.S32.HI R16, RZ, 0x1f, R11 ;  /* 0x0000001fff107819 */ /* 0x000fe2000001140b */
[----:B------:R-:W-:Y:S01]  /*5830*/  IMAD.IADD R61, R55, 0x1, -R4 ;  /* 0x00000001373d7824 */ /* 0x000fe200078e0a04 */
[C---:B------:R-:W-:Y:S01]  /*5840*/  IADD3 R14, R54.reuse, UR23, RZ ;  /* 0x00000017360e7c10 */ /* 0x040fe2000fffe0ff */
[----:B------:R-:W-:Y:S01]  /*5850*/  UMOV UR26, UR8 ;  /* 0x00000008001a7c82 */ /* 0x000fe20008000000 */
[----:B------:R-:W-:Y:S01]  /*5860*/  IMAD.SHL.U32 R121, R54, 0x40, RZ ;  /* 0x0000004036797824 */ /* 0x000fe200078e00ff */
[----:B------:R-:W-:Y:S01]  /*5870*/  USHF.R.S32.HI UR8, URZ, 0x1f, UR29 ;  /* 0x0000001f3f087899 */ /* 0x000fe2000801141d */
[C---:B------:R-:W-:Y:S01]  /*5880*/  IMAD R3, R61.reuse, 0x20, R54 ;  /* 0x000000203d037824 */ /* 0x040fe200078e0236 */
[C---:B------:R-:W-:Y:S01]  /*5890*/  ISETP.GE.AND P1, PT, R14.reuse, UR7, PT ;  /* 0x000000070e007c0c */ /* 0x040fe2000bf26270 */
[----:B------:R-:W-:Y:S01]  /*58a0*/  IMAD.SHL.U32 R80, R61, 0x8, RZ ;  /* 0x000000083d507824 */ /* 0x000fe200078e00ff */
[----:B------:R-:W-:Y:S01]  /*58b0*/  IADD3 R4, R14, 0x20, RZ ;  /* 0x000000200e047810 */ /* 0x000fe20007ffe0ff */
[----:B------:R-:W-:Y:S01]  /*58c0*/  UIMAD UR9, UR20, UR5, UR10 ;  /* 0x00000005140972a4 */ /* 0x000fe2000f8e020a */
[----:B------:R-:W-:Y:S01]  /*58d0*/  IADD3 R3, R3, UR23, RZ ;  /* 0x0000001703037c10 */ /* 0x000fe2000fffe0ff */
[----:B------:R-:W-:Y:S01]  /*58e0*/  UIMAD.WIDE.U32 UR26, UR20, UR4, UR26 ;  /* 0x00000004141a72a5 */ /* 0x000fe2000f8e001a */
[----:B------:R-:W-:Y:S01]  /*58f0*/  ISETP.GE.AND P4, PT, R4, UR7, PT ;  /* 0x0000000704007c0c */ /* 0x000fe2000bf86270 */
[----:B------:R-:W-:Y:S01]  /*5900*/  USEL UR10, UR8, URZ, !UP0 ;  /* 0x0000003f080a7287 */ /* 0x000fe2000c000000 */
[C---:B------:R-:W-:Y:S01]  /*5910*/  IADD3 R9, R80.reuse, 0x80, RZ ;  /* 0x0000008050097810 */ /* 0x040fe20007ffe0ff */
[----:B------:R-:W-:Y:S01]  /*5920*/  @P2 IMAD.HI.U32 R4, R3, c[0x0][0x2c8], RZ ;  /* 0x0000b20003042a27 */ /* 0x000fe200078e00ff */
[----:B------:R-:W-:Y:S01]  /*5930*/  ULDC.64 UR4, c[0x0][0x1c0] ;  /* 0x0000700000047ab9 */ /* 0x000fe20000000a00 */
[----:B------:R-:W-:Y:S01]  /*5940*/  IADD3 R8, R80, 0xc0, RZ ;  /* 0x000000c050087810 */ /* 0x000fe20007ffe0ff */
[----:B------:R-:W-:Y:S01]  /*5950*/  UIMAD UR10, UR10, UR4, URZ ;  /* 0x000000040a0a72a4 */ /* 0x000fe2000f8e023f */
[----:B------:R-:W-:Y:S01]  /*5960*/  IMAD.MOV.U32 R7, RZ, RZ, R3 ;  /* 0x000000ffff077224 */ /* 0x000fe200078e0003 */
[----:B------:R-:W-:Y:S01]  /*5970*/  @P0 SHF.R.U32.HI R7, RZ, c[0x0][0x2cc], R4 ;  /* 0x0000b300ff070a19 */ /* 0x000fe20000011604 */
[----:B------:R-:W-:Y:S01]  /*5980*/  UIADD3 UR27, UR27, UR9, URZ ;  /* 0x000000091b1b7290 */ /* 0x000fe2000fffe03f */
[----:B------:R-:W-:Y:S01]  /*5990*/  @!P1 SHF.R.S32.HI R4, RZ, 0x1f, R9 ;  /* 0x0000001fff049819 */ /* 0x000fe20000011409 */
[----:B------:R-:W-:Y:S01]  /*59a0*/  UIMAD UR5, UR11, UR5, UR10 ;  /* 0x000000050b0572a4 */ /* 0x000fe2000f8e020a */
[----:B------:R-:W-:Y:S01]  /*59b0*/  IADD3 R13, P0, R54, UR24, RZ ;  /* 0x00000018360d7c10 */ /* 0x000fe2000ff1e0ff */
[----:B------:R-:W-:Y:S01]  /*59c0*/  UIMAD.WIDE.U32 UR26, UR11, UR4, UR26 ;  /* 0x000000040b1a72a5 */ /* 0x000fe2000f8e001a */
[----:B------:R-:W-:Y:S01]  /*59d0*/  ISETP.GE.AND P5, PT, R9, c[0x0][0x198], PT ;  /* 0x0000660009007a0c */ /* 0x000fe20003fa6270 */
[--C-:B------:R-:W-:Y:S01]  /*59e0*/  IMAD.MOV R12, RZ, RZ, -R7.reuse ;  /* 0x000000ffff0c7224 */ /* 0x100fe200078e0a07 */
[----:B------:R-:W-:Y:S01]  /*59f0*/  @!P1 LEA.HI R9, R4, R9, RZ, 0x3 ;  /* 0x0000000904099211 */ /* 0x000fe200078f18ff */
[----:B------:R-:W-:Y:S01]  /*5a00*/  UIADD3 UR5, UR27, UR5, URZ ;  /* 0x000000051b057290 */ /* 0x000fe2000fffe03f */
[----:B------:R-:W-:Y:S01]  /*5a10*/  LEA.HI.X.SX32 R4, R54, UR12, 0x1, P0 ;  /* 0x0000000c36047c11 */ /* 0x000fe200080f0eff */
[----:B------:R-:W-:Y:S01]  /*5a20*/  IMAD.U32 R19, RZ, RZ, UR27 ;  /* 0x0000001bff137e24 */ /* 0x000fe2000f8e00ff */
[----:B------:R-:W-:Y:S01]  /*5a30*/  @!P1 SHF.R.S32.HI R5, RZ, 0x1f, R8 ;  /* 0x0000001fff059819 */ /* 0x000fe20000011408 */
[----:B------:R-:W-:Y:S01]  /*5a40*/  IMAD.U32 R18, RZ, RZ, UR26 ;  /* 0x0000001aff127e24 */ /* 0x000fe2000f8e00ff */
[----:B------:R-:W-:Y:S01]  /*5a50*/  P2R R10, PR, RZ, 0x10 ;  /* 0x00000010ff0a7803 */ /* 0x000fe20000000000 */
[----:B------:R-:W-:Y:S01]  /*5a60*/  IMAD R2, R4, c[0x0][0x1e0], RZ ;  /* 0x0000780004027a24 */ /* 0x000fe200078e02ff */
[----:B------:R-:W-:Y:S01]  /*5a70*/  ISETP.GE.AND P4, PT, R8, c[0x0][0x198], PT ;  /* 0x0000660008007a0c */ /* 0x000fe20003f86270 */
[----:B------:R-:W-:Y:S01]  /*5a80*/  IMAD.U32 R19, RZ, RZ, UR5 ;  /* 0x00000005ff137e24 */ /* 0x000fe2000f8e00ff */
[----:B------:R-:W-:Y:S01]  /*5a90*/  @!P1 LEA.HI R8, R5, R8, RZ, 0x3 ;  /* 0x0000000805089211 */ /* 0x000fe200078f18ff */
[----:B------:R-:W-:Y:S01]  /*5aa0*/  IMAD R5, R13, c[0x0][0x1e4], R2 ;  /* 0x000079000d057a24 */ /* 0x000fe200078e0202 */
[----:B------:R-:W-:Y:S01]  /*5ab0*/  SHF.R.S32.HI R2, RZ, 0x1f, R7 ;  /* 0x0000001fff027819 */ /* 0x000fe20000011407 */
[----:B------:R-:W-:Y:S01]  /*5ac0*/  IMAD R12, R12, c[0x0][0x2c4], R3 ;  /* 0x0000b1000c0c7a24 */ /* 0x000fe200078e0203 */
[----:B------:R-:W-:Y:S01]  /*5ad0*/  LEA.HI R3, R16, R11, RZ, 0x3 ;  /* 0x0000000b10037211 */ /* 0x000fe200078f18ff */
[----:B------:R-:W-:Y:S01]  /*5ae0*/  IMAD.SHL.U32 R98, R61, 0x8, RZ ;  /* 0x000000083d627824 */ /* 0x000fe200078e00ff */
[----:B------:R-:W-:Y:S01]  /*5af0*/  LOP3.LUT R121, R121, 0x1c0, RZ, 0xc0, !PT ;  /* 0x000001c079797812 */ /* 0x000fe200078ec0ff */
[----:B------:R-:W-:Y:S01]  /*5b00*/  IMAD R2, R2, c[0x0][0x1b0], RZ ;  /* 0x00006c0002027a24 */ /* 0x000fe200078e02ff */
[----:B------:R-:W-:Y:S01]  /*5b10*/  LOP3.LUT R16, R3, 0xfffffff8, RZ, 0xc0, !PT ;  /* 0xfffffff803107812 */ /* 0x000fe200078ec0ff */
[C---:B------:R-:W-:Y:S01]  /*5b20*/  IMAD.WIDE.U32 R18, R7.reuse, c[0x0][0x1b0], R18 ;  /* 0x00006c0007127a25 */ /* 0x040fe200078e0012 */
[----:B------:R-:W-:Y:S01]  /*5b30*/  SHF.R.S32.HI R99, RZ, 0x1f, R98 ;  /* 0x0000001fff637819 */ /* 0x000fe20000011462 */
[----:B------:R-:W-:Y:S01]  /*5b40*/  ULDC.64 UR4, c[0x0][0x1e8] ;  /* 0x00007a0000047ab9 */ /* 0x000fe20000000a00 */
[----:B------:R-:W-:Y:S01]  /*5b50*/  IADD3 R62, R98, 0x40, RZ ;  /* 0x00000040623e7810 */ /* 0x000fe20007ffe0ff */
[----:B------:R-:W-:Y:S01]  /*5b60*/  IMAD R2, R7, c[0x0][0x1b4], R2 ;  /* 0x00006d0007027a24 */ /* 0x000fe200078e0202 */
[----:B------:R-:W-:Y:S01]  /*5b70*/  SHF.R.S32.HI R7, RZ, 0x1f, R12 ;  /* 0x0000001fff077819 */ /* 0x000fe2000001140c */
[----:B------:R-:W-:Y:S01]  /*5b80*/  IMAD R4, R4, c[0x0][0x208], RZ ;  /* 0x0000820004047a24 */ /* 0x000fe200078e02ff */
[----:B------:R-:W-:Y:S01]  /*5b90*/  @!P1 LOP3.LUT R8, R8, 0xfffffff8, RZ, 0xc0, !PT ;  /* 0xfffffff808089812 */ /* 0x000fe200078ec0ff */
[----:B------:R-:W-:Y:S01]  /*5ba0*/  IMAD.IADD R19, R19, 0x1, R2 ;  /* 0x0000000113137824 */ /* 0x000fe200078e0202 */
[----:B------:R-:W-:Y:S01]  /*5bb0*/  LOP3.LUT R119, R119, 0xfffffe00, RZ, 0xc0, !PT ;  /* 0xfffffe0077777812 */ /* 0x000fe200078ec0ff */
[----:B------:R-:W-:Y:S01]  /*5bc0*/  IMAD R7, R7, c[0x0][0x1a8], RZ ;  /* 0x00006a0007077a24 */ /* 0x000fe200078e02ff */
[----:B------:R-:W-:Y:S01]  /*5bd0*/  SHF.R.U32.HI R120, RZ, 0x3, R121 ;  /* 0x00000003ff787819 */ /* 0x000fe20000011679 */
[----:B------:R-:W-:Y:S01]  /*5be0*/  IMAD R4, R13, c[0x0][0x20c], R4 ;  /* 0x000083000d047a24 */ /* 0x000fe200078e0204 */
[----:B------:R-:W-:Y:S01]  /*5bf0*/  @!P1 LOP3.LUT R9, R9, 0xfffffff8, RZ, 0xc0, !PT ;  /* 0xfffffff809099812 */ /* 0x000fe200078ec0ff */
[--C-:B------:R-:W-:Y:S01]  /*5c00*/  IMAD.WIDE.U32 R20, R13, c[0x0][0x1e0], R98.reuse ;  /* 0x000078000d147a25 */ /* 0x100fe200078e0062 */
[----:B------:R-:W-:Y:S01]  /*5c10*/  UIMAD UR4, UR19, UR4, URZ ;  /* 0x00000004130472a4 */ /* 0x000fe2000f8e023f */
[----:B------:R-:W-:Y:S01]  /*5c20*/  LOP3.LUT R215, R215, 0xfffffffd, RZ, 0xc0, !PT ;  /* 0xfffffffdd7d77812 */ /* 0x000fe200078ec0ff */
[----:B------:R-:W-:Y:S01]  /*5c30*/  BSSY B0, `(.L_x_346) ;  /* 0x000006f000007945 */ /* 0x000fe20003800000 */
[----:B------:R-:W-:Y:S01]  /*5c40*/  IMAD.WIDE.U32 R22, R13, c[0x0][0x208], R98 ;  /* 0x000082000d167a25 */ /* 0x000fe200078e0062 */
[----:B------:R-:W-:-:S03]  /*5c50*/  UIMAD UR9, UR20, UR5, UR4 ;  /* 0x00000005140972a4 */ /* 0x000fc6000f8e0204 */
[C---:B------:R-:W-:Y:S01]  /*5c60*/  IMAD R7, R12.reuse, c[0x0][0x1ac], R7 ;  /* 0x00006b000c077a24 */ /* 0x040fe200078e0207 */
[----:B------:R-:W-:Y:S01]  /*5c70*/  ULDC.64 UR4, c[0x0][0x210] ;  /* 0x0000840000047ab9 */ /* 0x000fe20000000a00 */
[----:B------:R-:W-:Y:S01]  /*5c80*/  IMAD.WIDE.U32 R12, R12, c[0x0][0x1a8], R18 ;  /* 0x00006a000c0c7a25 */ /* 0x000fe200078e0012 */
[----:B------:R-:W-:-:S03]  /*5c90*/  UIMAD UR4, UR19, UR4, URZ ;  /* 0x00000004130472a4 */ /* 0x000fc6000f8e023f */
[----:B------:R-:W-:Y:S01]  /*5ca0*/  IMAD.IADD R13, R13, 0x1, R7 ;  /* 0x000000010d0d7824 */ /* 0x000fe200078e0207 */
[C---:B------:R-:W-:Y:S01]  /*5cb0*/  LEA R15, P0, R12.reuse, c[0x0][0x160], 0x1 ;  /* 0x000058000c0f7a11 */ /* 0x040fe200078008ff */
[----:B------:R-:W-:Y:S01]  /*5cc0*/  IMAD.IADD R11, R11, 0x1, -R16 ;  /* 0x000000010b0b7824 */ /* 0x000fe200078e0a10 */
[----:B------:R-:W-:Y:S01]  /*5cd0*/  UIMAD UR4, UR20, UR5, UR4 ;  /* 0x00000005140472a4 */ /* 0x000fe2000f8e0204 */
[----:B------:R-:W-:Y:S01]  /*5ce0*/  IMAD.IADD R23, R23, 0x1, R4 ;  /* 0x0000000117177824 */ /* 0x000fe200078e0204 */
[----:B------:R-:W-:Y:S01]  /*5cf0*/  LEA.HI.X R13, R12, c[0x0][0x164], R13, 0x1, P0 ;  /* 0x000059000c0d7a11 */ /* 0x000fe200000f0c0d */
[----:B------:R-:W1:Y:S01]  /*5d00*/  SHFL.IDX PT, R16, R15, RZ, 0x181f ;  /* 0x00181fff0f107589 */ /* 0x000e6200000e0000 */
[C---:B------:R-:W-:Y:S01]  /*5d10*/  IMAD.SHL.U32 R4, R11.reuse, 0x40, RZ ;  /* 0x000000400b047824 */ /* 0x040fe200078e00ff */
[C---:B------:R-:W-:Y:S01]  /*5d20*/  LOP3.LUT P6, RZ, R11.reuse, 0x4, RZ, 0xc0, !PT ;  /* 0x000000040bff7812 */ /* 0x040fe200078cc0ff */
[----:B------:R-:W-:Y:S01]  /*5d30*/  IMAD.MOV.U32 R2, RZ, RZ, 0x10 ;  /* 0x00000010ff027424 */ /* 0x000fe200078e00ff */
[----:B------:R-:W3:Y:S01]  /*5d40*/  SHFL.IDX PT, R17, R13, RZ, 0x181f ;  /* 0x00181fff0d117589 */ /* 0x000ee200000e0000 */
[----:B------:R-:W-:Y:S01]  /*5d50*/  LOP3.LUT P2, RZ, R11, 0x2, RZ, 0xc0, !PT ;  /* 0x000000020bff7812 */ /* 0x000fe2000784c0ff */
[----:B------:R-:W-:Y:S01]  /*5d60*/  IMAD.IADD R21, R21, 0x1, R5 ;  /* 0x0000000115157824 */ /* 0x000fe200078e0205 */
[----:B------:R-:W-:Y:S01]  /*5d70*/  @!P1 SHF.R.S32.HI R11, RZ, 0x1f, R62 ;  /* 0x0000001fff0b9819 */ /* 0x000fe2000001143e */
[----:B------:R-:W-:Y:S01]  /*5d80*/  IMAD.SHL.U32 R5, R63, 0x8, RZ ;  /* 0x000000083f057824 */ /* 0x000fe200078e00ff */
[----:B------:R-:W-:Y:S01]  /*5d90*/  LOP3.LUT R4, R4, 0x1c0, RZ, 0xc0, !PT ;  /* 0x000001c004047812 */ /* 0x000fe200078ec0ff */
[----:B------:R-:W-:Y:S01]  /*5da0*/  IMAD.U32 R217, RZ, RZ, UR20 ;  /* 0x00000014ffd97e24 */ /* 0x000fe2000f8e00ff */
[----:B------:R-:W-:Y:S01]  /*5db0*/  @!P1 LEA.HI R11, R11, R62, RZ, 0x3 ;  /* 0x0000003e0b0b9211 */ /* 0x000fe200078f18ff */
[----:B------:R-:W-:Y:S01]  /*5dc0*/  IMAD.U32 R229, RZ, RZ, UR20 ;  /* 0x00000014ffe57e24 */ /* 0x000fe2000f8e00ff */
[----:B------:R-:W-:Y:S01]  /*5dd0*/  SEL R2, R2, 0xfffffff0, !P2 ;  /* 0xfffffff002027807 */ /* 0x000fe20005000000 */
[----:B------:R-:W-:Y:S01]  /*5de0*/  IMAD.WIDE.U32 R216, R217, c[0x0][0x1e8], R20 ;  /* 0x00007a00d9d87a25 */ /* 0x000fe200078e0014 */
[----:B------:R-:W-:-:S02]  /*5df0*/  ISETP.GE.AND P2, PT, R62, c[0x0][0x198], PT ;  /* 0x000066003e007a0c */ /* 0x000fc40003f46270 */
[----:B------:R-:W-:Y:S01]  /*5e00*/  LOP3.LUT R5, R4, 0x8, R5, 0xf8, !PT ;  /* 0x0000000804057812 */ /* 0x000fe200078ef805 */
[----:B------:R-:W-:Y:S01]  /*5e10*/  IMAD.WIDE.U32 R228, R229, c[0x0][0x210], R22 ;  /* 0x00008400e5e47a25 */ /* 0x000fe200078e0016 */
[----:B------:R-:W-:Y:S02]  /*5e20*/  SHF.R.U32.HI R4, RZ, 0x3, R4 ;  /* 0x00000003ff047819 */ /* 0x000fe40000011604 */
[----:B------:R-:W-:Y:S02]  /*5e30*/  @!P1 LOP3.LUT R11, R11, 0xfffffff8, RZ, 0xc0, !PT ;  /* 0xfffffff80b0b9812 */ /* 0x000fe400078ec0ff */
[----:B------:R-:W-:Y:S02]  /*5e40*/  LOP3.LUT R4, R5, R4, RZ, 0x3c, !PT ;  /* 0x0000000405047212 */ /* 0x000fe400078e3cff */
[----:B-1----:R-:W-:Y:S02]  /*5e50*/  @!P1 LEA R18, P0, R80, R16, 0x1 ;  /* 0x0000001050129211 */ /* 0x002fe400078008ff */
[----:B------:R-:W-:Y:S01]  /*5e60*/  IADD3 R229, R229, UR4, RZ ;  /* 0x00000004e5e57c10 */ /* 0x000fe2000fffe0ff */
[----:B---3--:R-:W-:Y:S01]  /*5e70*/  @!P1 IMAD.WIDE R24, R8, 0x2, R16 ;  /* 0x0000000208189825 */ /* 0x008fe200078e0210 */
[----:B------:R-:W-:Y:S01]  /*5e80*/  @!P1 LEA.HI.X R19, R80, R17, R99, 0x1, P0 ;  /* 0x0000001150139211 */ /* 0x000fe200000f0c63 */
[----:B------:R-:W-:Y:S01]  /*5e90*/  ULDC.64 UR4, c[0x0][0x350] ;  /* 0x0000d40000047ab9 */ /* 0x000fe20000000a00 */
[----:B------:R-:W-:Y:S01]  /*5ea0*/  ISETP.NE.AND P0, PT, R10, RZ, PT ;  /* 0x000000ff0a00720c */ /* 0x000fe20003f05270 */
[--C-:B------:R-:W-:Y:S01]  /*5eb0*/  @!P1 IMAD.WIDE R20, R11, 0x2, R16.reuse ;  /* 0x000000020b149825 */ /* 0x100fe200078e0210 */
[----:B------:R-:W-:Y:S01]  /*5ec0*/  IADD3 R8, R98, 0x80, RZ ;  /* 0x0000008062087810 */ /* 0x000fe20007ffe0ff */
[----:B------:R-:W-:Y:S01]  /*5ed0*/  UISETP.NE.U32.AND UP0, UPT, URZ, UR4, UPT ;  /* 0x000000043f00728c */ /* 0x000fe2000bf05070 */
[----:B------:R-:W-:Y:S01]  /*5ee0*/  P2R R7, PR, RZ, 0x1 ;  /* 0x00000001ff077803 */ /* 0x000fe20000000000 */
[----:B------:R-:W-:Y:S01]  /*5ef0*/  @!P1 IMAD.WIDE R22, R9, 0x2, R16 ;  /* 0x0000000209169825 */ /* 0x000fe200078e0210 */
[----:B------:R-:W-:Y:S01]  /*5f00*/  ISETP.GE.AND P0, PT, R8, c[0x0][0x1d4], PT ;  /* 0x0000750008007a0c */ /* 0x000fe20003f06270 */
[----:B------:R-:W-:Y:S01]  /*5f10*/  UISETP.NE.AND.EX UP0, UPT, URZ, UR5, UPT, UP0 ;  /* 0x000000053f00728c */ /* 0x000fe2000bf05300 */
[----:B------:R-:W-:Y:S01]  /*5f20*/  IADD3 R217, R217, UR9, RZ ;  /* 0x00000009d9d97c10 */ /* 0x000fe2000fffe0ff */
[----:B------:R-:W-:Y:S01]  /*5f30*/  IMAD.MOV.U32 R11, RZ, RZ, 0x20 ;  /* 0x00000020ff0b7424 */ /* 0x000fe200078e00ff */
[----:B------:R-:W-:Y:S01]  /*5f40*/  ULDC.64 UR4, c[0x0][0x1f0] ;  /* 0x00007c0000047ab9 */ /* 0x000fe20000000a00 */
[----:B------:R1:W3:Y:S04]  /*5f50*/  SHFL.IDX PT, R16, R15, 0x1, 0x181f ;  /* 0x00381f000f107f89 */ /* 0x0002e800000e0000 */
[----:B------:R1:W4:Y:S04]  /*5f60*/  SHFL.IDX PT, R17, R13, 0x1, 0x181f ;  /* 0x00381f000d117f89 */ /* 0x00032800000e0000 */
[----:B------:R-:W-:-:S04]  /*5f70*/  @P0 LOP3.LUT R215, R215, 0x2, RZ, 0xfc, !PT ;  /* 0x00000002d7d70812 */ /* 0x000fc800078efcff */
[----:B------:R-:W-:Y:S01]  /*5f80*/  LOP3.LUT R215, R215, 0xfffffffe, RZ, 0xc0, !PT ;  /* 0xfffffffed7d77812 */ /* 0x000fe200078ec0ff */
[----:B--2---:R2:W5:Y:S01]  /*5f90*/  @P3 R2UR UR10, R0 ;  /* 0x00000000000a33c2 */ /* 0x00456200000e0000 */
[----:B------:R-:W-:Y:S02]  /*5fa0*/  ISETP.GE.AND P3, PT, R80, c[0x0][0x198], PT ;  /* 0x0000660050007a0c */ /* 0x000fe40003f66270 */
[----:B--2---:R-:W-:Y:S01]  /*5fb0*/  LOP3.LUT R0, R121, 0x38, R98, 0xf8, !PT ;  /* 0x0000003879007812 */ /* 0x004fe200078ef862 */
[----:B-----5:R-:W-:-:S03]  /*5fc0*/  @UP1 USHF.R.S32.HI UR11, URZ, 0x1f, UR10 ;  /* 0x0000001f3f0b1899 */ /* 0x020fc6000801140a */
[----:B------:R-:W-:Y:S01]  /*5fd0*/  LOP3.LUT R0, R119, R0, R120, 0xf6, !PT ;  /* 0x0000000077007212 */ /* 0x000fe200078ef678 */
[----:B------:R-:W-:Y:S02]  /*5fe0*/  @!UP1 UMOV UR10, UR29 ;  /* 0x0000001d000a9c82 */ /* 0x000fe40008000000 */
[----:B------:R-:W-:Y:S02]  /*5ff0*/  USEL UR9, UR10, URZ, !UP0 ;  /* 0x0000003f0a097287 */ /* 0x000fe4000c000000 */
[----:B------:R-:W-:Y:S01]  /*6000*/  @!P1 IMAD.SHL.U32 R5, R0, 0x2, RZ ;  /* 0x0000000200059824 */ /* 0x000fe200078e00ff */
[----:B------:R-:W-:Y:S02]  /*6010*/  @!UP1 UMOV UR11, UR8 ;  /* 0x00000008000b9c82 */ /* 0x000fe40008000000 */
[----:B------:R-:W-:Y:S01]  /*6020*/  USEL UR8, UR11, URZ, !UP0 ;  /* 0x0000003f0b087287 */ /* 0x000fe2000c000000 */
[----:B------:R-:W-:Y:S01]  /*6030*/  IMAD.U32 R9, RZ, RZ, UR9 ;  /* 0x00000009ff097e24 */ /* 0x000fe2000f8e00ff */
[----:B------:R2:W-:Y:S02]  /*6040*/  @!P1 LDGSTS.E.BYPASS.LTC128B.128 [R5+0x10080], [R18.64], !P3 ;  /* 0x1008000012059fae */ /* 0x0005e4000d901d5e */
[----:B------:R-:W-:Y:S01]  /*6050*/  UIMAD UR4, UR8, UR4, URZ ;  /* 0x00000004080472a4 */ /* 0x000fe2000f8e023f */
[C---:B------:R-:W-:Y:S01]  /*6060*/  IMAD.WIDE.U32 R216, R9.reuse, c[0x0][0x1f0], R216 ;  /* 0x00007c0009d87a25 */ /* 0x040fe200078e00d8 */
[----:B------:R2:W-:Y:S02]  /*6070*/  @!P1 LDGSTS.E.BYPASS.LTC128B.128 [R5+0x14080], [R20.64], !P2 ;  /* 0x1408000014059fae */ /* 0x0005e4000d101d5e */
[----:B------:R-:W-:Y:S01]  /*6080*/  UIMAD UR10, UR9, UR5, UR4 ;  /* 0x00000005090a72a4 */ /* 0x000fe2000f8e0204 */
[----:B------:R-:W-:Y:S01]  /*6090*/  IMAD.WIDE.U32 R228, R9, c[0x0][0x218], R228 ;  /* 0x0000860009e47a25 */ /* 0x000fe200078e00e4 */
[----:B------:R2:W-:Y:S01]  /*60a0*/  @!P1 LDGSTS.E.BYPASS.LTC128B.128 [R5+0x18080], [R22.64], !P5 ;  /* 0x1808000016059fae */ /* 0x0005e2000e901d5e */
[----:B------:R-:W-:-:S02]  /*60b0*/  ULDC.64 UR4, c[0x0][0x218] ;  /* 0x0000860000047ab9 */ /* 0x000fc40000000a00 */
[----:B------:R-:W-:Y:S01]  /*60c0*/  UIMAD UR4, UR8, UR4, URZ ;  /* 0x00000004080472a4 */ /* 0x000fe2000f8e023f */
[----:B------:R2:W-:Y:S01]  /*60d0*/  @!P1 LDGSTS.E.BYPASS.LTC128B.128 [R5+0x1c080], [R24.64], !P4 ;  /* 0x1c08000018059fae */ /* 0x0005e2000e101d5e */
[----:B------:R-:W-:Y:S01]  /*60e0*/  IMAD.SHL.U32 R9, R3, 0x40, RZ ;  /* 0x0000004003097824 */ /* 0x000fe200078e00ff */
[----:B------:R-:W-:Y:S01]  /*60f0*/  IADD3 R223, R217, UR10, RZ ;  /* 0x0000000ad9df7c10 */ /* 0x000fe2000fffe0ff */
[----:B------:R-:W-:Y:S01]  /*6100*/  UIMAD UR4, UR9, UR5, UR4 ;  /* 0x00000005090472a4 */ /* 0x000fe2000f8e0204 */
[----:B------:R-:W-:Y:S02]  /*6110*/  SEL R3, R11, 0xffffffe0, !P6 ;  /* 0xffffffe00b037807 */ /* 0x000fe40007000000 */
[----:B------:R-:W-:Y:S02]  /*6120*/  LOP3.LUT R4, R4, 0xfffffe00, R9, 0xf8, !PT ;  /* 0xfffffe0004047812 */ /* 0x000fe400078ef809 */
[----:B------:R-:W-:Y:S02]  /*6130*/  ISETP.GE.AND P6, PT, R98, c[0x0][0x1d4], PT ;  /* 0x0000750062007a0c */ /* 0x000fe40003fc6270 */
[----:B------:R-:W-:-:S02]  /*6140*/  IADD3 R221, R229, UR4, RZ ;  /* 0x00000004e5dd7c10 */ /* 0x000fc4000fffe0ff */
[----:B--2---:R-:W-:-:S04]  /*6150*/  IADD3 R5, R98, 0xc0, RZ ;  /* 0x000000c062057810 */ /* 0x004fc80007ffe0ff */
[----:B------:R-:W-:-:S13]  /*6160*/  ISETP.GE.AND P0, PT, R5, c[0x0][0x1d4], PT ;  /* 0x0000750005007a0c */ /* 0x000fda0003f06270 */
[----:B------:R-:W-:Y:S02]  /*6170*/  @P0 LOP3.LUT R215, R215, 0x1, RZ, 0xfc, !PT ;  /* 0x00000001d7d70812 */ /* 0x000fe400078efcff */
[----:B------:R-:W-:Y:S02]  /*6180*/  ISETP.GE.AND P0, PT, R62, c[0x0][0x1d4], PT ;  /* 0x000075003e007a0c */ /* 0x000fe40003f06270 */
[----:B------:R-:W-:-:S11]  /*6190*/  LOP3.LUT R215, R215, 0xfffffffb, RZ, 0xc0, !PT ;  /* 0xfffffffbd7d77812 */ /* 0x000fd600078ec0ff */
[----:B------:R-:W-:Y:S02]  /*61a0*/  @P0 LOP3.LUT R215, R215, 0x4, RZ, 0xfc, !PT ;  /* 0x00000004d7d70812 */ /* 0x000fe400078efcff */
[----:B------:R-:W-:-:S13]  /*61b0*/  ISETP.NE.AND P0, PT, R7, RZ, PT ;  /* 0x000000ff0700720c */ /* 0x000fda0003f05270 */
[----:B------:R-:W-:Y:S05]  /*61c0*/  @P0 BRA `(.L_x_347) ;  /* 0x0000015000000947 */ /* 0x000fea0003800000 */
[----:B-1-34-:R-:W-:Y:S01]  /*61d0*/  IADD3 R12, R80, 0x80, RZ ;  /* 0x00000080500c7810 */ /* 0x01afe20007ffe0ff */
[----:B------:R-:W-:Y:S01]  /*61e0*/  IMAD.SHL.U32 R11, R0, 0x2, RZ ;  /* 0x00000002000b7824 */ /* 0x000fe200078e00ff */
[----:B------:R-:W-:Y:S02]  /*61f0*/  IADD3 R8, R80, 0xc0, RZ ;  /* 0x000000c050087810 */ /* 0x000fe40007ffe0ff */
[----:B------:R-:W-:Y:S02]  /*6200*/  SHF.R.S32.HI R9, RZ, 0x1f, R62 ;  /* 0x0000001fff097819 */ /* 0x000fe4000001143e */
[----:B------:R-:W-:Y:S02]  /*6210*/  SHF.R.S32.HI R7, RZ, 0x1f, R12 ;  /* 0x0000001fff077819 */ /* 0x000fe4000001140c */
[----:B------:R-:W-:Y:S02]  /*6220*/  SHF.R.S32.HI R5, RZ, 0x1f, R8 ;  /* 0x0000001fff057819 */ /* 0x000fe40000011408 */
[----:B------:R-:W-:-:S02]  /*6230*/  LEA.HI R9, R9, R62, RZ, 0x3 ;  /* 0x0000003e09097211 */ /* 0x000fc400078f18ff */
[----:B------:R-:W-:Y:S02]  /*6240*/  LEA.HI R7, R7, R12, RZ, 0x3 ;  /* 0x0000000c07077211 */ /* 0x000fe400078f18ff */
[----:B------:R-:W-:Y:S02]  /*6250*/  LEA.HI R5, R5, R8, RZ, 0x3 ;  /* 0x0000000805057211 */ /* 0x000fe400078f18ff */
[C---:B------:R-:W-:Y:S02]  /*6260*/  LEA R18, P0, R80.reuse, R16, 0x1 ;  /* 0x0000001050127211 */ /* 0x040fe400078008ff */
[----:B------:R-:W-:Y:S02]  /*6270*/  LOP3.LUT R9, R9, 0xfffffff8, RZ, 0xc0, !PT ;  /* 0xfffffff809097812 */ /* 0x000fe400078ec0ff */
[----:B------:R-:W-:Y:S02]  /*6280*/  LOP3.LUT R7, R7, 0xfffffff8, RZ, 0xc0, !PT ;  /* 0xfffffff807077812 */ /* 0x000fe400078ec0ff */
[----:B------:R-:W-:Y:S01]  /*6290*/  LOP3.LUT R5, R5, 0xfffffff8, RZ, 0xc0, !PT ;  /* 0xfffffff805057812 */ /* 0x000fe200078ec0ff */
[----:B------:R-:W-:Y:S01]  /*62a0*/  IMAD.WIDE R8, R9, 0x2, R16 ;  /* 0x0000000209087825 */ /* 0x000fe200078e0210 */
[----:B------:R-:W-:-:S03]  /*62b0*/  LEA.HI.X R19, R80, R17, R99, 0x1, P0 ;  /* 0x0000001150137211 */ /* 0x000fc600000f0c63 */
[--C-:B------:R-:W-:Y:S02]  /*62c0*/  IMAD.WIDE R20, R7, 0x2, R16.reuse ;  /* 0x0000000207147825 */ /* 0x100fe400078e0210 */
[----:B------:R1:W-:Y:S02]  /*62d0*/  LDGSTS.E.BYPASS.LTC128B.128 [R11+0x11080], [R18.64], !P3 ;  /* 0x11080000120b7fae */ /* 0x0003e4000d901d5e */
[----:B------:R-:W-:Y:S02]  /*62e0*/  IMAD.WIDE R16, R5, 0x2, R16 ;  /* 0x0000000205107825 */ /* 0x000fe400078e0210 */
[----:B------:R1:W-:Y:S04]  /*62f0*/  LDGSTS.E.BYPASS.LTC128B.128 [R11+0x15080], [R8.64], !P2 ;  /* 0x15080000080b7fae */ /* 0x0003e8000d101d5e */
[----:B------:R1:W-:Y:S04]  /*6300*/  LDGSTS.E.BYPASS.LTC128B.128 [R11+0x19080], [R20.64], !P5 ;  /* 0x19080000140b7fae */ /* 0x0003e8000e901d5e */
[----:B------:R1:W-:Y:S02]  /*6310*/  LDGSTS.E.BYPASS.LTC128B.128 [R11+0x1d080], [R16.64], !P4 ;  /* 0x1d080000100b7fae */ /* 0x0003e4000e101d5e */
.L_x_347:
[----:B-1-34-:R-:W-:Y:S05]  /*6320*/  BSYNC B0 ;  /* 0x0000000000007941 */ /* 0x01afea0003800000 */
.L_x_346:
[----:B------:R-:W-:Y:S01]  /*6330*/  IADD3 R5, R14, 0x40, RZ ;  /* 0x000000400e057810 */ /* 0x000fe20007ffe0ff */
[----:B------:R1:W2:Y:S01]  /*6340*/  SHFL.IDX PT, R17, R13, 0x2, 0x181f ;  /* 0x00581f000d117f89 */ /* 0x0002a200000e0000 */
[----:B------:R-:W-:Y:S02]  /*6350*/  BSSY B0, `(.L_x_348) ;  /* 0x000001b000007945 */ /* 0x000fe40003800000 */
[----:B------:R-:W-:Y:S01]  /*6360*/  ISETP.GE.AND P0, PT, R5, UR7, PT ;  /* 0x0000000705007c0c */ /* 0x000fe2000bf06270 */
[----:B------:R1:W3:Y:S03]  /*6370*/  SHFL.IDX PT, R16, R15, 0x2, 0x181f ;  /* 0x00581f000f107f89 */ /* 0x0002e600000e0000 */
[----:B------:R-:W-:-:S09]  /*6380*/  P2R R9, PR, RZ, 0x1 ;  /* 0x00000001ff097803 */ /* 0x000fd20000000000 */
[----:B------:R-:W-:Y:S05]  /*6390*/  @P0 BRA `(.L_x_349) ;  /* 0x0000016000000947 */ /* 0x000fea0003800000 */
[----:B------:R-:W-:Y:S01]  /*63a0*/  IADD3 R12, R80, 0x80, RZ ;  /* 0x00000080500c7810 */ /* 0x000fe20007ffe0ff */
        /* <DEDUP_REMOVED lines=8> */
[C---:B---3--:R-:W-:Y:S02]  /*6430*/  LEA R18, P0, R80.reuse, R16, 0x1 ;  /* 0x0000001050127211 */ /* 0x048fe400078008ff */
[----:B------:R-:W-:Y:S02]  /*6440*/  LOP3.LUT R11, R11, 0xfffffff8, RZ, 0xc0, !PT ;  /* 0xfffffff80b0b7812 */ /* 0x000fe400078ec0ff */
[----:B------:R-:W-:Y:S02]  /*6450*/  LOP3.LUT R7, R7, 0xfffffff8, RZ, 0xc0, !PT ;  /* 0xfffffff807077812 */ /* 0x000fe400078ec0ff */
[----:B------:R-:W-:Y:S01]  /*6460*/  LOP3.LUT R5, R5, 0xfffffff8, RZ, 0xc0, !PT ;  /* 0xfffffff805057812 */ /* 0x000fe200078ec0ff */
[----:B--2---:R-:W-:Y:S01]  /*6470*/  IMAD.WIDE R22, R11, 0x2, R16 ;  /* 0x000000020b167825 */ /* 0x004fe200078e0210 */
[----:B------:R-:W-:-:S03]  /*6480*/  LEA.HI.X R19, R80, R17, R99, 0x1, P0 ;  /* 0x0000001150137211 */ /* 0x000fc600000f0c63 */
[--C-:B------:R-:W-:Y:S02]  /*6490*/  IMAD.WIDE R24, R7, 0x2, R16.reuse ;  /* 0x0000000207187825 */ /* 0x100fe400078e0210 */
[----:B------:R-:W-:Y:S01]  /*64a0*/  @!PT LDS RZ, [RZ] ;  /* 0x00000000fffff984 */ /* 0x000fe20000000800 */
[----:B------:R2:W-:Y:S02]  /*64b0*/  LDGSTS.E.BYPASS.LTC128B.128 [R21+0x12080], [R18.64], !P3 ;  /* 0x1208000012157fae */ /* 0x0005e4000d901d5e */
[----:B------:R-:W-:Y:S02]  /*64c0*/  IMAD.WIDE R16, R5, 0x2, R16 ;  /* 0x0000000205107825 */ /* 0x000fe400078e0210 */
[----:B------:R2:W-:Y:S04]  /*64d0*/  LDGSTS.E.BYPASS.LTC128B.128 [R21+0x16080], [R22.64], !P2 ;  /* 0x1608000016157fae */ /* 0x0005e8000d101d5e */
[----:B------:R2:W-:Y:S04]  /*64e0*/  LDGSTS.E.BYPASS.LTC128B.128 [R21+0x1a080], [R24.64], !P5 ;  /* 0x1a08000018157fae */ /* 0x0005e8000e901d5e */
[----:B------:R2:W-:Y:S02]  /*64f0*/  LDGSTS.E.BYPASS.LTC128B.128 [R21+0x1e080], [R16.64], !P4 ;  /* 0x1e08000010157fae */ /* 0x0005e4000e101d5e */
.L_x_349:
[----:B------:R-:W-:Y:S05]  /*6500*/  BSYNC B0 ;  /* 0x0000000000007941 */ /* 0x000fea0003800000 */
.L_x_348:
[----:B------:R-:W-:Y:S01]  /*6510*/  IADD3 R5, R14, 0x60, RZ ;  /* 0x000000600e057810 */ /* 0x000fe20007ffe0ff */
[----:B--2---:R2:W4:Y:S01]  /*6520*/  SHFL.IDX PT, R17, R13, 0x3, 0x181f ;  /* 0x00781f000d117f89 */ /* 0x00452200000e0000 */
[----:B------:R-:W-:Y:S01]  /*6530*/  UIADD3 UR10, UR13, -0x1, URZ ;  /* 0xffffffff0d0a7890 */ /* 0x000fe2000fffe03f */
[----:B------:R-:W-:Y:S01]  /*6540*/  BSSY B0, `(.L_x_350) ;  /* 0x000001b000007945 */ /* 0x000fe20003800000 */
[----:B------:R-:W-:Y:S01]  /*6550*/  ISETP.GE.AND P0, PT, R5, UR7, PT ;  /* 0x0000000705007c0c */ /* 0x000fe2000bf06270 */
[----:B---3--:R2:W3:Y:S03]  /*6560*/  SHFL.IDX PT, R16, R15, 0x3, 0x181f ;  /* 0x00781f000f107f89 */ /* 0x0084e600000e0000 */
[----:B------:R-:W-:-:S09]  /*6570*/  P2R R8, PR, RZ, 0x1 ;  /* 0x00000001ff087803 */ /* 0x000fd20000000000 */
[----:B------:R-:W-:Y:S05]  /*6580*/  @P0 BRA `(.L_x_351) ;  /* 0x0000016000000947 */ /* 0x000fea0003800000 */
[----:B------:R-:W-:Y:S01]  /*6590*/  SHF.R.S32.HI R5, RZ, 0x1f, R62 ;  /* 0x0000001fff057819 */ /* 0x000fe2000001143e */
[----:B------:R-:W-:Y:S01]  /*65a0*/  IMAD.SHL.U32 R7, R0, 0x2, RZ ;  /* 0x0000000200077824 */ /* 0x000fe200078e00ff */
[C---:B------:R-:W-:Y:S02]  /*65b0*/  IADD3 R12, R80.reuse, 0x80, RZ ;  /* 0x00000080500c7810 */ /* 0x040fe40007ffe0ff */
[----:B------:R-:W-:Y:S02]  /*65c0*/  LEA.HI R5, R5, R62, RZ, 0x3 ;  /* 0x0000003e05057211 */ /* 0x000fe400078f18ff */
[C---:B---3--:R-:W-:Y:S02]  /*65d0*/  LEA R18, P0, R80.reuse, R16, 0x1 ;  /* 0x0000001050127211 */ /* 0x048fe400078008ff */
[----:B------:R-:W-:Y:S02]  /*65e0*/  LOP3.LUT R5, R5, 0xfffffff8, RZ, 0xc0, !PT ;  /* 0xfffffff805057812 */ /* 0x000fe400078ec0ff */
[----:B----4-:R-:W-:-:S03]  /*65f0*/  LEA.HI.X R19, R80, R17, R99, 0x1, P0 ;  /* 0x0000001150137211 */ /* 0x010fc600000f0c63 */
[----:B------:R-:W-:Y:S01]  /*6600*/  IMAD.WIDE R22, R5, 0x2, R16 ;  /* 0x0000000205167825 */ /* 0x000fe200078e0210 */
[----:B------:R-:W-:Y:S01]  /*6610*/  SHF.R.S32.HI R5, RZ, 0x1f, R12 ;  /* 0x0000001fff057819 */ /* 0x000fe2000001140c */
[----:B------:R-:W-:Y:S01]  /*6620*/  @!PT LDS RZ, [RZ] ;  /* 0x00000000fffff984 */ /* 0x000fe20000000800 */
[----:B------:R3:W-:Y:S03]  /*6630*/  LDGSTS.E.BYPASS.LTC128B.128 [R7+0x13080], [R18.64], !P3 ;  /* 0x1308000012077fae */ /* 0x0007e6000d901d5e */
[----:B------:R-:W-:Y:S01]  /*6640*/  LEA.HI R5, R5, R12, RZ, 0x3 ;  /* 0x0000000c05057211 */ /* 0x000fe200078f18ff */
[----:B------:R3:W-:Y:S01]  /*6650*/  LDGSTS.E.BYPASS.LTC128B.128 [R7+0x17080], [R22.64], !P2 ;  /* 0x1708000016077fae */ /* 0x0007e2000d101d5e */
[----:B------:R-:W-:Y:S02]  /*6660*/  IADD3 R12, R80, 0xc0, RZ ;  /* 0x000000c0500c7810 */ /* 0x000fe40007ffe0ff */
[----:B------:R-:W-:-:S05]  /*6670*/  LOP3.LUT R5, R5, 0xfffffff8, RZ, 0xc0, !PT ;  /* 0xfffffff805057812 */ /* 0x000fca00078ec0ff */
[----:B------:R-:W-:Y:S01]  /*6680*/  IMAD.WIDE R20, R5, 0x2, R16 ;  /* 0x0000000205147825 */ /* 0x000fe200078e0210 */
[----:B------:R-:W-:-:S04]  /*6690*/  SHF.R.S32.HI R5, RZ, 0x1f, R12 ;  /* 0x0000001fff057819 */ /* 0x000fc8000001140c */
[----:B------:R-:W-:Y:S01]  /*66a0*/  LEA.HI R5, R5, R12, RZ, 0x3 ;  /* 0x0000000c05057211 */ /* 0x000fe200078f18ff */
[----:B------:R3:W-:Y:S03]  /*66b0*/  LDGSTS.E.BYPASS.LTC128B.128 [R7+0x1b080], [R20.64], !P5 ;  /* 0x1b08000014077fae */ /* 0x0007e6000e901d5e */
[----:B------:R-:W-:-:S05]  /*66c0*/  LOP3.LUT R5, R5, 0xfffffff8, RZ, 0xc0, !PT ;  /* 0xfffffff805057812 */ /* 0x000fca00078ec0ff */
[----:B------:R-:W-:-:S05]  /*66d0*/  IMAD.WIDE R16, R5, 0x2, R16 ;  /* 0x0000000205107825 */ /* 0x000fca00078e0210 */
[----:B------:R3:W-:Y:S02]  /*66e0*/  LDGSTS.E.BYPASS.LTC128B.128 [R7+0x1f080], [R16.64], !P4 ;  /* 0x1f08000010077fae */ /* 0x0007e4000e101d5e */
.L_x_351:
[----:B------:R-:W-:Y:S05]  /*66f0*/  BSYNC B0 ;  /* 0x0000000000007941 */ /* 0x000fea0003800000 */
.L_x_350:
[----:B------:R-:W-:Y:S01]  /*6700*/  USHF.L.U32 UR9, UR10, 0x5, URZ ;  /* 0x000000050a097899 */ /* 0x000fe2000800063f */
[----:B------:R-:W0:Y:S01]  /*6710*/  LDGDEPBAR ;  /* 0x00000000000079af */ /* 0x000e220000000000 */
[----:B------:R-:W-:Y:S01]  /*6720*/  ULDC.64 UR4, c[0x0][0x1e0] ;  /* 0x0000780000047ab9 */ /* 0x000fe20000000a00 */
[C---:B------:R-:W-:Y:S01]  /*6730*/  LOP3.LUT P5, RZ, R215.reuse, 0x4, RZ, 0xc0, !PT ;  /* 0x00000004d7ff7812 */ /* 0x040fe200078ac0ff */
[----:B------:R-:W-:Y:S01]  /*6740*/  UMOV UR11, 0x5 ;  /* 0x00000005000b7882 */ /* 0x000fe20000000000 */
[C---:B------:R-:W-:Y:S01]  /*6750*/  LOP3.LUT P4, RZ, R215.reuse, 0x2, RZ, 0xc0, !PT ;  /* 0x00000002d7ff7812 */ /* 0x040fe2000788c0ff */
[----:B------:R-:W-:Y:S01]  /*6760*/  IMAD.U32 R5, RZ, RZ, UR9 ;  /* 0x00000009ff057e24 */ /* 0x000fe2000f8e00ff */
[----:B------:R-:W-:Y:S01]  /*6770*/  USHF.L.U32 UR8, UR4, 0x5, URZ ;  /* 0x0000000504087899 */ /* 0x000fe2000800063f */
[----:B------:R-:W-:Y:S01]  /*6780*/  BAR.SYNC.DEFER_BLOCKING 0x0 ;  /* 0x0000000000007b1d */ /* 0x000fe20000010000 */
[----:B------:R-:W-:Y:S01]  /*6790*/  USHF.L.U64.HI UR11, UR4, UR11, UR5 ;  /* 0x0000000b040b7299 */ /* 0x000fe20008010205 */
[----:B------:R-:W-:Y:S01]  /*67a0*/  LOP3.LUT P3, RZ, R215, 0x1, RZ, 0xc0, !PT ;  /* 0x00000001d7ff7812 */ /* 0x000fe2000786c0ff */
[----:B------:R-:W-:Y:S01]  /*67b0*/  USHF.R.S32.HI UR12, URZ, 0x1f, UR10 ;  /* 0x0000001f3f0c7899 */ /* 0x000fe2000801140a */
[----:B---3--:R-:W-:-:S02]  /*67c0*/  IADD3 R7, -R5, UR16, -R54 ;  /* 0x0000001005077c10 */ /* 0x008fc4000fffe936 */
[----:B------:R-:W-:Y:S02]  /*67d0*/  LEA.HI R52, R6, R55, RZ, 0x5 ;  /* 0x0000003706347211 */ /* 0x000fe400078f28ff */
[----:B------:R-:W-:Y:S01]  /*67e0*/  ISETP.GE.AND P0, PT, R7, 0x1, PT ;  /* 0x000000010700780c */ /* 0x000fe20003f06270 */
[----:B------:R-:W-:Y:S01]  /*67f0*/  IMAD.U32 R7, RZ, RZ, UR8 ;  /* 0x00000008ff077e24 */ /* 0x000fe2000f8e00ff */
[----:B------:R-:W-:Y:S02]  /*6800*/  SEL R60, RZ, 0x1, P6 ;  /* 0x00000001ff3c7807 */ /* 0x000fe40003000000 */
[----:B------:R-:W-:-:S09]  /*6810*/  SHF.R.S32.HI R53, RZ, 0x5, R52 ;  /* 0x00000005ff357819 */ /* 0x000fd20000011434 */
[----:B------:R-:W-:Y:S01]  /*6820*/  VOTEU.ANY UP0, P0 ;  /* 0x00000000003f7886 */ /* 0x000fe20000000100 */
[----:B------:R-:W-:-:S04]  /*6830*/  @P0 IMAD.MOV.U32 R222, RZ, RZ, R216 ;  /* 0x000000ffffde0224 */ /* 0x000fc800078e00d8 */
[----:B------:R-:W-:Y:S01]  /*6840*/  @UP0 UIMAD UR4, UR11, UR10, URZ ;  /* 0x0000000a0b0402a4 */ /* 0x000fe2000f8e023f */
[----:B----4-:R-:W-:-:S03]  /*6850*/  @P0 IMAD.WIDE.U32 R16, R7, UR10, R222 ;  /* 0x0000000a07100c25 */ /* 0x010fc6000f8e00de */
[----:B------:R-:W-:Y:S02]  /*6860*/  @UP0 UIMAD UR4, UR12, UR8, UR4 ;  /* 0x000000080c0402a4 */ /* 0x000fe4000f8e0204 */
[----:B------:R-:W-:-:S04]  /*6870*/  @P0 LEA R12, P2, R16, c[0x0][0x1c8], 0x1 ;  /* 0x00007200100c0a11 */ /* 0x000fc800078408ff */
[----:B------:R-:W-:-:S04]  /*6880*/  @P0 IADD3 R11, R17, UR4, RZ ;  /* 0x00000004110b0c10 */ /* 0x000fc8000fffe0ff */
[----:B-12---:R-:W-:Y:S01]  /*6890*/  @P0 LEA.HI.X R13, R16, c[0x0][0x1cc], R11, 0x1, P2 ;  /* 0x00007300100d0a11 */ /* 0x006fe200010f0c0b */
[----:B------:R-:W-:-:S05]  /*68a0*/  @P0 IMAD.SHL.U32 R11, R0, 0x2, RZ ;  /* 0x00000002000b0824 */ /* 0x000fca00078e00ff */
[----:B------:R-:W-:Y:S01]  /*68b0*/  @!PT LDS RZ, [RZ] ;  /* 0x00000000fffff984 */ /* 0x000fe20000000800 */
[----:B------:R-:W-:Y:S01]  /*68c0*/  @!PT LDS RZ, [RZ] ;  /* 0x00000000fffff984 */ /* 0x000fe20000000800 */
[----:B------:R-:W-:Y:S01]  /*68d0*/  @!PT LDS RZ, [RZ] ;  /* 0x00000000fffff984 */ /* 0x000fe20000000800 */
[----:B------:R1:W-:Y:S04]  /*68e0*/  @P0 LDGSTS.E.BYPASS.LTC128B.128 [R11+0xc080], [R12.64], !P6 ;  /* 0x0c0800000c0b0fae */ /* 0x0003e8000f101d5e */
[----:B------:R1:W-:Y:S04]  /*68f0*/  @P0 LDGSTS.E.BYPASS.LTC128B.128 [R11+0xd080], [R12.64+0x80], !P5 ;  /* 0x0d0800800c0b0fae */ /* 0x0003e8000e901d5e */
[----:B------:R1:W-:Y:S04]  /*6900*/  @P0 LDGSTS.E.BYPASS.LTC128B.128 [R11+0xe080], [R12.64+0x100], !P4 ;  /* 0x0e0801000c0b0fae */ /* 0x0003e8000e101d5e */
[----:B------:R1:W-:Y:S01]  /*6910*/  @P0 LDGSTS.E.BYPASS.LTC128B.128 [R11+0xf080], [R12.64+0x180], !P3 ;  /* 0x0f0801800c0b0fae */ /* 0x0003e2000d901d5e */
[----:B------:R-:W-:-:S03]  /*6920*/  ISETP.LT.AND P0, PT, RZ, c[0x0][0x27c], PT ;  /* 0x00009f00ff007a0c */ /* 0x000fc60003f01270 */
[----:B------:R-:W0:Y:S10]  /*6930*/  LDGDEPBAR ;  /* 0x00000000000079af */ /* 0x000e340000000000 */
[----:B------:R-:W-:Y:S05]  /*6940*/  @P0 BRA `(.L_x_352) ;  /* 0x0000002000000947 */ /* 0x000fea0003800000 */
[----:B------:R-:W-:-:S04]  /*6950*/  DEPBAR.LE SB0, 0x1 ;  /* 0x000080400000791a */ /* 0x000fc80000000000 */
[----:B------:R-:W-:Y:S05]  /*6960*/  BRA `(.L_x_353) ;  /* 0x00008e4000007947 */ /* 0x000fea0003800000 */
.L_x_352:
[----:B------:R-:W-:Y:S01]  /*6970*/  ULDC.U8 UR4, c[0x0][0x298] ;  /* 0x0000a60000047ab9 */ /* 0x000fe20000000000 */
[----:B-1----:R-:W-:Y:S01]  /*6980*/  SHF.R.S32.HI R13, RZ, 0x1f, R64 ;  /* 0x0000001fff0d7819 */ /* 0x002fe20000011440 */
[----:B------:R-:W-:Y:S01]  /*6990*/  IMAD.WIDE.U32 R16, R64, c[0x0][0x280], RZ ;  /* 0x0000a00040107a25 */ /* 0x000fe200078e00ff */
[----:B------:R-:W-:Y:S01]  /*69a0*/  ISETP.NE.AND P0, PT, RZ, UR4, PT ;  /* 0x00000004ff007c0c */ /* 0x000fe2000bf05270 */
[----:B------:R-:W-:Y:S01]  /*69b0*/  BSSY B2, `(.L_x_353) ;  /* 0x00008df000027945 */ /* 0x000fe20003800000 */
[----:B------:R-:W-:Y:S01]  /*69c0*/  SHF.L.U32 R122, R0, 0x1, RZ ;  /* 0x00000001007a7819 */ /* 0x000fe200000006ff */
[C---:B------:R-:W-:Y:S02]  /*69d0*/  IMAD R11, R13.reuse, c[0x0][0x280], RZ ;  /* 0x0000a0000d0b7a24 */ /* 0x040fe400078e02ff */
[----:B------:R-:W-:Y:S02]  /*69e0*/  IMAD R13, R13, c[0x0][0x290], RZ ;  /* 0x0000a4000d0d7a24 */ /* 0x000fe400078e02ff */
[C---:B------:R-:W-:Y:S01]  /*69f0*/  IMAD R12, R64.reuse, c[0x0][0x284], R11 ;  /* 0x0000a100400c7a24 */ /* 0x040fe200078e020b */
[----:B------:R-:W-:Y:S01]  /*6a00*/  LEA R11, R61, R14, 0x5 ;  /* 0x0000000e3d0b7211 */ /* 0x000fe200078e28ff */
[----:B------:R-:W-:-:S02]  /*6a10*/  IMAD R13, R64, c[0x0][0x294], R13 ;  /* 0x0000a500400d7a24 */ /* 0x000fc400078e020d */
[----:B------:R-:W-:Y:S01]  /*6a20*/  IMAD.WIDE.U32 R64, R64, c[0x0][0x290], RZ ;  /* 0x0000a40040407a25 */ /* 0x000fe200078e00ff */
[----:B------:R-:W-:-:S04]  /*6a30*/  IADD3 R15, R12, R17, RZ ;  /* 0x000000110c0f7210 */ /* 0x000fc80007ffe0ff */
[----:B------:R-:W-:Y:S01]  /*6a40*/  IADD3 R13, R13, R65, RZ ;  /* 0x000000410d0d7210 */ /* 0x000fe20007ffe0ff */
[----:B------:R-:W-:Y:S05]  /*6a50*/  @!P0 BRA `(.L_x_354) ;  /* 0x0000450000008947 */ /* 0x000fea0003800000 */
[----:B------:R-:W-:Y:S01]  /*6a60*/  PLOP3.LUT P0, PT, PT, PT, UP3, 0x80, 0x0 ;  /* 0x000000000000781c */ /* 0x000fe20003f0f038 */
[----:B------:R-:W-:Y:S01]  /*6a70*/  IMAD.MOV.U32 R14, RZ, RZ, R16 ;  /* 0x000000ffff0e7224 */ /* 0x000fe200078e0010 */
[----:B------:R-:W-:Y:S01]  /*6a80*/  BSSY B0, `(.L_x_355) ;  /* 0x0000049000007945 */ /* 0x000fe20003800000 */
[----:B------:R-:W-:Y:S01]  /*6a90*/  IMAD.SHL.U32 R16, R61, 0x4, RZ ;  /* 0x000000043d107824 */ /* 0x000fe200078e00ff */
        /* <DEDUP_REMOVED lines=9> */
[----:B------:R-:W-:Y:S01]  /*6b30*/  @P0 IMAD.HI.U32 R12, R11, c[0x0][0x2c8], RZ ;  /* 0x0000b2000b0c0a27 */ /* 0x000fe200078e00ff */
[----:B------:R-:W-:-:S13]  /*6b40*/  PLOP3.LUT P0, PT, PT, PT, UP3, 0x80, 0x0 ;  /* 0x000000000000781c */ /* 0x000fda0003f0f038 */
[----:B------:R-:W-:-:S04]  /*6b50*/  @P0 SHF.R.U32.HI R11, RZ, c[0x0][0x2cc], R12 ;  /* 0x0000b300ff0b0a19 */ /* 0x000fc8000001160c */
[----:B------:R-:W-:Y:S01]  /*6b60*/  SHF.R.S32.HI R12, RZ, 0x1f, R11 ;  /* 0x0000001fff0c7819 */ /* 0x000fe2000001140b */
[----:B------:R-:W-:-:S04]  /*6b70*/  IMAD.WIDE.U32 R14, R11, c[0x0][0x280], R14 ;  /* 0x0000a0000b0e7a25 */ /* 0x000fc800078e000e */
[----:B------:R-:W-:Y:S01]  /*6b80*/  IMAD R18, R12, c[0x0][0x280], RZ ;  /* 0x0000a0000c127a24 */ /* 0x000fe200078e02ff */
[----:B------:R-:W-:-:S03]  /*6b90*/  LEA R17, P0, R14, c[0x0][0x270], 0x1 ;  /* 0x00009c000e117a11 */ /* 0x000fc600078008ff */
[----:B------:R-:W-:Y:S02]  /*6ba0*/  IMAD R18, R11, c[0x0][0x284], R18 ;  /* 0x0000a1000b127a24 */ /* 0x000fe400078e0212 */
[----:B------:R1:W2:Y:S03]  /*6bb0*/  SHFL.IDX PT, R22, R17, RZ, 0x181f ;  /* 0x00181fff11167589 */ /* 0x0002a600000e0000 */
[----:B------:R-:W-:-:S04]  /*6bc0*/  IADD3 R18, R15, R18, RZ ;  /* 0x000000120f127210 */ /* 0x000fc80007ffe0ff */
[----:B------:R-:W-:Y:S01]  /*6bd0*/  LEA.HI.X R18, R14, c[0x0][0x274], R18, 0x1, P0 ;  /* 0x00009d000e127a11 */ /* 0x000fe200000f0c12 */
[----:B------:R-:W-:Y:S02]  /*6be0*/  IMAD R14, R12, c[0x0][0x290], RZ ;  /* 0x0000a4000c0e7a24 */ /* 0x000fe400078e02ff */
[----:B------:R-:W-:Y:S02]  /*6bf0*/  IMAD.MOV.U32 R12, RZ, RZ, R64 ;  /* 0x000000ffff0c7224 */ /* 0x000fe400078e0040 */
[----:B------:R1:W3:Y:S02]  /*6c00*/  SHFL.IDX PT, R23, R18, RZ, 0x181f ;  /* 0x00181fff12177589 */ /* 0x0002e400000e0000 */
[----:B------:R-:W-:-:S04]  /*6c10*/  IMAD.WIDE.U32 R20, R11, c[0x0][0x290], R12 ;  /* 0x0000a4000b147a25 */ /* 0x000fc800078e000c */
[----:B------:R-:W-:Y:S01]  /*6c20*/  IMAD R13, R11, c[0x0][0x294], R14 ;  /* 0x0000a5000b0d7a24 */ /* 0x000fe200078e020e */
[----:B------:R-:W-:-:S04]  /*6c30*/  LEA R12, P0, R20, c[0x0][0x288], 0x1 ;  /* 0x0000a200140c7a11 */ /* 0x000fc800078008ff */
[----:B------:R-:W-:-:S04]  /*6c40*/  IADD3 R13, R21, R13, RZ ;  /* 0x0000000d150d7210 */ /* 0x000fc80007ffe0ff */
[----:B------:R-:W-:Y:S02]  /*6c50*/  LEA.HI.X R13, R20, c[0x0][0x28c], R13, 0x1, P0 ;  /* 0x0000a300140d7a11 */ /* 0x000fe400000f0c0d */
[----:B------:R1:W4:Y:S04]  /*6c60*/  SHFL.IDX PT, R20, R12, RZ, 0x181f ;  /* 0x00181fff0c147589 */ /* 0x00032800000e0000 */
[----:B------:R1:W1:Y:S01]  /*6c70*/  SHFL.IDX PT, R21, R13, RZ, 0x181f ;  /* 0x00181fff0d157589 */ /* 0x00026200000e0000 */
[----:B------:R-:W-:Y:S05]  /*6c80*/  @P1 BRA `(.L_x_356) ;  /* 0x0000028000001947 */ /* 0x000fea0003800000 */
[C---:B--2---:R-:W-:Y:S01]  /*6c90*/  ISETP.GE.AND P0, PT, R16.reuse, c[0x0][0x27c], PT ;  /* 0x00009f0010007a0c */ /* 0x044fe20003f06270 */
[----:B------:R-:W-:Y:S01]  /*6ca0*/  CS2R R100, SRZ ;  /* 0x0000000000647805 */ /* 0x000fe2000001ff00 */
[----:B------:R-:W-:Y:S01]  /*6cb0*/  CS2R R102, SRZ ;  /* 0x0000000000667805 */ /* 0x000fe2000001ff00 */
[----:B------:R-:W-:-:S10]  /*6cc0*/  IADD3 R11, R16, 0x20, RZ ;  /* 0x00000020100b7810 */ /* 0x000fd40007ffe0ff */
[----:B---3--:R-:W-:-:S04]  /*6cd0*/  @!P0 IMAD.WIDE R26, R16, 0x2, R22 ;  /* 0x00000002101a8825 */ /* 0x008fc800078e0216 */
[----:B-1--4-:R-:W-:Y:S01]  /*6ce0*/  @!P0 IMAD.WIDE R24, R16, 0x2, R20 ;  /* 0x0000000210188825 */ /* 0x012fe200078e0214 */
[----:B------:R1:W5:Y:S04]  /*6cf0*/  @!P0 LD.E.64 R100, [R26.64] ;  /* 0x0000001e1a648980 */ /* 0x000368000c101b00 */
[----:B------:R2:W5:Y:S01]  /*6d00*/  @!P0 LD.E.64 R102, [R24.64] ;  /* 0x0000001e18668980 */ /* 0x000562000c101b00 */
[----:B------:R-:W-:Y:S01]  /*6d10*/  ISETP.GE.AND P0, PT, R11, c[0x0][0x27c], PT ;  /* 0x00009f000b007a0c */ /* 0x000fe20003f06270 */
[----:B------:R-:W-:Y:S01]  /*6d20*/  CS2R R126, SRZ ;  /* 0x00000000007e7805 */ /* 0x000fe2000001ff00 */
[----:B------:R-:W-:-:S11]  /*6d30*/  CS2R R124, SRZ ;  /* 0x00000000007c7805 */ /* 0x000fd6000001ff00 */
[----:B------:R-:W-:-:S04]  /*6d40*/  @!P0 SHF.R.S32.HI R14, RZ, 0x1f, R11 ;  /* 0x0000001fff0e8819 */ /* 0x000fc8000001140b */
[----:B------:R-:W-:-:S04]  /*6d50*/  @!P0 LEA.HI R11, R14, R11, RZ, 0x2 ;  /* 0x0000000b0e0b8211 */ /* 0x000fc800078f10ff */
[----:B------:R-:W-:-:S05]  /*6d60*/  @!P0 LOP3.LUT R11, R11, 0xfffffffc, RZ, 0xc0, !PT ;  /* 0xfffffffc0b0b8812 */ /* 0x000fca00078ec0ff */
[----:B------:R-:W-:-:S04]  /*6d70*/  @!P0 IMAD.WIDE R28, R11, 0x2, R22 ;  /* 0x000000020b1c8825 */ /* 0x000fc800078e0216 */
[----:B------:R-:W-:Y:S01]  /*6d80*/  @!P0 IMAD.WIDE R30, R11, 0x2, R20 ;  /* 0x000000020b1e8825 */ /* 0x000fe200078e0214 */
[----:B------:R-:W-:Y:S01]  /*6d90*/  IADD3 R11, R16, 0x40, RZ ;  /* 0x00000040100b7810 */ /* 0x000fe20007ffe0ff */
        /* <DEDUP_REMOVED lines=8> */
[----:B--2---:R-:W-:-:S04]  /*6e20*/  @!P0 IMAD.WIDE R24, R11, 0x2, R22 ;  /* 0x000000020b188825 */ /* 0x004fc800078e0216 */
[----:B-1----:R-:W-:Y:S01]  /*6e30*/  @!P0 IMAD.WIDE R26, R11, 0x2, R20 ;  /* 0x000000020b1a8825 */ /* 0x002fe200078e0214 */
        /* <DEDUP_REMOVED lines=11> */
[----:B------:R3:W5:Y:S04]  /*6ef0*/  @!P0 LD.E.64 R110, [R22.64] ;  /* 0x0000001e166e8980 */ /* 0x000768000c101b00 */
[----:B------:R3:W5:Y:S02]  /*6f00*/  @!P0 LD.E.64 R108, [R20.64] ;  /* 0x0000001e146c8980 */ /* 0x000764000c101b00 */
.L_x_356:
[----:B--2---:R-:W-:Y:S05]  /*6f10*/  BSYNC B0 ;  /* 0x0000000000007941 */ /* 0x004fea0003800000 */
.L_x_355:
[----:B------:R-:W-:Y:S01]  /*6f20*/  ISETP.NE.AND P0, PT, R10, RZ, PT ;  /* 0x000000ff0a00720c */ /* 0x000fe20003f05270 */
[----:B-----5:R-:W-:Y:S01]  /*6f30*/  IMAD.MOV.U32 R11, RZ, RZ, R120 ;  /* 0x000000ffff0b7224 */ /* 0x020fe200078e0078 */
[----:B------:R-:W-:Y:S01]  /*6f40*/  MOV R10, R121 ;  /* 0x00000079000a7202 */ /* 0x000fe20000000f00 */
[----:B------:R-:W-:Y:S01]  /*6f50*/  IMAD.MOV.U32 R15, RZ, RZ, R110 ;  /* 0x000000ffff0f7224 */ /* 0x000fe200078e006e */
[----:B------:R-:W-:Y:S01]  /*6f60*/  MOV R19, R109 ;  /* 0x0000006d00137202 */ /* 0x000fe20000000f00 */
[----:B------:R-:W-:Y:S01]  /*6f70*/  IMAD.MOV.U32 R14, RZ, RZ, R111 ;  /* 0x000000ffff0e7224 */ /* 0x000fe200078e006f */
[----:B------:R-:W-:Y:S01]  /*6f80*/  PRMT R87, R10, 0x5410, R11 ;  /* 0x000054100a577816 */ /* 0x000fe2000000000b */
[----:B------:R-:W-:Y:S01]  /*6f90*/  IMAD.MOV.U32 R10, RZ, RZ, R101 ;  /* 0x000000ffff0a7224 */ /* 0x000fe200078e0065 */
[----:B------:R-:W-:Y:S01]  /*6fa0*/  MOV R11, R100 ;  /* 0x00000064000b7202 */ /* 0x000fe20000000f00 */
[----:B---3--:R-:W-:Y:S01]  /*6fb0*/  IMAD.MOV.U32 R22, RZ, RZ, R108 ;  /* 0x000000ffff167224 */ /* 0x008fe200078e006c */
[----:B------:R-:W-:Y:S01]  /*6fc0*/  PRMT R83, R14, 0x5410, R15 ;  /* 0x000054100e537816 */ /* 0x000fe2000000000f */
[----:B------:R-:W-:Y:S01]  /*6fd0*/  IMAD.MOV.U32 R15, RZ, RZ, R126 ;  /* 0x000000ffff0f7224 */ /* 0x000fe200078e007e */
[----:B------:R-:W-:Y:S01]  /*6fe0*/  PRMT R99, R10, 0x5410, R11 ;  /* 0x000054100a637816 */ /* 0x000fe2000000000b */
[----:B------:R-:W-:Y:S01]  /*6ff0*/  IMAD.MOV.U32 R11, RZ, RZ, R118 ;  /* 0x000000ffff0b7224 */ /* 0x000fe200078e0076 */
[----:B------:R-:W-:Y:S01]  /*7000*/  PRMT R82, R19, 0x5410, R22 ;  /* 0x0000541013527816 */ /* 0x000fe20000000016 */
[----:B------:R-:W-:Y:S01]  /*7010*/  IMAD.MOV.U32 R10, RZ, RZ, R119 ;  /* 0x000000ffff0a7224 */ /* 0x000fe200078e0077 */
[----:B------:R-:W-:Y:S01]  /*7020*/  MOV R22, R124 ;  /* 0x0000007c00167202 */ /* 0x000fe20000000f00 */
[----:B------:R-:W-:Y:S01]  /*7030*/  IMAD.MOV.U32 R14, RZ, RZ, R127 ;  /* 0x000000ffff0e7224 */ /* 0x000fe200078e007f */
[----:B-1----:R1:W2:Y:S01]  /*7040*/  SHFL.IDX PT, R21, R18, 0x1, 0x181f ;  /* 0x00381f0012157f89 */ /* 0x0022a200000e0000 */
[----:B------:R-:W-:Y:S01]  /*7050*/  IMAD.MOV.U32 R19, RZ, RZ, R125 ;  /* 0x000000ffff137224 */ /* 0x000fe200078e007d */
[----:B------:R-:W-:Y:S01]  /*7060*/  PRMT R86, R10, 0x5410, R11 ;  /* 0x000054100a567816 */ /* 0x000fe2000000000b */
[----:B------:R-:W-:Y:S01]  /*7070*/  IMAD.MOV.U32 R11, RZ, RZ, R102 ;  /* 0x000000ffff0b7224 */ /* 0x000fe200078e0066 */
[----:B------:R-:W-:Y:S01]  /*7080*/  PRMT R93, R14, 0x5410, R15 ;  /* 0x000054100e5d7816 */ /* 0x000fe2000000000f */
[----:B----4-:R1:W3:Y:S01]  /*7090*/  SHFL.IDX PT, R20, R17, 0x1, 0x181f ;  /* 0x00381f0011147f89 */ /* 0x0102e200000e0000 */
[----:B------:R-:W-:Y:S01]  /*70a0*/  MOV R10, R103 ;  /* 0x00000067000a7202 */ /* 0x000fe20000000f00 */
[----:B------:R-:W-:Y:S01]  /*70b0*/  BSSY B0, `(.L_x_357) ;  /* 0x0000035000007945 */ /* 0x000fe20003800000 */
[----:B------:R-:W-:Y:S01]  /*70c0*/  PRMT R92, R19, 0x5410, R22 ;  /* 0x00005410135c7816 */ /* 0x000fe20000000016 */
[----:B------:R1:W4:Y:S01]  /*70d0*/  SHFL.IDX PT, R15, R13, 0x1, 0x181f ;  /* 0x00381f000d0f7f89 */ /* 0x00032200000e0000 */
[----:B------:R-:W-:Y:S01]  /*70e0*/  PRMT R98, R10, 0x5410, R11 ;  /* 0x000054100a627816 */ /* 0x000fe2000000000b */
[----:B------:R-:W-:Y:S01]  /*70f0*/  CS2R R84, SRZ ;  /* 0x0000000000547805 */ /* 0x000fe2000001ff00 */
[----:B------:R-:W-:Y:S01]  /*7100*/  CS2R R90, SRZ ;  /* 0x00000000005a7805 */ /* 0x000fe2000001ff00 */
[----:B------:R1:W1:Y:S01]  /*7110*/  SHFL.IDX PT, R14, R12, 0x1, 0x181f ;  /* 0x00381f000c0e7f89 */ /* 0x00026200000e0000 */
        /* <DEDUP_REMOVED lines=9> */
[----:B------:R-:W-:-:S10]  /*71b0*/  IADD3 R11, R16, 0x20, RZ ;  /* 0x00000020100b7810 */ /* 0x000fd40007ffe0ff */
[----:B--23--:R-:W-:-:S04]  /*71c0*/  @!P0 IMAD.WIDE R24, R16, 0x2, R20 ;  /* 0x0000000210188825 */ /* 0x00cfc800078e0214 */
[----:B-1--4-:R-:W-:Y:S01]  /*71d0*/  @!P0 IMAD.WIDE R22, R16, 0x2, R14 ;  /* 0x0000000210168825 */ /* 0x012fe200078e020e */
[----:B------:R1:W5:Y:S04]  /*71e0*/  @!P0 LD.E.64 R96, [R24.64] ;  /* 0x0000001e18608980 */ /* 0x000368000c101b00 */
[----:B------:R2:W5:Y:S01]  /*71f0*/  @!P0 LD.E.64 R94, [R22.64] ;  /* 0x0000001e165e8980 */ /* 0x000562000c101b00 */
[----:B------:R-:W-:Y:S01]  /*7200*/  ISETP.GE.AND P0, PT, R11, c[0x0][0x27c], PT ;  /* 0x00009f000b007a0c */ /* 0x000fe20003f06270 */
[----:B------:R-:W-:Y:S01]  /*7210*/  CS2R R90, SRZ ;  /* 0x00000000005a7805 */ /* 0x000fe2000001ff00 */
[----:B------:R-:W-:-:S11]  /*7220*/  CS2R R88, SRZ ;  /* 0x0000000000587805 */ /* 0x000fd6000001ff00 */
[----:B------:R-:W-:-:S04]  /*7230*/  @!P0 SHF.R.S32.HI R10, RZ, 0x1f, R11 ;  /* 0x0000001fff0a8819 */ /* 0x000fc8000001140b */
[----:B------:R-:W-:Y:S02]  /*7240*/  @!P0 LEA.HI R10, R10, R11, RZ, 0x2 ;  /* 0x0000000b0a0a8211 */ /* 0x000fe400078f10ff */
[----:B------:R-:W-:Y:S02]  /*7250*/  IADD3 R11, R16, 0x40, RZ ;  /* 0x00000040100b7810 */ /* 0x000fe40007ffe0ff */
[----:B------:R-:W-:-:S05]  /*7260*/  @!P0 LOP3.LUT R10, R10, 0xfffffffc, RZ, 0xc0, !PT ;  /* 0xfffffffc0a0a8812 */ /* 0x000fca00078ec0ff */
[----:B------:R-:W-:-:S04]  /*7270*/  @!P0 IMAD.WIDE R26, R10, 0x2, R20 ;  /* 0x000000020a1a8825 */ /* 0x000fc800078e0214 */
[----:B------:R-:W-:Y:S01]  /*7280*/  @!P0 IMAD.WIDE R28, R10, 0x2, R14 ;  /* 0x000000020a1c8825 */ /* 0x000fe200078e020e */
        /* <DEDUP_REMOVED lines=9> */
[----:B--2---:R-:W-:-:S04]  /*7320*/  @!P0 IMAD.WIDE R22, R10, 0x2, R20 ;  /* 0x000000020a168825 */ /* 0x004fc800078e0214 */
[----:B-1----:R-:W-:Y:S01]  /*7330*/  @!P0 IMAD.WIDE R24, R10, 0x2, R14 ;  /* 0x000000020a188825 */ /* 0x002fe200078e020e */
        /* <DEDUP_REMOVED lines=12> */
.L_x_358:
[----:B------:R-:W-:Y:S05]  /*7400*/  BSYNC B0 ;  /* 0x0000000000007941 */ /* 0x000fea0003800000 */
.L_x_357:
[----:B------:R-:W-:Y:S01]  /*7410*/  ISETP.NE.AND P0, PT, R9, RZ, PT ;  /* 0x000000ff0900720c */ /* 0x000fe20003f05270 */
[----:B-1---5:R-:W-:Y:S01]  /*7420*/  IMAD.MOV.U32 R14, RZ, RZ, R76 ;  /* 0x000000ffff0e7224 */ /* 0x022fe200078e004c */
[----:B------:R-:W-:Y:S01]  /*7430*/  MOV R9, R85 ;  /* 0x0000005500097202 */ /* 0x000fe20000000f00 */
[----:B---3--:R-:W-:Y:S01]  /*7440*/  IMAD.MOV.U32 R11, RZ, RZ, R77 ;  /* 0x000000ffff0b7224 */ /* 0x008fe200078e004d */
[----:B------:R1:W3:Y:S01]  /*7450*/  SHFL.IDX PT, R23, R18, 0x2, 0x181f ;  /* 0x00581f0012177f89 */ /* 0x0002e200000e0000 */
[----:B------:R-:W-:Y:S01]  /*7460*/  IMAD.MOV.U32 R10, RZ, RZ, R84 ;  /* 0x000000ffff0a7224 */ /* 0x000fe200078e0054 */
[----:B------:R-:W-:Y:S01]  /*7470*/  BSSY B0, `(.L_x_359) ;  /* 0x000004a000007945 */ /* 0x000fe20003800000 */
[----:B------:R-:W-:Y:S01]  /*7480*/  CS2R R26, SRZ ;  /* 0x00000000001a7805 */ /* 0x000fe2000001ff00 */
[----:B------:R-:W-:Y:S01]  /*7490*/  PRMT R58, R11, 0x5410, R14 ;  /* 0x000054100b3a7816 */ /* 0x000fe2000000000e */
[----:B------:R-:W-:Y:S01]  /*74a0*/  IMAD.MOV.U32 R14, RZ, RZ, R90 ;  /* 0x000000ffff0e7224 */ /* 0x000fe200078e005a */
[----:B------:R-:W-:Y:S01]  /*74b0*/  PRMT R62, R9, 0x5410, R10 ;  /* 0x00005410093e7816 */ /* 0x000fe2000000000a */
[----:B------:R-:W-:Y:S01]  /*74c0*/  IMAD.MOV.U32 R11, RZ, RZ, R91 ;  /* 0x000000ffff0b7224 */ /* 0x000fe200078e005b */
[----:B------:R-:W-:Y:S01]  /*74d0*/  MOV R10, R96 ;  /* 0x00000060000a7202 */ /* 0x000fe20000000f00 */
[----:B------:R-:W-:Y:S01]  /*74e0*/  IMAD.MOV.U32 R9, RZ, RZ, R97 ;  /* 0x000000ffff097224 */ /* 0x000fe200078e0061 */
[----:B------:R1:W4:Y:S01]  /*74f0*/  SHFL.IDX PT, R22, R17, 0x2, 0x181f ;  /* 0x00581f0011167f89 */ /* 0x00032200000e0000 */
[----:B------:R-:W-:Y:S01]  /*7500*/  CS2R R44, SRZ ;  /* 0x00000000002c7805 */ /* 0x000fe2000001ff00 */
[----:B------:R-:W-:Y:S01]  /*7510*/  PRMT R73, R11, 0x5410, R14 ;  /* 0x000054100b497816 */ /* 0x000fe2000000000e */
[----:B------:R-:W-:Y:S01]  /*7520*/  IMAD.MOV.U32 R14, RZ, RZ, R74 ;  /* 0x000000ffff0e7224 */ /* 0x000fe200078e004a */
[----:B------:R-:W-:Y:S01]  /*7530*/  PRMT R79, R9, 0x5410, R10 ;  /* 0x00005410094f7816 */ /* 0x000fe2000000000a */
[----:B------:R-:W-:Y:S01]  /*7540*/  IMAD.MOV.U32 R10, RZ, RZ, R80 ;  /* 0x000000ffff0a7224 */ /* 0x000fe200078e0050 */
[----:B------:R-:W-:Y:S01]  /*7550*/  MOV R11, R75 ;  /* 0x0000004b000b7202 */ /* 0x000fe20000000f00 */
[----:B------:R-:W-:Y:S01]  /*7560*/  IMAD.MOV.U32 R9, RZ, RZ, R81 ;  /* 0x000000ffff097224 */ /* 0x000fe200078e0051 */
[----:B--2---:R1:W2:Y:S01]  /*7570*/  SHFL.IDX PT, R21, R13, 0x2, 0x181f ;  /* 0x00581f000d157f89 */ /* 0x0042a200000e0000 */
[----:B------:R-:W-:Y:S01]  /*7580*/  CS2R R56, SRZ ;  /* 0x0000000000387805 */ /* 0x000fe2000001ff00 */
[----:B------:R-:W-:Y:S01]  /*7590*/  PRMT R51, R11, 0x5410, R14 ;  /* 0x000054100b337816 */ /* 0x000fe2000000000e */
[----:B------:R-:W-:Y:S01]  /*75a0*/  IMAD.MOV.U32 R11, RZ, RZ, R89 ;  /* 0x000000ffff0b7224 */ /* 0x000fe200078e0059 */
[----:B------:R-:W-:Y:S01]  /*75b0*/  PRMT R59, R9, 0x5410, R10 ;  /* 0x00005410093b7816 */ /* 0x000fe2000000000a */
[----:B------:R-:W-:Y:S01]  /*75c0*/  IMAD.MOV.U32 R10, RZ, RZ, R94 ;  /* 0x000000ffff0a7224 */ /* 0x000fe200078e005e */
[----:B------:R-:W-:Y:S01]  /*75d0*/  MOV R14, R88 ;  /* 0x00000058000e7202 */ /* 0x000fe20000000f00 */
[----:B------:R1:W1:Y:S01]  /*75e0*/  SHFL.IDX PT, R20, R12, 0x2, 0x181f ;  /* 0x00581f000c147f89 */ /* 0x00026200000e0000 */
[----:B------:R-:W-:Y:S01]  /*75f0*/  MOV R9, R95 ;  /* 0x0000005f00097202 */ /* 0x000fe20000000f00 */
[----:B------:R-:W-:Y:S01]  /*7600*/  CS2R R66, SRZ ;  /* 0x0000000000427805 */ /* 0x000fe2000001ff00 */
[----:B------:R-:W-:Y:S01]  /*7610*/  PRMT R72, R11, 0x5410, R14 ;  /* 0x000054100b487816 */ /* 0x000fe2000000000e */
[----:B------:R-:W-:Y:S01]  /*7620*/  CS2R R70, SRZ ;  /* 0x0000000000467805 */ /* 0x000fe2000001ff00 */
[----:B------:R-:W-:Y:S01]  /*7630*/  PRMT R78, R9, 0x5410, R10 ;  /* 0x00005410094e7816 */ /* 0x000fe2000000000a */
[----:B------:R-:W-:Y:S01]  /*7640*/  CS2R R42, SRZ ;  /* 0x00000000002a7805 */ /* 0x000fe2000001ff00 */
[----:B------:R-:W-:Y:S01]  /*7650*/  CS2R R48, SRZ ;  /* 0x0000000000307805 */ /* 0x000fe2000001ff00 */
[----:B------:R-:W-:Y:S01]  /*7660*/  CS2R R64, SRZ ;  /* 0x0000000000407805 */ /* 0x000fe2000001ff00 */
[----:B------:R-:W-:Y:S01]  /*7670*/  CS2R R68, SRZ ;  /* 0x0000000000447805 */ /* 0x000fe2000001ff00 */
[----:B------:R-:W-:Y:S05]  /*7680*/  @P0 BRA `(.L_x_360) ;  /* 0x0000028000000947 */ /* 0x000fea0003800000 */
[C---:B---34-:R-:W-:Y:S01]  /*7690*/  IADD3 R10, R16.reuse, 0x20, RZ ;  /* 0x00000020100a7810 */ /* 0x058fe20007ffe0ff */
[----:B------:R-:W-:Y:S01]  /*76a0*/  CS2R R70, SRZ ;  /* 0x0000000000467805 */ /* 0x000fe2000001ff00 */
[----:B------:R-:W-:Y:S01]  /*76b0*/  ISETP.GE.AND P1, PT, R16, c[0x0][0x27c], PT ;  /* 0x00009f0010007a0c */ /* 0x000fe20003f26270 */
[----:B------:R-:W-:Y:S01]  /*76c0*/  CS2R R68, SRZ ;  /* 0x0000000000447805 */ /* 0x000fe2000001ff00 */
[----:B------:R-:W-:Y:S01]  /*76d0*/  ISETP.GE.AND P0, PT, R10, c[0x0][0x27c], PT ;  /* 0x00009f000a007a0c */ /* 0x000fe20003f06270 */
[----:B------:R-:W-:Y:S01]  /*76e0*/  CS2R R66, SRZ ;  /* 0x0000000000427805 */ /* 0x000fe2000001ff00 */
[----:B------:R-:W-:Y:S01]  /*76f0*/  CS2R R64, SRZ ;  /* 0x0000000000407805 */ /* 0x000fe2000001ff00 */
[----:B------:R-:W-:-:S08]  /*7700*/  IADD3 R14, R16, 0x40, RZ ;  /* 0x00000040100e7810 */ /* 0x000fd00007ffe0ff */
[C---:B------:R-:W-:Y:S02]  /*7710*/  @!P1 IMAD.WIDE R32, R16.reuse, 0x2, R22 ;  /* 0x0000000210209825 */ /* 0x040fe400078e0216 */
[----:B------:R-:W-:Y:S02]  /*7720*/  @!P0 SHF.R.S32.HI R9, RZ, 0x1f, R10 ;  /* 0x0000001fff098819 */ /* 0x000fe4000001140a */
[----:B-12---:R-:W-:Y:S01]  /*7730*/  @!P1 IMAD.WIDE R30, R16, 0x2, R20 ;  /* 0x00000002101e9825 */ /* 0x006fe200078e0214 */
[----:B------:R1:W5:Y:S01]  /*7740*/  @!P1 LD.E.64 R70, [R32.64] ;  /* 0x0000001e20469980 */ /* 0x000362000c101b00 */
[----:B------:R-:W-:-:S03]  /*7750*/  @!P0 LEA.HI R9, R9, R10, RZ, 0x2 ;  /* 0x0000000a09098211 */ /* 0x000fc600078f10ff */
[----:B------:R1:W5:Y:S01]  /*7760*/  @!P1 LD.E.64 R68, [R30.64] ;  /* 0x0000001e1e449980 */ /* 0x000362000c101b00 */
[----:B------:R-:W-:Y:S02]  /*7770*/  @!P0 LOP3.LUT R9, R9, 0xfffffffc, RZ, 0xc0, !PT ;  /* 0xfffffffc09098812 */ /* 0x000fe400078ec0ff */
[----:B------:R-:W-:-:S03]  /*7780*/  IADD3 R10, R16, 0x60, RZ ;  /* 0x00000060100a7810 */ /* 0x000fc60007ffe0ff */
[----:B------:R-:W-:-:S04]  /*7790*/  @!P0 IMAD.WIDE R24, R9, 0x2, R22 ;  /* 0x0000000209188825 */ /* 0x000fc800078e0216 */
[----:B------:R-:W-:Y:S01]  /*77a0*/  @!P0 IMAD.WIDE R28, R9, 0x2, R20 ;  /* 0x00000002091c8825 */ /* 0x000fe200078e0214 */
[----:B------:R-:W-:Y:S01]  /*77b0*/  ISETP.GE.AND P1, PT, R14, c[0x0][0x27c], PT ;  /* 0x00009f000e007a0c */ /* 0x000fe20003f26270 */
[----:B------:R1:W5:Y:S04]  /*77c0*/  @!P0 LD.E.64 R66, [R24.64] ;  /* 0x0000001e18428980 */ /* 0x000368000c101b00 */
[----:B------:R1:W5:Y:S01]  /*77d0*/  @!P0 LD.E.64 R64, [R28.64] ;  /* 0x0000001e1c408980 */ /* 0x000362000c101b00 */
[----:B------:R-:W-:-:S07]  /*77e0*/  ISETP.GE.AND P0, PT, R10, c[0x0][0x27c], PT ;  /* 0x00009f000a007a0c */ /* 0x000fce0003f06270 */
[----:B------:R-:W-:-:S04]  /*77f0*/  @!P1 SHF.R.S32.HI R11, RZ, 0x1f, R14 ;  /* 0x0000001fff0b9819 */ /* 0x000fc8000001140e */
[----:B------:R-:W-:Y:S02]  /*7800*/  @!P1 LEA.HI R11, R11, R14, RZ, 0x2 ;  /* 0x0000000e0b0b9211 */ /* 0x000fe400078f10ff */
[----:B------:R-:W-:Y:S02]  /*7810*/  @!P0 SHF.R.S32.HI R9, RZ, 0x1f, R10 ;  /* 0x0000001fff098819 */ /* 0x000fe4000001140a */
[----:B------:R-:W-:Y:S02]  /*7820*/  @!P1 LOP3.LUT R11, R11, 0xfffffffc, RZ, 0xc0, !PT ;  /* 0xfffffffc0b0b9812 */ /* 0x000fe400078ec0ff */
[----:B------:R-:W-:-:S04]  /*7830*/  @!P0 LEA.HI R9, R9, R10, RZ, 0x2 ;  /* 0x0000000a09098211 */ /* 0x000fc800078f10ff */
[----:B------:R-:W-:Y:S01]  /*7840*/  @!P0 LOP3.LUT R9, R9, 0xfffffffc, RZ, 0xc0, !PT ;  /* 0xfffffffc09098812 */ /* 0x000fe200078ec0ff */
[C---:B------:R-:W-:Y:S01]  /*7850*/  @!P1 IMAD.WIDE R14, R11.reuse, 0x2, R22 ;  /* 0x000000020b0e9825 */ /* 0x040fe200078e0216 */
[----:B------:R-:W-:Y:S01]  /*7860*/  CS2R R56, SRZ ;  /* 0x0000000000387805 */ /* 0x000fe2000001ff00 */
[----:B------:R-:W-:Y:S01]  /*7870*/  CS2R R44, SRZ ;  /* 0x00000000002c7805 */ /* 0x000fe2000001ff00 */
[----:B------:R-:W-:Y:S01]  /*7880*/  CS2R R48, SRZ ;  /* 0x0000000000307805 */ /* 0x000fe2000001ff00 */
[----:B------:R-:W-:Y:S01]  /*7890*/  @!P1 IMAD.WIDE R10, R11, 0x2, R20 ;  /* 0x000000020b0a9825 */ /* 0x000fe200078e0214 */
[----:B------:R-:W-:Y:S02]  /*78a0*/  CS2R R42, SRZ ;  /* 0x00000000002a7805 */ /* 0x000fe4000001ff00 */
[----:B------:R1:W5:Y:S01]  /*78b0*/  @!P1 LD.E.64 R56, [R14.64] ;  /* 0x0000001e0e389980 */ /* 0x000362000c101b00 */
[----:B------:R-:W-:-:S03]  /*78c0*/  @!P0 IMAD.WIDE R22, R9, 0x2, R22 ;  /* 0x0000000209168825 */ /* 0x000fc600078e0216 */
[----:B------:R1:W5:Y:S01]  /*78d0*/  @!P1 LD.E.64 R48, [R10.64] ;  /* 0x0000001e0a309980 */ /* 0x000362000c101b00 */
[----:B------:R-:W-:-:S03]  /*78e0*/  @!P0 IMAD.WIDE R20, R9, 0x2, R20 ;  /* 0x0000000209148825 */ /* 0x000fc600078e0214 */
[----:B------:R1:W5:Y:S04]  /*78f0*/  @!P0 LD.E.64 R44, [R22.64] ;  /* 0x0000001e162c8980 */ /* 0x000368000c101b00 */
[----:B------:R1:W5:Y:S02]  /*7900*/  @!P0 LD.E.64 R42, [R20.64] ;  /* 0x0000001e142a8980 */ /* 0x000364000c101b00 */
.L_x_360:
[----:B---34-:R-:W-:Y:S05]  /*7910*/  BSYNC B0 ;  /* 0x0000000000007941 */ /* 0x018fea0003800000 */
.L_x_359:
[----:B------:R-:W-:Y:S01]  /*7920*/  ISETP.NE.AND P0, PT, R8, RZ, PT ;  /* 0x000000ff0800720c */ /* 0x000fe20003f05270 */
[----:B-1---5:R-:W-:Y:S01]  /*7930*/  IMAD.MOV.U32 R11, RZ, RZ, R44 ;  /* 0x000000ffff0b7224 */ /* 0x022fe200078e002c */
[----:B------:R-:W-:Y:S01]  /*7940*/  MOV R8, R57 ;  /* 0x0000003900087202 */ /* 0x000fe20000000f00 */
[----:B------:R-:W-:Y:S01]  /*7950*/  IMAD.MOV.U32 R10, RZ, RZ, R45 ;  /* 0x000000ffff0a7224 */ /* 0x000fe200078e002d */
        /* <DEDUP_REMOVED lines=10> */
[----:B------:R4:W2:Y:S01]  /*7a00*/  SHFL.IDX PT, R24, R17, 0x3, 0x181f ;  /* 0x00781f0011187f89 */ /* 0x0008a200000e0000 */
        /* <DEDUP_REMOVED lines=14> */
[----:B------:R4:W2:Y:S01]  /*7af0*/  SHFL.IDX PT, R14, R12, 0x3, 0x181f ;  /* 0x00781f000c0e7f89 */ /* 0x0008a200000e0000 */
[----:B------:R-:W-:Y:S01]  /*7b00*/  MOV R8, R69 ;  /* 0x0000004500087202 */ /* 0x000fe20000000f00 */
[----:B--2---:R-:W-:Y:S01]  /*7b10*/  CS2R R20, SRZ ;  /* 0x0000000000147805 */ /* 0x004fe2000001ff00 */
[----:B------:R-:W-:Y:S01]  /*7b20*/  PRMT R41, R10, 0x5410, R11 ;  /* 0x000054100a297816 */ /* 0x000fe2000000000b */
[----:B-1----:R-:W-:Y:S01]  /*7b30*/  CS2R R18, SRZ ;  /* 0x0000000000127805 */ /* 0x002fe2000001ff00 */
[----:B------:R-:W-:Y:S01]  /*7b40*/  PRMT R47, R8, 0x5410, R9 ;  /* 0x00005410082f7816 */ /* 0x000fe20000000009 */
[----:B------:R-:W-:Y:S01]  /*7b50*/  CS2R R30, SRZ ;  /* 0x00000000001e7805 */ /* 0x000fe2000001ff00 */
[----:B------:R-:W-:Y:S01]  /*7b60*/  CS2R R36, SRZ ;  /* 0x0000000000247805 */ /* 0x000fe2000001ff00 */
[----:B------:R-:W-:Y:S05]  /*7b70*/  @P0 BRA `(.L_x_362) ;  /* 0x0000028000000947 */ /* 0x000fea0003800000 */
[C---:B---3--:R-:W-:Y:S01]  /*7b80*/  ISETP.GE.AND P0, PT, R16.reuse, c[0x0][0x27c], PT ;  /* 0x00009f0010007a0c */ /* 0x048fe20003f06270 */
[----:B------:R-:W-:Y:S01]  /*7b90*/  CS2R R38, SRZ ;  /* 0x0000000000267805 */ /* 0x000fe2000001ff00 */
[----:B------:R-:W-:Y:S01]  /*7ba0*/  CS2R R36, SRZ ;  /* 0x0000000000247805 */ /* 0x000fe2000001ff00 */
[----:B----4-:R-:W-:-:S02]  /*7bb0*/  IADD3 R13, R16, 0x20, RZ ;  /* 0x00000020100d7810 */ /* 0x010fc40007ffe0ff */
        /* <DEDUP_REMOVED lines=8> */
[----:B------:R-:W-:Y:S01]  /*7c40*/  ISETP.GE.AND P0, PT, R9, c[0x0][0x27c], PT ;  /* 0x00009f0009007a0c */ /* 0x000fe20003f06270 */
[----:B------:R-:W-:-:S08]  /*7c50*/  CS2R R32, SRZ ;  /* 0x0000000000207805 */ /* 0x000fd0000001ff00 */
[----:B------:R-:W-:Y:S02]  /*7c60*/  @!P2 SHF.R.S32.HI R12, RZ, 0x1f, R13 ;  /* 0x0000001fff0ca819 */ /* 0x000fe4000001140d */
[----:B------:R-:W-:Y:S02]  /*7c70*/  @!P1 SHF.R.S32.HI R10, RZ, 0x1f, R11 ;  /* 0x0000001fff0a9819 */ /* 0x000fe4000001140b */
[----:B------:R-:W-:Y:S02]  /*7c80*/  @!P0 SHF.R.S32.HI R8, RZ, 0x1f, R9 ;  /* 0x0000001fff088819 */ /* 0x000fe40000011409 */
[----:B------:R-:W-:Y:S02]  /*7c90*/  @!P2 LEA.HI R12, R12, R13, RZ, 0x2 ;  /* 0x0000000d0c0ca211 */ /* 0x000fe400078f10ff */
[----:B------:R-:W-:Y:S02]  /*7ca0*/  @!P1 LEA.HI R11, R10, R11, RZ, 0x2 ;  /* 0x0000000b0a0b9211 */ /* 0x000fe400078f10ff */
[----:B------:R-:W-:-:S02]  /*7cb0*/  @!P0 LEA.HI R8, R8, R9, RZ, 0x2 ;  /* 0x0000000908088211 */ /* 0x000fc400078f10ff */
[----:B------:R-:W-:Y:S02]  /*7cc0*/  @!P2 LOP3.LUT R10, R12, 0xfffffffc, RZ, 0xc0, !PT ;  /* 0xfffffffc0c0aa812 */ /* 0x000fe400078ec0ff */
[----:B------:R-:W-:Y:S02]  /*7cd0*/  @!P1 LOP3.LUT R9, R11, 0xfffffffc, RZ, 0xc0, !PT ;  /* 0xfffffffc0b099812 */ /* 0x000fe400078ec0ff */
[----:B------:R-:W-:Y:S01]  /*7ce0*/  @!P0 LOP3.LUT R8, R8, 0xfffffffc, RZ, 0xc0, !PT ;  /* 0xfffffffc08088812 */ /* 0x000fe200078ec0ff */
[--C-:B------:R-:W-:Y:S01]  /*7cf0*/  @!P2 IMAD.WIDE R106, R10, 0x2, R24.reuse ;  /* 0x000000020a6aa825 */ /* 0x100fe200078e0218 */
[----:B------:R-:W-:Y:S01]  /*7d00*/  CS2R R30, SRZ ;  /* 0x00000000001e7805 */ /* 0x000fe2000001ff00 */
[----:B------:R-:W-:Y:S01]  /*7d10*/  CS2R R22, SRZ ;  /* 0x0000000000167805 */ /* 0x000fe2000001ff00 */
[----:B------:R-:W-:Y:S01]  /*7d20*/  CS2R R26, SRZ ;  /* 0x00000000001a7805 */ /* 0x000fe2000001ff00 */
[--C-:B------:R-:W-:Y:S01]  /*7d30*/  @!P1 IMAD.WIDE R12, R9, 0x2, R24.reuse ;  /* 0x00000002090c9825 */ /* 0x100fe200078e0218 */
[----:B--2---:R-:W-:Y:S01]  /*7d40*/  CS2R R18, SRZ ;  /* 0x0000000000127805 */ /* 0x004fe2000001ff00 */
[----:B-1----:R-:W-:Y:S01]  /*7d50*/  CS2R R20, SRZ ;  /* 0x0000000000147805 */ /* 0x002fe2000001ff00 */
[----:B------:R1:W5:Y:S01]  /*7d60*/  @!P2 LD.E.64 R32, [R106.64] ;  /* 0x0000001e6a20a980 */ /* 0x000362000c101b00 */
[----:B------:R-:W-:-:S03]  /*7d70*/  @!P0 IMAD.WIDE R24, R8, 0x2, R24 ;  /* 0x0000000208188825 */ /* 0x000fc600078e0218 */
[----:B------:R1:W5:Y:S01]  /*7d80*/  @!P1 LD.E.64 R22, [R12.64] ;  /* 0x0000001e0c169980 */ /* 0x000362000c101b00 */
[----:B------:R-:W-:-:S03]  /*7d90*/  @!P1 IMAD.WIDE R104, R9, 0x2, R14 ;  /* 0x0000000209689825 */ /* 0x000fc600078e020e */
[----:B------:R1:W5:Y:S01]  /*7da0*/  @!P0 LD.E.64 R26, [R24.64] ;  /* 0x0000001e181a8980 */ /* 0x000362000c101b00 */
[----:B------:R-:W-:-:S03]  /*7db0*/  @!P2 IMAD.WIDE R10, R10, 0x2, R14 ;  /* 0x000000020a0aa825 */ /* 0x000fc600078e020e */
[----:B------:R1:W5:Y:S01]  /*7dc0*/  @!P1 LD.E.64 R18, [R104.64] ;  /* 0x0000001e68129980 */ /* 0x000362000c101b00 */
[----:B------:R-:W-:-:S03]  /*7dd0*/  @!P0 IMAD.WIDE R8, R8, 0x2, R14 ;  /* 0x0000000208088825 */ /* 0x000fc600078e020e */
[----:B------:R1:W5:Y:S04]  /*7de0*/  @!P2 LD.E.64 R30, [R10.64] ;  /* 0x0000001e0a1ea980 */ /* 0x000368000c101b00 */
[----:B------:R1:W5:Y:S02]  /*7df0*/  @!P0 LD.E.64 R20, [R8.64] ;  /* 0x0000001e08148980 */ /* 0x000364000c101b00 */
.L_x_362:
[----:B---3--:R-:W-:Y:S05]  /*7e00*/  BSYNC B0 ;  /* 0x0000000000007941 */ /* 0x008fea0003800000 */
.L_x_361:
[----:B------:R-:W-:Y:S01]  /*7e10*/  UIADD3 UR4, -UR23, UR7, URZ ;  /* 0x0000000717047290 */ /* 0x000fe2000fffe13f */
[----:B-1---5:R-:W-:Y:S01]  /*7e20*/  IMAD.MOV.U32 R8, RZ, RZ, R26 ;  /* 0x000000ffff087224 */ /* 0x022fe200078e001a */
[----:B------:R-:W-:-:S04]  /*7e30*/  DEPBAR.LE SB0, 0x1 ;  /* 0x000080400000791a */ /* 0x000fc80000000000 */
[----:B------:R-:W-:Y:S01]  /*7e40*/  IMAD.MOV.U32 R11, RZ, RZ, R27 ;  /* 0x000000ffff0b7224 */ /* 0x000fe200078e001b */
[----:B------:R-:W-:Y:S01]  /*7e50*/  UISETP.LT.AND UP0, UPT, UR4, 0x80, UPT ;  /* 0x000000800400788c */ /* 0x000fe2000bf01270 */
[----:B------:R-:W-:Y:S01]  /*7e60*/  IMAD.MOV.U32 R10, RZ, RZ, R22 ;  /* 0x000000ffff0a7224 */ /* 0x000fe200078e0016 */
[----:B------:R-:W-:Y:S01]  /*7e70*/  BSSY B1, `(.L_x_363) ;  /* 0x00000d5000017945 */ /* 0x000fe20003800000 */
[----:B------:R-:W-:Y:S01]  /*7e80*/  IMAD.MOV.U32 R9, RZ, RZ, R23 ;  /* 0x000000ffff097224 */ /* 0x000fe200078e0017 */
[----:B------:R-:W-:Y:S01]  /*7e90*/  PRMT R15, R11, 0x5410, R8 ;  /* 0x000054100b0f7816 */ /* 0x000fe20000000008 */
[----:B------:R-:W-:Y:S01]  /*7ea0*/  USEL UR4, UR4, 0x80, UP0 ;  /* 0x0000008004047887 */ /* 0x000fe20008000000 */
[----:B------:R-:W-:Y:S01]  /*7eb0*/  MOV R8, R32 ;  /* 0x0000002000087202 */ /* 0x000fe20000000f00 */
[----:B------:R-:W-:Y:S01]  /*7ec0*/  IMAD.MOV.U32 R11, RZ, RZ, R33 ;  /* 0x000000ffff0b7224 */ /* 0x000fe200078e0021 */
[----:B------:R-:W-:Y:S01]  /*7ed0*/  PRMT R14, R9, 0x5410, R10 ;  /* 0x00005410090e7816 */ /* 0x000fe2000000000a */
[----:B------:R-:W-:Y:S01]  /*7ee0*/  IMAD.MOV.U32 R10, RZ, RZ, R38 ;  /* 0x000000ffff0a7224 */ /* 0x000fe200078e0026 */
[----:B------:R-:W-:Y:S01]  /*7ef0*/  PRMT R24, R24, 0x5410, R8 ;  /* 0x0000541018187816 */ /* 0x000fe20000000008 */
[----:B------:R-:W-:Y:S01]  /*7f00*/  IMAD.MOV.U32 R9, RZ, RZ, R39 ;  /* 0x000000ffff097224 */ /* 0x000fe200078e0027 */
[----:B------:R-:W-:Y:S01]  /*7f10*/  MOV R8, R20 ;  /* 0x0000001400087202 */ /* 0x000fe20000000f00 */
[----:B------:R-:W-:Y:S01]  /*7f20*/  BAR.SYNC.DEFER_BLOCKING 0x0 ;  /* 0x0000000000007b1d */ /* 0x000fe20000010000 */
[----:B------:R-:W-:-:S02]  /*7f30*/  ISETP.GE.AND P0, PT, R54, UR4, PT ;  /* 0x0000000436007c0c */ /* 0x000fc4000bf06270 */
[----:B------:R-:W-:Y:S01]  /*7f40*/  PRMT R28, R9, 0x5410, R10 ;  /* 0x00005410091c7816 */ /* 0x000fe2000000000a */
[----:B------:R-:W-:Y:S01]  /*7f50*/  IMAD.MOV.U32 R10, RZ, RZ, R21 ;  /* 0x000000ffff0a7224 */ /* 0x000fe200078e0015 */
[----:B----4-:R-:W-:Y:S01]  /*7f60*/  PRMT R13, R13, 0x5410, R8 ;  /* 0x000054100d0d7816 */ /* 0x010fe20000000008 */
[----:B------:R-:W-:Y:S01]  /*7f70*/  IMAD.MOV.U32 R9, RZ, RZ, R18 ;  /* 0x000000ffff097224 */ /* 0x000fe200078e0012 */
[----:B------:R-:W-:Y:S02]  /*7f80*/  MOV R8, R19 ;  /* 0x0000001300087202 */ /* 0x000fe40000000f00 */
[----:B------:R-:W-:Y:S01]  /*7f90*/  PRMT R24, R11, 0x7610, R24 ;  /* 0x000076100b187816 */ /* 0x000fe20000000018 */
[----:B------:R-:W-:Y:S01]  /*7fa0*/  IMAD.MOV.U32 R11, RZ, RZ, R30 ;  /* 0x000000ffff0b7224 */ /* 0x000fe200078e001e */
[----:B------:R-:W-:Y:S01]  /*7fb0*/  PRMT R13, R10, 0x7610, R13 ;  /* 0x000076100a0d7816 */ /* 0x000fe2000000000d */
[----:B------:R-:W-:Y:S01]  /*7fc0*/  IMAD.MOV.U32 R10, RZ, RZ, R31 ;  /* 0x000000ffff0a7224 */ /* 0x000fe200078e001f */
[----:B------:R-:W-:Y:S01]  /*7fd0*/  PRMT R12, R8, 0x5410, R9 ;  /* 0x00005410080c7816 */ /* 0x000fe20000000009 */
[----:B------:R-:W-:Y:S01]  /*7fe0*/  IMAD.MOV.U32 R8, RZ, RZ, R37 ;  /* 0x000000ffff087224 */ /* 0x000fe200078e0025 */
[----:B------:R-:W-:-:S02]  /*7ff0*/  MOV R9, R36 ;  /* 0x0000002400097202 */ /* 0x000fc40000000f00 */
[----:B------:R-:W-:Y:S02]  /*8000*/  PRMT R17, R10, 0x5410, R11 ;  /* 0x000054100a117816 */ /* 0x000fe4000000000b */
[----:B------:R-:W-:Y:S01]  /*8010*/  PRMT R25, R8, 0x5410, R9 ;  /* 0x0000541008197816 */ /* 0x000fe20000000009 */
[----:B------:R-:W-:Y:S05]  /*8020*/  @P0 BRA `(.L_x_364) ;  /* 0x00000b9000000947 */ /* 0x000fea0003800000 */
[----:B------:R-:W-:Y:S01]  /*8030*/  ISETP.GE.AND P0, PT, R16, c[0x0][0x27c], PT ;  /* 0x00009f0010007a0c */ /* 0x000fe20003f06270 */
[----:B------:R-:W-:-:S12]  /*8040*/  BSSY B0, `(.L_x_365) ;  /* 0x000002c000007945 */ /* 0x000fd80003800000 */
[----:B------:R-:W-:Y:S05]  /*8050*/  @P0 BRA `(.L_x_366) ;  /* 0x000002a000000947 */ /* 0x000fea0003800000 */
[----:B------:R-:W1:Y:S01]  /*8060*/  LDS.128 R8, [R122+0x10080] ;  /* 0x010080007a087984 */ /* 0x000e620000000c00 */
[--C-:B------:R-:W-:Y:S01]  /*8070*/  SHF.R.U64 R102, R102, 0x10, R103.reuse ;  /* 0x0000001066667819 */ /* 0x100fe20000001267 */
[----:B------:R-:W-:Y:S01]  /*8080*/  HADD2.F32 R112, -RZ, R98.H1_H1 ;  /* 0x30000062ff707230 */ /* 0x000fe20000004100 */
[----:B------:R-:W-:Y:S01]  /*8090*/  SHF.R.U32.HI R103, RZ, 0x10, R103 ;  /* 0x00000010ff677819 */ /* 0x000fe20000011667 */
[----:B------:R-:W-:Y:S01]  /*80a0*/  HADD2.F32 R113, -RZ, R99.H1_H1 ;  /* 0x30000063ff717230 */ /* 0x000fe20000004100 */
[--C-:B------:R-:W-:Y:S01]  /*80b0*/  SHF.R.U64 R100, R100, 0x10, R101.reuse ;  /* 0x0000001064647819 */ /* 0x100fe20000001265 */
[----:B------:R-:W-:Y:S01]  /*80c0*/  HADD2.F32 R102, -RZ, R102.H0_H0 ;  /* 0x20000066ff667230 */ /* 0x000fe20000004100 */
[----:B------:R-:W-:Y:S01]  /*80d0*/  SHF.R.U32.HI R101, RZ, 0x10, R101 ;  /* 0x00000010ff657819 */ /* 0x000fe20000011665 */
[----:B------:R-:W-:Y:S02]  /*80e0*/  HADD2.F32 R103, -RZ, R103.H0_H0 ;  /* 0x20000067ff677230 */ /* 0x000fe40000004100 */
[----:B------:R-:W-:-:S02]  /*80f0*/  HADD2.F32 R99, -RZ, R99.H0_H0 ;  /* 0x20000063ff637230 */ /* 0x000fc40000004100 */
[----:B------:R-:W-:Y:S02]  /*8100*/  HADD2.F32 R114, -RZ, R101.H0_H0 ;  /* 0x20000065ff727230 */ /* 0x000fe40000004100 */
[----:B------:R-:W-:Y:S02]  /*8110*/  HADD2.F32 R100, -RZ, R100.H0_H0 ;  /* 0x20000064ff647230 */ /* 0x000fe40000004100 */
[--C-:B-1----:R-:W-:Y:S02]  /*8120*/  HADD2.F32 R104, -RZ, R11.reuse.H0_H0 ;  /* 0x2000000bff687230 */ /* 0x102fe40000004100 */
[----:B------:R-:W-:Y:S02]  /*8130*/  HADD2.F32 R11, -RZ, R11.H1_H1 ;  /* 0x3000000bff0b7230 */ /* 0x000fe40000004100 */
[--C-:B------:R-:W-:Y:S02]  /*8140*/  HADD2.F32 R105, -RZ, R8.reuse.H0_H0 ;  /* 0x20000008ff697230 */ /* 0x100fe40000004100 */
[----:B------:R-:W-:Y:S01]  /*8150*/  HADD2.F32 R106, -RZ, R8.H1_H1 ;  /* 0x30000008ff6a7230 */ /* 0x000fe20000004100 */
[CC--:B------:R-:W-:Y:S01]  /*8160*/  FMUL.FTZ R101, R11.reuse, R103.reuse ;  /* 0x000000670b657220 */ /* 0x0c0fe20000410000 */
[--C-:B------:R-:W-:Y:S01]  /*8170*/  HADD2.F32 R8, -RZ, R10.reuse.H0_H0 ;  /* 0x2000000aff087230 */ /* 0x100fe20000004100 */
[C---:B------:R-:W-:Y:S01]  /*8180*/  FMUL.FTZ R103, R104.reuse, R103 ;  /* 0x0000006768677220 */ /* 0x040fe20000410000 */
[--C-:B------:R-:W-:Y:S01]  /*8190*/  HADD2.F32 R107, -RZ, R9.reuse.H0_H0 ;  /* 0x20000009ff6b7230 */ /* 0x100fe20000004100 */
[-C--:B------:R-:W-:Y:S01]  /*81a0*/  FFMA.FTZ R101, R104, R114.reuse, -R101 ;  /* 0x0000007268657223 */ /* 0x080fe20000010865 */
[----:B------:R-:W-:Y:S01]  /*81b0*/  HADD2.F32 R10, -RZ, R10.H1_H1 ;  /* 0x3000000aff0a7230 */ /* 0x000fe20000004100 */
[----:B------:R-:W-:Y:S01]  /*81c0*/  FFMA.FTZ R114, R11, R114, R103 ;  /* 0x000000720b727223 */ /* 0x000fe20000010067 */
[----:B------:R-:W-:Y:S01]  /*81d0*/  HADD2.F32 R9, -RZ, R9.H1_H1 ;  /* 0x30000009ff097230 */ /* 0x000fe20000004100 */
[-C--:B------:R-:W-:Y:S01]  /*81e0*/  FMUL.FTZ R116, R106, R112.reuse ;  /* 0x000000706a747220 */ /* 0x080fe20000410000 */
[----:B------:R-:W-:Y:S01]  /*81f0*/  HADD2.F32 R11, -RZ, R98.H0_H0 ;  /* 0x20000062ff0b7230 */ /* 0x000fe20000004100 */
[----:B------:R-:W-:-:S02]  /*8200*/  FMUL.FTZ R112, R105, R112 ;  /* 0x0000007069707220 */ /* 0x000fc40000410000 */
[-C--:B------:R-:W-:Y:S02]  /*8210*/  FMUL.FTZ R103, R9, R102.reuse ;  /* 0x0000006609677220 */ /* 0x080fe40000410000 */
[-C--:B------:R-:W-:Y:S02]  /*8220*/  FMUL.FTZ R98, R10, R11.reuse ;  /* 0x0000000b0a627220 */ /* 0x080fe40000410000 */
[C---:B------:R-:W-:Y:S02]  /*8230*/  FMUL.FTZ R11, R8.reuse, R11 ;  /* 0x0000000b080b7220 */ /* 0x040fe40000410000 */
[----:B------:R-:W-:Y:S02]  /*8240*/  FMUL.FTZ R102, R107, R102 ;  /* 0x000000666b667220 */ /* 0x000fe40000410000 */
[----:B------:R-:W-:Y:S02]  /*8250*/  FFMA.FTZ R116, R105, R113, -R116 ;  /* 0x0000007169747223 */ /* 0x000fe40000010874 */
[----:B------:R-:W-:-:S02]  /*8260*/  FFMA.FTZ R98, R8, R99, -R98 ;  /* 0x0000006308627223 */ /* 0x000fc40000010862 */
[----:B------:R-:W-:Y:S02]  /*8270*/  FFMA.FTZ R113, R106, R113, R112 ;  /* 0x000000716a717223 */ /* 0x000fe40000010070 */
[----:B------:R-:W-:Y:S01]  /*8280*/  FFMA.FTZ R99, R10, R99, R11 ;  /* 0x000000630a637223 */ /* 0x000fe2000001000b */
[----:B------:R-:W-:Y:S01]  /*8290*/  F2FP.PACK_AB R11, R114, R101 ;  /* 0x00000065720b723e */ /* 0x000fe200000000ff */
[----:B------:R-:W-:Y:S01]  /*82a0*/  FFMA.FTZ R103, R107, R100, -R103 ;  /* 0x000000646b677223 */ /* 0x000fe20000010867 */
[----:B------:R-:W-:Y:S01]  /*82b0*/  F2FP.PACK_AB R8, R113, R116 ;  /* 0x000000747108723e */ /* 0x000fe200000000ff */
[----:B------:R-:W-:Y:S01]  /*82c0*/  FFMA.FTZ R102, R9, R100, R102 ;  /* 0x0000006409667223 */ /* 0x000fe20000010066 */
[----:B------:R-:W-:-:S04]  /*82d0*/  F2FP.PACK_AB R10, R99, R98 ;  /* 0x00000062630a723e */ /* 0x000fc800000000ff */
[----:B------:R-:W-:-:S05]  /*82e0*/  F2FP.PACK_AB R9, R102, R103 ;  /* 0x000000676609723e */ /* 0x000fca00000000ff */
[----:B------:R1:W-:Y:S02]  /*82f0*/  STS.128 [R122+0x10080], R8 ;  /* 0x010080087a007388 */ /* 0x0003e40000000c00 */
.L_x_366:
[----:B------:R-:W-:Y:S05]  /*8300*/  BSYNC B0 ;  /* 0x0000000000007941 */ /* 0x000fea0003800000 */
.L_x_365:
[----:B-1----:R-:W-:Y:S01]  /*8310*/  IADD3 R8, R16, 0x20, RZ ;  /* 0x0000002010087810 */ /* 0x002fe20007ffe0ff */
[----:B------:R-:W-:Y:S03]  /*8320*/  BSSY B0, `(.L_x_367) ;  /* 0x000002d000007945 */ /* 0x000fe60003800000 */
[----:B------:R-:W-:-:S13]  /*8330*/  ISETP.GE.AND P0, PT, R8, c[0x0][0x27c], PT ;  /* 0x00009f0008007a0c */ /* 0x000fda0003f06270 */
[----:B------:R-:W-:Y:S05]  /*8340*/  @P0 BRA `(.L_x_368) ;  /* 0x000002a000000947 */ /* 0x000fea0003800000 */
[----:B------:R-:W1:Y:S01]  /*8350*/  LDS.128 R8, [R122+0x14080] ;  /* 0x014080007a087984 */ /* 0x000e620000000c00 */
[--C-:B------:R-:W-:Y:S01]  /*8360*/  SHF.R.U64 R99, R124, 0x10, R125.reuse ;  /* 0x000000107c637819 */ /* 0x100fe2000000127d */
[----:B------:R-:W-:Y:S01]  /*8370*/  HADD2.F32 R104, -RZ, R92.H1_H1 ;  /* 0x3000005cff687230 */ /* 0x000fe20000004100 */
[----:B------:R-:W-:Y:S01]  /*8380*/  SHF.R.U32.HI R124, RZ, 0x10, R125 ;  /* 0x00000010ff7c7819 */ /* 0x000fe2000001167d */
[--C-:B------:R-:W-:Y:S01]  /*8390*/  HADD2.F32 R106, -RZ, R93.reuse.H1_H1 ;  /* 0x3000005dff6a7230 */ /* 0x100fe20000004100 */
[--C-:B------:R-:W-:Y:S01]  /*83a0*/  SHF.R.U64 R98, R126, 0x10, R127.reuse ;  /* 0x000000107e627819 */ /* 0x100fe2000000127f */
[----:B------:R-:W-:Y:S01]  /*83b0*/  HADD2.F32 R93, -RZ, R93.H0_H0 ;  /* 0x2000005dff5d7230 */ /* 0x000fe20000004100 */
[----:B------:R-:W-:Y:S01]  /*83c0*/  SHF.R.U32.HI R126, RZ, 0x10, R127 ;  /* 0x00000010ff7e7819 */ /* 0x000fe2000001167f */
[----:B------:R-:W-:-:S04]  /*83d0*/  HADD2.F32 R124, -RZ, R124.H0_H0 ;  /* 0x2000007cff7c7230 */ /* 0x000fc80000004100 */
        /* <DEDUP_REMOVED lines=12> */
[----:B------:R-:W-:Y:S01]  /*84a0*/  HADD2.F32 R11, -RZ, R92.H0_H0 ;  /* 0x2000005cff0b7230 */ /* 0x000fe20000004100 */
[-C--:B------:R-:W-:Y:S01]  /*84b0*/  FMUL.FTZ R107, R102, R104.reuse ;  /* 0x00000068666b7220 */ /* 0x080fe20000410000 */
[----:B------:R-:W-:Y:S01]  /*84c0*/  HADD2.F32 R9, -RZ, R9.H1_H1 ;  /* 0x30000009ff097230 */ /* 0x000fe20000004100 */
[C---:B------:R-:W-:Y:S01]  /*84d0*/  FMUL.FTZ R113, R101.reuse, R104 ;  /* 0x0000006865717220 */ /* 0x040fe20000410000 */
[----:B------:R-:W-:Y:S01]  /*84e0*/  HADD2.F32 R92, -RZ, R99.H0_H0 ;  /* 0x20000063ff5c7230 */ /* 0x000fe20000004100 */
[----:B------:R-:W-:Y:S01]  /*84f0*/  FFMA.FTZ R107, R101, R106, -R107 ;  /* 0x0000006a656b7223 */ /* 0x000fe2000001086b */
[----:B------:R-:W-:Y:S01]  /*8500*/  HADD2.F32 R100, -RZ, R98.H0_H0 ;  /* 0x20000062ff647230 */ /* 0x000fe20000004100 */
[----:B------:R-:W-:-:S02]  /*8510*/  FMUL.FTZ R98, R10, R11 ;  /* 0x0000000b0a627220 */ /* 0x000fc40000410000 */
[-C--:B------:R-:W-:Y:S02]  /*8520*/  FMUL.FTZ R99, R9, R92.reuse ;  /* 0x0000005c09637220 */ /* 0x080fe40000410000 */
[C---:B------:R-:W-:Y:S02]  /*8530*/  FMUL.FTZ R11, R8.reuse, R11 ;  /* 0x0000000b080b7220 */ /* 0x040fe40000410000 */
[C---:B------:R-:W-:Y:S02]  /*8540*/  FMUL.FTZ R92, R103.reuse, R92 ;  /* 0x0000005c675c7220 */ /* 0x040fe40000410000 */
[-C--:B------:R-:W-:Y:S02]  /*8550*/  FFMA.FTZ R98, R8, R93.reuse, -R98 ;  /* 0x0000005d08627223 */ /* 0x080fe40000010862 */
[----:B------:R-:W-:Y:S02]  /*8560*/  FFMA.FTZ R102, R102, R106, R113 ;  /* 0x0000006a66667223 */ /* 0x000fe40000010071 */
[----:B------:R-:W-:Y:S01]  /*8570*/  FFMA.FTZ R93, R10, R93, R11 ;  /* 0x0000005d0a5d7223 */ /* 0x000fe2000001000b */
[----:B------:R-:W-:Y:S01]  /*8580*/  F2FP.PACK_AB R11, R124, R105 ;  /* 0x000000697c0b723e */ /* 0x000fe200000000ff */
[-C--:B------:R-:W-:Y:S01]  /*8590*/  FFMA.FTZ R99, R103, R100.reuse, -R99 ;  /* 0x0000006467637223 */ /* 0x080fe20000010863 */
[----:B------:R-:W-:Y:S01]  /*85a0*/  F2FP.PACK_AB R8, R102, R107 ;  /* 0x0000006b6608723e */ /* 0x000fe200000000ff */
[----:B------:R-:W-:Y:S01]  /*85b0*/  FFMA.FTZ R92, R9, R100, R92 ;  /* 0x00000064095c7223 */ /* 0x000fe2000001005c */
[----:B------:R-:W-:-:S04]  /*85c0*/  F2FP.PACK_AB R10, R93, R98 ;  /* 0x000000625d0a723e */ /* 0x000fc800000000ff */
[----:B------:R-:W-:-:S05]  /*85d0*/  F2FP.PACK_AB R9, R92, R99 ;  /* 0x000000635c09723e */ /* 0x000fca00000000ff */
[----:B------:R1:W-:Y:S02]  /*85e0*/  STS.128 [R122+0x14080], R8 ;  /* 0x014080087a007388 */ /* 0x0003e40000000c00 */
.L_x_368:
[----:B------:R-:W-:Y:S05]  /*85f0*/  BSYNC B0 ;  /* 0x0000000000007941 */ /* 0x000fea0003800000 */
.L_x_367:
        /* <DEDUP_REMOVED lines=46> */
.L_x_370:
[----:B------:R-:W-:Y:S05]  /*88e0*/  BSYNC B0 ;  /* 0x0000000000007941 */ /* 0x000fea0003800000 */
.L_x_369:
[----:B-1----:R-:W-:-:S04]  /*88f0*/  IADD3 R8, R16, 0x60, RZ ;  /* 0x0000006010087810 */ /* 0x002fc80007ffe0ff */
        /* <DEDUP_REMOVED lines=44> */
.L_x_364:
[----:B------:R-:W-:Y:S05]  /*8bc0*/  BSYNC B1 ;  /* 0x0000000000017941 */ /* 0x000fea0003800000 */
.L_x_363:
[----:B-1----:R-:W-:Y:S01]  /*8bd0*/  IADD3 R8, R54, 0x20, RZ ;  /* 0x0000002036087810 */ /* 0x002fe20007ffe0ff */
[----:B------:R-:W-:Y:S03]  /*8be0*/  BSSY B1, `(.L_x_371) ;  /* 0x00000bc000017945 */ /* 0x000fe60003800000 */
[----:B------:R-:W-:-:S13]  /*8bf0*/  ISETP.GE.AND P0, PT, R8, UR4, PT ;  /* 0x0000000408007c0c */ /* 0x000fda000bf06270 */
[----:B------:R-:W-:Y:S05]  /*8c00*/  @P0 BRA `(.L_x_372) ;  /* 0x00000b9000000947 */ /* 0x000fea0003800000 */
[----:B------:R-:W-:Y:S01]  /*8c10*/  ISETP.GE.AND P0, PT, R16, c[0x0][0x27c], PT ;  /* 0x00009f0010007a0c */ /* 0x000fe20003f06270 */
[----:B------:R-:W-:-:S12]  /*8c20*/  BSSY B0, `(.L_x_373) ;  /* 0x000002c000007945 */ /* 0x000fd80003800000 */
[----:B------:R-:W-:Y:S05]  /*8c30*/  @P0 BRA `(.L_x_374) ;  /* 0x000002a000000947 */ /* 0x000fea0003800000 */
[----:B------:R-:W1:Y:S01]  /*8c40*/  LDS.128 R8, [R122+0x11080] ;  /* 0x011080007a087984 */ /* 0x000e620000000c00 */
[--C-:B------:R-:W-:Y:S01]  /*8c50*/  SHF.R.U64 R83, R94, 0x10, R95.reuse ;  /* 0x000000105e537819 */ /* 0x100fe2000000125f */
[--C-:B------:R-:W-:Y:S01]  /*8c60*/  HADD2.F32 R98, -RZ, R79.reuse.H1_H1 ;  /* 0x3000004fff627230 */ /* 0x100fe20000004100 */
[----:B------:R-:W-:Y:S01]  /*8c70*/  SHF.R.U32.HI R94, RZ, 0x10, R95 ;  /* 0x00000010ff5e7819 */ /* 0x000fe2000001165f */
[----:B------:R-:W-:Y:S01]  /*8c80*/  HADD2.F32 R95, -RZ, R78.H1_H1 ;  /* 0x3000004eff5f7230 */ /* 0x000fe20000004100 */
        /* <DEDUP_REMOVED lines=37> */
.L_x_374:
[----:B------:R-:W-:Y:S05]  /*8ee0*/  BSYNC B0 ;  /* 0x0000000000007941 */ /* 0x000fea0003800000 */
.L_x_373:
[----:B-1----:R-:W-:Y:S01]  /*8ef0*/  IADD3 R8, R16, 0x20, RZ ;  /* 0x0000002010087810 */ /* 0x002fe20007ffe0ff */
[----:B------:R-:W-:Y:S03]  /*8f00*/  BSSY B0, `(.L_x_375) ;  /* 0x000002d000007945 */ /* 0x000fe60003800000 */
[----:B------:R-:W-:-:S13]  /*8f10*/  ISETP.GE.AND P0, PT, R8, c[0x0][0x27c], PT ;  /* 0x00009f0008007a0c */ /* 0x000fda0003f06270 */
        /* <DEDUP_REMOVED lines=43> */
.L_x_376:
[----:B------:R-:W-:Y:S05]  /*91d0*/  BSYNC B0 ;  /* 0x0000000000007941 */ /* 0x000fea0003800000 */
.L_x_375:
        /* <DEDUP_REMOVED lines=18> */
[--C-:B------:R-:W-:Y:S02]  /*9300*/  HADD2.F32 R81, -RZ, R8.reuse.H1_H1 ;  /* 0x30000008ff517230 */ /* 0x100fe40000004100 */
[----:B------:R-:W-:Y:S01]  /*9310*/  HADD2.F32 R79, -RZ, R8.H0_H0 ;  /* 0x20000008ff4f7230 */ /* 0x000fe20000004100 */
[-C--:B------:R-:W-:Y:S01]  /*9320*/  FMUL.FTZ R83, R11, R80.reuse ;  /* 0x000000500b537220 */ /* 0x080fe20000410000 */
[--C-:B------:R-:W-:Y:S01]  /*9330*/  HADD2.F32 R8, -RZ, R10.reuse.H0_H0 ;  /* 0x2000000aff087230 */ /* 0x100fe20000004100 */
[----:B------:R-:W-:Y:S01]  /*9340*/  FMUL.FTZ R80, R78, R80 ;  /* 0x000000504e507220 */ /* 0x000fe20000410000 */
[--C-:B------:R-:W-:Y:S01]  /*9350*/  HADD2.F32 R82, -RZ, R9.reuse.H0_H0 ;  /* 0x20000009ff527230 */ /* 0x100fe20000004100 */
[----:B------:R-:W-:Y:S01]  /*9360*/  FMUL.FTZ R85, R81, R86 ;  /* 0x0000005651557220 */ /* 0x000fe20000410000 */
[----:B------:R-:W-:Y:S01]  /*9370*/  HADD2.F32 R10, -RZ, R10.H1_H1 ;  /* 0x3000000aff0a7230 */ /* 0x000fe20000004100 */
[----:B------:R-:W-:Y:S01]  /*9380*/  FFMA.FTZ R80, R11, R84, R80 ;  /* 0x000000540b507223 */ /* 0x000fe20000010050 */
[----:B------:R-:W-:Y:S01]  /*9390*/  HADD2.F32 R9, -RZ, R9.H1_H1 ;  /* 0x30000009ff097230 */ /* 0x000fe20000004100 */
[C---:B------:R-:W-:Y:S01]  /*93a0*/  FMUL.FTZ R86, R79.reuse, R86 ;  /* 0x000000564f567220 */ /* 0x040fe20000410000 */
[----:B------:R-:W-:Y:S01]  /*93b0*/  HADD2.F32 R11, -RZ, R62.H0_H0 ;  /* 0x2000003eff0b7230 */ /* 0x000fe20000004100 */
[----:B------:R-:W-:-:S02]  /*93c0*/  FFMA.FTZ R85, R79, R88, -R85 ;  /* 0x000000584f557223 */ /* 0x000fc40000010855 */
[----:B------:R-:W-:Y:S02]  /*93d0*/  FMUL.FTZ R62, R10, R59 ;  /* 0x0000003b0a3e7220 */ /* 0x000fe40000410000 */
[----:B------:R-:W-:Y:S02]  /*93e0*/  FMUL.FTZ R79, R9, R73 ;  /* 0x00000049094f7220 */ /* 0x000fe40000410000 */
[----:B------:R-:W-:Y:S02]  /*93f0*/  FMUL.FTZ R59, R8, R59 ;  /* 0x0000003b083b7220 */ /* 0x000fe40000410000 */
[C---:B------:R-:W-:Y:S02]  /*9400*/  FMUL.FTZ R73, R82.reuse, R73 ;  /* 0x0000004952497220 */ /* 0x040fe40000410000 */
[----:B------:R-:W-:Y:S02]  /*9410*/  FFMA.FTZ R79, R82, R72, -R79 ;  /* 0x00000048524f7223 */ /* 0x000fe4000001084f */
[----:B------:R-:W-:-:S02]  /*9420*/  FFMA.FTZ R83, R78, R84, -R83 ;  /* 0x000000544e537223 */ /* 0x000fc40000010853 */
[----:B------:R-:W-:Y:S02]  /*9430*/  FFMA.FTZ R86, R81, R88, R86 ;  /* 0x0000005851567223 */ /* 0x000fe40000010056 */
[-C--:B------:R-:W-:Y:S02]  /*9440*/  FFMA.FTZ R62, R8, R11.reuse, -R62 ;  /* 0x0000000b083e7223 */ /* 0x080fe4000001083e */
[----:B------:R-:W-:Y:S01]  /*9450*/  FFMA.FTZ R59, R10, R11, R59 ;  /* 0x0000000b0a3b7223 */ /* 0x000fe2000001003b */
[----:B------:R-:W-:Y:S01]  /*9460*/  F2FP.PACK_AB R11, R80, R83 ;  /* 0x00000053500b723e */ /* 0x000fe200000000ff */
[----:B------:R-:W-:Y:S01]  /*9470*/  FFMA.FTZ R72, R9, R72, R73 ;  /* 0x0000004809487223 */ /* 0x000fe20000010049 */
[----:B------:R-:W-:Y:S02]  /*9480*/  F2FP.PACK_AB R8, R86, R85 ;  /* 0x000000555608723e */ /* 0x000fe400000000ff */
[----:B------:R-:W-:Y:S02]  /*9490*/  F2FP.PACK_AB R10, R59, R62 ;  /* 0x0000003e3b0a723e */ /* 0x000fe400000000ff */
[----:B------:R-:W-:-:S05]  /*94a0*/  F2FP.PACK_AB R9, R72, R79 ;  /* 0x0000004f4809723e */ /* 0x000fca00000000ff */
[----:B------:R1:W-:Y:S02]  /*94b0*/  STS.128 [R122+0x19080], R8 ;  /* 0x019080087a007388 */ /* 0x0003e40000000c00 */
.L_x_378:
[----:B------:R-:W-:Y:S05]  /*94c0*/  BSYNC B0 ;  /* 0x0000000000007941 */ /* 0x000fea0003800000 */
.L_x_377:
[----:B-1----:R-:W-:-:S04]  /*94d0*/  IADD3 R8, R16, 0x60, RZ ;  /* 0x0000006010087810 */ /* 0x002fc80007ffe0ff */
[----:B------:R-:W-:-:S13]  /*94e0*/  ISETP.GE.AND P0, PT, R8, c[0x0][0x27c], PT ;  /* 0x00009f0008007a0c */ /* 0x000fda0003f06270 */
[----:B------:R-:W-:Y:S05]  /*94f0*/  @P0 BRA `(.L_x_372) ;  /* 0x000002a000000947 */ /* 0x000fea0003800000 */
[----:B------:R-:W1:Y:S01]  /*9500*/  LDS.128 R8, [R122+0x1d080] ;  /* 0x01d080007a087984 */ /* 0x000e620000000c00 */
[--C-:B------:R-:W-:Y:S01]  /*9510*/  SHF.R.U64 R62, R74, 0x10, R75.reuse ;  /* 0x000000104a3e7819 */ /* 0x100fe2000000124b */
[--C-:B------:R-:W-:Y:S01]  /*9520*/  HADD2.F32 R78, -RZ, R51.reuse.H1_H1 ;  /* 0x30000033ff4e7230 */ /* 0x100fe20000004100 */
[----:B------:R-:W-:Y:S01]  /*9530*/  SHF.R.U32.HI R74, RZ, 0x10, R75 ;  /* 0x00000010ff4a7819 */ /* 0x000fe2000001164b */
[----:B------:R-:W-:Y:S01]  /*9540*/  HADD2.F32 R51, -RZ, R51.H0_H0 ;  /* 0x20000033ff337230 */ /* 0x000fe20000004100 */
[--C-:B------:R-:W-:Y:S01]  /*9550*/  SHF.R.U64 R59, R76, 0x10, R77.reuse ;  /* 0x000000104c3b7819 */ /* 0x100fe2000000124d */
[----:B------:R-:W-:Y:S01]  /*9560*/  HADD2.F32 R62, -RZ, R62.H0_H0 ;  /* 0x2000003eff3e7230 */ /* 0x000fe20000004100 */
[----:B------:R-:W-:Y:S01]  /*9570*/  SHF.R.U32.HI R76, RZ, 0x10, R77 ;  /* 0x00000010ff4c7819 */ /* 0x000fe2000001164d */
[----:B------:R-:W-:Y:S02]  /*9580*/  HADD2.F32 R74, -RZ, R74.H0_H0 ;  /* 0x2000004aff4a7230 */ /* 0x000fe40000004100 */
[----:B------:R-:W-:-:S02]  /*9590*/  HADD2.F32 R80, -RZ, R58.H1_H1 ;  /* 0x3000003aff507230 */ /* 0x000fc40000004100 */
        /* <DEDUP_REMOVED lines=13> */
[----:B------:R-:W-:Y:S01]  /*9670*/  FMUL.FTZ R81, R75, R78 ;  /* 0x0000004e4b517220 */ /* 0x000fe20000410000 */
[----:B------:R-:W-:Y:S01]  /*9680*/  HADD2.F32 R11, -RZ, R58.H0_H0 ;  /* 0x2000003aff0b7230 */ /* 0x000fe20000004100 */
[----:B------:R-:W-:Y:S01]  /*9690*/  FMUL.FTZ R58, R10, R51 ;  /* 0x000000330a3a7220 */ /* 0x000fe20000410000 */
[----:B------:R-:W-:Y:S01]  /*96a0*/  HADD2.F32 R72, -RZ, R59.H0_H0 ;  /* 0x2000003bff487230 */ /* 0x000fe20000004100 */
[----:B------:R-:W-:-:S02]  /*96b0*/  FMUL.FTZ R59, R9, R62 ;  /* 0x0000003e093b7220 */ /* 0x000fc40000410000 */
[----:B------:R-:W-:Y:S02]  /*96c0*/  FMUL.FTZ R78, R73, R78 ;  /* 0x0000004e494e7220 */ /* 0x000fe40000410000 */
[C---:B------:R-:W-:Y:S02]  /*96d0*/  FMUL.FTZ R51, R8.reuse, R51 ;  /* 0x0000003308337220 */ /* 0x040fe40000410000 */
[----:B------:R-:W-:Y:S02]  /*96e0*/  FMUL.FTZ R62, R77, R62 ;  /* 0x0000003e4d3e7220 */ /* 0x000fe40000410000 */
[-C--:B------:R-:W-:Y:S02]  /*96f0*/  FFMA.FTZ R81, R73, R80.reuse, -R81 ;  /* 0x0000005049517223 */ /* 0x080fe40000010851 */
[----:B------:R-:W-:Y:S02]  /*9700*/  FFMA.FTZ R78, R75, R80, R78 ;  /* 0x000000504b4e7223 */ /* 0x000fe4000001004e */
[----:B------:R-:W-:-:S02]  /*9710*/  FFMA.FTZ R58, R8, R11, -R58 ;  /* 0x0000000b083a7223 */ /* 0x000fc4000001083a */
        /* <DEDUP_REMOVED lines=8> */
.L_x_372:
[----:B------:R-:W-:Y:S05]  /*97a0*/  BSYNC B1 ;  /* 0x0000000000017941 */ /* 0x000fea0003800000 */
.L_x_371:
        /* <DEDUP_REMOVED lines=18> */
[--C-:B-1----:R-:W-:Y:S02]  /*98d0*/  HADD2.F32 R59, -RZ, R11.reuse.H0_H0 ;  /* 0x2000000bff3b7230 */ /* 0x102fe40000004100 */
[----:B------:R-:W-:Y:S02]  /*98e0*/  HADD2.F32 R11, -RZ, R11.H1_H1 ;  /* 0x3000000bff0b7230 */ /* 0x000fe40000004100 */
[--C-:B------:R-:W-:Y:S02]  /*98f0*/  HADD2.F32 R69, -RZ, R8.reuse.H1_H1 ;  /* 0x30000008ff457230 */ /* 0x100fe40000004100 */
[----:B------:R-:W-:Y:S01]  /*9900*/  HADD2.F32 R62, -RZ, R8.H0_H0 ;  /* 0x20000008ff3e7230 */ /* 0x000fe20000004100 */
[----:B------:R-:W-:Y:S01]  /*9910*/  FMUL.FTZ R70, R11, R68 ;  /* 0x000000440b467220 */ /* 0x000fe20000410000 */
[--C-:B------:R-:W-:Y:S01]  /*9920*/  HADD2.F32 R8, -RZ, R10.reuse.H0_H0 ;  /* 0x2000000aff087230 */ /* 0x100fe20000004100 */
[----:B------:R-:W-:Y:S01]  /*9930*/  FMUL.FTZ R75, R69, R72 ;  /* 0x00000048454b7220 */ /* 0x000fe20000410000 */
[--C-:B------:R-:W-:Y:S01]  /*9940*/  HADD2.F32 R71, -RZ, R9.reuse.H0_H0 ;  /* 0x20000009ff477230 */ /* 0x100fe20000004100 */
[C---:B------:R-:W-:Y:S01]  /*9950*/  FMUL.FTZ R68, R59.reuse, R68 ;  /* 0x000000443b447220 */ /* 0x040fe20000410000 */
[----:B------:R-:W-:Y:S01]  /*9960*/  HADD2.F32 R10, -RZ, R10.H1_H1 ;  /* 0x3000000aff0a7230 */ /* 0x000fe20000004100 */
[----:B------:R-:W-:Y:S01]  /*9970*/  FFMA.FTZ R70, R59, R74, -R70 ;  /* 0x0000004a3b467223 */ /* 0x000fe20000010846 */
        /* <DEDUP_REMOVED lines=8> */
[----:B------:R-:W-:Y:S02]  /*9a00*/  FMUL.FTZ R58, R71, R58 ;  /* 0x0000003a473a7220 */ /* 0x000fe40000410000 */
[----:B------:R-:W-:Y:S02]  /*9a10*/  FFMA.FTZ R11, R11, R74, R68 ;  /* 0x0000004a0b0b7223 */ /* 0x000fe40000010044 */
[----:B------:R-:W-:Y:S02]  /*9a20*/  FFMA.FTZ R72, R69, R73, R72 ;  /* 0x0000004945487223 */ /* 0x000fe40000010048 */
[-C--:B------:R-:W-:Y:S01]  /*9a30*/  FFMA.FTZ R50, R8, R59.reuse, -R50 ;  /* 0x0000003b08327223 */ /* 0x080fe20000010832 */
[----:B------:R-:W-:Y:S01]  /*9a40*/  F2FP.PACK_AB R11, R11, R70 ;  /* 0x000000460b0b723e */ /* 0x000fe200000000ff */
[----:B------:R-:W-:Y:S01]  /*9a50*/  FFMA.FTZ R47, R10, R59, R47 ;  /* 0x0000003b0a2f7223 */ /* 0x000fe2000001002f */
[----:B------:R-:W-:Y:S01]  /*9a60*/  F2FP.PACK_AB R8, R72, R75 ;  /* 0x0000004b4808723e */ /* 0x000fe200000000ff */
[----:B------:R-:W-:-:S02]  /*9a70*/  FFMA.FTZ R51, R71, R62, -R51 ;  /* 0x0000003e47337223 */ /* 0x000fc40000010833 */
[----:B------:R-:W-:Y:S01]  /*9a80*/  FFMA.FTZ R58, R9, R62, R58 ;  /* 0x0000003e093a7223 */ /* 0x000fe2000001003a */
[----:B------:R-:W-:-:S04]  /*9a90*/  F2FP.PACK_AB R10, R47, R50 ;  /* 0x000000322f0a723e */ /* 0x000fc800000000ff */
[----:B------:R-:W-:-:S05]  /*9aa0*/  F2FP.PACK_AB R9, R58, R51 ;  /* 0x000000333a09723e */ /* 0x000fca00000000ff */
[----:B------:R1:W-:Y:S02]  /*9ab0*/  STS.128 [R122+0x12080], R8 ;  /* 0x012080087a007388 */ /* 0x0003e40000000c00 */
.L_x_382:
[----:B------:R-:W-:Y:S05]  /*9ac0*/  BSYNC B0 ;  /* 0x0000000000007941 */ /* 0x000fea0003800000 */
.L_x_381:
[----:B-1----:R-:W-:Y:S01]  /*9ad0*/  IADD3 R8, R16, 0x20, RZ ;  /* 0x0000002010087810 */ /* 0x002fe20007ffe0ff */
[----:B------:R-:W-:Y:S03]  /*9ae0*/  BSSY B0, `(.L_x_383) ;  /* 0x000002d000007945 */ /* 0x000fe60003800000 */
[----:B------:R-:W-:-:S13]  /*9af0*/  ISETP.GE.AND P0, PT, R8, c[0x0][0x27c], PT ;  /* 0x00009f0008007a0c */ /* 0x000fda0003f06270 */
[----:B------:R-:W-:Y:S05]  /*9b00*/  @P0 BRA `(.L_x_384) ;  /* 0x000002a000000947 */ /* 0x000fea0003800000 */
[----:B------:R-:W1:Y:S01]  /*9b10*/  LDS.128 R8, [R122+0x16080] ;  /* 0x016080007a087984 */ /* 0x000e620000000c00 */
[--C-:B------:R-:W-:Y:S02]  /*9b20*/  SHF.R.U64 R50, R64, 0x10, R65.reuse ;  /* 0x0000001040327819 */ /* 0x100fe40000001241 */
[----:B------:R-:W-:Y:S01]  /*9b30*/  SHF.R.U32.HI R64, RZ, 0x10, R65 ;  /* 0x00000010ff407819 */ /* 0x000fe20000011641 */
[--C-:B------:R-:W-:Y:S01]  /*9b40*/  HADD2.F32 R65, -RZ, R41.reuse.H1_H1 ;  /* 0x30000029ff417230 */ /* 0x100fe20000004100 */
[--C-:B------:R-:W-:Y:S01]  /*9b50*/  SHF.R.U64 R47, R66, 0x10, R67.reuse ;  /* 0x00000010422f7819 */ /* 0x100fe20000001243 */
[----:B------:R-:W-:Y:S01]  /*9b60*/  HADD2.F32 R41, -RZ, R41.H0_H0 ;  /* 0x20000029ff297230 */ /* 0x000fe20000004100 */
[----:B------:R-:W-:Y:S01]  /*9b70*/  SHF.R.U32.HI R66, RZ, 0x10, R67 ;  /* 0x00000010ff427819 */ /* 0x000fe20000011643 */
[----:B------:R-:W-:Y:S02]  /*9b80*/  HADD2.F32 R64, -RZ, R64.H0_H0 ;  /* 0x20000040ff407230 */ /* 0x000fe40000004100 */
[----:B------:R-:W-:-:S02]  /*9b90*/  HADD2.F32 R67, -RZ, R46.H1_H1 ;  /* 0x3000002eff437230 */ /* 0x000fc40000004100 */
[----:B------:R-:W-:Y:S02]  /*9ba0*/  HADD2.F32 R68, -RZ, R66.H0_H0 ;  /* 0x20000042ff447230 */ /* 0x000fe40000004100 */
[----:B------:R-:W-:Y:S02]  /*9bb0*/  HADD2.F32 R50, -RZ, R50.H0_H0 ;  /* 0x20000032ff327230 */ /* 0x000fe40000004100 */
[----:B------:R-:W-:Y:S02]  /*9bc0*/  HADD2.F32 R47, -RZ, R47.H0_H0 ;  /* 0x2000002fff2f7230 */ /* 0x000fe40000004100 */
[--C-:B-1----:R-:W-:Y:S02]  /*9bd0*/  HADD2.F32 R51, -RZ, R11.reuse.H0_H0 ;  /* 0x2000000bff337230 */ /* 0x102fe40000004100 */
[----:B------:R-:W-:Y:S02]  /*9be0*/  HADD2.F32 R11, -RZ, R11.H1_H1 ;  /* 0x3000000bff0b7230 */ /* 0x000fe40000004100 */
[----:B------:R-:W-:-:S02]  /*9bf0*/  HADD2.F32 R59, -RZ, R8.H1_H1 ;  /* 0x30000008ff3b7230 */ /* 0x000fc40000004100 */
[----:B------:R-:W-:Y:S01]  /*9c00*/  HADD2.F32 R58, -RZ, R8.H0_H0 ;  /* 0x20000008ff3a7230 */ /* 0x000fe20000004100 */
[-C--:B------:R-:W-:Y:S01]  /*9c10*/  FMUL.FTZ R66, R11, R64.reuse ;  /* 0x000000400b427220 */ /* 0x080fe20000410000 */
[--C-:B------:R-:W-:Y:S01]  /*9c20*/  HADD2.F32 R8, -RZ, R10.reuse.H0_H0 ;  /* 0x2000000aff087230 */ /* 0x100fe20000004100 */
[-C--:B------:R-:W-:Y:S01]  /*9c30*/  FMUL.FTZ R69, R59, R65.reuse ;  /* 0x000000413b457220 */ /* 0x080fe20000410000 */
[--C-:B------:R-:W-:Y:S01]  /*9c40*/  HADD2.F32 R62, -RZ, R9.reuse.H0_H0 ;  /* 0x20000009ff3e7230 */ /* 0x100fe20000004100 */
[C---:B------:R-:W-:Y:S01]  /*9c50*/  FMUL.FTZ R64, R51.reuse, R64 ;  /* 0x0000004033407220 */ /* 0x040fe20000410000 */
[----:B------:R-:W-:Y:S01]  /*9c60*/  HADD2.F32 R10, -RZ, R10.H1_H1 ;  /* 0x3000000aff0a7230 */ /* 0x000fe20000004100 */
[----:B------:R-:W-:Y:S01]  /*9c70*/  FFMA.FTZ R66, R51, R68, -R66 ;  /* 0x0000004433427223 */ /* 0x000fe20000010842 */
[----:B------:R-:W-:Y:S01]  /*9c80*/  HADD2.F32 R9, -RZ, R9.H1_H1 ;  /* 0x30000009ff097230 */ /* 0x000fe20000004100 */
[C---:B------:R-:W-:Y:S01]  /*9c90*/  FMUL.FTZ R70, R58.reuse, R65 ;  /* 0x000000413a467220 */ /* 0x040fe20000410000 */
[----:B------:R-:W-:Y:S01]  /*9ca0*/  HADD2.F32 R51, -RZ, R46.H0_H0 ;  /* 0x2000002eff337230 */ /* 0x000fe20000004100 */
[----:B------:R-:W-:-:S02]  /*9cb0*/  FFMA.FTZ R69, R58, R67, -R69 ;  /* 0x000000433a457223 */ /* 0x000fc40000010845 */
[-C--:B------:R-:W-:Y:S02]  /*9cc0*/  FMUL.FTZ R46, R10, R41.reuse ;  /* 0x000000290a2e7220 */ /* 0x080fe40000410000 */
[-C--:B------:R-:W-:Y:S02]  /*9cd0*/  FMUL.FTZ R58, R9, R50.reuse ;  /* 0x00000032093a7220 */ /* 0x080fe40000410000 */
[----:B------:R-:W-:Y:S02]  /*9ce0*/  FMUL.FTZ R41, R8, R41 ;  /* 0x0000002908297220 */ /* 0x000fe40000410000 */
[----:B------:R-:W-:Y:S02]  /*9cf0*/  FMUL.FTZ R50, R62, R50 ;  /* 0x000000323e327220 */ /* 0x000fe40000410000 */
[----:B------:R-:W-:Y:S02]  /*9d00*/  FFMA.FTZ R11, R11, R68, R64 ;  /* 0x000000440b0b7223 */ /* 0x000fe40000010040 */
[----:B------:R-:W-:-:S02]  /*9d10*/  FFMA.FTZ R70, R59, R67, R70 ;  /* 0x000000433b467223 */ /* 0x000fc40000010046 */
[-C--:B------:R-:W-:Y:S01]  /*9d20*/  FFMA.FTZ R46, R8, R51.reuse, -R46 ;  /* 0x00000033082e7223 */ /* 0x080fe2000001082e */
[----:B------:R-:W-:Y:S01]  /*9d30*/  F2FP.PACK_AB R11, R11, R66 ;  /* 0x000000420b0b723e */ /* 0x000fe200000000ff */
[----:B------:R-:W-:Y:S01]  /*9d40*/  FFMA.FTZ R41, R10, R51, R41 ;  /* 0x000000330a297223 */ /* 0x000fe20000010029 */
[----:B------:R-:W-:Y:S01]  /*9d50*/  F2FP.PACK_AB R8, R70, R69 ;  /* 0x000000454608723e */ /* 0x000fe200000000ff */
[-C--:B------:R-:W-:Y:S02]  /*9d60*/  FFMA.FTZ R58, R62, R47.reuse, -R58 ;  /* 0x0000002f3e3a7223 */ /* 0x080fe4000001083a */
[----:B------:R-:W-:Y:S01]  /*9d70*/  FFMA.FTZ R9, R9, R47, R50 ;  /* 0x0000002f09097223 */ /* 0x000fe20000010032 */
[----:B------:R-:W-:-:S04]  /*9d80*/  F2FP.PACK_AB R10, R41, R46 ;  /* 0x0000002e290a723e */ /* 0x000fc800000000ff */
[----:B------:R-:W-:-:S05]  /*9d90*/  F2FP.PACK_AB R9, R9, R58 ;  /* 0x0000003a0909723e */ /* 0x000fca00000000ff */
[----:B------:R1:W-:Y:S02]  /*9da0*/  STS.128 [R122+0x16080], R8 ;  /* 0x016080087a007388 */ /* 0x0003e40000000c00 */
.L_x_384:
[----:B------:R-:W-:Y:S05]  /*9db0*/  BSYNC B0 ;  /* 0x0000000000007941 */ /* 0x000fea0003800000 */
.L_x_383:
[----:B-1----:R-:W-:Y:S01]  /*9dc0*/  IADD3 R8, R16, 0x40, RZ ;  /* 0x0000004010087810 */ /* 0x002fe20007ffe0ff */
[----:B------:R-:W-:Y:S03]  /*9dd0*/  BSSY B0, `(.L_x_385) ;  /* 0x000002d000007945 */ /* 0x000fe60003800000 */
[----:B------:R-:W-:-:S13]  /*9de0*/  ISETP.GE.AND P0, PT, R8, c[0x0][0x27c], PT ;  /* 0x00009f0008007a0c */ /* 0x000fda0003f06270 */
[----:B------:R-:W-:Y:S05]  /*9df0*/  @P0 BRA `(.L_x_386) ;  /* 0x000002a000000947 */ /* 0x000fea0003800000 */
[----:B------:R-:W1:Y:S01]  /*9e00*/  LDS.128 R8, [R122+0x1a080] ;  /* 0x01a080007a087984 */ /* 0x000e620000000c00 */
[--C-:B------:R-:W-:Y:S01]  /*9e10*/  SHF.R.U64 R46, R48, 0x10, R49.reuse ;  /* 0x00000010302e7819 */ /* 0x100fe20000001231 */
[----:B------:R-:W-:Y:S01]  /*9e20*/  HADD2.F32 R59, -RZ, R40.H1_H1 ;  /* 0x30000028ff3b7230 */ /* 0x000fe20000004100 */
[----:B------:R-:W-:Y:S02]  /*9e30*/  SHF.R.U32.HI R48, RZ, 0x10, R49 ;  /* 0x00000010ff307819 */ /* 0x000fe40000011631 */
[--C-:B------:R-:W-:Y:S01]  /*9e40*/  SHF.R.U64 R41, R56, 0x10, R57.reuse ;  /* 0x0000001038297819 */ /* 0x100fe20000001239 */
[----:B------:R-:W-:Y:S01]  /*9e50*/  HADD2.F32 R46, -RZ, R46.H0_H0 ;  /* 0x2000002eff2e7230 */ /* 0x000fe20000004100 */
[----:B------:R-:W-:Y:S01]  /*9e60*/  SHF.R.U32.HI R56, RZ, 0x10, R57 ;  /* 0x00000010ff387819 */ /* 0x000fe20000011639 */
[----:B------:R-:W-:Y:S02]  /*9e70*/  HADD2.F32 R48, -RZ, R48.H0_H0 ;  /* 0x20000030ff307230 */ /* 0x000fe40000004100 */
[----:B------:R-:W-:-:S02]  /*9e80*/  HADD2.F32 R57, -RZ, R35.H1_H1 ;  /* 0x30000023ff397230 */ /* 0x000fc40000004100 */
[----:B------:R-:W-:Y:S02]  /*9e90*/  HADD2.F32 R58, -RZ, R56.H0_H0 ;  /* 0x20000038ff3a7230 */ /* 0x000fe40000004100 */
[----:B------:R-:W-:Y:S02]  /*9ea0*/  HADD2.F32 R35, -RZ, R35.H0_H0 ;  /* 0x20000023ff237230 */ /* 0x000fe40000004100 */
[--C-:B-1----:R-:W-:Y:S02]  /*9eb0*/  HADD2.F32 R47, -RZ, R11.reuse.H0_H0 ;  /* 0x2000000bff2f7230 */ /* 0x102fe40000004100 */
[----:B------:R-:W-:Y:S02]  /*9ec0*/  HADD2.F32 R11, -RZ, R11.H1_H1 ;  /* 0x3000000bff0b7230 */ /* 0x000fe40000004100 */
[--C-:B------:R-:W-:Y:S02]  /*9ed0*/  HADD2.F32 R49, -RZ, R8.reuse.H0_H0 ;  /* 0x20000008ff317230 */ /* 0x100fe40000004100 */
[----:B------:R-:W-:Y:S01]  /*9ee0*/  HADD2.F32 R50, -RZ, R8.H1_H1 ;  /* 0x30000008ff327230 */ /* 0x000fe20000004100 */
[-C--:B------:R-:W-:Y:S01]  /*9ef0*/  FMUL.FTZ R56, R11, R48.reuse ;  /* 0x000000300b387220 */ /* 0x080fe20000410000 */
        /* <DEDUP_REMOVED lines=11> */
[----:B------:R-:W-:Y:S01]  /*9fb0*/  FMUL.FTZ R41, R9, R46 ;  /* 0x0000002e09297220 */ /* 0x000fe20000410000 */
[----:B------:R-:W-:Y:S01]  /*9fc0*/  F2FP.PACK_AB R11, R11, R56 ;  /* 0x000000380b0b723e */ /* 0x000fe200000000ff */
[----:B------:R-:W-:-:S02]  /*9fd0*/  FMUL.FTZ R57, R49, R57 ;  /* 0x0000003931397220 */ /* 0x000fc40000410000 */
[----:B------:R-:W-:Y:S02]  /*9fe0*/  FMUL.FTZ R35, R8, R35 ;  /* 0x0000002308237220 */ /* 0x000fe40000410000 */
[----:B------:R-:W-:Y:S02]  /*9ff0*/  FMUL.FTZ R46, R51, R46 ;  /* 0x0000002e332e7220 */ /* 0x000fe40000410000 */
[-C--:B------:R-:W-:Y:S02]  /*a000*/  FFMA.FTZ R62, R49, R59.reuse, -R62 ;  /* 0x0000003b313e7223 */ /* 0x080fe4000001083e */
[----:B------:R-:W-:Y:S02]  /*a010*/  FFMA.FTZ R57, R50, R59, R57 ;  /* 0x0000003b32397223 */ /* 0x000fe40000010039 */
[-C--:B------:R-:W-:Y:S02]  /*a020*/  FFMA.FTZ R40, R8, R47.reuse, -R40 ;  /* 0x0000002f08287223 */ /* 0x080fe40000010828 */
[----:B------:R-:W-:Y:S01]  /*a030*/  FFMA.FTZ R35, R10, R47, R35 ;  /* 0x0000002f0a237223 */ /* 0x000fe20000010023 */
[----:B------:R-:W-:Y:S01]  /*a040*/  F2FP.PACK_AB R8, R57, R62 ;  /* 0x0000003e3908723e */ /* 0x000fe200000000ff */
[----:B------:R-:W-:-:S02]  /*a050*/  FFMA.FTZ R41, R51, R48, -R41 ;  /* 0x0000003033297223 */ /* 0x000fc40000010829 */
[----:B------:R-:W-:Y:S01]  /*a060*/  FFMA.FTZ R46, R9, R48, R46 ;  /* 0x00000030092e7223 */ /* 0x000fe2000001002e */
[----:B------:R-:W-:-:S04]  /*a070*/  F2FP.PACK_AB R10, R35, R40 ;  /* 0x00000028230a723e */ /* 0x000fc800000000ff */
[----:B------:R-:W-:-:S05]  /*a080*/  F2FP.PACK_AB R9, R46, R41 ;  /* 0x000000292e09723e */ /* 0x000fca00000000ff */
[----:B------:R1:W-:Y:S02]  /*a090*/  STS.128 [R122+0x1a080], R8 ;  /* 0x01a080087a007388 */ /* 0x0003e40000000c00 */
.L_x_386:
[----:B------:R-:W-:Y:S05]  /*a0a0*/  BSYNC B0 ;  /* 0x0000000000007941 */ /* 0x000fea0003800000 */
.L_x_385:
        /* <DEDUP_REMOVED lines=30> */
[----:B------:R-:W-:Y:S01]  /*a290*/  F2FP.PACK_AB R11, R11, R44 ;  /* 0x0000002c0b0b723e */ /* 0x000fe200000000ff */
[----:B------:R-:W-:-:S02]  /*a2a0*/  FMUL.FTZ R42, R9, R40 ;  /* 0x00000028092a7220 */ /* 0x000fc40000410000 */
[C---:B------:R-:W-:Y:S02]  /*a2b0*/  FMUL.FTZ R48, R43.reuse, R48 ;  /* 0x000000302b307220 */ /* 0x040fe40000410000 */
[----:B------:R-:W-:Y:S02]  /*a2c0*/  FMUL.FTZ R29, R8, R29 ;  /* 0x0000001d081d7220 */ /* 0x000fe40000410000 */
[----:B------:R-:W-:Y:S02]  /*a2d0*/  FMUL.FTZ R40, R46, R40 ;  /* 0x000000282e287220 */ /* 0x000fe40000410000 */
[-C--:B------:R-:W-:Y:S02]  /*a2e0*/  FFMA.FTZ R47, R43, R56.reuse, -R47 ;  /* 0x000000382b2f7223 */ /* 0x080fe4000001082f */
[----:B------:R-:W-:Y:S02]  /*a2f0*/  FFMA.FTZ R48, R45, R56, R48 ;  /* 0x000000382d307223 */ /* 0x000fe40000010030 */
[----:B------:R-:W-:-:S02]  /*a300*/  FFMA.FTZ R34, R8, R41, -R34 ;  /* 0x0000002908227223 */ /* 0x000fc40000010822 */
[----:B------:R-:W-:Y:S01]  /*a310*/  FFMA.FTZ R29, R10, R41, R29 ;  /* 0x000000290a1d7223 */ /* 0x000fe2000001001d */
[----:B------:R-:W-:Y:S01]  /*a320*/  F2FP.PACK_AB R8, R48, R47 ;  /* 0x0000002f3008723e */ /* 0x000fe200000000ff */
[-C--:B------:R-:W-:Y:S02]  /*a330*/  FFMA.FTZ R42, R46, R35.reuse, -R42 ;  /* 0x000000232e2a7223 */ /* 0x080fe4000001082a */
[----:B------:R-:W-:Y:S01]  /*a340*/  FFMA.FTZ R9, R9, R35, R40 ;  /* 0x0000002309097223 */ /* 0x000fe20000010028 */
[----:B------:R-:W-:-:S04]  /*a350*/  F2FP.PACK_AB R10, R29, R34 ;  /* 0x000000221d0a723e */ /* 0x000fc800000000ff */
[----:B------:R-:W-:-:S05]  /*a360*/  F2FP.PACK_AB R9, R9, R42 ;  /* 0x0000002a0909723e */ /* 0x000fca00000000ff */
[----:B------:R1:W-:Y:S02]  /*a370*/  STS.128 [R122+0x1e080], R8 ;  /* 0x01e080087a007388 */ /* 0x0003e40000000c00 */
.L_x_380:
[----:B------:R-:W-:Y:S05]  /*a380*/  BSYNC B1 ;  /* 0x0000000000017941 */ /* 0x000fea0003800000 */
.L_x_379:
[----:B-1----:R-:W-:-:S04]  /*a390*/  IADD3 R8, R54, 0x60, RZ ;  /* 0x0000006036087810 */ /* 0x002fc80007ffe0ff */
        /* <DEDUP_REMOVED lines=47> */
.L_x_389:
[----:B------:R-:W-:Y:S05]  /*a690*/  BSYNC B0 ;  /* 0x0000000000007941 */ /* 0x000fea0003800000 */
.L_x_388:
        /* <DEDUP_REMOVED lines=46> */
.L_x_391:
[----:B------:R-:W-:Y:S05]  /*a980*/  BSYNC B0 ;  /* 0x0000000000007941 */ /* 0x000fea0003800000 */
.L_x_390:
        /* <DEDUP_REMOVED lines=24> */
[-C--:B------:R-:W-:Y:S01]  /*ab10*/  FMUL.FTZ R32, R25, R29.reuse ;  /* 0x0000001d19207220 */ /* 0x080fe20000410000 */
[----:B------:R-:W-:Y:S01]  /*ab20*/  HADD2.F32 R9, -RZ, R9.H1_H1 ;  /* 0x30000009ff097230 */ /* 0x000fe20000004100 */
[C---:B------:R-:W-:Y:S01]  /*ab30*/  FMUL.FTZ R34, R24.reuse, R29 ;  /* 0x0000001d18227220 */ /* 0x040fe20000410000 */
[----:B------:R-:W-:Y:S01]  /*ab40*/  HADD2.F32 R23, -RZ, R12.H0_H0 ;  /* 0x2000000cff177230 */ /* 0x000fe20000004100 */
[----:B------:R-:W-:Y:S01]  /*ab50*/  FFMA.FTZ R11, R11, R30, R28 ;  /* 0x0000001e0b0b7223 */ /* 0x000fe2000001001c */
[----:B------:R-:W-:Y:S01]  /*ab60*/  HADD2.F32 R29, -RZ, R14.H0_H0 ;  /* 0x2000000eff1d7230 */ /* 0x000fe20000004100 */
[----:B------:R-:W-:Y:S01]  /*ab70*/  FFMA.FTZ R32, R24, R31, -R32 ;  /* 0x0000001f18207223 */ /* 0x000fe20000010820 */
[----:B------:R-:W-:Y:S01]  /*ab80*/  HADD2.F32 R14, -RZ, R17.H0_H0 ;  /* 0x20000011ff0e7230 */ /* 0x000fe20000004100 */
[----:B------:R-:W-:Y:S01]  /*ab90*/  FMUL.FTZ R12, R10, R23 ;  /* 0x000000170a0c7220 */ /* 0x000fe20000410000 */
[----:B------:R-:W-:Y:S01]  /*aba0*/  F2FP.PACK_AB R11, R11, R22 ;  /* 0x000000160b0b723e */ /* 0x000fe200000000ff */
[----:B------:R-:W-:-:S02]  /*abb0*/  FMUL.FTZ R17, R9, R18 ;  /* 0x0000001209117220 */ /* 0x000fc40000410000 */
[C---:B------:R-:W-:Y:S02]  /*abc0*/  FMUL.FTZ R23, R8.reuse, R23 ;  /* 0x0000001708177220 */ /* 0x040fe40000410000 */
[----:B------:R-:W-:Y:S02]  /*abd0*/  FMUL.FTZ R18, R19, R18 ;  /* 0x0000001213127220 */ /* 0x000fe40000410000 */
        /* <DEDUP_REMOVED lines=9> */
.L_x_393:
[----:B------:R-:W-:Y:S05]  /*ac70*/  BSYNC B0 ;  /* 0x0000000000007941 */ /* 0x000fea0003800000 */
.L_x_392:
[----:B------:R-:W-:-:S04]  /*ac80*/  IADD3 R16, R16, 0x60, RZ ;  /* 0x0000006010107810 */ /* 0x000fc80007ffe0ff */
[----:B------:R-:W-:-:S13]  /*ac90*/  ISETP.GE.AND P0, PT, R16, c[0x0][0x27c], PT ;  /* 0x00009f0010007a0c */ /* 0x000fda0003f06270 */
[----:B------:R-:W-:Y:S05]  /*aca0*/  @P0 BRA `(.L_x_387) ;  /* 0x00004af000000947 */ /* 0x000fea0003800000 */
[----:B-1----:R-:W1:Y:S01]  /*acb0*/  LDS.128 R8, [R122+0x1f080] ;  /* 0x01f080007a087984 */ /* 0x002e620000000c00 */
[--C-:B------:R-:W-:Y:S01]  /*acc0*/  SHF.R.U64 R14, R20, 0x10, R21.reuse ;  /* 0x00000010140e7819 */ /* 0x100fe20000001215 */
[----:B------:R-:W-:Y:S01]  /*acd0*/  HADD2.F32 R22, -RZ, R15.H1_H1 ;  /* 0x3000000fff167230 */ /* 0x000fe20000004100 */
[----:B------:R-:W-:Y:S01]  /*ace0*/  SHF.R.U32.HI R20, RZ, 0x10, R21 ;  /* 0x00000010ff147819 */ /* 0x000fe20000011615 */
[--C-:B------:R-:W-:Y:S01]  /*acf0*/  HADD2.F32 R21, -RZ, R13.reuse.H1_H1 ;  /* 0x3000000dff157230 */ /* 0x100fe20000004100 */
[--C-:B------:R-:W-:Y:S01]  /*ad00*/  SHF.R.U64 R12, R26, 0x10, R27.reuse ;  /* 0x000000101a0c7819 */ /* 0x100fe2000000121b */
[----:B------:R-:W-:Y:S01]  /*ad10*/  HADD2.F32 R13, -RZ, R13.H0_H0 ;  /* 0x2000000dff0d7230 */ /* 0x000fe20000004100 */
[----:B------:R-:W-:Y:S01]  /*ad20*/  SHF.R.U32.HI R26, RZ, 0x10, R27 ;  /* 0x00000010ff1a7819 */ /* 0x000fe2000001161b */
[----:B------:R-:W-:Y:S02]  /*ad30*/  HADD2.F32 R20, -RZ, R20.H0_H0 ;  /* 0x20000014ff147230 */ /* 0x000fe40000004100 */
[----:B------:R-:W-:-:S02]  /*ad40*/  HADD2.F32 R14, -RZ, R14.H0_H0 ;  /* 0x2000000eff0e7230 */ /* 0x000fc40000004100 */
[----:B------:R-:W-:Y:S02]  /*ad50*/  HADD2.F32 R26, -RZ, R26.H0_H0 ;  /* 0x2000001aff1a7230 */ /* 0x000fe40000004100 */
[----:B------:R-:W-:Y:S02]  /*ad60*/  HADD2.F32 R15, -RZ, R15.H0_H0 ;  /* 0x2000000fff0f7230 */ /* 0x000fe40000004100 */
[----:B------:R-:W-:Y:S02]  /*ad70*/  HADD2.F32 R12, -RZ, R12.H0_H0 ;  /* 0x2000000cff0c7230 */ /* 0x000fe40000004100 */
[--C-:B-1----:R-:W-:Y:S02]  /*ad80*/  HADD2.F32 R16, -RZ, R11.reuse.H0_H0 ;  /* 0x2000000bff107230 */ /* 0x102fe40000004100 */
[----:B------:R-:W-:Y:S02]  /*ad90*/  HADD2.F32 R11, -RZ, R11.H1_H1 ;  /* 0x3000000bff0b7230 */ /* 0x000fe40000004100 */
[----:B------:R-:W-:-:S02]  /*ada0*/  HADD2.F32 R17, -RZ, R8.H0_H0 ;  /* 0x20000008ff117230 */ /* 0x000fc40000004100 */
[----:B------:R-:W-:Y:S01]  /*adb0*/  HADD2.F32 R18, -RZ, R8.H1_H1 ;  /* 0x30000008ff127230 */ /* 0x000fe20000004100 */
[CC--:B------:R-:W-:Y:S01]  /*adc0*/  FMUL.FTZ R23, R11.reuse, R20.reuse ;  /* 0x000000140b177220 */ /* 0x0c0fe20000410000 */
[--C-:B------:R-:W-:Y:S01]  /*add0*/  HADD2.F32 R8, -RZ, R10.reuse.H0_H0 ;  /* 0x2000000aff087230 */ /* 0x100fe20000004100 */
[C---:B------:R-:W-:Y:S01]  /*ade0*/  FMUL.FTZ R20, R16.reuse, R20 ;  /* 0x0000001410147220 */ /* 0x040fe20000410000 */
[----:B------:R-:W-:Y:S01]  /*adf0*/  HADD2.F32 R10, -RZ, R10.H1_H1 ;  /* 0x3000000aff0a7230 */ /* 0x000fe20000004100 */
[-C--:B------:R-:W-:Y:S01]  /*ae00*/  FFMA.FTZ R23, R16, R26.reuse, -R23 ;  /* 0x0000001a10177223 */ /* 0x080fe20000010817 */
[--C-:B------:R-:W-:Y:S01]  /*ae10*/  HADD2.F32 R19, -RZ, R9.reuse.H0_H0 ;  /* 0x20000009ff137230 */ /* 0x100fe20000004100 */
[----:B------:R-:W-:Y:S01]  /*ae20*/  FFMA.FTZ R20, R11, R26, R20 ;  /* 0x0000001a0b147223 */ /* 0x000fe20000010014 */
[----:B------:R-:W-:Y:S01]  /*ae30*/  HADD2.F32 R9, -RZ, R9.H1_H1 ;  /* 0x30000009ff097230 */ /* 0x000fe20000004100 */
[----:B------:R-:W-:Y:S02]  /*ae40*/  FMUL.FTZ R11, R10, R13 ;  /* 0x0000000d0a0b7220 */ /* 0x000fe40000410000 */
[----:B------:R-:W-:-:S02]  /*ae50*/  FMUL.FTZ R24, R18, R21 ;  /* 0x0000001512187220 */ /* 0x000fc40000410000 */
[C---:B------:R-:W-:Y:S02]  /*ae60*/  FMUL.FTZ R13, R8.reuse, R13 ;  /* 0x0000000d080d7220 */ /* 0x040fe40000410000 */
[-C--:B------:R-:W-:Y:S02]  /*ae70*/  FMUL.FTZ R16, R9, R14.reuse ;  /* 0x0000000e09107220 */ /* 0x080fe40000410000 */
[----:B------:R-:W-:Y:S02]  /*ae80*/  FMUL.FTZ R21, R17, R21 ;  /* 0x0000001511157220 */ /* 0x000fe40000410000 */
[----:B------:R-:W-:Y:S02]  /*ae90*/  FMUL.FTZ R14, R19, R14 ;  /* 0x0000000e130e7220 */ /* 0x000fe40000410000 */
[----:B------:R-:W-:Y:S01]  /*aea0*/  FFMA.FTZ R8, R8, R15, -R11 ;  /* 0x0000000f08087223 */ /* 0x000fe2000001080b */
[----:B------:R-:W-:Y:S01]  /*aeb0*/  F2FP.PACK_AB R11, R20, R23 ;  /* 0x00000017140b723e */ /* 0x000fe200000000ff */
[----:B------:R-:W-:-:S02]  /*aec0*/  FFMA.FTZ R13, R10, R15, R13 ;  /* 0x0000000f0a0d7223 */ /* 0x000fc4000001000d */
[-C--:B------:R-:W-:Y:S02]  /*aed0*/  FFMA.FTZ R24, R17, R22.reuse, -R24 ;  /* 0x0000001611187223 */ /* 0x080fe40000010818 */
[----:B------:R-:W-:Y:S01]  /*aee0*/  FFMA.FTZ R21, R18, R22, R21 ;  /* 0x0000001612157223 */ /* 0x000fe20000010015 */
[----:B------:R-:W-:Y:S01]  /*aef0*/  F2FP.PACK_AB R10, R13, R8 ;  /* 0x000000080d0a723e */ /* 0x000fe200000000ff */
[-C--:B------:R-:W-:Y:S02]  /*af00*/  FFMA.FTZ R16, R19, R12.reuse, -R16 ;  /* 0x0000000c13107223 */ /* 0x080fe40000010810 */
[----:B------:R-:W-:Y:S01]  /*af10*/  FFMA.FTZ R9, R9, R12, R14 ;  /* 0x0000000c09097223 */ /* 0x000fe2000001000e */
[----:B------:R-:W-:-:S04]  /*af20*/  F2FP.PACK_AB R8, R21, R24 ;  /* 0x000000181508723e */ /* 0x000fc800000000ff */
[----:B------:R-:W-:-:S05]  /*af30*/  F2FP.PACK_AB R9, R9, R16 ;  /* 0x000000100909723e */ /* 0x000fca00000000ff */
[----:B------:R1:W-:Y:S01]  /*af40*/  STS.128 [R122+0x1f080], R8 ;  /* 0x01f080087a007388 */ /* 0x0003e20000000c00 */
[----:B------:R-:W-:Y:S05]  /*af50*/  BRA `(.L_x_387) ;  /* 0x0000484000007947 */ /* 0x000fea0003800000 */
.L_x_354:
[----:B------:R-:W-:Y:S01]  /*af60*/  PLOP3.LUT P0, PT, PT, PT, UP3, 0x80, 0x0 ;  /* 0x000000000000781c */ /* 0x000fe20003f0f038 */
[----:B------:R-:W-:Y:S01]  /*af70*/  IMAD.MOV.U32 R17, RZ, RZ, R15 ;  /* 0x000000ffff117224 */ /* 0x000fe200078e000f */
        /* <DEDUP_REMOVED lines=9> */
[----:B------:R-:W-:-:S02]  /*b010*/  CS2R R100, SRZ ;  /* 0x0000000000647805 */ /* 0x000fc4000001ff00 */
[----:B------:R-:W-:Y:S01]  /*b020*/  @P0 IMAD.HI.U32 R12, R11, c[0x0][0x2c8], RZ ;  /* 0x0000b2000b0c0a27 */ /* 0x000fe200078e00ff */
[----:B------:R-:W-:-:S13]  /*b030*/  PLOP3.LUT P0, PT, PT, PT, UP3, 0x80, 0x0 ;  /* 0x000000000000781c */ /* 0x000fda0003f0f038 */
[----:B------:R-:W-:-:S04]  /*b040*/  @P0 SHF.R.U32.HI R11, RZ, c[0x0][0x2cc], R12 ;  /* 0x0000b300ff0b0a19 */ /* 0x000fc8000001160c */
[----:B------:R-:W-:Y:S01]  /*b050*/  SHF.R.S32.HI R12, RZ, 0x1f, R11 ;  /* 0x0000001fff0c7819 */ /* 0x000fe2000001140b */
[----:B------:R-:W-:-:S04]  /*b060*/  IMAD.WIDE.U32 R16, R11, c[0x0][0x280], R16 ;  /* 0x0000a0000b107a25 */ /* 0x000fc800078e0010 */
[----:B------:R-:W-:Y:S01]  /*b070*/  IMAD R14, R12, c[0x0][0x280], RZ ;  /* 0x0000a0000c0e7a24 */ /* 0x000fe200078e02ff */
[----:B------:R-:W-:Y:S01]  /*b080*/  LEA R15, P0, R16, c[0x0][0x270], 0x1 ;  /* 0x00009c00100f7a11 */ /* 0x000fe200078008ff */
[----:B------:R-:W-:Y:S02]  /*b090*/  IMAD R12, R12, c[0x0][0x290], RZ ;  /* 0x0000a4000c0c7a24 */ /* 0x000fe400078e02ff */
[C---:B------:R-:W-:Y:S02]  /*b0a0*/  IMAD R14, R11.reuse, c[0x0][0x284], R14 ;  /* 0x0000a1000b0e7a24 */ /* 0x040fe400078e020e */
[----:B------:R-:W-:Y:S01]  /*b0b0*/  IMAD R12, R11, c[0x0][0x294], R12 ;  /* 0x0000a5000b0c7a24 */ /* 0x000fe200078e020c */
[----:B------:R1:W2:Y:S02]  /*b0c0*/  SHFL.IDX PT, R18, R15, RZ, 0x181f ;  /* 0x00181fff0f127589 */ /* 0x0002a400000e0000 */
[----:B------:R-:W-:Y:S02]  /*b0d0*/  IADD3 R14, R17, R14, RZ ;  /* 0x0000000e110e7210 */ /* 0x000fe40007ffe0ff */
[----:B------:R-:W-:-:S02]  /*b0e0*/  MOV R17, R13 ;  /* 0x0000000d00117202 */ /* 0x000fc40000000f00 */
[----:B------:R-:W-:Y:S01]  /*b0f0*/  LEA.HI.X R14, R16, c[0x0][0x274], R14, 0x1, P0 ;  /* 0x00009d00100e7a11 */ /* 0x000fe200000f0c0e */
[----:B------:R-:W-:-:S04]  /*b100*/  IMAD.MOV.U32 R16, RZ, RZ, R64 ;  /* 0x000000ffff107224 */ /* 0x000fc800078e0040 */
[----:B------:R-:W-:Y:S01]  /*b110*/  IMAD.WIDE.U32 R16, R11, c[0x0][0x290], R16 ;  /* 0x0000a4000b107a25 */ /* 0x000fe200078e0010 */
[----:B------:R1:W3:Y:S03]  /*b120*/  SHFL.IDX PT, R19, R14, RZ, 0x181f ;  /* 0x00181fff0e137589 */ /* 0x0002e600000e0000 */
[----:B------:R-:W-:Y:S01]  /*b130*/  IMAD.IADD R12, R17, 0x1, R12 ;  /* 0x00000001110c7824 */ /* 0x000fe200078e020c */
[----:B------:R-:W-:-:S04]  /*b140*/  LEA R13, P0, R16, c[0x0][0x288], 0x1 ;  /* 0x0000a200100d7a11 */ /* 0x000fc800078008ff */
[----:B------:R-:W-:Y:S02]  /*b150*/  LEA.HI.X R12, R16, c[0x0][0x28c], R12, 0x1, P0 ;  /* 0x0000a300100c7a11 */ /* 0x000fe400000f0c0c */
[----:B------:R1:W4:Y:S04]  /*b160*/  SHFL.IDX PT, R16, R13, RZ, 0x181f ;  /* 0x00181fff0d107589 */ /* 0x00032800000e0000 */
[----:B------:R1:W1:Y:S01]  /*b170*/  SHFL.IDX PT, R17, R12, RZ, 0x181f ;  /* 0x00181fff0c117589 */ /* 0x00026200000e0000 */
[----:B------:R-:W-:Y:S05]  /*b180*/  @P1 BRA `(.L_x_395) ;  /* 0x0000019000001947 */ /* 0x000fea0003800000 */
[----:B--2---:R-:W-:Y:S01]  /*b190*/  ISETP.GE.AND P0, PT, R80, c[0x0][0x27c], PT ;  /* 0x00009f0050007a0c */ /* 0x004fe20003f06270 */
[----:B------:R-:W-:Y:S01]  /*b1a0*/  CS2R R106, SRZ ;  /* 0x00000000006a7805 */ /* 0x000fe2000001ff00 */
[----:B------:R-:W-:Y:S01]  /*b1b0*/  CS2R R104, SRZ ;  /* 0x0000000000687805 */ /* 0x000fe2000001ff00 */
[----:B------:R-:W-:Y:S01]  /*b1c0*/  CS2R R102, SRZ ;  /* 0x0000000000667805 */ /* 0x000fe2000001ff00 */
[----:B------:R-:W-:-:S09]  /*b1d0*/  CS2R R100, SRZ ;  /* 0x0000000000647805 */ /* 0x000fd2000001ff00 */
[C---:B------:R-:W-:Y:S01]  /*b1e0*/  @!P0 IMAD.SHL.U32 R21, R80.reuse, 0x2, RZ ;  /* 0x0000000250158824 */ /* 0x040fe200078e00ff */
[----:B------:R-:W-:-:S04]  /*b1f0*/  @!P0 SHF.L.U64.HI R11, R80, 0x1, R99 ;  /* 0x00000001500b8819 */ /* 0x000fc80000010263 */
[----:B------:R-:W-:-:S05]  /*b200*/  @!P0 IADD3 R22, P1, R18, R21, RZ ;  /* 0x0000001512168210 */ /* 0x000fca0007f3e0ff */
[----:B---3--:R-:W-:Y:S01]  /*b210*/  @!P0 IMAD.X R23, R19, 0x1, R11, P1 ;  /* 0x0000000113178824 */ /* 0x008fe200008e060b */
[----:B----4-:R-:W-:-:S04]  /*b220*/  @!P0 IADD3 R20, P1, R16, R21, RZ ;  /* 0x0000001510148210 */ /* 0x010fc80007f3e0ff */
[----:B------:R2:W5:Y:S01]  /*b230*/  @!P0 LD.E.128 R104, [R22.64] ;  /* 0x0000001e16688980 */ /* 0x000562000c101d00 */
[----:B-1----:R-:W-:-:S05]  /*b240*/  @!P0 IMAD.X R21, R17, 0x1, R11, P1 ;  /* 0x0000000111158824 */ /* 0x002fca00008e060b */
[----:B------:R2:W5:Y:S01]  /*b250*/  @!P0 LD.E.128 R100, [R20.64] ;  /* 0x0000001e14648980 */ /* 0x000562000c101d00 */
[----:B------:R-:W-:Y:S01]  /*b260*/  ISETP.GE.AND P0, PT, R62, c[0x0][0x27c], PT ;  /* 0x00009f003e007a0c */ /* 0x000fe20003f06270 */
[----:B------:R-:W-:-:S12]  /*b270*/  CS2R R94, SRZ ;  /* 0x00000000005e7805 */ /* 0x000fd8000001ff00 */
[----:B------:R-:W-:-:S04]  /*b280*/  @!P0 SHF.R.S32.HI R11, RZ, 0x1f, R62 ;  /* 0x0000001fff0b8819 */ /* 0x000fc8000001143e */
[----:B------:R-:W-:-:S04]  /*b290*/  @!P0 LEA.HI R11, R11, R62, RZ, 0x3 ;  /* 0x0000003e0b0b8211 */ /* 0x000fc800078f18ff */
[----:B------:R-:W-:Y:S01]  /*b2a0*/  @!P0 LOP3.LUT R11, R11, 0xfffffff8, RZ, 0xc0, !PT ;  /* 0xfffffff80b0b8812 */ /* 0x000fe200078ec0ff */
[----:B------:R-:W-:Y:S01]  /*b2b0*/  CS2R R92, SRZ ;  /* 0x00000000005c7805 */ /* 0x000fe2000001ff00 */
[----:B------:R-:W-:Y:S01]  /*b2c0*/  CS2R R90, SRZ ;  /* 0x00000000005a7805 */ /* 0x000fe2000001ff00 */
[----:B------:R-:W-:Y:S02]  /*b2d0*/  CS2R R88, SRZ ;  /* 0x0000000000587805 */ /* 0x000fe4000001ff00 */
[----:B------:R-:W-:-:S04]  /*b2e0*/  @!P0 IMAD.WIDE R18, R11, 0x2, R18 ;  /* 0x000000020b128825 */ /* 0x000fc800078e0212 */
[----:B------:R-:W-:Y:S01]  /*b2f0*/  @!P0 IMAD.WIDE R16, R11, 0x2, R16 ;  /* 0x000000020b108825 */ /* 0x000fe200078e0210 */
[----:B------:R2:W5:Y:S04]  /*b300*/  @!P0 LD.E.128 R92, [R18.64] ;  /* 0x0000001e125c8980 */ /* 0x000568000c101d00 */
[----:B------:R2:W5:Y:S02]  /*b310*/  @!P0 LD.E.128 R88, [R16.64] ;  /* 0x0000001e10588980 */ /* 0x000564000c101d00 */
.L_x_395:
[----:B--2---:R-:W-:Y:S05]  /*b320*/  BSYNC B0 ;  /* 0x0000000000007941 */ /* 0x004fea0003800000 */
.L_x_394:
[----:B------:R-:W-:Y:S01]  /*b330*/  ISETP.NE.AND P0, PT, R10, RZ, PT ;  /* 0x000000ff0a00720c */ /* 0x000fe20003f05270 */
[----:B-----5:R-:W-:Y:S01]  /*b340*/  IMAD.MOV.U32 R11, RZ, RZ, R94 ;  /* 0x000000ffff0b7224 */ /* 0x020fe200078e005e */
[----:B----4-:R-:W-:Y:S01]  /*b350*/  MOV R16, R93 ;  /* 0x0000005d00107202 */ /* 0x010fe20000000f00 */
[----:B------:R-:W-:Y:S01]  /*b360*/  IMAD.MOV.U32 R10, RZ, RZ, R95 ;  /* 0x000000ffff0a7224 */ /* 0x000fe200078e005f */
[----:B------:R2:W4:Y:S01]  /*b370*/  SHFL.IDX PT, R21, R14, 0x1, 0x181f ;  /* 0x00381f000e157f89 */ /* 0x00052200000e0000 */
[----:B-1----:R-:W-:Y:S01]  /*b380*/  IMAD.MOV.U32 R17, RZ, RZ, R92 ;  /* 0x000000ffff117224 */ /* 0x002fe200078e005c */
        /* <DEDUP_REMOVED lines=8> */
[----:B------:R2:W1:Y:S01]  /*b410*/  SHFL.IDX PT, R20, R15, 0x1, 0x181f ;  /* 0x00381f000f147f89 */ /* 0x00046200000e0000 */
[----:B------:R-:W-:Y:S01]  /*b420*/  CS2R R74, SRZ ;  /* 0x00000000004a7805 */ /* 0x000fe2000001ff00 */
[----:B------:R-:W-:Y:S01]  /*b430*/  PRMT R128, R10, 0x5410, R11 ;  /* 0x000054100a807816 */ /* 0x000fe2000000000b */
[----:B------:R-:W-:Y:S01]  /*b440*/  IMAD.MOV.U32 R11, RZ, RZ, R90 ;  /* 0x000000ffff0b7224 */ /* 0x000fe200078e005a */
[----:B------:R-:W-:Y:S01]  /*b450*/  MOV R10, R91 ;  /* 0x0000005b000a7202 */ /* 0x000fe20000000f00 */
[----:B---3--:R2:W3:Y:S01]  /*b460*/  SHFL.IDX PT, R19, R12, 0x1, 0x181f ;  /* 0x00381f000c137f89 */ /* 0x0084e200000e0000 */
        /* <DEDUP_REMOVED lines=9> */
[----:B------:R-:W-:Y:S01]  /*b500*/  CS2R R50, SRZ ;  /* 0x0000000000327805 */ /* 0x000fe2000001ff00 */
[----:B------:R-:W-:Y:S01]  /*b510*/  PRMT R115, R10, 0x5410, R11 ;  /* 0x000054100a737816 */ /* 0x000fe2000000000b */
[----:B------:R-:W-:Y:S01]  /*b520*/  IMAD.MOV.U32 R11, RZ, RZ, R100 ;  /* 0x000000ffff0b7224 */ /* 0x000fe200078e0064 */
[----:B------:R-:W-:Y:S01]  /*b530*/  MOV R10, R101 ;  /* 0x00000065000a7202 */ /* 0x000fe20000000f00 */
[----:B------:R-:W-:Y:S01]  /*b540*/  CS2R R48, SRZ ;  /* 0x0000000000307805 */ /* 0x000fe2000001ff00 */
[----:B------:R-:W-:Y:S01]  /*b550*/  CS2R R70, SRZ ;  /* 0x0000000000467805 */ /* 0x000fe2000001ff00 */
[----:B------:R-:W-:Y:S01]  /*b560*/  CS2R R68, SRZ ;  /* 0x0000000000447805 */ /* 0x000fe2000001ff00 */
[----:B------:R-:W-:Y:S01]  /*b570*/  PRMT R125, R10, 0x5410, R11 ;  /* 0x000054100a7d7816 */ /* 0x000fe2000000000b */
[----:B------:R-:W-:Y:S05]  /*b580*/  @P0 BRA `(.L_x_397) ;  /* 0x0000019000000947 */ /* 0x000fea0003800000 */
[----:B----4-:R-:W-:Y:S01]  /*b590*/  ISETP.GE.AND P0, PT, R80, c[0x0][0x27c], PT ;  /* 0x00009f0050007a0c */ /* 0x010fe20003f06270 */
[----:B------:R-:W-:Y:S01]  /*b5a0*/  CS2R R74, SRZ ;  /* 0x00000000004a7805 */ /* 0x000fe2000001ff00 */
[----:B------:R-:W-:Y:S01]  /*b5b0*/  CS2R R72, SRZ ;  /* 0x0000000000487805 */ /* 0x000fe2000001ff00 */
[----:B------:R-:W-:Y:S01]  /*b5c0*/  CS2R R70, SRZ ;  /* 0x0000000000467805 */ /* 0x000fe2000001ff00 */
[----:B------:R-:W-:-:S09]  /*b5d0*/  CS2R R68, SRZ ;  /* 0x0000000000447805 */ /* 0x000fd2000001ff00 */
[C---:B------:R-:W-:Y:S01]  /*b5e0*/  @!P0 IMAD.SHL.U32 R11, R80.reuse, 0x2, RZ ;  /* 0x00000002500b8824 */ /* 0x040fe200078e00ff */
[----:B------:R-:W-:-:S04]  /*b5f0*/  @!P0 SHF.L.U64.HI R17, R80, 0x1, R99 ;  /* 0x0000000150118819 */ /* 0x000fc80000010263 */
[----:B-1----:R-:W-:-:S05]  /*b600*/  @!P0 IADD3 R22, P1, R20, R11, RZ ;  /* 0x0000000b14168210 */ /* 0x002fca0007f3e0ff */
[----:B------:R-:W-:Y:S01]  /*b610*/  @!P0 IMAD.X R23, R21, 0x1, R17, P1 ;  /* 0x0000000115178824 */ /* 0x000fe200008e0611 */
[----:B------:R-:W-:-:S04]  /*b620*/  @!P0 IADD3 R16, P1, R18, R11, RZ ;  /* 0x0000000b12108210 */ /* 0x000fc80007f3e0ff */
[----:B------:R1:W5:Y:S01]  /*b630*/  @!P0 LD.E.128 R72, [R22.64] ;  /* 0x0000001e16488980 */ /* 0x000362000c101d00 */
[----:B---3--:R-:W-:-:S05]  /*b640*/  @!P0 IMAD.X R17, R19, 0x1, R17, P1 ;  /* 0x0000000113118824 */ /* 0x008fca00008e0611 */
[----:B------:R1:W5:Y:S01]  /*b650*/  @!P0 LD.E.128 R68, [R16.64] ;  /* 0x0000001e10448980 */ /* 0x000362000c101d00 */
[----:B------:R-:W-:-:S13]  /*b660*/  ISETP.GE.AND P0, PT, R62, c[0x0][0x27c], PT ;  /* 0x00009f003e007a0c */ /* 0x000fda0003f06270 */
[----:B------:R-:W-:-:S04]  /*b670*/  @!P0 SHF.R.S32.HI R11, RZ, 0x1f, R62 ;  /* 0x0000001fff0b8819 */ /* 0x000fc8000001143e */
[----:B------:R-:W-:-:S04]  /*b680*/  @!P0 LEA.HI R10, R11, R62, RZ, 0x3 ;  /* 0x0000003e0b0a8211 */ /* 0x000fc800078f18ff */
[----:B------:R-:W-:Y:S01]  /*b690*/  @!P0 LOP3.LUT R10, R10, 0xfffffff8, RZ, 0xc0, !PT ;  /* 0xfffffff80a0a8812 */ /* 0x000fe200078ec0ff */
[----:B------:R-:W-:Y:S01]  /*b6a0*/  CS2R R58, SRZ ;  /* 0x00000000003a7805 */ /* 0x000fe2000001ff00 */
[----:B------:R-:W-:Y:S01]  /*b6b0*/  CS2R R56, SRZ ;  /* 0x0000000000387805 */ /* 0x000fe2000001ff00 */
[----:B------:R-:W-:Y:S01]  /*b6c0*/  CS2R R50, SRZ ;  /* 0x0000000000327805 */ /* 0x000fe2000001ff00 */
[----:B------:R-:W-:Y:S01]  /*b6d0*/  CS2R R48, SRZ ;  /* 0x0000000000307805 */ /* 0x000fe2000001ff00 */
[----:B------:R-:W-:-:S04]  /*b6e0*/  @!P0 IMAD.WIDE R20, R10, 0x2, R20 ;  /* 0x000000020a148825 */ /* 0x000fc800078e0214 */
[----:B------:R-:W-:Y:S01]  /*b6f0*/  @!P0 IMAD.WIDE R10, R10, 0x2, R18 ;  /* 0x000000020a0a8825 */ /* 0x000fe200078e0212 */
[----:B------:R1:W5:Y:S04]  /*b700*/  @!P0 LD.E.128 R56, [R20.64] ;  /* 0x0000001e14388980 */ /* 0x000368000c101d00 */
[----:B------:R1:W5:Y:S02]  /*b710*/  @!P0 LD.E.128 R48, [R10.64] ;  /* 0x0000001e0a308980 */ /* 0x000364000c101d00 */
.L_x_397:
[----:B----4-:R-:W-:Y:S05]  /*b720*/  BSYNC B0 ;  /* 0x0000000000007941 */ /* 0x010fea0003800000 */
.L_x_396:
[----:B------:R-:W-:Y:S01]  /*b730*/  ISETP.NE.AND P0, PT, R9, RZ, PT ;  /* 0x000000ff0900720c */ /* 0x000fe20003f05270 */
[----:B-1---5:R-:W-:Y:S01]  /*b740*/  IMAD.MOV.U32 R16, RZ, RZ, R58 ;  /* 0x000000ffff107224 */ /* 0x022fe200078e003a */
[----:B------:R-:W-:Y:S01]  /*b750*/  MOV R9, R57 ;  /* 0x0000003900097202 */ /* 0x000fe20000000f00 */
[----:B------:R-:W-:Y:S01]  /*b760*/  IMAD.MOV.U32 R11, RZ, RZ, R59 ;  /* 0x000000ffff0b7224 */ /* 0x000fe200078e003b */
[----:B------:R1:W4:Y:S01]  /*b770*/  SHFL.IDX PT, R21, R14, 0x2, 0x181f ;  /* 0x00581f000e157f89 */ /* 0x00032200000e0000 */
        /* <DEDUP_REMOVED lines=17> */
[----:B---3--:R1:W3:Y:S01]  /*b890*/  SHFL.IDX PT, R19, R12, 0x2, 0x181f ;  /* 0x00581f000c137f89 */ /* 0x0082e200000e0000 */
        /* <DEDUP_REMOVED lines=17> */
[----:B--2-4-:R-:W-:Y:S01]  /*b9b0*/  ISETP.GE.AND P0, PT, R80, c[0x0][0x27c], PT ;  /* 0x00009f0050007a0c */ /* 0x014fe20003f06270 */
[----:B------:R-:W-:Y:S01]  /*b9c0*/  CS2R R42, SRZ ;  /* 0x00000000002a7805 */ /* 0x000fe2000001ff00 */
[----:B------:R-:W-:Y:S01]  /*b9d0*/  CS2R R40, SRZ ;  /* 0x0000000000287805 */ /* 0x000fe2000001ff00 */
[----:B------:R-:W-:Y:S01]  /*b9e0*/  CS2R R34, SRZ ;  /* 0x0000000000227805 */ /* 0x000fe2000001ff00 */
[----:B------:R-:W-:Y:S01]  /*b9f0*/  CS2R R32, SRZ ;  /* 0x0000000000207805 */ /* 0x000fe2000001ff00 */
[----:B------:R-:W-:Y:S01]  /*ba00*/  CS2R R46, SRZ ;  /* 0x00000000002e7805 */ /* 0x000fe2000001ff00 */
[----:B------:R-:W-:Y:S01]  /*ba10*/  CS2R R44, SRZ ;  /* 0x00000000002c7805 */ /* 0x000fe2000001ff00 */
[----:B------:R-:W-:Y:S01]  /*ba20*/  CS2R R38, SRZ ;  /* 0x0000000000267805 */ /* 0x000fe2000001ff00 */
[----:B------:R-:W-:-:S05]  /*ba30*/  CS2R R36, SRZ ;  /* 0x0000000000247805 */ /* 0x000fca000001ff00 */
[C---:B------:R-:W-:Y:S01]  /*ba40*/  @!P0 IMAD.SHL.U32 R9, R80.reuse, 0x2, RZ ;  /* 0x0000000250098824 */ /* 0x040fe200078e00ff */
[----:B------:R-:W-:-:S04]  /*ba50*/  @!P0 SHF.L.U64.HI R10, R80, 0x1, R99 ;  /* 0x00000001500a8819 */ /* 0x000fc80000010263 */
[----:B------:R-:W-:-:S05]  /*ba60*/  @!P0 IADD3 R16, P1, R20, R9, RZ ;  /* 0x0000000914108210 */ /* 0x000fca0007f3e0ff */
[----:B------:R-:W-:Y:S01]  /*ba70*/  @!P0 IMAD.X R17, R21, 0x1, R10, P1 ;  /* 0x0000000115118824 */ /* 0x000fe200008e060a */
[----:B-1----:R-:W-:-:S04]  /*ba80*/  @!P0 IADD3 R22, P1, R18, R9, RZ ;  /* 0x0000000912168210 */ /* 0x002fc80007f3e0ff */
[----:B------:R1:W5:Y:S01]  /*ba90*/  @!P0 LD.E.128 R40, [R16.64] ;  /* 0x0000001e10288980 */ /* 0x000362000c101d00 */
[----:B---3--:R-:W-:Y:S01]  /*baa0*/  @!P0 IMAD.X R23, R19, 0x1, R10, P1 ;  /* 0x0000000113178824 */ /* 0x008fe200008e060a */
[----:B------:R-:W-:-:S04]  /*bab0*/  ISETP.GE.AND P1, PT, R62, c[0x0][0x27c], PT ;  /* 0x00009f003e007a0c */ /* 0x000fc80003f26270 */
[----:B------:R1:W5:Y:S09]  /*bac0*/  @!P0 LD.E.128 R32, [R22.64] ;  /* 0x0000001e16208980 */ /* 0x000372000c101d00 */
[----:B------:R-:W-:-:S04]  /*bad0*/  @!P1 SHF.R.S32.HI R9, RZ, 0x1f, R62 ;  /* 0x0000001fff099819 */ /* 0x000fc8000001143e */
[----:B------:R-:W-:-:S04]  /*bae0*/  @!P1 LEA.HI R9, R9, R62, RZ, 0x3 ;  /* 0x0000003e09099211 */ /* 0x000fc800078f18ff */
[----:B------:R-:W-:-:S05]  /*baf0*/  @!P1 LOP3.LUT R9, R9, 0xfffffff8, RZ, 0xc0, !PT ;  /* 0xfffffff809099812 */ /* 0x000fca00078ec0ff */
[----:B------:R-:W-:-:S04]  /*bb00*/  @!P1 IMAD.WIDE R20, R9, 0x2, R20 ;  /* 0x0000000209149825 */ /* 0x000fc800078e0214 */
[----:B------:R-:W-:Y:S01]  /*bb10*/  @!P1 IMAD.WIDE R18, R9, 0x2, R18 ;  /* 0x0000000209129825 */ /* 0x000fe200078e0212 */
[----:B------:R1:W5:Y:S04]  /*bb20*/  @!P1 LD.E.128 R44, [R20.64] ;  /* 0x0000001e142c9980 */ /* 0x000368000c101d00 */
[----:B------:R1:W5:Y:S02]  /*bb30*/  @!P1 LD.E.128 R36, [R18.64] ;  /* 0x0000001e12249980 */ /* 0x000364000c101d00 */
.L_x_399:
[----:B--2-4-:R-:W-:Y:S05]  /*bb40*/  BSYNC B0 ;  /* 0x0000000000007941 */ /* 0x014fea0003800000 */
.L_x_398:
[----:B------:R-:W-:Y:S01]  /*bb50*/  ISETP.NE.AND P0, PT, R8, RZ, PT ;  /* 0x000000ff0800720c */ /* 0x000fe20003f05270 */
[----:B-----5:R-:W-:Y:S01]  /*bb60*/  IMAD.MOV.U32 R9, RZ, RZ, R46 ;  /* 0x000000ffff097224 */ /* 0x020fe200078e002e */
        /* <DEDUP_REMOVED lines=12> */
[----:B------:R2:W3:Y:S01]  /*bc30*/  SHFL.IDX PT, R64, R15, 0x3, 0x181f ;  /* 0x00781f000f407f89 */ /* 0x0004e200000e0000 */
[----:B------:R-:W-:Y:S01]  /*bc40*/  CS2R R26, SRZ ;  /* 0x00000000001a7805 */ /* 0x000fe2000001ff00 */
[----:B------:R-:W-:Y:S01]  /*bc50*/  PRMT R96, R8, 0x5410, R9 ;  /* 0x0000541008607816 */ /* 0x000fe20000000009 */
[----:B------:R-:W-:Y:S01]  /*bc60*/  IMAD.MOV.U32 R9, RZ, RZ, R38 ;  /* 0x000000ffff097224 */ /* 0x000fe200078e0026 */
[----:B------:R-:W-:Y:S01]  /*bc70*/  MOV R8, R39 ;  /* 0x0000002700087202 */ /* 0x000fe20000000f00 */
[----:B------:R2:W1:Y:S01]  /*bc80*/  SHFL.IDX PT, R67, R12, 0x3, 0x181f ;  /* 0x00781f000c437f89 */ /* 0x00046200000e0000 */
        /* <DEDUP_REMOVED lines=9> */
[----:B-1----:R-:W-:Y:S01]  /*bd20*/  CS2R R22, SRZ ;  /* 0x0000000000167805 */ /* 0x002fe2000001ff00 */
[----:B------:R-:W-:Y:S01]  /*bd30*/  PRMT R81, R8, 0x5410, R9 ;  /* 0x0000541008517816 */ /* 0x000fe20000000009 */
[----:B------:R-:W-:Y:S01]  /*bd40*/  IMAD.MOV.U32 R9, RZ, RZ, R32 ;  /* 0x000000ffff097224 */ /* 0x000fe200078e0020 */
[----:B------:R-:W-:Y:S01]  /*bd50*/  MOV R8, R33 ;  /* 0x0000002100087202 */ /* 0x000fe20000000f00 */
[----:B------:R-:W-:Y:S01]  /*bd60*/  CS2R R20, SRZ ;  /* 0x0000000000147805 */ /* 0x000fe2000001ff00 */
[----:B---3--:R-:W-:Y:S01]  /*bd70*/  CS2R R18, SRZ ;  /* 0x0000000000127805 */ /* 0x008fe2000001ff00 */
[----:B------:R-:W-:Y:S01]  /*bd80*/  CS2R R16, SRZ ;  /* 0x0000000000107805 */ /* 0x000fe2000001ff00 */
[----:B------:R-:W-:Y:S01]  /*bd90*/  PRMT R85, R8, 0x5410, R9 ;  /* 0x0000541008557816 */ /* 0x000fe20000000009 */
[----:B------:R-:W-:Y:S05]  /*bda0*/  @P0 BRA `(.L_x_401) ;  /* 0x0000019000000947 */ /* 0x000fea0003800000 */
[----:B----4-:R-:W-:Y:S01]  /*bdb0*/  ISETP.GE.AND P0, PT, R80, c[0x0][0x27c], PT ;  /* 0x00009f0050007a0c */ /* 0x010fe20003f06270 */
[----:B------:R-:W-:Y:S01]  /*bdc0*/  CS2R R26, SRZ ;  /* 0x00000000001a7805 */ /* 0x000fe2000001ff00 */
[----:B------:R-:W-:Y:S01]  /*bdd0*/  ISETP.GE.AND P1, PT, R62, c[0x0][0x27c], PT ;  /* 0x00009f003e007a0c */ /* 0x000fe20003f26270 */
[----:B------:R-:W-:Y:S01]  /*bde0*/  CS2R R24, SRZ ;  /* 0x0000000000187805 */ /* 0x000fe2000001ff00 */
[----:B------:R-:W-:Y:S01]  /*bdf0*/  CS2R R18, SRZ ;  /* 0x0000000000127805 */ /* 0x000fe2000001ff00 */
[----:B------:R-:W-:Y:S01]  /*be00*/  CS2R R16, SRZ ;  /* 0x0000000000107805 */ /* 0x000fe2000001ff00 */
[----:B------:R-:W-:Y:S01]  /*be10*/  CS2R R30, SRZ ;  /* 0x00000000001e7805 */ /* 0x000fe2000001ff00 */
[----:B------:R-:W-:Y:S01]  /*be20*/  CS2R R28, SRZ ;  /* 0x00000000001c7805 */ /* 0x000fe2000001ff00 */
[----:B------:R-:W-:Y:S01]  /*be30*/  CS2R R22, SRZ ;  /* 0x0000000000167805 */ /* 0x000fe2000001ff00 */
[----:B------:R-:W-:-:S04]  /*be40*/  CS2R R20, SRZ ;  /* 0x0000000000147805 */ /* 0x000fc8000001ff00 */
[C---:B------:R-:W-:Y:S01]  /*be50*/  @!P0 IMAD.SHL.U32 R9, R80.reuse, 0x2, RZ ;  /* 0x0000000250098824 */ /* 0x040fe200078e00ff */
[----:B------:R-:W-:Y:S02]  /*be60*/  @!P0 SHF.L.U64.HI R10, R80, 0x1, R99 ;  /* 0x00000001500a8819 */ /* 0x000fe40000010263 */
[----:B------:R-:W-:Y:S02]  /*be70*/  @!P1 SHF.R.S32.HI R11, RZ, 0x1f, R62 ;  /* 0x0000001fff0b9819 */ /* 0x000fe4000001143e */
[----:B--2---:R-:W-:Y:S02]  /*be80*/  @!P0 IADD3 R12, P2, R64, R9, RZ ;  /* 0x00000009400c8210 */ /* 0x004fe40007f5e0ff */
[----:B------:R-:W-:-:S03]  /*be90*/  @!P1 LEA.HI R8, R11, R62, RZ, 0x3 ;  /* 0x0000003e0b089211 */ /* 0x000fc600078f18ff */
[----:B------:R-:W-:Y:S01]  /*bea0*/  @!P0 IMAD.X R13, R65, 0x1, R10, P2 ;  /* 0x00000001410d8824 */ /* 0x000fe200010e060a */
[----:B------:R-:W-:Y:S02]  /*beb0*/  @!P1 LOP3.LUT R8, R8, 0xfffffff8, RZ, 0xc0, !PT ;  /* 0xfffffff808089812 */ /* 0x000fe400078ec0ff */
[----:B------:R-:W-:Y:S02]  /*bec0*/  @!P0 IADD3 R14, P2, R66, R9, RZ ;  /* 0x00000009420e8210 */ /* 0x000fe40007f5e0ff */
[----:B------:R1:W5:Y:S01]  /*bed0*/  @!P0 LD.E.128 R24, [R12.64] ;  /* 0x0000001e0c188980 */ /* 0x000362000c101d00 */
[----:B------:R-:W-:-:S04]  /*bee0*/  @!P1 IMAD.WIDE R64, R8, 0x2, R64 ;  /* 0x0000000208409825 */ /* 0x000fc800078e0240 */
[----:B------:R-:W-:Y:S01]  /*bef0*/  @!P0 IMAD.X R15, R67, 0x1, R10, P2 ;  /* 0x00000001430f8824 */ /* 0x000fe200010e060a */
[----:B------:R1:W5:Y:S01]  /*bf00*/  @!P1 LD.E.128 R28, [R64.64] ;  /* 0x0000001e401c9980 */ /* 0x000362000c101d00 */
[----:B------:R-:W-:-:S03]  /*bf10*/  @!P1 IMAD.WIDE R8, R8, 0x2, R66 ;  /* 0x0000000208089825 */ /* 0x000fc600078e0242 */
[----:B------:R1:W5:Y:S04]  /*bf20*/  @!P0 LD.E.128 R16, [R14.64] ;  /* 0x0000001e0e108980 */ /* 0x000368000c101d00 */
[----:B------:R1:W5:Y:S02]  /*bf30*/  @!P1 LD.E.128 R20, [R8.64] ;  /* 0x0000001e08149980 */ /* 0x000364000c101d00 */
.L_x_401:
[----:B----4-:R-:W-:Y:S05]  /*bf40*/  BSYNC B0 ;  /* 0x0000000000007941 */ /* 0x010fea0003800000 */
.L_x_400:
        /* <DEDUP_REMOVED lines=21> */
[----:B------:R-:W-:Y:S01]  /*c0a0*/  PRMT R67, R67, 0x5410, R8 ;  /* 0x0000541043437816 */ /* 0x000fe20000000008 */
        /* <DEDUP_REMOVED lines=13> */
[----:B------:R-:W-:Y:S01]  /*c180*/  IMAD.MOV.U32 R124, RZ, RZ, c[0x0][0x27c] ;  /* 0x00009f00ff7c7624 */ /* 0x000fe200078e00ff */
[----:B------:R-:W-:Y:S04]  /*c190*/  BSSY B0, `(.L_x_404) ;  /* 0x0000061000007945 */ /* 0x000fe80003800000 */
[----:B------:R-:W-:-:S07]  /*c1a0*/  SHF.R.U32.HI R124, RZ, 0x3, R124 ;  /* 0x00000003ff7c7819 */ /* 0x000fce000001167c */
[----:B------:R-:W-:Y:S05]  /*c1b0*/  @P0 BRA `(.L_x_405) ;  /* 0x000005e000000947 */ /* 0x000fea0003800000 */
[----:B------:R-:W-:Y:S01]  /*c1c0*/  IADD3 R10, R61, R124, RZ ;  /* 0x0000007c3d0a7210 */ /* 0x000fe20007ffe0ff */
[----:B--2---:R-:W1:Y:S01]  /*c1d0*/  LDS.128 R12, [R122+0x10080] ;  /* 0x010080007a0c7984 */ /* 0x004e620000000c00 */
[----:B------:R-:W-:Y:S01]  /*c1e0*/  SHF.R.U32.HI R129, RZ, 0x10, R101 ;  /* 0x00000010ff817819 */ /* 0x000fe20000011665 */
[--C-:B------:R-:W-:Y:S01]  /*c1f0*/  HADD2.F32 R134, -RZ, R125.reuse.H0_H0 ;  /* 0x2000007dff867230 */ /* 0x100fe20000004100 */
[----:B------:R-:W-:Y:S01]  /*c200*/  SHF.R.S32.HI R9, RZ, 0x1f, R10 ;  /* 0x0000001fff097819 */ /* 0x000fe2000001140a */
[----:B------:R-:W-:Y:S01]  /*c210*/  HADD2.F32 R125, -RZ, R125.H1_H1 ;  /* 0x3000007dff7d7230 */ /* 0x000fe20000004100 */
[----:B------:R-:W-:Y:S01]  /*c220*/  SHF.L.U32 R8, R10, 0x3, RZ ;  /* 0x000000030a087819 */ /* 0x000fe200000006ff */
[----:B------:R-:W-:Y:S01]  /*c230*/  HADD2.F32 R142, -RZ, R129.H0_H0 ;  /* 0x20000081ff8e7230 */ /* 0x000fe20000004100 */
[----:B------:R-:W-:Y:S01]  /*c240*/  LEA.HI R9, R9, R10, RZ, 0x3 ;  /* 0x0000000a09097211 */ /* 0x000fe200078f18ff */
[--C-:B------:R-:W-:Y:S01]  /*c250*/  HADD2.F32 R140, -RZ, R127.reuse.H0_H0 ;  /* 0x2000007fff8c7230 */ /* 0x100fe20000004100 */
[----:B------:R-:W-:Y:S01]  /*c260*/  LOP3.LUT R11, R121, 0x38, R8, 0xf8, !PT ;  /* 0x00000038790b7812 */ /* 0x000fe200078ef808 */
[----:B------:R-:W-:Y:S01]  /*c270*/  HADD2.F32 R127, -RZ, R127.H1_H1 ;  /* 0x3000007fff7f7230 */ /* 0x000fe20000004100 */
[----:B------:R-:W-:Y:S01]  /*c280*/  SHF.L.U32 R9, R9, 0xa, RZ ;  /* 0x0000000a09097819 */ /* 0x000fe200000006ff */
[----:B------:R-:W-:Y:S01]  /*c290*/  HADD2.F32 R129, -RZ, R126.H0_H0 ;  /* 0x2000007eff817230 */ /* 0x000fe20000004100 */
[----:B------:R-:W-:-:S02]  /*c2a0*/  LOP3.LUT R8, R11, R120, RZ, 0x3c, !PT ;  /* 0x000000780b087212 */ /* 0x000fc400078e3cff */
[----:B------:R-:W-:Y:S02]  /*c2b0*/  LOP3.LUT R9, R9, 0x7fffe000, RZ, 0xc0, !PT ;  /* 0x7fffe00009097812 */ /* 0x000fe400078ec0ff */
[----:B------:R-:W-:Y:S02]  /*c2c0*/  SHF.R.U64 R100, R100, 0x10, R101 ;  /* 0x0000001064647819 */ /* 0x000fe40000001265 */
[----:B------:R-:W-:Y:S02]  /*c2d0*/  IADD3 R8, R8, R9, R119 ;  /* 0x0000000908087210 */ /* 0x000fe40007ffe077 */
[----:B------:R-:W-:Y:S01]  /*c2e0*/  SHF.R.U64 R101, R106, 0x10, R107 ;  /* 0x000000106a657819 */ /* 0x000fe2000000126b */
[----:B------:R-:W-:Y:S01]  /*c2f0*/  HADD2.F32 R100, -RZ, R100.H0_H0 ;  /* 0x20000064ff647230 */ /* 0x000fe20000004100 */
[----:B------:R-:W-:Y:S02]  /*c300*/  SHF.L.U32 R123, R8, 0x1, RZ ;  /* 0x00000001087b7819 */ /* 0x000fe400000006ff */
[----:B------:R-:W-:-:S02]  /*c310*/  SHF.R.U64 R104, R104, 0x10, R105 ;  /* 0x0000001068687819 */ /* 0x000fc40000001269 */
[----:B------:R-:W-:Y:S01]  /*c320*/  SHF.R.U32.HI R106, RZ, 0x10, R107 ;  /* 0x00000010ff6a7819 */ /* 0x000fe2000001166b */
[----:B------:R-:W2:Y:S01]  /*c330*/  LDS.128 R8, [R123+0x10080] ;  /* 0x010080007b087984 */ /* 0x000ea20000000c00 */
[----:B------:R-:W-:Y:S01]  /*c340*/  SHF.R.U32.HI R105, RZ, 0x10, R105 ;  /* 0x00000010ff697819 */ /* 0x000fe20000011669 */
[----:B------:R-:W-:Y:S01]  /*c350*/  HADD2.F32 R104, -RZ, R104.H0_H0 ;  /* 0x20000068ff687230 */ /* 0x000fe20000004100 */
[--C-:B------:R-:W-:Y:S01]  /*c360*/  SHF.R.U64 R102, R102, 0x10, R103.reuse ;  /* 0x0000001066667819 */ /* 0x100fe20000001267 */
[----:B------:R-:W-:Y:S01]  /*c370*/  HADD2.F32 R106, -RZ, R106.H0_H0 ;  /* 0x2000006aff6a7230 */ /* 0x000fe20000004100 */
[----:B------:R-:W-:Y:S01]  /*c380*/  SHF.R.U32.HI R103, RZ, 0x10, R103 ;  /* 0x00000010ff677819 */ /* 0x000fe20000011667 */
[----:B------:R-:W-:Y:S02]  /*c390*/  HADD2.F32 R146, -RZ, R105.H0_H0 ;  /* 0x20000069ff927230 */ /* 0x000fe40000004100 */
[----:B------:R-:W-:Y:S02]  /*c3a0*/  HADD2.F32 R105, -RZ, R126.H1_H1 ;  /* 0x3000007eff697230 */ /* 0x000fe40000004100 */
[----:B------:R-:W-:-:S02]  /*c3b0*/  HADD2.F32 R102, -RZ, R102.H0_H0 ;  /* 0x20000066ff667230 */ /* 0x000fc40000004100 */
[--C-:B-1----:R-:W-:Y:S02]  /*c3c0*/  HADD2.F32 R107, -RZ, R13.reuse.H0_H0 ;  /* 0x2000000dff6b7230 */ /* 0x102fe40000004100 */
[--C-:B------:R-:W-:Y:S02]  /*c3d0*/  HADD2.F32 R130, -RZ, R12.reuse.H0_H0 ;  /* 0x2000000cff827230 */ /* 0x100fe40000004100 */
[----:B------:R-:W-:Y:S01]  /*c3e0*/  HADD2.F32 R13, -RZ, R13.H1_H1 ;  /* 0x3000000dff0d7230 */ /* 0x000fe20000004100 */
[----:B------:R-:W-:Y:S01]  /*c3f0*/  FMUL.FTZ R138, R107, R134 ;  /* 0x000000866b8a7220 */ /* 0x000fe20000410000 */
[----:B------:R-:W-:Y:S01]  /*c400*/  HADD2.F32 R131, -RZ, R12.H1_H1 ;  /* 0x3000000cff837230 */ /* 0x000fe20000004100 */
[----:B------:R-:W-:Y:S01]  /*c410*/  FMUL.FTZ R148, R130, R125 ;  /* 0x0000007d82947220 */ /* 0x000fe20000410000 */
[--C-:B------:R-:W-:Y:S01]  /*c420*/  HADD2.F32 R12, -RZ, R14.reuse.H0_H0 ;  /* 0x2000000eff0c7230 */ /* 0x100fe20000004100 */
[----:B------:R-:W-:Y:S01]  /*c430*/  FMUL.FTZ R144, R13, R142 ;  /* 0x0000008e0d907220 */ /* 0x000fe20000410000 */
[----:B------:R-:W-:Y:S01]  /*c440*/  HADD2.F32 R132, -RZ, R14.H1_H1 ;  /* 0x3000000eff847230 */ /* 0x000fe20000004100 */
[----:B------:R-:W-:Y:S01]  /*c450*/  FMUL.FTZ R139, R131, R100 ;  /* 0x00000064838b7220 */ /* 0x000fe20000410000 */
[----:B------:R-:W-:-:S02]  /*c460*/  HADD2.F32 R14, -RZ, R15.H0_H0 ;  /* 0x2000000fff0e7230 */ /* 0x000fc40000004100 */
[----:B------:R-:W-:-:S03]  /*c470*/  HADD2.F32 R15, -RZ, R15.H1_H1 ;  /* 0x3000000fff0f7230 */ /* 0x000fc60000004100 */
[----:B------:R-:W-:Y:S01]  /*c480*/  FMUL.FTZ R126, R14, R129 ;  /* 0x000000810e7e7220 */ /* 0x000fe20000410000 */
[--C-:B--2---:R-:W-:Y:S02]  /*c490*/  HADD2.F32 R133, -RZ, R9.reuse.H0_H0 ;  /* 0x20000009ff857230 */ /* 0x104fe40000004100 */
[----:B------:R-:W-:Y:S02]  /*c4a0*/  HADD2.F32 R9, -RZ, R9.H1_H1 ;  /* 0x30000009ff097230 */ /* 0x000fe40000004100 */
[--C-:B------:R-:W-:Y:S01]  /*c4b0*/  HADD2.F32 R135, -RZ, R8.reuse.H0_H0 ;  /* 0x20000008ff877230 */ /* 0x100fe20000004100 */
[C---:B------:R-:W-:Y:S01]  /*c4c0*/  FMUL.FTZ R134, R133.reuse, R134 ;  /* 0x0000008685867220 */ /* 0x040fe20000410000 */
[----:B------:R-:W-:Y:S01]  /*c4d0*/  HADD2.F32 R136, -RZ, R8.H1_H1 ;  /* 0x30000008ff887230 */ /* 0x000fe20000004100 */
[----:B------:R-:W-:Y:S01]  /*c4e0*/  FFMA.FTZ R138, R133, R140, R138 ;  /* 0x0000008c858a7223 */ /* 0x000fe2000001008a */
[----:B------:R-:W-:Y:S01]  /*c4f0*/  HADD2.F32 R8, -RZ, R10.H0_H0 ;  /* 0x2000000aff087230 */ /* 0x000fe20000004100 */
[----:B------:R-:W-:Y:S01]  /*c500*/  FMUL.FTZ R142, R9, R142 ;  /* 0x0000008e098e7220 */ /* 0x000fe20000410000 */
[----:B------:R-:W-:Y:S01]  /*c510*/  HADD2.F32 R133, -RZ, R128.H1_H1 ;  /* 0x30000080ff857230 */ /* 0x000fe20000004100 */
[C---:B------:R-:W-:Y:S01]  /*c520*/  FMUL.FTZ R125, R135.reuse, R125 ;  /* 0x0000007d877d7220 */ /* 0x040fe20000410000 */
[----:B------:R-:W-:Y:S01]  /*c530*/  HADD2.F32 R137, -RZ, R10.H1_H1 ;  /* 0x3000000aff897230 */ /* 0x000fe20000004100 */
[----:B------:R-:W-:Y:S01]  /*c540*/  FFMA.FTZ R148, R135, R127, R148 ;  /* 0x0000007f87947223 */ /* 0x000fe20000010094 */
[----:B------:R-:W-:Y:S01]  /*c550*/  HADD2.F32 R135, -RZ, R128.H0_H0 ;  /* 0x20000080ff877230 */ /* 0x000fe20000004100 */
[----:B------:R-:W-:Y:S01]  /*c560*/  FFMA.FTZ R9, R9, R146, R144 ;  /* 0x0000009209097223 */ /* 0x000fe20000010090 */
[----:B------:R-:W-:Y:S01]  /*c570*/  HADD2.F32 R144, -RZ, R103.H0_H0 ;  /* 0x20000067ff907230 */ /* 0x000fe20000004100 */
[-C--:B------:R-:W-:Y:S01]  /*c580*/  FMUL.FTZ R128, R12, R105.reuse ;  /* 0x000000690c807220 */ /* 0x080fe20000410000 */
[--C-:B------:R-:W-:Y:S01]  /*c590*/  HADD2.F32 R10, -RZ, R11.reuse.H0_H0 ;  /* 0x2000000bff0a7230 */ /* 0x100fe20000004100 */
[C---:B------:R-:W-:Y:S01]  /*c5a0*/  FMUL.FTZ R105, R8.reuse, R105 ;  /* 0x0000006908697220 */ /* 0x040fe20000410000 */
[----:B------:R-:W-:Y:S01]  /*c5b0*/  HADD2.F32 R11, -RZ, R11.H1_H1 ;  /* 0x3000000bff0b7230 */ /* 0x000fe20000004100 */
[----:B------:R-:W-:Y:S01]  /*c5c0*/  FFMA.FTZ R103, R8, R133, R128 ;  /* 0x0000008508677223 */ /* 0x000fe20000010080 */
[----:B------:R-:W-:Y:S01]  /*c5d0*/  F2FP.PACK_AB R9, R9, R138 ;  /* 0x0000008a0909723e */ /* 0x000fe200000000ff */
[----:B------:R-:W-:-:S02]  /*c5e0*/  FMUL.FTZ R8, R15, R144 ;  /* 0x000000900f087220 */ /* 0x000fc40000410000 */
[C---:B------:R-:W-:Y:S02]  /*c5f0*/  FMUL.FTZ R144, R11.reuse, R144 ;  /* 0x000000900b907220 */ /* 0x040fe40000410000 */
[----:B------:R-:W-:Y:S01]  /*c600*/  FFMA.FTZ R11, R11, R106, R8 ;  /* 0x0000006a0b0b7223 */ /* 0x000fe20000010008 */
[----:B------:R-:W-:Y:S01]  /*c610*/  HADD2.F32 R8, -RZ, R101.H0_H0 ;  /* 0x20000065ff087230 */ /* 0x000fe20000004100 */
[----:B------:R-:W-:Y:S02]  /*c620*/  FMUL.FTZ R129, R10, R129 ;  /* 0x000000810a817220 */ /* 0x000fe40000410000 */
[----:B------:R-:W-:Y:S02]  /*c630*/  FFMA.FTZ R101, R136, R104, R139 ;  /* 0x0000006888657223 */ /* 0x000fe4000001008b */
[----:B------:R-:W-:Y:S02]  /*c640*/  FFMA.FTZ R126, R10, R135, R126 ;  /* 0x000000870a7e7223 */ /* 0x000fe4000001007e */
[----:B------:R-:W-:-:S02]  /*c650*/  FMUL.FTZ R100, R136, R100 ;  /* 0x0000006488647220 */ /* 0x000fc40000410000 */
[----:B------:R-:W-:Y:S01]  /*c660*/  FMUL.FTZ R139, R137, R102 ;  /* 0x00000066898b7220 */ /* 0x000fe20000410000 */
[----:B------:R-:W-:Y:S01]  /*c670*/  F2FP.PACK_AB R11, R11, R126 ;  /* 0x0000007e0b0b723e */ /* 0x000fe200000000ff */
[----:B------:R-:W-:Y:S02]  /*c680*/  FMUL.FTZ R10, R132, R102 ;  /* 0x00000066840a7220 */ /* 0x000fe40000410000 */
[----:B------:R-:W-:Y:S02]  /*c690*/  FFMA.FTZ R105, R12, R133, -R105 ;  /* 0x000000850c697223 */ /* 0x000fe40000010869 */
[----:B------:R-:W-:Y:S02]  /*c6a0*/  FFMA.FTZ R129, R14, R135, -R129 ;  /* 0x000000870e817223 */ /* 0x000fe40000010881 */
[----:B------:R-:W-:Y:S02]  /*c6b0*/  FFMA.FTZ R134, R107, R140, -R134 ;  /* 0x0000008c6b867223 */ /* 0x000fe40000010886 */
[----:B------:R-:W-:-:S02]  /*c6c0*/  FFMA.FTZ R13, R13, R146, -R142 ;  /* 0x000000920d0d7223 */ /* 0x000fc4000001088e */
[----:B------:R-:W-:Y:S02]  /*c6d0*/  FFMA.FTZ R125, R130, R127, -R125 ;  /* 0x0000007f827d7223 */ /* 0x000fe4000001087d */
[----:B------:R-:W-:Y:S01]  /*c6e0*/  FFMA.FTZ R144, R15, R106, -R144 ;  /* 0x0000006a0f907223 */ /* 0x000fe20000010890 */
[----:B------:R-:W-:Y:S01]  /*c6f0*/  F2FP.PACK_AB R13, R13, R134 ;  /* 0x000000860d0d723e */ /* 0x000fe200000000ff */
[----:B------:R-:W-:Y:S02]  /*c700*/  FFMA.FTZ R12, R131, R104, -R100 ;  /* 0x00000068830c7223 */ /* 0x000fe40000010864 */
[-C--:B------:R-:W-:Y:S01]  /*c710*/  FFMA.FTZ R14, R132, R8.reuse, -R139 ;  /* 0x00000008840e7223 */ /* 0x080fe2000001088b */
[----:B------:R-:W-:Y:S01]  /*c720*/  F2FP.PACK_AB R15, R144, R129 ;  /* 0x00000081900f723e */ /* 0x000fe200000000ff */
[----:B------:R-:W-:Y:S01]  /*c730*/  FFMA.FTZ R10, R137, R8, R10 ;  /* 0x00000008890a7223 */ /* 0x000fe2000001000a */
[----:B------:R-:W-:Y:S02]  /*c740*/  F2FP.PACK_AB R12, R12, R125 ;  /* 0x0000007d0c0c723e */ /* 0x000fe400000000ff */
[----:B------:R-:W-:-:S02]  /*c750*/  F2FP.PACK_AB R14, R14, R105 ;  /* 0x000000690e0e723e */ /* 0x000fc400000000ff */
[----:B------:R-:W-:Y:S02]  /*c760*/  F2FP.PACK_AB R8, R101, R148 ;  /* 0x000000946508723e */ /* 0x000fe400000000ff */
[----:B------:R-:W-:Y:S01]  /*c770*/  F2FP.PACK_AB R10, R10, R103 ;  /* 0x000000670a0a723e */ /* 0x000fe200000000ff */
[----:B------:R1:W-:Y:S04]  /*c780*/  STS.128 [R122+0x10080], R12 ;  /* 0x0100800c7a007388 */ /* 0x0003e80000000c00 */
[----:B------:R1:W-:Y:S02]  /*c790*/  STS.128 [R123+0x10080], R8 ;  /* 0x010080087b007388 */ /* 0x0003e40000000c00 */
.L_x_405:
[----:B------:R-:W-:Y:S05]  /*c7a0*/  BSYNC B0 ;  /* 0x0000000000007941 */ /* 0x000fea0003800000 */
.L_x_404:
[----:B------:R-:W-:-:S13]  /*c7b0*/  ISETP.GE.AND P0, PT, R62, c[0x0][0x27c], PT ;  /* 0x00009f003e007a0c */ /* 0x000fda0003f06270 */
[----:B------:R-:W-:Y:S05]  /*c7c0*/  @P0 BRA `(.L_x_403) ;  /* 0x0000067000000947 */ /* 0x000fea0003800000 */
[----:B-1----:R-:W-:Y:S01]  /*c7d0*/  SHF.R.S32.HI R11, RZ, 0x1f, R62 ;  /* 0x0000001fff0b7819 */ /* 0x002fe2000001143e */
[----:B------:R-:W-:Y:S01]  /*c7e0*/  HADD2.F32 R126, -RZ, R116.H0_H0 ;  /* 0x20000074ff7e7230 */ /* 0x000fe20000004100 */
[----:B------:R-:W-:Y:S01]  /*c7f0*/  SHF.R.U32.HI R102, RZ, 0x10, R89 ;  /* 0x00000010ff667819 */ /* 0x000fe20000011659 */
[--C-:B------:R-:W-:Y:S01]  /*c800*/  HADD2.F32 R106, -RZ, R115.reuse.H0_H0 ;  /* 0x20000073ff6a7230 */ /* 0x100fe20000004100 */
[CC--:B--2---:R-:W-:Y:S01]  /*c810*/  LEA.HI R13, R11.reuse, R62.reuse, RZ, 0x3 ;  /* 0x0000003e0b0d7211 */ /* 0x0c4fe200078f18ff */
[----:B------:R-:W-:Y:S01]  /*c820*/  HADD2.F32 R134, -RZ, R118.H0_H0 ;  /* 0x20000076ff867230 */ /* 0x000fe20000004100 */
[----:B------:R-:W-:Y:S01]  /*c830*/  LEA.HI R11, R11, R62, RZ, 0x6 ;  /* 0x0000003e0b0b7211 */ /* 0x000fe200078f30ff */
[----:B------:R-:W-:Y:S01]  /*c840*/  HADD2.F32 R102, -RZ, R102.H0_H0 ;  /* 0x20000066ff667230 */ /* 0x000fe20000004100 */
[----:B------:R-:W-:Y:S01]  /*c850*/  LEA.HI.SX32 R9, R13, R124, 0x1d ;  /* 0x0000007c0d097211 */ /* 0x000fe200078feaff */
[----:B------:R-:W-:Y:S01]  /*c860*/  HADD2.F32 R115, -RZ, R115.H1_H1 ;  /* 0x30000073ff737230 */ /* 0x000fe20000004100 */
[----:B------:R-:W-:Y:S01]  /*c870*/  SHF.L.U32 R11, R11, 0x7, RZ ;  /* 0x000000070b0b7819 */ /* 0x000fe200000006ff */
[--C-:B------:R-:W-:Y:S01]  /*c880*/  HADD2.F32 R124, -RZ, R117.reuse.H0_H0 ;  /* 0x20000075ff7c7230 */ /* 0x100fe20000004100 */
[----:B------:R-:W-:Y:S01]  /*c890*/  SHF.R.S32.HI R8, RZ, 0x1f, R9 ;  /* 0x0000001fff087819 */ /* 0x000fe20000011409 */
[----:B------:R-:W-:Y:S01]  /*c8a0*/  HADD2.F32 R117, -RZ, R117.H1_H1 ;  /* 0x30000075ff757230 */ /* 0x000fe20000004100 */
[----:B------:R-:W-:-:S02]  /*c8b0*/  SHF.L.U32 R10, R9, 0x3, RZ ;  /* 0x00000003090a7819 */ /* 0x000fc400000006ff */
[----:B------:R-:W-:Y:S02]  /*c8c0*/  LEA.HI R8, R8, R9, RZ, 0x3 ;  /* 0x0000000908087211 */ /* 0x000fe400078f18ff */
[C---:B------:R-:W-:Y:S02]  /*c8d0*/  LOP3.LUT R13, R121.reuse, 0x38, R13, 0xf8, !PT ;  /* 0x00000038790d7812 */ /* 0x040fe400078ef80d */
[----:B------:R-:W-:Y:S02]  /*c8e0*/  LOP3.LUT R121, R121, 0x38, R10, 0xf8, !PT ;  /* 0x0000003879797812 */ /* 0x000fe400078ef80a */
[----:B------:R-:W-:Y:S02]  /*c8f0*/  SHF.L.U32 R8, R8, 0xa, RZ ;  /* 0x0000000a08087819 */ /* 0x000fe400000006ff */
[----:B------:R-:W-:Y:S02]  /*c900*/  LOP3.LUT R11, R11, 0x7fffe000, RZ, 0xc0, !PT ;  /* 0x7fffe0000b0b7812 */ /* 0x000fe400078ec0ff */
[----:B------:R-:W-:-:S02]  /*c910*/  LOP3.LUT R12, R13, R120, RZ, 0x3c, !PT ;  /* 0x000000780d0c7212 */ /* 0x000fc400078e3cff */
[----:B------:R-:W-:Y:S02]  /*c920*/  LOP3.LUT R120, R121, R120, RZ, 0x3c, !PT ;  /* 0x0000007879787212 */ /* 0x000fe400078e3cff */
[----:B------:R-:W-:Y:S02]  /*c930*/  LOP3.LUT R8, R8, 0x7fffe000, RZ, 0xc0, !PT ;  /* 0x7fffe00008087812 */ /* 0x000fe400078ec0ff */
[--C-:B------:R-:W-:Y:S02]  /*c940*/  IADD3 R11, R12, R11, R119.reuse ;  /* 0x0000000b0c0b7210 */ /* 0x100fe40007ffe077 */
[----:B------:R-:W-:Y:S02]  /*c950*/  IADD3 R8, R120, R8, R119 ;  /* 0x0000000878087210 */ /* 0x000fe40007ffe077 */
[----:B------:R-:W-:Y:S02]  /*c960*/  SHF.L.U32 R100, R11, 0x1, RZ ;  /* 0x000000010b647819 */ /* 0x000fe400000006ff */
[----:B------:R-:W-:-:S02]  /*c970*/  SHF.L.U32 R101, R8, 0x1, RZ ;  /* 0x0000000108657819 */ /* 0x000fc400000006ff */
[--C-:B------:R-:W-:Y:S01]  /*c980*/  SHF.R.U64 R92, R92, 0x10, R93.reuse ;  /* 0x000000105c5c7819 */ /* 0x100fe2000000125d */
[----:B------:R-:W1:Y:S01]  /*c990*/  LDS.128 R12, [R100+0x10080] ;  /* 0x01008000640c7984 */ /* 0x000e620000000c00 */
[----:B------:R-:W-:Y:S02]  /*c9a0*/  SHF.R.U32.HI R93, RZ, 0x10, R93 ;  /* 0x00000010ff5d7819 */ /* 0x000fe4000001165d */
[----:B------:R-:W-:Y:S01]  /*c9b0*/  SHF.R.U64 R88, R88, 0x10, R89 ;  /* 0x0000001058587819 */ /* 0x000fe20000001259 */
[----:B------:R-:W2:Y:S01]  /*c9c0*/  LDS.128 R8, [R101+0x10080] ;  /* 0x0100800065087984 */ /* 0x000ea20000000c00 */
[--C-:B------:R-:W-:Y:S01]  /*c9d0*/  SHF.R.U64 R89, R94, 0x10, R95.reuse ;  /* 0x000000105e597819 */ /* 0x100fe2000000125f */
[----:B------:R-:W-:Y:S01]  /*c9e0*/  HADD2.F32 R130, -RZ, R93.H0_H0 ;  /* 0x2000005dff827230 */ /* 0x000fe20000004100 */
[----:B------:R-:W-:Y:S01]  /*c9f0*/  SHF.R.U32.HI R94, RZ, 0x10, R95 ;  /* 0x00000010ff5e7819 */ /* 0x000fe2000001165f */
[----:B------:R-:W-:Y:S01]  /*ca00*/  HADD2.F32 R92, -RZ, R92.H0_H0 ;  /* 0x2000005cff5c7230 */ /* 0x000fe20000004100 */
[----:B------:R-:W-:-:S02]  /*ca10*/  SHF.R.U64 R90, R90, 0x10, R91 ;  /* 0x000000105a5a7819 */ /* 0x000fc4000000125b */
[----:B------:R-:W-:Y:S01]  /*ca20*/  SHF.R.U32.HI R91, RZ, 0x10, R91 ;  /* 0x00000010ff5b7819 */ /* 0x000fe2000001165b */
[----:B------:R-:W-:Y:S02]  /*ca30*/  HADD2.F32 R136, -RZ, R94.H0_H0 ;  /* 0x2000005eff887230 */ /* 0x000fe40000004100 */
[--C-:B-1----:R-:W-:Y:S02]  /*ca40*/  HADD2.F32 R103, -RZ, R13.reuse.H1_H1 ;  /* 0x3000000dff677230 */ /* 0x102fe40000004100 */
[----:B------:R-:W-:Y:S02]  /*ca50*/  HADD2.F32 R95, -RZ, R13.H0_H0 ;  /* 0x2000000dff5f7230 */ /* 0x000fe40000004100 */
[----:B------:R-:W-:Y:S01]  /*ca60*/  HADD2.F32 R13, -RZ, R15.H0_H0 ;  /* 0x2000000fff0d7230 */ /* 0x000fe20000004100 */
[----:B------:R-:W-:Y:S01]  /*ca70*/  FMUL.FTZ R128, R103, R102 ;  /* 0x0000006667807220 */ /* 0x000fe20000410000 */
[--C-:B--2---:R-:W-:Y:S01]  /*ca80*/  HADD2.F32 R119, -RZ, R9.reuse.H1_H1 ;  /* 0x30000009ff777230 */ /* 0x104fe20000004100 */
[----:B------:R-:W-:Y:S01]  /*ca90*/  FMUL.FTZ R122, R95, R106 ;  /* 0x0000006a5f7a7220 */ /* 0x000fe20000410000 */
[----:B------:R-:W-:Y:S01]  /*caa0*/  HADD2.F32 R107, -RZ, R9.H0_H0 ;  /* 0x20000009ff6b7230 */ /* 0x000fe20000004100 */
[----:B------:R-:W-:Y:S01]  /*cab0*/  FMUL.FTZ R132, R13, R126 ;  /* 0x0000007e0d847220 */ /* 0x000fe20000410000 */
[----:B------:R-:W-:Y:S01]  /*cac0*/  HADD2.F32 R9, -RZ, R11.H0_H0 ;  /* 0x2000000bff097230 */ /* 0x000fe20000004100 */
[C---:B------:R-:W-:Y:S01]  /*cad0*/  FMUL.FTZ R102, R119.reuse, R102 ;  /* 0x0000006677667220 */ /* 0x040fe20000410000 */
[----:B------:R-:W-:Y:S01]  /*cae0*/  HADD2.F32 R104, -RZ, R12.H0_H0 ;  /* 0x2000000cff687230 */ /* 0x000fe20000004100 */
[----:B------:R-:W-:Y:S01]  /*caf0*/  FFMA.FTZ R119, R119, R130, R128 ;  /* 0x0000008277777223 */ /* 0x000fe20000010080 */
[----:B------:R-:W-:Y:S01]  /*cb00*/  HADD2.F32 R15, -RZ, R15.H1_H1 ;  /* 0x3000000fff0f7230 */ /* 0x000fe20000004100 */
[C---:B------:R-:W-:Y:S01]  /*cb10*/  FMUL.FTZ R126, R9.reuse, R126 ;  /* 0x0000007e097e7220 */ /* 0x040fe20000410000 */
[----:B------:R-:W-:Y:S01]  /*cb20*/  HADD2.F32 R128, -RZ, R91.H0_H0 ;  /* 0x2000005bff807230 */ /* 0x000fe20000004100 */
[----:B------:R-:W-:Y:S01]  /*cb30*/  FFMA.FTZ R132, R9, R134, R132 ;  /* 0x0000008609847223 */ /* 0x000fe20000010084 */
[----:B------:R-:W-:Y:S01]  /*cb40*/  HADD2.F32 R120, -RZ, R8.H0_H0 ;  /* 0x20000008ff787230 */ /* 0x000fe20000004100 */
[-C--:B------:R-:W-:Y:S01]  /*cb50*/  FMUL.FTZ R9, R104, R115.reuse ;  /* 0x0000007368097220 */ /* 0x080fe20000410000 */
[----:B------:R-:W-:Y:S01]  /*cb60*/  HADD2.F32 R105, -RZ, R12.H1_H1 ;  /* 0x3000000cff697230 */ /* 0x000fe20000004100 */
[-C--:B------:R-:W-:Y:S01]  /*cb70*/  FMUL.FTZ R94, R15, R128.reuse ;  /* 0x000000800f5e7220 */ /* 0x080fe20000410000 */
[----:B------:R-:W-:Y:S01]  /*cb80*/  HADD2.F32 R11, -RZ, R11.H1_H1 ;  /* 0x3000000bff0b7230 */ /* 0x000fe20000004100 */
[C---:B------:R-:W-:Y:S01]  /*cb90*/  FMUL.FTZ R115, R120.reuse, R115 ;  /* 0x0000007378737220 */ /* 0x040fe20000410000 */
[----:B------:R-:W-:Y:S01]  /*cba0*/  HADD2.F32 R12, -RZ, R14.H0_H0 ;  /* 0x2000000eff0c7230 */ /* 0x000fe20000004100 */
[----:B------:R-:W-:Y:S01]  /*cbb0*/  FFMA.FTZ R120, R120, R117, R9 ;  /* 0x0000007578787223 */ /* 0x000fe20000010009 */
[----:B------:R-:W-:Y:S01]  /*cbc0*/  HADD2.F32 R91, -RZ, R116.H1_H1 ;  /* 0x30000074ff5b7230 */ /* 0x000fe20000004100 */
[----:B------:R-:W-:Y:S01]  /*cbd0*/  FMUL.FTZ R128, R11, R128 ;  /* 0x000000800b807220 */ /* 0x000fe20000410000 */
[----:B------:R-:W-:Y:S01]  /*cbe0*/  HADD2.F32 R121, -RZ, R8.H1_H1 ;  /* 0x30000008ff797230 */ /* 0x000fe20000004100 */
[C---:B------:R-:W-:Y:S01]  /*cbf0*/  FMUL.FTZ R106, R107.reuse, R106 ;  /* 0x0000006a6b6a7220 */ /* 0x040fe20000410000 */
[----:B------:R-:W-:Y:S01]  /*cc00*/  HADD2.F32 R8, -RZ, R10.H0_H0 ;  /* 0x2000000aff087230 */ /* 0x000fe20000004100 */
[----:B------:R-:W-:Y:S01]  /*cc10*/  FFMA.FTZ R122, R107, R124, R122 ;  /* 0x0000007c6b7a7223 */ /* 0x000fe2000001007a */
[----:B------:R-:W-:Y:S01]  /*cc20*/  HADD2.F32 R9, -RZ, R118.H1_H1 ;  /* 0x30000076ff097230 */ /* 0x000fe20000004100 */
[----:B------:R-:W-:Y:S01]  /*cc30*/  FFMA.FTZ R11, R11, R136, R94 ;  /* 0x000000880b0b7223 */ /* 0x000fe2000001005e */
[----:B------:R-:W-:Y:S01]  /*cc40*/  HADD2.F32 R14, -RZ, R14.H1_H1 ;  /* 0x3000000eff0e7230 */ /* 0x000fe20000004100 */
[-C--:B------:R-:W-:Y:S01]  /*cc50*/  FMUL.FTZ R93, R12, R91.reuse ;  /* 0x0000005b0c5d7220 */ /* 0x080fe20000410000 */
[----:B------:R-:W-:Y:S01]  /*cc60*/  HADD2.F32 R94, -RZ, R88.H0_H0 ;  /* 0x20000058ff5e7230 */ /* 0x000fe20000004100 */
[C---:B------:R-:W-:Y:S01]  /*cc70*/  FMUL.FTZ R91, R8.reuse, R91 ;  /* 0x0000005b085b7220 */ /* 0x040fe20000410000 */
[----:B------:R-:W-:Y:S01]  /*cc80*/  HADD2.F32 R107, -RZ, R90.H0_H0 ;  /* 0x2000005aff6b7230 */ /* 0x000fe20000004100 */
[----:B------:R-:W-:Y:S01]  /*cc90*/  FFMA.FTZ R88, R8, R9, R93 ;  /* 0x0000000908587223 */ /* 0x000fe2000001005d */
[----:B------:R-:W-:Y:S01]  /*cca0*/  HADD2.F32 R10, -RZ, R10.H1_H1 ;  /* 0x3000000aff0a7230 */ /* 0x000fe20000004100 */
[----:B------:R-:W-:Y:S01]  /*ccb0*/  FMUL.FTZ R8, R105, R94 ;  /* 0x0000005e69087220 */ /* 0x000fe20000410000 */
[----:B------:R-:W-:Y:S01]  /*ccc0*/  HADD2.F32 R93, -RZ, R89.H0_H0 ;  /* 0x20000059ff5d7230 */ /* 0x000fe20000004100 */
[----:B------:R-:W-:Y:S01]  /*ccd0*/  FMUL.FTZ R89, R14, R107 ;  /* 0x0000006b0e597220 */ /* 0x000fe20000410000 */
[----:B------:R-:W-:Y:S01]  /*cce0*/  F2FP.PACK_AB R11, R11, R132 ;  /* 0x000000840b0b723e */ /* 0x000fe200000000ff */
[----:B------:R-:W-:-:S02]  /*ccf0*/  FMUL.FTZ R94, R121, R94 ;  /* 0x0000005e795e7220 */ /* 0x000fc40000410000 */
[----:B------:R-:W-:Y:S02]  /*cd00*/  FMUL.FTZ R107, R10, R107 ;  /* 0x0000006b0a6b7220 */ /* 0x000fe40000410000 */
[----:B------:R-:W-:Y:S01]  /*cd10*/  FFMA.FTZ R91, R12, R9, -R91 ;  /* 0x000000090c5b7223 */ /* 0x000fe2000001085b */
[----:B------:R-:W-:Y:S01]  /*cd20*/  F2FP.PACK_AB R9, R119, R122 ;  /* 0x0000007a7709723e */ /* 0x000fe200000000ff */
        /* <DEDUP_REMOVED lines=9> */
[----:B------:R-:W-:Y:S01]  /*cdc0*/  FFMA.FTZ R121, R121, R92, R8 ;  /* 0x0000005c79797223 */ /* 0x000fe20000010008 */
[----:B------:R-:W-:Y:S01]  /*cdd0*/  F2FP.PACK_AB R12, R12, R115 ;  /* 0x000000730c0c723e */ /* 0x000fe200000000ff */
[----:B------:R-:W-:Y:S01]  /*cde0*/  FFMA.FTZ R89, R10, R93, R89 ;  /* 0x0000005d0a597223 */ /* 0x000fe20000010059 */
[----:B------:R-:W-:Y:S02]  /*cdf0*/  F2FP.PACK_AB R14, R14, R91 ;  /* 0x0000005b0e0e723e */ /* 0x000fe400000000ff */
[----:B------:R-:W-:Y:S02]  /*ce00*/  F2FP.PACK_AB R8, R121, R120 ;  /* 0x000000787908723e */ /* 0x000fe400000000ff */
[----:B------:R-:W-:Y:S01]  /*ce10*/  F2FP.PACK_AB R10, R89, R88 ;  /* 0x00000058590a723e */ /* 0x000fe200000000ff */
[----:B------:R1:W-:Y:S04]  /*ce20*/  STS.128 [R100+0x10080], R12 ;  /* 0x0100800c64007388 */ /* 0x0003e80000000c00 */
[----:B------:R1:W-:Y:S02]  /*ce30*/  STS.128 [R101+0x10080], R8 ;  /* 0x0100800865007388 */ /* 0x0003e40000000c00 */
.L_x_403:
[----:B------:R-:W-:Y:S05]  /*ce40*/  BSYNC B1 ;  /* 0x0000000000017941 */ /* 0x000fea0003800000 */
.L_x_402:
[----:B------:R-:W-:Y:S01]  /*ce50*/  IADD3 R88, R54, 0x20, RZ ;  /* 0x0000002036587810 */ /* 0x000fe20007ffe0ff */
[----:B------:R-:W-:Y:S03]  /*ce60*/  BSSY B1, `(.L_x_406) ;  /* 0x00000db000017945 */ /* 0x000fe60003800000 */
[----:B------:R-:W-:-:S13]  /*ce70*/  ISETP.GE.AND P0, PT, R88, UR4, PT ;  /* 0x0000000458007c0c */ /* 0x000fda000bf06270 */
[----:B------:R-:W-:Y:S05]  /*ce80*/  @P0 BRA `(.L_x_407) ;  /* 0x00000d8000000947 */ /* 0x000fea0003800000 */
[----:B------:R-:W-:Y:S01]  /*ce90*/  ISETP.GE.AND P0, PT, R80, c[0x0][0x27c], PT ;  /* 0x00009f0050007a0c */ /* 0x000fe20003f06270 */
[----:B------:R-:W-:Y:S01]  /*cea0*/  IMAD.SHL.U32 R93, R88, 0x40, RZ ;  /* 0x00000040585d7824 */ /* 0x000fe200078e00ff */
[----:B-1----:R-:W-:Y:S01]  /*ceb0*/  SHF.R.S32.HI R9, RZ, 0x1f, R88 ;  /* 0x0000001fff097819 */ /* 0x002fe20000011458 */
        /* <DEDUP_REMOVED lines=10> */
[----:B------:R-:W-:Y:S01]  /*cf60*/  HADD2.F32 R102, -RZ, R111.H0_H0 ;  /* 0x2000006fff667230 */ /* 0x000fe20000004100 */
[----:B------:R-:W-:Y:S01]  /*cf70*/  LOP3.LUT R91, R93, 0x38, R98, 0xf8, !PT ;  /* 0x000000385d5b7812 */ /* 0x000fe200078ef862 */
[----:B------:R-:W-:Y:S01]  /*cf80*/  HADD2.F32 R118, -RZ, R113.H0_H0 ;  /* 0x20000071ff767230 */ /* 0x000fe20000004100 */
[----:B------:R-:W-:Y:S01]  /*cf90*/  SHF.R.S32.HI R9, RZ, 0x1f, R10 ;  /* 0x0000001fff097819 */ /* 0x000fe2000001140a */
[----:B------:R-:W-:Y:S01]  /*cfa0*/  HADD2.F32 R111, -RZ, R111.H1_H1 ;  /* 0x3000006fff6f7230 */ /* 0x000fe20000004100 */
[----:B------:R-:W-:Y:S01]  /*cfb0*/  SHF.L.U32 R8, R10, 0x3, RZ ;  /* 0x000000030a087819 */ /* 0x000fe200000006ff */
[----:B------:R-:W-:Y:S01]  /*cfc0*/  HADD2.F32 R124, -RZ, R113.H1_H1 ;  /* 0x30000071ff7c7230 */ /* 0x000fe20000004100 */
[----:B------:R-:W-:Y:S01]  /*cfd0*/  LEA.HI R9, R9, R10, RZ, 0x3 ;  /* 0x0000000a09097211 */ /* 0x000fe200078f18ff */
[----:B------:R-:W-:Y:S01]  /*cfe0*/  HADD2.F32 R107, -RZ, R112.H0_H0 ;  /* 0x20000070ff6b7230 */ /* 0x000fe20000004100 */
[----:B------:R-:W-:Y:S01]  /*cff0*/  LOP3.LUT R91, R91, R92, RZ, 0x3c, !PT ;  /* 0x0000005c5b5b7212 */ /* 0x000fe200078e3cff */
[--C-:B------:R-:W-:Y:S01]  /*d000*/  HADD2.F32 R113, -RZ, R114.reuse.H1_H1 ;  /* 0x30000072ff717230 */ /* 0x100fe20000004100 */
[----:B------:R-:W-:Y:S01]  /*d010*/  LOP3.LUT R11, R93, 0x38, R8, 0xf8, !PT ;  /* 0x000000385d0b7812 */ /* 0x000fe200078ef808 */
[----:B------:R-:W-:Y:S01]  /*d020*/  HADD2.F32 R115, -RZ, R114.H0_H0 ;  /* 0x20000072ff737230 */ /* 0x000fe20000004100 */
[----:B------:R-:W-:-:S02]  /*d030*/  SHF.L.U32 R9, R9, 0xa, RZ ;  /* 0x0000000a09097819 */ /* 0x000fc400000006ff */
[----:B------:R-:W-:Y:S02]  /*d040*/  IADD3 R91, R88, R91, RZ ;  /* 0x0000005b585b7210 */ /* 0x000fe40007ffe0ff */
[----:B------:R-:W-:Y:S02]  /*d050*/  LOP3.LUT R8, R11, R92, RZ, 0x3c, !PT ;  /* 0x0000005c0b087212 */ /* 0x000fe400078e3cff */
[----:B------:R-:W-:Y:S02]  /*d060*/  LOP3.LUT R9, R9, 0x7fffe000, RZ, 0xc0, !PT ;  /* 0x7fffe00009097812 */ /* 0x000fe400078ec0ff */
[----:B------:R-:W-:Y:S02]  /*d070*/  SHF.L.U32 R91, R91, 0x1, RZ ;  /* 0x000000015b5b7819 */ /* 0x000fe400000006ff */
[----:B------:R-:W-:Y:S02]  /*d080*/  IADD3 R8, R8, R9, R88 ;  /* 0x0000000908087210 */ /* 0x000fe40007ffe058 */
[----:B------:R-:W-:Y:S01]  /*d090*/  SHF.R.U64 R68, R68, 0x10, R69 ;  /* 0x0000001044447819 */ /* 0x000fe20000001245 */
[----:B--2---:R-:W1:Y:S01]  /*d0a0*/  LDS.128 R12, [R91+0x10080] ;  /* 0x010080005b0c7984 */ /* 0x004e620000000c00 */
[----:B------:R-:W-:-:S02]  /*d0b0*/  SHF.L.U32 R89, R8, 0x1, RZ ;  /* 0x0000000108597819 */ /* 0x000fc400000006ff */
[----:B------:R-:W-:Y:S01]  /*d0c0*/  SHF.R.U32.HI R94, RZ, 0x10, R69 ;  /* 0x00000010ff5e7819 */ /* 0x000fe20000011645 */
[----:B------:R-:W-:Y:S01]  /*d0d0*/  HADD2.F32 R68, -RZ, R68.H0_H0 ;  /* 0x20000044ff447230 */ /* 0x000fe20000004100 */
[--C-:B------:R-:W-:Y:S01]  /*d0e0*/  SHF.R.U64 R69, R74, 0x10, R75.reuse ;  /* 0x000000104a457819 */ /* 0x100fe2000000124b */
[----:B------:R-:W2:Y:S01]  /*d0f0*/  LDS.128 R8, [R89+0x10080] ;  /* 0x0100800059087984 */ /* 0x000ea20000000c00 */
[----:B------:R-:W-:Y:S01]  /*d100*/  SHF.R.U32.HI R74, RZ, 0x10, R75 ;  /* 0x00000010ff4a7819 */ /* 0x000fe2000001164b */
[----:B------:R-:W-:Y:S01]  /*d110*/  HADD2.F32 R94, -RZ, R94.H0_H0 ;  /* 0x2000005eff5e7230 */ /* 0x000fe20000004100 */
[--C-:B------:R-:W-:Y:S01]  /*d120*/  SHF.R.U64 R72, R72, 0x10, R73.reuse ;  /* 0x0000001048487819 */ /* 0x100fe20000001249 */
[----:B------:R-:W-:Y:S01]  /*d130*/  HADD2.F32 R69, -RZ, R69.H0_H0 ;  /* 0x20000045ff457230 */ /* 0x000fe20000004100 */
[----:B------:R-:W-:Y:S01]  /*d140*/  SHF.R.U32.HI R73, RZ, 0x10, R73 ;  /* 0x00000010ff497819 */ /* 0x000fe20000011649 */
[----:B------:R-:W-:Y:S01]  /*d150*/  HADD2.F32 R74, -RZ, R74.H0_H0 ;  /* 0x2000004aff4a7230 */ /* 0x000fe20000004100 */
[--C-:B------:R-:W-:Y:S01]  /*d160*/  SHF.R.U64 R70, R70, 0x10, R71.reuse ;  /* 0x0000001046467819 */ /* 0x100fe20000001247 */
[----:B------:R-:W-:Y:S01]  /*d170*/  HADD2.F32 R72, -RZ, R72.H0_H0 ;  /* 0x20000048ff487230 */ /* 0x000fe20000004100 */
[----:B------:R-:W-:Y:S01]  /*d180*/  SHF.R.U32.HI R71, RZ, 0x10, R71 ;  /* 0x00000010ff477819 */ /* 0x000fe20000011647 */
[----:B------:R-:W-:-:S02]  /*d190*/  HADD2.F32 R122, -RZ, R73.H0_H0 ;  /* 0x20000049ff7a7230 */ /* 0x000fc40000004100 */
[----:B------:R-:W-:Y:S02]  /*d1a0*/  HADD2.F32 R70, -RZ, R70.H0_H0 ;  /* 0x20000046ff467230 */ /* 0x000fe40000004100 */
[----:B------:R-:W-:Y:S02]  /*d1b0*/  HADD2.F32 R114, -RZ, R71.H0_H0 ;  /* 0x20000047ff727230 */ /* 0x000fe40000004100 */
[----:B-1----:R-:W-:Y:S02]  /*d1c0*/  HADD2.F32 R75, -RZ, R13.H0_H0 ;  /* 0x2000000dff4b7230 */ /* 0x002fe40000004100 */
[--C-:B------:R-:W-:Y:S02]  /*d1d0*/  HADD2.F32 R95, -RZ, R12.reuse.H0_H0 ;  /* 0x2000000cff5f7230 */ /* 0x100fe40000004100 */
[----:B------:R-:W-:Y:S01]  /*d1e0*/  HADD2.F32 R100, -RZ, R12.H1_H1 ;  /* 0x3000000cff647230 */ /* 0x000fe20000004100 */
[----:B------:R-:W-:Y:S01]  /*d1f0*/  FMUL.FTZ R116, R75, R102 ;  /* 0x000000664b747220 */ /* 0x000fe20000410000 */
[----:B--2---:R-:W-:Y:S01]  /*d200*/  HADD2.F32 R103, -RZ, R9.H0_H0 ;  /* 0x20000009ff677230 */ /* 0x004fe20000004100 */
[----:B------:R-:W-:Y:S01]  /*d210*/  FMUL.FTZ R73, R95, R111 ;  /* 0x0000006f5f497220 */ /* 0x000fe20000410000 */
[----:B------:R-:W-:-:S02]  /*d220*/  HADD2.F32 R12, -RZ, R14.H0_H0 ;  /* 0x2000000eff0c7230 */ /* 0x000fc40000004100 */
[----:B------:R-:W-:Y:S01]  /*d230*/  HADD2.F32 R101, -RZ, R14.H1_H1 ;  /* 0x3000000eff657230 */ /* 0x000fe20000004100 */
[C---:B------:R-:W-:Y:S01]  /*d240*/  FMUL.FTZ R102, R103.reuse, R102 ;  /* 0x0000006667667220 */ /* 0x040fe20000410000 */
[----:B------:R-:W-:Y:S01]  /*d250*/  HADD2.F32 R104, -RZ, R8.H0_H0 ;  /* 0x20000008ff687230 */ /* 0x000fe20000004100 */
[-C--:B------:R-:W-:Y:S01]  /*d260*/  FFMA.FTZ R116, R103, R118.reuse, R116 ;  /* 0x0000007667747223 */ /* 0x080fe20000010074 */
[----:B------:R-:W-:Y:S01]  /*d270*/  HADD2.F32 R103, -RZ, R112.H1_H1 ;  /* 0x30000070ff677230 */ /* 0x000fe20000004100 */
[----:B------:R-:W-:Y:S01]  /*d280*/  FFMA.FTZ R102, R75, R118, -R102 ;  /* 0x000000764b667223 */ /* 0x000fe20000010866 */
[--C-:B------:R-:W-:Y:S01]  /*d290*/  HADD2.F32 R14, -RZ, R15.reuse.H0_H0 ;  /* 0x2000000fff0e7230 */ /* 0x100fe20000004100 */
[----:B------:R-:W-:Y:S01]  /*d2a0*/  FMUL.FTZ R111, R104, R111 ;  /* 0x0000006f686f7220 */ /* 0x000fe20000410000 */
[----:B------:R-:W-:Y:S01]  /*d2b0*/  HADD2.F32 R105, -RZ, R8.H1_H1 ;  /* 0x30000008ff697230 */ /* 0x000fe20000004100 */
[----:B------:R-:W-:Y:S01]  /*d2c0*/  FMUL.FTZ R112, R12, R103 ;  /* 0x000000670c707220 */ /* 0x000fe20000410000 */
        /* <DEDUP_REMOVED lines=12> */
[----:B------:R-:W-:Y:S01]  /*d390*/  HADD2.F32 R9, -RZ, R9.H1_H1 ;  /* 0x30000009ff097230 */ /* 0x000fe20000004100 */
[----:B------:R-:W-:-:S02]  /*d3a0*/  FFMA.FTZ R104, R10, R115, R104 ;  /* 0x000000730a687223 */ /* 0x000fc40000010068 */
[----:B------:R-:W-:Y:S02]  /*d3b0*/  FMUL.FTZ R120, R13, R94 ;  /* 0x0000005e0d787220 */ /* 0x000fe40000410000 */
[----:B------:R-:W-:Y:S02]  /*d3c0*/  FMUL.FTZ R114, R11, R114 ;  /* 0x000000720b727220 */ /* 0x000fe40000410000 */
[----:B------:R-:W-:Y:S02]  /*d3d0*/  FMUL.FTZ R10, R101, R70 ;  /* 0x00000046650a7220 */ /* 0x000fe40000410000 */
[----:B------:R-:W-:Y:S02]  /*d3e0*/  FMUL.FTZ R94, R9, R94 ;  /* 0x0000005e095e7220 */ /* 0x000fe40000410000 */
        /* <DEDUP_REMOVED lines=9> */
[----:B------:R-:W-:Y:S01]  /*d480*/  FFMA.FTZ R114, R15, R74, -R114 ;  /* 0x0000004a0f727223 */ /* 0x000fe20000010872 */
[----:B------:R-:W-:Y:S01]  /*d490*/  F2FP.PACK_AB R13, R13, R102 ;  /* 0x000000660d0d723e */ /* 0x000fe200000000ff */
[----:B------:R-:W-:Y:S02]  /*d4a0*/  FFMA.FTZ R12, R100, R72, -R117 ;  /* 0x00000048640c7223 */ /* 0x000fe40000010875 */
[----:B------:R-:W-:Y:S01]  /*d4b0*/  FFMA.FTZ R14, R101, R69, -R70 ;  /* 0x00000045650e7223 */ /* 0x000fe20000010846 */
[----:B------:R-:W-:Y:S01]  /*d4c0*/  F2FP.PACK_AB R15, R114, R107 ;  /* 0x0000006b720f723e */ /* 0x000fe200000000ff */
[----:B------:R-:W-:Y:S01]  /*d4d0*/  FFMA.FTZ R9, R9, R122, R120 ;  /* 0x0000007a09097223 */ /* 0x000fe20000010078 */
[----:B------:R-:W-:Y:S01]  /*d4e0*/  F2FP.PACK_AB R12, R12, R111 ;  /* 0x0000006f0c0c723e */ /* 0x000fe200000000ff */
[----:B------:R-:W-:Y:S01]  /*d4f0*/  FFMA.FTZ R8, R105, R72, R8 ;  /* 0x0000004869087223 */ /* 0x000fe20000010008 */
[----:B------:R-:W-:Y:S01]  /*d500*/  F2FP.PACK_AB R14, R14, R103 ;  /* 0x000000670e0e723e */ /* 0x000fe200000000ff */
[----:B------:R-:W-:Y:S01]  /*d510*/  FFMA.FTZ R10, R106, R69, R10 ;  /* 0x000000456a0a7223 */ /* 0x000fe2000001000a */
[----:B------:R-:W-:-:S02]  /*d520*/  F2FP.PACK_AB R9, R9, R116 ;  /* 0x000000740909723e */ /* 0x000fc400000000ff */
[----:B------:R-:W-:Y:S01]  /*d530*/  F2FP.PACK_AB R8, R8, R73 ;  /* 0x000000490808723e */ /* 0x000fe200000000ff */
[----:B------:R1:W-:Y:S01]  /*d540*/  STS.128 [R91+0x10080], R12 ;  /* 0x0100800c5b007388 */ /* 0x0003e20000000c00 */
[----:B------:R-:W-:-:S05]  /*d550*/  F2FP.PACK_AB R10, R10, R71 ;  /* 0x000000470a0a723e */ /* 0x000fca00000000ff */
[----:B------:R1:W-:Y:S02]  /*d560*/  STS.128 [R89+0x10080], R8 ;  /* 0x0100800859007388 */ /* 0x0003e40000000c00 */
.L_x_409:
[----:B------:R-:W-:Y:S05]  /*d570*/  BSYNC B0 ;  /* 0x0000000000007941 */ /* 0x000fea0003800000 */
.L_x_408:
[----:B------:R-:W-:-:S13]  /*d580*/  ISETP.GE.AND P0, PT, R62, c[0x0][0x27c], PT ;  /* 0x00009f003e007a0c */ /* 0x000fda0003f06270 */
[----:B------:R-:W-:Y:S05]  /*d590*/  @P0 BRA `(.L_x_407) ;  /* 0x0000067000000947 */ /* 0x000fea0003800000 */
[----:B-1----:R-:W-:Y:S01]  /*d5a0*/  SHF.R.S32.HI R11, RZ, 0x1f, R62 ;  /* 0x0000001fff0b7819 */ /* 0x002fe2000001143e */
[----:B------:R-:W-:Y:S01]  /*d5b0*/  HADD2.F32 R100, -RZ, R108.H0_H0 ;  /* 0x2000006cff647230 */ /* 0x000fe20000004100 */
[----:B------:R-:W-:Y:S01]  /*d5c0*/  SHF.R.U32.HI R70, RZ, 0x10, R49 ;  /* 0x00000010ff467819 */ /* 0x000fe20000011631 */
[----:B------:R-:W-:Y:S01]  /*d5d0*/  HADD2.F32 R106, -RZ, R110.H0_H0 ;  /* 0x2000006eff6a7230 */ /* 0x000fe20000004100 */
[CC--:B--2---:R-:W-:Y:S01]  /*d5e0*/  LEA.HI R13, R11.reuse, R62.reuse, RZ, 0x3 ;  /* 0x0000003e0b0d7211 */ /* 0x0c4fe200078f18ff */
[--C-:B------:R-:W-:Y:S01]  /*d5f0*/  HADD2.F32 R74, -RZ, R97.reuse.H0_H0 ;  /* 0x20000061ff4a7230 */ /* 0x100fe20000004100 */
        /* <DEDUP_REMOVED lines=8> */
[----:B------:R-:W-:-:S02]  /*d680*/  LOP3.LUT R13, R93, 0x38, R13, 0xf8, !PT ;  /* 0x000000385d0d7812 */ /* 0x000fc400078ef80d */
[----:B------:R-:W-:Y:S02]  /*d690*/  SHF.L.U32 R10, R9, 0x3, RZ ;  /* 0x00000003090a7819 */ /* 0x000fe400000006ff */
[----:B------:R-:W-:Y:S02]  /*d6a0*/  LEA.HI R8, R8, R9, RZ, 0x3 ;  /* 0x0000000908087211 */ /* 0x000fe400078f18ff */
[----:B------:R-:W-:Y:S02]  /*d6b0*/  LOP3.LUT R11, R11, 0x7fffe000, RZ, 0xc0, !PT ;  /* 0x7fffe0000b0b7812 */ /* 0x000fe400078ec0ff */
[----:B------:R-:W-:Y:S02]  /*d6c0*/  LOP3.LUT R12, R13, R92, RZ, 0x3c, !PT ;  /* 0x0000005c0d0c7212 */ /* 0x000fe400078e3cff */
[----:B------:R-:W-:Y:S02]  /*d6d0*/  LOP3.LUT R93, R93, 0x38, R10, 0xf8, !PT ;  /* 0x000000385d5d7812 */ /* 0x000fe400078ef80a */
[----:B------:R-:W-:-:S02]  /*d6e0*/  SHF.L.U32 R8, R8, 0xa, RZ ;  /* 0x0000000a08087819 */ /* 0x000fc400000006ff */
[--C-:B------:R-:W-:Y:S02]  /*d6f0*/  IADD3 R11, R12, R11, R88.reuse ;  /* 0x0000000b0c0b7210 */ /* 0x100fe40007ffe058 */
[----:B------:R-:W-:Y:S02]  /*d700*/  LOP3.LUT R92, R93, R92, RZ, 0x3c, !PT ;  /* 0x0000005c5d5c7212 */ /* 0x000fe400078e3cff */
[----:B------:R-:W-:Y:S02]  /*d710*/  LOP3.LUT R9, R8, 0x7fffe000, RZ, 0xc0, !PT ;  /* 0x7fffe00008097812 */ /* 0x000fe400078ec0ff */
[----:B------:R-:W-:Y:S02]  /*d720*/  SHF.L.U32 R68, R11, 0x1, RZ ;  /* 0x000000010b447819 */ /* 0x000fe400000006ff */
[----:B------:R-:W-:Y:S02]  /*d730*/  IADD3 R9, R92, R9, R88 ;  /* 0x000000095c097210 */ /* 0x000fe40007ffe058 */
[----:B------:R-:W-:Y:S01]  /*d740*/  SHF.R.U64 R56, R56, 0x10, R57 ;  /* 0x0000001038387819 */ /* 0x000fe20000001239 */
[----:B------:R-:W1:Y:S01]  /*d750*/  LDS.128 R12, [R68+0x10080] ;  /* 0x01008000440c7984 */ /* 0x000e620000000c00 */
[----:B------:R-:W-:-:S02]  /*d760*/  SHF.L.U32 R69, R9, 0x1, RZ ;  /* 0x0000000109457819 */ /* 0x000fc400000006ff */
[----:B------:R-:W-:Y:S01]  /*d770*/  SHF.R.U32.HI R57, RZ, 0x10, R57 ;  /* 0x00000010ff397819 */ /* 0x000fe20000011639 */
[----:B------:R-:W-:Y:S01]  /*d780*/  HADD2.F32 R56, -RZ, R56.H0_H0 ;  /* 0x20000038ff387230 */ /* 0x000fe20000004100 */
[----:B------:R-:W-:Y:S01]  /*d790*/  SHF.R.U64 R48, R48, 0x10, R49 ;  /* 0x0000001030307819 */ /* 0x000fe20000001231 */
[----:B------:R-:W2:Y:S01]  /*d7a0*/  LDS.128 R8, [R69+0x10080] ;  /* 0x0100800045087984 */ /* 0x000ea20000000c00 */
[--C-:B------:R-:W-:Y:S01]  /*d7b0*/  SHF.R.U64 R49, R58, 0x10, R59.reuse ;  /* 0x000000103a317819 */ /* 0x100fe2000000123b */
[----:B------:R-:W-:Y:S01]  /*d7c0*/  HADD2.F32 R102, -RZ, R57.H0_H0 ;  /* 0x20000039ff667230 */ /* 0x000fe20000004100 */
[----:B------:R-:W-:Y:S02]  /*d7d0*/  SHF.R.U32.HI R58, RZ, 0x10, R59 ;  /* 0x00000010ff3a7819 */ /* 0x000fe4000001163b */
[--C-:B------:R-:W-:Y:S01]  /*d7e0*/  SHF.R.U64 R50, R50, 0x10, R51.reuse ;  /* 0x0000001032327819 */ /* 0x100fe20000001233 */
[----:B------:R-:W-:Y:S01]  /*d7f0*/  HADD2.F32 R91, -RZ, R49.H0_H0 ;  /* 0x20000031ff5b7230 */ /* 0x000fe20000004100 */
[----:B------:R-:W-:Y:S01]  /*d800*/  SHF.R.U32.HI R51, RZ, 0x10, R51 ;  /* 0x00000010ff337819 */ /* 0x000fe20000011633 */
[----:B------:R-:W-:-:S02]  /*d810*/  HADD2.F32 R112, -RZ, R58.H0_H0 ;  /* 0x2000003aff707230 */ /* 0x000fc40000004100 */
        /* <DEDUP_REMOVED lines=16> */
[----:B------:R-:W-:Y:S01]  /*d920*/  HADD2.F32 R11, -RZ, R11.H1_H1 ;  /* 0x3000000bff0b7230 */ /* 0x000fe20000004100 */
[----:B------:R-:W-:Y:S01]  /*d930*/  FMUL.FTZ R74, R75, R74 ;  /* 0x0000004a4b4a7220 */ /* 0x000fe20000410000 */
[----:B------:R-:W-:Y:S01]  /*d940*/  HADD2.F32 R89, -RZ, R8.H0_H0 ;  /* 0x20000008ff597230 */ /* 0x000fe20000004100 */
[-C--:B------:R-:W-:Y:S01]  /*d950*/  FMUL.FTZ R58, R15, R88.reuse ;  /* 0x000000580f3a7220 */ /* 0x080fe20000410000 */
[----:B------:R-:W-:Y:S01]  /*d960*/  HADD2.F32 R9, -RZ, R108.H1_H1 ;  /* 0x3000006cff097230 */ /* 0x000fe20000004100 */
[-C--:B------:R-:W-:Y:S01]  /*d970*/  FMUL.FTZ R108, R72, R97.reuse ;  /* 0x00000061486c7220 */ /* 0x080fe20000410000 */
[----:B------:R-:W-:Y:S01]  /*d980*/  HADD2.F32 R73, -RZ, R12.H1_H1 ;  /* 0x3000000cff497230 */ /* 0x000fe20000004100 */
[----:B------:R-:W-:Y:S01]  /*d990*/  FMUL.FTZ R88, R11, R88 ;  /* 0x000000580b587220 */ /* 0x000fe20000410000 */
[----:B------:R-:W-:Y:S01]  /*d9a0*/  HADD2.F32 R12, -RZ, R14.H0_H0 ;  /* 0x2000000eff0c7230 */ /* 0x000fe20000004100 */
[C---:B------:R-:W-:Y:S01]  /*d9b0*/  FMUL.FTZ R97, R89.reuse, R97 ;  /* 0x0000006159617220 */ /* 0x040fe20000410000 */
[----:B------:R-:W-:Y:S01]  /*d9c0*/  HADD2.F32 R90, -RZ, R8.H1_H1 ;  /* 0x30000008ff5a7230 */ /* 0x000fe20000004100 */
[----:B------:R-:W-:Y:S01]  /*d9d0*/  FFMA.FTZ R108, R89, R109, R108 ;  /* 0x0000006d596c7223 */ /* 0x000fe2000001006c */
[----:B------:R-:W-:Y:S01]  /*d9e0*/  HADD2.F32 R14, -RZ, R14.H1_H1 ;  /* 0x3000000eff0e7230 */ /* 0x000fe20000004100 */
[----:B------:R-:W-:Y:S01]  /*d9f0*/  FFMA.FTZ R92, R75, R94, R92 ;  /* 0x0000005e4b5c7223 */ /* 0x000fe2000001005c */
[----:B------:R-:W-:Y:S01]  /*da00*/  HADD2.F32 R8, -RZ, R10.H0_H0 ;  /* 0x2000000aff087230 */ /* 0x000fe20000004100 */
[----:B------:R-:W-:Y:S01]  /*da10*/  FFMA.FTZ R11, R11, R112, R58 ;  /* 0x000000700b0b7223 */ /* 0x000fe2000001003a */
[----:B------:R-:W-:Y:S01]  /*da20*/  HADD2.F32 R51, -RZ, R110.H1_H1 ;  /* 0x3000006eff337230 */ /* 0x000fe20000004100 */
[-C--:B------:R-:W-:Y:S01]  /*da30*/  FMUL.FTZ R58, R12, R9.reuse ;  /* 0x000000090c3a7220 */ /* 0x080fe20000410000 */
[----:B------:R-:W-:Y:S01]  /*da40*/  HADD2.F32 R89, -RZ, R50.H0_H0 ;  /* 0x20000032ff597230 */ /* 0x000fe20000004100 */
[C---:B------:R-:W-:Y:S01]  /*da50*/  FMUL.FTZ R9, R8.reuse, R9 ;  /* 0x0000000908097220 */ /* 0x040fe20000410000 */
[----:B------:R-:W-:Y:S01]  /*da60*/  HADD2.F32 R10, -RZ, R10.H1_H1 ;  /* 0x3000000aff0a7230 */ /* 0x000fe20000004100 */
[----:B------:R-:W-:Y:S01]  /*da70*/  FFMA.FTZ R74, R59, R94, -R74 ;  /* 0x0000005e3b4a7223 */ /* 0x000fe2000001084a */
[----:B------:R-:W-:Y:S01]  /*da80*/  HADD2.F32 R75, -RZ, R48.H0_H0 ;  /* 0x20000030ff4b7230 */ /* 0x000fe20000004100 */
[----:B------:R-:W-:Y:S01]  /*da90*/  FFMA.FTZ R48, R8, R51, R58 ;  /* 0x0000003308307223 */ /* 0x000fe2000001003a */
[----:B------:R-:W-:Y:S01]  /*daa0*/  F2FP.PACK_AB R11, R11, R104 ;  /* 0x000000680b0b723e */ /* 0x000fe200000000ff */
[----:B------:R-:W-:-:S02]  /*dab0*/  FMUL.FTZ R49, R14, R89 ;  /* 0x000000590e317220 */ /* 0x000fc40000410000 */
[----:B------:R-:W-:Y:S02]  /*dac0*/  FMUL.FTZ R8, R90, R75 ;  /* 0x0000004b5a087220 */ /* 0x000fe40000410000 */
[----:B------:R-:W-:Y:S02]  /*dad0*/  FMUL.FTZ R89, R10, R89 ;  /* 0x000000590a597220 */ /* 0x000fe40000410000 */
[----:B------:R-:W-:Y:S02]  /*dae0*/  FMUL.FTZ R93, R73, R75 ;  /* 0x0000004b495d7220 */ /* 0x000fe40000410000 */
[----:B------:R-:W-:Y:S01]  /*daf0*/  FFMA.FTZ R51, R12, R51, -R9 ;  /* 0x000000330c337223 */ /* 0x000fe20000010809 */
[----:B------:R-:W-:Y:S01]  /*db00*/  F2FP.PACK_AB R9, R57, R92 ;  /* 0x0000005c3909723e */ /* 0x000fe200000000ff */
[----:B------:R-:W-:Y:S02]  /*db10*/  FFMA.FTZ R71, R71, R102, -R70 ;  /* 0x0000006647477223 */ /* 0x000fe40000010846 */
[----:B------:R-:W-:-:S02]  /*db20*/  FFMA.FTZ R100, R13, R106, -R100 ;  /* 0x0000006a0d647223 */ /* 0x000fc40000010864 */
[----:B------:R-:W-:Y:S01]  /*db30*/  FFMA.FTZ R15, R15, R112, -R88 ;  /* 0x000000700f0f7223 */ /* 0x000fe20000010858 */
[----:B------:R-:W-:Y:S01]  /*db40*/  F2FP.PACK_AB R13, R71, R74 ;  /* 0x0000004a470d723e */ /* 0x000fe200000000ff */
[----:B------:R-:W-:Y:S02]  /*db50*/  FFMA.FTZ R97, R72, R109, -R97 ;  /* 0x0000006d48617223 */ /* 0x000fe40000010861 */
[----:B------:R-:W-:Y:S01]  /*db60*/  FFMA.FTZ R12, R73, R56, -R8 ;  /* 0x00000038490c7223 */ /* 0x000fe20000010808 */
[----:B------:R-:W-:Y:S01]  /*db70*/  F2FP.PACK_AB R15, R15, R100 ;  /* 0x000000640f0f723e */ /* 0x000fe200000000ff */
[----:B------:R-:W-:Y:S02]  /*db80*/  FFMA.FTZ R14, R14, R91, -R89 ;  /* 0x0000005b0e0e7223 */ /* 0x000fe40000010859 */
[----:B------:R-:W-:Y:S01]  /*db90*/  FFMA.FTZ R75, R90, R56, R93 ;  /* 0x000000385a4b7223 */ /* 0x000fe2000001005d */
[----:B------:R-:W-:Y:S01]  /*dba0*/  F2FP.PACK_AB R12, R12, R97 ;  /* 0x000000610c0c723e */ /* 0x000fe200000000ff */
[----:B------:R-:W-:Y:S01]  /*dbb0*/  FFMA.FTZ R49, R10, R91, R49 ;  /* 0x0000005b0a317223 */ /* 0x000fe20000010031 */
[----:B------:R-:W-:-:S02]  /*dbc0*/  F2FP.PACK_AB R14, R14, R51 ;  /* 0x000000330e0e723e */ /* 0x000fc400000000ff */
[----:B------:R-:W-:Y:S02]  /*dbd0*/  F2FP.PACK_AB R8, R75, R108 ;  /* 0x0000006c4b08723e */ /* 0x000fe400000000ff */
[----:B------:R-:W-:Y:S01]  /*dbe0*/  F2FP.PACK_AB R10, R49, R48 ;  /* 0x00000030310a723e */ /* 0x000fe200000000ff */
[----:B------:R1:W-:Y:S04]  /*dbf0*/  STS.128 [R68+0x10080], R12 ;  /* 0x0100800c44007388 */ /* 0x0003e80000000c00 */
[----:B------:R1:W-:Y:S02]  /*dc00*/  STS.128 [R69+0x10080], R8 ;  /* 0x0100800845007388 */ /* 0x0003e40000000c00 */
.L_x_407:
[----:B------:R-:W-:Y:S05]  /*dc10*/  BSYNC B1 ;  /* 0x0000000000017941 */ /* 0x000fea0003800000 */
.L_x_406:
        /* <DEDUP_REMOVED lines=54> */
[--C-:B-1----:R-:W-:Y:S02]  /*df80*/  HADD2.F32 R43, -RZ, R13.reuse.H0_H0 ;  /* 0x2000000dff2b7230 */ /* 0x102fe40000004100 */
[----:B------:R-:W-:Y:S02]  /*df90*/  HADD2.F32 R13, -RZ, R13.H1_H1 ;  /* 0x3000000dff0d7230 */ /* 0x000fe40000004100 */
[--C-:B------:R-:W-:Y:S01]  /*dfa0*/  HADD2.F32 R59, -RZ, R12.reuse.H0_H0 ;  /* 0x2000000cff3b7230 */ /* 0x100fe20000004100 */
[----:B------:R-:W-:Y:S01]  /*dfb0*/  FMUL.FTZ R88, R43, R70 ;  /* 0x000000462b587220 */ /* 0x000fe20000410000 */
[--C-:B--2---:R-:W-:Y:S01]  /*dfc0*/  HADD2.F32 R71, -RZ, R9.reuse.H0_H0 ;  /* 0x20000009ff477230 */ /* 0x104fe20000004100 */
[----:B------:R-:W-:Y:S01]  /*dfd0*/  FMUL.FTZ R92, R13, R58 ;  /* 0x0000003a0d5c7220 */ /* 0x000fe20000410000 */
[----:B------:R-:W-:Y:S01]  /*dfe0*/  HADD2.F32 R9, -RZ, R9.H1_H1 ;  /* 0x30000009ff097230 */ /* 0x000fe20000004100 */
[----:B------:R-:W-:Y:S01]  /*dff0*/  FMUL.FTZ R41, R59, R85 ;  /* 0x000000553b297220 */ /* 0x000fe20000410000 */
[----:B------:R-:W-:Y:S01]  /*e000*/  HADD2.F32 R68, -RZ, R12.H1_H1 ;  /* 0x3000000cff447230 */ /* 0x000fe20000004100 */
[C---:B------:R-:W-:Y:S01]  /*e010*/  FMUL.FTZ R70, R71.reuse, R70 ;  /* 0x0000004647467220 */ /* 0x040fe20000410000 */
[----:B------:R-:W-:Y:S01]  /*e020*/  HADD2.F32 R12, -RZ, R14.H0_H0 ;  /* 0x2000000eff0c7230 */ /* 0x000fe20000004100 */
[----:B------:R-:W-:Y:S01]  /*e030*/  FFMA.FTZ R88, R71, R90, R88 ;  /* 0x0000005a47587223 */ /* 0x000fe20000010058 */
[----:B------:R-:W-:Y:S01]  /*e040*/  HADD2.F32 R71, -RZ, R86.H1_H1 ;  /* 0x30000056ff477230 */ /* 0x000fe20000004100 */
[C---:B------:R-:W-:Y:S01]  /*e050*/  FMUL.FTZ R58, R9.reuse, R58 ;  /* 0x0000003a093a7220 */ /* 0x040fe20000410000 */
[----:B------:R-:W-:Y:S01]  /*e060*/  HADD2.F32 R69, -RZ, R14.H1_H1 ;  /* 0x3000000eff457230 */ /* 0x000fe20000004100 */
[----:B------:R-:W-:Y:S01]  /*e070*/  FFMA.FTZ R9, R9, R94, R92 ;  /* 0x0000005e09097223 */ /* 0x000fe2000001005c */
[--C-:B------:R-:W-:Y:S01]  /*e080*/  HADD2.F32 R72, -RZ, R8.reuse.H0_H0 ;  /* 0x20000008ff487230 */ /* 0x100fe20000004100 */
[----:B------:R-:W-:Y:S01]  /*e090*/  FMUL.FTZ R86, R12, R71 ;  /* 0x000000470c567220 */ /* 0x000fe20000410000 */
[--C-:B------:R-:W-:Y:S01]  /*e0a0*/  HADD2.F32 R14, -RZ, R15.reuse.H0_H0 ;  /* 0x2000000fff0e7230 */ /* 0x100fe20000004100 */
[----:B------:R-:W-:Y:S01]  /*e0b0*/  FFMA.FTZ R70, R43, R90, -R70 ;  /* 0x0000005a2b467223 */ /* 0x000fe20000010846 */
[----:B------:R-:W-:Y:S01]  /*e0c0*/  HADD2.F32 R73, -RZ, R8.H1_H1 ;  /* 0x30000008ff497230 */ /* 0x000fe20000004100 */
[C---:B------:R-:W-:Y:S01]  /*e0d0*/  FMUL.FTZ R85, R72.reuse, R85 ;  /* 0x0000005548557220 */ /* 0x040fe20000410000 */
[--C-:B------:R-:W-:Y:S01]  /*e0e0*/  HADD2.F32 R8, -RZ, R10.reuse.H0_H0 ;  /* 0x2000000aff087230 */ /* 0x100fe20000004100 */
[----:B------:R-:W-:Y:S01]  /*e0f0*/  FFMA.FTZ R41, R72, R100, R41 ;  /* 0x0000006448297223 */ /* 0x000fe20000010029 */
[----:B------:R-:W-:Y:S01]  /*e100*/  HADD2.F32 R15, -RZ, R15.H1_H1 ;  /* 0x3000000fff0f7230 */ /* 0x000fe20000004100 */
[----:B------:R-:W-:Y:S01]  /*e110*/  FMUL.FTZ R72, R14, R75 ;  /* 0x0000004b0e487220 */ /* 0x000fe20000410000 */
[----:B------:R-:W-:Y:S01]  /*e120*/  HADD2.F32 R92, -RZ, R35.H0_H0 ;  /* 0x20000023ff5c7230 */ /* 0x000fe20000004100 */
[C---:B------:R-:W-:Y:S01]  /*e130*/  FMUL.FTZ R71, R8.reuse, R71 ;  /* 0x0000004708477220 */ /* 0x040fe20000410000 */
[----:B------:R-:W-:Y:S01]  /*e140*/  HADD2.F32 R74, -RZ, R10.H1_H1 ;  /* 0x3000000aff4a7230 */ /* 0x000fe20000004100 */
[----:B------:R-:W-:Y:S01]  /*e150*/  FFMA.FTZ R35, R8, R87, R86 ;  /* 0x0000005708237223 */ /* 0x000fe20000010056 */
[--C-:B------:R-:W-:Y:S01]  /*e160*/  HADD2.F32 R10, -RZ, R11.reuse.H0_H0 ;  /* 0x2000000bff0a7230 */ /* 0x100fe20000004100 */
[----:B------:R-:W-:Y:S01]  /*e170*/  FMUL.FTZ R8, R15, R92 ;  /* 0x0000005c0f087220 */ /* 0x000fe20000410000 */
[----:B------:R-:W-:Y:S01]  /*e180*/  HADD2.F32 R11, -RZ, R11.H1_H1 ;  /* 0x3000000bff0b7230 */ /* 0x000fe20000004100 */
[----:B------:R-:W-:Y:S01]  /*e190*/  FMUL.FTZ R91, R73, R32 ;  /* 0x00000020495b7220 */ /* 0x000fe20000410000 */
[----:B------:R-:W-:Y:S01]  /*e1a0*/  F2FP.PACK_AB R9, R9, R88 ;  /* 0x000000580909723e */ /* 0x000fe200000000ff */
[----:B------:R-:W-:-:S02]  /*e1b0*/  FMUL.FTZ R75, R10, R75 ;  /* 0x0000004b0a4b7220 */ /* 0x000fc40000410000 */
[----:B------:R-:W-:Y:S02]  /*e1c0*/  FFMA.FTZ R72, R10, R89, R72 ;  /* 0x000000590a487223 */ /* 0x000fe40000010048 */
[----:B------:R-:W-:Y:S02]  /*e1d0*/  FMUL.FTZ R92, R11, R92 ;  /* 0x0000005c0b5c7220 */ /* 0x000fe40000410000 */
[----:B------:R-:W-:Y:S02]  /*e1e0*/  FMUL.FTZ R10, R69, R34 ;  /* 0x00000022450a7220 */ /* 0x000fe40000410000 */
[----:B------:R-:W-:Y:S02]  /*e1f0*/  FFMA.FTZ R11, R11, R42, R8 ;  /* 0x0000002a0b0b7223 */ /* 0x000fe40000010008 */
[----:B------:R-:W-:Y:S02]  /*e200*/  FMUL.FTZ R34, R74, R34 ;  /* 0x000000224a227220 */ /* 0x000fe40000410000 */
[----:B------:R-:W-:Y:S01]  /*e210*/  FMUL.FTZ R8, R68, R32 ;  /* 0x0000002044087220 */ /* 0x000fe20000410000 */
[----:B------:R-:W-:Y:S01]  /*e220*/  F2FP.PACK_AB R11, R11, R72 ;  /* 0x000000480b0b723e */ /* 0x000fe200000000ff */
[----:B------:R-:W-:-:S02]  /*e230*/  FFMA.FTZ R71, R12, R87, -R71 ;  /* 0x000000570c477223 */ /* 0x000fc40000010847 */
[----:B------:R-:W-:Y:S02]  /*e240*/  FFMA.FTZ R75, R14, R89, -R75 ;  /* 0x000000590e4b7223 */ /* 0x000fe4000001084b */
[----:B------:R-:W-:Y:S02]  /*e250*/  FFMA.FTZ R13, R13, R94, -R58 ;  /* 0x0000005e0d0d7223 */ /* 0x000fe4000001083a */
[----:B------:R-:W-:Y:S02]  /*e260*/  FFMA.FTZ R85, R59, R100, -R85 ;  /* 0x000000643b557223 */ /* 0x000fe40000010855 */
[----:B------:R-:W-:Y:S01]  /*e270*/  FFMA.FTZ R92, R15, R42, -R92 ;  /* 0x0000002a0f5c7223 */ /* 0x000fe2000001085c */
[----:B------:R-:W-:Y:S01]  /*e280*/  F2FP.PACK_AB R13, R13, R70 ;  /* 0x000000460d0d723e */ /* 0x000fe200000000ff */
[-C--:B------:R-:W-:Y:S02]  /*e290*/  FFMA.FTZ R12, R68, R40.reuse, -R91 ;  /* 0x00000028440c7223 */ /* 0x080fe4000001085b */
[----:B------:R-:W-:Y:S01]  /*e2a0*/  FFMA.FTZ R14, R69, R33, -R34 ;  /* 0x00000021450e7223 */ /* 0x000fe20000010822 */
[----:B------:R-:W-:Y:S01]  /*e2b0*/  F2FP.PACK_AB R15, R92, R75 ;  /* 0x0000004b5c0f723e */ /* 0x000fe200000000ff */
        /* <DEDUP_REMOVED lines=8> */
.L_x_413:
[----:B------:R-:W-:Y:S05]  /*e340*/  BSYNC B0 ;  /* 0x0000000000007941 */ /* 0x000fea0003800000 */
.L_x_412:
[----:B------:R-:W-:-:S13]  /*e350*/  ISETP.GE.AND P0, PT, R62, c[0x0][0x27c], PT ;  /* 0x00009f003e007a0c */ /* 0x000fda0003f06270 */
[----:B------:R-:W-:Y:S05]  /*e360*/  @P0 BRA `(.L_x_411) ;  /* 0x0000067000000947 */ /* 0x000fea0003800000 */
[----:B-1----:R-:W-:Y:S01]  /*e370*/  SHF.R.S32.HI R11, RZ, 0x1f, R62 ;  /* 0x0000001fff0b7819 */ /* 0x002fe2000001143e */
[----:B------:R-:W-:Y:S01]  /*e380*/  HADD2.F32 R58, -RZ, R82.H0_H0 ;  /* 0x20000052ff3a7230 */ /* 0x000fe20000004100 */
[----:B------:R-:W-:Y:S01]  /*e390*/  SHF.R.U64 R34, R44, 0x10, R45 ;  /* 0x000000102c227819 */ /* 0x000fe2000000122d */
[----:B------:R-:W-:Y:S01]  /*e3a0*/  HADD2.F32 R70, -RZ, R84.H0_H0 ;  /* 0x20000054ff467230 */ /* 0x000fe20000004100 */
[CC--:B--2---:R-:W-:Y:S02]  /*e3b0*/  LEA.HI R13, R11.reuse, R62.reuse, RZ, 0x3 ;  /* 0x0000003e0b0d7211 */ /* 0x0c4fe400078f18ff */
[----:B------:R-:W-:Y:S01]  /*e3c0*/  LEA.HI R11, R11, R62, RZ, 0x6 ;  /* 0x0000003e0b0b7211 */ /* 0x000fe200078f30ff */
[----:B------:R-:W-:Y:S01]  /*e3d0*/  HADD2.F32 R34, -RZ, R34.H0_H0 ;  /* 0x20000022ff227230 */ /* 0x000fe20000004100 */
[----:B------:R-:W-:Y:S02]  /*e3e0*/  LEA.HI.SX32 R9, R13, R50, 0x1d ;  /* 0x000000320d097211 */ /* 0x000fe400078feaff */
[----:B------:R-:W-:-:S02]  /*e3f0*/  SHF.L.U32 R11, R11, 0x7, RZ ;  /* 0x000000070b0b7819 */ /* 0x000fc400000006ff */
[----:B------:R-:W-:Y:S02]  /*e400*/  SHF.R.S32.HI R8, RZ, 0x1f, R9 ;  /* 0x0000001fff087819 */ /* 0x000fe40000011409 */
[----:B------:R-:W-:Y:S02]  /*e410*/  LOP3.LUT R13, R57, 0x38, R13, 0xf8, !PT ;  /* 0x00000038390d7812 */ /* 0x000fe400078ef80d */
[----:B------:R-:W-:Y:S02]  /*e420*/  SHF.L.U32 R10, R9, 0x3, RZ ;  /* 0x00000003090a7819 */ /* 0x000fe400000006ff */
[----:B------:R-:W-:Y:S02]  /*e430*/  LEA.HI R8, R8, R9, RZ, 0x3 ;  /* 0x0000000908087211 */ /* 0x000fe400078f18ff */
[----:B------:R-:W-:Y:S02]  /*e440*/  LOP3.LUT R11, R11, 0x7fffe000, RZ, 0xc0, !PT ;  /* 0x7fffe0000b0b7812 */ /* 0x000fe400078ec0ff */
[----:B------:R-:W-:-:S02]  /*e450*/  LOP3.LUT R12, R13, R56, RZ, 0x3c, !PT ;  /* 0x000000380d0c7212 */ /* 0x000fc400078e3cff */
[----:B------:R-:W-:Y:S02]  /*e460*/  LOP3.LUT R57, R57, 0x38, R10, 0xf8, !PT ;  /* 0x0000003839397812 */ /* 0x000fe400078ef80a */
[----:B------:R-:W-:Y:S02]  /*e470*/  SHF.L.U32 R8, R8, 0xa, RZ ;  /* 0x0000000a08087819 */ /* 0x000fe400000006ff */
[----:B------:R-:W-:Y:S02]  /*e480*/  IADD3 R11, R12, R11, R48 ;  /* 0x0000000b0c0b7210 */ /* 0x000fe40007ffe030 */
[----:B------:R-:W-:Y:S01]  /*e490*/  LOP3.LUT R56, R57, R56, RZ, 0x3c, !PT ;  /* 0x0000003839387212 */ /* 0x000fe200078e3cff */
[--C-:B------:R-:W-:Y:S01]  /*e4a0*/  HADD2.F32 R57, -RZ, R83.reuse.H0_H0 ;  /* 0x20000053ff397230 */ /* 0x100fe20000004100 */
[----:B------:R-:W-:Y:S01]  /*e4b0*/  LOP3.LUT R9, R8, 0x7fffe000, RZ, 0xc0, !PT ;  /* 0x7fffe00008097812 */ /* 0x000fe200078ec0ff */
[----:B------:R-:W-:Y:S01]  /*e4c0*/  HADD2.F32 R83, -RZ, R83.H1_H1 ;  /* 0x30000053ff537230 */ /* 0x000fe20000004100 */
[----:B------:R-:W-:-:S02]  /*e4d0*/  SHF.L.U32 R32, R11, 0x1, RZ ;  /* 0x000000010b207819 */ /* 0x000fc400000006ff */
[----:B------:R-:W-:Y:S02]  /*e4e0*/  IADD3 R9, R56, R9, R48 ;  /* 0x0000000938097210 */ /* 0x000fe40007ffe030 */
[----:B------:R-:W-:Y:S01]  /*e4f0*/  SHF.R.U32.HI R44, RZ, 0x10, R45 ;  /* 0x00000010ff2c7819 */ /* 0x000fe2000001162d */
[----:B------:R-:W1:Y:S01]  /*e500*/  LDS.128 R12, [R32+0x10080] ;  /* 0x01008000200c7984 */ /* 0x000e620000000c00 */
[----:B------:R-:W-:Y:S01]  /*e510*/  SHF.L.U32 R33, R9, 0x1, RZ ;  /* 0x0000000109217819 */ /* 0x000fe200000006ff */
[--C-:B------:R-:W-:Y:S01]  /*e520*/  HADD2.F32 R45, -RZ, R81.reuse.H0_H0 ;  /* 0x20000051ff2d7230 */ /* 0x100fe20000004100 */
[----:B------:R-:W-:Y:S01]  /*e530*/  SHF.R.U64 R35, R36, 0x10, R37 ;  /* 0x0000001024237819 */ /* 0x000fe20000001225 */
[----:B------:R-:W-:Y:S01]  /*e540*/  HADD2.F32 R81, -RZ, R81.H1_H1 ;  /* 0x30000051ff517230 */ /* 0x000fe20000004100 */
[----:B------:R-:W-:Y:S01]  /*e550*/  SHF.R.U64 R38, R38, 0x10, R39 ;  /* 0x0000001026267819 */ /* 0x000fe20000001227 */
[----:B------:R-:W2:Y:S01]  /*e560*/  LDS.128 R8, [R33+0x10080] ;  /* 0x0100800021087984 */ /* 0x000ea20000000c00 */
[----:B------:R-:W-:-:S02]  /*e570*/  SHF.R.U32.HI R37, RZ, 0x10, R37 ;  /* 0x00000010ff257819 */ /* 0x000fc40000011625 */
[----:B------:R-:W-:Y:S02]  /*e580*/  SHF.R.U32.HI R39, RZ, 0x10, R39 ;  /* 0x00000010ff277819 */ /* 0x000fe40000011627 */
[--C-:B------:R-:W-:Y:S01]  /*e590*/  SHF.R.U64 R36, R46, 0x10, R47.reuse ;  /* 0x000000102e247819 */ /* 0x100fe2000000122f */
[----:B------:R-:W-:Y:S01]  /*e5a0*/  HADD2.F32 R56, -RZ, R37.H0_H0 ;  /* 0x20000025ff387230 */ /* 0x000fe20000004100 */
[----:B------:R-:W-:Y:S01]  /*e5b0*/  SHF.R.U32.HI R46, RZ, 0x10, R47 ;  /* 0x00000010ff2e7819 */ /* 0x000fe2000001162f */
[----:B------:R-:W-:Y:S02]  /*e5c0*/  HADD2.F32 R72, -RZ, R39.H0_H0 ;  /* 0x20000027ff487230 */ /* 0x000fe40000004100 */
[----:B------:R-:W-:Y:S02]  /*e5d0*/  HADD2.F32 R37, -RZ, R84.H1_H1 ;  /* 0x30000054ff257230 */ /* 0x000fe40000004100 */
[----:B------:R-:W-:Y:S02]  /*e5e0*/  HADD2.F32 R74, -RZ, R46.H0_H0 ;  /* 0x2000002eff4a7230 */ /* 0x000fe40000004100 */
[----:B-1----:R-:W-:-:S02]  /*e5f0*/  HADD2.F32 R40, -RZ, R13.H0_H0 ;  /* 0x2000000dff287230 */ /* 0x002fc40000004100 */
[----:B------:R-:W-:Y:S02]  /*e600*/  HADD2.F32 R41, -RZ, R13.H1_H1 ;  /* 0x3000000dff297230 */ /* 0x000fe40000004100 */
[----:B------:R-:W-:Y:S01]  /*e610*/  HADD2.F32 R13, -RZ, R15.H0_H0 ;  /* 0x2000000fff0d7230 */ /* 0x000fe20000004100 */
[-C--:B------:R-:W-:Y:S01]  /*e620*/  FMUL.FTZ R51, R40, R45.reuse ;  /* 0x0000002d28337220 */ /* 0x080fe20000410000 */
[--C-:B--2---:R-:W-:Y:S02]  /*e630*/  HADD2.F32 R48, -RZ, R9.reuse.H0_H0 ;  /* 0x20000009ff307230 */ /* 0x104fe40000004100 */
[----:B------:R-:W-:Y:S01]  /*e640*/  HADD2.F32 R47, -RZ, R9.H1_H1 ;  /* 0x30000009ff2f7230 */ /* 0x000fe20000004100 */
[-C--:B------:R-:W-:Y:S01]  /*e650*/  FMUL.FTZ R68, R13, R58.reuse ;  /* 0x0000003a0d447220 */ /* 0x080fe20000410000 */
[----:B------:R-:W-:Y:S01]  /*e660*/  HADD2.F32 R9, -RZ, R11.H0_H0 ;  /* 0x2000000bff097230 */ /* 0x000fe20000004100 */
[C---:B------:R-:W-:Y:S01]  /*e670*/  FMUL.FTZ R45, R48.reuse, R45 ;  /* 0x0000002d302d7220 */ /* 0x040fe20000410000 */
[----:B------:R-:W-:Y:S01]  /*e680*/  HADD2.F32 R15, -RZ, R15.H1_H1 ;  /* 0x3000000fff0f7230 */ /* 0x000fe20000004100 */
[----:B------:R-:W-:Y:S01]  /*e690*/  FFMA.FTZ R51, R48, R57, R51 ;  /* 0x0000003930337223 */ /* 0x000fe20000010033 */
[----:B------:R-:W-:Y:S01]  /*e6a0*/  HADD2.F32 R11, -RZ, R11.H1_H1 ;  /* 0x3000000bff0b7230 */ /* 0x000fe20000004100 */
[C---:B------:R-:W-:Y:S01]  /*e6b0*/  FMUL.FTZ R58, R9.reuse, R58 ;  /* 0x0000003a093a7220 */ /* 0x040fe20000410000 */
[--C-:B------:R-:W-:Y:S01]  /*e6c0*/  HADD2.F32 R42, -RZ, R12.reuse.H0_H0 ;  /* 0x2000000cff2a7230 */ /* 0x100fe20000004100 */
[----:B------:R-:W-:Y:S01]  /*e6d0*/  FFMA.FTZ R68, R9, R70, R68 ;  /* 0x0000004609447223 */ /* 0x000fe20000010044 */
[----:B------:R-:W-:Y:S01]  /*e6e0*/  HADD2.F32 R43, -RZ, R12.H1_H1 ;  /* 0x3000000cff2b7230 */ /* 0x000fe20000004100 */
[----:B------:R-:W-:Y:S01]  /*e6f0*/  FMUL.FTZ R46, R15, R72 ;  /* 0x000000480f2e7220 */ /* 0x000fe20000410000 */
[----:B------:R-:W-:Y:S01]  /*e700*/  HADD2.F32 R48, -RZ, R44.H0_H0 ;  /* 0x2000002cff307230 */ /* 0x000fe20000004100 */
[----:B------:R-:W-:Y:S01]  /*e710*/  FMUL.FTZ R44, R41, R56 ;  /* 0x00000038292c7220 */ /* 0x000fe20000410000 */
[----:B------:R-:W-:Y:S01]  /*e720*/  HADD2.F32 R12, -RZ, R14.H0_H0 ;  /* 0x2000000eff0c7230 */ /* 0x000fe20000004100 */
[----:B------:R-:W-:Y:S01]  /*e730*/  FMUL.FTZ R72, R11, R72 ;  /* 0x000000480b487220 */ /* 0x000fe20000410000 */
[----:B------:R-:W-:Y:S01]  /*e740*/  HADD2.F32 R9, -RZ, R82.H1_H1 ;  /* 0x30000052ff097230 */ /* 0x000fe20000004100 */
[C---:B------:R-:W-:Y:S01]  /*e750*/  FMUL.FTZ R56, R47.reuse, R56 ;  /* 0x000000382f387220 */ /* 0x040fe20000410000 */
[--C-:B------:R-:W-:Y:S01]  /*e760*/  HADD2.F32 R49, -RZ, R8.reuse.H0_H0 ;  /* 0x20000008ff317230 */ /* 0x100fe20000004100 */
[----:B------:R-:W-:Y:S01]  /*e770*/  FFMA.FTZ R44, R47, R48, R44 ;  /* 0x000000302f2c7223 */ /* 0x000fe2000001002c */
[----:B------:R-:W-:Y:S01]  /*e780*/  HADD2.F32 R50, -RZ, R8.H1_H1 ;  /* 0x30000008ff327230 */ /* 0x000fe20000004100 */
[----:B------:R-:W-:Y:S01]  /*e790*/  FFMA.FTZ R11, R11, R74, R46 ;  /* 0x0000004a0b0b7223 */ /* 0x000fe2000001002e */
[----:B------:R-:W-:Y:S01]  /*e7a0*/  HADD2.F32 R8, -RZ, R10.H0_H0 ;  /* 0x2000000aff087230 */ /* 0x000fe20000004100 */
[----:B------:R-:W-:Y:S01]  /*e7b0*/  FMUL.FTZ R82, R42, R81 ;  /* 0x000000512a527220 */ /* 0x000fe20000410000 */
[----:B------:R-:W-:Y:S01]  /*e7c0*/  HADD2.F32 R14, -RZ, R14.H1_H1 ;  /* 0x3000000eff0e7230 */ /* 0x000fe20000004100 */
        /* <DEDUP_REMOVED lines=9> */
[----:B------:R-:W-:Y:S01]  /*e860*/  F2FP.PACK_AB R11, R11, R68 ;  /* 0x000000440b0b723e */ /* 0x000fe200000000ff */
[----:B------:R-:W-:-:S02]  /*e870*/  FMUL.FTZ R39, R43, R46 ;  /* 0x0000002e2b277220 */ /* 0x000fc40000410000 */
[-C--:B------:R-:W-:Y:S02]  /*e880*/  FMUL.FTZ R8, R14, R47.reuse ;  /* 0x0000002f0e087220 */ /* 0x080fe40000410000 */
[----:B------:R-:W-:Y:S02]  /*e890*/  FMUL.FTZ R46, R50, R46 ;  /* 0x0000002e322e7220 */ /* 0x000fe40000410000 */
[----:B------:R-:W-:Y:S02]  /*e8a0*/  FMUL.FTZ R47, R10, R47 ;  /* 0x0000002f0a2f7220 */ /* 0x000fe40000410000 */
[----:B------:R-:W-:Y:S01]  /*e8b0*/  FFMA.FTZ R37, R12, R37, -R9 ;  /* 0x000000250c257223 */ /* 0x000fe20000010809 */
[----:B------:R-:W-:Y:S01]  /*e8c0*/  F2FP.PACK_AB R9, R44, R51 ;  /* 0x000000332c09723e */ /* 0x000fe200000000ff */
[----:B------:R-:W-:Y:S02]  /*e8d0*/  FFMA.FTZ R45, R40, R57, -R45 ;  /* 0x00000039282d7223 */ /* 0x000fe4000001082d */
[----:B------:R-:W-:-:S02]  /*e8e0*/  FFMA.FTZ R56, R41, R48, -R56 ;  /* 0x0000003029387223 */ /* 0x000fc40000010838 */
[----:B------:R-:W-:Y:S02]  /*e8f0*/  FFMA.FTZ R58, R13, R70, -R58 ;  /* 0x000000460d3a7223 */ /* 0x000fe4000001083a */
        /* <DEDUP_REMOVED lines=14> */
.L_x_411:
[----:B------:R-:W-:Y:S05]  /*e9e0*/  BSYNC B1 ;  /* 0x0000000000017941 */ /* 0x000fea0003800000 */
.L_x_410:
[----:B-1----:R-:W-:-:S04]  /*e9f0*/  IADD3 R32, R54, 0x60, RZ ;  /* 0x0000006036207810 */ /* 0x002fc80007ffe0ff */
[----:B------:R-:W-:-:S13]  /*ea00*/  ISETP.GE.AND P0, PT, R32, UR4, PT ;  /* 0x0000000420007c0c */ /* 0x000fda000bf06270 */
        /* <DEDUP_REMOVED lines=22> */
[--C-:B------:R-:W-:Y:S01]  /*eb70*/  HADD2.F32 R47, -RZ, R77.reuse.H1_H1 ;  /* 0x3000004dff2f7230 */ /* 0x100fe20000004100 */
[----:B------:R-:W-:Y:S01]  /*eb80*/  LOP3.LUT R37, R98, R33, RZ, 0x3c, !PT ;  /* 0x0000002162257212 */ /* 0x000fe200078e3cff */
[----:B------:R-:W-:Y:S01]  /*eb90*/  HADD2.F32 R77, -RZ, R77.H0_H0 ;  /* 0x2000004dff4d7230 */ /* 0x000fe20000004100 */
[----:B------:R-:W-:-:S02]  /*eba0*/  LOP3.LUT R8, R35, 0x38, R8, 0xf8, !PT ;  /* 0x0000003823087812 */ /* 0x000fc400078ef808 */
[----:B------:R-:W-:Y:S02]  /*ebb0*/  SHF.L.U32 R9, R9, 0xa, RZ ;  /* 0x0000000a09097819 */ /* 0x000fe400000006ff */
[----:B------:R-:W-:Y:S02]  /*ebc0*/  IADD3 R37, R32, R37, RZ ;  /* 0x0000002520257210 */ /* 0x000fe40007ffe0ff */
[----:B------:R-:W-:Y:S02]  /*ebd0*/  LOP3.LUT R8, R8, R33, RZ, 0x3c, !PT ;  /* 0x0000002108087212 */ /* 0x000fe400078e3cff */
[----:B------:R-:W-:Y:S02]  /*ebe0*/  LOP3.LUT R9, R9, 0x7fffe000, RZ, 0xc0, !PT ;  /* 0x7fffe00009097812 */ /* 0x000fe400078ec0ff */
[----:B------:R-:W-:Y:S02]  /*ebf0*/  SHF.L.U32 R37, R37, 0x1, RZ ;  /* 0x0000000125257819 */ /* 0x000fe400000006ff */
[----:B------:R-:W-:-:S02]  /*ec00*/  IADD3 R8, R8, R9, R32 ;  /* 0x0000000908087210 */ /* 0x000fc40007ffe020 */
[--C-:B------:R-:W-:Y:S01]  /*ec10*/  SHF.R.U64 R16, R16, 0x10, R17.reuse ;  /* 0x0000001010107819 */ /* 0x100fe20000001211 */
[----:B--2---:R-:W1:Y:S01]  /*ec20*/  LDS.128 R12, [R37+0x10080] ;  /* 0x01008000250c7984 */ /* 0x004e620000000c00 */
[----:B------:R-:W-:Y:S02]  /*ec30*/  SHF.L.U32 R36, R8, 0x1, RZ ;  /* 0x0000000108247819 */ /* 0x000fe400000006ff */
        /* <DEDUP_REMOVED lines=25> */
[--C-:B------:R-:W-:Y:S01]  /*edd0*/  HADD2.F32 R12, -RZ, R14.reuse.H0_H0 ;  /* 0x2000000eff0c7230 */ /* 0x100fe20000004100 */
[----:B------:R-:W-:Y:S01]  /*ede0*/  FFMA.FTZ R48, R43, R50, R48 ;  /* 0x000000322b307223 */ /* 0x000fe20000010030 */
[----:B------:R-:W-:Y:S01]  /*edf0*/  HADD2.F32 R43, -RZ, R65.H1_H1 ;  /* 0x30000041ff2b7230 */ /* 0x000fe20000004100 */
[C---:B------:R-:W-:Y:S01]  /*ee00*/  FMUL.FTZ R38, R9.reuse, R38 ;  /* 0x0000002609267220 */ /* 0x040fe20000410000 */
[----:B------:R-:W-:Y:S01]  /*ee10*/  HADD2.F32 R41, -RZ, R14.H1_H1 ;  /* 0x3000000eff297230 */ /* 0x000fe20000004100 */
[----:B------:R-:W-:Y:S01]  /*ee20*/  FFMA.FTZ R9, R9, R58, R56 ;  /* 0x0000003a09097223 */ /* 0x000fe20000010038 */
[--C-:B------:R-:W-:Y:S01]  /*ee30*/  HADD2.F32 R44, -RZ, R8.reuse.H0_H0 ;  /* 0x20000008ff2c7230 */ /* 0x100fe20000004100 */
[----:B------:R-:W-:Y:S01]  /*ee40*/  FMUL.FTZ R49, R12, R43 ;  /* 0x0000002b0c317220 */ /* 0x000fe20000410000 */
[----:B------:R-:W-:Y:S01]  /*ee50*/  HADD2.F32 R14, -RZ, R15.H0_H0 ;  /* 0x2000000fff0e7230 */ /* 0x000fe20000004100 */
[----:B------:R-:W-:Y:S01]  /*ee60*/  FFMA.FTZ R42, R27, R50, -R42 ;  /* 0x000000321b2a7223 */ /* 0x000fe2000001082a */
[----:B------:R-:W-:Y:S01]  /*ee70*/  HADD2.F32 R45, -RZ, R8.H1_H1 ;  /* 0x30000008ff2d7230 */ /* 0x000fe20000004100 */
[C---:B------:R-:W-:Y:S01]  /*ee80*/  FMUL.FTZ R64, R44.reuse, R64 ;  /* 0x000000402c407220 */ /* 0x040fe20000410000 */
[----:B------:R-:W-:Y:S01]  /*ee90*/  HADD2.F32 R65, -RZ, R65.H0_H0 ;  /* 0x20000041ff417230 */ /* 0x000fe20000004100 */
[----:B------:R-:W-:Y:S01]  /*eea0*/  FFMA.FTZ R25, R44, R76, R25 ;  /* 0x0000004c2c197223 */ /* 0x000fe20000010019 */
[--C-:B------:R-:W-:Y:S01]  /*eeb0*/  HADD2.F32 R8, -RZ, R10.reuse.H0_H0 ;  /* 0x2000000aff087230 */ /* 0x100fe20000004100 */
[----:B------:R-:W-:Y:S01]  /*eec0*/  FFMA.FTZ R13, R13, R58, -R38 ;  /* 0x0000003a0d0d7223 */ /* 0x000fe20000010826 */
        /* <DEDUP_REMOVED lines=11> */
[C---:B------:R-:W-:Y:S01]  /*ef80*/  FMUL.FTZ R65, R10.reuse, R65 ;  /* 0x000000410a417220 */ /* 0x040fe20000410000 */
[----:B------:R-:W-:Y:S01]  /*ef90*/  F2FP.PACK_AB R9, R9, R48 ;  /* 0x000000300909723e */ /* 0x000fe200000000ff */
[----:B------:R-:W-:-:S02]  /*efa0*/  FFMA.FTZ R44, R10, R77, R44 ;  /* 0x0000004d0a2c7223 */ /* 0x000fc4000001002c */
        /* <DEDUP_REMOVED lines=21> */
.L_x_415:
[----:B------:R-:W-:Y:S05]  /*f100*/  BSYNC B0 ;  /* 0x0000000000007941 */ /* 0x000fea0003800000 */
.L_x_414:
[----:B------:R-:W-:-:S13]  /*f110*/  ISETP.GE.AND P0, PT, R62, c[0x0][0x27c], PT ;  /* 0x00009f003e007a0c */ /* 0x000fda0003f06270 */
[----:B------:R-:W-:Y:S05]  /*f120*/  @P0 BRA `(.L_x_387) ;  /* 0x0000067000000947 */ /* 0x000fea0003800000 */
[----:B-1----:R-:W-:Y:S01]  /*f130*/  SHF.R.S32.HI R11, RZ, 0x1f, R62 ;  /* 0x0000001fff0b7819 */ /* 0x002fe2000001143e */
[--C-:B------:R-:W-:Y:S01]  /*f140*/  HADD2.F32 R37, -RZ, R79.reuse.H0_H0 ;  /* 0x2000004fff257230 */ /* 0x100fe20000004100 */
[----:B------:R-:W-:Y:S01]  /*f150*/  SHF.R.U64 R19, R22, 0x10, R23 ;  /* 0x0000001016137819 */ /* 0x000fe20000001217 */
[--C-:B------:R-:W-:Y:S01]  /*f160*/  HADD2.F32 R38, -RZ, R66.reuse.H0_H0 ;  /* 0x20000042ff267230 */ /* 0x100fe20000004100 */
[CC--:B------:R-:W-:Y:S01]  /*f170*/  LEA.HI R8, R11.reuse, R62.reuse, RZ, 0x3 ;  /* 0x0000003e0b087211 */ /* 0x0c0fe200078f18ff */
[----:B------:R-:W-:Y:S01]  /*f180*/  HADD2.F32 R66, -RZ, R66.H1_H1 ;  /* 0x30000042ff427230 */ /* 0x000fe20000004100 */
[----:B------:R-:W-:Y:S01]  /*f190*/  LEA.HI R11, R11, R62, RZ, 0x6 ;  /* 0x0000003e0b0b7211 */ /* 0x000fe200078f30ff */
[--C-:B------:R-:W-:Y:S01]  /*f1a0*/  HADD2.F32 R42, -RZ, R78.reuse.H0_H0 ;  /* 0x2000004eff2a7230 */ /* 0x100fe20000004100 */
[----:B------:R-:W-:Y:S01]  /*f1b0*/  LEA.HI.SX32 R9, R8, R34, 0x1d ;  /* 0x0000002208097211 */ /* 0x000fe200078feaff */
[----:B------:R-:W-:Y:S01]  /*f1c0*/  HADD2.F32 R78, -RZ, R78.H1_H1 ;  /* 0x3000004eff4e7230 */ /* 0x000fe20000004100 */
[----:B--2---:R-:W-:Y:S01]  /*f1d0*/  LOP3.LUT R12, R35, 0x38, R8, 0xf8, !PT ;  /* 0x00000038230c7812 */ /* 0x004fe200078ef808 */
[----:B------:R-:W-:Y:S01]  /*f1e0*/  HADD2.F32 R79, -RZ, R79.H1_H1 ;  /* 0x3000004fff4f7230 */ /* 0x000fe20000004100 */
[----:B------:R-:W-:-:S02]  /*f1f0*/  SHF.R.S32.HI R8, RZ, 0x1f, R9 ;  /* 0x0000001fff087819 */ /* 0x000fc40000011409 */
[----:B------:R-:W-:Y:S02]  /*f200*/  SHF.L.U32 R11, R11, 0x7, RZ ;  /* 0x000000070b0b7819 */ /* 0x000fe400000006ff */
[----:B------:R-:W-:Y:S02]  /*f210*/  SHF.L.U32 R10, R9, 0x3, RZ ;  /* 0x00000003090a7819 */ /* 0x000fe400000006ff */
[----:B------:R-:W-:Y:S02]  /*f220*/  LEA.HI R8, R8, R9, RZ, 0x3 ;  /* 0x0000000908087211 */ /* 0x000fe400078f18ff */
[----:B------:R-:W-:Y:S02]  /*f230*/  LOP3.LUT R11, R11, 0x7fffe000, RZ, 0xc0, !PT ;  /* 0x7fffe0000b0b7812 */ /* 0x000fe400078ec0ff */
[----:B------:R-:W-:Y:S02]  /*f240*/  LOP3.LUT R12, R12, R33, RZ, 0x3c, !PT ;  /* 0x000000210c0c7212 */ /* 0x000fe400078e3cff */
[----:B------:R-:W-:-:S02]  /*f250*/  LOP3.LUT R10, R35, 0x38, R10, 0xf8, !PT ;  /* 0x00000038230a7812 */ /* 0x000fc400078ef80a */
[----:B------:R-:W-:Y:S02]  /*f260*/  SHF.L.U32 R8, R8, 0xa, RZ ;  /* 0x0000000a08087819 */ /* 0x000fe400000006ff */
[--C-:B------:R-:W-:Y:S02]  /*f270*/  IADD3 R11, R12, R11, R32.reuse ;  /* 0x0000000b0c0b7210 */ /* 0x100fe40007ffe020 */
[----:B------:R-:W-:Y:S02]  /*f280*/  LOP3.LUT R33, R10, R33, RZ, 0x3c, !PT ;  /* 0x000000210a217212 */ /* 0x000fe400078e3cff */
[----:B------:R-:W-:Y:S02]  /*f290*/  LOP3.LUT R9, R8, 0x7fffe000, RZ, 0xc0, !PT ;  /* 0x7fffe00008097812 */ /* 0x000fe400078ec0ff */
[----:B------:R-:W-:Y:S02]  /*f2a0*/  SHF.L.U32 R16, R11, 0x1, RZ ;  /* 0x000000010b107819 */ /* 0x000fe400000006ff */
[----:B------:R-:W-:-:S02]  /*f2b0*/  IADD3 R9, R33, R9, R32 ;  /* 0x0000000921097210 */ /* 0x000fc40007ffe020 */
[--C-:B------:R-:W-:Y:S01]  /*f2c0*/  SHF.R.U64 R22, R28, 0x10, R29.reuse ;  /* 0x000000101c167819 */ /* 0x100fe2000000121d */
[----:B------:R-:W1:Y:S01]  /*f2d0*/  LDS.128 R12, [R16+0x10080] ;  /* 0x01008000100c7984 */ /* 0x000e620000000c00 */
[----:B------:R-:W-:Y:S02]  /*f2e0*/  SHF.L.U32 R17, R9, 0x1, RZ ;  /* 0x0000000109117819 */ /* 0x000fe400000006ff */
[----:B------:R-:W-:Y:S01]  /*f2f0*/  SHF.R.U32.HI R28, RZ, 0x10, R29 ;  /* 0x00000010ff1c7819 */ /* 0x000fe2000001161d */
[--C-:B------:R-:W-:Y:S01]  /*f300*/  HADD2.F32 R29, -RZ, R67.reuse.H0_H0 ;  /* 0x20000043ff1d7230 */ /* 0x100fe20000004100 */
[----:B------:R-:W-:Y:S01]  /*f310*/  SHF.R.U32.HI R23, RZ, 0x10, R23 ;  /* 0x00000010ff177819 */ /* 0x000fe20000011617 */
[----:B------:R-:W2:Y:S01]  /*f320*/  LDS.128 R8, [R17+0x10080] ;  /* 0x0100800011087984 */ /* 0x000ea20000000c00 */
[--C-:B------:R-:W-:Y:S01]  /*f330*/  SHF.R.U64 R18, R30, 0x10, R31.reuse ;  /* 0x000000101e127819 */ /* 0x100fe2000000121f */
[----:B------:R-:W-:Y:S01]  /*f340*/  HADD2.F32 R67, -RZ, R67.H1_H1 ;  /* 0x30000043ff437230 */ /* 0x000fe20000004100 */
        /* <DEDUP_REMOVED lines=8> */
[----:B------:R-:W-:Y:S02]  /*f3d0*/  HADD2.F32 R22, -RZ, R22.H0_H0 ;  /* 0x20000016ff167230 */ /* 0x000fe40000004100 */
[--C-:B-1----:R-:W-:Y:S02]  /*f3e0*/  HADD2.F32 R24, -RZ, R15.reuse.H0_H0 ;  /* 0x2000000fff187230 */ /* 0x102fe40000004100 */
[----:B------:R-:W-:Y:S02]  /*f3f0*/  HADD2.F32 R15, -RZ, R15.H1_H1 ;  /* 0x3000000fff0f7230 */ /* 0x000fe40000004100 */
[----:B------:R-:W-:Y:S01]  /*f400*/  HADD2.F32 R26, -RZ, R12.H0_H0 ;  /* 0x2000000cff1a7230 */ /* 0x000fe20000004100 */
[----:B------:R-:W-:Y:S01]  /*f410*/  FMUL.FTZ R35, R24, R29 ;  /* 0x0000001d18237220 */ /* 0x000fe20000410000 */
[----:B--2---:R-:W-:-:S02]  /*f420*/  HADD2.F32 R32, -RZ, R11.H0_H0 ;  /* 0x2000000bff207230 */ /* 0x004fc40000004100 */
[----:B------:R-:W-:Y:S02]  /*f430*/  HADD2.F32 R11, -RZ, R11.H1_H1 ;  /* 0x3000000bff0b7230 */ /* 0x000fe40000004100 */
[----:B------:R-:W-:Y:S01]  /*f440*/  HADD2.F32 R33, -RZ, R8.H0_H0 ;  /* 0x20000008ff217230 */ /* 0x000fe20000004100 */
[C---:B------:R-:W-:Y:S01]  /*f450*/  FMUL.FTZ R29, R32.reuse, R29 ;  /* 0x0000001d201d7220 */ /* 0x040fe20000410000 */
[----:B------:R-:W-:Y:S01]  /*f460*/  HADD2.F32 R27, -RZ, R12.H1_H1 ;  /* 0x3000000cff1b7230 */ /* 0x000fe20000004100 */
[----:B------:R-:W-:Y:S01]  /*f470*/  FFMA.FTZ R35, R32, R37, R35 ;  /* 0x0000002520237223 */ /* 0x000fe20000010023 */
[----:B------:R-:W-:Y:S01]  /*f480*/  HADD2.F32 R32, -RZ, R30.H0_H0 ;  /* 0x2000001eff207230 */ /* 0x000fe20000004100 */
[-C--:B------:R-:W-:Y:S01]  /*f490*/  FMUL.FTZ R30, R15, R36.reuse ;  /* 0x000000240f1e7220 */ /* 0x080fe20000410000 */
[----:B------:R-:W-:Y:S01]  /*f4a0*/  HADD2.F32 R12, -RZ, R14.H0_H0 ;  /* 0x2000000eff0c7230 */ /* 0x000fe20000004100 */
[C---:B------:R-:W-:Y:S01]  /*f4b0*/  FMUL.FTZ R36, R11.reuse, R36 ;  /* 0x000000240b247220 */ /* 0x040fe20000410000 */
[----:B------:R-:W-:Y:S01]  /*f4c0*/  HADD2.F32 R25, -RZ, R13.H0_H0 ;  /* 0x2000000dff197230 */ /* 0x000fe20000004100 */
        /* <DEDUP_REMOVED lines=9> */
[----:B------:R-:W-:Y:S01]  /*f560*/  HADD2.F32 R14, -RZ, R14.H1_H1 ;  /* 0x3000000eff0e7230 */ /* 0x000fe20000004100 */
[-C--:B------:R-:W-:Y:S01]  /*f570*/  FMUL.FTZ R40, R25, R38.reuse ;  /* 0x0000002619287220 */ /* 0x080fe20000410000 */
[----:B------:R-:W-:Y:S01]  /*f580*/  HADD2.F32 R9, -RZ, R9.H1_H1 ;  /* 0x30000009ff097230 */ /* 0x000fe20000004100 */
[----:B------:R-:W-:Y:S01]  /*f590*/  FFMA.FTZ R19, R8, R79, R11 ;  /* 0x0000004f08137223 */ /* 0x000fe2000001000b */
[----:B------:R-:W-:Y:S01]  /*f5a0*/  HADD2.F32 R10, -RZ, R10.H1_H1 ;  /* 0x3000000aff0a7230 */ /* 0x000fe20000004100 */
[C---:B------:R-:W-:Y:S01]  /*f5b0*/  FMUL.FTZ R38, R31.reuse, R38 ;  /* 0x000000261f267220 */ /* 0x040fe20000410000 */
[----:B------:R-:W-:Y:S01]  /*f5c0*/  HADD2.F32 R11, -RZ, R18.H0_H0 ;  /* 0x20000012ff0b7230 */ /* 0x000fe20000004100 */
[----:B------:R-:W-:-:S02]  /*f5d0*/  FFMA.FTZ R40, R31, R42, R40 ;  /* 0x0000002a1f287223 */ /* 0x000fc40000010028 */
[----:B------:R-:W-:Y:S02]  /*f5e0*/  FMUL.FTZ R28, R13, R44 ;  /* 0x0000002c0d1c7220 */ /* 0x000fe40000410000 */
[----:B------:R-:W-:Y:S02]  /*f5f0*/  FMUL.FTZ R67, R8, R67 ;  /* 0x0000004308437220 */ /* 0x000fe40000410000 */
[----:B------:R-:W-:Y:S02]  /*f600*/  FMUL.FTZ R31, R27, R20 ;  /* 0x000000141b1f7220 */ /* 0x000fe40000410000 */
[----:B------:R-:W-:Y:S02]  /*f610*/  FMUL.FTZ R18, R14, R23 ;  /* 0x000000170e127220 */ /* 0x000fe40000410000 */
[----:B------:R-:W-:Y:S02]  /*f620*/  FMUL.FTZ R44, R9, R44 ;  /* 0x0000002c092c7220 */ /* 0x000fe40000410000 */
[----:B------:R-:W-:-:S02]  /*f630*/  FMUL.FTZ R20, R34, R20 ;  /* 0x0000001422147220 */ /* 0x000fc40000410000 */
[----:B------:R-:W-:Y:S02]  /*f640*/  FMUL.FTZ R23, R10, R23 ;  /* 0x000000170a177220 */ /* 0x000fe40000410000 */
[----:B------:R-:W-:Y:S02]  /*f650*/  FFMA.FTZ R67, R12, R79, -R67 ;  /* 0x0000004f0c437223 */ /* 0x000fe40000010843 */
        /* <DEDUP_REMOVED lines=12> */
[----:B------:R-:W-:Y:S01]  /*f720*/  F2FP.PACK_AB R14, R14, R67 ;  /* 0x000000430e0e723e */ /* 0x000fe200000000ff */
[----:B------:R-:W-:Y:S01]  /*f730*/  FFMA.FTZ R10, R10, R11, R18 ;  /* 0x0000000b0a0a7223 */ /* 0x000fe20000010012 */
[----:B------:R-:W-:Y:S02]  /*f740*/  F2FP.PACK_AB R11, R30, R35 ;  /* 0x000000231e0b723e */ /* 0x000fe400000000ff */
[----:B------:R-:W-:Y:S01]  /*f750*/  F2FP.PACK_AB R9, R9, R40 ;  /* 0x000000280909723e */ /* 0x000fe200000000ff */
[----:B------:R1:W-:Y:S01]  /*f760*/  STS.128 [R16+0x10080], R12 ;  /* 0x0100800c10007388 */ /* 0x0003e20000000c00 */
[----:B------:R-:W-:-:S02]  /*f770*/  F2FP.PACK_AB R8, R8, R33 ;  /* 0x000000210808723e */ /* 0x000fc400000000ff */
[----:B------:R-:W-:-:S05]  /*f780*/  F2FP.PACK_AB R10, R10, R19 ;  /* 0x000000130a0a723e */ /* 0x000fca00000000ff */
[----:B------:R1:W-:Y:S02]  /*f790*/  STS.128 [R17+0x10080], R8 ;  /* 0x0100800811007388 */ /* 0x0003e40000000c00 */
.L_x_387:
[----:B------:R-:W-:Y:S05]  /*f7a0*/  BSYNC B2 ;  /* 0x0000000000027941 */ /* 0x000fea0003800000 */
.L_x_353:
[----:B-1----:R-:W-:Y:S01]  /*f7b0*/  IMAD.SHL.U32 R9, R61, 0x40, RZ ;  /* 0x000000403d097824 */ /* 0x002fe200078e00ff */
[----:B------:R-:W-:-:S04]  /*f7c0*/  DEPBAR.LE SB0, 0x0 ;  /* 0x000080000000791a */ /* 0x000fc80000000000 */
[----:B------:R-:W-:Y:S01]  /*f7d0*/  IMAD.SHL.U32 R8, R54, 0x8, RZ ;  /* 0x0000000836087824 */ /* 0x000fe200078e00ff */
[----:B------:R-:W-:Y:S01]  /*f7e0*/  LOP3.LUT R9, R9, 0x1c0, RZ, 0xc0, !PT ;  /* 0x000001c009097812 */ /* 0x000fe200078ec0ff */
[----:B------:R-:W-:Y:S01]  /*f7f0*/  IMAD R214, R53, 0x400, R4 ;  /* 0x0000040035d67824 */ /* 0x000fe200078e0204 */
[----:B------:R-:W-:Y:S01]  /*f800*/  ULDC.64 UR4, c[0x0][0x208] ;  /* 0x0000820000047ab9 */ /* 0x000fe20000000a00 */
[----:B------:R-:W-:Y:S01]  /*f810*/  LOP3.LUT P1, RZ, R61, 0x2, RZ, 0xc0, !PT ;  /* 0x000000023dff7812 */ /* 0x000fe2000782c0ff */
[----:B------:R-:W-:Y:S01]  /*f820*/  UIMAD UR12, UR12, UR4, URZ ;  /* 0x000000040c0c72a4 */ /* 0x000fe2000f8e023f */
[----:B------:R-:W-:Y:S01]  /*f830*/  LOP3.LUT R8, R9, 0x8, R8, 0xf8, !PT ;  /* 0x0000000809087812 */ /* 0x000fe200078ef808 */
[----:B------:R-:W-:Y:S01]  /*f840*/  IMAD.SHL.U32 R214, R214, 0x2, RZ ;  /* 0x00000002d6d67824 */ /* 0x000fe200078e00ff */
[----:B------:R-:W-:Y:S01]  /*f850*/  BAR.SYNC.DEFER_BLOCKING 0x0 ;  /* 0x0000000000007b1d */ /* 0x000fe20000010000 */
[----:B------:R-:W-:Y:S01]  /*f860*/  SHF.R.U32.HI R9, RZ, 0x3, R9 ;  /* 0x00000003ff097819 */ /* 0x000fe20000011609 */
[----:B------:R-:W-:Y:S01]  /*f870*/  UIMAD.WIDE.U32 UR18, UR10, UR4, URZ ;  /* 0x000000040a1272a5 */ /* 0x000fe2000f8e003f */
[C---:B------:R-:W-:Y:S01]  /*f880*/  LOP3.LUT P0, RZ, R215.reuse, 0x4, RZ, 0xc0, !PT ;  /* 0x00000004d7ff7812 */ /* 0x040fe2000780c0ff */
[----:B------:R-:W-:Y:S01]  /*f890*/  UIMAD UR5, UR10, UR5, UR12 ;  /* 0x000000050a0572a4 */ /* 0x000fe2000f8e020c */
[----:B------:R-:W-:Y:S01]  /*f8a0*/  LOP3.LUT R8, R8, R9, RZ, 0x3c, !PT ;  /* 0x0000000908087212 */ /* 0x000fe200078e3cff */
[----:B------:R-:W-:Y:S01]  /*f8b0*/  UIADD3 UR4, UR16, -UR9, URZ ;  /* 0x8000000910047290 */ /* 0x000fe2000fffe03f */
[C---:B------:R-:W-:Y:S01]  /*f8c0*/  LOP3.LUT P5, RZ, R215.reuse, 0x2, RZ, 0xc0, !PT ;  /* 0x00000002d7ff7812 */ /* 0x040fe200078ac0ff */
[----:B------:R-:W-:Y:S01]  /*f8d0*/  UIADD3 UR5, UR19, UR5, URZ ;  /* 0x0000000513057290 */ /* 0x000fe2000fffe03f */
[----:B--2---:R-:W-:Y:S01]  /*f8e0*/  IMAD.U32 R14, RZ, RZ, UR18 ;  /* 0x00000012ff0e7e24 */ /* 0x004fe2000f8e00ff */
[----:B------:R-:W-:Y:S01]  /*f8f0*/  LOP3.LUT P4, RZ, R215, 0x1, RZ, 0xc0, !PT ;  /* 0x00000001d7ff7812 */ /* 0x000fe2000788c0ff */
[----:B------:R-:W-:Y:S01]  /*f900*/  IMAD R213, R63, 0x200, R8 ;  /* 0x000002003fd57824 */ /* 0x000fe200078e0208 */
[----:B------:R-:W-:Y:S01]  /*f910*/  SEL R8, RZ, 0x2, P0 ;  /* 0x00000002ff087807 */ /* 0x000fe20000000000 */
[----:B------:R-:W-:Y:S01]  /*f920*/  IMAD.U32 R15, RZ, RZ, UR19 ;  /* 0x00000013ff0f7e24 */ /* 0x000fe2000f8e00ff */
[----:B------:R-:W-:Y:S01]  /*f930*/  SEL R9, RZ, 0x4, P5 ;  /* 0x00000004ff097807 */ /* 0x000fe20002800000 */
[----:B------:R-:W-:Y:S01]  /*f940*/  IMAD.SHL.U32 R213, R213, 0x2, RZ ;  /* 0x00000002d5d57824 */ /* 0x000fe200078e00ff */
[----:B------:R-:W-:Y:S01]  /*f950*/  LEA R10, P0, R14, R228, 0x5 ;  /* 0x000000e40e0a7211 */ /* 0x000fe200078028ff */
[----:B------:R-:W-:Y:S01]  /*f960*/  IMAD.U32 R11, RZ, RZ, UR5 ;  /* 0x00000005ff0b7e24 */ /* 0x000fe2000f8e00ff */
[----:B------:R-:W-:Y:S01]  /*f970*/  IADD3 R9, R9, R8, R60 ;  /* 0x0000000809097210 */ /* 0x000fe20007ffe03c */
[--C-:B------:R-:W-:Y:S01]  /*f980*/  IMAD R210, R2, 0x2, R214.reuse ;  /* 0x0000000202d27824 */ /* 0x100fe200078e02d6 */
[C---:B------:R-:W-:Y:S01]  /*f990*/  IADD3 R12, R213.reuse, 0xc080, RZ ;  /* 0x0000c080d50c7810 */ /* 0x040fe20007ffe0ff */
[----:B------:R-:W-:Y:S01]  /*f9a0*/  IMAD.SHL.U32 R218, R0, 0x2, RZ ;  /* 0x0000000200da7824 */ /* 0x000fe200078e00ff */
[----:B------:R-:W-:Y:S01]  /*f9b0*/  IADD3 R212, R213, 0xc0a0, RZ ;  /* 0x0000c0a0d5d47810 */ /* 0x000fe20007ffe0ff */
[C---:B------:R-:W-:Y:S01]  /*f9c0*/  IMAD R209, R3.reuse, 0x2, R214 ;  /* 0x0000000203d17824 */ /* 0x040fe200078e02d6 */
[----:B------:R-:W-:Y:S01]  /*f9d0*/  LDSM.16.M88.4 R24, [R214+0x10080] ;  /* 0x01008000d618783b */ /* 0x000fe20000000200 */
[----:B------:R-:W-:Y:S01]  /*f9e0*/  @P1 IADD3 R212, R12, -0x20, RZ ;  /* 0xffffffe00cd41810 */ /* 0x000fe20007ffe0ff */
[----:B------:R-:W-:Y:S01]  /*f9f0*/  IMAD R207, R3, 0x2, R210 ;  /* 0x0000000203cf7824 */ /* 0x000fe200078e02d2 */
[----:B------:R-:W-:Y:S01]  /*fa00*/  ISETP.GE.OR P1, PT, R54, UR4, P6 ;  /* 0x0000000436007c0c */ /* 0x000fe2000b726670 */
[----:B------:R-:W1:Y:S01]  /*fa10*/  LDSM.16.M88.4 R28, [R213+0xc080] ;  /* 0x00c08000d51c783b */ /* 0x000e620000000200 */
[----:B------:R-:W-:Y:S01]  /*fa20*/  SEL R8, RZ, 0x8, P4 ;  /* 0x00000008ff087807 */ /* 0x000fe20002000000 */
[----:B------:R-:W-:Y:S01]  /*fa30*/  UISETP.GT.AND UP0, UPT, UR10, UR6, UPT ;  /* 0x000000060a00728c */ /* 0x000fe2000bf04270 */
[----:B------:R-:W-:Y:S01]  /*fa40*/  LEA.HI.X R11, R14, R221, R11, 0x5, P0 ;  /* 0x000000dd0e0b7211 */ /* 0x000fe200000f2c0b */
[----:B------:R-:W-:Y:S01]  /*fa50*/  LDSM.16.M88.4 R20, [R212] ;  /* 0x00000000d414783b */ /* 0x000fe20000000200 */
[----:B------:R-:W-:Y:S01]  /*fa60*/  LEA R60, P0, R10, c[0x0][0x1f8], 0x1 ;  /* 0x00007e000a3c7a11 */ /* 0x000fe200078008ff */
[----:B------:R-:W-:Y:S01]  /*fa70*/  IMAD.IADD R8, R8, 0x1, R9 ;  /* 0x0000000108087824 */ /* 0x000fe200078e0209 */
[----:B------:R-:W-:Y:S01]  /*fa80*/  LOP3.LUT P2, RZ, R61, 0x4, RZ, 0xc0, !PT ;  /* 0x000000043dff7812 */ /* 0x000fe2000784c0ff */
[----:B------:R-:W-:Y:S01]  /*fa90*/  IMAD.MOV.U32 R9, RZ, RZ, 0x40 ;  /* 0x00000040ff097424 */ /* 0x000fe200078e00ff */
[----:B------:R-:W-:Y:S01]  /*faa0*/  LEA.HI.X R61, R10, c[0x0][0x1fc], R11, 0x1, P0 ;  /* 0x00007f000a3d7a11 */ /* 0x000fe200000f0c0b */
[----:B------:R-:W-:Y:S01]  /*fab0*/  LDSM.16.M88.4 R12, [R210+0x10080] ;  /* 0x01008000d20c783b */ /* 0x000fe20000000200 */
[C---:B------:R-:W-:Y:S01]  /*fac0*/  LOP3.LUT P0, RZ, R8.reuse, 0x8, RZ, 0xc0, !PT ;  /* 0x0000000808ff7812 */ /* 0x040fe2000780c0ff */
[----:B------:R-:W-:Y:S01]  /*fad0*/  UIADD3 UR9, UR16, 0x1, -UR9 ;  /* 0x0000000110097890 */ /* 0x000fe2000fffe809 */
[----:B------:R-:W-:Y:S01]  /*fae0*/  SEL R0, R9, 0xffffffc0, !P2 ;  /* 0xffffffc009007807 */ /* 0x000fe20005000000 */
[----:B------:R-:W2:Y:S01]  /*faf0*/  LDSM.16.M88.4 R44, [R213+0xc880] ;  /* 0x00c88000d52c783b */ /* 0x000ea20000000200 */
[----:B------:R-:W-:Y:S01]  /*fb00*/  LOP3.LUT P2, RZ, R8, 0x2, RZ, 0xc0, !PT ;  /* 0x0000000208ff7812 */ /* 0x000fe2000784c0ff */
[----:B------:R-:W-:Y:S01]  /*fb10*/  @UP0 UIADD3 UR5, UR13, -0x2, URZ ;  /* 0xfffffffe0d050890 */ /* 0x000fe2000fffe03f */
[C---:B------:R-:W-:Y:S01]  /*fb20*/  ISETP.GE.OR P0, PT, R54.reuse, UR4, !P0 ;  /* 0x0000000436007c0c */ /* 0x040fe2000c706670 */
[----:B------:R-:W3:Y:S01]  /*fb30*/  LDSM.16.M88.4 R48, [R212+0x800] ;  /* 0x00080000d430783b */ /* 0x000ee20000000200 */
[----:B------:R-:W-:Y:S01]  /*fb40*/  ISETP.GE.OR P2, PT, R54, UR4, !P2 ;  /* 0x0000000436007c0c */ /* 0x000fe2000d746670 */
[----:B------:R-:W-:Y:S01]  /*fb50*/  IMAD.IADD R208, R213, 0x1, R0 ;  /* 0x00000001d5d07824 */ /* 0x000fe200078e0200 */
[----:B------:R-:W-:Y:S01]  /*fb60*/  LEA.HI R6, R6, R55, RZ, 0x2 ;  /* 0x0000003706067211 */ /* 0x000fe200078f10ff */
[----:B------:R-:W-:Y:S01]  /*fb70*/  @!PT LDS RZ, [RZ] ;  /* 0x00000000fffff984 */ /* 0x000fe20000000800 */
[----:B------:R-:W-:Y:S01]  /*fb80*/  @!PT LDS RZ, [RZ] ;  /* 0x00000000fffff984 */ /* 0x000fe20000000800 */
[----:B------:R-:W-:Y:S01]  /*fb90*/  @!PT LDS RZ, [RZ] ;  /* 0x00000000fffff984 */ /* 0x000fe20000000800 */
[----:B------:R4:W-:Y:S01]  /*fba0*/  LDGSTS.E.BYPASS.LTC128B.128 [R218+0x8080], [R60.64], !P1 ;  /* 0x080800003cda7fae */ /* 0x0009e2000c901d5e */
[----:B------:R-:W-:Y:S01]  /*fbb0*/  LOP3.LUT P1, RZ, R8, 0x4, RZ, 0xc0, !PT ;  /* 0x0000000408ff7812 */ /* 0x000fe2000782c0ff */
[----:B------:R-:W-:Y:S01]  /*fbc0*/  IMAD.IADD R202, R0, 0x1, R212 ;  /* 0x0000000100ca7824 */ /* 0x000fe200078e02d4 */
[----:B------:R-:W-:Y:S01]  /*fbd0*/  LOP3.LUT R52, R52, 0xffffffe0, RZ, 0xc0, !PT ;  /* 0xffffffe034347812 */ /* 0x000fe200078ec0ff */
[----:B------:R-:W-:Y:S01]  /*fbe0*/  ULDC UR7, c[0x0][0x324] ;  /* 0x0000c90000077ab9 */ /* 0x000fe20000000800 */
[----:B------:R-:W-:Y:S01]  /*fbf0*/  ISETP.GE.OR P1, PT, R54, UR4, !P1 ;  /* 0x0000000436007c0c */ /* 0x000fe2000cf26670 */
[----:B------:R-:W-:Y:S01]  /*fc00*/  @UP0 USHF.R.S32.HI UR4, URZ, 0x1f, UR5 ;  /* 0x0000001f3f040899 */ /* 0x000fe20008011405 */
[----:B------:R-:W-:Y:S01]  /*fc10*/  SHF.R.S32.HI R0, RZ, 0x1f, R53 ;  /* 0x0000001fff007819 */ /* 0x000fe20000011435 */
[----:B------:R-:W-:Y:S01]  /*fc20*/  ULOP3.LUT UR7, URZ, UR7, URZ, 0x33, !UPT ;  /* 0x000000073f077292 */ /* 0x000fe2000f8e333f */
[----:B------:R-:W-:Y:S01]  /*fc30*/  PLOP3.LUT P3, PT, PT, PT, UP0, 0x80, 0x0 ;  /* 0x000000000000781c */ /* 0x000fe20003f6f008 */
[----:B------:R4:W-:Y:S01]  /*fc40*/  LDGSTS.E.BYPASS.LTC128B.128 [R218+0x9080], [R60.64+0x80], !P2 ;  /* 0x090800803cda7fae */ /* 0x0009e2000d101d5e */
[----:B------:R-:W-:-:S02]  /*fc50*/  LEA.HI R0, R0, R53, RZ, 0x3 ;  /* 0x0000003500007211 */ /* 0x000fc400078f18ff */
[----:B------:R-:W-:Y:S02]  /*fc60*/  PLOP3.LUT P2, PT, PT, PT, UP0, 0x80, 0x0 ;  /* 0x000000000000781c */ /* 0x000fe40003f4f008 */
[C---:B------:R-:W-:Y:S02]  /*fc70*/  IADD3 R203, R212.reuse, 0x800, RZ ;  /* 0x00000800d4cb7810 */ /* 0x040fe40007ffe0ff */
[C---:B------:R-:W-:Y:S01]  /*fc80*/  IADD3 R201, R212.reuse, 0x1000, RZ ;  /* 0x00001000d4c97810 */ /* 0x040fe20007ffe0ff */
[----:B-1----:R-:W-:Y:S01]  /*fc90*/  HMMA.16816.F32 R16, R24, R28, RZ ;  /* 0x0000001c1810723c */ /* 0x002fe200000018ff */
[----:B------:R4:W-:Y:S01]  /*fca0*/  LDGSTS.E.BYPASS.LTC128B.128 [R218+0xa080], [R60.64+0x100], !P1 ;  /* 0x0a0801003cda7fae */ /* 0x0009e2000c901d5e */
[----:B------:R-:W-:Y:S02]  /*fcb0*/  PLOP3.LUT P1, PT, PT, PT, UP0, 0x80, 0x0 ;  /* 0x000000000000781c */ /* 0x000fe40003f2f008 */
[----:B------:R-:W-:Y:S01]  /*fcc0*/  IADD3 R200, R212, 0x1800, RZ ;  /* 0x00001800d4c87810 */ /* 0x000fe20007ffe0ff */
[----:B------:R4:W-:Y:S01]  /*fcd0*/  LDGSTS.E.BYPASS.LTC128B.128 [R218+0xb080], [R60.64+0x180], !P0 ;  /* 0x0b0801803cda7fae */ /* 0x0009e2000c101d5e */
[----:B------:R-:W-:-:S02]  /*fce0*/  PLOP3.LUT P0, PT, PT, PT, UP0, 0x80, 0x0 ;  /* 0x000000000000781c */ /* 0x000fc40003f0f008 */
[C---:B------:R-:W-:Y:S01]  /*fcf0*/  HMMA.16816.F32 R28, R24.reuse, R30, RZ ;  /* 0x0000001e181c723c */ /* 0x040fe200000018ff */
[----:B------:R-:W-:Y:S01]  /*fd00*/  LDSM.16.M88.4 R56, [R209+0x10080] ;  /* 0x01008000d138783b */ /* 0x000fe20000000200 */
[C---:B------:R-:W-:Y:S02]  /*fd10*/  IADD3 R199, R212.reuse, 0x2000, RZ ;  /* 0x00002000d4c77810 */ /* 0x040fe40007ffe0ff */
[C---:B------:R-:W-:Y:S01]  /*fd20*/  IADD3 R198, R212.reuse, 0x2800, RZ ;  /* 0x00002800d4c67810 */ /* 0x040fe20007ffe0ff */
[----:B------:R-:W1:Y:S01]  /*fd30*/  LDSM.16.M88.4 R8, [R208+0xc080] ;  /* 0x00c08000d008783b */ /* 0x000e620000000200 */
[C---:B------:R-:W-:Y:S02]  /*fd40*/  IADD3 R197, R212.reuse, 0x3000, RZ ;  /* 0x00003000d4c57810 */ /* 0x040fe40007ffe0ff */
[----:B--2---:R-:W-:Y:S01]  /*fd50*/  HMMA.16816.F32 R40, R24, R44, RZ ;  /* 0x0000002c1828723c */ /* 0x004fe200000018ff */
[----:B------:R-:W-:Y:S01]  /*fd60*/  LDSM.16.M88.4 R36, [R207+0x10080] ;  /* 0x01008000cf24783b */ /* 0x000fe20000000200 */
[----:B------:R-:W-:-:S03]  /*fd70*/  IADD3 R196, R212, 0x3800, RZ ;  /* 0x00003800d4c47810 */ /* 0x000fc60007ffe0ff */
[----:B------:R-:W2:Y:S03]  /*fd80*/  LDSM.16.M88.4 R32, [R202] ;  /* 0x00000000ca20783b */ /* 0x000ea60000000200 */
[C---:B------:R-:W-:Y:S01]  /*fd90*/  HMMA.16816.F32 R16, R12.reuse, R20, R16 ;  /* 0x000000140c10723c */ /* 0x040fe20000001810 */
[----:B------:R-:W5:Y:S04]  /*fda0*/  LDSM.16.M88.4 R68, [R208+0xc880] ;  /* 0x00c88000d044783b */ /* 0x000f680000000200 */
[----:B------:R-:W-:Y:S03]  /*fdb0*/  LDSM.16.M88.4 R64, [R213+0xd080] ;  /* 0x00d08000d540783b */ /* 0x000fe60000000200 */
[----:B------:R-:W-:Y:S01]  /*fdc0*/  HMMA.16816.F32 R28, R12, R22, R28 ;  /* 0x000000160c1c723c */ /* 0x000fe2000000181c */
[----:B------:R-:W2:Y:S04]  /*fdd0*/  LDSM.16.M88.4 R20, [R214+0x14080] ;  /* 0x01408000d614783b */ /* 0x000ea80000000200 */
[----:B----4-:R-:W4:Y:S03]  /*fde0*/  LDSM.16.M88.4 R60, [R202+0x800] ;  /* 0x00080000ca3c783b */ /* 0x010f260000000200 */
[----:B------:R-:W-:Y:S01]  /*fdf0*/  HMMA.16816.F32 R24, R24, R46, RZ ;  /* 0x0000002e1818723c */ /* 0x000fe200000018ff */
[----:B------:R-:W-:Y:S04]  /*fe00*/  LDSM.16.M88.4 R44, [R212+0x1000] ;  /* 0x00100000d42c783b */ /* 0x000fe80000000200 */
[----:B------:R-:W0:Y:S03]  /*fe10*/  LDGDEPBAR ;  /* 0x00000000000079af */ /* 0x000e260000000000 */
[----:B---3--:R-:W-:Y:S08]  /*fe20*/  HMMA.16816.F32 R40, R12, R48, R40 ;  /* 0x000000300c28723c */ /* 0x008ff00000001828 */
[C---:B-1----:R-:W-:Y:S08]  /*fe30*/  HMMA.16816.F32 R16, R56.reuse, R8, R16 ;  /* 0x000000083810723c */ /* 0x042ff00000001810 */
[----:B------:R-:W-:Y:S01]  /*fe40*/  HMMA.16816.F32 R28, R56, R10, R28 ;  /* 0x0000000a381c723c */ /* 0x000fe2000000181c */
[----:B------:R-:W1:Y:S07]  /*fe50*/  LDSM.16.M88.4 R8, [R210+0x14080] ;  /* 0x01408000d208783b */ /* 0x000e6e0000000200 */
[----:B------:R-:W-:Y:S01]  /*fe60*/  HMMA.16816.F32 R12, R12, R50, R24 ;  /* 0x000000320c0c723c */ /* 0x000fe20000001818 */
[----:B------:R-:W3:Y:S04]  /*fe70*/  LDSM.16.M88.4 R48, [R213+0xd880] ;  /* 0x00d88000d530783b */ /* 0x000ee80000000200 */
[----:B------:R-:W-:Y:S03]  /*fe80*/  LDSM.16.M88.4 R24, [R209+0x14080] ;  /* 0x01408000d118783b */ /* 0x000fe60000000200 */
[----:B--2---:R-:W-:Y:S08]  /*fe90*/  HMMA.16816.F32 R16, R36, R32, R16 ;  /* 0x000000202410723c */ /* 0x004ff00000001810 */
[----:B-----5:R-:W-:Y:S08]  /*fea0*/  HMMA.16816.F32 R40, R56, R68, R40 ;  /* 0x000000443828723c */ /* 0x020ff00000001828 */
[----:B------:R-:W-:Y:S01]  /*feb0*/  HMMA.16816.F32 R28, R36, R34, R28 ;  /* 0x00000022241c723c */ /* 0x000fe2000000181c */
[----:B------:R-:W2:Y:S07]  /*fec0*/  LDSM.16.M88.4 R32, [R208+0xd080] ;  /* 0x00d08000d020783b */ /* 0x000eae0000000200 */
[----:B------:R-:W-:Y:S08]  /*fed0*/  HMMA.16816.F32 R16, R20, R64, R16 ;  /* 0x000000401410723c */ /* 0x000ff00000001810 */
[----:B------:R-:W-:Y:S01]  /*fee0*/  HMMA.16816.F32 R56, R56, R70, R12 ;  /* 0x000000463838723c */ /* 0x000fe2000000180c */
[----:B------:R-:W5:Y:S04]  /*fef0*/  LDSM.16.M88.4 R68, [R212+0x1800] ;  /* 0x00180000d444783b */ /* 0x000f680000000200 */
[----:B------:R-:W-:Y:S03]  /*ff00*/  LDSM.16.M88.4 R12, [R207+0x14080] ;  /* 0x01408000cf0c783b */ /* 0x000fe60000000200 */
[----:B----4-:R-:W-:Y:S08]  /*ff10*/  HMMA.16816.F32 R40, R36, R60, R40 ;  /* 0x0000003c2428723c */ /* 0x010ff00000001828 */
[----:B-1----:R-:W-:Y:S08]  /*ff20*/  HMMA.16816.F32 R16, R8, R44, R16 ;  /* 0x0000002c0810723c */ /* 0x002ff00000001810 */
[----:B------:R-:W-:Y:S01]  /*ff30*/  HMMA.16816.F32 R28, R20, R66, R28 ;  /* 0x00000042141c723c */ /* 0x000fe2000000181c */
[----:B------:R-:W1:Y:S07]  /*ff40*/  LDSM.16.M88.4 R64, [R202+0x1000] ;  /* 0x00100000ca40783b */ /* 0x000e6e0000000200 */
[----:B------:R-:W-:Y:S01]  /*ff50*/  HMMA.16816.F32 R56, R36, R62, R56 ;  /* 0x0000003e2438723c */ /* 0x000fe20000001838 */
[----:B------:R-:W4:Y:S04]  /*ff60*/  LDSM.16.M88.4 R60, [R208+0xd880] ;  /* 0x00d88000d03c783b */ /* 0x000f280000000200 */
[----:B------:R-:W-:Y:S03]  /*ff70*/  LDSM.16.M88.4 R36, [R214+0x18080] ;  /* 0x01808000d624783b */ /* 0x000fe60000000200 */
[----:B---3--:R-:W-:Y:S08]  /*ff80*/  HMMA.16816.F32 R40, R20, R48, R40 ;  /* 0x000000301428723c */ /* 0x008ff00000001828 */
[----:B--2---:R-:W-:Y:S08]  /*ff90*/  HMMA.16816.F32 R16, R24, R32, R16 ;  /* 0x000000201810723c */ /* 0x004ff00000001810 */
[----:B------:R-:W-:Y:S01]  /*ffa0*/  HMMA.16816.F32 R28, R8, R46, R28 ;  /* 0x0000002e081c723c */ /* 0x000fe2000000181c */
[----:B------:R-:W2:Y:S07]  /*ffb0*/  LDSM.16.M88.4 R44, [R213+0xe080] ;  /* 0x00e08000d52c783b */ /* 0x000eae0000000200 */
[----:B------:R-:W-:Y:S01]  /*ffc0*/  HMMA.16816.F32 R56, R20, R50, R56 ;  /* 0x000000321438723c */ /* 0x000fe20000001838 */
[----:B------:R-:W3:Y:S04]  /*ffd0*/  LDSM.16.M88.4 R48, [R202+0x1800] ;  /* 0x00180000ca30783b */ /* 0x000ee80000000200 */
[----:B------:R-:W-:Y:S03]  /*ffe0*/  LDSM.16.M88.4 R20, [R210+0x18080] ;  /* 0x01808000d214783b */ /* 0x000fe60000000200 */
[----:B-----5:R-:W-:Y:S08]  /*fff0*/  HMMA.16816.F32 R40, R8, R68, R40 ;  /* 0x000000440828723c */ /* 0x020ff00000001828 */
[----:B-1----:R-:W-:Y:S08]  /*10000*/  HMMA.16816.F32 R16, R12, R64, R16 ;  /* 0x000000400c10723c */ /* 0x002ff00000001810 */
[----:B------:R-:W-:Y:S01]  /*10010*/  HMMA.16816.F32 R28, R24, R34, R28 ;  /* 0x00000022181c723c */ /* 0x000fe2000000181c */
[----:B------:R-:W1:Y:S07]  /*10020*/  LDSM.16.M88.4 R32, [R212+0x2000] ;  /* 0x00200000d420783b */ /* 0x000e6e0000000200 */
[----:B------:R-:W-:Y:S01]  /*10030*/  HMMA.16816.F32 R56, R8, R70, R56 ;  /* 0x000000460838723c */ /* 0x000fe20000001838 */
[----:B------:R-:W5:Y:S04]  /*10040*/  LDSM.16.M88.4 R68, [R213+0xe880] ;  /* 0x00e88000d544783b */ /* 0x000f680000000200 */
[----:B------:R-:W-:Y:S03]  /*10050*/  LDSM.16.M88.4 R8, [R209+0x18080] ;  /* 0x01808000d108783b */ /* 0x000fe60000000200 */
[----:B----4-:R-:W-:Y:S08]  /*10060*/  HMMA.16816.F32 R40, R24, R60, R40 ;  /* 0x0000003c1828723c */ /* 0x010ff00000001828 */
[----:B--2---:R-:W-:Y:S08]  /*10070*/  HMMA.16816.F32 R16, R36, R44, R16 ;  /* 0x0000002c2410723c */ /* 0x004ff00000001810 */
[----:B------:R-:W-:Y:S01]  /*10080*/  HMMA.16816.F32 R28, R12, R66, R28 ;  /* 0x000000420c1c723c */ /* 0x000fe2000000181c */
[----:B------:R-:W2:Y:S07]  /*10090*/  LDSM.16.M88.4 R64, [R208+0xe080] ;  /* 0x00e08000d040783b */ /* 0x000eae0000000200 */
[----:B------:R-:W-:Y:S01]  /*100a0*/  HMMA.16816.F32 R56, R24, R62, R56 ;  /* 0x0000003e1838723c */ /* 0x000fe20000001838 */
[----:B------:R-:W-:Y:S04]  /*100b0*/  LDSM.16.M88.4 R60, [R207+0x18080] ;  /* 0x01808000cf3c783b */ /* 0x000fe80000000200 */
[----:B------:R-:W-:Y:S03]  /*100c0*/  LDSM.16.M88.4 R24, [R202+0x2000] ;  /* 0x00200000ca18783b */ /* 0x000fe60000000200 */
[----:B---3--:R-:W-:Y:S08]  /*100d0*/  HMMA.16816.F32 R40, R12, R48, R40 ;  /* 0x000000300c28723c */ /* 0x008ff00000001828 */
[----:B-1----:R-:W-:Y:S08]  /*100e0*/  HMMA.16816.F32 R16, R20, R32, R16 ;  /* 0x000000201410723c */ /* 0x002ff00000001810 */
[----:B------:R-:W-:Y:S01]  /*100f0*/  HMMA.16816.F32 R28, R36, R46, R28 ;  /* 0x0000002e241c723c */ /* 0x000fe2000000181c */
[----:B------:R-:W1:Y:S07]  /*10100*/  LDSM.16.M88.4 R44, [R212+0x2800] ;  /* 0x00280000d42c783b */ /* 0x000e6e0000000200 */
[----:B------:R-:W-:Y:S01]  /*10110*/  HMMA.16816.F32 R56, R12, R50, R56 ;  /* 0x000000320c38723c */ /* 0x000fe20000001838 */
[----:B------:R-:W-:Y:S04]  /*10120*/  LDSM.16.M88.4 R48, [R214+0x1c080] ;  /* 0x01c08000d630783b */ /* 0x000fe80000000200 */
[----:B------:R-:W-:Y:S03]  /*10130*/  LDSM.16.M88.4 R12, [R213+0xf080] ;  /* 0x00f08000d50c783b */ /* 0x000fe60000000200 */
[----:B-----5:R-:W-:Y:S08]  /*10140*/  HMMA.16816.F32 R40, R36, R68, R40 ;  /* 0x000000442428723c */ /* 0x020ff00000001828 */
[----:B--2---:R-:W-:Y:S08]  /*10150*/  HMMA.16816.F32 R16, R8, R64, R16 ;  /* 0x000000400810723c */ /* 0x004ff00000001810 */
[----:B------:R-:W-:Y:S01]  /*10160*/  HMMA.16816.F32 R28, R20, R34, R28 ;  /* 0x00000022141c723c */ /* 0x000fe2000000181c */
[----:B------:R-:W2:Y:S07]  /*10170*/  LDSM.16.M88.4 R32, [R208+0xe880] ;  /* 0x00e88000d020783b */ /* 0x000eae0000000200 */
[----:B------:R-:W-:Y:S01]  /*10180*/  HMMA.16816.F32 R56, R36, R70, R56 ;  /* 0x000000462438723c */ /* 0x000fe20000001838 */
[----:B------:R-:W3:Y:S04]  /*10190*/  LDSM.16.M88.4 R68, [R202+0x2800] ;  /* 0x00280000ca44783b */ /* 0x000ee80000000200 */
[----:B------:R-:W-:Y:S03]  /*101a0*/  LDSM.16.M88.4 R36, [R210+0x1c080] ;  /* 0x01c08000d224783b */ /* 0x000fe60000000200 */
[----:B-1----:R-:W-:Y:S08]  /*101b0*/  HMMA.16816.F32 R40, R20, R44, R40 ;  /* 0x0000002c1428723c */ /* 0x002ff00000001828 */
[----:B------:R-:W-:Y:S08]  /*101c0*/  HMMA.16816.F32 R16, R60, R24, R16 ;  /* 0x000000183c10723c */ /* 0x000ff00000001810 */
[----:B------:R-:W-:Y:S01]  /*101d0*/  HMMA.16816.F32 R28, R8, R66, R28 ;  /* 0x00000042081c723c */ /* 0x000fe2000000181c */
[----:B------:R-:W1:Y:S07]  /*101e0*/  LDSM.16.M88.4 R64, [R212+0x3000] ;  /* 0x00300000d440783b */ /* 0x000e6e0000000200 */
[----:B------:R-:W-:Y:S01]  /*101f0*/  HMMA.16816.F32 R56, R20, R46, R56 ;  /* 0x0000002e1438723c */ /* 0x000fe20000001838 */
[----:B------:R-:W4:Y:S04]  /*10200*/  LDSM.16.M88.4 R44, [R213+0xf880] ;  /* 0x00f88000d52c783b */ /* 0x000f280000000200 */
[----:B------:R-:W-:Y:S03]  /*10210*/  LDSM.16.M88.4 R20, [R208+0xf080] ;  /* 0x00f08000d014783b */ /* 0x000fe60000000200 */
[----:B--2---:R-:W-:Y:S08]  /*10220*/  HMMA.16816.F32 R40, R8, R32, R40 ;  /* 0x000000200828723c */ /* 0x004ff00000001828 */
[----:B------:R-:W-:Y:S08]  /*10230*/  HMMA.16816.F32 R16, R48, R12, R16 ;  /* 0x0000000c3010723c */ /* 0x000ff00000001810 */
[----:B------:R-:W-:Y:S01]  /*10240*/  HMMA.16816.F32 R28, R60, R26, R28 ;  /* 0x0000001a3c1c723c */ /* 0x000fe2000000181c */
[----:B------:R-:W2:Y:S07]  /*10250*/  LDSM.16.M88.4 R24, [R209+0x1c080] ;  /* 0x01c08000d118783b */ /* 0x000eae0000000200 */
[----:B------:R-:W-:Y:S01]  /*10260*/  HMMA.16816.F32 R56, R8, R34, R56 ;  /* 0x000000220838723c */ /* 0x000fe20000001838 */
[----:B------:R-:W5:Y:S04]  /*10270*/  LDSM.16.M88.4 R32, [R212+0x3800] ;  /* 0x00380000d420783b */ /* 0x000f680000000200 */
[----:B------:R-:W-:Y:S03]  /*10280*/  LDSM.16.M88.4 R8, [R207+0x1c080] ;  /* 0x01c08000cf08783b */ /* 0x000fe60000000200 */
[----:B---3--:R-:W-:Y:S08]  /*10290*/  HMMA.16816.F32 R40, R60, R68, R40 ;  /* 0x000000443c28723c */ /* 0x008ff00000001828 */
[----:B-1----:R-:W-:Y:S08]  /*102a0*/  HMMA.16816.F32 R16, R36, R64, R16 ;  /* 0x000000402410723c */ /* 0x002ff00000001810 */
[----:B------:R-:W-:Y:S01]  /*102b0*/  HMMA.16816.F32 R28, R48, R14, R28 ;  /* 0x0000000e301c723c */ /* 0x000fe2000000181c */
[----:B------:R-:W1:Y:S07]  /*102c0*/  LDSM.16.M88.4 R12, [R202+0x3000] ;  /* 0x00300000ca0c783b */ /* 0x000e6e0000000200 */
[----:B------:R-:W-:Y:S01]  /*102d0*/  HMMA.16816.F32 R56, R60, R70, R56 ;  /* 0x000000463c38723c */ /* 0x000fe20000001838 */
[----:B------:R-:W3:Y:S07]  /*102e0*/  LDSM.16.M88.4 R60, [R208+0xf880] ;  /* 0x00f88000d03c783b */ /* 0x000eee0000000200 */
[----:B----4-:R-:W-:Y:S08]  /*102f0*/  HMMA.16816.F32 R40, R48, R44, R40 ;  /* 0x0000002c3028723c */ /* 0x010ff00000001828 */
[----:B--2---:R-:W-:Y:S08]  /*10300*/  HMMA.16816.F32 R16, R24, R20, R16 ;  /* 0x000000141810723c */ /* 0x004ff00000001810 */
[----:B------:R-:W-:Y:S08]  /*10310*/  HMMA.16816.F32 R28, R36, R66, R28 ;  /* 0x00000042241c723c */ /* 0x000ff0000000181c */
[----:B------:R-:W-:Y:S08]  /*10320*/  HMMA.16816.F32 R56, R48, R46, R56 ;  /* 0x0000002e3038723c */ /* 0x000ff00000001838 */
[----:B-----5:R-:W-:Y:S07]  /*10330*/  HMMA.16816.F32 R40, R36, R32, R40 ;  /* 0x000000202428723c */ /* 0x020fee0000001828 */
[----:B------:R-:W-:Y:S01]  /*10340*/  @P1 IMAD.MOV.U32 R32, RZ, RZ, R216 ;  /* 0x000000ffff201224 */ /* 0x000fe200078e00d8 */
[----:B-1----:R-:W-:Y:S01]  /*10350*/  HMMA.16816.F32 R16, R8, R12, R16 ;  /* 0x0000000c0810723c */ /* 0x002fe20000001810 */
[----:B------:R-:W-:Y:S01]  /*10360*/  @P1 IMAD.MOV.U32 R33, RZ, RZ, R223 ;  /* 0x000000ffff211224 */ /* 0x000fe200078e00df */
[----:B------:R-:W-:-:S03]  /*10370*/  PLOP3.LUT P1, PT, PT, PT, UP3, 0x80, 0x0 ;  /* 0x000000000000781c */ /* 0x000fc60003f2f038 */
[----:B------:R-:W-:Y:S01]  /*10380*/  @P0 IMAD.WIDE.U32 R32, R7, UR5, R32 ;  /* 0x0000000507200c25 */ /* 0x000fe2000f8e0020 */
[----:B------:R-:W-:Y:S01]  /*10390*/  PLOP3.LUT P0, PT, PT, PT, UP0, 0x80, 0x0 ;  /* 0x000000000000781c */ /* 0x000fe20003f0f008 */
[----:B------:R-:W-:Y:S01]  /*103a0*/  @UP0 UIMAD UR5, UR11, UR5, URZ ;  /* 0x000000050b0502a4 */ /* 0x000fe2000f8e023f */
[----:B------:R-:W-:Y:S01]  /*103b0*/  HMMA.16816.F32 R28, R24, R22, R28 ;  /* 0x00000016181c723c */ /* 0x000fe2000000181c */
[----:B------:R-:W1:Y:S01]  /*103c0*/  LDSM.16.M88.4 R20, [R202+0x3800] ;  /* 0x00380000ca14783b */ /* 0x000e620000000200 */
[----:B------:R-:W-:Y:S01]  /*103d0*/  LOP3.LUT R12, R6, 0xfffffffc, RZ, 0xc0, !PT ;  /* 0xfffffffc060c7812 */ /* 0x000fe200078ec0ff */
[----:B------:R-:W-:Y:S01]  /*103e0*/  IMAD.IADD R6, R55, 0x1, -R52 ;  /* 0x0000000137067824 */ /* 0x000fe200078e0a34 */
[----:B------:R-:W-:Y:S01]  /*103f0*/  @UP0 UIMAD UR4, UR4, UR8, UR5 ;  /* 0x00000008040402a4 */ /* 0x000fe2000f8e0205 */
[----:B------:R-:W-:-:S04]  /*10400*/  DEPBAR.LE SB0, 0x0 ;  /* 0x000080000000791a */ /* 0x000fc80000000000 */
[----:B------:R-:W-:Y:S01]  /*10410*/  HMMA.16816.F32 R56, R36, R34, R56 ;  /* 0x000000222438723c */ /* 0x000fe20000001838 */
[----:B------:R-:W-:Y:S01]  /*10420*/  IMAD.IADD R55, R55, 0x1, -R12 ;  /* 0x0000000137377824 */ /* 0x000fe200078e0a0c */
[----:B------:R-:W-:Y:S02]  /*10430*/  SHF.R.S32.HI R13, RZ, 0x1f, R6 ;  /* 0x0000001fff0d7819 */ /* 0x000fe40000011406 */
[----:B------:R-:W-:Y:S02]  /*10440*/  LOP3.LUT R12, R0, 0xffffff8, RZ, 0xc0, !PT ;  /* 0x0ffffff8000c7812 */ /* 0x000fe400078ec0ff */
[----:B------:R-:W-:Y:S01]  /*10450*/  @P0 IADD3 R33, R33, UR4, RZ ;  /* 0x0000000421210c10 */ /* 0x000fe2000fffe0ff */
[----:B------:R-:W-:Y:S01]  /*10460*/  FMUL.FTZ R16, R16, c[0x0][0x320] ;  /* 0x0000c80010107a20 */ /* 0x000fe20000410000 */
[----:B---3--:R-:W-:Y:S01]  /*10470*/  HMMA.16816.F32 R40, R24, R60, R40 ;  /* 0x0000003c1828723c */ /* 0x008fe20000001828 */
[----:B------:R-:W-:Y:S01]  /*10480*/  IMAD.IADD R53, R53, 0x1, -R12 ;  /* 0x0000000135357824 */ /* 0x000fe200078e0a0c */
[----:B------:R-:W-:Y:S01]  /*10490*/  @P3 LEA R12, P3, R32, c[0x0][0x1c8], 0x1 ;  /* 0x00007200200c3a11 */ /* 0x000fe200078608ff */
[----:B------:R2:W3:Y:S01]  /*104a0*/  MUFU.TANH R0, R16 ;  /* 0x0000001000007308 */ /* 0x0004e20000002400 */
[----:B------:R-:W-:Y:S01]  /*104b0*/  PLOP3.LUT P0, PT, PT, PT, UP3, 0x80, 0x0 ;  /* 0x000000000000781c */ /* 0x000fe20003f0f038 */
[----:B------:R-:W-:-:S02]  /*104c0*/  FMUL.FTZ R7, R17, c[0x0][0x320] ;  /* 0x0000c80011077a20 */ /* 0x000fc40000410000 */
[----:B------:R-:W-:Y:S01]  /*104d0*/  FMUL.FTZ R19, R19, c[0x0][0x320] ;  /* 0x0000c80013137a20 */ /* 0x000fe20000410000 */
[----:B------:R-:W-:Y:S03]  /*104e0*/  HMMA.16816.F32 R28, R8, R14, R28 ;  /* 0x0000000e081c723c */ /* 0x000fe6000000181c */
[----:B------:R-:W4:Y:S04]  /*104f0*/  MUFU.TANH R7, R7 ;  /* 0x0000000700077308 */ /* 0x000f280000002400 */
[----:B------:R-:W-:Y:S01]  /*10500*/  FMUL.FTZ R15, R18, c[0x0][0x320] ;  /* 0x0000c800120f7a20 */ /* 0x000fe20000410000 */
[----:B------:R-:W-:Y:S01]  /*10510*/  HMMA.16816.F32 R56, R24, R62, R56 ;  /* 0x0000003e1838723c */ /* 0x000fe20000001838 */
[----:B------:R-:W-:-:S02]  /*10520*/  LEA.HI R18, R55, R55, RZ, 0x1 ;  /* 0x0000003737127211 */ /* 0x000fc400078f08ff */
[----:B--2---:R-:W-:Y:S02]  /*10530*/  LEA.HI R16, R13, R6, RZ, 0x2 ;  /* 0x000000060d107211 */ /* 0x004fe400078f10ff */
[----:B------:R-:W-:Y:S01]  /*10540*/  LOP3.LUT R18, R18, 0x1ffffffe, RZ, 0xc0, !PT ;  /* 0x1ffffffe12127812 */ /* 0x000fe200078ec0ff */
[----:B------:R-:W2:Y:S01]  /*10550*/  MUFU.TANH R15, R15 ;  /* 0x0000000f000f7308 */ /* 0x000ea20000002400 */
[----:B------:R-:W-:Y:S01]  /*10560*/  LEA.HI.SX32 R14, R16, UR23, 0x1e ;  /* 0x00000017100e7c11 */ /* 0x000fe2000f8ff2ff */
[----:B-1----:R-:W-:Y:S01]  /*10570*/  HMMA.16816.F32 R40, R8, R20, R40 ;  /* 0x000000140828723c */ /* 0x002fe20000001828 */
[----:B------:R-:W-:Y:S01]  /*10580*/  @P2 LEA.HI.X R33, R32, c[0x0][0x1cc], R33, 0x1, P3 ;  /* 0x0000730020212a11 */ /* 0x000fe200018f0c21 */
[----:B------:R-:W-:Y:S01]  /*10590*/  IMAD.IADD R219, R55, 0x1, -R18 ;  /* 0x0000000137db7824 */ /* 0x000fe200078e0a12 */
[----:B------:R-:W-:Y:S01]  /*105a0*/  PLOP3.LUT P3, PT, PT, PT, UP0, 0x80, 0x0 ;  /* 0x000000000000781c */ /* 0x000fe20003f6f008 */
[----:B------:R-:W-:Y:S01]  /*105b0*/  IMAD R14, R53, 0x10, R14 ;  /* 0x00000010350e7824 */ /* 0x000fe200078e020e */
[----:B------:R-:W-:Y:S01]  /*105c0*/  PLOP3.LUT P2, PT, PT, PT, UP0, 0x80, 0x0 ;  /* 0x000000000000781c */ /* 0x000fe20003f4f008 */
[----:B------:R1:W1:Y:S02]  /*105d0*/  MUFU.TANH R13, R19 ;  /* 0x00000013000d7308 */ /* 0x0002640000002400 */
[----:B------:R-:W-:-:S02]  /*105e0*/  IMAD R219, R219, 0x8, R14 ;  /* 0x00000008dbdb7824 */ /* 0x000fc400078e020e */
[----:B------:R-:W-:Y:S02]  /*105f0*/  FMUL.FTZ R17, R29, c[0x0][0x320] ;  /* 0x0000c8001d117a20 */ /* 0x000fe40000410000 */
[----:B------:R-:W-:Y:S01]  /*10600*/  @P1 IMAD.HI.U32 R20, R219, c[0x0][0x2c8], RZ ;  /* 0x0000b200db141a27 */ /* 0x000fe200078e00ff */
[----:B------:R-:W-:Y:S01]  /*10610*/  BAR.SYNC.DEFER_BLOCKING 0x0 ;  /* 0x0000000000007b1d */ /* 0x000fe20000010000 */
[----:B------:R-:W-:Y:S02]  /*10620*/  PLOP3.LUT P1, PT, PT, PT, UP0, 0x80, 0x0 ;  /* 0x000000000000781c */ /* 0x000fe40003f2f008 */
[----:B------:R-:W-:Y:S01]  /*10630*/  IMAD.MOV.U32 R18, RZ, RZ, R219 ;  /* 0x000000ffff127224 */ /* 0x000fe200078e00db */
[----:B------:R-:W-:Y:S01]  /*10640*/  @P0 SHF.R.U32.HI R18, RZ, c[0x0][0x2cc], R20 ;  /* 0x0000b300ff120a19 */ /* 0x000fe20000011614 */
[----:B------:R-:W-:Y:S01]  /*10650*/  HMMA.16816.F32 R56, R8, R22, R56 ;  /* 0x000000160838723c */ /* 0x000fe20000001838 */
[----:B------:R-:W-:Y:S01]  /*10660*/  PLOP3.LUT P0, PT, PT, PT, UP0, 0x80, 0x0 ;  /* 0x000000000000781c */ /* 0x000fe20003f0f008 */
[----:B------:R-:W-:Y:S01]  /*10670*/  @P3 IMAD.MOV.U32 R32, RZ, RZ, R12 ;  /* 0x000000ffff203224 */ /* 0x000fe200078e000c */
[----:B------:R-:W-:Y:S01]  /*10680*/  LOP3.LUT P3, RZ, R215, 0x4, RZ, 0xc0, !PT ;  /* 0x00000004d7ff7812 */ /* 0x000fe2000786c0ff */
[----:B------:R-:W-:Y:S01]  /*10690*/  FMUL.FTZ R28, R28, c[0x0][0x320] ;  /* 0x0000c8001c1c7a20 */ /* 0x000fe20000410000 */
[----:B------:R-:W1:Y:S01]  /*106a0*/  MUFU.TANH R17, R17 ;  /* 0x0000001100117308 */ /* 0x000e620000002400 */
[----:B------:R-:W-:Y:S01]  /*106b0*/  FMUL.FTZ R12, R40, c[0x0][0x320] ;  /* 0x0000c800280c7a20 */ /* 0x000fe20000410000 */
[----:B------:R-:W-:Y:S01]  /*106c0*/  LOP3.LUT R11, R16, 0x7ffffffc, RZ, 0xc0, !PT ;  /* 0x7ffffffc100b7812 */ /* 0x000fe200078ec0ff */
[----:B------:R-:W-:Y:S01]  /*106d0*/  IMAD.U32 R23, RZ, RZ, UR9 ;  /* 0x00000009ff177e24 */ /* 0x000fe2000f8e00ff */
[----:B------:R-:W5:Y:S01]  /*106e0*/  SHFL.IDX PT, R16, R18, RZ, 0x1c1f ;  /* 0x001c1fff12107589 */ /* 0x000f6200000e0000 */
[----:B------:R-:W-:-:S02]  /*106f0*/  FMUL.FTZ R9, R31, c[0x0][0x320] ;  /* 0x0000c8001f097a20 */ /* 0x000fc40000410000 */
[----:B------:R-:W-:Y:S01]  /*10700*/  IMAD.IADD R224, R6, 0x1, -R11 ;  /* 0x0000000106e07824 */ /* 0x000fe200078e0a0b */
[----:B------:R1:W1:Y:S01]  /*10710*/  MUFU.TANH R14, R28 ;  /* 0x0000001c000e7308 */ /* 0x0002620000002400 */
[----:B------:R-:W-:Y:S02]  /*10720*/  FMUL.FTZ R6, R41, c[0x0][0x320] ;  /* 0x0000c80029067a20 */ /* 0x000fe40000410000 */
[----:B------:R-:W-:Y:S02]  /*10730*/  IMAD.SHL.U32 R224, R224, 0x2, RZ ;  /* 0x00000002e0e07824 */ /* 0x000fe400078e00ff */
[----:B------:R-:W-:Y:S01]  /*10740*/  FMUL.FTZ R30, R30, c[0x0][0x320] ;  /* 0x0000c8001e1e7a20 */ /* 0x000fe20000410000 */
[----:B------:R-:W-:Y:S01]  /*10750*/  @!PT LDS RZ, [RZ] ;  /* 0x00000000fffff984 */ /* 0x000fe20000000800 */
[----:B------:R-:W-:Y:S01]  /*10760*/  @!PT LDS RZ, [RZ] ;  /* 0x00000000fffff984 */ /* 0x000fe20000000800 */
[----:B------:R1:W-:Y:S01]  /*10770*/  @P0 LDGSTS.E.BYPASS.LTC128B.128 [R218+0xc080], [R32.64], !P6 ;  /* 0x0c08000020da0fae */ /* 0x0003e2000f101d5e */
[----:B------:R-:W-:Y:S01]  /*10780*/  PLOP3.LUT P0, PT, PT, PT, UP0, 0x80, 0x0 ;  /* 0x000000000000781c */ /* 0x000fe20003f0f008 */
[----:B------:R-:W1:Y:S01]  /*10790*/  MUFU.TANH R9, R9 ;  /* 0x0000000900097308 */ /* 0x000e620000002400 */
[----:B------:R-:W-:Y:S01]  /*107a0*/  IADD3 R23, R23, -UR28, -R224 ;  /* 0x8000001c17177c10 */ /* 0x000fe2000fffe8e0 */
[----:B------:R1:W-:Y:S01]  /*107b0*/  @P2 LDGSTS.E.BYPASS.LTC128B.128 [R218+0xd080], [R32.64+0x80], !P3 ;  /* 0x0d08008020da2fae */ /* 0x0003e2000d901d5e */
[----:B------:R-:W-:Y:S01]  /*107c0*/  FMUL.FTZ R10, R57, c[0x0][0x320] ;  /* 0x0000c800390a7a20 */ /* 0x000fe20000410000 */
[----:B------:R-:W-:Y:S01]  /*107d0*/  IADD3 R11, -R224, UR16, -R5 ;  /* 0x00000010e00b7c10 */ /* 0x000fe2000fffe905 */
[----:B------:R-:W-:Y:S01]  /*107e0*/  FMUL.FTZ R25, R56, c[0x0][0x320] ;  /* 0x0000c80038197a20 */ /* 0x000fe20000410000 */
[----:B------:R1:W-:Y:S01]  /*107f0*/  @P1 LDGSTS.E.BYPASS.LTC128B.128 [R218+0xe080], [R32.64+0x100], !P5 ;  /* 0x0e08010020da1fae */ /* 0x0003e2000e901d5e */
[C---:B------:R-:W-:Y:S01]  /*10800*/  IADD3 R24, R23.reuse, c[0x0][0x328], RZ ;  /* 0x0000ca0017187a10 */ /* 0x040fe20007ffe0ff */
[----:B------:R1:W1:Y:S01]  /*10810*/  MUFU.TANH R8, R30 ;  /* 0x0000001e00087308 */ /* 0x0002620000002400 */
[----:B------:R-:W-:-:S03]  /*10820*/  IADD3 R23, R23, UR7, RZ ;  /* 0x0000000717177c10 */ /* 0x000fc6000fffe0ff */
[----:B------:R1:W-:Y:S01]  /*10830*/  @P0 LDGSTS.E.BYPASS.LTC128B.128 [R218+0xf080], [R32.64+0x180], !P4 ;  /* 0x0f08018020da0fae */ /* 0x0003e2000e101d5e */
[----:B------:R-:W-:Y:S01]  /*10840*/  PLOP3.LUT P0, PT, PT, PT, UP2, 0x40, 0x0 ;  /* 0x000000000000781c */ /* 0x000fe20003f0e828 */
[--C-:B-----5:R-:W-:Y:S02]  /*10850*/  IMAD.IADD R20, R24, 0x1, R16.reuse ;  /* 0x0000000118147824 */ /* 0x120fe400078e0210 */
[----:B------:R-:W1:Y:S01]  /*10860*/  MUFU.TANH R12, R12 ;  /* 0x0000000c000c7308 */ /* 0x000e620000002400 */
[----:B------:R-:W0:Y:S01]  /*10870*/  LDGDEPBAR ;  /* 0x00000000000079af */ /* 0x000e220000000000 */
[----:B------:R-:W-:Y:S01]  /*10880*/  IMAD.IADD R26, R23, 0x1, R16 ;  /* 0x00000001171a7824 */ /* 0x000fe200078e0210 */
[----:B------:R-:W-:-:S05]  /*10890*/  IMNMX R27, R20, R11, PT ;  /* 0x0000000b141b7217 */ /* 0x000fca0003800200 */
[----:B------:R-:W1:Y:S08]  /*108a0*/  MUFU.TANH R6, R6 ;  /* 0x0000000600067308 */ /* 0x000e700000002400 */
[----:B------:R-:W1:Y:S08]  /*108b0*/  MUFU.TANH R10, R10 ;  /* 0x0000000a000a7308 */ /* 0x000e700000002400 */
[----:B------:R-:W1:Y:S01]  /*108c0*/  MUFU.TANH R25, R25 ;  /* 0x0000001900197308 */ /* 0x000e620000002400 */
[----:B------:R-:W-:Y:S05]  /*108d0*/  @P0 BRA `(.L_x_416) ;  /* 0x0000016000000947 */ /* 0x000fea0003800000 */
[----:B-1234-:R-:W-:Y:S01]  /*108e0*/  IMAD.U32 R19, RZ, RZ, UR28 ;  /* 0x0000001cff137e24 */ /* 0x01efe2000f8e00ff */
[----:B------:R-:W-:Y:S04]  /*108f0*/  BSSY B0, `(.L_x_417) ;  /* 0x000000f000007945 */ /* 0x000fe80003800000 */
[----:B------:R-:W-:-:S04]  /*10900*/  IADD3 R20, -R19, UR16, R16 ;  /* 0x0000001013147c10 */ /* 0x000fc8000fffe110 */
        /* <DEDUP_REMOVED lines=9> */
.L_x_418:
[----:B------:R-:W-:-:S04]  /*109a0*/  MOV R16, c[0x0][0x32c] ;  /* 0x0000cb0000107a02 */ /* 0x000fc80000000f00 */
[----:B------:R-:W-:-:S13]  /*109b0*/  ISETP.NE.AND P0, PT, R16, 0x1, PT ;  /* 0x000000011000780c */ /* 0x000fda0003f05270 */
[----:B------:R-:W-:-:S05]  /*109c0*/  @P0 IMAD.HI.U32 R16, R20, c[0x0][0x330], RZ ;  /* 0x0000cc0014100a27 */ /* 0x000fca00078e00ff */
[----:B------:R-:W-:Y:S02]  /*109d0*/  @P0 SHF.R.U32.HI R20, RZ, c[0x0][0x334], R16 ;  /* 0x0000cd00ff140a19 */ /* 0x000fe40000011610 */
.L_x_419:
[----:B------:R-:W-:Y:S05]  /*109e0*/  BSYNC B0 ;  /* 0x0000000000007941 */ /* 0x000fea0003800000 */
.L_x_417:
[----:B------:R-:W-:-:S04]  /*109f0*/  IMAD R19, R20, c[0x0][0x32c], -R5 ;  /* 0x0000cb0014137a24 */ /* 0x000fc800078e0a05 */
[----:B------:R-:W-:-:S05]  /*10a00*/  IMAD.IADD R19, R19, 0x1, -R224 ;  /* 0x0000000113137824 */ /* 0x000fca00078e0ae0 */
[----:B------:R-:W-:Y:S02]  /*10a10*/  IADD3 R16, R19, c[0x0][0x32c], RZ ;  /* 0x0000cb0013107a10 */ /* 0x000fe40007ffe0ff */
[----:B------:R-:W-:Y:S02]  /*10a20*/  IMNMX R26, R26, R19, !PT ;  /* 0x000000131a1a7217 */ /* 0x000fe40007800200 */
[----:B------:R-:W-:Y:S02]  /*10a30*/  IMNMX R27, R27, R16, PT ;  /* 0x000000101b1b7217 */ /* 0x000fe40003800200 */
.L_x_416:
[----:B--234-:R-:W-:Y:S01]  /*10a40*/  ISETP.LT.AND P1, PT, RZ, UR13, PT ;  /* 0x0000000dff007c0c */ /* 0x01cfe2000bf21270 */
[----:B------:R-:W-:Y:S02]  /*10a50*/  FMUL.FTZ R21, R59, c[0x0][0x320] ;  /* 0x0000c8003b157a20 */ /* 0x000fe40000410000 */
[----:B------:R-:W-:Y:S01]  /*10a60*/  FMUL.FTZ R42, R42, c[0x0][0x320] ;  /* 0x0000c8002a2a7a20 */ /* 0x000fe20000410000 */
[C---:B------:R-:W-:Y:S02]  /*10a70*/  ISETP.GT.AND P2, PT, R26.reuse, RZ, P1 ;  /* 0x000000ff1a00720c */ /* 0x040fe40000f44270 */
[----:B------:R-:W-:Y:S01]  /*10a80*/  ISETP.GT.AND P0, PT, R26, 0x1, P1 ;  /* 0x000000011a00780c */ /* 0x000fe20000f04270 */
[----:B------:R-:W2:Y:S01]  /*10a90*/  MUFU.TANH R21, R21 ;  /* 0x0000001500157308 */ /* 0x000ea20000002400 */
[----:B------:R-:W-:-:S02]  /*10aa0*/  ISETP.LT.OR P2, PT, R27, 0x1, P2 ;  /* 0x000000011b00780c */ /* 0x000fc40001741670 */
[----:B------:R-:W-:Y:S02]  /*10ab0*/  ISETP.LT.OR P0, PT, R27, 0x2, P0 ;  /* 0x000000021b00780c */ /* 0x000fe40000701670 */
[----:B-1----:R-:W-:Y:S02]  /*10ac0*/  FSEL R19, R0, -INF , !P2 ;  /* 0xff80000000137808 */ /* 0x002fe40005000000 */
[C---:B------:R-:W-:Y:S01]  /*10ad0*/  ISETP.GT.AND P2, PT, R26.reuse, 0x8, P1 ;  /* 0x000000081a00780c */ /* 0x040fe20000f44270 */
[----:B------:R1:W3:Y:S01]  /*10ae0*/  MUFU.TANH R0, R42 ;  /* 0x0000002a00007308 */ /* 0x0002e20000002400 */
[----:B------:R-:W-:Y:S02]  /*10af0*/  FSEL R22, R7, -INF , !P0 ;  /* 0xff80000007167808 */ /* 0x000fe40004000000 */
[----:B------:R-:W-:Y:S01]  /*10b00*/  ISETP.GT.AND P0, PT, R26, 0x9, P1 ;  /* 0x000000091a00780c */ /* 0x000fe20000f04270 */
[----:B------:R4:W5:Y:S01]  /*10b10*/  SHFL.IDX PT, R7, R18, 0x1, 0x1c1f ;  /* 0x003c1f0012077f89 */ /* 0x00096200000e0000 */
[----:B------:R-:W-:-:S02]  /*10b20*/  ISETP.LT.OR P2, PT, R27, 0x9, P2 ;  /* 0x000000091b00780c */ /* 0x000fc40001741670 */
[----:B------:R-:W-:Y:S02]  /*10b30*/  ISETP.LT.OR P0, PT, R27, 0xa, P0 ;  /* 0x0000000a1b00780c */ /* 0x000fe40000701670 */
[----:B------:R-:W-:Y:S02]  /*10b40*/  FSEL R20, R14, -INF , !P2 ;  /* 0xff8000000e147808 */ /* 0x000fe40005000000 */
[C---:B------:R-:W-:Y:S02]  /*10b50*/  ISETP.GT.AND P2, PT, R26.reuse, 0x10, P1 ;  /* 0x000000101a00780c */ /* 0x040fe40000f44270 */
[----:B------:R-:W-:Y:S01]  /*10b60*/  FSEL R16, R17, -INF , !P0 ;  /* 0xff80000011107808 */ /* 0x000fe20004000000 */
[----:B------:R-:W-:Y:S01]  /*10b70*/  FMUL.FTZ R17, R43, c[0x0][0x320] ;  /* 0x0000c8002b117a20 */ /* 0x000fe20000410000 */
[----:B------:R-:W-:Y:S02]  /*10b80*/  ISETP.GT.AND P0, PT, R26, 0x11, P1 ;  /* 0x000000111a00780c */ /* 0x000fe40000f04270 */
[----:B------:R-:W-:-:S02]  /*10b90*/  ISETP.LT.OR P2, PT, R27, 0x11, P2 ;  /* 0x000000111b00780c */ /* 0x000fc40001741670 */
[C---:B------:R-:W-:Y:S01]  /*10ba0*/  ISETP.LT.OR P0, PT, R27.reuse, 0x12, P0 ;  /* 0x000000121b00780c */ /* 0x040fe20000701670 */
[----:B------:R-:W1:Y:S01]  /*10bb0*/  MUFU.TANH R17, R17 ;  /* 0x0000001100117308 */ /* 0x000e620000002400 */
[----:B------:R-:W-:Y:S02]  /*10bc0*/  FSEL R14, R12, -INF , !P2 ;  /* 0xff8000000c0e7808 */ /* 0x000fe40005000000 */
[----:B------:R-:W-:Y:S02]  /*10bd0*/  FSEL R12, R6, -INF , !P0 ;  /* 0xff800000060c7808 */ /* 0x000fe40004000000 */
[----:B------:R-:W-:Y:S01]  /*10be0*/  ISETP.GT.AND P0, PT, R26, 0x19, P1 ;  /* 0x000000191a00780c */ /* 0x000fe20000f04270 */
[----:B----4-:R-:W-:Y:S01]  /*10bf0*/  FMUL.FTZ R18, R58, c[0x0][0x320] ;  /* 0x0000c8003a127a20 */ /* 0x010fe20000410000 */
[----:B------:R-:W-:Y:S01]  /*10c00*/  ISETP.GT.AND P3, PT, R26, 0x18, P1 ;  /* 0x000000181a00780c */ /* 0x000fe20000f64270 */
[----:B-----5:R-:W-:Y:S01]  /*10c10*/  IMAD.IADD R24, R24, 0x1, R7 ;  /* 0x0000000118187824 */ /* 0x020fe200078e0207 */
[----:B------:R-:W-:-:S02]  /*10c20*/  ISETP.LT.OR P2, PT, R27, 0x1a, P0 ;  /* 0x0000001a1b00780c */ /* 0x000fc40000741670 */
[----:B------:R-:W-:Y:S01]  /*10c30*/  PLOP3.LUT P0, PT, PT, PT, UP2, 0x40, 0x0 ;  /* 0x000000000000781c */ /* 0x000fe20003f0e828 */
[----:B------:R-:W4:Y:S01]  /*10c40*/  MUFU.TANH R18, R18 ;  /* 0x0000001200127308 */ /* 0x000f220000002400 */
[----:B------:R-:W-:Y:S02]  /*10c50*/  ISETP.LT.OR P3, PT, R27, 0x19, P3 ;  /* 0x000000191b00780c */ /* 0x000fe40001f61670 */
[----:B------:R-:W-:Y:S02]  /*10c60*/  IMNMX R11, R24, R11, PT ;  /* 0x0000000b180b7217 */ /* 0x000fe40003800200 */
[----:B------:R-:W-:Y:S01]  /*10c70*/  FSEL R6, R25, -INF , !P3 ;  /* 0xff80000019067808 */ /* 0x000fe20005800000 */
[----:B------:R-:W-:Y:S01]  /*10c80*/  IMAD.IADD R25, R23, 0x1, R7 ;  /* 0x0000000117197824 */ /* 0x000fe200078e0207 */
[----:B------:R-:W-:-:S05]  /*10c90*/  FSEL R10, R10, -INF , !P2 ;  /* 0xff8000000a0a7808 */ /* 0x000fca0005000000 */
[----:B------:R-:W-:Y:S05]  /*10ca0*/  @P0 BRA `(.L_x_420) ;  /* 0x0000016000000947 */ /* 0x000fea0003800000 */
[----:B-123--:R-:W-:Y:S01]  /*10cb0*/  IMAD.U32 R24, RZ, RZ, UR28 ;  /* 0x0000001cff187e24 */ /* 0x00efe2000f8e00ff */
        /* <DEDUP_REMOVED lines=11> */
.L_x_422:
[----:B------:R-:W-:-:S04]  /*10d70*/  MOV R7, c[0x0][0x32c] ;  /* 0x0000cb0000077a02 */ /* 0x000fc80000000f00 */
[----:B------:R-:W-:-:S13]  /*10d80*/  ISETP.NE.AND P0, PT, R7, 0x1, PT ;  /* 0x000000010700780c */ /* 0x000fda0003f05270 */
[----:B------:R-:W-:-:S05]  /*10d90*/  @P0 IMAD.HI.U32 R7, R24, c[0x0][0x330], RZ ;  /* 0x0000cc0018070a27 */ /* 0x000fca00078e00ff */
[----:B------:R-:W-:Y:S02]  /*10da0*/  @P0 SHF.R.U32.HI R24, RZ, c[0x0][0x334], R7 ;  /* 0x0000cd00ff180a19 */ /* 0x000fe40000011607 */
.L_x_423:
[----:B------:R-:W-:Y:S05]  /*10db0*/  BSYNC B0 ;  /* 0x0000000000007941 */ /* 0x000fea0003800000 */
.L_x_421:
[----:B------:R-:W-:-:S04]  /*10dc0*/  IMAD R5, R24, c[0x0][0x32c], -R5 ;  /* 0x0000cb0018057a24 */ /* 0x000fc800078e0a05 */
[----:B------:R-:W-:-:S05]  /*10dd0*/  IMAD.IADD R26, R5, 0x1, -R224 ;  /* 0x00000001051a7824 */ /* 0x000fca00078e0ae0 */
[----:B------:R-:W-:Y:S02]  /*10de0*/  IADD3 R24, R26, c[0x0][0x32c], RZ ;  /* 0x0000cb001a187a10 */ /* 0x000fe40007ffe0ff */
[----:B------:R-:W-:Y:S02]  /*10df0*/  IMNMX R25, R25, R26, !PT ;  /* 0x0000001a19197217 */ /* 0x000fe40007800200 */
[----:B------:R-:W-:Y:S02]  /*10e00*/  IMNMX R11, R11, R24, PT ;  /* 0x000000180b0b7217 */ /* 0x000fe40003800200 */
.L_x_420:
[----:B-123--:R-:W-:Y:S01]  /*10e10*/  FMNMX.FTZ R5, R19, R22, !PT ;  /* 0x0000001613057209 */ /* 0x00efe20007810000 */
[----:B------:R-:W-:Y:S01]  /*10e20*/  IMAD.SHL.U32 R211, R4, 0x2, RZ ;  /* 0x0000000204d37824 */ /* 0x000fe200078e00ff */
[C---:B------:R-:W-:Y:S01]  /*10e30*/  ISETP.GT.AND P0, PT, R25.reuse, 0x1, P1 ;  /* 0x000000011900780c */ /* 0x040fe20000f04270 */
[----:B------:R-:W-:Y:S01]  /*10e40*/  @UP3 USHF.L.U32 UR21, UR21, 0x7, URZ ;  /* 0x0000000715153899 */ /* 0x000fe2000800063f */
[----:B------:R-:W-:Y:S01]  /*10e50*/  FMNMX.FTZ R5, R20, R5, !PT ;  /* 0x0000000514057209 */ /* 0x000fe20007810000 */
[--C-:B------:R-:W-:Y:S01]  /*10e60*/  IMAD R206, R2, 0x2, R211.reuse ;  /* 0x0000000202ce7824 */ /* 0x100fe200078e02d3 */
[----:B------:R-:W-:Y:S01]  /*10e70*/  ISETP.GT.AND P3, PT, R25, RZ, P1 ;  /* 0x000000ff1900720c */ /* 0x000fe20000f64270 */
[----:B------:R-:W-:Y:S01]  /*10e80*/  LDSM.16.MT88.4 R140, [R211+0x8080] ;  /* 0x00808000d38c783b */ /* 0x000fe20000004200 */
[----:B------:R-:W-:Y:S01]  /*10e90*/  FMNMX.FTZ R5, R16, R5, !PT ;  /* 0x0000000510057209 */ /* 0x000fe20007810000 */
[----:B------:R-:W-:Y:S01]  /*10ea0*/  IMAD R205, R3, 0x2, R211 ;  /* 0x0000000203cd7824 */ /* 0x000fe200078e02d3 */
[----:B------:R-:W-:Y:S01]  /*10eb0*/  ISETP.LT.OR P2, PT, R11, 0x2, P0 ;  /* 0x000000020b00780c */ /* 0x000fe20000741670 */
[----:B------:R-:W-:Y:S01]  /*10ec0*/  LDSM.16.MT88.4 R132, [R206+0x8080] ;  /* 0x00808000ce84783b */ /* 0x000fe20000004200 */
[----:B------:R-:W-:Y:S01]  /*10ed0*/  ISETP.GT.AND P0, PT, R25, 0x8, P1 ;  /* 0x000000081900780c */ /* 0x000fe20000f04270 */
[----:B------:R-:W-:Y:S01]  /*10ee0*/  IMAD R204, R3, 0x2, R206 ;  /* 0x0000000203cc7824 */ /* 0x000fe200078e02ce */
[----:B------:R-:W-:Y:S01]  /*10ef0*/  FMNMX.FTZ R5, R14, R5, !PT ;  /* 0x000000050e057209 */ /* 0x000fe20007810000 */
[----:B------:R-:W-:Y:S01]  /*10f00*/  LDSM.16.MT88.4 R40, [R211+0x9080] ;  /* 0x00908000d328783b */ /* 0x000fe20000004200 */
[C---:B------:R-:W-:Y:S01]  /*10f10*/  ISETP.LT.OR P3, PT, R11.reuse, 0x1, P3 ;  /* 0x000000010b00780c */ /* 0x040fe20001f61670 */
[----:B------:R-:W-:Y:S01]  /*10f20*/  ULDC.64 UR4, c[0x0][0x2c8] ;  /* 0x0000b20000047ab9 */ /* 0x000fe20000000a00 */
[----:B------:R-:W-:Y:S01]  /*10f30*/  ISETP.LT.OR P0, PT, R11, 0x9, P0 ;  /* 0x000000090b00780c */ /* 0x000fe20000701670 */
[----:B------:R-:W-:Y:S01]  /*10f40*/  LDSM.16.MT88.4 R32, [R204+0x8080] ;  /* 0x00808000cc20783b */ /* 0x000fe20000004200 */
[----:B------:R-:W-:Y:S01]  /*10f50*/  FSEL R23, R13, -INF , !P2 ;  /* 0xff8000000d177808 */ /* 0x000fe20005000000 */
[----:B------:R-:W-:Y:S01]  /*10f60*/  UIMAD.WIDE.U32 UR8, UR21, UR4, URZ ;  /* 0x00000004150872a5 */ /* 0x000fe2000f8e003f */
[----:B------:R-:W-:Y:S01]  /*10f70*/  FMNMX.FTZ R5, R12, R5, !PT ;  /* 0x000000050c057209 */ /* 0x000fe20007810000 */
[----:B------:R-:W-:Y:S01]  /*10f80*/  LDSM.16.MT88.4 R48, [R206+0x9080] ;  /* 0x00908000ce30783b */ /* 0x000fe20000004200 */
[----:B------:R-:W-:Y:S01]  /*10f90*/  ISETP.GT.AND P2, PT, R25, 0x9, P1 ;  /* 0x000000091900780c */ /* 0x000fe20000f44270 */
[----:B------:R-:W-:Y:S01]  /*10fa0*/  @UP3 USHF.R.U32.HI UR23, URZ, UR5, UR9 ;  /* 0x000000053f173299 */ /* 0x000fe20008011609 */
[----:B------:R-:W-:Y:S01]  /*10fb0*/  FSEL R24, R15, -INF , !P3 ;  /* 0xff8000000f187808 */ /* 0x000fe20005800000 */
[----:B------:R-:W-:Y:S01]  /*10fc0*/  LDSM.16.MT88.4 R56, [R205+0x9080] ;  /* 0x00908000cd38783b */ /* 0x000fe20000004200 */
[----:B------:R-:W-:Y:S01]  /*10fd0*/  FSEL R7, R8, -INF , !P0 ;  /* 0xff80000008077808 */ /* 0x000fe20004000000 */
[----:B------:R-:W-:Y:S01]  /*10fe0*/  UIADD3 UR14, UR14, UR23, URZ ;  /* 0x000000170e0e7290 */ /* 0x000fe2000fffe03f */
[----:B------:R-:W-:Y:S01]  /*10ff0*/  FMNMX.FTZ R5, R6, R5, !PT ;  /* 0x0000000506057209 */ /* 0x000fe20007810000 */
[----:B------:R-:W-:Y:S01]  /*11000*/  LDSM.16.MT88.4 R64, [R204+0x9080] ;  /* 0x00908000cc40783b */ /* 0x000fe20000004200 */
[----:B------:R-:W-:Y:S01]  /*11010*/  ISETP.GT.AND P0, PT, R25, 0x10, P1 ;  /* 0x000000101900780c */ /* 0x000fe20000f04270 */
[----:B------:R-:W-:Y:S01]  /*11020*/  ULDC UR9, c[0x0][0x328] ;  /* 0x0000ca0000097ab9 */ /* 0x000fe20000000800 */
[C---:B------:R-:W-:Y:S01]  /*11030*/  ISETP.LT.OR P2, PT, R11.reuse, 0xa, P2 ;  /* 0x0000000a0b00780c */ /* 0x040fe20001741670 */
[----:B------:R-:W-:Y:S01]  /*11040*/  LDSM.16.MT88.4 R72, [R211+0xa080] ;  /* 0x00a08000d348783b */ /* 0x000fe20000004200 */
[----:B------:R-:W-:Y:S01]  /*11050*/  FMNMX.FTZ R26, R24, R23, !PT ;  /* 0x00000017181a7209 */ /* 0x000fe20007810000 */
[----:B------:R-:W-:Y:S01]  /*11060*/  UIADD3 UR13, UR13, -0x2, URZ ;  /* 0xfffffffe0d0d7890 */ /* 0x000fe2000fffe03f */
[----:B------:R-:W-:Y:S01]  /*11070*/  FMNMX.FTZ R8, R10, R5, !PT ;  /* 0x000000050a087209 */ /* 0x000fe20007810000 */
[----:B------:R-:W-:Y:S01]  /*11080*/  LDSM.16.MT88.4 R80, [R206+0xa080] ;  /* 0x00a08000ce50783b */ /* 0x000fe20000004200 */
[----:B------:R-:W-:Y:S01]  /*11090*/  ISETP.LT.OR P0, PT, R11, 0x11, P0 ;  /* 0x000000110b00780c */ /* 0x000fe20000701670 */
[----:B------:R-:W-:Y:S01]  /*110a0*/  UIADD3 UR9, UR14, UR9, URZ ;  /* 0x000000090e097290 */ /* 0x000fe2000fffe03f */
[----:B------:R-:W-:Y:S01]  /*110b0*/  FSEL R5, R9, -INF , !P2 ;  /* 0xff80000009057808 */ /* 0x000fe20005000000 */
[----:B------:R-:W1:Y:S01]  /*110c0*/  SHFL.BFLY PT, R15, R8, 0x2, 0x1f ;  /* 0x0c401f00080f7f89 */ /* 0x000e6200000e0000 */
[----:B------:R-:W-:-:S02]  /*110d0*/  ISETP.GT.AND P3, PT, R25, 0x11, P1 ;  /* 0x000000111900780c */ /* 0x000fc40000f64270 */
[----:B------:R-:W-:Y:S01]  /*110e0*/  FMNMX.FTZ R26, R7, R26, !PT ;  /* 0x0000001a071a7209 */ /* 0x000fe20007810000 */
[----:B------:R-:W-:Y:S01]  /*110f0*/  LDSM.16.MT88.4 R88, [R205+0xa080] ;  /* 0x00a08000cd58783b */ /* 0x000fe20000004200 */
[----:B------:R-:W-:Y:S02]  /*11100*/  FSEL R13, R0, -INF , !P0 ;  /* 0xff800000000d7808 */ /* 0x000fe40004000000 */
[----:B------:R-:W-:Y:S01]  /*11110*/  ISETP.GT.AND P2, PT, R25, 0x18, P1 ;  /* 0x000000181900780c */ /* 0x000fe20000f44270 */
[----:B------:R-:W-:Y:S01]  /*11120*/  LDSM.16.MT88.4 R96, [R204+0xa080] ;  /* 0x00a08000cc60783b */ /* 0x000fe20000004200 */
[----:B------:R-:W-:Y:S02]  /*11130*/  ISETP.LT.OR P3, PT, R11, 0x12, P3 ;  /* 0x000000120b00780c */ /* 0x000fe40001f61670 */
[----:B------:R-:W-:Y:S01]  /*11140*/  FMNMX.FTZ R0, R5, R26, !PT ;  /* 0x0000001a05007209 */ /* 0x000fe20007810000 */
[----:B------:R-:W-:Y:S01]  /*11150*/  LDSM.16.MT88.4 R104, [R211+0xb080] ;  /* 0x00b08000d368783b */ /* 0x000fe20000004200 */
[----:B------:R-:W-:-:S02]  /*11160*/  ISETP.GT.AND P0, PT, R25, 0x19, P1 ;  /* 0x000000191900780c */ /* 0x000fc40000f04270 */
[----:B------:R-:W-:Y:S01]  /*11170*/  ISETP.LT.OR P1, PT, R11, 0x19, P2 ;  /* 0x000000190b00780c */ /* 0x000fe20001721670 */
[----:B------:R-:W-:Y:S01]  /*11180*/  LDSM.16.MT88.4 R112, [R206+0xb080] ;  /* 0x00b08000ce70783b */ /* 0x000fe20000004200 */
[----:B------:R-:W-:Y:S02]  /*11190*/  FSEL R17, R17, -INF , !P3 ;  /* 0xff80000011117808 */ /* 0x000fe40005800000 */
[----:B------:R-:W-:Y:S01]  /*111a0*/  FMNMX.FTZ R0, R13, R0, !PT ;  /* 0x000000000d007209 */ /* 0x000fe20007810000 */
[----:B------:R-:W-:Y:S01]  /*111b0*/  LDSM.16.MT88.4 R120, [R205+0xb080] ;  /* 0x00b08000cd78783b */ /* 0x000fe20000004200 */
[----:B------:R-:W-:Y:S02]  /*111c0*/  ISETP.LT.OR P0, PT, R11, 0x1a, P0 ;  /* 0x0000001a0b00780c */ /* 0x000fe40000701670 */
[----:B----4-:R-:W-:Y:S01]  /*111d0*/  FSEL R11, R18, -INF , !P1 ;  /* 0xff800000120b7808 */ /* 0x010fe20004800000 */
[----:B------:R-:W-:Y:S01]  /*111e0*/  LDSM.16.MT88.4 R192, [R205+0x8880] ;  /* 0x00888000cdc0783b */ /* 0x000fe20000004200 */
[----:B------:R-:W-:-:S02]  /*111f0*/  FMNMX.FTZ R0, R17, R0, !PT ;  /* 0x0000000011007209 */ /* 0x000fc40007810000 */
[----:B------:R-:W-:Y:S01]  /*11200*/  FSEL R9, R21, -INF , !P0 ;  /* 0xff80000015097808 */ /* 0x000fe20004000000 */
[----:B------:R-:W-:Y:S01]  /*11210*/  LDSM.16.MT88.4 R188, [R204+0x8880] ;  /* 0x00888000ccbc783b */ /* 0x000fe20000004200 */
[----:B------:R-:W-:Y:S02]  /*11220*/  FMNMX.FTZ R0, R11, R0, !PT ;  /* 0x000000000b007209 */ /* 0x000fe40007810000 */
[----:B-1----:R-:W-:Y:S01]  /*11230*/  FMNMX.FTZ R25, R8, R15, !PT ;  /* 0x0000000f08197209 */ /* 0x002fe20007810000 */
[----:B------:R-:W-:Y:S01]  /*11240*/  LDSM.16.MT88.4 R184, [R211+0x9880] ;  /* 0x00988000d3b8783b */ /* 0x000fe20000004200 */
[----:B------:R-:W-:-:S03]  /*11250*/  FMNMX.FTZ R18, R9, R0, !PT ;  /* 0x0000000009127209 */ /* 0x000fc60007810000 */
[----:B------:R-:W1:Y:S04]  /*11260*/  SHFL.BFLY PT, R0, R25, 0x1, 0x1f ;  /* 0x0c201f0019007f89 */ /* 0x000e6800000e0000 */
[----:B------:R-:W2:Y:S04]  /*11270*/  SHFL.BFLY PT, R21, R18, 0x2, 0x1f ;  /* 0x0c401f0012157f89 */ /* 0x000ea800000e0000 */
[----:B------:R-:W-:Y:S04]  /*11280*/  LDSM.16.MT88.4 R180, [R206+0x9880] ;  /* 0x00988000ceb4783b */ /* 0x000fe80000004200 */
[----:B------:R-:W-:Y:S04]  /*11290*/  LDSM.16.MT88.4 R176, [R205+0x9880] ;  /* 0x00988000cdb0783b */ /* 0x000fe80000004200 */
[----:B------:R-:W-:Y:S04]  /*112a0*/  LDSM.16.MT88.4 R172, [R204+0x9880] ;  /* 0x00988000ccac783b */ /* 0x000fe80000004200 */
[----:B------:R-:W-:Y:S01]  /*112b0*/  LDSM.16.MT88.4 R168, [R211+0xa880] ;  /* 0x00a88000d3a8783b */ /* 0x000fe20000004200 */
[----:B-1----:R-:W-:-:S03]  /*112c0*/  FMNMX.FTZ R0, R25, R0, !PT ;  /* 0x0000000019007209 */ /* 0x002fc60007810000 */
[----:B------:R-:W-:Y:S01]  /*112d0*/  LDSM.16.MT88.4 R164, [R206+0xa880] ;  /* 0x00a88000cea4783b */ /* 0x000fe20000004200 */
[----:B--2---:R-:W-:Y:S01]  /*112e0*/  FMNMX.FTZ R21, R21, R18, !PT ;  /* 0x0000001215157209 */ /* 0x004fe20007810000 */
[C---:B------:R-:W-:Y:S01]  /*112f0*/  FMUL.FTZ R15, R0.reuse, c[0x0][0x2d0] ;  /* 0x0000b400000f7a20 */ /* 0x040fe20000410000 */
[----:B------:R-:W-:Y:S01]  /*11300*/  FSETP.NEU.FTZ.AND P0, PT, R0, -INF , PT ;  /* 0xff8000000000780b */ /* 0x000fe20003f1d000 */
[----:B------:R-:W-:Y:S03]  /*11310*/  LDSM.16.MT88.4 R160, [R205+0xa880] ;  /* 0x00a88000cda0783b */ /* 0x000fe60000004200 */
[----:B------:R-:W-:Y:S01]  /*11320*/  FSEL R15, R15, RZ, P0 ;  /* 0x000000ff0f0f7208 */ /* 0x000fe20000000000 */
[----:B------:R-:W1:Y:S04]  /*11330*/  SHFL.BFLY PT, R148, R21, 0x1, 0x1f ;  /* 0x0c201f0015947f89 */ /* 0x000e6800000e0000 */
[--C-:B------:R-:W-:Y:S01]  /*11340*/  FFMA.FTZ R226, R19, c[0x0][0x2d0], -R15.reuse ;  /* 0x0000b40013e27a23 */ /* 0x100fe2000001080f */
[----:B------:R-:W-:Y:S01]  /*11350*/  LDSM.16.MT88.4 R156, [R204+0xa880] ;  /* 0x00a88000cc9c783b */ /* 0x000fe20000004200 */
[----:B------:R-:W-:-:S02]  /*11360*/  FFMA.FTZ R225, R22, c[0x0][0x2d0], -R15 ;  /* 0x0000b40016e17a23 */ /* 0x000fc4000001080f */
[--C-:B------:R-:W-:Y:S01]  /*11370*/  FFMA.FTZ R150, R20, c[0x0][0x2d0], -R15.reuse ;  /* 0x0000b40014967a23 */ /* 0x100fe2000001080f */
[----:B------:R-:W-:Y:S01]  /*11380*/  LDSM.16.MT88.4 R152, [R211+0xb880] ;  /* 0x00b88000d398783b */ /* 0x000fe20000004200 */
[--C-:B------:R-:W-:Y:S01]  /*11390*/  FFMA.FTZ R149, R16, c[0x0][0x2d0], -R15.reuse ;  /* 0x0000b40010957a23 */ /* 0x100fe2000001080f */
[----:B------:R-:W-:Y:S01]  /*113a0*/  MUFU.EX2 R226, R226 ;  /* 0x000000e200e27308 */ /* 0x000fe20000000800 */
[--C-:B------:R-:W-:Y:S02]  /*113b0*/  FFMA.FTZ R231, R6, c[0x0][0x2d0], -R15.reuse ;  /* 0x0000b40006e77a23 */ /* 0x100fe4000001080f */
[--C-:B------:R-:W-:Y:S02]  /*113c0*/  FFMA.FTZ R232, R14, c[0x0][0x2d0], -R15.reuse ;  /* 0x0000b4000ee87a23 */ /* 0x100fe4000001080f */
[--C-:B------:R-:W-:Y:S02]  /*113d0*/  FFMA.FTZ R3, R12, c[0x0][0x2d0], -R15.reuse ;  /* 0x0000b4000c037a23 */ /* 0x100fe4000001080f */
[----:B------:R-:W-:Y:S01]  /*113e0*/  FFMA.FTZ R234, R10, c[0x0][0x2d0], -R15 ;  /* 0x0000b4000aea7a23 */ /* 0x000fe2000001080f */
[----:B------:R-:W2:Y:S01]  /*113f0*/  MUFU.EX2 R225, R225 ;  /* 0x000000e100e17308 */ /* 0x000ea20000000800 */
[----:B-1----:R-:W-:-:S07]  /*11400*/  FMNMX.FTZ R148, R21, R148, !PT ;  /* 0x0000009415947209 */ /* 0x002fce0007810000 */
[----:B------:R-:W-:Y:S01]  /*11410*/  MUFU.EX2 R150, R150 ;  /* 0x0000009600967308 */ /* 0x000fe20000000800 */
[C---:B------:R-:W-:Y:S01]  /*11420*/  FSETP.NEU.FTZ.AND P0, PT, R148.reuse, -INF , PT ;  /* 0xff8000009400780b */ /* 0x040fe20003f1d000 */
[----:B------:R-:W-:-:S05]  /*11430*/  FMUL.FTZ R8, R148, c[0x0][0x2d0] ;  /* 0x0000b40094087a20 */ /* 0x000fca0000410000 */
[----:B------:R-:W-:Y:S01]  /*11440*/  FSEL R8, R8, RZ, P0 ;  /* 0x000000ff08087208 */ /* 0x000fe20000000000 */
[----:B------:R-:W1:Y:S01]  /*11450*/  MUFU.EX2 R149, R149 ;  /* 0x0000009500957308 */ /* 0x000e620000000800 */
[----:B--2---:R-:W-:Y:S01]  /*11460*/  F2FP.PACK_AB R128, R225, R226 ;  /* 0x000000e2e180723e */ /* 0x004fe200000000ff */
[----:B------:R-:W-:Y:S01]  /*11470*/  FADD.FTZ R225, R226, R225 ;  /* 0x000000e1e2e17221 */ /* 0x000fe20000010000 */
[----:B------:R-:W-:Y:S01]  /*11480*/  PLOP3.LUT P0, PT, PT, PT, UP2, 0x40, 0x0 ;  /* 0x000000000000781c */ /* 0x000fe20003f0e828 */
[--C-:B------:R-:W-:Y:S02]  /*11490*/  FFMA.FTZ R230, R24, c[0x0][0x2d0], -R8.reuse ;  /* 0x0000b40018e67a23 */ /* 0x100fe40000010808 */
[--C-:B------:R-:W-:Y:S01]  /*114a0*/  FFMA.FTZ R227, R23, c[0x0][0x2d0], -R8.reuse ;  /* 0x0000b40017e37a23 */ /* 0x100fe20000010808 */
[----:B------:R-:W2:Y:S01]  /*114b0*/  LDSM.16.MT88.4 R24, [R205+0x8080] ;  /* 0x00808000cd18783b */ /* 0x000ea20000004200 */
[--C-:B------:R-:W-:Y:S01]  /*114c0*/  FFMA.FTZ R151, R7, c[0x0][0x2d0], -R8.reuse ;  /* 0x0000b40007977a23 */ /* 0x100fe20000010808 */
[----:B------:R-:W-:Y:S01]  /*114d0*/  MUFU.EX2 R232, R232 ;  /* 0x000000e800e87308 */ /* 0x000fe20000000800 */
[----:B------:R-:W-:-:S02]  /*114e0*/  FFMA.FTZ R2, R5, c[0x0][0x2d0], -R8 ;  /* 0x0000b40005027a23 */ /* 0x000fc40000010808 */
[----:B------:R-:W3:Y:S01]  /*114f0*/  LDSM.16.MT88.4 R4, [R204+0xb080] ;  /* 0x00b08000cc04783b */ /* 0x000ee20000004200 */
[--C-:B------:R-:W-:Y:S02]  /*11500*/  FFMA.FTZ R233, R13, c[0x0][0x2d0], -R8.reuse ;  /* 0x0000b4000de97a23 */ /* 0x100fe40000010808 */
[--C-:B------:R-:W-:Y:S01]  /*11510*/  FFMA.FTZ R236, R17, c[0x0][0x2d0], -R8.reuse ;  /* 0x0000b40011ec7a23 */ /* 0x100fe20000010808 */
[----:B------:R-:W4:Y:S01]  /*11520*/  LDSM.16.MT88.4 R12, [R211+0x8880] ;  /* 0x00888000d30c783b */ /* 0x000f220000004200 */
[----:B------:R-:W-:Y:S01]  /*11530*/  MUFU.EX2 R230, R230 ;  /* 0x000000e600e67308 */ /* 0x000fe20000000800 */
[--C-:B------:R-:W-:Y:S01]  /*11540*/  FFMA.FTZ R235, R11, c[0x0][0x2d0], -R8.reuse ;  /* 0x0000b4000beb7a23 */ /* 0x100fe20000010808 */
[----:B-1----:R-:W-:Y:S01]  /*11550*/  F2FP.PACK_AB R130, R149, R150 ;  /* 0x000000969582723e */ /* 0x002fe200000000ff */
[----:B------:R-:W-:Y:S01]  /*11560*/  FFMA.FTZ R238, R9, c[0x0][0x2d0], -R8 ;  /* 0x0000b40009ee7a23 */ /* 0x000fe20000010808 */
[----:B------:R-:W-:Y:S01]  /*11570*/  LDSM.16.MT88.4 R16, [R206+0xb880] ;  /* 0x00b88000ce10783b */ /* 0x000fe20000004200 */
[----:B------:R-:W-:-:S03]  /*11580*/  FADD.FTZ R150, R150, R225 ;  /* 0x000000e196967221 */ /* 0x000fc60000010000 */
[----:B------:R-:W1:Y:S01]  /*11590*/  MUFU.EX2 R227, R227 ;  /* 0x000000e300e37308 */ /* 0x000e620000000800 */
[----:B------:R-:W5:Y:S01]  /*115a0*/  LDSM.16.MT88.4 R8, [R206+0x8880] ;  /* 0x00888000ce08783b */ /* 0x000f620000004200 */
[----:B------:R-:W-:-:S06]  /*115b0*/  FADD.FTZ R149, R149, R150 ;  /* 0x0000009695957221 */ /* 0x000fcc0000010000 */
[----:B------:R-:W-:Y:S08]  /*115c0*/  MUFU.EX2 R151, R151 ;  /* 0x0000009700977308 */ /* 0x000ff00000000800 */
[----:B------:R-:W2:Y:S01]  /*115d0*/  MUFU.EX2 R2, R2 ;  /* 0x0000000200027308 */ /* 0x000ea20000000800 */
[----:B-1----:R-:W-:Y:S01]  /*115e0*/  F2FP.PACK_AB R129, R227, R230 ;  /* 0x000000e6e381723e */ /* 0x002fe200000000ff */
[----:B------:R-:W-:-:S06]  /*115f0*/  FADD.FTZ R230, R230, R227 ;  /* 0x000000e3e6e67221 */ /* 0x000fcc0000010000 */
[----:B------:R-:W1:Y:S01]  /*11600*/  MUFU.EX2 R3, R3 ;  /* 0x0000000300037308 */ /* 0x000e620000000800 */
[----:B--2---:R-:W-:-:S07]  /*11610*/  F2FP.PACK_AB R131, R2, R151 ;  /* 0x000000970283723e */ /* 0x004fce00000000ff */
[----:B------:R-:W-:Y:S01]  /*11620*/  MUFU.EX2 R231, R231 ;  /* 0x000000e700e77308 */ /* 0x000fe20000000800 */
[----:B------:R-:W-:-:S04]  /*11630*/  FADD.FTZ R151, R151, R230 ;  /* 0x000000e697977221 */ /* 0x000fc80000010000 */
[----:B------:R-:W-:Y:S01]  /*11640*/  FADD.FTZ R2, R2, R151 ;  /* 0x0000009702027221 */ /* 0x000fe20000010000 */
[C---:B------:R-:W-:Y:S02]  /*11650*/  HMMA.16816.F32 R144, R128.reuse, R140, RZ ;  /* 0x0000008c8090723c */ /* 0x040fe400000018ff */
[----:B------:R-:W-:Y:S06]  /*11660*/  MUFU.EX2 R234, R234 ;  /* 0x000000ea00ea7308 */ /* 0x000fec0000000800 */
[C---:B------:R-:W-:Y:S02]  /*11670*/  HMMA.16816.F32 R136, R128.reuse, R132, RZ ;  /* 0x000000848088723c */ /* 0x040fe400000018ff */
[----:B------:R-:W-:Y:S06]  /*11680*/  MUFU.EX2 R233, R233 ;  /* 0x000000e900e97308 */ /* 0x000fec0000000800 */
[C---:B------:R-:W-:Y:S02]  /*11690*/  HMMA.16816.F32 R140, R128.reuse, R142, RZ ;  /* 0x0000008e808c723c */ /* 0x040fe400000018ff */
[----:B------:R-:W2:Y:S06]  /*116a0*/  MUFU.EX2 R236, R236 ;  /* 0x000000ec00ec7308 */ /* 0x000eac0000000800 */
[C---:B------:R-:W-:Y:S02]  /*116b0*/  HMMA.16816.F32 R132, R128.reuse, R134, RZ ;  /* 0x000000868084723c */ /* 0x040fe400000018ff */
[----:B------:R-:W-:Y:S06]  /*116c0*/  MUFU.EX2 R235, R235 ;  /* 0x000000eb00eb7308 */ /* 0x000fec0000000800 */
[C---:B------:R-:W-:Y:S02]  /*116d0*/  HMMA.16816.F32 R20, R128.reuse, R24, RZ ;  /* 0x000000188014723c */ /* 0x040fe400000018ff */
[----:B------:R-:W1:Y:S06]  /*116e0*/  MUFU.EX2 R238, R238 ;  /* 0x000000ee00ee7308 */ /* 0x000e6c0000000800 */
        /* <DEDUP_REMOVED lines=25> */
[C---:B---3--:R-:W-:Y:S07]  /*11880*/  HMMA.16816.F32 R124, R128.reuse, R4, RZ ;  /* 0x00000004807c723c */ /* 0x048fee00000018ff */
[----:B-1----:R-:W-:Y:S01]  /*11890*/  F2FP.PACK_AB R4, R3, R232 ;  /* 0x000000e80304723e */ /* 0x002fe200000000ff */
[----:B------:R-:W-:Y:S01]  /*118a0*/  HMMA.16816.F32 R128, R128, R6, RZ ;  /* 0x000000068080723c */ /* 0x000fe200000018ff */
[----:B--2---:R-:W-:Y:S01]  /*118b0*/  F2FP.PACK_AB R5, R236, R233 ;  /* 0x000000e9ec05723e */ /* 0x004fe200000000ff */
[----:B------:R-:W-:-:S02]  /*118c0*/  FADD.FTZ R232, R232, R149 ;  /* 0x00000095e8e87221 */ /* 0x000fc40000010000 */
[----:B------:R-:W-:Y:S02]  /*118d0*/  FADD.FTZ R233, R233, R2 ;  /* 0x00000002e9e97221 */ /* 0x000fe40000010000 */
[----:B------:R-:W-:Y:S01]  /*118e0*/  FADD.FTZ R232, R3, R232 ;  /* 0x000000e803e87221 */ /* 0x000fe20000010000 */
[----:B------:R-:W-:Y:S01]  /*118f0*/  F2FP.PACK_AB R6, R234, R231 ;  /* 0x000000e7ea06723e */ /* 0x000fe200000000ff */
[----:B------:R-:W-:Y:S01]  /*11900*/  FADD.FTZ R236, R236, R233 ;  /* 0x000000e9ecec7221 */ /* 0x000fe20000010000 */
[----:B------:R-:W-:Y:S01]  /*11910*/  F2FP.PACK_AB R7, R238, R235 ;  /* 0x000000ebee07723e */ /* 0x000fe200000000ff */
[----:B------:R-:W-:Y:S02]  /*11920*/  FADD.FTZ R231, R231, R232 ;  /* 0x000000e8e7e77221 */ /* 0x000fe40000010000 */
[----:B------:R-:W-:Y:S02]  /*11930*/  FADD.FTZ R225, R235, R236 ;  /* 0x000000ecebe17221 */ /* 0x000fe40000010000 */
[----:B------:R-:W-:-:S02]  /*11940*/  FADD.FTZ R226, R234, R231 ;  /* 0x000000e7eae27221 */ /* 0x000fc40000010000 */
[----:B----4-:R-:W-:Y:S01]  /*11950*/  HMMA.16816.F32 R144, R4, R12, R144 ;  /* 0x0000000c0490723c */ /* 0x010fe20000001890 */
[----:B------:R-:W-:-:S07]  /*11960*/  FADD.FTZ R225, R238, R225 ;  /* 0x000000e1eee17221 */ /* 0x000fce0000010000 */
[C---:B------:R-:W-:Y:S01]  /*11970*/  HMMA.16816.F32 R140, R4.reuse, R14, R140 ;  /* 0x0000000e048c723c */ /* 0x040fe2000000188c */
[----:B------:R-:W1:Y:S07]  /*11980*/  LDSM.16.MT88.4 R12, [R205+0xb880] ;  /* 0x00b88000cd0c783b */ /* 0x000e6e0000004200 */
[C---:B-----5:R-:W-:Y:S08]  /*11990*/  HMMA.16816.F32 R136, R4.reuse, R8, R136 ;  /* 0x000000080488723c */ /* 0x060ff00000001888 */
[C---:B------:R-:W-:Y:S01]  /*119a0*/  HMMA.16816.F32 R132, R4.reuse, R10, R132 ;  /* 0x0000000a0484723c */ /* 0x040fe20000001884 */
[----:B------:R-:W2:Y:S07]  /*119b0*/  LDSM.16.MT88.4 R8, [R204+0xb880] ;  /* 0x00b88000cc08783b */ /* 0x000eae0000004200 */
        /* <DEDUP_REMOVED lines=24> */
[C---:B-1----:R-:W-:Y:S08]  /*11b40*/  HMMA.16816.F32 R116, R4.reuse, R12, R116 ;  /* 0x0000000c0474723c */ /* 0x042ff00000001874 */
[C---:B------:R-:W-:Y:S08]  /*11b50*/  HMMA.16816.F32 R120, R4.reuse, R14, R120 ;  /* 0x0000000e0478723c */ /* 0x040ff00000001878 */
[C---:B--2---:R-:W-:Y:S08]  /*11b60*/  HMMA.16816.F32 R124, R4.reuse, R8, R124 ;  /* 0x00000008047c723c */ /* 0x044ff0000000187c */
[----:B------:R-:W-:Y:S01]  /*11b70*/  HMMA.16816.F32 R128, R4, R10, R128 ;  /* 0x0000000a0480723c */ /* 0x000fe20000001880 */
[----:B------:R-:W-:Y:S07]  /*11b80*/  @P0 BRA `(.L_x_424) ;  /* 0x0000015000000947 */ /* 0x000fee0003800000 */
[----:B------:R-:W-:Y:S01]  /*11b90*/  ISETP.LT.AND P0, PT, RZ, UR14, PT ;  /* 0x0000000eff007c0c */ /* 0x000fe2000bf01270 */
[----:B------:R-:W-:-:S02]  /*11ba0*/  UIADD3 UR10, UR14, -0x1, URZ ;  /* 0xffffffff0e0a7890 */ /* 0x000fc4000fffe03f */
        /* <DEDUP_REMOVED lines=10> */
.L_x_425:
[----:B------:R-:W-:Y:S02]  /*11c50*/  UISETP.NE.AND UP0, UPT, UR8, 0x1, UPT ;  /* 0x000000010800788c */ /* 0x000fe4000bf05270 */
[----:B------:R-:W-:Y:S02]  /*11c60*/  ULDC.64 UR4, c[0x0][0x330] ;  /* 0x0000cc0000047ab9 */ /* 0x000fe40000000a00 */
[----:B------:R-:W-:-:S07]  /*11c70*/  UIMAD.WIDE.U32 UR14, UR10, UR4, URZ ;  /* 0x000000040a0e72a5 */ /* 0x000fce000f8e003f */
[----:B------:R-:W-:Y:S02]  /*11c80*/  @UP0 UMOV UR11, UR15 ;  /* 0x0000000f000b0c82 */ /* 0x000fe40008000000 */
[----:B------:R-:W-:Y:S02]  /*11c90*/  @UP0 USHF.R.U32.HI UR10, URZ, UR5, UR11 ;  /* 0x000000053f0a0299 */ /* 0x000fe4000801160b */
.L_x_426:
[----:B------:R-:W-:Y:S02]  /*11ca0*/  ULDC UR4, c[0x0][0x32c] ;  /* 0x0000cb0000047ab9 */ /* 0x000fe40000000800 */
[----:B------:R-:W-:-:S04]  /*11cb0*/  UIMAD UR4, UR10, UR8, UR4 ;  /* 0x000000080a0472a4 */ /* 0x000fc8000f8e0204 */
[----:B------:R-:W-:-:S04]  /*11cc0*/  UISETP.LT.AND UP0, UPT, UR9, UR4, UPT ;  /* 0x000000040900728c */ /* 0x000fc8000bf01270 */
[----:B------:R-:W-:-:S04]  /*11cd0*/  USEL UR9, UR9, UR4, UP0 ;  /* 0x0000000409097287 */ /* 0x000fc80008000000 */
.L_x_424:
[----:B------:R-:W-:-:S04]  /*11ce0*/  USHF.R.S32.HI UR4, URZ, 0x1f, UR9 ;  /* 0x0000001f3f047899 */ /* 0x000fc80008011409 */
[----:B------:R-:W-:-:S04]  /*11cf0*/  ULEA.HI UR4, UR4, UR9, URZ, 0x5 ;  /* 0x0000000904047291 */ /* 0x000fc8000f8f283f */
[----:B------:R-:W-:-:S04]  /*11d00*/  USHF.R.S32.HI UR10, URZ, 0x5, UR4 ;  /* 0x000000053f0a7899 */ /* 0x000fc80008011404 */
[----:B------:R-:W-:-:S04]  /*11d10*/  UISETP.LT.AND UP0, UPT, UR6, UR10, UPT ;  /* 0x0000000a0600728c */ /* 0x000fc8000bf01270 */
[----:B------:R-:W-:-:S04]  /*11d20*/  USEL UR10, UR6, UR10, !UP0 ;  /* 0x0000000a060a7287 */ /* 0x000fc8000c000000 */
[----:B------:R-:W-:-:S06]  /*11d30*/  UISETP.GE.AND UP0, UPT, UR13, UR10, UPT ;  /* 0x0000000a0d00728c */ /* 0x000fcc000bf06270 */
[----:B------:R-:W-:-:S13]  /*11d40*/  PLOP3.LUT P0, PT, PT, PT, UP0, 0x80, 0x0 ;  /* 0x000000000000781c */ /* 0x000fda0003f0f008 */
[----:B------:R-:W-:Y:S05]  /*11d50*/  @!P0 BRA `(.L_x_427) ;  /* 0x00002a9000008947 */ /* 0x000fea0003800000 */
[----:B------:R-:W-:Y:S01]  /*11d60*/  PLOP3.LUT P1, PT, PT, PT, UP3, 0x80, 0x0 ;  /* 0x000000000000781c */ /* 0x000fe20003f2f038 */
[----:B------:R-:W-:Y:S01]  /*11d70*/  IMAD.MOV.U32 R2, RZ, RZ, R148 ;  /* 0x000000ffff027224 */ /* 0x000fe200078e0094 */
[----:B------:R-:W-:Y:S01]  /*11d80*/  PLOP3.LUT P0, PT, PT, PT, UP3, 0x80, 0x0 ;  /* 0x000000000000781c */ /* 0x000fe20003f0f038 */
[----:B------:R-:W-:Y:S01]  /*11d90*/  IMAD.MOV.U32 R3, RZ, RZ, R0 ;  /* 0x000000ffff037224 */ /* 0x000fe200078e0000 */
[----:B------:R-:W-:Y:S02]  /*11da0*/  ULDC.64 UR8, c[0x0][0x208] ;  /* 0x0000820000087ab9 */ /* 0x000fe40000000a00 */
[----:B------:R-:W-:-:S07]  /*11db0*/  ULDC.64 UR4, c[0x0][0x1e0] ;  /* 0x0000780000047ab9 */ /* 0x000fce0000000a00 */
[----:B------:R-:W-:-:S05]  /*11dc0*/  @P1 IMAD.HI.U32 R227, R219, c[0x0][0x2c8], RZ ;  /* 0x0000b200dbe31a27 */ /* 0x000fca00078e00ff */
[----:B------:R-:W-:Y:S02]  /*11dd0*/  @P0 SHF.R.U32.HI R227, RZ, c[0x0][0x2cc], R227 ;  /* 0x0000b300ffe30a19 */ /* 0x000fe400000116e3 */
.L_x_436:
[----:B------:R-:W-:Y:S04]  /*11de0*/  DEPBAR.LE SB0, 0x0 ;  /* 0x000080000000791a */ /* 0x000fe80000000000 */
[----:B------:R-:W-:Y:S01]  /*11df0*/  BAR.SYNC.DEFER_BLOCKING 0x0 ;  /* 0x0000000000007b1d */ /* 0x000fe20000010000 */
[----:B------:R-:W-:Y:S01]  /*11e00*/  UISETP.GT.AND UP0, UPT, UR6, UR13, UPT ;  /* 0x0000000d0600728c */ /* 0x000fe2000bf04270 */
[C---:B------:R-:W-:Y:S01]  /*11e10*/  LOP3.LUT P5, RZ, R215.reuse, 0x2, RZ, 0xc0, !PT ;  /* 0x00000002d7ff7812 */ /* 0x040fe200078ac0ff */
[----:B------:R-:W-:Y:S01]  /*11e20*/  IMAD.MOV.U32 R234, RZ, RZ, R219 ;  /* 0x000000ffffea7224 */ /* 0x000fe200078e00db */
[C---:B------:R-:W-:Y:S01]  /*11e30*/  LOP3.LUT P4, RZ, R215.reuse, 0x1, RZ, 0xc0, !PT ;  /* 0x00000001d7ff7812 */ /* 0x040fe2000788c0ff */
[----:B------:R-:W-:Y:S02]  /*11e40*/  IMAD.U32 R233, RZ, RZ, UR28 ;  /* 0x0000001cffe97e24 */ /* 0x000fe4000f8e00ff */
[----:B------:R-:W-:Y:S02]  /*11e50*/  PLOP3.LUT P0, PT, PT, PT, UP0, 0x80, 0x0 ;  /* 0x000000000000781c */ /* 0x000fe40003f0f008 */
[----:B------:R-:W-:Y:S02]  /*11e60*/  PLOP3.LUT P2, PT, PT, PT, UP0, 0x80, 0x0 ;  /* 0x000000000000781c */ /* 0x000fe40003f4f008 */
[----:B------:R-:W-:Y:S01]  /*11e70*/  PLOP3.LUT P1, PT, PT, PT, UP0, 0x80, 0x0 ;  /* 0x000000000000781c */ /* 0x000fe20003f2f008 */
[----:B------:R-:W-:Y:S01]  /*11e80*/  @!UP0 UIMAD.WIDE.U32 UR14, UR13, UR8, URZ ;  /* 0x000000080d0e82a5 */ /* 0x000fe2000f8e003f */
[----:B------:R-:W-:Y:S01]  /*11e90*/  PLOP3.LUT P3, PT, PT, PT, UP0, 0x80, 0x0 ;  /* 0x000000000000781c */ /* 0x000fe20003f6f008 */
[----:B------:R-:W-:Y:S01]  /*11ea0*/  @!UP0 USHF.R.S32.HI UR11, URZ, 0x1f, UR13 ;  /* 0x0000001f3f0b8899 */ /* 0x000fe2000801140d */
[----:B------:R-:W-:Y:S03]  /*11eb0*/  LOP3.LUT P3, RZ, R215, 0x4, RZ, 0xc0, !PT ;  /* 0x00000004d7ff7812 */ /* 0x000fe6000786c0ff */
[----:B------:R-:W-:Y:S01]  /*11ec0*/  @!UP0 UIMAD UR11, UR11, UR8, URZ ;  /* 0x000000080b0b82a4 */ /* 0x000fe2000f8e023f */
[----:B------:R-:W-:Y:S02]  /*11ed0*/  IMAD.U32 R180, RZ, RZ, UR14 ;  /* 0x0000000effb47e24 */ /* 0x000fe4000f8e00ff */
[----:B------:R-:W-:Y:S01]  /*11ee0*/  IMAD.U32 R181, RZ, RZ, UR15 ;  /* 0x0000000fffb57e24 */ /* 0x000fe2000f8e00ff */
[----:B------:R-:W-:Y:S01]  /*11ef0*/  @!UP0 UIMAD UR11, UR13, UR9, UR11 ;  /* 0x000000090d0b82a4 */ /* 0x000fe2000f8e020b */
[----:B------:R-:W-:Y:S01]  /*11f00*/  LDSM.16.M88.4 R148, [R214+0x10080] ;  /* 0x01008000d694783b */ /* 0x000fe20000000200 */
[C---:B------:R-:W-:Y:S02]  /*11f10*/  @!P0 LEA R0, P0, R180.reuse, R228, 0x5 ;  /* 0x000000e4b4008211 */ /* 0x040fe400078028ff */
[----:B------:R-:W-:Y:S02]  /*11f20*/  @!UP0 UIADD3 UR11, UR15, UR11, URZ ;  /* 0x0000000b0f0b8290 */ /* 0x000fe4000fffe03f */
[----:B------:R-:W1:Y:S04]  /*11f30*/  LDSM.16.M88.4 R152, [R213+0xc080] ;  /* 0x00c08000d598783b */ /* 0x000e680000000200 */
[----:B------:R-:W-:Y:S01]  /*11f40*/  IMAD.U32 R181, RZ, RZ, UR11 ;  /* 0x0000000bffb57e24 */ /* 0x000fe2000f8e00ff */
[----:B------:R-:W2:Y:S04]  /*11f50*/  LDSM.16.M88.4 R156, [R213+0xc880] ;  /* 0x00c88000d59c783b */ /* 0x000ea80000000200 */
[----:B------:R-:W-:Y:S01]  /*11f60*/  @!P2 LEA.HI.X R181, R180, R221, R181, 0x5, P0 ;  /* 0x000000ddb4b5a211 */ /* 0x000fe200000f2cb5 */
[----:B------:R-:W-:Y:S01]  /*11f70*/  LDSM.16.M88.4 R160, [R210+0x10080] ;  /* 0x01008000d2a0783b */ /* 0x000fe20000000200 */
[C---:B------:R-:W-:Y:S02]  /*11f80*/  @!P1 LEA R180, P1, R0.reuse, c[0x0][0x1f8], 0x1 ;  /* 0x00007e0000b49a11 */ /* 0x040fe400078208ff */
[----:B------:R-:W-:Y:S02]  /*11f90*/  PLOP3.LUT P0, PT, PT, PT, UP0, 0x80, 0x0 ;  /* 0x000000000000781c */ /* 0x000fe40003f0f008 */
[----:B------:R-:W3:Y:S01]  /*11fa0*/  LDSM.16.M88.4 R164, [R212] ;  /* 0x00000000d4a4783b */ /* 0x000ee20000000200 */
[----:B------:R-:W-:Y:S04]  /*11fb0*/  PLOP3.LUT P2, PT, PT, PT, UP0, 0x80, 0x0 ;  /* 0x000000000000781c */ /* 0x000fe80003f4f008 */
[----:B------:R-:W4:Y:S06]  /*11fc0*/  LDSM.16.M88.4 R168, [R203] ;  /* 0x00000000cba8783b */ /* 0x000f2c0000000200 */
[----:B------:R-:W-:Y:S02]  /*11fd0*/  @!P0 LEA.HI.X R181, R0, c[0x0][0x1fc], R181, 0x1, P1 ;  /* 0x00007f0000b58a11 */ /* 0x000fe400008f0cb5 */
[----:B------:R-:W-:Y:S02]  /*11fe0*/  PLOP3.LUT P0, PT, PT, PT, UP0, 0x80, 0x0 ;  /* 0x000000000000781c */ /* 0x000fe40003f0f008 */
[----:B------:R-:W-:Y:S01]  /*11ff0*/  PLOP3.LUT P1, PT, PT, PT, UP0, 0x80, 0x0 ;  /* 0x000000000000781c */ /* 0x000fe20003f2f008 */
[C---:B-1----:R-:W-:Y:S10]  /*12000*/  HMMA.16816.F32 R4, R148.reuse, R152, RZ ;  /* 0x000000989404723c */ /* 0x042ff400000018ff */
[----:B------:R-:W-:Y:S01]  /*12010*/  @!PT LDS RZ, [RZ] ;  /* 0x00000000fffff984 */ /* 0x000fe20000000800 */
[----:B------:R-:W-:Y:S01]  /*12020*/  @!PT LDS RZ, [RZ] ;  /* 0x00000000fffff984 */ /* 0x000fe20000000800 */
[----:B------:R-:W-:Y:S01]  /*12030*/  @!PT LDS RZ, [RZ] ;  /* 0x00000000fffff984 */ /* 0x000fe20000000800 */
[----:B------:R1:W-:Y:S01]  /*12040*/  @!P0 LDGSTS.E.BYPASS.LTC128B.128 [R218+0x8080], [R180.64], !P6 ;  /* 0x08080000b4da8fae */ /* 0x0003e2000f101d5e */
[----:B------:R-:W-:Y:S01]  /*12050*/  PLOP3.LUT P0, PT, PT, PT, UP0, 0x80, 0x0 ;  /* 0x000000000000781c */ /* 0x000fe20003f0f008 */
[----:B------:R-:W-:Y:S03]  /*12060*/  UISETP.GT.AND UP0, UPT, UR13, UR6, UPT ;  /* 0x000000060d00728c */ /* 0x000fe6000bf04270 */
[----:B------:R1:W-:Y:S01]  /*12070*/  @!P2 LDGSTS.E.BYPASS.LTC128B.128 [R218+0x9080], [R180.64+0x80], !P3 ;  /* 0x09080080b4daafae */ /* 0x0003e2000d901d5e */
[C---:B------:R-:W-:Y:S02]  /*12080*/  HMMA.16816.F32 R8, R148.reuse, R154, RZ ;  /* 0x0000009a9408723c */ /* 0x040fe400000018ff */
[----:B------:R-:W-:Y:S02]  /*12090*/  PLOP3.LUT P3, PT, PT, PT, UP0, 0x80, 0x0 ;  /* 0x000000000000781c */ /* 0x000fe40003f6f008 */
[----:B------:R1:W-:Y:S01]  /*120a0*/  @!P1 LDGSTS.E.BYPASS.LTC128B.128 [R218+0xa080], [R180.64+0x100], !P5 ;  /* 0x0a080100b4da9fae */ /* 0x0003e2000e901d5e */
[----:B------:R-:W-:Y:S02]  /*120b0*/  PLOP3.LUT P2, PT, PT, PT, UP0, 0x80, 0x0 ;  /* 0x000000000000781c */ /* 0x000fe40003f4f008 */
[----:B------:R-:W-:Y:S01]  /*120c0*/  @UP0 UIADD3 UR12, UR13, -0x1, URZ ;  /* 0xffffffff0d0c0890 */ /* 0x000fe2000fffe03f */
[C---:B--2---:R-:W-:Y:S01]  /*120d0*/  HMMA.16816.F32 R12, R148.reuse, R156, RZ ;  /* 0x0000009c940c723c */ /* 0x044fe200000018ff */
[----:B------:R1:W-:Y:S01]  /*120e0*/  @!P0 LDGSTS.E.BYPASS.LTC128B.128 [R218+0xb080], [R180.64+0x180], !P4 ;  /* 0x0b080180b4da8fae */ /* 0x0003e2000e101d5e */
[----:B------:R-:W-:Y:S01]  /*120f0*/  PLOP3.LUT P0, PT, PT, PT, UP0, 0x80, 0x0 ;  /* 0x000000000000781c */ /* 0x000fe20003f0f008 */
[----:B------:R-:W-:Y:S02]  /*12100*/  @UP0 UIMAD.WIDE.U32 UR14, UR12, UR4, URZ ;  /* 0x000000040c0e02a5 */ /* 0x000fe4000f8e003f */
[----:B------:R-:W-:Y:S01]  /*12110*/  @UP0 USHF.R.S32.HI UR11, URZ, 0x1f, UR12 ;  /* 0x0000001f3f0b0899 */ /* 0x000fe2000801140c */
[----:B------:R-:W-:Y:S02]  /*12120*/  LDSM.16.M88.4 R172, [R209+0x10080] ;  /* 0x01008000d1ac783b */ /* 0x000fe40000000200 */
[----:B------:R-:W-:Y:S01]  /*12130*/  HMMA.16816.F32 R16, R148, R158, RZ ;  /* 0x0000009e9410723c */ /* 0x000fe200000018ff */
[----:B------:R-:W-:Y:S01]  /*12140*/  IMAD.U32 R188, RZ, RZ, UR14 ;  /* 0x0000000effbc7e24 */ /* 0x000fe2000f8e00ff */
[----:B------:R-:W-:Y:S01]  /*12150*/  @UP0 UIMAD UR11, UR11, UR4, URZ ;  /* 0x000000040b0b02a4 */ /* 0x000fe2000f8e023f */
[----:B------:R-:W2:Y:S01]  /*12160*/  LDSM.16.M88.4 R176, [R208+0xc080] ;  /* 0x00c08000d0b0783b */ /* 0x000ea20000000200 */
[----:B------:R-:W-:Y:S02]  /*12170*/  IMAD.U32 R189, RZ, RZ, UR15 ;  /* 0x0000000fffbd7e24 */ /* 0x000fe4000f8e00ff */
[----:B------:R-:W-:Y:S01]  /*12180*/  @UP0 UIMAD UR11, UR12, UR5, UR11 ;  /* 0x000000050c0b02a4 */ /* 0x000fe2000f8e020b */
[C---:B------:R-:W-:Y:S01]  /*12190*/  @P0 LEA R190, P1, R188.reuse, R216, 0x5 ;  /* 0x000000d8bcbe0211 */ /* 0x040fe200078228ff */
[C---:B---3--:R-:W-:Y:S01]  /*121a0*/  HMMA.16816.F32 R4, R160.reuse, R164, R4 ;  /* 0x000000a4a004723c */ /* 0x048fe20000001804 */
[----:B------:R-:W0:Y:S01]  /*121b0*/  LDGDEPBAR ;  /* 0x00000000000079af */ /* 0x000e220000000000 */
[----:B------:R-:W-:Y:S01]  /*121c0*/  PLOP3.LUT P0, PT, PT, PT, UP0, 0x80, 0x0 ;  /* 0x000000000000781c */ /* 0x000fe20003f0f008 */
[----:B------:R-:W-:Y:S03]  /*121d0*/  @UP0 UIADD3 UR11, UR15, UR11, URZ ;  /* 0x0000000b0f0b0290 */ /* 0x000fe6000fffe03f */
[----:B------:R-:W3:Y:S02]  /*121e0*/  LDSM.16.M88.4 R148, [R208+0xc880] ;  /* 0x00c88000d094783b */ /* 0x000ee40000000200 */
[C---:B------:R-:W-:Y:S01]  /*121f0*/  HMMA.16816.F32 R8, R160.reuse, R166, R8 ;  /* 0x000000a6a008723c */ /* 0x040fe20000001808 */
[----:B------:R-:W-:Y:S01]  /*12200*/  IMAD.U32 R231, RZ, RZ, UR11 ;  /* 0x0000000bffe77e24 */ /* 0x000fe2000f8e00ff */
[----:B------:R-:W-:Y:S01]  /*12210*/  USHF.L.U32 UR11, UR13, 0x5, URZ ;  /* 0x000000050d0b7899 */ /* 0x000fe2000800063f */
[----:B------:R-:W-:Y:S03]  /*12220*/  LDSM.16.M88.4 R152, [R207+0x10080] ;  /* 0x01008000cf98783b */ /* 0x000fe60000000200 */
[----:B------:R-:W-:Y:S02]  /*12230*/  @P2 LEA.HI.X R231, R188, R223, R231, 0x5, P1 ;  /* 0x000000dfbce72211 */ /* 0x000fe400008f2ce7 */
[C---:B----4-:R-:W-:Y:S01]  /*12240*/  HMMA.16816.F32 R12, R160.reuse, R168, R12 ;  /* 0x000000a8a00c723c */ /* 0x050fe2000000180c */
[----:B------:R-:W4:Y:S01]  /*12250*/  LDSM.16.M88.4 R156, [R202] ;  /* 0x00000000ca9c783b */ /* 0x000f220000000200 */
[----:B------:R-:W-:Y:S02]  /*12260*/  PLOP3.LUT P2, PT, PT, PT, UP0, 0x80, 0x0 ;  /* 0x000000000000781c */ /* 0x000fe40003f4f008 */
[----:B------:R-:W-:Y:S01]  /*12270*/  @P0 LEA R230, P0, R190, c[0x0][0x1c8], 0x1 ;  /* 0x00007200bee60a11 */ /* 0x000fe200078008ff */
[----:B------:R-:W-:Y:S01]  /*12280*/  IMAD.U32 R195, RZ, RZ, UR11 ;  /* 0x0000000bffc37e24 */ /* 0x000fe2000f8e00ff */
[----:B------:R-:W-:Y:S01]  /*12290*/  LDSM.16.M88.4 R164, [R214+0x14080] ;  /* 0x01408000d6a4783b */ /* 0x000fe20000000200 */
[----:B------:R-:W-:Y:S01]  /*122a0*/  PLOP3.LUT P1, PT, PT, PT, UP3, 0x80, 0x0 ;  /* 0x000000000000781c */ /* 0x000fe20003f2f038 */
[----:B------:R-:W-:Y:S03]  /*122b0*/  HMMA.16816.F32 R16, R160, R170, R16 ;  /* 0x000000aaa010723c */ /* 0x000fe60000001810 */
[----:B------:R-:W5:Y:S01]  /*122c0*/  LDSM.16.M88.4 R160, [R202+0x800] ;  /* 0x00080000caa0783b */ /* 0x000f620000000200 */
[----:B------:R-:W-:Y:S04]  /*122d0*/  IADD3 R232, -R224, 0x1, -R195 ;  /* 0x00000001e0e87810 */ /* 0x000fe80007ffe9c3 */
[----:B------:R-:W1:Y:S01]  /*122e0*/  LDSM.16.M88.4 R168, [R213+0xd080] ;  /* 0x00d08000d5a8783b */ /* 0x000e620000000200 */
[----:B------:R-:W-:Y:S01]  /*122f0*/  @P2 LEA.HI.X R231, R190, c[0x0][0x1cc], R231, 0x1, P0 ;  /* 0x00007300bee72a11 */ /* 0x000fe200000f0ce7 */
[C---:B--2---:R-:W-:Y:S01]  /*12300*/  HMMA.16816.F32 R4, R172.reuse, R176, R4 ;  /* 0x000000b0ac04723c */ /* 0x044fe20000001804 */
[----:B------:R-:W-:Y:S02]  /*12310*/  PLOP3.LUT P2, PT, PT, PT, UP0, 0x80, 0x0 ;  /* 0x000000000000781c */ /* 0x000fe40003f4f008 */
[----:B------:R-:W-:Y:S02]  /*12320*/  PLOP3.LUT P0, PT, PT, PT, UP0, 0x80, 0x0 ;  /* 0x000000000000781c */ /* 0x000fe40003f0f008 */
[----:B------:R-:W-:Y:S01]  /*12330*/  PLOP3.LUT P0, PT, PT, PT, UP0, 0x80, 0x0 ;  /* 0x000000000000781c */ /* 0x000fe20003f0f008 */
[----:B------:R-:W-:Y:S01]  /*12340*/  @P1 IMAD.MOV.U32 R234, RZ, RZ, R227 ;  /* 0x000000ffffea1224 */ /* 0x000fe200078e00e3 */
[----:B------:R-:W-:Y:S01]  /*12350*/  PLOP3.LUT P1, PT, PT, PT, UP0, 0x80, 0x0 ;  /* 0x000000000000781c */ /* 0x000fe20003f2f008 */
[C---:B------:R-:W-:Y:S01]  /*12360*/  HMMA.16816.F32 R8, R172.reuse, R178, R8 ;  /* 0x000000b2ac08723c */ /* 0x040fe20000001808 */
[----:B------:R-:W-:Y:S03]  /*12370*/  LDSM.16.M88.4 R176, [R201] ;  /* 0x00000000c9b0783b */ /* 0x000fe60000000200 */
[----:B------:R-:W-:Y:S02]  /*12380*/  IADD3 R233, -R233, UR16, R232 ;  /* 0x00000010e9e97c10 */ /* 0x000fe4000fffe1e8 */
[----:B------:R-:W-:Y:S02]  /*12390*/  SHFL.IDX PT, R235, R234, RZ, 0x1c1f ;  /* 0x001c1fffeaeb7589 */ /* 0x000fe400000e0000 */
[C---:B---3--:R-:W-:Y:S04]  /*123a0*/  HMMA.16816.F32 R12, R172.reuse, R148, R12 ;  /* 0x00000094ac0c723c */ /* 0x048fe8000000180c */
[----:B------:R-:W-:Y:S04]  /*123b0*/  IADD3 R232, R233, c[0x0][0x328], RZ ;  /* 0x0000ca00e9e87a10 */ /* 0x000fe80007ffe0ff */
[----:B------:R-:W-:Y:S01]  /*123c0*/  HMMA.16816.F32 R16, R172, R150, R16 ;  /* 0x00000096ac10723c */ /* 0x000fe20000001810 */
[----:B------:R-:W2:Y:S05]  /*123d0*/  LDSM.16.M88.4 R148, [R213+0xd880] ;  /* 0x00d88000d594783b */ /* 0x000eaa0000000200 */
[----:B------:R-:W3:Y:S02]  /*123e0*/  LDSM.16.M88.4 R172, [R210+0x14080] ;  /* 0x01408000d2ac783b */ /* 0x000ee40000000200 */
[C---:B----4-:R-:W-:Y:S08]  /*123f0*/  HMMA.16816.F32 R4, R152.reuse, R156, R4 ;  /* 0x0000009c9804723c */ /* 0x050ff00000001804 */
[C---:B------:R-:W-:Y:S01]  /*12400*/  HMMA.16816.F32 R8, R152.reuse, R158, R8 ;  /* 0x0000009e9808723c */ /* 0x040fe20000001808 */
[----:B------:R-:W-:Y:S07]  /*12410*/  LDSM.16.M88.4 R156, [R209+0x14080] ;  /* 0x01408000d19c783b */ /* 0x000fee0000000200 */
[C---:B-----5:R-:W-:Y:S08]  /*12420*/  HMMA.16816.F32 R12, R152.reuse, R160, R12 ;  /* 0x000000a0980c723c */ /* 0x060ff0000000180c */
[----:B------:R-:W-:Y:S01]  /*12430*/  HMMA.16816.F32 R16, R152, R162, R16 ;  /* 0x000000a29810723c */ /* 0x000fe20000001810 */
[----:B------:R-:W4:Y:S05]  /*12440*/  LDSM.16.M88.4 R152, [R200] ;  /* 0x00000000c898783b */ /* 0x000f2a0000000200 */
[----:B------:R-:W5:Y:S02]  /*12450*/  LDSM.16.M88.4 R160, [R208+0xd080] ;  /* 0x00d08000d0a0783b */ /* 0x000f640000000200 */
[C---:B-1----:R-:W-:Y:S08]  /*12460*/  HMMA.16816.F32 R4, R164.reuse, R168, R4 ;  /* 0x000000a8a404723c */ /* 0x042ff00000001804 */
[C---:B------:R-:W-:Y:S01]  /*12470*/  HMMA.16816.F32 R8, R164.reuse, R170, R8 ;  /* 0x000000aaa408723c */ /* 0x040fe20000001808 */
[----:B------:R-:W-:Y:S07]  /*12480*/  LDSM.16.M88.4 R168, [R202+0x1000] ;  /* 0x00100000caa8783b */ /* 0x000fee0000000200 */
[C---:B--2---:R-:W-:Y:S08]  /*12490*/  HMMA.16816.F32 R12, R164.reuse, R148, R12 ;  /* 0x00000094a40c723c */ /* 0x044ff0000000180c */
[----:B------:R-:W-:Y:S01]  /*124a0*/  HMMA.16816.F32 R16, R164, R150, R16 ;  /* 0x00000096a410723c */ /* 0x000fe20000001810 */
[----:B------:R-:W1:Y:S05]  /*124b0*/  LDSM.16.M88.4 R148, [R208+0xd880] ;  /* 0x00d88000d094783b */ /* 0x000e6a0000000200 */
[----:B------:R-:W2:Y:S02]  /*124c0*/  LDSM.16.M88.4 R164, [R207+0x14080] ;  /* 0x01408000cfa4783b */ /* 0x000ea40000000200 */
[C---:B---3--:R-:W-:Y:S08]  /*124d0*/  HMMA.16816.F32 R4, R172.reuse, R176, R4 ;  /* 0x000000b0ac04723c */ /* 0x048ff00000001804 */
[C---:B------:R-:W-:Y:S01]  /*124e0*/  HMMA.16816.F32 R8, R172.reuse, R178, R8 ;  /* 0x000000b2ac08723c */ /* 0x040fe20000001808 */
[----:B------:R-:W-:Y:S07]  /*124f0*/  LDSM.16.M88.4 R176, [R213+0xe080] ;  /* 0x00e08000d5b0783b */ /* 0x000fee0000000200 */
[C---:B----4-:R-:W-:Y:S08]  /*12500*/  HMMA.16816.F32 R12, R172.reuse, R152, R12 ;  /* 0x00000098ac0c723c */ /* 0x050ff0000000180c */
[----:B------:R-:W-:Y:S01]  /*12510*/  HMMA.16816.F32 R16, R172, R154, R16 ;  /* 0x0000009aac10723c */ /* 0x000fe20000001810 */
[----:B------:R-:W3:Y:S05]  /*12520*/  LDSM.16.M88.4 R152, [R202+0x1800] ;  /* 0x00180000ca98783b */ /* 0x000eea0000000200 */
[----:B------:R-:W4:Y:S02]  /*12530*/  LDSM.16.M88.4 R172, [R214+0x18080] ;  /* 0x01808000d6ac783b */ /* 0x000f240000000200 */
[C---:B-----5:R-:W-:Y:S08]  /*12540*/  HMMA.16816.F32 R4, R156.reuse, R160, R4 ;  /* 0x000000a09c04723c */ /* 0x060ff00000001804 */
[C---:B------:R-:W-:Y:S01]  /*12550*/  HMMA.16816.F32 R8, R156.reuse, R162, R8 ;  /* 0x000000a29c08723c */ /* 0x040fe20000001808 */
[----:B------:R-:W-:Y:S07]  /*12560*/  LDSM.16.M88.4 R160, [R199] ;  /* 0x00000000c7a0783b */ /* 0x000fee0000000200 */
[C---:B-1----:R-:W-:Y:S08]  /*12570*/  HMMA.16816.F32 R12, R156.reuse, R148, R12 ;  /* 0x000000949c0c723c */ /* 0x042ff0000000180c */
[----:B------:R-:W-:Y:S01]  /*12580*/  HMMA.16816.F32 R16, R156, R150, R16 ;  /* 0x000000969c10723c */ /* 0x000fe20000001810 */
[----:B------:R-:W1:Y:S05]  /*12590*/  LDSM.16.M88.4 R148, [R213+0xe880] ;  /* 0x00e88000d594783b */ /* 0x000e6a0000000200 */
[----:B------:R-:W5:Y:S02]  /*125a0*/  LDSM.16.M88.4 R156, [R210+0x18080] ;  /* 0x01808000d29c783b */ /* 0x000f640000000200 */
[C---:B--2---:R-:W-:Y:S08]  /*125b0*/  HMMA.16816.F32 R4, R164.reuse, R168, R4 ;  /* 0x000000a8a404723c */ /* 0x044ff00000001804 */
[C---:B------:R-:W-:Y:S01]  /*125c0*/  HMMA.16816.F32 R8, R164.reuse, R170, R8 ;  /* 0x000000aaa408723c */ /* 0x040fe20000001808 */
[----:B------:R-:W-:Y:S07]  /*125d0*/  LDSM.16.M88.4 R168, [R208+0xe080] ;  /* 0x00e08000d0a8783b */ /* 0x000fee0000000200 */
[C---:B---3--:R-:W-:Y:S08]  /*125e0*/  HMMA.16816.F32 R12, R164.reuse, R152, R12 ;  /* 0x00000098a40c723c */ /* 0x048ff0000000180c */
[----:B------:R-:W-:Y:S01]  /*125f0*/  HMMA.16816.F32 R16, R164, R154, R16 ;  /* 0x0000009aa410723c */ /* 0x000fe20000001810 */
[----:B------:R-:W2:Y:S05]  /*12600*/  LDSM.16.M88.4 R152, [R198] ;  /* 0x00000000c698783b */ /* 0x000eaa0000000200 */
[----:B------:R-:W3:Y:S02]  /*12610*/  LDSM.16.M88.4 R164, [R209+0x18080] ;  /* 0x01808000d1a4783b */ /* 0x000ee40000000200 */
[C---:B----4-:R-:W-:Y:S08]  /*12620*/  HMMA.16816.F32 R4, R172.reuse, R176, R4 ;  /* 0x000000b0ac04723c */ /* 0x050ff00000001804 */
[C---:B------:R-:W-:Y:S01]  /*12630*/  HMMA.16816.F32 R8, R172.reuse, R178, R8 ;  /* 0x000000b2ac08723c */ /* 0x040fe20000001808 */
[----:B------:R-:W-:Y:S07]  /*12640*/  LDSM.16.M88.4 R176, [R202+0x2000] ;  /* 0x00200000cab0783b */ /* 0x000fee0000000200 */
[C---:B-1----:R-:W-:Y:S08]  /*12650*/  HMMA.16816.F32 R12, R172.reuse, R148, R12 ;  /* 0x00000094ac0c723c */ /* 0x042ff0000000180c */
[----:B------:R-:W-:Y:S01]  /*12660*/  HMMA.16816.F32 R16, R172, R150, R16 ;  /* 0x00000096ac10723c */ /* 0x000fe20000001810 */
[----:B------:R-:W1:Y:S05]  /*12670*/  LDSM.16.M88.4 R148, [R208+0xe880] ;  /* 0x00e88000d094783b */ /* 0x000e6a0000000200 */
[----:B------:R-:W4:Y:S02]  /*12680*/  LDSM.16.M88.4 R172, [R207+0x18080] ;  /* 0x01808000cfac783b */ /* 0x000f240000000200 */
[C---:B-----5:R-:W-:Y:S08]  /*12690*/  HMMA.16816.F32 R4, R156.reuse, R160, R4 ;  /* 0x000000a09c04723c */ /* 0x060ff00000001804 */
[C---:B------:R-:W-:Y:S01]  /*126a0*/  HMMA.16816.F32 R8, R156.reuse, R162, R8 ;  /* 0x000000a29c08723c */ /* 0x040fe20000001808 */
[----:B------:R-:W-:Y:S07]  /*126b0*/  LDSM.16.M88.4 R160, [R213+0xf080] ;  /* 0x00f08000d5a0783b */ /* 0x000fee0000000200 */
[C---:B--2---:R-:W-:Y:S08]  /*126c0*/  HMMA.16816.F32 R12, R156.reuse, R152, R12 ;  /* 0x000000989c0c723c */ /* 0x044ff0000000180c */
[----:B------:R-:W-:Y:S01]  /*126d0*/  HMMA.16816.F32 R16, R156, R154, R16 ;  /* 0x0000009a9c10723c */ /* 0x000fe20000001810 */
[----:B------:R-:W2:Y:S05]  /*126e0*/  LDSM.16.M88.4 R152, [R202+0x2800] ;  /* 0x00280000ca98783b */ /* 0x000eaa0000000200 */
[----:B------:R-:W5:Y:S02]  /*126f0*/  LDSM.16.M88.4 R156, [R214+0x1c080] ;  /* 0x01c08000d69c783b */ /* 0x000f640000000200 */
[C---:B---3--:R-:W-:Y:S08]  /*12700*/  HMMA.16816.F32 R4, R164.reuse, R168, R4 ;  /* 0x000000a8a404723c */ /* 0x048ff00000001804 */
[C---:B------:R-:W-:Y:S01]  /*12710*/  HMMA.16816.F32 R8, R164.reuse, R170, R8 ;  /* 0x000000aaa408723c */ /* 0x040fe20000001808 */
[----:B------:R-:W-:Y:S07]  /*12720*/  LDSM.16.M88.4 R168, [R197] ;  /* 0x00000000c5a8783b */ /* 0x000fee0000000200 */
[C---:B-1----:R-:W-:Y:S08]  /*12730*/  HMMA.16816.F32 R12, R164.reuse, R148, R12 ;  /* 0x00000094a40c723c */ /* 0x042ff0000000180c */
[----:B------:R-:W-:Y:S01]  /*12740*/  HMMA.16816.F32 R16, R164, R150, R16 ;  /* 0x00000096a410723c */ /* 0x000fe20000001810 */
[----:B------:R-:W1:Y:S05]  /*12750*/  LDSM.16.M88.4 R148, [R213+0xf880] ;  /* 0x00f88000d594783b */ /* 0x000e6a0000000200 */
[----:B------:R-:W3:Y:S02]  /*12760*/  LDSM.16.M88.4 R164, [R210+0x1c080] ;  /* 0x01c08000d2a4783b */ /* 0x000ee40000000200 */
[C---:B----4-:R-:W-:Y:S08]  /*12770*/  HMMA.16816.F32 R4, R172.reuse, R176, R4 ;  /* 0x000000b0ac04723c */ /* 0x050ff00000001804 */
[C---:B------:R-:W-:Y:S01]  /*12780*/  HMMA.16816.F32 R8, R172.reuse, R178, R8 ;  /* 0x000000b2ac08723c */ /* 0x040fe20000001808 */
[----:B------:R-:W-:Y:S07]  /*12790*/  LDSM.16.M88.4 R176, [R208+0xf080] ;  /* 0x00f08000d0b0783b */ /* 0x000fee0000000200 */
[C---:B--2---:R-:W-:Y:S08]  /*127a0*/  HMMA.16816.F32 R12, R172.reuse, R152, R12 ;  /* 0x00000098ac0c723c */ /* 0x044ff0000000180c */
[----:B------:R-:W-:Y:S01]  /*127b0*/  HMMA.16816.F32 R16, R172, R154, R16 ;  /* 0x0000009aac10723c */ /* 0x000fe20000001810 */
[----:B------:R-:W2:Y:S05]  /*127c0*/  LDSM.16.M88.4 R152, [R196] ;  /* 0x00000000c498783b */ /* 0x000eaa0000000200 */
[----:B------:R-:W4:Y:S02]  /*127d0*/  LDSM.16.M88.4 R172, [R209+0x1c080] ;  /* 0x01c08000d1ac783b */ /* 0x000f240000000200 */
[C---:B-----5:R-:W-:Y:S08]  /*127e0*/  HMMA.16816.F32 R4, R156.reuse, R160, R4 ;  /* 0x000000a09c04723c */ /* 0x060ff00000001804 */
[C---:B------:R-:W-:Y:S01]  /*127f0*/  HMMA.16816.F32 R8, R156.reuse, R162, R8 ;  /* 0x000000a29c08723c */ /* 0x040fe20000001808 */
[----:B------:R-:W-:Y:S07]  /*12800*/  LDSM.16.M88.4 R160, [R202+0x3000] ;  /* 0x00300000caa0783b */ /* 0x000fee0000000200 */
[C---:B-1----:R-:W-:Y:S08]  /*12810*/  HMMA.16816.F32 R12, R156.reuse, R148, R12 ;  /* 0x000000949c0c723c */ /* 0x042ff0000000180c */
[----:B------:R-:W-:Y:S01]  /*12820*/  HMMA.16816.F32 R16, R156, R150, R16 ;  /* 0x000000969c10723c */ /* 0x000fe20000001810 */
[----:B------:R-:W1:Y:S05]  /*12830*/  LDSM.16.M88.4 R148, [R208+0xf880] ;  /* 0x00f88000d094783b */ /* 0x000e6a0000000200 */
[----:B------:R-:W5:Y:S02]  /*12840*/  LDSM.16.M88.4 R156, [R207+0x1c080] ;  /* 0x01c08000cf9c783b */ /* 0x000f640000000200 */
[C---:B---3--:R-:W-:Y:S08]  /*12850*/  HMMA.16816.F32 R4, R164.reuse, R168, R4 ;  /* 0x000000a8a404723c */ /* 0x048ff00000001804 */
[C---:B------:R-:W-:Y:S08]  /*12860*/  HMMA.16816.F32 R8, R164.reuse, R170, R8 ;  /* 0x000000aaa408723c */ /* 0x040ff00000001808 */
[C---:B--2---:R-:W-:Y:S08]  /*12870*/  HMMA.16816.F32 R12, R164.reuse, R152, R12 ;  /* 0x00000098a40c723c */ /* 0x044ff0000000180c */
[----:B------:R-:W-:Y:S08]  /*12880*/  HMMA.16816.F32 R16, R164, R154, R16 ;  /* 0x0000009aa410723c */ /* 0x000ff00000001810 */
[C---:B----4-:R-:W-:Y:S08]  /*12890*/  HMMA.16816.F32 R4, R172.reuse, R176, R4 ;  /* 0x000000b0ac04723c */ /* 0x050ff00000001804 */
[C---:B------:R-:W-:Y:S08]  /*128a0*/  HMMA.16816.F32 R8, R172.reuse, R178, R8 ;  /* 0x000000b2ac08723c */ /* 0x040ff00000001808 */
[C---:B-1----:R-:W-:Y:S08]  /*128b0*/  HMMA.16816.F32 R12, R172.reuse, R148, R12 ;  /* 0x00000094ac0c723c */ /* 0x042ff0000000180c */
[----:B------:R-:W-:Y:S01]  /*128c0*/  HMMA.16816.F32 R16, R172, R150, R16 ;  /* 0x00000096ac10723c */ /* 0x000fe20000001810 */
[----:B------:R-:W1:Y:S01]  /*128d0*/  LDSM.16.M88.4 R148, [R202+0x3800] ;  /* 0x00380000ca94783b */ /* 0x000e620000000200 */
[----:B------:R-:W-:Y:S04]  /*128e0*/  DEPBAR.LE SB0, 0x0 ;  /* 0x000080000000791a */ /* 0x000fe80000000000 */
[----:B------:R-:W-:Y:S02]  /*128f0*/  BAR.SYNC.DEFER_BLOCKING 0x0 ;  /* 0x0000000000007b1d */ /* 0x000fe40000010000 */
[C---:B-----5:R-:W-:Y:S08]  /*12900*/  HMMA.16816.F32 R4, R156.reuse, R160, R4 ;  /* 0x000000a09c04723c */ /* 0x060ff00000001804 */
[C---:B------:R-:W-:Y:S11]  /*12910*/  HMMA.16816.F32 R8, R156.reuse, R162, R8 ;  /* 0x000000a29c08723c */ /* 0x040ff60000001808 */
[----:B------:R-:W-:Y:S05]  /*12920*/  @!UPT UIADD3 URZ, URZ, URZ, URZ ;  /* 0x0000003f3f3ff290 */ /* 0x000fea000fffe03f */
[----:B------:R-:W-:Y:S02]  /*12930*/  FMUL.FTZ R181, R4, c[0x0][0x320] ;  /* 0x0000c80004b57a20 */ /* 0x000fe40000410000 */
[----:B------:R-:W-:Y:S02]  /*12940*/  FMUL.FTZ R182, R5, c[0x0][0x320] ;  /* 0x0000c80005b67a20 */ /* 0x000fe40000410000 */
[----:B------:R-:W-:Y:S02]  /*12950*/  FMUL.FTZ R0, R6, c[0x0][0x320] ;  /* 0x0000c80006007a20 */ /* 0x000fe40000410000 */
[----:B------:R-:W2:Y:S01]  /*12960*/  MUFU.TANH R181, R181 ;  /* 0x000000b500b57308 */ /* 0x000ea20000002400 */
[----:B------:R-:W-:Y:S01]  /*12970*/  @!PT LDS RZ, [RZ] ;  /* 0x00000000fffff984 */ /* 0x000fe20000000800 */
[----:B------:R-:W-:Y:S01]  /*12980*/  @!PT LDS RZ, [RZ] ;  /* 0x00000000fffff984 */ /* 0x000fe20000000800 */
[----:B------:R-:W-:Y:S01]  /*12990*/  @!PT LDS RZ, [RZ] ;  /* 0x00000000fffff984 */ /* 0x000fe20000000800 */
[----:B------:R3:W-:Y:S01]  /*129a0*/  @P3 LDGSTS.E.BYPASS.LTC128B.128 [R218+0xc080], [R230.64], !P6 ;  /* 0x0c080000e6da3fae */ /* 0x0007e2000f101d5e */
[----:B------:R-:W-:Y:S01]  /*129b0*/  LOP3.LUT P3, RZ, R215, 0x4, RZ, 0xc0, !PT ;  /* 0x00000004d7ff7812 */ /* 0x000fe2000786c0ff */
[C---:B-1----:R-:W-:Y:S03]  /*129c0*/  HMMA.16816.F32 R12, R156.reuse, R148, R12 ;  /* 0x000000949c0c723c */ /* 0x042fe6000000180c */
[----:B------:R-:W-:Y:S02]  /*129d0*/  FMUL.FTZ R180, R7, c[0x0][0x320] ;  /* 0x0000c80007b47a20 */ /* 0x000fe40000410000 */
[----:B------:R-:W-:Y:S02]  /*129e0*/  FMUL.FTZ R183, R8, c[0x0][0x320] ;  /* 0x0000c80008b77a20 */ /* 0x000fe40000410000 */
[----:B------:R-:W1:Y:S01]  /*129f0*/  MUFU.TANH R182, R182 ;  /* 0x000000b600b67308 */ /* 0x000e620000002400 */
[----:B------:R-:W-:Y:S04]  /*12a00*/  HMMA.16816.F32 R16, R156, R150, R16 ;  /* 0x000000969c10723c */ /* 0x000fe80000001810 */
[----:B------:R3:W-:Y:S01]  /*12a10*/  @P2 LDGSTS.E.BYPASS.LTC128B.128 [R218+0xd080], [R230.64+0x80], !P3 ;  /* 0x0d080080e6da2fae */ /* 0x0007e2000d901d5e */
[----:B------:R-:W-:Y:S02]  /*12a20*/  FMUL.FTZ R186, R9, c[0x0][0x320] ;  /* 0x0000c80009ba7a20 */ /* 0x000fe40000410000 */
[----:B------:R-:W-:Y:S02]  /*12a30*/  FMUL.FTZ R184, R10, c[0x0][0x320] ;  /* 0x0000c8000ab87a20 */ /* 0x000fe40000410000 */
[----:B------:R-:W4:Y:S01]  /*12a40*/  MUFU.TANH R0, R0 ;  /* 0x0000000000007308 */ /* 0x000f220000002400 */
[----:B------:R3:W-:Y:S02]  /*12a50*/  @P1 LDGSTS.E.BYPASS.LTC128B.128 [R218+0xe080], [R230.64+0x100], !P5 ;  /* 0x0e080100e6da1fae */ /* 0x0007e4000e901d5e */
[----:B------:R-:W-:Y:S03]  /*12a60*/  FMUL.FTZ R185, R11, c[0x0][0x320] ;  /* 0x0000c8000bb97a20 */ /* 0x000fe60000410000 */
[----:B------:R3:W-:Y:S01]  /*12a70*/  @P0 LDGSTS.E.BYPASS.LTC128B.128 [R218+0xf080], [R230.64+0x180], !P4 ;  /* 0x0f080180e6da0fae */ /* 0x0007e2000e101d5e */
[----:B------:R-:W-:Y:S01]  /*12a80*/  FMUL.FTZ R187, R12, c[0x0][0x320] ;  /* 0x0000c8000cbb7a20 */ /* 0x000fe20000410000 */
[----:B------:R-:W-:Y:S01]  /*12a90*/  PLOP3.LUT P0, PT, PT, PT, UP2, 0x40, 0x0 ;  /* 0x000000000000781c */ /* 0x000fe20003f0e828 */
[----:B------:R-:W-:Y:S01]  /*12aa0*/  FMUL.FTZ R192, R13, c[0x0][0x320] ;  /* 0x0000c8000dc07a20 */ /* 0x000fe20000410000 */
[----:B------:R-:W1:Y:S01]  /*12ab0*/  MUFU.TANH R180, R180 ;  /* 0x000000b400b47308 */ /* 0x000e620000002400 */
[----:B------:R-:W0:Y:S01]  /*12ac0*/  LDGDEPBAR ;  /* 0x00000000000079af */ /* 0x000e220000000000 */
[----:B------:R-:W-:Y:S02]  /*12ad0*/  FMUL.FTZ R189, R14, c[0x0][0x320] ;  /* 0x0000c8000ebd7a20 */ /* 0x000fe40000410000 */
[----:B------:R-:W-:Y:S02]  /*12ae0*/  FMUL.FTZ R188, R15, c[0x0][0x320] ;  /* 0x0000c8000fbc7a20 */ /* 0x000fe40000410000 */
[----:B------:R-:W-:Y:S02]  /*12af0*/  FMUL.FTZ R194, R16, c[0x0][0x320] ;  /* 0x0000c80010c27a20 */ /* 0x000fe40000410000 */
[----:B------:R-:W-:Y:S02]  /*12b00*/  FMUL.FTZ R193, R17, c[0x0][0x320] ;  /* 0x0000c80011c17a20 */ /* 0x000fe40000410000 */
[----:B------:R-:W1:Y:S01]  /*12b10*/  MUFU.TANH R183, R183 ;  /* 0x000000b700b77308 */ /* 0x000e620000002400 */
[----:B------:R-:W-:Y:S02]  /*12b20*/  FMUL.FTZ R191, R18, c[0x0][0x320] ;  /* 0x0000c80012bf7a20 */ /* 0x000fe40000410000 */
[----:B------:R-:W-:Y:S07]  /*12b30*/  FMUL.FTZ R190, R19, c[0x0][0x320] ;  /* 0x0000c80013be7a20 */ /* 0x000fee0000410000 */
[----:B------:R-:W1:Y:S01]  /*12b40*/  MUFU.TANH R186, R186 ;  /* 0x000000ba00ba7308 */ /* 0x000e620000002400 */
[----:B---3--:R-:W-:Y:S01]  /*12b50*/  IADD3 R230, R233, UR7, RZ ;  /* 0x00000007e9e67c10 */ /* 0x008fe2000fffe0ff */
[--C-:B------:R-:W-:Y:S04]  /*12b60*/  IMAD.IADD R233, R232, 0x1, R235.reuse ;  /* 0x00000001e8e97824 */ /* 0x100fe800078e02eb */
[----:B------:R-:W-:Y:S04]  /*12b70*/  IMAD.IADD R231, R230, 0x1, R235 ;  /* 0x00000001e6e77824 */ /* 0x000fe800078e02eb */
        /* <DEDUP_REMOVED lines=11> */
[----:B--234-:R-:W-:Y:S01]  /*12c30*/  IMAD.U32 R4, RZ, RZ, UR28 ;  /* 0x0000001cff047e24 */ /* 0x01cfe2000f8e00ff */
        /* <DEDUP_REMOVED lines=13> */
.L_x_430:
[----:B------:R-:W-:Y:S04]  /*12d10*/  MOV R4, c[0x0][0x32c] ;  /* 0x0000cb0000047a02 */ /* 0x000fe80000000f00 */
[----:B------:R-:W-:Y:S11]  /*12d20*/  ISETP.NE.AND P0, PT, R4, 0x1, PT ;  /* 0x000000010400780c */ /* 0x000ff60003f05270 */
[----:B------:R-:W-:Y:S02]  /*12d30*/  @!UPT UIADD3 URZ, URZ, URZ, URZ ;  /* 0x0000003f3f3ff290 */ /* 0x000fe4000fffe03f */
[----:B------:R-:W-:Y:S05]  /*12d40*/  @P0 IMAD.HI.U32 R4, R6, c[0x0][0x330], RZ ;  /* 0x0000cc0006040a27 */ /* 0x000fea00078e00ff */
[----:B------:R-:W-:Y:S02]  /*12d50*/  @P0 SHF.R.U32.HI R6, RZ, c[0x0][0x334], R4 ;  /* 0x0000cd00ff060a19 */ /* 0x000fe40000011604 */
.L_x_431:
[----:B------:R-:W-:Y:S05]  /*12d60*/  BSYNC B0 ;  /* 0x0000000000007941 */ /* 0x000fea0003800000 */
.L_x_429:
[----:B------:R-:W-:Y:S04]  /*12d70*/  IMAD R5, R6, c[0x0][0x32c], -R195 ;  /* 0x0000cb0006057a24 */ /* 0x000fe800078e0ac3 */
[----:B------:R-:W-:Y:S05]  /*12d80*/  IMAD.IADD R6, R5, 0x1, -R224 ;  /* 0x0000000105067824 */ /* 0x000fea00078e0ae0 */
[----:B------:R-:W-:Y:S02]  /*12d90*/  IADD3 R4, R6, c[0x0][0x32c], RZ ;  /* 0x0000cb0006047a10 */ /* 0x000fe40007ffe0ff */
[----:B------:R-:W-:Y:S02]  /*12da0*/  IMNMX R231, R231, R6, !PT ;  /* 0x00000006e7e77217 */ /* 0x000fe40007800200 */
[----:B------:R-:W-:Y:S02]  /*12db0*/  IMNMX R233, R233, R4, PT ;  /* 0x00000004e9e97217 */ /* 0x000fe40003800200 */
.L_x_428:
[----:B--234-:R-:W-:Y:S01]  /*12dc0*/  UISETP.GT.AND UP0, UPT, UR13, -0x1, UPT ;  /* 0xffffffff0d00788c */ /* 0x01cfe2000bf04270 */
[----:B------:R-:W2:Y:S05]  /*12dd0*/  SHFL.IDX PT, R7, R234, 0x1, 0x1c1f ;  /* 0x003c1f00ea077f89 */ /* 0x000eaa00000e0000 */
[----:B------:R-:W-:Y:S02]  /*12de0*/  PLOP3.LUT P1, PT, PT, PT, UP0, 0x80, 0x0 ;  /* 0x000000000000781c */ /* 0x000fe40003f2f008 */
[----:B------:R-:W-:Y:S02]  /*12df0*/  PLOP3.LUT P0, PT, PT, PT, UP0, 0x80, 0x0 ;  /* 0x000000000000781c */ /* 0x000fe40003f0f008 */
[C---:B------:R-:W-:Y:S02]  /*12e00*/  ISETP.GT.AND P1, PT, R231.reuse, RZ, P1 ;  /* 0x000000ffe700720c */ /* 0x040fe40000f24270 */
[----:B------:R-:W-:Y:S02]  /*12e10*/  ISETP.GT.AND P0, PT, R231, 0x1, P0 ;  /* 0x00000001e700780c */ /* 0x000fe40000704270 */
[C---:B------:R-:W-:Y:S02]  /*12e20*/  ISETP.LT.OR P1, PT, R233.reuse, 0x1, P1 ;  /* 0x00000001e900780c */ /* 0x040fe40000f21670 */
[----:B------:R-:W-:Y:S02]  /*12e30*/  ISETP.LT.OR P0, PT, R233, 0x2, P0 ;  /* 0x00000002e900780c */ /* 0x000fe40000701670 */
[----:B------:R-:W-:Y:S02]  /*12e40*/  PLOP3.LUT P2, PT, PT, PT, UP0, 0x80, 0x0 ;  /* 0x000000000000781c */ /* 0x000fe40003f4f008 */
[----:B------:R-:W-:Y:S02]  /*12e50*/  FSEL R10, R181, -INF , !P1 ;  /* 0xff800000b50a7808 */ /* 0x000fe40004800000 */
[----:B------:R-:W-:Y:S02]  /*12e60*/  PLOP3.LUT P1, PT, PT, PT, UP0, 0x80, 0x0 ;  /* 0x000000000000781c */ /* 0x000fe40003f2f008 */
[----:B-1----:R-:W-:Y:S01]  /*12e70*/  FSEL R182, R182, -INF , !P0 ;  /* 0xff800000b6b67808 */ /* 0x002fe20004000000 */
[--C-:B--2---:R-:W-:Y:S01]  /*12e80*/  IMAD.IADD R4, R232, 0x1, R7.reuse ;  /* 0x00000001e8047824 */ /* 0x104fe200078e0207 */
[----:B------:R-:W-:Y:S01]  /*12e90*/  PLOP3.LUT P0, PT, PT, PT, UP0, 0x80, 0x0 ;  /* 0x000000000000781c */ /* 0x000fe20003f0f008 */
[----:B------:R-:W-:Y:S01]  /*12ea0*/  IMAD.IADD R5, R230, 0x1, R7 ;  /* 0x00000001e6057824 */ /* 0x000fe200078e0207 */
[C---:B------:R-:W-:Y:S02]  /*12eb0*/  ISETP.GT.AND P2, PT, R231.reuse, 0x8, P2 ;  /* 0x00000008e700780c */ /* 0x040fe40001744270 */
[C---:B------:R-:W-:Y:S02]  /*12ec0*/  ISETP.GT.AND P1, PT, R231.reuse, 0x9, P1 ;  /* 0x00000009e700780c */ /* 0x040fe40000f24270 */
[----:B------:R-:W-:Y:S02]  /*12ed0*/  ISETP.GT.AND P0, PT, R231, 0x10, P0 ;  /* 0x00000010e700780c */ /* 0x000fe40000704270 */
[C---:B------:R-:W-:Y:S02]  /*12ee0*/  ISETP.LT.OR P2, PT, R233.reuse, 0x9, P2 ;  /* 0x00000009e900780c */ /* 0x040fe40001741670 */
[C---:B------:R-:W-:Y:S02]  /*12ef0*/  ISETP.LT.OR P1, PT, R233.reuse, 0xa, P1 ;  /* 0x0000000ae900780c */ /* 0x040fe40000f21670 */
[----:B------:R-:W-:Y:S02]  /*12f00*/  ISETP.LT.OR P0, PT, R233, 0x11, P0 ;  /* 0x00000011e900780c */ /* 0x000fe40000701670 */
[----:B------:R-:W-:Y:S02]  /*12f10*/  FSEL R8, R183, -INF , !P2 ;  /* 0xff800000b7087808 */ /* 0x000fe40005000000 */
[----:B------:R-:W-:Y:S02]  /*12f20*/  PLOP3.LUT P2, PT, PT, PT, UP0, 0x80, 0x0 ;  /* 0x000000000000781c */ /* 0x000fe40003f4f008 */
[----:B------:R-:W-:Y:S02]  /*12f30*/  FSEL R6, R186, -INF , !P1 ;  /* 0xff800000ba067808 */ /* 0x000fe40004800000 */
[----:B------:R-:W-:Y:S02]  /*12f40*/  PLOP3.LUT P1, PT, PT, PT, UP0, 0x80, 0x0 ;  /* 0x000000000000781c */ /* 0x000fe40003f2f008 */
[----:B------:R-:W-:Y:S02]  /*12f50*/  FSEL R168, R187, -INF , !P0 ;  /* 0xff800000bba87808 */ /* 0x000fe40004000000 */
[----:B------:R-:W-:Y:S02]  /*12f60*/  PLOP3.LUT P0, PT, PT, PT, UP0, 0x80, 0x0 ;  /* 0x000000000000781c */ /* 0x000fe40003f0f008 */
[C---:B------:R-:W-:Y:S02]  /*12f70*/  ISETP.GT.AND P2, PT, R231.reuse, 0x11, P2 ;  /* 0x00000011e700780c */ /* 0x040fe40001744270 */
[C---:B------:R-:W-:Y:S02]  /*12f80*/  ISETP.GT.AND P1, PT, R231.reuse, 0x18, P1 ;  /* 0x00000018e700780c */ /* 0x040fe40000f24270 */
[----:B------:R-:W-:Y:S02]  /*12f90*/  ISETP.GT.AND P0, PT, R231, 0x19, P0 ;  /* 0x00000019e700780c */ /* 0x000fe40000704270 */
[C---:B------:R-:W-:Y:S02]  /*12fa0*/  ISETP.LT.OR P3, PT, R233.reuse, 0x12, P2 ;  /* 0x00000012e900780c */ /* 0x040fe40001761670 */
[C---:B------:R-:W-:Y:S02]  /*12fb0*/  ISETP.LT.OR P2, PT, R233.reuse, 0x19, P1 ;  /* 0x00000019e900780c */ /* 0x040fe40000f41670 */
[----:B------:R-:W-:Y:S02]  /*12fc0*/  ISETP.LT.OR P1, PT, R233, 0x1a, P0 ;  /* 0x0000001ae900780c */ /* 0x000fe40000721670 */
[----:B------:R-:W-:Y:S02]  /*12fd0*/  PLOP3.LUT P0, PT, PT, PT, UP2, 0x40, 0x0 ;  /* 0x000000000000781c */ /* 0x000fe40003f0e828 */
[----:B------:R-:W-:Y:S02]  /*12fe0*/  FSEL R166, R192, -INF , !P3 ;  /* 0xff800000c0a67808 */ /* 0x000fe40005800000 */
[----:B------:R-:W-:Y:S02]  /*12ff0*/  FSEL R164, R194, -INF , !P2 ;  /* 0xff800000c2a47808 */ /* 0x000fe40005000000 */
[----:B------:R-:W-:Y:S07]  /*13000*/  FSEL R162, R193, -INF , !P1 ;  /* 0xff800000c1a27808 */ /* 0x000fee0004800000 */
        /* <DEDUP_REMOVED lines=15> */
.L_x_434:
[----:B------:R-:W-:Y:S04]  /*13100*/  MOV R7, c[0x0][0x32c] ;  /* 0x0000cb0000077a02 */ /* 0x000fe80000000f00 */
[----:B------:R-:W-:Y:S11]  /*13110*/  ISETP.NE.AND P0, PT, R7, 0x1, PT ;  /* 0x000000010700780c */ /* 0x000ff60003f05270 */
[----:B------:R-:W-:Y:S02]  /*13120*/  @!UPT UIADD3 URZ, URZ, URZ, URZ ;  /* 0x0000003f3f3ff290 */ /* 0x000fe4000fffe03f */
[----:B------:R-:W-:Y:S05]  /*13130*/  @P0 IMAD.HI.U32 R7, R12, c[0x0][0x330], RZ ;  /* 0x0000cc000c070a27 */ /* 0x000fea00078e00ff */
[----:B------:R-:W-:Y:S02]  /*13140*/  @P0 SHF.R.U32.HI R12, RZ, c[0x0][0x334], R7 ;  /* 0x0000cd00ff0c0a19 */ /* 0x000fe40000011607 */
.L_x_435:
[----:B------:R-:W-:Y:S05]  /*13150*/  BSYNC B0 ;  /* 0x0000000000007941 */ /* 0x000fea0003800000 */
.L_x_433:
[----:B------:R-:W-:Y:S04]  /*13160*/  IMAD R195, R12, c[0x0][0x32c], -R195 ;  /* 0x0000cb000cc37a24 */ /* 0x000fe800078e0ac3 */
[----:B------:R-:W-:Y:S05]  /*13170*/  IMAD.IADD R12, R195, 0x1, -R224 ;  /* 0x00000001c30c7824 */ /* 0x000fea00078e0ae0 */
[----:B------:R-:W-:Y:S02]  /*13180*/  IADD3 R7, R12, c[0x0][0x32c], RZ ;  /* 0x0000cb000c077a10 */ /* 0x000fe40007ffe0ff */
[----:B------:R-:W-:Y:S02]  /*13190*/  IMNMX R5, R5, R12, !PT ;  /* 0x0000000c05057217 */ /* 0x000fe40007800200 */
[----:B------:R-:W-:Y:S02]  /*131a0*/  IMNMX R4, R4, R7, PT ;  /* 0x0000000704047217 */ /* 0x000fe40003800200 */
.L_x_432:
[----:B------:R-:W-:Y:S01]  /*131b0*/  FMNMX.FTZ R7, R10, R3, !PT ;  /* 0x000000030a077209 */ /* 0x000fe20007810000 */
[----:B------:R-:W-:Y:S01]  /*131c0*/  LDSM.16.MT88.4 R156, [R206+0x8080] ;  /* 0x00808000ce9c783b */ /* 0x000fe20000004200 */
[----:B------:R-:W-:Y:S02]  /*131d0*/  PLOP3.LUT P0, PT, PT, PT, UP0, 0x80, 0x0 ;  /* 0x000000000000781c */ /* 0x000fe40003f0f008 */
[----:B------:R-:W-:Y:S02]  /*131e0*/  FMNMX.FTZ R7, R182, R7, !PT ;  /* 0x00000007b6077209 */ /* 0x000fe40007810000 */
[C---:B------:R-:W-:Y:S02]  /*131f0*/  ISETP.GT.AND P0, PT, R5.reuse, RZ, P0 ;  /* 0x000000ff0500720c */ /* 0x040fe40000704270 */
[----:B------:R-:W-:Y:S01]  /*13200*/  FMNMX.FTZ R7, R8, R7, !PT ;  /* 0x0000000708077209 */ /* 0x000fe20007810000 */
[----:B------:R-:W-:Y:S01]  /*13210*/  LDSM.16.MT88.4 R172, [R204+0x9880] ;  /* 0x00988000ccac783b */ /* 0x000fe20000004200 */
[----:B------:R-:W-:Y:S02]  /*13220*/  ISETP.LT.OR P0, PT, R4, 0x1, P0 ;  /* 0x000000010400780c */ /* 0x000fe40000701670 */
[----:B------:R-:W-:Y:S02]  /*13230*/  FMNMX.FTZ R7, R6, R7, !PT ;  /* 0x0000000706077209 */ /* 0x000fe40007810000 */
[----:B------:R-:W-:Y:S02]  /*13240*/  PLOP3.LUT P1, PT, PT, PT, UP0, 0x80, 0x0 ;  /* 0x000000000000781c */ /* 0x000fe40003f2f008 */
[----:B------:R-:W-:Y:S01]  /*13250*/  FMNMX.FTZ R7, R168, R7, !PT ;  /* 0x00000007a8077209 */ /* 0x000fe20007810000 */
[----:B------:R-:W-:Y:S01]  /*13260*/  LDSM.16.MT88.4 R176, [R211+0xa880] ;  /* 0x00a88000d3b0783b */ /* 0x000fe20000004200 */
[----:B------:R-:W-:Y:S02]  /*13270*/  FSEL R15, R0, -INF , !P0 ;  /* 0xff800000000f7808 */ /* 0x000fe40004000000 */
[----:B------:R-:W-:Y:S02]  /*13280*/  FMNMX.FTZ R7, R166, R7, !PT ;  /* 0x00000007a6077209 */ /* 0x000fe40007810000 */
[C---:B------:R-:W-:Y:S02]  /*13290*/  ISETP.GT.AND P2, PT, R5.reuse, 0x1, P1 ;  /* 0x000000010500780c */ /* 0x040fe40000f44270 */
[----:B------:R-:W-:Y:S01]  /*132a0*/  FMNMX.FTZ R7, R164, R7, !PT ;  /* 0x00000007a4077209 */ /* 0x000fe20007810000 */
[----:B------:R-:W-:Y:S01]  /*132b0*/  LDSM.16.MT88.4 R192, [R206+0xb880] ;  /* 0x00b88000cec0783b */ /* 0x000fe20000004200 */
[----:B------:R-:W-:Y:S02]  /*132c0*/  PLOP3.LUT P1, PT, PT, PT, UP0, 0x80, 0x0 ;  /* 0x000000000000781c */ /* 0x000fe40003f2f008 */
[----:B------:R-:W-:Y:S02]  /*132d0*/  FMNMX.FTZ R0, R162, R7, !PT ;  /* 0x00000007a2007209 */ /* 0x000fe40007810000 */
[----:B------:R-:W-:Y:S02]  /*132e0*/  ISETP.LT.OR P3, PT, R4, 0x2, P2 ;  /* 0x000000020400780c */ /* 0x000fe40001761670 */
[----:B------:R-:W-:Y:S01]  /*132f0*/  ISETP.GT.AND P2, PT, R5, 0x8, P1 ;  /* 0x000000080500780c */ /* 0x000fe20000f44270 */
[----:B------:R-:W1:Y:S01]  /*13300*/  SHFL.BFLY PT, R7, R0, 0x2, 0x1f ;  /* 0x0c401f0000077f89 */ /* 0x000e6200000e0000 */
[----:B------:R-:W-:Y:S02]  /*13310*/  PLOP3.LUT P0, PT, PT, PT, UP0, 0x80, 0x0 ;  /* 0x000000000000781c */ /* 0x000fe40003f0f008 */
[----:B------:R-:W-:Y:S02]  /*13320*/  FSEL R13, R180, -INF , !P3 ;  /* 0xff800000b40d7808 */ /* 0x000fe40005800000 */
[----:B------:R-:W-:Y:S02]  /*13330*/  FMNMX.FTZ R12, R15, R2, !PT ;  /* 0x000000020f0c7209 */ /* 0x000fe40007810000 */
[----:B------:R-:W-:Y:S02]  /*13340*/  ISETP.LT.OR P2, PT, R4, 0x9, P2 ;  /* 0x000000090400780c */ /* 0x000fe40001741670 */
[----:B------:R-:W-:Y:S02]  /*13350*/  ISETP.GT.AND P0, PT, R5, 0x9, P0 ;  /* 0x000000090500780c */ /* 0x000fe40000704270 */
[----:B------:R-:W-:Y:S02]  /*13360*/  PLOP3.LUT P1, PT, PT, PT, UP0, 0x80, 0x0 ;  /* 0x000000000000781c */ /* 0x000fe40003f2f008 */
[----:B------:R-:W-:Y:S02]  /*13370*/  FSEL R11, R184, -INF , !P2 ;  /* 0xff800000b80b7808 */ /* 0x000fe40005000000 */
[----:B------:R-:W-:Y:S02]  /*13380*/  FMNMX.FTZ R12, R13, R12, !PT ;  /* 0x0000000c0d0c7209 */ /* 0x000fe40007810000 */
[C---:B------:R-:W-:Y:S02]  /*13390*/  ISETP.LT.OR P0, PT, R4.reuse, 0xa, P0 ;  /* 0x0000000a0400780c */ /* 0x040fe40000701670 */
[----:B------:R-:W-:Y:S02]  /*133a0*/  ISETP.GT.AND P1, PT, R5, 0x10, P1 ;  /* 0x000000100500780c */ /* 0x000fe40000f24270 */
[----:B------:R-:W-:Y:S02]  /*133b0*/  PLOP3.LUT P2, PT, PT, PT, UP0, 0x80, 0x0 ;  /* 0x000000000000781c */ /* 0x000fe40003f4f008 */
[----:B------:R-:W-:Y:S02]  /*133c0*/  FSEL R9, R185, -INF , !P0 ;  /* 0xff800000b9097808 */ /* 0x000fe40004000000 */
[C---:B------:R-:W-:Y:S01]  /*133d0*/  ISETP.LT.OR P3, PT, R4.reuse, 0x11, P1 ;  /* 0x000000110400780c */ /* 0x040fe20000f61670 */
[----:B------:R-:W-:Y:S01]  /*133e0*/  LDSM.16.MT88.4 R184, [R204+0xa880] ;  /* 0x00a88000ccb8783b */ /* 0x000fe20000004200 */
[----:B------:R-:W-:Y:S02]  /*133f0*/  FMNMX.FTZ R12, R11, R12, !PT ;  /* 0x0000000c0b0c7209 */ /* 0x000fe40007810000 */
[----:B------:R-:W-:Y:S02]  /*13400*/  ISETP.GT.AND P2, PT, R5, 0x11, P2 ;  /* 0x000000110500780c */ /* 0x000fe40001744270 */
[----:B------:R-:W-:Y:S02]  /*13410*/  PLOP3.LUT P1, PT, PT, PT, UP0, 0x80, 0x0 ;  /* 0x000000000000781c */ /* 0x000fe40003f2f008 */
[----:B------:R-:W-:Y:S02]  /*13420*/  FSEL R165, R189, -INF , !P3 ;  /* 0xff800000bda57808 */ /* 0x000fe40005800000 */
[----:B------:R-:W-:Y:S02]  /*13430*/  ISETP.LT.OR P2, PT, R4, 0x12, P2 ;  /* 0x000000120400780c */ /* 0x000fe40001741670 */
[----:B------:R-:W-:Y:S02]  /*13440*/  FMNMX.FTZ R14, R9, R12, !PT ;  /* 0x0000000c090e7209 */ /* 0x000fe40007810000 */
[----:B------:R-:W-:Y:S02]  /*13450*/  ISETP.GT.AND P1, PT, R5, 0x18, P1 ;  /* 0x000000180500780c */ /* 0x000fe40000f24270 */
[----:B------:R-:W-:Y:S01]  /*13460*/  PLOP3.LUT P0, PT, PT, PT, UP0, 0x80, 0x0 ;  /* 0x000000000000781c */ /* 0x000fe20003f0f008 */
[----:B------:R-:W-:Y:S01]  /*13470*/  UISETP.GT.AND UP0, UPT, UR13, UR10, UPT ;  /* 0x0000000a0d00728c */ /* 0x000fe2000bf04270 */
[----:B------:R-:W-:Y:S01]  /*13480*/  FSEL R163, R188, -INF , !P2 ;  /* 0xff800000bca37808 */ /* 0x000fe20005000000 */
[----:B------:R-:W-:Y:S01]  /*13490*/  UIADD3 UR13, UR13, -0x1, URZ ;  /* 0xffffffff0d0d7890 */ /* 0x000fe2000fffe03f */
[----:B------:R-:W-:Y:S02]  /*134a0*/  FMNMX.FTZ R14, R165, R14, !PT ;  /* 0x0000000ea50e7209 */ /* 0x000fe40007810000 */
[C---:B------:R-:W-:Y:S02]  /*134b0*/  ISETP.LT.OR P1, PT, R4.reuse, 0x19, P1 ;  /* 0x000000190400780c */ /* 0x040fe40000f21670 */
[----:B------:R-:W-:Y:S02]  /*134c0*/  ISETP.GT.AND P0, PT, R5, 0x19, P0 ;  /* 0x000000190500780c */ /* 0x000fe40000704270 */
[----:B------:R-:W-:Y:S02]  /*134d0*/  FSEL R161, R191, -INF , !P1 ;  /* 0xff800000bfa17808 */ /* 0x000fe40004800000 */
[----:B------:R-:W-:Y:S04]  /*134e0*/  ISETP.LT.OR P0, PT, R4, 0x1a, P0 ;  /* 0x0000001a0400780c */ /* 0x000fe80000701670 */
[----:B------:R-:W-:Y:S02]  /*134f0*/  FSEL R149, R190, -INF , !P0 ;  /* 0xff800000be957808 */ /* 0x000fe40004000000 */
[----:B------:R-:W-:Y:S01]  /*13500*/  LDSM.16.MT88.4 R188, [R211+0xb880] ;  /* 0x00b88000d3bc783b */ /* 0x000fe20000004200 */
[----:B-1----:R-:W-:Y:S02]  /*13510*/  FMNMX.FTZ R12, R0, R7, !PT ;  /* 0x00000007000c7209 */ /* 0x002fe40007810000 */
[----:B------:R-:W-:Y:S04]  /*13520*/  FMNMX.FTZ R0, R163, R14, !PT ;  /* 0x0000000ea3007209 */ /* 0x000fe80007810000 */
[----:B------:R-:W-:Y:S01]  /*13530*/  FMNMX.FTZ R0, R161, R0, !PT ;  /* 0x00000000a1007209 */ /* 0x000fe20007810000 */
[----:B------:R-:W1:Y:S03]  /*13540*/  SHFL.BFLY PT, R17, R12, 0x1, 0x1f ;  /* 0x0c201f000c117f89 */ /* 0x000e6600000e0000 */
[----:B------:R-:W-:Y:S05]  /*13550*/  FMNMX.FTZ R7, R149, R0, !PT ;  /* 0x0000000095077209 */ /* 0x000fea0007810000 */
[----:B------:R-:W2:Y:S01]  /*13560*/  SHFL.BFLY PT, R4, R7, 0x2, 0x1f ;  /* 0x0c401f0007047f89 */ /* 0x000ea200000e0000 */
[----:B-1----:R-:W-:Y:S04]  /*13570*/  FMNMX.FTZ R0, R12, R17, !PT ;  /* 0x000000110c007209 */ /* 0x002fe80007810000 */
[C---:B------:R-:W-:Y:S01]  /*13580*/  FSETP.NEU.FTZ.AND P0, PT, R0.reuse, -INF , PT ;  /* 0xff8000000000780b */ /* 0x040fe20003f1d000 */
[C---:B------:R-:W-:Y:S01]  /*13590*/  FMUL.FTZ R167, R0.reuse, c[0x0][0x2d0] ;  /* 0x0000b40000a77a20 */ /* 0x040fe20000410000 */
[----:B--2---:R-:W-:Y:S04]  /*135a0*/  FMNMX.FTZ R5, R7, R4, !PT ;  /* 0x0000000407057209 */ /* 0x004fe80007810000 */
[----:B------:R-:W-:Y:S02]  /*135b0*/  FSEL R167, R167, RZ, P0 ;  /* 0x000000ffa7a77208 */ /* 0x000fe40000000000 */
[----:B------:R-:W-:Y:S01]  /*135c0*/  FSEL R4, R0, RZ, P0 ;  /* 0x000000ff00047208 */ /* 0x000fe20000000000 */
[----:B------:R-:W1:Y:S02]  /*135d0*/  SHFL.BFLY PT, R148, R5, 0x1, 0x1f ;  /* 0x0c201f0005947f89 */ /* 0x000e6400000e0000 */
[----:B------:R-:W-:Y:S02]  /*135e0*/  FFMA.FTZ R151, R182, c[0x0][0x2d0], -R167 ;  /* 0x0000b400b6977a23 */ /* 0x000fe400000108a7 */
[----:B------:R-:W-:Y:S02]  /*135f0*/  FADD.FTZ R3, -R4, R3 ;  /* 0x0000000304037221 */ /* 0x000fe40000010100 */
[--C-:B------:R-:W-:Y:S02]  /*13600*/  FFMA.FTZ R230, R10, c[0x0][0x2d0], -R167.reuse ;  /* 0x0000b4000ae67a23 */ /* 0x100fe400000108a7 */
[--C-:B------:R-:W-:Y:S01]  /*13610*/  FFMA.FTZ R150, R8, c[0x0][0x2d0], -R167.reuse ;  /* 0x0000b40008967a23 */ /* 0x100fe200000108a7 */
[----:B------:R-:W-:Y:S01]  /*13620*/  MUFU.EX2 R151, R151 ;  /* 0x0000009700977308 */ /* 0x000fe20000000800 */
[--C-:B------:R-:W-:Y:S01]  /*13630*/  FFMA.FTZ R231, R6, c[0x0][0x2d0], -R167.reuse ;  /* 0x0000b40006e77a23 */ /* 0x100fe200000108a7 */
[----:B------:R-:W-:Y:S01]  /*13640*/  LDSM.16.MT88.4 R180, [R206+0xa880] ;  /* 0x00a88000ceb4783b */ /* 0x000fe20000004200 */
[----:B------:R-:W-:Y:S02]  /*13650*/  FMUL.FTZ R6, R3, c[0x0][0x2d0] ;  /* 0x0000b40003067a20 */ /* 0x000fe40000410000 */
[--C-:B------:R-:W-:Y:S02]  /*13660*/  FFMA.FTZ R236, R168, c[0x0][0x2d0], -R167.reuse ;  /* 0x0000b400a8ec7a23 */ /* 0x100fe400000108a7 */
[--C-:B------:R-:W-:Y:S02]  /*13670*/  FFMA.FTZ R237, R166, c[0x0][0x2d0], -R167.reuse ;  /* 0x0000b400a6ed7a23 */ /* 0x100fe400000108a7 */
[--C-:B------:R-:W-:Y:S01]  /*13680*/  FFMA.FTZ R238, R164, c[0x0][0x2d0], -R167.reuse ;  /* 0x0000b400a4ee7a23 */ /* 0x100fe200000108a7 */
[----:B------:R-:W2:Y:S01]  /*13690*/  MUFU.EX2 R3, R6 ;  /* 0x0000000600037308 */ /* 0x000ea20000000800 */
[----:B------:R-:W-:Y:S01]  /*136a0*/  LDSM.16.MT88.4 R168, [R206+0x9880] ;  /* 0x00988000cea8783b */ /* 0x000fe20000004200 */
[----:B------:R-:W-:Y:S01]  /*136b0*/  FFMA.FTZ R167, R162, c[0x0][0x2d0], -R167 ;  /* 0x0000b400a2a77a23 */ /* 0x000fe200000108a7 */
[----:B-1----:R-:W-:Y:S04]  /*136c0*/  FMNMX.FTZ R148, R5, R148, !PT ;  /* 0x0000009405947209 */ /* 0x002fe80007810000 */
[C---:B------:R-:W-:Y:S01]  /*136d0*/  FSETP.NEU.FTZ.AND P0, PT, R148.reuse, -INF , PT ;  /* 0xff8000009400780b */ /* 0x040fe20003f1d000 */
[C---:B------:R-:W-:Y:S02]  /*136e0*/  FMUL.FTZ R160, R148.reuse, c[0x0][0x2d0] ;  /* 0x0000b40094a07a20 */ /* 0x040fe40000410000 */
[----:B------:R-:W1:Y:S01]  /*136f0*/  MUFU.EX2 R230, R230 ;  /* 0x000000e600e67308 */ /* 0x000e620000000800 */
[----:B------:R-:W-:Y:S02]  /*13700*/  FSEL R5, R148, RZ, P0 ;  /* 0x000000ff94057208 */ /* 0x000fe40000000000 */
[----:B------:R-:W-:Y:S02]  /*13710*/  FSEL R160, R160, RZ, P0 ;  /* 0x000000ffa0a07208 */ /* 0x000fe40000000000 */
[----:B------:R-:W-:Y:S01]  /*13720*/  PLOP3.LUT P0, PT, PT, PT, UP0, 0x80, 0x0 ;  /* 0x000000000000781c */ /* 0x000fe20003f0f008 */
[----:B------:R-:W-:Y:S02]  /*13730*/  FADD.FTZ R5, -R5, R2 ;  /* 0x0000000205057221 */ /* 0x000fe40000010100 */
[--C-:B------:R-:W-:Y:S02]  /*13740*/  FFMA.FTZ R235, R15, c[0x0][0x2d0], -R160.reuse ;  /* 0x0000b4000feb7a23 */ /* 0x100fe400000108a0 */
[----:B------:R-:W-:Y:S01]  /*13750*/  MUFU.EX2 R150, R150 ;  /* 0x0000009600967308 */ /* 0x000fe20000000800 */
[--C-:B------:R-:W-:Y:S02]  /*13760*/  FFMA.FTZ R234, R13, c[0x0][0x2d0], -R160.reuse ;  /* 0x0000b4000dea7a23 */ /* 0x100fe400000108a0 */
[----:B------:R-:W3:Y:S01]  /*13770*/  LDSM.16.MT88.4 R12, [R211+0x8080] ;  /* 0x00808000d30c783b */ /* 0x000ee20000004200 */
[--C-:B------:R-:W-:Y:S02]  /*13780*/  FFMA.FTZ R233, R11, c[0x0][0x2d0], -R160.reuse ;  /* 0x0000b4000be97a23 */ /* 0x100fe400000108a0 */
[--C-:B------:R-:W-:Y:S02]  /*13790*/  FFMA.FTZ R232, R9, c[0x0][0x2d0], -R160.reuse ;  /* 0x0000b40009e87a23 */ /* 0x100fe400000108a0 */
[----:B------:R-:W-:Y:S02]  /*137a0*/  FMUL.FTZ R2, R5, c[0x0][0x2d0] ;  /* 0x0000b40005027a20 */ /* 0x000fe40000410000 */
[----:B------:R-:W4:Y:S01]  /*137b0*/  MUFU.EX2 R231, R231 ;  /* 0x000000e700e77308 */ /* 0x000f220000000800 */
[C---:B--2---:R-:W-:Y:S02]  /*137c0*/  FMUL.FTZ R4, R3.reuse, R144 ;  /* 0x0000009003047220 */ /* 0x044fe40000410000 */
[----:B------:R-:W-:Y:S01]  /*137d0*/  FMUL.FTZ R5, R3, R145 ;  /* 0x0000009103057220 */ /* 0x000fe20000410000 */
[----:B-1----:R-:W-:Y:S01]  /*137e0*/  F2FP.PACK_AB R152, R151, R230 ;  /* 0x000000e69798723e */ /* 0x002fe200000000ff */
[C---:B------:R-:W-:Y:S02]  /*137f0*/  FMUL.FTZ R8, R3.reuse, R140 ;  /* 0x0000008c03087220 */ /* 0x040fe40000410000 */
[C---:B------:R-:W-:Y:S02]  /*13800*/  FMUL.FTZ R9, R3.reuse, R141 ;  /* 0x0000008d03097220 */ /* 0x040fe40000410000 */
[C---:B------:R-:W-:Y:S01]  /*13810*/  FMUL.FTZ R16, R3.reuse, R132 ;  /* 0x0000008403107220 */ /* 0x040fe20000410000 */
[----:B------:R-:W1:Y:S01]  /*13820*/  MUFU.EX2 R2, R2 ;  /* 0x0000000200027308 */ /* 0x000e620000000800 */
[----:B------:R-:W-:Y:S02]  /*13830*/  FMUL.FTZ R17, R3, R133 ;  /* 0x0000008503117220 */ /* 0x000fe40000410000 */
[--C-:B------:R-:W-:Y:S02]  /*13840*/  FFMA.FTZ R240, R165, c[0x0][0x2d0], -R160.reuse ;  /* 0x0000b400a5f07a23 */ /* 0x100fe400000108a0 */
[--C-:B------:R-:W-:Y:S02]  /*13850*/  FFMA.FTZ R241, R163, c[0x0][0x2d0], -R160.reuse ;  /* 0x0000b400a3f17a23 */ /* 0x100fe400000108a0 */
[--C-:B------:R-:W-:Y:S02]  /*13860*/  FFMA.FTZ R242, R161, c[0x0][0x2d0], -R160.reuse ;  /* 0x0000b400a1f27a23 */ /* 0x100fe400000108a0 */
[----:B------:R-:W-:Y:S01]  /*13870*/  FFMA.FTZ R160, R149, c[0x0][0x2d0], -R160 ;  /* 0x0000b40095a07a23 */ /* 0x000fe200000108a0 */
[----:B------:R-:W-:Y:S01]  /*13880*/  MUFU.EX2 R235, R235 ;  /* 0x000000eb00eb7308 */ /* 0x000fe20000000800 */
[C---:B------:R-:W-:Y:S02]  /*13890*/  FMUL.FTZ R28, R3.reuse, R28 ;  /* 0x0000001c031c7220 */ /* 0x040fe40000410000 */
[----:B------:R-:W-:Y:S01]  /*138a0*/  FMUL.FTZ R29, R3, R29 ;  /* 0x0000001d031d7220 */ /* 0x000fe20000410000 */
[----:B----4-:R-:W-:Y:S01]  /*138b0*/  F2FP.PACK_AB R154, R231, R150 ;  /* 0x00000096e79a723e */ /* 0x010fe200000000ff */
[C---:B------:R-:W-:Y:S02]  /*138c0*/  FMUL.FTZ R32, R3.reuse, R32 ;  /* 0x0000002003207220 */ /* 0x040fe40000410000 */
[C---:B------:R-:W-:Y:S02]  /*138d0*/  FMUL.FTZ R33, R3.reuse, R33 ;  /* 0x0000002103217220 */ /* 0x040fe40000410000 */
[C---:B------:R-:W-:Y:S01]  /*138e0*/  FMUL.FTZ R36, R3.reuse, R36 ;  /* 0x0000002403247220 */ /* 0x040fe20000410000 */
[----:B------:R-:W2:Y:S01]  /*138f0*/  MUFU.EX2 R234, R234 ;  /* 0x000000ea00ea7308 */ /* 0x000ea20000000800 */
[C---:B------:R-:W-:Y:S02]  /*13900*/  FMUL.FTZ R37, R3.reuse, R37 ;  /* 0x0000002503257220 */ /* 0x040fe40000410000 */
[C---:B------:R-:W-:Y:S02]  /*13910*/  FMUL.FTZ R40, R3.reuse, R40 ;  /* 0x0000002803287220 */ /* 0x040fe40000410000 */
[C---:B-1----:R-:W-:Y:S02]  /*13920*/  FMUL.FTZ R6, R2.reuse, R146 ;  /* 0x0000009202067220 */ /* 0x042fe40000410000 */
[C---:B------:R-:W-:Y:S02]  /*13930*/  FMUL.FTZ R7, R2.reuse, R147 ;  /* 0x0000009302077220 */ /* 0x040fe40000410000 */
[----:B------:R-:W1:Y:S01]  /*13940*/  LDSM.16.MT88.4 R144, [R205+0x8080] ;  /* 0x00808000cd90783b */ /* 0x000e620000004200 */
[----:B------:R-:W-:Y:S01]  /*13950*/  MUFU.EX2 R233, R233 ;  /* 0x000000e900e97308 */ /* 0x000fe20000000800 */
[C---:B------:R-:W-:Y:S02]  /*13960*/  FMUL.FTZ R10, R2.reuse, R142 ;  /* 0x0000008e020a7220 */ /* 0x040fe40000410000 */
[C---:B------:R-:W-:Y:S02]  /*13970*/  FMUL.FTZ R11, R2.reuse, R143 ;  /* 0x0000008f020b7220 */ /* 0x040fe40000410000 */
[C---:B------:R-:W-:Y:S02]  /*13980*/  FMUL.FTZ R18, R2.reuse, R134 ;  /* 0x0000008602127220 */ /* 0x040fe40000410000 */
[C---:B------:R-:W-:Y:S01]  /*13990*/  FMUL.FTZ R19, R2.reuse, R135 ;  /* 0x0000008702137220 */ /* 0x040fe20000410000 */
[----:B------:R-:W-:Y:S01]  /*139a0*/  LDSM.16.MT88.4 R140, [R206+0x9080] ;  /* 0x00908000ce8c783b */ /* 0x000fe20000004200 */
[C---:B------:R-:W-:Y:S01]  /*139b0*/  FMUL.FTZ R30, R2.reuse, R30 ;  /* 0x0000001e021e7220 */ /* 0x040fe20000410000 */
[----:B------:R-:W4:Y:S01]  /*139c0*/  MUFU.EX2 R232, R232 ;  /* 0x000000e800e87308 */ /* 0x000f220000000800 */
[C---:B------:R-:W-:Y:S02]  /*139d0*/  FMUL.FTZ R31, R2.reuse, R31 ;  /* 0x0000001f021f7220 */ /* 0x040fe40000410000 */
[----:B------:R-:W-:Y:S01]  /*139e0*/  FMUL.FTZ R34, R2, R34 ;  /* 0x0000002202227220 */ /* 0x000fe20000410000 */
[----:B--2---:R-:W-:Y:S01]  /*139f0*/  F2FP.PACK_AB R153, R234, R235 ;  /* 0x000000ebea99723e */ /* 0x004fe200000000ff */
[C---:B------:R-:W-:Y:S01]  /*13a00*/  FMUL.FTZ R35, R2.reuse, R35 ;  /* 0x0000002302237220 */ /* 0x040fe20000410000 */
[----:B------:R-:W-:Y:S01]  /*13a10*/  LDSM.16.MT88.4 R132, [R211+0x9080] ;  /* 0x00908000d384783b */ /* 0x000fe20000004200 */
[C---:B------:R-:W-:Y:S02]  /*13a20*/  FMUL.FTZ R38, R2.reuse, R38 ;  /* 0x0000002602267220 */ /* 0x040fe40000410000 */
[C---:B------:R-:W-:Y:S01]  /*13a30*/  FMUL.FTZ R39, R2.reuse, R39 ;  /* 0x0000002702277220 */ /* 0x040fe20000410000 */
[----:B------:R2:W-:Y:S01]  /*13a40*/  MUFU.EX2 R149, R160 ;  /* 0x000000a000957308 */ /* 0x0005e20000000800 */
[C---:B------:R-:W-:Y:S02]  /*13a50*/  FMUL.FTZ R41, R3.reuse, R41 ;  /* 0x0000002903297220 */ /* 0x040fe40000410000 */
[C---:B------:R-:W-:Y:S02]  /*13a60*/  FMUL.FTZ R42, R2.reuse, R42 ;  /* 0x0000002a022a7220 */ /* 0x040fe40000410000 */
[C---:B------:R-:W-:Y:S02]  /*13a70*/  FMUL.FTZ R43, R2.reuse, R43 ;  /* 0x0000002b022b7220 */ /* 0x040fe40000410000 */
[C---:B------:R-:W-:Y:S02]  /*13a80*/  FMUL.FTZ R44, R3.reuse, R44 ;  /* 0x0000002c032c7220 */ /* 0x040fe40000410000 */
[C---:B------:R-:W-:Y:S01]  /*13a90*/  FMUL.FTZ R45, R3.reuse, R45 ;  /* 0x0000002d032d7220 */ /* 0x040fe20000410000 */
[----:B------:R5:W-:Y:S01]  /*13aa0*/  MUFU.EX2 R239, R167 ;  /* 0x000000a700ef7308 */ /* 0x000be20000000800 */
[C---:B------:R-:W-:Y:S02]  /*13ab0*/  FMUL.FTZ R46, R2.reuse, R46 ;  /* 0x0000002e022e7220 */ /* 0x040fe40000410000 */
[----:B------:R-:W-:Y:S01]  /*13ac0*/  FMUL.FTZ R47, R2, R47 ;  /* 0x0000002f022f7220 */ /* 0x000fe20000410000 */
[----:B----4-:R-:W-:Y:S01]  /*13ad0*/  F2FP.PACK_AB R155, R232, R233 ;  /* 0x000000e9e89b723e */ /* 0x010fe200000000ff */
[C---:B------:R-:W-:Y:S02]  /*13ae0*/  FMUL.FTZ R48, R3.reuse, R48 ;  /* 0x0000003003307220 */ /* 0x040fe40000410000 */
[C---:B------:R-:W-:Y:S02]  /*13af0*/  FMUL.FTZ R49, R3.reuse, R49 ;  /* 0x0000003103317220 */ /* 0x040fe40000410000 */
[C---:B------:R-:W-:Y:S01]  /*13b00*/  FMUL.FTZ R50, R2.reuse, R50 ;  /* 0x0000003202327220 */ /* 0x040fe20000410000 */
[----:B------:R-:W-:Y:S01]  /*13b10*/  MUFU.EX2 R236, R236 ;  /* 0x000000ec00ec7308 */ /* 0x000fe20000000800 */
[C---:B---3--:R-:W-:Y:S01]  /*13b20*/  HMMA.16816.F32 R4, R152.reuse, R12, R4 ;  /* 0x0000000c9804723c */ /* 0x048fe20000001804 */
[----:B--2---:R-:W-:Y:S04]  /*13b30*/  LDSM.16.MT88.4 R160, [R205+0x8880] ;  /* 0x00888000cda0783b */ /* 0x004fe80000004200 */
[C---:B------:R-:W-:Y:S02]  /*13b40*/  FMUL.FTZ R51, R2.reuse, R51 ;  /* 0x0000003302337220 */ /* 0x040fe40000410000 */
[C---:B------:R-:W-:Y:S01]  /*13b50*/  FMUL.FTZ R12, R3.reuse, R136 ;  /* 0x00000088030c7220 */ /* 0x040fe20000410000 */
[C---:B------:R-:W-:Y:S01]  /*13b60*/  HMMA.16816.F32 R8, R152.reuse, R14, R8 ;  /* 0x0000000e9808723c */ /* 0x040fe20000001808 */
[----:B------:R-:W2:Y:S03]  /*13b70*/  MUFU.EX2 R237, R237 ;  /* 0x000000ed00ed7308 */ /* 0x000ea60000000800 */
[C---:B------:R-:W-:Y:S01]  /*13b80*/  FMUL.FTZ R13, R3.reuse, R137 ;  /* 0x00000089030d7220 */ /* 0x040fe20000410000 */
[----:B-----5:R-:W-:Y:S01]  /*13b90*/  LDSM.16.MT88.4 R164, [R204+0x8880] ;  /* 0x00888000cca4783b */ /* 0x020fe20000004200 */
[C---:B------:R-:W-:Y:S02]  /*13ba0*/  FMUL.FTZ R20, R3.reuse, R20 ;  /* 0x0000001403147220 */ /* 0x040fe40000410000 */
[C---:B------:R-:W-:Y:S03]  /*13bb0*/  FMUL.FTZ R14, R2.reuse, R138 ;  /* 0x0000008a020e7220 */ /* 0x040fe60000410000 */
[----:B------:R-:W3:Y:S01]  /*13bc0*/  MUFU.EX2 R238, R238 ;  /* 0x000000ee00ee7308 */ /* 0x000ee20000000800 */
[C---:B------:R-:W-:Y:S02]  /*13bd0*/  FMUL.FTZ R15, R2.reuse, R139 ;  /* 0x0000008b020f7220 */ /* 0x040fe40000410000 */
[----:B------:R-:W4:Y:S01]  /*13be0*/  LDSM.16.MT88.4 R136, [R204+0x8080] ;  /* 0x00808000cc88783b */ /* 0x000f220000004200 */
[C---:B------:R-:W-:Y:S02]  /*13bf0*/  FMUL.FTZ R52, R3.reuse, R52 ;  /* 0x0000003403347220 */ /* 0x040fe40000410000 */
[C---:B------:R-:W-:Y:S02]  /*13c00*/  FMUL.FTZ R53, R3.reuse, R53 ;  /* 0x0000003503357220 */ /* 0x040fe40000410000 */
[C---:B------:R-:W-:Y:S02]  /*13c10*/  HMMA.16816.F32 R12, R152.reuse, R156, R12 ;  /* 0x0000009c980c723c */ /* 0x040fe4000000180c */
[----:B------:R-:W-:Y:S01]  /*13c20*/  MUFU.EX2 R240, R240 ;  /* 0x000000f000f07308 */ /* 0x000fe20000000800 */
[C---:B------:R-:W-:Y:S02]  /*13c30*/  FMUL.FTZ R54, R2.reuse, R54 ;  /* 0x0000003602367220 */ /* 0x040fe40000410000 */
[C---:B------:R-:W-:Y:S02]  /*13c40*/  FMUL.FTZ R55, R2.reuse, R55 ;  /* 0x0000003702377220 */ /* 0x040fe40000410000 */
[C---:B------:R-:W-:Y:S01]  /*13c50*/  FMUL.FTZ R56, R3.reuse, R56 ;  /* 0x0000003803387220 */ /* 0x040fe20000410000 */
[C---:B------:R-:W-:Y:S01]  /*13c60*/  HMMA.16816.F32 R16, R152.reuse, R158, R16 ;  /* 0x0000009e9810723c */ /* 0x040fe20000001810 */
[----:B------:R-:W-:Y:S03]  /*13c70*/  LDSM.16.MT88.4 R156, [R206+0x8880] ;  /* 0x00888000ce9c783b */ /* 0x000fe60000004200 */
[C---:B------:R-:W-:Y:S01]  /*13c80*/  FMUL.FTZ R21, R3.reuse, R21 ;  /* 0x0000001503157220 */ /* 0x040fe20000410000 */
[----:B------:R-:W5:Y:S01]  /*13c90*/  MUFU.EX2 R241, R241 ;  /* 0x000000f100f17308 */ /* 0x000f620000000800 */
[C---:B------:R-:W-:Y:S02]  /*13ca0*/  FMUL.FTZ R22, R2.reuse, R22 ;  /* 0x0000001602167220 */ /* 0x040fe40000410000 */
[C---:B------:R-:W-:Y:S04]  /*13cb0*/  FMUL.FTZ R23, R2.reuse, R23 ;  /* 0x0000001702177220 */ /* 0x040fe80000410000 */
[C---:B------:R-:W-:Y:S02]  /*13cc0*/  FMUL.FTZ R57, R3.reuse, R57 ;  /* 0x0000003903397220 */ /* 0x040fe40000410000 */
[C---:B------:R-:W-:Y:S01]  /*13cd0*/  FMUL.FTZ R58, R2.reuse, R58 ;  /* 0x0000003a023a7220 */ /* 0x040fe20000410000 */
[C---:B-1----:R-:W-:Y:S01]  /*13ce0*/  HMMA.16816.F32 R20, R152.reuse, R144, R20 ;  /* 0x000000909814723c */ /* 0x042fe20000001814 */
[----:B------:R-:W1:Y:S02]  /*13cf0*/  MUFU.EX2 R242, R242 ;  /* 0x000000f200f27308 */ /* 0x000e640000000800 */
[C---:B------:R-:W-:Y:S02]  /*13d00*/  FMUL.FTZ R24, R3.reuse, R24 ;  /* 0x0000001803187220 */ /* 0x040fe40000410000 */
[C---:B------:R-:W-:Y:S02]  /*13d10*/  FMUL.FTZ R25, R3.reuse, R25 ;  /* 0x0000001903197220 */ /* 0x040fe40000410000 */
[C---:B------:R-:W-:Y:S02]  /*13d20*/  FMUL.FTZ R26, R2.reuse, R26 ;  /* 0x0000001a021a7220 */ /* 0x040fe40000410000 */
[C---:B------:R-:W-:Y:S03]  /*13d30*/  FMUL.FTZ R27, R2.reuse, R27 ;  /* 0x0000001b021b7220 */ /* 0x040fe60000410000 */
[C---:B------:R-:W-:Y:S02]  /*13d40*/  FMUL.FTZ R59, R2.reuse, R59 ;  /* 0x0000003b023b7220 */ /* 0x040fe40000410000 */
[C---:B------:R-:W-:Y:S02]  /*13d50*/  FMUL.FTZ R60, R3.reuse, R60 ;  /* 0x0000003c033c7220 */ /* 0x040fe40000410000 */
[C---:B------:R-:W-:Y:S03]  /*13d60*/  HMMA.16816.F32 R24, R152.reuse, R146, R24 ;  /* 0x000000929818723c */ /* 0x040fe60000001818 */
[C---:B------:R-:W-:Y:S02]  /*13d70*/  FMUL.FTZ R61, R3.reuse, R61 ;  /* 0x0000003d033d7220 */ /* 0x040fe40000410000 */
[C---:B------:R-:W-:Y:S02]  /*13d80*/  FMUL.FTZ R62, R2.reuse, R62 ;  /* 0x0000003e023e7220 */ /* 0x040fe40000410000 */
[C---:B------:R-:W-:Y:S01]  /*13d90*/  FMUL.FTZ R63, R2.reuse, R63 ;  /* 0x0000003f023f7220 */ /* 0x040fe20000410000 */
[C---:B----4-:R-:W-:Y:S04]  /*13da0*/  HMMA.16816.F32 R28, R152.reuse, R136, R28 ;  /* 0x00000088981c723c */ /* 0x050fe8000000181c */
[C---:B------:R-:W-:Y:S02]  /*13db0*/  FMUL.FTZ R64, R3.reuse, R64 ;  /* 0x0000004003407220 */ /* 0x040fe40000410000 */
[C---:B------:R-:W-:Y:S02]  /*13dc0*/  FMUL.FTZ R65, R3.reuse, R65 ;  /* 0x0000004103417220 */ /* 0x040fe40000410000 */
[C---:B------:R-:W-:Y:S01]  /*13dd0*/  HMMA.16816.F32 R32, R152.reuse, R138, R32 ;  /* 0x0000008a9820723c */ /* 0x040fe20000001820 */
[----:B------:R-:W4:Y:S03]  /*13de0*/  LDSM.16.MT88.4 R136, [R205+0x9080] ;  /* 0x00908000cd88783b */ /* 0x000f260000004200 */
[C---:B------:R-:W-:Y:S02]  /*13df0*/  FMUL.FTZ R66, R2.reuse, R66 ;  /* 0x0000004202427220 */ /* 0x040fe40000410000 */
[C---:B------:R-:W-:Y:S02]  /*13e00*/  FMUL.FTZ R67, R2.reuse, R67 ;  /* 0x0000004302437220 */ /* 0x040fe40000410000 */
[C---:B------:R-:W-:Y:S04]  /*13e10*/  HMMA.16816.F32 R36, R152.reuse, R132, R36 ;  /* 0x000000849824723c */ /* 0x040fe80000001824 */
[C---:B------:R-:W-:Y:S02]  /*13e20*/  FMUL.FTZ R68, R3.reuse, R68 ;  /* 0x0000004403447220 */ /* 0x040fe40000410000 */
[C---:B------:R-:W-:Y:S02]  /*13e30*/  FMUL.FTZ R69, R3.reuse, R69 ;  /* 0x0000004503457220 */ /* 0x040fe40000410000 */
[C---:B------:R-:W-:Y:S01]  /*13e40*/  HMMA.16816.F32 R40, R152.reuse, R134, R40 ;  /* 0x000000869828723c */ /* 0x040fe20000001828 */
[----:B------:R-:W1:Y:S03]  /*13e50*/  LDSM.16.MT88.4 R132, [R204+0x9080] ;  /* 0x00908000cc84783b */ /* 0x000e660000004200 */
[C---:B------:R-:W-:Y:S02]  /*13e60*/  FMUL.FTZ R70, R2.reuse, R70 ;  /* 0x0000004602467220 */ /* 0x040fe40000410000 */
[C---:B------:R-:W-:Y:S02]  /*13e70*/  FMUL.FTZ R71, R2.reuse, R71 ;  /* 0x0000004702477220 */ /* 0x040fe40000410000 */
[C---:B------:R-:W-:Y:S04]  /*13e80*/  HMMA.16816.F32 R44, R152.reuse, R140, R44 ;  /* 0x0000008c982c723c */ /* 0x040fe8000000182c */
[C---:B------:R-:W-:Y:S02]  /*13e90*/  FMUL.FTZ R72, R3.reuse, R72 ;  /* 0x0000004803487220 */ /* 0x040fe40000410000 */
[C---:B------:R-:W-:Y:S02]  /*13ea0*/  FMUL.FTZ R73, R3.reuse, R73 ;  /* 0x0000004903497220 */ /* 0x040fe40000410000 */
[C---:B------:R-:W-:Y:S01]  /*13eb0*/  HMMA.16816.F32 R48, R152.reuse, R142, R48 ;  /* 0x0000008e9830723c */ /* 0x040fe20000001830 */
[----:B------:R-:W2:Y:S03]  /*13ec0*/  LDSM.16.MT88.4 R140, [R211+0xa080] ;  /* 0x00a08000d38c783b */ /* 0x000ea60000004200 */
[C---:B------:R-:W-:Y:S02]  /*13ed0*/  FMUL.FTZ R74, R2.reuse, R74 ;  /* 0x0000004a024a7220 */ /* 0x040fe40000410000 */
[C---:B------:R-:W-:Y:S02]  /*13ee0*/  FMUL.FTZ R75, R2.reuse, R75 ;  /* 0x0000004b024b7220 */ /* 0x040fe40000410000 */
[C---:B------:R-:W-:Y:S01]  /*13ef0*/  FMUL.FTZ R76, R3.reuse, R76 ;  /* 0x0000004c034c7220 */ /* 0x040fe20000410000 */
[C---:B----4-:R-:W-:Y:S03]  /*13f00*/  HMMA.16816.F32 R52, R152.reuse, R136, R52 ;  /* 0x000000889834723c */ /* 0x050fe60000001834 */
[C---:B------:R-:W-:Y:S02]  /*13f10*/  FMUL.FTZ R77, R3.reuse, R77 ;  /* 0x0000004d034d7220 */ /* 0x040fe40000410000 */
[C---:B------:R-:W-:Y:S02]  /*13f20*/  FMUL.FTZ R78, R2.reuse, R78 ;  /* 0x0000004e024e7220 */ /* 0x040fe40000410000 */
[C---:B------:R-:W-:Y:S01]  /*13f30*/  FMUL.FTZ R79, R2.reuse, R79 ;  /* 0x0000004f024f7220 */ /* 0x040fe20000410000 */
[C---:B------:R-:W-:Y:S01]  /*13f40*/  HMMA.16816.F32 R56, R152.reuse, R138, R56 ;  /* 0x0000008a9838723c */ /* 0x040fe20000001838 */
[----:B------:R-:W4:Y:S03]  /*13f50*/  LDSM.16.MT88.4 R136, [R206+0xa080] ;  /* 0x00a08000ce88783b */ /* 0x000f260000004200 */
[C---:B------:R-:W-:Y:S02]  /*13f60*/  FMUL.FTZ R80, R3.reuse, R80 ;  /* 0x0000005003507220 */ /* 0x040fe40000410000 */
[C---:B------:R-:W-:Y:S02]  /*13f70*/  FMUL.FTZ R81, R3.reuse, R81 ;  /* 0x0000005103517220 */ /* 0x040fe40000410000 */
[C---:B-1----:R-:W-:Y:S04]  /*13f80*/  HMMA.16816.F32 R60, R152.reuse, R132, R60 ;  /* 0x00000084983c723c */ /* 0x042fe8000000183c */
[C---:B------:R-:W-:Y:S02]  /*13f90*/  FMUL.FTZ R82, R2.reuse, R82 ;  /* 0x0000005202527220 */ /* 0x040fe40000410000 */
[C---:B------:R-:W-:Y:S02]  /*13fa0*/  FMUL.FTZ R83, R2.reuse, R83 ;  /* 0x0000005302537220 */ /* 0x040fe40000410000 */
[C---:B------:R-:W-:Y:S01]  /*13fb0*/  HMMA.16816.F32 R64, R152.reuse, R134, R64 ;  /* 0x000000869840723c */ /* 0x040fe20000001840 */
[----:B------:R-:W1:Y:S03]  /*13fc0*/  LDSM.16.MT88.4 R132, [R205+0xa080] ;  /* 0x00a08000cd84783b */ /* 0x000e660000004200 */
[C---:B------:R-:W-:Y:S02]  /*13fd0*/  FMUL.FTZ R84, R3.reuse, R84 ;  /* 0x0000005403547220 */ /* 0x040fe40000410000 */
[C---:B------:R-:W-:Y:S02]  /*13fe0*/  FMUL.FTZ R85, R3.reuse, R85 ;  /* 0x0000005503557220 */ /* 0x040fe40000410000 */
[C---:B--2---:R-:W-:Y:S04]  /*13ff0*/  HMMA.16816.F32 R68, R152.reuse, R140, R68 ;  /* 0x0000008c9844723c */ /* 0x044fe80000001844 */
        /* <DEDUP_REMOVED lines=29> */
[C---:B------:R-:W-:Y:S04]  /*141d0*/  FMUL.FTZ R104, R3.reuse, R104 ;  /* 0x0000006803687220 */ /* 0x040fe80000410000 */
[C---:B------:R-:W-:Y:S01]  /*141e0*/  FMUL.FTZ R105, R3.reuse, R105 ;  /* 0x0000006903697220 */ /* 0x040fe20000410000 */
[C---:B----4-:R-:W-:Y:S03]  /*141f0*/  HMMA.16816.F32 R100, R152.reuse, R136, R100 ;  /* 0x000000889864723c */ /* 0x050fe60000001864 */
[C---:B------:R-:W-:Y:S02]  /*14200*/  FMUL.FTZ R106, R2.reuse, R106 ;  /* 0x0000006a026a7220 */ /* 0x040fe40000410000 */
[C---:B------:R-:W-:Y:S02]  /*14210*/  FMUL.FTZ R107, R2.reuse, R107 ;  /* 0x0000006b026b7220 */ /* 0x040fe40000410000 */
[C---:B------:R-:W-:Y:S02]  /*14220*/  FMUL.FTZ R108, R3.reuse, R108 ;  /* 0x0000006c036c7220 */ /* 0x040fe40000410000 */
[C---:B------:R-:W-:Y:S03]  /*14230*/  FMUL.FTZ R109, R3.reuse, R109 ;  /* 0x0000006d036d7220 */ /* 0x040fe60000410000 */
[C---:B------:R-:W-:Y:S01]  /*14240*/  HMMA.16816.F32 R104, R152.reuse, R138, R104 ;  /* 0x0000008a9868723c */ /* 0x040fe20000001868 */
[----:B------:R-:W4:Y:S02]  /*14250*/  LDSM.16.MT88.4 R136, [R204+0xb080] ;  /* 0x00b08000cc88783b */ /* 0x000f240000004200 */
[C---:B------:R-:W-:Y:S02]  /*14260*/  FMUL.FTZ R110, R2.reuse, R110 ;  /* 0x0000006e026e7220 */ /* 0x040fe40000410000 */
[C---:B------:R-:W-:Y:S02]  /*14270*/  FMUL.FTZ R111, R2.reuse, R111 ;  /* 0x0000006f026f7220 */ /* 0x040fe40000410000 */
[C---:B------:R-:W-:Y:S02]  /*14280*/  FMUL.FTZ R112, R3.reuse, R112 ;  /* 0x0000007003707220 */ /* 0x040fe40000410000 */
[C---:B------:R-:W-:Y:S03]  /*14290*/  FMUL.FTZ R113, R3.reuse, R113 ;  /* 0x0000007103717220 */ /* 0x040fe60000410000 */
[C---:B-1----:R-:W-:Y:S03]  /*142a0*/  HMMA.16816.F32 R108, R152.reuse, R132, R108 ;  /* 0x00000084986c723c */ /* 0x042fe6000000186c */
[C---:B------:R-:W-:Y:S02]  /*142b0*/  FMUL.FTZ R114, R2.reuse, R114 ;  /* 0x0000007202727220 */ /* 0x040fe40000410000 */
[C---:B------:R-:W-:Y:S02]  /*142c0*/  FMUL.FTZ R115, R2.reuse, R115 ;  /* 0x0000007302737220 */ /* 0x040fe40000410000 */
[C---:B------:R-:W-:Y:S02]  /*142d0*/  FMUL.FTZ R116, R3.reuse, R116 ;  /* 0x0000007403747220 */ /* 0x040fe40000410000 */
[C---:B------:R-:W-:Y:S03]  /*142e0*/  FMUL.FTZ R117, R3.reuse, R117 ;  /* 0x0000007503757220 */ /* 0x040fe60000410000 */
[C---:B------:R-:W-:Y:S01]  /*142f0*/  HMMA.16816.F32 R112, R152.reuse, R134, R112 ;  /* 0x000000869870723c */ /* 0x040fe20000001870 */
[----:B------:R-:W1:Y:S02]  /*14300*/  LDSM.16.MT88.4 R132, [R211+0x8880] ;  /* 0x00888000d384783b */ /* 0x000e640000004200 */
[C---:B------:R-:W-:Y:S02]  /*14310*/  FMUL.FTZ R118, R2.reuse, R118 ;  /* 0x0000007602767220 */ /* 0x040fe40000410000 */
[C---:B------:R-:W-:Y:S02]  /*14320*/  FMUL.FTZ R119, R2.reuse, R119 ;  /* 0x0000007702777220 */ /* 0x040fe40000410000 */
[C---:B------:R-:W-:Y:S02]  /*14330*/  FMUL.FTZ R120, R3.reuse, R120 ;  /* 0x0000007803787220 */ /* 0x040fe40000410000 */
[C---:B------:R-:W-:Y:S03]  /*14340*/  FMUL.FTZ R121, R3.reuse, R121 ;  /* 0x0000007903797220 */ /* 0x040fe60000410000 */
[C---:B--2---:R-:W-:Y:S03]  /*14350*/  HMMA.16816.F32 R116, R152.reuse, R140, R116 ;  /* 0x0000008c9874723c */ /* 0x044fe60000001874 */
[C---:B------:R-:W-:Y:S02]  /*14360*/  FMUL.FTZ R122, R2.reuse, R122 ;  /* 0x0000007a027a7220 */ /* 0x040fe40000410000 */
[C---:B------:R-:W-:Y:S02]  /*14370*/  FMUL.FTZ R123, R2.reuse, R123 ;  /* 0x0000007b027b7220 */ /* 0x040fe40000410000 */
[C---:B------:R-:W-:Y:S02]  /*14380*/  FMUL.FTZ R124, R3.reuse, R124 ;  /* 0x0000007c037c7220 */ /* 0x040fe40000410000 */
[C---:B------:R-:W-:Y:S03]  /*14390*/  FMUL.FTZ R125, R3.reuse, R125 ;  /* 0x0000007d037d7220 */ /* 0x040fe60000410000 */
[C---:B------:R-:W-:Y:S03]  /*143a0*/  HMMA.16816.F32 R120, R152.reuse, R142, R120 ;  /* 0x0000008e9878723c */ /* 0x040fe60000001878 */
[C---:B------:R-:W-:Y:S02]  /*143b0*/  FMUL.FTZ R126, R2.reuse, R126 ;  /* 0x0000007e027e7220 */ /* 0x040fe40000410000 */
[C---:B------:R-:W-:Y:S02]  /*143c0*/  FMUL.FTZ R127, R2.reuse, R127 ;  /* 0x0000007f027f7220 */ /* 0x040fe40000410000 */
[C---:B------:R-:W-:Y:S02]  /*143d0*/  FMUL.FTZ R128, R3.reuse, R128 ;  /* 0x0000008003807220 */ /* 0x040fe40000410000 */
[C---:B------:R-:W-:Y:S03]  /*143e0*/  FMUL.FTZ R129, R3.reuse, R129 ;  /* 0x0000008103817220 */ /* 0x040fe60000410000 */
[C---:B----4-:R-:W-:Y:S03]  /*143f0*/  HMMA.16816.F32 R124, R152.reuse, R136, R124 ;  /* 0x00000088987c723c */ /* 0x050fe6000000187c */
[C---:B------:R-:W-:Y:S02]  /*14400*/  FMUL.FTZ R130, R2.reuse, R130 ;  /* 0x0000008202827220 */ /* 0x040fe40000410000 */
[C---:B------:R-:W-:Y:S02]  /*14410*/  FMUL.FTZ R131, R2.reuse, R131 ;  /* 0x0000008302837220 */ /* 0x040fe40000410000 */
[----:B------:R-:W-:Y:S01]  /*14420*/  FFMA.FTZ R230, R3, R226, R230 ;  /* 0x000000e203e67223 */ /* 0x000fe200000100e6 */
[----:B------:R-:W-:Y:S01]  /*14430*/  MOV R3, R0 ;  /* 0x0000000000037202 */ /* 0x000fe20000000f00 */
[----:B------:R-:W-:Y:S03]  /*14440*/  FFMA.FTZ R235, R2, R225, R235 ;  /* 0x000000e102eb7223 */ /* 0x000fe600000100eb */
[----:B------:R-:W-:Y:S03]  /*14450*/  HMMA.16816.F32 R128, R152, R138, R128 ;  /* 0x0000008a9880723c */ /* 0x000fe60000001880 */
[----:B------:R-:W-:Y:S01]  /*14460*/  FADD.FTZ R151, R151, R230 ;  /* 0x000000e697977221 */ /* 0x000fe20000010000 */
[----:B------:R-:W-:Y:S01]  /*14470*/  MOV R2, R148 ;  /* 0x0000009400027202 */ /* 0x000fe20000000f00 */
[----:B------:R-:W-:Y:S02]  /*14480*/  FADD.FTZ R234, R234, R235 ;  /* 0x000000ebeaea7221 */ /* 0x000fe40000010000 */
[----:B------:R-:W-:Y:S01]  /*14490*/  F2FP.PACK_AB R152, R237, R236 ;  /* 0x000000eced98723e */ /* 0x000fe200000000ff */
[----:B------:R-:W-:Y:S01]  /*144a0*/  FADD.FTZ R150, R150, R151 ;  /* 0x0000009796967221 */ /* 0x000fe20000010000 */
[----:B---3--:R-:W-:Y:S03]  /*144b0*/  F2FP.PACK_AB R154, R239, R238 ;  /* 0x000000eeef9a723e */ /* 0x008fe600000000ff */
[----:B-----5:R-:W-:Y:S01]  /*144c0*/  F2FP.PACK_AB R153, R241, R240 ;  /* 0x000000f0f199723e */ /* 0x020fe200000000ff */
[----:B------:R-:W-:Y:S01]  /*144d0*/  FADD.FTZ R231, R231, R150 ;  /* 0x00000096e7e77221 */ /* 0x000fe20000010000 */
[----:B------:R-:W-:Y:S03]  /*144e0*/  F2FP.PACK_AB R155, R149, R242 ;  /* 0x000000f2959b723e */ /* 0x000fe600000000ff */
[----:B------:R-:W-:Y:S04]  /*144f0*/  FADD.FTZ R236, R236, R231 ;  /* 0x000000e7ecec7221 */ /* 0x000fe80000010000 */
[C---:B-1----:R-:W-:Y:S01]  /*14500*/  HMMA.16816.F32 R144, R152.reuse, R132, R4 ;  /* 0x000000849890723c */ /* 0x042fe20000001804 */
[----:B------:R-:W1:Y:S02]  /*14510*/  LDSM.16.MT88.4 R4, [R211+0x9880] ;  /* 0x00988000d304783b */ /* 0x000e640000004200 */
[----:B------:R-:W-:Y:S04]  /*14520*/  FADD.FTZ R237, R237, R236 ;  /* 0x000000eceded7221 */ /* 0x000fe80000010000 */
[----:B------:R-:W-:Y:S01]  /*14530*/  FADD.FTZ R226, R238, R237 ;  /* 0x000000edeee27221 */ /* 0x000fe20000010000 */
[C---:B------:R-:W-:Y:S01]  /*14540*/  HMMA.16816.F32 R140, R152.reuse, R134, R8 ;  /* 0x00000086988c723c */ /* 0x040fe20000001808 */
[----:B------:R-:W2:Y:S03]  /*14550*/  LDSM.16.MT88.4 R8, [R205+0x9880] ;  /* 0x00988000cd08783b */ /* 0x000ea60000004200 */
[----:B------:R-:W-:Y:S04]  /*14560*/  FADD.FTZ R226, R239, R226 ;  /* 0x000000e2efe27221 */ /* 0x000fe80000010000 */
[C---:B------:R-:W-:Y:S01]  /*14570*/  HMMA.16816.F32 R136, R152.reuse, R156, R12 ;  /* 0x0000009c9888723c */ /* 0x040fe2000000180c */
[----:B------:R-:W3:Y:S07]  /*14580*/  LDSM.16.MT88.4 R12, [R205+0xa880] ;  /* 0x00a88000cd0c783b */ /* 0x000eee0000004200 */
[C---:B------:R-:W-:Y:S01]  /*14590*/  HMMA.16816.F32 R132, R152.reuse, R158, R16 ;  /* 0x0000009e9884723c */ /* 0x040fe20000001810 */
[----:B------:R-:W4:Y:S07]  /*145a0*/  LDSM.16.MT88.4 R16, [R205+0xb880] ;  /* 0x00b88000cd10783b */ /* 0x000f2e0000004200 */
[C---:B------:R-:W-:Y:S01]  /*145b0*/  HMMA.16816.F32 R20, R152.reuse, R160, R20 ;  /* 0x000000a09814723c */ /* 0x040fe20000001814 */
[----:B------:R-:W5:Y:S07]  /*145c0*/  LDSM.16.MT88.4 R156, [R204+0xb880] ;  /* 0x00b88000cc9c783b */ /* 0x000f6e0000004200 */
[C---:B------:R-:W-:Y:S08]  /*145d0*/  HMMA.16816.F32 R24, R152.reuse, R162, R24 ;  /* 0x000000a29818723c */ /* 0x040ff00000001818 */
[C---:B------:R-:W-:Y:S08]  /*145e0*/  HMMA.16816.F32 R28, R152.reuse, R164, R28 ;  /* 0x000000a4981c723c */ /* 0x040ff0000000181c */
[C---:B------:R-:W-:Y:S08]  /*145f0*/  HMMA.16816.F32 R32, R152.reuse, R166, R32 ;  /* 0x000000a69820723c */ /* 0x040ff00000001820 */
[C---:B-1----:R-:W-:Y:S07]  /*14600*/  HMMA.16816.F32 R36, R152.reuse, R4, R36 ;  /* 0x000000049824723c */ /* 0x042fee0000001824 */
[----:B------:R-:W-:Y:S01]  /*14610*/  FADD.FTZ R5, R233, R234 ;  /* 0x000000eae9057221 */ /* 0x000fe20000010000 */
[C---:B------:R-:W-:Y:S04]  /*14620*/  HMMA.16816.F32 R40, R152.reuse, R6, R40 ;  /* 0x000000069828723c */ /* 0x040fe80000001828 */
[----:B------:R-:W-:Y:S04]  /*14630*/  FADD.FTZ R5, R232, R5 ;  /* 0x00000005e8057221 */ /* 0x000fe80000010000 */
[C---:B------:R-:W-:Y:S04]  /*14640*/  HMMA.16816.F32 R44, R152.reuse, R168, R44 ;  /* 0x000000a8982c723c */ /* 0x040fe8000000182c */
[----:B------:R-:W-:Y:S04]  /*14650*/  FADD.FTZ R240, R240, R5 ;  /* 0x00000005f0f07221 */ /* 0x000fe80000010000 */
[C---:B------:R-:W-:Y:S04]  /*14660*/  HMMA.16816.F32 R48, R152.reuse, R170, R48 ;  /* 0x000000aa9830723c */ /* 0x040fe80000001830 */
[----:B------:R-:W-:Y:S04]  /*14670*/  FADD.FTZ R241, R241, R240 ;  /* 0x000000f0f1f17221 */ /* 0x000fe80000010000 */
[C---:B--2---:R-:W-:Y:S04]  /*14680*/  HMMA.16816.F32 R52, R152.reuse, R8, R52 ;  /* 0x000000089834723c */ /* 0x044fe80000001834 */
        /* <DEDUP_REMOVED lines=9> */
[C---:B---3--:R-:W-:Y:S08]  /*14720*/  HMMA.16816.F32 R84, R152.reuse, R12, R84 ;  /* 0x0000000c9854723c */ /* 0x048ff00000001854 */
[C---:B------:R-:W-:Y:S08]  /*14730*/  HMMA.16816.F32 R88, R152.reuse, R14, R88 ;  /* 0x0000000e9858723c */ /* 0x040ff00000001858 */
[C---:B------:R-:W-:Y:S08]  /*14740*/  HMMA.16816.F32 R92, R152.reuse, R184, R92 ;  /* 0x000000b8985c723c */ /* 0x040ff0000000185c */
[C---:B------:R-:W-:Y:S08]  /*14750*/  HMMA.16816.F32 R96, R152.reuse, R186, R96 ;  /* 0x000000ba9860723c */ /* 0x040ff00000001860 */
[C---:B------:R-:W-:Y:S08]  /*14760*/  HMMA.16816.F32 R100, R152.reuse, R188, R100 ;  /* 0x000000bc9864723c */ /* 0x040ff00000001864 */
[C---:B------:R-:W-:Y:S08]  /*14770*/  HMMA.16816.F32 R104, R152.reuse, R190, R104 ;  /* 0x000000be9868723c */ /* 0x040ff00000001868 */
[C---:B------:R-:W-:Y:S08]  /*14780*/  HMMA.16816.F32 R108, R152.reuse, R192, R108 ;  /* 0x000000c0986c723c */ /* 0x040ff0000000186c */
[C---:B------:R-:W-:Y:S08]  /*14790*/  HMMA.16816.F32 R112, R152.reuse, R194, R112 ;  /* 0x000000c29870723c */ /* 0x040ff00000001870 */
[C---:B----4-:R-:W-:Y:S08]  /*147a0*/  HMMA.16816.F32 R116, R152.reuse, R16, R116 ;  /* 0x000000109874723c */ /* 0x050ff00000001874 */
[C---:B------:R-:W-:Y:S08]  /*147b0*/  HMMA.16816.F32 R120, R152.reuse, R18, R120 ;  /* 0x000000129878723c */ /* 0x040ff00000001878 */
[C---:B-----5:R-:W-:Y:S08]  /*147c0*/  HMMA.16816.F32 R124, R152.reuse, R156, R124 ;  /* 0x0000009c987c723c */ /* 0x060ff0000000187c */
[----:B------:R-:W-:Y:S01]  /*147d0*/  HMMA.16816.F32 R128, R152, R158, R128 ;  /* 0x0000009e9880723c */ /* 0x000fe20000001880 */
[----:B------:R-:W-:-:S07]  /*147e0*/  @P0 BRA `(.L_x_436) ;  /* 0xffffd5f000000947 */ /* 0x000fce000383ffff */
.L_x_427:
[----:B------:R-:W1:Y:S01]  /*147f0*/  S2UR UR8, SR_CTAID.X ;  /* 0x00000000000879c3 */ /* 0x000e620000002500 */
[----:B------:R-:W-:Y:S01]  /*14800*/  ULDC.64 UR4, c[0x0][0x2c8] ;  /* 0x0000b20000047ab9 */ /* 0x000fe20000000a00 */
[----:B------:R-:W-:Y:S01]  /*14810*/  PLOP3.LUT P0, PT, PT, PT, UP2, 0x40, 0x0 ;  /* 0x000000000000781c */ /* 0x000fe20003f0e828 */
[----:B-1----:R-:W-:-:S04]  /*14820*/  ULEA UR8, UR8, 0x7f, 0x7 ;  /* 0x0000007f08087891 */ /* 0x002fc8000f8e383f */
        /* <DEDUP_REMOVED lines=18> */
.L_x_438:
[----:B------:R-:W-:Y:S02]  /*14950*/  ULDC UR4, c[0x0][0x32c] ;  /* 0x0000cb0000047ab9 */ /* 0x000fe40000000800 */
[----:B------:R-:W-:-:S03]  /*14960*/  UISETP.NE.AND UP0, UPT, UR4, 0x1, UPT ;  /* 0x000000010400788c */ /* 0x000fc6000bf05270 */
[----:B------:R-:W-:Y:S02]  /*14970*/  ULDC.64 UR4, c[0x0][0x330] ;  /* 0x0000cc0000047ab9 */ /* 0x000fe40000000a00 */
[----:B------:R-:W-:-:S06]  /*14980*/  UIMAD.WIDE.U32 UR10, UR9, UR4, URZ ;  /* 0x00000004090a72a5 */ /* 0x000fcc000f8e003f */
[----:B------:R-:W-:Y:S02]  /*14990*/  @UP0 USHF.R.U32.HI UR9, URZ, UR5, UR11 ;  /* 0x000000053f090299 */ /* 0x000fe4000801160b */
.L_x_439:
[----:B------:R-:W-:Y:S02]  /*149a0*/  ULDC UR4, c[0x0][0x32c] ;  /* 0x0000cb0000047ab9 */ /* 0x000fe40000000800 */
[----:B------:R-:W-:-:S04]  /*149b0*/  UIMAD UR4, UR9, UR4, URZ ;  /* 0x00000004090472a4 */ /* 0x000fc8000f8e023f */
[----:B------:R-:W-:-:S04]  /*149c0*/  UISETP.LT.AND UP0, UPT, UR8, UR4, UPT ;  /* 0x000000040800728c */ /* 0x000fc8000bf01270 */
[----:B------:R-:W-:-:S04]  /*149d0*/  USEL UR8, UR8, UR4, !UP0 ;  /* 0x0000000408087287 */ /* 0x000fc8000c000000 */
.L_x_437:
[----:B------:R-:W-:-:S04]  /*149e0*/  UIADD3 UR8, UR8, 0x1f, URZ ;  /* 0x0000001f08087890 */ /* 0x000fc8000fffe03f */
        /* <DEDUP_REMOVED lines=8> */
[----:B------:R-:W-:Y:S01]  /*14a70*/  MOV R149, R148 ;  /* 0x0000009400957202 */ /* 0x000fe20000000f00 */
[----:B------:R-:W-:Y:S01]  /*14a80*/  UMOV UR12, UR13 ;  /* 0x0000000d000c7c82 */ /* 0x000fe20008000000 */
[----:B------:R-:W-:Y:S01]  /*14a90*/  MOV R3, R0 ;  /* 0x0000000000037202 */ /* 0x000fe20000000f00 */
[----:B------:R-:W-:Y:S02]  /*14aa0*/  ULDC.64 UR8, c[0x0][0x208] ;  /* 0x0000820000087ab9 */ /* 0x000fe40000000a00 */
[----:B------:R-:W-:Y:S02]  /*14ab0*/  ULDC.64 UR4, c[0x0][0x1e0] ;  /* 0x0000780000047ab9 */ /* 0x000fe40000000a00 */
.L_x_441:
[----:B------:R-:W-:Y:S01]  /*14ac0*/  UISETP.GT.AND UP0, UPT, UR6, UR12, UPT ;  /* 0x0000000c0600728c */ /* 0x000fe2000bf04270 */
[----:B------:R-:W-:Y:S04]  /*14ad0*/  DEPBAR.LE SB0, 0x0 ;  /* 0x000080000000791a */ /* 0x000fe80000000000 */
[----:B------:R-:W-:Y:S01]  /*14ae0*/  BAR.SYNC.DEFER_BLOCKING 0x0 ;  /* 0x0000000000007b1d */ /* 0x000fe20000010000 */
[----:B------:R-:W-:Y:S01]  /*14af0*/  PLOP3.LUT P0, PT, PT, PT, UP0, 0x80, 0x0 ;  /* 0x000000000000781c */ /* 0x000fe20003f0f008 */
[----:B------:R-:W-:Y:S01]  /*14b00*/  UIADD3 UR13, UR12, -0x1, URZ ;  /* 0xffffffff0c0d7890 */ /* 0x000fe2000fffe03f */
[----:B------:R-:W-:Y:S02]  /*14b10*/  PLOP3.LUT P2, PT, PT, PT, UP0, 0x80, 0x0 ;  /* 0x000000000000781c */ /* 0x000fe40003f4f008 */
[----:B------:R-:W-:Y:S01]  /*14b20*/  PLOP3.LUT P1, PT, PT, PT, UP0, 0x80, 0x0 ;  /* 0x000000000000781c */ /* 0x000fe20003f2f008 */
[----:B------:R-:W-:Y:S01]  /*14b30*/  @!UP0 UIMAD.WIDE.U32 UR14, UR12, UR8, URZ ;  /* 0x000000080c0e82a5 */ /* 0x000fe2000f8e003f */
[----:B------:R-:W-:Y:S01]  /*14b40*/  PLOP3.LUT P3, PT, PT, PT, UP0, 0x80, 0x0 ;  /* 0x000000000000781c */ /* 0x000fe20003f6f008 */
[----:B------:R-:W-:Y:S01]  /*14b50*/  @!UP0 USHF.R.S32.HI UR11, URZ, 0x1f, UR12 ;  /* 0x0000001f3f0b8899 */ /* 0x000fe2000801140c */
[C---:B------:R-:W-:Y:S02]  /*14b60*/  LOP3.LUT P3, RZ, R215.reuse, 0x4, RZ, 0xc0, !PT ;  /* 0x00000004d7ff7812 */ /* 0x040fe4000786c0ff */
[C---:B------:R-:W-:Y:S01]  /*14b70*/  LOP3.LUT P5, RZ, R215.reuse, 0x2, RZ, 0xc0, !PT ;  /* 0x00000002d7ff7812 */ /* 0x040fe200078ac0ff */
[----:B------:R-:W-:Y:S01]  /*14b80*/  @!UP0 UIMAD UR11, UR11, UR8, URZ ;  /* 0x000000080b0b82a4 */ /* 0x000fe2000f8e023f */
[----:B------:R-:W-:Y:S02]  /*14b90*/  MOV R4, UR14 ;  /* 0x0000000e00047c02 */ /* 0x000fe40008000f00 */
[----:B------:R-:W-:Y:S01]  /*14ba0*/  MOV R5, UR15 ;  /* 0x0000000f00057c02 */ /* 0x000fe20008000f00 */
[----:B------:R-:W-:Y:S01]  /*14bb0*/  @!UP0 UIMAD UR11, UR12, UR9, UR11 ;  /* 0x000000090c0b82a4 */ /* 0x000fe2000f8e020b */
[----:B------:R-:W-:Y:S02]  /*14bc0*/  @!P0 LEA R0, P0, R4, R228, 0x5 ;  /* 0x000000e404008211 */ /* 0x000fe400078028ff */
[C---:B------:R-:W-:Y:S01]  /*14bd0*/  LOP3.LUT P4, RZ, R215.reuse, 0x1, RZ, 0xc0, !PT ;  /* 0x00000001d7ff7812 */ /* 0x040fe2000788c0ff */
[----:B------:R-:W-:Y:S01]  /*14be0*/  @!UP0 UIADD3 UR11, UR15, UR11, URZ ;  /* 0x0000000b0f0b8290 */ /* 0x000fe2000fffe03f */
[----:B------:R-:W-:Y:S01]  /*14bf0*/  @!P1 LEA R150, P1, R0, c[0x0][0x1f8], 0x1 ;  /* 0x00007e0000969a11 */ /* 0x000fe200078208ff */
[----:B------:R-:W-:Y:S04]  /*14c00*/  LDSM.16.M88.4 R16, [R214+0x10080] ;  /* 0x01008000d610783b */ /* 0x000fe80000000200 */
[----:B------:R-:W-:Y:S04]  /*14c10*/  MOV R151, UR11 ;  /* 0x0000000b00977c02 */ /* 0x000fe80008000f00 */
[----:B------:R-:W-:Y:S01]  /*14c20*/  @!P2 LEA.HI.X R151, R4, R221, R151, 0x5, P0 ;  /* 0x000000dd0497a211 */ /* 0x000fe200000f2c97 */
[----:B------:R-:W1:Y:S01]  /*14c30*/  LDSM.16.M88.4 R8, [R213+0xc080] ;  /* 0x00c08000d508783b */ /* 0x000e620000000200 */
[----:B------:R-:W-:Y:S02]  /*14c40*/  PLOP3.LUT P0, PT, PT, PT, UP0, 0x80, 0x0 ;  /* 0x000000000000781c */ /* 0x000fe40003f0f008 */
[----:B------:R-:W-:Y:S05]  /*14c50*/  PLOP3.LUT P2, PT, PT, PT, UP0, 0x80, 0x0 ;  /* 0x000000000000781c */ /* 0x000fea0003f4f008 */
[----:B------:R-:W2:Y:S06]  /*14c60*/  LDSM.16.M88.4 R152, [R213+0xc880] ;  /* 0x00c88000d598783b */ /* 0x000eac0000000200 */
[----:B------:R-:W-:Y:S02]  /*14c70*/  @!P0 LEA.HI.X R151, R0, c[0x0][0x1fc], R151, 0x1, P1 ;  /* 0x00007f0000978a11 */ /* 0x000fe400008f0c97 */
[----:B------:R-:W-:Y:S01]  /*14c80*/  PLOP3.LUT P0, PT, PT, PT, UP0, 0x80, 0x0 ;  /* 0x000000000000781c */ /* 0x000fe20003f0f008 */
[----:B------:R-:W-:Y:S01]  /*14c90*/  LDSM.16.M88.4 R156, [R210+0x10080] ;  /* 0x01008000d29c783b */ /* 0x000fe20000000200 */
[----:B------:R-:W-:Y:S07]  /*14ca0*/  PLOP3.LUT P1, PT, PT, PT, UP0, 0x80, 0x0 ;  /* 0x000000000000781c */ /* 0x000fee0003f2f008 */
[----:B------:R-:W3:Y:S08]  /*14cb0*/  LDSM.16.M88.4 R160, [R212] ;  /* 0x00000000d4a0783b */ /* 0x000ef00000000200 */
[----:B------:R-:W4:Y:S01]  /*14cc0*/  LDSM.16.M88.4 R164, [R203] ;  /* 0x00000000cba4783b */ /* 0x000f220000000200 */
[C---:B-1----:R-:W-:Y:S07]  /*14cd0*/  HMMA.16816.F32 R4, R16.reuse, R8, RZ ;  /* 0x000000081004723c */ /* 0x042fee00000018ff */
[----:B------:R-:W-:Y:S01]  /*14ce0*/  @!PT LDS RZ, [RZ] ;  /* 0x00000000fffff984 */ /* 0x000fe20000000800 */
[----:B------:R-:W-:Y:S01]  /*14cf0*/  @!PT LDS RZ, [RZ] ;  /* 0x00000000fffff984 */ /* 0x000fe20000000800 */
[----:B------:R-:W-:Y:S01]  /*14d00*/  @!PT LDS RZ, [RZ] ;  /* 0x00000000fffff984 */ /* 0x000fe20000000800 */
[----:B------:R1:W-:Y:S01]  /*14d10*/  @!P0 LDGSTS.E.BYPASS.LTC128B.128 [R218+0x8080], [R150.64], !P6 ;  /* 0x0808000096da8fae */ /* 0x0003e2000f101d5e */
[----:B------:R-:W-:Y:S01]  /*14d20*/  PLOP3.LUT P0, PT, PT, PT, UP0, 0x80, 0x0 ;  /* 0x000000000000781c */ /* 0x000fe20003f0f008 */
[----:B------:R-:W-:Y:S01]  /*14d30*/  UISETP.GT.AND UP0, UPT, UR12, UR6, UPT ;  /* 0x000000060c00728c */ /* 0x000fe2000bf04270 */
[C---:B------:R-:W-:Y:S05]  /*14d40*/  HMMA.16816.F32 R8, R16.reuse, R10, RZ ;  /* 0x0000000a1008723c */ /* 0x040fea00000018ff */
[----:B------:R1:W-:Y:S01]  /*14d50*/  @!P2 LDGSTS.E.BYPASS.LTC128B.128 [R218+0x9080], [R150.64+0x80], !P3 ;  /* 0x0908008096daafae */ /* 0x0003e2000d901d5e */
[----:B------:R-:W-:Y:S02]  /*14d60*/  PLOP3.LUT P2, PT, PT, PT, UP0, 0x80, 0x0 ;  /* 0x000000000000781c */ /* 0x000fe40003f4f008 */
[----:B------:R-:W-:Y:S02]  /*14d70*/  PLOP3.LUT P3, PT, PT, PT, UP0, 0x80, 0x0 ;  /* 0x000000000000781c */ /* 0x000fe40003f6f008 */
[----:B------:R-:W-:Y:S01]  /*14d80*/  LOP3.LUT P3, RZ, R215, 0x4, RZ, 0xc0, !PT ;  /* 0x00000004d7ff7812 */ /* 0x000fe2000786c0ff */
[----:B------:R-:W-:Y:S01]  /*14d90*/  @UP0 UIMAD.WIDE.U32 UR14, UR13, UR4, URZ ;  /* 0x000000040d0e02a5 */ /* 0x000fe2000f8e003f */
[C---:B--2---:R-:W-:Y:S01]  /*14da0*/  HMMA.16816.F32 R12, R16.reuse, R152, RZ ;  /* 0x00000098100c723c */ /* 0x044fe200000018ff */
[----:B------:R1:W-:Y:S01]  /*14db0*/  @!P1 LDGSTS.E.BYPASS.LTC128B.128 [R218+0xa080], [R150.64+0x100], !P5 ;  /* 0x0a08010096da9fae */ /* 0x0003e2000e901d5e */
[----:B------:R-:W-:Y:S01]  /*14dc0*/  PLOP3.LUT P1, PT, PT, PT, UP0, 0x80, 0x0 ;  /* 0x000000000000781c */ /* 0x000fe20003f2f008 */
[----:B------:R-:W-:Y:S04]  /*14dd0*/  @UP0 USHF.R.S32.HI UR11, URZ, 0x1f, UR13 ;  /* 0x0000001f3f0b0899 */ /* 0x000fe8000801140d */
[----:B------:R-:W-:Y:S01]  /*14de0*/  @UP0 UIMAD UR11, UR11, UR4, URZ ;  /* 0x000000040b0b02a4 */ /* 0x000fe2000f8e023f */
[----:B------:R-:W-:Y:S01]  /*14df0*/  HMMA.16816.F32 R16, R16, R154, RZ ;  /* 0x0000009a1010723c */ /* 0x000fe200000018ff */
[----:B------:R1:W-:Y:S01]  /*14e00*/  @!P0 LDGSTS.E.BYPASS.LTC128B.128 [R218+0xb080], [R150.64+0x180], !P4 ;  /* 0x0b08018096da8fae */ /* 0x0003e2000e101d5e */
[----:B------:R-:W-:Y:S01]  /*14e10*/  PLOP3.LUT P0, PT, PT, PT, UP0, 0x80, 0x0 ;  /* 0x000000000000781c */ /* 0x000fe20003f0f008 */
[----:B------:R-:W-:Y:S04]  /*14e20*/  @UP0 UIMAD UR11, UR13, UR5, UR11 ;  /* 0x000000050d0b02a4 */ /* 0x000fe8000f8e020b */
[----:B------:R-:W-:Y:S01]  /*14e30*/  @UP0 UIADD3 UR11, UR15, UR11, URZ ;  /* 0x0000000b0f0b0290 */ /* 0x000fe2000fffe03f */
[C---:B---3--:R-:W-:Y:S01]  /*14e40*/  HMMA.16816.F32 R4, R156.reuse, R160, R4 ;  /* 0x000000a09c04723c */ /* 0x048fe20000001804 */
[----:B------:R-:W-:Y:S07]  /*14e50*/  LDSM.16.M88.4 R168, [R209+0x10080] ;  /* 0x01008000d1a8783b */ /* 0x000fee0000000200 */
[C---:B------:R-:W-:Y:S01]  /*14e60*/  HMMA.16816.F32 R8, R156.reuse, R162, R8 ;  /* 0x000000a29c08723c */ /* 0x040fe20000001808 */
[----:B------:R-:W2:Y:S07]  /*14e70*/  LDSM.16.M88.4 R172, [R208+0xc080] ;  /* 0x00c08000d0ac783b */ /* 0x000eae0000000200 */
[C---:B----4-:R-:W-:Y:S01]  /*14e80*/  HMMA.16816.F32 R12, R156.reuse, R164, R12 ;  /* 0x000000a49c0c723c */ /* 0x050fe2000000180c */
[----:B------:R-:W3:Y:S07]  /*14e90*/  LDSM.16.M88.4 R152, [R208+0xc880] ;  /* 0x00c88000d098783b */ /* 0x000eee0000000200 */
[----:B------:R-:W-:Y:S01]  /*14ea0*/  HMMA.16816.F32 R16, R156, R166, R16 ;  /* 0x000000a69c10723c */ /* 0x000fe20000001810 */
        /* <DEDUP_REMOVED lines=100> */
[----:B------:R-:W3:Y:S01]  /*154f0*/  MUFU.TANH R158, R158 ;  /* 0x0000009e009e7308 */ /* 0x000ee20000002400 */
[----:B------:R-:W-:Y:S01]  /*15500*/  FMUL.FTZ R2, R6, c[0x0][0x320] ;  /* 0x0000c80006027a20 */ /* 0x000fe20000410000 */
[C---:B--2---:R-:W-:Y:S03]  /*15510*/  HMMA.16816.F32 R12, R176.reuse, R152, R12 ;  /* 0x00000098b00c723c */ /* 0x044fe6000000180c */
[----:B------:R-:W-:Y:S02]  /*15520*/  FMUL.FTZ R9, R9, c[0x0][0x320] ;  /* 0x0000c80009097a20 */ /* 0x000fe40000410000 */
[----:B------:R-:W-:Y:S03]  /*15530*/  FMUL.FTZ R10, R10, c[0x0][0x320] ;  /* 0x0000c8000a0a7a20 */ /* 0x000fe60000410000 */
[----:B------:R3:W-:Y:S01]  /*15540*/  MUFU.TANH R152, R9 ;  /* 0x0000000900987308 */ /* 0x0007e20000002400 */
[----:B------:R-:W-:Y:S03]  /*15550*/  HMMA.16816.F32 R16, R176, R154, R16 ;  /* 0x0000009ab010723c */ /* 0x000fe60000001810 */
[----:B------:R-:W-:Y:S02]  /*15560*/  FMUL.FTZ R0, R8, c[0x0][0x320] ;  /* 0x0000c80008007a20 */ /* 0x000fe40000410000 */
[----:B------:R-:W-:Y:S04]  /*15570*/  FMUL.FTZ R11, R11, c[0x0][0x320] ;  /* 0x0000c8000b0b7a20 */ /* 0x000fe80000410000 */
[----:B------:R-:W2:Y:S06]  /*15580*/  MUFU.TANH R156, R156 ;  /* 0x0000009c009c7308 */ /* 0x000eac0000002400 */
[----:B------:R-:W-:Y:S01]  /*15590*/  FMUL.FTZ R168, R12, c[0x0][0x320] ;  /* 0x0000c8000ca87a20 */ /* 0x000fe20000410000 */
[----:B------:R-:W-:Y:S01]  /*155a0*/  MOV R12, UR14 ;  /* 0x0000000e000c7c02 */ /* 0x000fe20008000f00 */
[----:B------:R-:W-:Y:S02]  /*155b0*/  FMUL.FTZ R14, R14, c[0x0][0x320] ;  /* 0x0000c8000e0e7a20 */ /* 0x000fe40000410000 */
[----:B------:R-:W4:Y:S01]  /*155c0*/  MUFU.TANH R8, R0 ;  /* 0x0000000000087308 */ /* 0x000f220000002400 */
[----:B------:R-:W-:Y:S02]  /*155d0*/  FMUL.FTZ R13, R13, c[0x0][0x320] ;  /* 0x0000c8000d0d7a20 */ /* 0x000fe40000410000 */
[----:B------:R-:W-:Y:S01]  /*155e0*/  FMUL.FTZ R15, R15, c[0x0][0x320] ;  /* 0x0000c8000f0f7a20 */ /* 0x000fe20000410000 */
[----:B---3--:R-:W-:Y:S01]  /*155f0*/  FMNMX.FTZ R9, R158, R3, !PT ;  /* 0x000000039e097209 */ /* 0x008fe20007810000 */
[----:B------:R-:W-:Y:S02]  /*15600*/  FMUL.FTZ R164, R16, c[0x0][0x320] ;  /* 0x0000c80010a47a20 */ /* 0x000fe40000410000 */
[----:B------:R-:W-:Y:S02]  /*15610*/  FMUL.FTZ R17, R17, c[0x0][0x320] ;  /* 0x0000c80011117a20 */ /* 0x000fe40000410000 */
[----:B------:R-:W-:Y:S01]  /*15620*/  FMUL.FTZ R18, R18, c[0x0][0x320] ;  /* 0x0000c80012127a20 */ /* 0x000fe20000410000 */
[----:B------:R-:W3:Y:S01]  /*15630*/  MUFU.TANH R6, R2 ;  /* 0x0000000200067308 */ /* 0x000ee20000002400 */
[----:B------:R-:W-:Y:S01]  /*15640*/  FMUL.FTZ R19, R19, c[0x0][0x320] ;  /* 0x0000c80013137a20 */ /* 0x000fe20000410000 */
[----:B--2---:R-:W-:Y:S08]  /*15650*/  FMNMX.FTZ R9, R156, R9, !PT ;  /* 0x000000099c097209 */ /* 0x004ff00007810000 */
[----:B------:R-:W2:Y:S01]  /*15660*/  MUFU.TANH R157, R157 ;  /* 0x0000009d009d7308 */ /* 0x000ea20000002400 */
[----:B----4-:R-:W-:Y:S04]  /*15670*/  FMNMX.FTZ R9, R8, R9, !PT ;  /* 0x0000000908097209 */ /* 0x010fe80007810000 */
[----:B------:R-:W-:Y:S05]  /*15680*/  FMNMX.FTZ R9, R152, R9, !PT ;  /* 0x0000000998097209 */ /* 0x000fea0007810000 */
[----:B------:R-:W4:Y:S01]  /*15690*/  MUFU.TANH R153, R10 ;  /* 0x0000000a00997308 */ /* 0x000f220000002400 */
[----:B---3--:R-:W-:Y:S09]  /*156a0*/  FMNMX.FTZ R0, R6, R149, !PT ;  /* 0x0000009506007209 */ /* 0x008ff20007810000 */
[----:B------:R-:W3:Y:S01]  /*156b0*/  MUFU.TANH R168, R168 ;  /* 0x000000a800a87308 */ /* 0x000ee20000002400 */
[----:B--2---:R-:W-:Y:S09]  /*156c0*/  FMNMX.FTZ R0, R157, R0, !PT ;  /* 0x000000009d007209 */ /* 0x004ff20007810000 */
[----:B------:R-:W2:Y:S01]  /*156d0*/  MUFU.TANH R11, R11 ;  /* 0x0000000b000b7308 */ /* 0x000ea20000002400 */
[----:B----4-:R-:W-:Y:S09]  /*156e0*/  FMNMX.FTZ R0, R153, R0, !PT ;  /* 0x0000000099007209 */ /* 0x010ff20007810000 */
        /* <DEDUP_REMOVED lines=10> */
[----:B-1----:R-:W1:Y:S01]  /*15790*/  MUFU.TANH R151, R18 ;  /* 0x0000001200977308 */ /* 0x002e620000002400 */
[----:B----4-:R-:W-:Y:S09]  /*157a0*/  FMNMX.FTZ R9, R164, R9, !PT ;  /* 0x00000009a4097209 */ /* 0x010ff20007810000 */
[----:B------:R-:W2:Y:S01]  /*157b0*/  MUFU.TANH R150, R19 ;  /* 0x0000001300967308 */ /* 0x000ea20000002400 */
[----:B---3--:R-:W-:Y:S05]  /*157c0*/  FMNMX.FTZ R4, R162, R9, !PT ;  /* 0x00000009a2047209 */ /* 0x008fea0007810000 */
[----:B------:R-:W3:Y:S01]  /*157d0*/  SHFL.BFLY PT, R15, R4, 0x2, 0x1f ;  /* 0x0c401f00040f7f89 */ /* 0x000ee200000e0000 */
[----:B-1----:R-:W-:Y:S04]  /*157e0*/  FMNMX.FTZ R9, R151, R0, !PT ;  /* 0x0000000097097209 */ /* 0x002fe80007810000 */
[----:B--2---:R-:W-:Y:S05]  /*157f0*/  FMNMX.FTZ R7, R150, R9, !PT ;  /* 0x0000000996077209 */ /* 0x004fea0007810000 */
[----:B------:R-:W1:Y:S01]  /*15800*/  SHFL.BFLY PT, R0, R7, 0x2, 0x1f ;  /* 0x0c401f0007007f89 */ /* 0x000e6200000e0000 */
[----:B---3--:R-:W-:Y:S07]  /*15810*/  FMNMX.FTZ R13, R4, R15, !PT ;  /* 0x0000000f040d7209 */ /* 0x008fee0007810000 */
[----:B------:R-:W2:Y:S01]  /*15820*/  SHFL.BFLY PT, R2, R13, 0x1, 0x1f ;  /* 0x0c201f000d027f89 */ /* 0x000ea200000e0000 */
[----:B-1----:R-:W-:Y:S02]  /*15830*/  FMNMX.FTZ R5, R7, R0, !PT ;  /* 0x0000000007057209 */ /* 0x002fe40007810000 */
[----:B------:R-:W-:Y:S05]  /*15840*/  MOV R7, UR11 ;  /* 0x0000000b00077c02 */ /* 0x000fea0008000f00 */
[----:B------:R-:W1:Y:S01]  /*15850*/  SHFL.BFLY PT, R148, R5, 0x1, 0x1f ;  /* 0x0c201f0005947f89 */ /* 0x000e6200000e0000 */
[----:B--2---:R-:W-:Y:S02]  /*15860*/  FMNMX.FTZ R0, R13, R2, !PT ;  /* 0x000000020d007209 */ /* 0x004fe40007810000 */
[----:B------:R-:W-:Y:S03]  /*15870*/  MOV R13, UR15 ;  /* 0x0000000f000d7c02 */ /* 0x000fe60008000f00 */
[C---:B------:R-:W-:Y:S02]  /*15880*/  FADD.FTZ R2, -R0.reuse, R3 ;  /* 0x0000000300027221 */ /* 0x040fe40000010100 */
[----:B------:R-:W-:Y:S02]  /*15890*/  FMUL.FTZ R165, R0, c[0x0][0x2d0] ;  /* 0x0000b40000a57a20 */ /* 0x000fe40000410000 */
[----:B------:R-:W-:Y:S02]  /*158a0*/  FMUL.FTZ R3, R2, c[0x0][0x2d0] ;  /* 0x0000b40002037a20 */ /* 0x000fe40000410000 */
[--C-:B------:R-:W-:Y:S02]  /*158b0*/  FFMA.FTZ R236, R158, c[0x0][0x2d0], -R165.reuse ;  /* 0x0000b4009eec7a23 */ /* 0x100fe400000108a5 */
[--C-:B------:R-:W-:Y:S02]  /*158c0*/  FFMA.FTZ R233, R156, c[0x0][0x2d0], -R165.reuse ;  /* 0x0000b4009ce97a23 */ /* 0x100fe400000108a5 */
[--C-:B------:R-:W-:Y:S01]  /*158d0*/  FFMA.FTZ R231, R152, c[0x0][0x2d0], -R165.reuse ;  /* 0x0000b40098e77a23 */ /* 0x100fe200000108a5 */
[----:B------:R-:W2:Y:S01]  /*158e0*/  MUFU.EX2 R3, R3 ;  /* 0x0000000300037308 */ /* 0x000ea20000000800 */
[--C-:B------:R-:W-:Y:S02]  /*158f0*/  FFMA.FTZ R234, R8, c[0x0][0x2d0], -R165.reuse ;  /* 0x0000b40008ea7a23 */ /* 0x100fe400000108a5 */
[--C-:B------:R-:W-:Y:S01]  /*15900*/  FFMA.FTZ R235, R168, c[0x0][0x2d0], -R165.reuse ;  /* 0x0000b400a8eb7a23 */ /* 0x100fe200000108a5 */
[----:B-1----:R-:W-:Y:S01]  /*15910*/  FMNMX.FTZ R148, R5, R148, !PT ;  /* 0x0000009405947209 */ /* 0x002fe20007810000 */
[--C-:B------:R-:W-:Y:S01]  /*15920*/  FFMA.FTZ R238, R166, c[0x0][0x2d0], -R165.reuse ;  /* 0x0000b400a6ee7a23 */ /* 0x100fe200000108a5 */
[----:B------:R-:W-:Y:S01]  /*15930*/  @P0 LEA R5, P0, R12, R216, 0x5 ;  /* 0x000000d80c050211 */ /* 0x000fe200078028ff */
[----:B------:R-:W-:Y:S02]  /*15940*/  FFMA.FTZ R237, R164, c[0x0][0x2d0], -R165 ;  /* 0x0000b400a4ed7a23 */ /* 0x000fe400000108a5 */
[C---:B------:R-:W-:Y:S01]  /*15950*/  FADD.FTZ R4, -R148.reuse, R149 ;  /* 0x0000009594047221 */ /* 0x040fe20000010100 */
[----:B------:R-:W-:Y:S01]  /*15960*/  MUFU.EX2 R236, R236 ;  /* 0x000000ec00ec7308 */ /* 0x000fe20000000800 */
[----:B------:R-:W-:Y:S02]  /*15970*/  FMUL.FTZ R160, R148, c[0x0][0x2d0] ;  /* 0x0000b40094a07a20 */ /* 0x000fe40000410000 */
[----:B------:R-:W-:Y:S01]  /*15980*/  FMUL.FTZ R2, R4, c[0x0][0x2d0] ;  /* 0x0000b40004027a20 */ /* 0x000fe20000410000 */
[----:B------:R-:W-:Y:S01]  /*15990*/  @P1 LEA R4, P1, R5, c[0x0][0x1c8], 0x1 ;  /* 0x0000720005041a11 */ /* 0x000fe200078208ff */
[--C-:B------:R-:W-:Y:S02]  /*159a0*/  FFMA.FTZ R227, R157, c[0x0][0x2d0], -R160.reuse ;  /* 0x0000b4009de37a23 */ /* 0x100fe400000108a0 */
[--C-:B------:R-:W-:Y:S02]  /*159b0*/  FFMA.FTZ R230, R153, c[0x0][0x2d0], -R160.reuse ;  /* 0x0000b40099e67a23 */ /* 0x100fe400000108a0 */
[----:B------:R-:W-:Y:S01]  /*159c0*/  @P2 LEA.HI.X R10, R12, R223, R7, 0x5, P0 ;  /* 0x000000df0c0a2211 */ /* 0x000fe200000f2c07 */
[--C-:B------:R-:W-:Y:S01]  /*159d0*/  FFMA.FTZ R232, R6, c[0x0][0x2d0], -R160.reuse ;  /* 0x0000b40006e87a23 */ /* 0x100fe200000108a0 */
[----:B------:R-:W-:Y:S01]  /*159e0*/  PLOP3.LUT P0, PT, PT, PT, UP0, 0x80, 0x0 ;  /* 0x000000000000781c */ /* 0x000fe20003f0f008 */
[--C-:B------:R-:W-:Y:S01]  /*159f0*/  FFMA.FTZ R149, R11, c[0x0][0x2d0], -R160.reuse ;  /* 0x0000b4000b957a23 */ /* 0x100fe200000108a0 */
[----:B------:R-:W-:Y:S01]  /*15a00*/  PLOP3.LUT P2, PT, PT, PT, UP0, 0x80, 0x0 ;  /* 0x000000000000781c */ /* 0x000fe20003f4f008 */
[----:B------:R-:W1:Y:S01]  /*15a10*/  MUFU.EX2 R2, R2 ;  /* 0x0000000200027308 */ /* 0x000e620000000800 */
[C---:B--2---:R-:W-:Y:S02]  /*15a20*/  FMUL.FTZ R8, R3.reuse, R140 ;  /* 0x0000008c03087220 */ /* 0x044fe40000410000 */
[C---:B------:R-:W-:Y:S02]  /*15a30*/  FMUL.FTZ R9, R3.reuse, R141 ;  /* 0x0000008d03097220 */ /* 0x040fe40000410000 */
[C---:B------:R-:W-:Y:S02]  /*15a40*/  FMUL.FTZ R16, R3.reuse, R132 ;  /* 0x0000008403107220 */ /* 0x040fe40000410000 */
[----:B------:R-:W-:Y:S02]  /*15a50*/  FMUL.FTZ R17, R3, R133 ;  /* 0x0000008503117220 */ /* 0x000fe40000410000 */
[----:B------:R-:W-:Y:S01]  /*15a60*/  FFMA.FTZ R239, R163, c[0x0][0x2d0], -R160 ;  /* 0x0000b400a3ef7a23 */ /* 0x000fe200000108a0 */
[----:B------:R-:W-:Y:S01]  /*15a70*/  @P0 LEA.HI.X R5, R5, c[0x0][0x1cc], R10, 0x1, P1 ;  /* 0x0000730005050a11 */ /* 0x000fe200008f0c0a */
[----:B------:R-:W-:Y:S01]  /*15a80*/  MUFU.EX2 R233, R233 ;  /* 0x000000e900e97308 */ /* 0x000fe20000000800 */
[----:B------:R-:W-:Y:S01]  /*15a90*/  PLOP3.LUT P0, PT, PT, PT, UP0, 0x80, 0x0 ;  /* 0x000000000000781c */ /* 0x000fe20003f0f008 */
[--C-:B------:R-:W-:Y:S01]  /*15aa0*/  FFMA.FTZ R242, R161, c[0x0][0x2d0], -R160.reuse ;  /* 0x0000b400a1f27a23 */ /* 0x100fe200000108a0 */
[----:B------:R-:W-:Y:S01]  /*15ab0*/  PLOP3.LUT P1, PT, PT, PT, UP0, 0x80, 0x0 ;  /* 0x000000000000781c */ /* 0x000fe20003f2f008 */
[----:B------:R-:W-:Y:S02]  /*15ac0*/  FFMA.FTZ R165, R162, c[0x0][0x2d0], -R165 ;  /* 0x0000b400a2a57a23 */ /* 0x000fe400000108a5 */
[C---:B------:R-:W-:Y:S02]  /*15ad0*/  FMUL.FTZ R20, R3.reuse, R20 ;  /* 0x0000001403147220 */ /* 0x040fe40000410000 */
[C---:B------:R-:W-:Y:S02]  /*15ae0*/  FMUL.FTZ R21, R3.reuse, R21 ;  /* 0x0000001503157220 */ /* 0x040fe40000410000 */
[----:B------:R-:W-:Y:S01]  /*15af0*/  MUFU.EX2 R234, R234 ;  /* 0x000000ea00ea7308 */ /* 0x000fe20000000800 */
[C---:B------:R-:W-:Y:S02]  /*15b00*/  FMUL.FTZ R24, R3.reuse, R24 ;  /* 0x0000001803187220 */ /* 0x040fe40000410000 */
[C---:B-1----:R-:W-:Y:S01]  /*15b10*/  FMUL.FTZ R6, R2.reuse, R146 ;  /* 0x0000009202067220 */ /* 0x042fe20000410000 */
[----:B------:R1:W-:Y:S01]  /*15b20*/  @P0 LDGSTS.E.BYPASS.LTC128B.128 [R218+0xc080], [R4.64], !P6 ;  /* 0x0c08000004da0fae */ /* 0x0003e2000f101d5e */
[----:B------:R-:W-:Y:S01]  /*15b30*/  PLOP3.LUT P0, PT, PT, PT, UP0, 0x80, 0x0 ;  /* 0x000000000000781c */ /* 0x000fe20003f0f008 */
[C---:B------:R-:W-:Y:S01]  /*15b40*/  FMUL.FTZ R7, R2.reuse, R147 ;  /* 0x0000009302077220 */ /* 0x040fe20000410000 */
[----:B------:R-:W-:Y:S01]  /*15b50*/  UISETP.GT.AND UP0, UPT, UR12, UR10, UPT ;  /* 0x0000000a0c00728c */ /* 0x000fe2000bf04270 */
[C---:B------:R-:W-:Y:S01]  /*15b60*/  FMUL.FTZ R10, R2.reuse, R142 ;  /* 0x0000008e020a7220 */ /* 0x040fe20000410000 */
[----:B------:R-:W-:Y:S01]  /*15b70*/  UIADD3 UR12, UR12, -0x1, URZ ;  /* 0xffffffff0c0c7890 */ /* 0x000fe2000fffe03f */
[----:B------:R-:W2:Y:S01]  /*15b80*/  MUFU.EX2 R231, R231 ;  /* 0x000000e700e77308 */ /* 0x000ea20000000800 */
[C---:B------:R-:W-:Y:S01]  /*15b90*/  FMUL.FTZ R11, R2.reuse, R143 ;  /* 0x0000008f020b7220 */ /* 0x040fe20000410000 */
[----:B------:R1:W-:Y:S01]  /*15ba0*/  @P2 LDGSTS.E.BYPASS.LTC128B.128 [R218+0xd080], [R4.64+0x80], !P3 ;  /* 0x0d08008004da2fae */ /* 0x0003e2000d901d5e */
[C---:B------:R-:W-:Y:S02]  /*15bb0*/  FMUL.FTZ R18, R2.reuse, R134 ;  /* 0x0000008602127220 */ /* 0x040fe40000410000 */
[C---:B------:R-:W-:Y:S02]  /*15bc0*/  FMUL.FTZ R19, R2.reuse, R135 ;  /* 0x0000008702137220 */ /* 0x040fe40000410000 */
[C---:B------:R-:W-:Y:S02]  /*15bd0*/  FMUL.FTZ R22, R2.reuse, R22 ;  /* 0x0000001602167220 */ /* 0x040fe40000410000 */
[C---:B------:R-:W-:Y:S01]  /*15be0*/  FMUL.FTZ R23, R2.reuse, R23 ;  /* 0x0000001702177220 */ /* 0x040fe20000410000 */
[----:B------:R1:W-:Y:S01]  /*15bf0*/  @P1 LDGSTS.E.BYPASS.LTC128B.128 [R218+0xe080], [R4.64+0x100], !P5 ;  /* 0x0e08010004da1fae */ /* 0x0003e2000e901d5e */
[----:B------:R-:W-:Y:S01]  /*15c00*/  MUFU.EX2 R232, R232 ;  /* 0x000000e800e87308 */ /* 0x000fe20000000800 */
[C---:B------:R-:W-:Y:S02]  /*15c10*/  FMUL.FTZ R25, R3.reuse, R25 ;  /* 0x0000001903197220 */ /* 0x040fe40000410000 */
[C---:B------:R-:W-:Y:S02]  /*15c20*/  FMUL.FTZ R26, R2.reuse, R26 ;  /* 0x0000001a021a7220 */ /* 0x040fe40000410000 */
[C---:B------:R-:W-:Y:S02]  /*15c30*/  FMUL.FTZ R27, R2.reuse, R27 ;  /* 0x0000001b021b7220 */ /* 0x040fe40000410000 */
[----:B------:R1:W-:Y:S01]  /*15c40*/  @P0 LDGSTS.E.BYPASS.LTC128B.128 [R218+0xf080], [R4.64+0x180], !P4 ;  /* 0x0f08018004da0fae */ /* 0x0003e2000e101d5e */
[C---:B------:R-:W-:Y:S01]  /*15c50*/  FMUL.FTZ R28, R3.reuse, R28 ;  /* 0x0000001c031c7220 */ /* 0x040fe20000410000 */
[----:B------:R-:W-:Y:S01]  /*15c60*/  PLOP3.LUT P0, PT, PT, PT, UP0, 0x80, 0x0 ;  /* 0x000000000000781c */ /* 0x000fe20003f0f008 */
[----:B------:R-:W3:Y:S01]  /*15c70*/  MUFU.EX2 R227, R227 ;  /* 0x000000e300e37308 */ /* 0x000ee20000000800 */
[----:B------:R-:W-:Y:S01]  /*15c80*/  FMUL.FTZ R29, R3, R29 ;  /* 0x0000001d031d7220 */ /* 0x000fe20000410000 */
[----:B--2---:R-:W-:Y:S01]  /*15c90*/  F2FP.PACK_AB R146, R231, R234 ;  /* 0x000000eae792723e */ /* 0x004fe200000000ff */
[C---:B------:R-:W-:Y:S02]  /*15ca0*/  FMUL.FTZ R30, R2.reuse, R30 ;  /* 0x0000001e021e7220 */ /* 0x040fe40000410000 */
[----:B------:R-:W2:Y:S01]  /*15cb0*/  LDSM.16.MT88.4 R12, [R211+0x8080] ;  /* 0x00808000d30c783b */ /* 0x000ea20000004200 */
[C---:B------:R-:W-:Y:S02]  /*15cc0*/  FMUL.FTZ R31, R2.reuse, R31 ;  /* 0x0000001f021f7220 */ /* 0x040fe40000410000 */
[C---:B------:R-:W-:Y:S02]  /*15cd0*/  FMUL.FTZ R32, R3.reuse, R32 ;  /* 0x0000002003207220 */ /* 0x040fe40000410000 */
[----:B------:R-:W-:Y:S01]  /*15ce0*/  MUFU.EX2 R230, R230 ;  /* 0x000000e600e67308 */ /* 0x000fe20000000800 */
[C---:B------:R-:W-:Y:S02]  /*15cf0*/  FMUL.FTZ R33, R3.reuse, R33 ;  /* 0x0000002103217220 */ /* 0x040fe40000410000 */
[----:B------:R-:W4:Y:S01]  /*15d00*/  LDSM.16.MT88.4 R152, [R206+0x8080] ;  /* 0x00808000ce98783b */ /* 0x000f220000004200 */
[C---:B------:R-:W-:Y:S02]  /*15d10*/  FMUL.FTZ R34, R2.reuse, R34 ;  /* 0x0000002202227220 */ /* 0x040fe40000410000 */
[C---:B------:R-:W-:Y:S02]  /*15d20*/  FMUL.FTZ R35, R2.reuse, R35 ;  /* 0x0000002302237220 */ /* 0x040fe40000410000 */
[C---:B------:R-:W-:Y:S02]  /*15d30*/  FMUL.FTZ R36, R3.reuse, R36 ;  /* 0x0000002403247220 */ /* 0x040fe40000410000 */
[----:B------:R-:W5:Y:S01]  /*15d40*/  MUFU.EX2 R149, R149 ;  /* 0x0000009500957308 */ /* 0x000f620000000800 */
[----:B------:R-:W4:Y:S01]  /*15d50*/  LDSM.16.MT88.4 R156, [R205+0x8080] ;  /* 0x00808000cd9c783b */ /* 0x000f220000004200 */
[C---:B------:R-:W-:Y:S02]  /*15d60*/  FMUL.FTZ R37, R3.reuse, R37 ;  /* 0x0000002503257220 */ /* 0x040fe40000410000 */
[----:B-1----:R-:W-:Y:S01]  /*15d70*/  FMUL.FTZ R4, R3, R144 ;  /* 0x0000009003047220 */ /* 0x002fe20000410000 */
[----:B------:R-:W-:Y:S01]  /*15d80*/  F2FP.PACK_AB R144, R233, R236 ;  /* 0x000000ece990723e */ /* 0x000fe200000000ff */
[----:B------:R-:W-:Y:S01]  /*15d90*/  FMUL.FTZ R5, R3, R145 ;  /* 0x0000009103057220 */ /* 0x000fe20000410000 */
[----:B---3--:R-:W-:Y:S01]  /*15da0*/  F2FP.PACK_AB R145, R227, R232 ;  /* 0x000000e8e391723e */ /* 0x008fe200000000ff */
[C---:B------:R-:W-:Y:S01]  /*15db0*/  FMUL.FTZ R38, R2.reuse, R38 ;  /* 0x0000002602267220 */ /* 0x040fe20000410000 */
[----:B------:R-:W-:Y:S01]  /*15dc0*/  LDSM.16.MT88.4 R132, [R211+0x9080] ;  /* 0x00908000d384783b */ /* 0x000fe20000004200 */
[----:B------:R1:W-:Y:S01]  /*15dd0*/  MUFU.EX2 R240, R165 ;  /* 0x000000a500f07308 */ /* 0x0003e20000000800 */
[C---:B------:R-:W-:Y:S02]  /*15de0*/  FMUL.FTZ R39, R2.reuse, R39 ;  /* 0x0000002702277220 */ /* 0x040fe40000410000 */
[C---:B------:R-:W-:Y:S02]  /*15df0*/  FMUL.FTZ R40, R3.reuse, R40 ;  /* 0x0000002803287220 */ /* 0x040fe40000410000 */
[C---:B------:R-:W-:Y:S02]  /*15e00*/  FMUL.FTZ R41, R3.reuse, R41 ;  /* 0x0000002903297220 */ /* 0x040fe40000410000 */
[----:B------:R-:W-:Y:S01]  /*15e10*/  LDSM.16.MT88.4 R140, [R206+0x9080] ;  /* 0x00908000ce8c783b */ /* 0x000fe20000004200 */
[C---:B------:R-:W-:Y:S02]  /*15e20*/  FMUL.FTZ R42, R2.reuse, R42 ;  /* 0x0000002a022a7220 */ /* 0x040fe40000410000 */
[C---:B------:R-:W-:Y:S01]  /*15e30*/  FMUL.FTZ R43, R2.reuse, R43 ;  /* 0x0000002b022b7220 */ /* 0x040fe20000410000 */
[----:B------:R-:W-:Y:S01]  /*15e40*/  MUFU.EX2 R235, R235 ;  /* 0x000000eb00eb7308 */ /* 0x000fe20000000800 */
[----:B------:R-:W-:Y:S01]  /*15e50*/  FMUL.FTZ R44, R3, R44 ;  /* 0x0000002c032c7220 */ /* 0x000fe20000410000 */
[----:B-----5:R-:W-:Y:S02]  /*15e60*/  F2FP.PACK_AB R147, R149, R230 ;  /* 0x000000e69593723e */ /* 0x020fe400000000ff */
[----:B------:R-:W-:Y:S01]  /*15e70*/  LDSM.16.MT88.4 R168, [R206+0x9880] ;  /* 0x00988000cea8783b */ /* 0x000fe20000004200 */
[C---:B------:R-:W-:Y:S02]  /*15e80*/  FMUL.FTZ R45, R3.reuse, R45 ;  /* 0x0000002d032d7220 */ /* 0x040fe40000410000 */
[C---:B------:R-:W-:Y:S02]  /*15e90*/  FMUL.FTZ R46, R2.reuse, R46 ;  /* 0x0000002e022e7220 */ /* 0x040fe40000410000 */
[C---:B------:R-:W-:Y:S01]  /*15ea0*/  FMUL.FTZ R47, R2.reuse, R47 ;  /* 0x0000002f022f7220 */ /* 0x040fe20000410000 */
[C---:B--2---:R-:W-:Y:S01]  /*15eb0*/  HMMA.16816.F32 R4, R144.reuse, R12, R4 ;  /* 0x0000000c9004723c */ /* 0x044fe20000001804 */
[----:B------:R-:W2:Y:S01]  /*15ec0*/  MUFU.EX2 R238, R238 ;  /* 0x000000ee00ee7308 */ /* 0x000ea20000000800 */
[----:B------:R-:W-:Y:S03]  /*15ed0*/  LDSM.16.MT88.4 R172, [R204+0x9880] ;  /* 0x00988000ccac783b */ /* 0x000fe60000004200 */
[C---:B------:R-:W-:Y:S02]  /*15ee0*/  FMUL.FTZ R48, R3.reuse, R48 ;  /* 0x0000003003307220 */ /* 0x040fe40000410000 */
[C---:B------:R-:W-:Y:S01]  /*15ef0*/  FMUL.FTZ R12, R3.reuse, R136 ;  /* 0x00000088030c7220 */ /* 0x040fe20000410000 */
[C---:B------:R-:W-:Y:S02]  /*15f00*/  HMMA.16816.F32 R8, R144.reuse, R14, R8 ;  /* 0x0000000e9008723c */ /* 0x040fe40000001808 */
[----:B-1----:R-:W-:Y:S01]  /*15f10*/  LDSM.16.MT88.4 R164, [R204+0x8880] ;  /* 0x00888000cca4783b */ /* 0x002fe20000004200 */
[----:B------:R-:W1:Y:S01]  /*15f20*/  MUFU.EX2 R237, R237 ;  /* 0x000000ed00ed7308 */ /* 0x000e620000000800 */
[C---:B------:R-:W-:Y:S02]  /*15f30*/  FMUL.FTZ R13, R3.reuse, R137 ;  /* 0x00000089030d7220 */ /* 0x040fe40000410000 */
[C---:B------:R-:W-:Y:S02]  /*15f40*/  FMUL.FTZ R49, R3.reuse, R49 ;  /* 0x0000003103317220 */ /* 0x040fe40000410000 */
[C---:B------:R-:W-:Y:S02]  /*15f50*/  FMUL.FTZ R14, R2.reuse, R138 ;  /* 0x0000008a020e7220 */ /* 0x040fe40000410000 */
[----:B------:R-:W-:Y:S02]  /*15f60*/  LDSM.16.MT88.4 R176, [R211+0xa880] ;  /* 0x00a88000d3b0783b */ /* 0x000fe40000004200 */
[C---:B------:R-:W-:Y:S01]  /*15f70*/  FMUL.FTZ R15, R2.reuse, R139 ;  /* 0x0000008b020f7220 */ /* 0x040fe20000410000 */
[----:B------:R-:W-:Y:S01]  /*15f80*/  MUFU.EX2 R239, R239 ;  /* 0x000000ef00ef7308 */ /* 0x000fe20000000800 */
[C---:B------:R-:W-:Y:S02]  /*15f90*/  FMUL.FTZ R50, R2.reuse, R50 ;  /* 0x0000003202327220 */ /* 0x040fe40000410000 */
[C---:B------:R-:W-:Y:S02]  /*15fa0*/  FMUL.FTZ R51, R2.reuse, R51 ;  /* 0x0000003302337220 */ /* 0x040fe40000410000 */
[----:B------:R-:W3:Y:S01]  /*15fb0*/  LDSM.16.MT88.4 R136, [R204+0x8080] ;  /* 0x00808000cc88783b */ /* 0x000ee20000004200 */
[C---:B----4-:R-:W-:Y:S03]  /*15fc0*/  HMMA.16816.F32 R12, R144.reuse, R152, R12 ;  /* 0x00000098900c723c */ /* 0x050fe6000000180c */
[C---:B------:R-:W-:Y:S01]  /*15fd0*/  FMUL.FTZ R52, R3.reuse, R52 ;  /* 0x0000003403347220 */ /* 0x040fe20000410000 */
[----:B------:R-:W4:Y:S01]  /*15fe0*/  MUFU.EX2 R242, R242 ;  /* 0x000000f200f27308 */ /* 0x000f220000000800 */
[C---:B------:R-:W-:Y:S02]  /*15ff0*/  FMUL.FTZ R53, R3.reuse, R53 ;  /* 0x0000003503357220 */ /* 0x040fe40000410000 */
[----:B------:R-:W-:Y:S01]  /*16000*/  LDSM.16.MT88.4 R180, [R206+0xa880] ;  /* 0x00a88000ceb4783b */ /* 0x000fe20000004200 */
[C---:B------:R-:W-:Y:S04]  /*16010*/  HMMA.16816.F32 R16, R144.reuse, R154, R16 ;  /* 0x0000009a9010723c */ /* 0x040fe80000001810 */
[----:B------:R-:W-:Y:S01]  /*16020*/  FMUL.FTZ R54, R2, R54 ;  /* 0x0000003602367220 */ /* 0x000fe20000410000 */
[----:B--2---:R-:W-:Y:S01]  /*16030*/  F2FP.PACK_AB R152, R238, R235 ;  /* 0x000000ebee98723e */ /* 0x004fe200000000ff */
[----:B------:R-:W-:Y:S01]  /*16040*/  FMUL.FTZ R55, R2, R55 ;  /* 0x0000003702377220 */ /* 0x000fe20000410000 */
[----:B------:R-:W-:Y:S01]  /*16050*/  LDSM.16.MT88.4 R184, [R204+0xa880] ;  /* 0x00a88000ccb8783b */ /* 0x000fe20000004200 */
[C---:B------:R-:W-:Y:S04]  /*16060*/  HMMA.16816.F32 R20, R144.reuse, R156, R20 ;  /* 0x0000009c9014723c */ /* 0x040fe80000001814 */
[C---:B------:R-:W-:Y:S01]  /*16070*/  FMUL.FTZ R56, R3.reuse, R56 ;  /* 0x0000003803387220 */ /* 0x040fe20000410000 */
[----:B-1----:R-:W-:Y:S01]  /*16080*/  F2FP.PACK_AB R154, R240, R237 ;  /* 0x000000edf09a723e */ /* 0x002fe200000000ff */
[C---:B------:R-:W-:Y:S01]  /*16090*/  FMUL.FTZ R57, R3.reuse, R57 ;  /* 0x0000003903397220 */ /* 0x040fe20000410000 */
[----:B------:R-:W-:Y:S01]  /*160a0*/  LDSM.16.MT88.4 R188, [R211+0xb880] ;  /* 0x00b88000d3bc783b */ /* 0x000fe20000004200 */
[C---:B------:R-:W-:Y:S04]  /*160b0*/  HMMA.16816.F32 R24, R144.reuse, R158, R24 ;  /* 0x0000009e9018723c */ /* 0x040fe80000001818 */
[----:B------:R-:W-:Y:S01]  /*160c0*/  FMUL.FTZ R58, R2, R58 ;  /* 0x0000003a023a7220 */ /* 0x000fe20000410000 */
[----:B----4-:R-:W-:Y:S01]  /*160d0*/  F2FP.PACK_AB R153, R242, R239 ;  /* 0x000000eff299723e */ /* 0x010fe200000000ff */
[C---:B------:R-:W-:Y:S01]  /*160e0*/  FMUL.FTZ R59, R2.reuse, R59 ;  /* 0x0000003b023b7220 */ /* 0x040fe20000410000 */
[----:B------:R-:W-:Y:S01]  /*160f0*/  LDSM.16.MT88.4 R156, [R206+0x8880] ;  /* 0x00888000ce9c783b */ /* 0x000fe20000004200 */
[C---:B------:R-:W-:Y:S04]  /*16100*/  FMUL.FTZ R60, R3.reuse, R60 ;  /* 0x0000003c033c7220 */ /* 0x040fe80000410000 */
[C---:B------:R-:W-:Y:S02]  /*16110*/  FMUL.FTZ R61, R3.reuse, R61 ;  /* 0x0000003d033d7220 */ /* 0x040fe40000410000 */
[C---:B------:R-:W-:Y:S01]  /*16120*/  FMUL.FTZ R62, R2.reuse, R62 ;  /* 0x0000003e023e7220 */ /* 0x040fe20000410000 */
[C---:B---3--:R-:W-:Y:S01]  /*16130*/  HMMA.16816.F32 R28, R144.reuse, R136, R28 ;  /* 0x00000088901c723c */ /* 0x048fe2000000181c */
[----:B------:R-:W-:Y:S02]  /*16140*/  LDSM.16.MT88.4 R192, [R206+0xb880] ;  /* 0x00b88000cec0783b */ /* 0x000fe40000004200 */
[C---:B------:R-:W-:Y:S02]  /*16150*/  FMUL.FTZ R63, R2.reuse, R63 ;  /* 0x0000003f023f7220 */ /* 0x040fe40000410000 */
[C---:B------:R-:W-:Y:S02]  /*16160*/  FMUL.FTZ R64, R3.reuse, R64 ;  /* 0x0000004003407220 */ /* 0x040fe40000410000 */
[C---:B------:R-:W-:Y:S01]  /*16170*/  FMUL.FTZ R65, R3.reuse, R65 ;  /* 0x0000004103417220 */ /* 0x040fe20000410000 */
[C---:B------:R-:W-:Y:S01]  /*16180*/  HMMA.16816.F32 R32, R144.reuse, R138, R32 ;  /* 0x0000008a9020723c */ /* 0x040fe20000001820 */
[----:B------:R-:W1:Y:S03]  /*16190*/  LDSM.16.MT88.4 R136, [R205+0x9080] ;  /* 0x00908000cd88783b */ /* 0x000e660000004200 */
[C---:B------:R-:W-:Y:S02]  /*161a0*/  FMUL.FTZ R66, R2.reuse, R66 ;  /* 0x0000004202427220 */ /* 0x040fe40000410000 */
[C---:B------:R-:W-:Y:S02]  /*161b0*/  FMUL.FTZ R67, R2.reuse, R67 ;  /* 0x0000004302437220 */ /* 0x040fe40000410000 */
[C---:B------:R-:W-:Y:S01]  /*161c0*/  HMMA.16816.F32 R36, R144.reuse, R132, R36 ;  /* 0x000000849024723c */ /* 0x040fe20000001824 */
[----:B------:R-:W0:Y:S03]  /*161d0*/  LDGDEPBAR ;  /* 0x00000000000079af */ /* 0x000e260000000000 */
[C---:B------:R-:W-:Y:S02]  /*161e0*/  FMUL.FTZ R68, R3.reuse, R68 ;  /* 0x0000004403447220 */ /* 0x040fe40000410000 */
[C---:B------:R-:W-:Y:S02]  /*161f0*/  FMUL.FTZ R69, R3.reuse, R69 ;  /* 0x0000004503457220 */ /* 0x040fe40000410000 */
[C---:B------:R-:W-:Y:S01]  /*16200*/  HMMA.16816.F32 R40, R144.reuse, R134, R40 ;  /* 0x000000869028723c */ /* 0x040fe20000001828 */
[----:B------:R-:W2:Y:S03]  /*16210*/  LDSM.16.MT88.4 R132, [R204+0x9080] ;  /* 0x00908000cc84783b */ /* 0x000ea60000004200 */
[C---:B------:R-:W-:Y:S02]  /*16220*/  FMUL.FTZ R70, R2.reuse, R70 ;  /* 0x0000004602467220 */ /* 0x040fe40000410000 */
[C---:B------:R-:W-:Y:S02]  /*16230*/  FMUL.FTZ R71, R2.reuse, R71 ;  /* 0x0000004702477220 */ /* 0x040fe40000410000 */
[C---:B------:R-:W-:Y:S04]  /*16240*/  HMMA.16816.F32 R44, R144.reuse, R140, R44 ;  /* 0x0000008c902c723c */ /* 0x040fe8000000182c */
[C---:B------:R-:W-:Y:S02]  /*16250*/  FMUL.FTZ R72, R3.reuse, R72 ;  /* 0x0000004803487220 */ /* 0x040fe40000410000 */
[C---:B------:R-:W-:Y:S02]  /*16260*/  FMUL.FTZ R73, R3.reuse, R73 ;  /* 0x0000004903497220 */ /* 0x040fe40000410000 */
[C---:B------:R-:W-:Y:S01]  /*16270*/  HMMA.16816.F32 R48, R144.reuse, R142, R48 ;  /* 0x0000008e9030723c */ /* 0x040fe20000001830 */
[----:B------:R-:W3:Y:S03]  /*16280*/  LDSM.16.MT88.4 R140, [R211+0xa080] ;  /* 0x00a08000d38c783b */ /* 0x000ee60000004200 */
[C---:B------:R-:W-:Y:S02]  /*16290*/  FMUL.FTZ R74, R2.reuse, R74 ;  /* 0x0000004a024a7220 */ /* 0x040fe40000410000 */
[C---:B------:R-:W-:Y:S02]  /*162a0*/  FMUL.FTZ R75, R2.reuse, R75 ;  /* 0x0000004b024b7220 */ /* 0x040fe40000410000 */
[C---:B------:R-:W-:Y:S01]  /*162b0*/  FMUL.FTZ R76, R3.reuse, R76 ;  /* 0x0000004c034c7220 */ /* 0x040fe20000410000 */
[C---:B-1----:R-:W-:Y:S03]  /*162c0*/  HMMA.16816.F32 R52, R144.reuse, R136, R52 ;  /* 0x000000889034723c */ /* 0x042fe60000001834 */
[C---:B------:R-:W-:Y:S02]  /*162d0*/  FMUL.FTZ R77, R3.reuse, R77 ;  /* 0x0000004d034d7220 */ /* 0x040fe40000410000 */
[C---:B------:R-:W-:Y:S02]  /*162e0*/  FMUL.FTZ R78, R2.reuse, R78 ;  /* 0x0000004e024e7220 */ /* 0x040fe40000410000 */
[C---:B------:R-:W-:Y:S01]  /*162f0*/  FMUL.FTZ R79, R2.reuse, R79 ;  /* 0x0000004f024f7220 */ /* 0x040fe20000410000 */
        /* <DEDUP_REMOVED lines=11> */
[C---:B---3--:R-:W-:Y:S04]  /*163b0*/  HMMA.16816.F32 R68, R144.reuse, R140, R68 ;  /* 0x0000008c9044723c */ /* 0x048fe80000001844 */
        /* <DEDUP_REMOVED lines=29> */
[C---:B------:R-:W-:Y:S04]  /*16590*/  FMUL.FTZ R104, R3.reuse, R104 ;  /* 0x0000006803687220 */ /* 0x040fe80000410000 */
[C---:B------:R-:W-:Y:S01]  /*165a0*/  FMUL.FTZ R105, R3.reuse, R105 ;  /* 0x0000006903697220 */ /* 0x040fe20000410000 */
        /* <DEDUP_REMOVED lines=10> */
[----:B------:R-:W-:Y:S03]  /*16650*/  FMUL.FTZ R113, R3, R113 ;  /* 0x0000007103717220 */ /* 0x000fe60000410000 */
[C---:B--2---:R-:W-:Y:S03]  /*16660*/  HMMA.16816.F32 R108, R144.reuse, R132, R108 ;  /* 0x00000084906c723c */ /* 0x044fe6000000186c */
[C---:B------:R-:W-:Y:S02]  /*16670*/  FMUL.FTZ R114, R2.reuse, R114 ;  /* 0x0000007202727220 */ /* 0x040fe40000410000 */
[----:B------:R-:W-:Y:S02]  /*16680*/  FMUL.FTZ R115, R2, R115 ;  /* 0x0000007302737220 */ /* 0x000fe40000410000 */
[--C-:B------:R-:W-:Y:S02]  /*16690*/  FFMA.FTZ R151, R151, c[0x0][0x2d0], -R160.reuse ;  /* 0x0000b40097977a23 */ /* 0x100fe400000108a0 */
[----:B------:R-:W-:Y:S03]  /*166a0*/  FFMA.FTZ R160, R150, c[0x0][0x2d0], -R160 ;  /* 0x0000b40096a07a23 */ /* 0x000fe600000108a0 */
[C---:B------:R-:W-:Y:S01]  /*166b0*/  HMMA.16816.F32 R112, R144.reuse, R134, R112 ;  /* 0x000000869070723c */ /* 0x040fe20000001870 */
[----:B------:R-:W2:Y:S01]  /*166c0*/  LDSM.16.MT88.4 R132, [R211+0x8880] ;  /* 0x00888000d384783b */ /* 0x000ea20000004200 */
[----:B------:R4:W-:Y:S01]  /*166d0*/  MUFU.EX2 R150, R160 ;  /* 0x000000a000967308 */ /* 0x0009e20000000800 */
[C---:B------:R-:W-:Y:S02]  /*166e0*/  FMUL.FTZ R116, R3.reuse, R116 ;  /* 0x0000007403747220 */ /* 0x040fe40000410000 */
[C---:B------:R-:W-:Y:S02]  /*166f0*/  FMUL.FTZ R117, R3.reuse, R117 ;  /* 0x0000007503757220 */ /* 0x040fe40000410000 */
[C---:B------:R-:W-:Y:S02]  /*16700*/  FMUL.FTZ R118, R2.reuse, R118 ;  /* 0x0000007602767220 */ /* 0x040fe40000410000 */
[C---:B------:R-:W-:Y:S03]  /*16710*/  FMUL.FTZ R119, R2.reuse, R119 ;  /* 0x0000007702777220 */ /* 0x040fe60000410000 */
[----:B------:R-:W5:Y:S01]  /*16720*/  MUFU.EX2 R151, R151 ;  /* 0x0000009700977308 */ /* 0x000f620000000800 */
[C---:B------:R-:W-:Y:S02]  /*16730*/  FMUL.FTZ R120, R3.reuse, R120 ;  /* 0x0000007803787220 */ /* 0x040fe40000410000 */
[C---:B------:R-:W-:Y:S01]  /*16740*/  FMUL.FTZ R121, R3.reuse, R121 ;  /* 0x0000007903797220 */ /* 0x040fe20000410000 */
[C---:B---3--:R-:W-:Y:S03]  /*16750*/  HMMA.16816.F32 R116, R144.reuse, R140, R116 ;  /* 0x0000008c9074723c */ /* 0x048fe60000001874 */
[C---:B------:R-:W-:Y:S02]  /*16760*/  FMUL.FTZ R122, R2.reuse, R122 ;  /* 0x0000007a027a7220 */ /* 0x040fe40000410000 */
[C---:B------:R-:W-:Y:S02]  /*16770*/  FMUL.FTZ R123, R2.reuse, R123 ;  /* 0x0000007b027b7220 */ /* 0x040fe40000410000 */
[C---:B------:R-:W-:Y:S02]  /*16780*/  FMUL.FTZ R124, R3.reuse, R124 ;  /* 0x0000007c037c7220 */ /* 0x040fe40000410000 */
[C---:B------:R-:W-:Y:S01]  /*16790*/  FMUL.FTZ R125, R3.reuse, R125 ;  /* 0x0000007d037d7220 */ /* 0x040fe20000410000 */
[----:B----4-:R-:W3:Y:S02]  /*167a0*/  LDSM.16.MT88.4 R160, [R205+0x8880] ;  /* 0x00888000cda0783b */ /* 0x010ee40000004200 */
[C---:B------:R-:W-:Y:S03]  /*167b0*/  HMMA.16816.F32 R120, R144.reuse, R142, R120 ;  /* 0x0000008e9078723c */ /* 0x040fe60000001878 */
[C---:B------:R-:W-:Y:S02]  /*167c0*/  FMUL.FTZ R126, R2.reuse, R126 ;  /* 0x0000007e027e7220 */ /* 0x040fe40000410000 */
[----:B------:R-:W-:Y:S02]  /*167d0*/  FMUL.FTZ R127, R2, R127 ;  /* 0x0000007f027f7220 */ /* 0x000fe40000410000 */
[C---:B------:R-:W-:Y:S01]  /*167e0*/  FMUL.FTZ R128, R3.reuse, R128 ;  /* 0x0000008003807220 */ /* 0x040fe20000410000 */
[----:B-----5:R-:W-:Y:S01]  /*167f0*/  F2FP.PACK_AB R155, R150, R151 ;  /* 0x00000097969b723e */ /* 0x020fe200000000ff */
[C---:B------:R-:W-:Y:S03]  /*16800*/  FMUL.FTZ R129, R3.reuse, R129 ;  /* 0x0000008103817220 */ /* 0x040fe60000410000 */
[C---:B-1----:R-:W-:Y:S03]  /*16810*/  HMMA.16816.F32 R124, R144.reuse, R136, R124 ;  /* 0x00000088907c723c */ /* 0x042fe6000000187c */
[C---:B------:R-:W-:Y:S02]  /*16820*/  FMUL.FTZ R130, R2.reuse, R130 ;  /* 0x0000008202827220 */ /* 0x040fe40000410000 */
[C---:B------:R-:W-:Y:S02]  /*16830*/  FMUL.FTZ R131, R2.reuse, R131 ;  /* 0x0000008302837220 */ /* 0x040fe40000410000 */
[----:B------:R-:W-:Y:S01]  /*16840*/  FFMA.FTZ R236, R3, R226, R236 ;  /* 0x000000e203ec7223 */ /* 0x000fe200000100ec */
[----:B------:R-:W-:Y:S01]  /*16850*/  MOV R3, R0 ;  /* 0x0000000000037202 */ /* 0x000fe20000000f00 */
[----:B------:R-:W-:Y:S03]  /*16860*/  FFMA.FTZ R232, R2, R225, R232 ;  /* 0x000000e102e87223 */ /* 0x000fe600000100e8 */
[----:B------:R-:W-:Y:S03]  /*16870*/  HMMA.16816.F32 R128, R144, R138, R128 ;  /* 0x0000008a9080723c */ /* 0x000fe60000001880 */
[----:B------:R-:W-:Y:S02]  /*16880*/  FADD.FTZ R233, R233, R236 ;  /* 0x000000ece9e97221 */ /* 0x000fe40000010000 */
[----:B------:R-:W-:Y:S02]  /*16890*/  FADD.FTZ R227, R227, R232 ;  /* 0x000000e8e3e37221 */ /* 0x000fe40000010000 */
[----:B------:R-:W-:Y:S01]  /*168a0*/  FADD.FTZ R234, R234, R233 ;  /* 0x000000e9eaea7221 */ /* 0x000fe20000010000 */
[C---:B--2---:R-:W-:Y:S01]  /*168b0*/  HMMA.16816.F32 R144, R152.reuse, R132, R4 ;  /* 0x000000849890723c */ /* 0x044fe20000001804 */
[----:B------:R-:W1:Y:S04]  /*168c0*/  LDSM.16.MT88.4 R4, [R211+0x9880] ;  /* 0x00988000d304783b */ /* 0x000e680000004200 */
[----:B------:R-:W-:Y:S02]  /*168d0*/  FADD.FTZ R2, R230, R227 ;  /* 0x000000e3e6027221 */ /* 0x000fe40000010000 */
[----:B------:R-:W-:Y:S01]  /*168e0*/  FADD.FTZ R234, R231, R234 ;  /* 0x000000eae7ea7221 */ /* 0x000fe20000010000 */
[C---:B------:R-:W-:Y:S01]  /*168f0*/  HMMA.16816.F32 R140, R152.reuse, R134, R8 ;  /* 0x00000086988c723c */ /* 0x040fe20000001808 */
[----:B------:R-:W2:Y:S03]  /*16900*/  LDSM.16.MT88.4 R8, [R205+0x9880] ;  /* 0x00988000cd08783b */ /* 0x000ea60000004200 */
[----:B------:R-:W-:Y:S01]  /*16910*/  FADD.FTZ R2, R149, R2 ;  /* 0x0000000295027221 */ /* 0x000fe20000010000 */
[----:B------:R-:W-:Y:S01]  /*16920*/  MOV R149, R148 ;  /* 0x0000009400957202 */ /* 0x000fe20000000f00 */
[----:B------:R-:W-:Y:S02]  /*16930*/  FADD.FTZ R235, R235, R234 ;  /* 0x000000eaebeb7221 */ /* 0x000fe40000010000 */
[C---:B------:R-:W-:Y:S01]  /*16940*/  HMMA.16816.F32 R136, R152.reuse, R156, R12 ;  /* 0x0000009c9888723c */ /* 0x040fe2000000180c */
[----:B------:R-:W4:Y:S03]  /*16950*/  LDSM.16.MT88.4 R12, [R205+0xa880] ;  /* 0x00a88000cd0c783b */ /* 0x000f260000004200 */
[----:B------:R-:W-:Y:S02]  /*16960*/  FADD.FTZ R239, R239, R2 ;  /* 0x00000002efef7221 */ /* 0x000fe40000010000 */
[----:B------:R-:W-:Y:S02]  /*16970*/  FADD.FTZ R238, R238, R235 ;  /* 0x000000ebeeee7221 */ /* 0x000fe40000010000 */
[C---:B------:R-:W-:Y:S01]  /*16980*/  HMMA.16816.F32 R132, R152.reuse, R158, R16 ;  /* 0x0000009e9884723c */ /* 0x040fe20000001810 */
[----:B------:R-:W5:Y:S03]  /*16990*/  LDSM.16.MT88.4 R16, [R205+0xb880] ;  /* 0x00b88000cd10783b */ /* 0x000f660000004200 */
[----:B------:R-:W-:Y:S02]  /*169a0*/  FADD.FTZ R242, R242, R239 ;  /* 0x000000eff2f27221 */ /* 0x000fe40000010000 */
[----:B------:R-:W-:Y:S02]  /*169b0*/  FADD.FTZ R237, R237, R238 ;  /* 0x000000eeeded7221 */ /* 0x000fe40000010000 */
[C---:B---3--:R-:W-:Y:S01]  /*169c0*/  HMMA.16816.F32 R20, R152.reuse, R160, R20 ;  /* 0x000000a09814723c */ /* 0x048fe20000001814 */
[----:B------:R-:W3:Y:S03]  /*169d0*/  LDSM.16.MT88.4 R156, [R204+0xb880] ;  /* 0x00b88000cc9c783b */ /* 0x000ee60000004200 */
[----:B------:R-:W-:Y:S02]  /*169e0*/  FADD.FTZ R151, R151, R242 ;  /* 0x000000f297977221 */ /* 0x000fe40000010000 */
[----:B------:R-:W-:Y:S02]  /*169f0*/  FADD.FTZ R226, R240, R237 ;  /* 0x000000edf0e27221 */ /* 0x000fe40000010000 */
[C---:B------:R-:W-:Y:S04]  /*16a00*/  HMMA.16816.F32 R24, R152.reuse, R162, R24 ;  /* 0x000000a29818723c */ /* 0x040fe80000001818 */
[----:B------:R-:W-:Y:S04]  /*16a10*/  FADD.FTZ R225, R150, R151 ;  /* 0x0000009796e17221 */ /* 0x000fe80000010000 */
[C---:B------:R-:W-:Y:S08]  /*16a20*/  HMMA.16816.F32 R28, R152.reuse, R164, R28 ;  /* 0x000000a4981c723c */ /* 0x040ff0000000181c */
[C---:B------:R-:W-:Y:S08]  /*16a30*/  HMMA.16816.F32 R32, R152.reuse, R166, R32 ;  /* 0x000000a69820723c */ /* 0x040ff00000001820 */
[C---:B-1----:R-:W-:Y:S08]  /*16a40*/  HMMA.16816.F32 R36, R152.reuse, R4, R36 ;  /* 0x000000049824723c */ /* 0x042ff00000001824 */
[C---:B------:R-:W-:Y:S08]  /*16a50*/  HMMA.16816.F32 R40, R152.reuse, R6, R40 ;  /* 0x000000069828723c */ /* 0x040ff00000001828 */
[C---:B------:R-:W-:Y:S08]  /*16a60*/  HMMA.16816.F32 R44, R152.reuse, R168, R44 ;  /* 0x000000a8982c723c */ /* 0x040ff0000000182c */
[C---:B------:R-:W-:Y:S08]  /*16a70*/  HMMA.16816.F32 R48, R152.reuse, R170, R48 ;  /* 0x000000aa9830723c */ /* 0x040ff00000001830 */
[C---:B--2---:R-:W-:Y:S08]  /*16a80*/  HMMA.16816.F32 R52, R152.reuse, R8, R52 ;  /* 0x000000089834723c */ /* 0x044ff00000001834 */
        /* <DEDUP_REMOVED lines=17> */
[C---:B---3--:R-:W-:Y:S08]  /*16ba0*/  HMMA.16816.F32 R124, R152.reuse, R156, R124 ;  /* 0x0000009c987c723c */ /* 0x048ff0000000187c */
[----:B------:R-:W-:Y:S01]  /*16bb0*/  HMMA.16816.F32 R128, R152, R158, R128 ;  /* 0x0000009e9880723c */ /* 0x000fe20000001880 */
[----:B------:R-:W-:-:S07]  /*16bc0*/  @P0 BRA `(.L_x_441) ;  /* 0xffffdef000000947 */ /* 0x000fce000383ffff */
.L_x_440:
[----:B------:R-:W-:-:S06]  /*16bd0*/  UISETP.GE.AND UP0, UPT, UR13, UR6, UPT ;  /* 0x000000060d00728c */ /* 0x000fcc000bf06270 */
[----:B------:R-:W-:-:S13]  /*16be0*/  PLOP3.LUT P0, PT, PT, PT, UP0, 0x80, 0x0 ;  /* 0x000000000000781c */ /* 0x000fda0003f0f008 */
[----:B------:R-:W-:Y:S05]  /*16bf0*/  @!P0 BRA `(.L_x_442) ;  /* 0x000029e000008947 */ /* 0x000fea0003800000 */
[----:B------:R-:W-:Y:S01]  /*16c00*/  UMOV UR8, 0x5 ;  /* 0x0000000500087882 */ /* 0x000fe20000000000 */
[----:B------:R-:W-:Y:S01]  /*16c10*/  MOV R2, R148 ;  /* 0x0000009400027202 */ /* 0x000fe20000000f00 */
[----:B------:R-:W-:Y:S01]  /*16c20*/  ULDC.64 UR4, c[0x0][0x208] ;  /* 0x0000820000047ab9 */ /* 0x000fe20000000a00 */
[----:B------:R-:W-:Y:S01]  /*16c30*/  MOV R3, R0 ;  /* 0x0000000000037202 */ /* 0x000fe20000000f00 */
[----:B------:R-:W-:Y:S01]  /*16c40*/  USHF.L.U64.HI UR8, UR4, UR8, UR5 ;  /* 0x0000000804087299 */ /* 0x000fe20008010205 */
[----:B------:R-:W-:Y:S01]  /*16c50*/  MOV R220, R228 ;  /* 0x000000e400dc7202 */ /* 0x000fe20000000f00 */
[----:B------:R-:W-:-:S03]  /*16c60*/  USHF.L.U32 UR10, UR4, 0x5, URZ ;  /* 0x00000005040a7899 */ /* 0x000fc6000800063f */
[----:B------:R-:W-:Y:S02]  /*16c70*/  ULDC.64 UR4, c[0x0][0x1e0] ;  /* 0x0000780000047ab9 */ /* 0x000fe40000000a00 */
.L_x_451:
[----:B------:R-:W-:Y:S04]  /*16c80*/  DEPBAR.LE SB0, 0x0 ;  /* 0x000080000000791a */ /* 0x000fe80000000000 */
[----:B------:R-:W-:Y:S01]  /*16c90*/  BAR.SYNC.DEFER_BLOCKING 0x0 ;  /* 0x0000000000007b1d */ /* 0x000fe20000010000 */
[----:B------:R-:W-:Y:S01]  /*16ca0*/  USHF.R.S32.HI UR11, URZ, 0x1f, UR13 ;  /* 0x0000001f3f0b7899 */ /* 0x000fe2000801140d */
[----:B------:R-:W-:Y:S01]  /*16cb0*/  IMAD.U32 R5, RZ, RZ, UR10 ;  /* 0x0000000aff057e24 */ /* 0x000fe2000f8e00ff */
[----:B------:R-:W-:Y:S01]  /*16cc0*/  UIMAD UR9, UR8, UR13, URZ ;  /* 0x0000000d080972a4 */ /* 0x000fe2000f8e023f */
[----:B------:R-:W-:Y:S01]  /*16cd0*/  LOP3.LUT P2, RZ, R215, 0x4, RZ, 0xc0, !PT ;  /* 0x00000004d7ff7812 */ /* 0x000fe2000784c0ff */
[----:B------:R-:W-:Y:S01]  /*16ce0*/  UISETP.GT.AND UP0, UPT, UR13, UR6, UPT ;  /* 0x000000060d00728c */ /* 0x000fe2000bf04270 */
[----:B------:R-:W-:Y:S01]  /*16cf0*/  IMAD.WIDE.U32 R4, R5, UR13, R220 ;  /* 0x0000000d05047c25 */ /* 0x000fe2000f8e00dc */
[----:B------:R-:W-:Y:S01]  /*16d00*/  UIMAD UR9, UR11, UR10, UR9 ;  /* 0x0000000a0b0972a4 */ /* 0x000fe2000f8e0209 */
[C---:B------:R-:W-:Y:S02]  /*16d10*/  LOP3.LUT P1, RZ, R215.reuse, 0x2, RZ, 0xc0, !PT ;  /* 0x00000002d7ff7812 */ /* 0x040fe4000782c0ff */
[----:B------:R-:W-:Y:S02]  /*16d20*/  LOP3.LUT P5, RZ, R215, 0x1, RZ, 0xc0, !PT ;  /* 0x00000001d7ff7812 */ /* 0x000fe400078ac0ff */
[C---:B------:R-:W-:Y:S02]  /*16d30*/  LEA R180, P0, R4.reuse, c[0x0][0x1f8], 0x1 ;  /* 0x00007e0004b47a11 */ /* 0x040fe400078008ff */
[----:B------:R-:W-:Y:S02]  /*16d40*/  IADD3 R0, R5, UR9, RZ ;  /* 0x0000000905007c10 */ /* 0x000fe4000fffe0ff */
[----:B------:R-:W-:Y:S01]  /*16d50*/  PLOP3.LUT P3, PT, PT, PT, UP0, 0x80, 0x0 ;  /* 0x000000000000781c */ /* 0x000fe20003f6f008 */
[----:B------:R-:W-:Y:S01]  /*16d60*/  @UP0 UIADD3 UR11, UR13, -0x1, URZ ;  /* 0xffffffff0d0b0890 */ /* 0x000fe2000fffe03f */
[----:B------:R-:W-:Y:S02]  /*16d70*/  LEA.HI.X R181, R4, c[0x0][0x1fc], R0, 0x1, P0 ;  /* 0x00007f0004b57a11 */ /* 0x000fe400000f0c00 */
[----:B------:R-:W-:Y:S01]  /*16d80*/  PLOP3.LUT P4, PT, PT, PT, UP0, 0x80, 0x0 ;  /* 0x000000000000781c */ /* 0x000fe20003f8f008 */
[----:B------:R-:W-:Y:S01]  /*16d90*/  @UP0 UIMAD.WIDE.U32 UR14, UR11, UR4, URZ ;  /* 0x000000040b0e02a5 */ /* 0x000fe2000f8e003f */
[----:B------:R-:W-:Y:S01]  /*16da0*/  LOP3.LUT P4, RZ, R215, 0x2, RZ, 0xc0, !PT ;  /* 0x00000002d7ff7812 */ /* 0x000fe2000788c0ff */
[----:B------:R-:W-:Y:S01]  /*16db0*/  @UP0 USHF.R.S32.HI UR9, URZ, 0x1f, UR11 ;  /* 0x0000001f3f090899 */ /* 0x000fe2000801140b */
[----:B------:R-:W-:Y:S01]  /*16dc0*/  LDSM.16.M88.4 R16, [R214+0x10080] ;  /* 0x01008000d610783b */ /* 0x000fe20000000200 */
[----:B------:R-:W-:Y:S02]  /*16dd0*/  PLOP3.LUT P0, PT, PT, PT, UP0, 0x80, 0x0 ;  /* 0x000000000000781c */ /* 0x000fe40003f0f008 */
[----:B------:R-:W-:Y:S02]  /*16de0*/  @UP0 UIMAD UR9, UR9, UR4, URZ ;  /* 0x00000004090902a4 */ /* 0x000fe4000f8e023f */
[----:B------:R-:W1:Y:S02]  /*16df0*/  LDSM.16.M88.4 R8, [R213+0xc080] ;  /* 0x00c08000d508783b */ /* 0x000e640000000200 */
[----:B------:R-:W-:Y:S03]  /*16e00*/  @UP0 UIMAD UR9, UR11, UR5, UR9 ;  /* 0x000000050b0902a4 */ /* 0x000fe6000f8e0209 */
[----:B------:R-:W2:Y:S01]  /*16e10*/  LDSM.16.M88.4 R148, [R213+0xc880] ;  /* 0x00c88000d594783b */ /* 0x000ea20000000200 */
[----:B------:R-:W-:Y:S04]  /*16e20*/  @UP0 UIADD3 UR9, UR15, UR9, URZ ;  /* 0x000000090f090290 */ /* 0x000fe8000fffe03f */
[----:B------:R-:W-:Y:S05]  /*16e30*/  LDSM.16.M88.4 R152, [R210+0x10080] ;  /* 0x01008000d298783b */ /* 0x000fea0000000200 */
[----:B------:R-:W3:Y:S05]  /*16e40*/  LDSM.16.M88.4 R156, [R212] ;  /* 0x00000000d49c783b */ /* 0x000eea0000000200 */
[----:B------:R-:W4:Y:S05]  /*16e50*/  LDSM.16.M88.4 R160, [R203] ;  /* 0x00000000cba0783b */ /* 0x000f2a0000000200 */
[----:B------:R-:W-:Y:S01]  /*16e60*/  @!PT LDS RZ, [RZ] ;  /* 0x00000000fffff984 */ /* 0x000fe20000000800 */
[----:B------:R-:W-:Y:S01]  /*16e70*/  @!PT LDS RZ, [RZ] ;  /* 0x00000000fffff984 */ /* 0x000fe20000000800 */
[----:B------:R-:W-:Y:S01]  /*16e80*/  @!PT LDS RZ, [RZ] ;  /* 0x00000000fffff984 */ /* 0x000fe20000000800 */
[----:B------:R2:W-:Y:S05]  /*16e90*/  LDGSTS.E.BYPASS.LTC128B.128 [R218+0x8080], [R180.64], !P6 ;  /* 0x08080000b4da7fae */ /* 0x0005ea000f101d5e */
[----:B------:R3:W-:Y:S01]  /*16ea0*/  LDGSTS.E.BYPASS.LTC128B.128 [R218+0x9080], [R180.64+0x80], !P2 ;  /* 0x09080080b4da7fae */ /* 0x0007e2000d101d5e */
[----:B------:R-:W-:Y:S04]  /*16eb0*/  PLOP3.LUT P2, PT, PT, PT, UP0, 0x80, 0x0 ;  /* 0x000000000000781c */ /* 0x000fe80003f4f008 */
[----:B------:R3:W-:Y:S01]  /*16ec0*/  LDGSTS.E.BYPASS.LTC128B.128 [R218+0xa080], [R180.64+0x100], !P1 ;  /* 0x0a080100b4da7fae */ /* 0x0007e2000c901d5e */
[C---:B-1----:R-:W-:Y:S04]  /*16ed0*/  HMMA.16816.F32 R4, R16.reuse, R8, RZ ;  /* 0x000000081004723c */ /* 0x042fe800000018ff */
[----:B------:R1:W-:Y:S05]  /*16ee0*/  LDGSTS.E.BYPASS.LTC128B.128 [R218+0xb080], [R180.64+0x180], !P5 ;  /* 0x0b080180b4da7fae */ /* 0x0003ea000e901d5e */
[----:B------:R-:W-:Y:S01]  /*16ef0*/  LDSM.16.M88.4 R164, [R209+0x10080] ;  /* 0x01008000d1a4783b */ /* 0x000fe20000000200 */
[C---:B------:R-:W-:Y:S04]  /*16f00*/  HMMA.16816.F32 R8, R16.reuse, R10, RZ ;  /* 0x0000000a1008723c */ /* 0x040fe800000018ff */
[----:B------:R-:W0:Y:S04]  /*16f10*/  LDGDEPBAR ;  /* 0x00000000000079af */ /* 0x000e280000000000 */
[C---:B--2---:R-:W-:Y:S01]  /*16f20*/  HMMA.16816.F32 R12, R16.reuse, R148, RZ ;  /* 0x00000094100c723c */ /* 0x044fe200000018ff */
[----:B------:R-:W2:Y:S05]  /*16f30*/  LDSM.16.M88.4 R168, [R208+0xc080] ;  /* 0x00c08000d0a8783b */ /* 0x000eaa0000000200 */
[----:B------:R-:W-:Y:S02]  /*16f40*/  LDSM.16.M88.4 R172, [R207+0x10080] ;  /* 0x01008000cfac783b */ /* 0x000fe40000000200 */
[----:B------:R-:W-:Y:S03]  /*16f50*/  HMMA.16816.F32 R16, R16, R150, RZ ;  /* 0x000000961010723c */ /* 0x000fe600000018ff */
[----:B------:R-:W5:Y:S05]  /*16f60*/  LDSM.16.M88.4 R148, [R208+0xc880] ;  /* 0x00c88000d094783b */ /* 0x000f6a0000000200 */
[C---:B---3--:R-:W-:Y:S01]  /*16f70*/  HMMA.16816.F32 R4, R152.reuse, R156, R4 ;  /* 0x0000009c9804723c */ /* 0x048fe20000001804 */
[----:B------:R-:W3:Y:S07]  /*16f80*/  LDSM.16.M88.4 R176, [R202] ;  /* 0x00000000cab0783b */ /* 0x000eee0000000200 */
[C---:B------:R-:W-:Y:S01]  /*16f90*/  HMMA.16816.F32 R8, R152.reuse, R158, R8 ;  /* 0x0000009e9808723c */ /* 0x040fe20000001808 */
[----:B------:R-:W-:Y:S07]  /*16fa0*/  LDSM.16.M88.4 R156, [R214+0x14080] ;  /* 0x01408000d69c783b */ /* 0x000fee0000000200 */
[C---:B----4-:R-:W-:Y:S08]  /*16fb0*/  HMMA.16816.F32 R12, R152.reuse, R160, R12 ;  /* 0x000000a0980c723c */ /* 0x050ff0000000180c */
[----:B------:R-:W-:Y:S01]  /*16fc0*/  HMMA.16816.F32 R16, R152, R162, R16 ;  /* 0x000000a29810723c */ /* 0x000fe20000001810 */
[----:B------:R-:W4:Y:S05]  /*16fd0*/  LDSM.16.M88.4 R152, [R202+0x800] ;  /* 0x00080000ca98783b */ /* 0x000f2a0000000200 */
[----:B------:R-:W1:Y:S02]  /*16fe0*/  LDSM.16.M88.4 R160, [R213+0xd080] ;  /* 0x00d08000d5a0783b */ /* 0x000e640000000200 */
[C---:B--2---:R-:W-:Y:S08]  /*16ff0*/  HMMA.16816.F32 R4, R164.reuse, R168, R4 ;  /* 0x000000a8a404723c */ /* 0x044ff00000001804 */
[C---:B------:R-:W-:Y:S01]  /*17000*/  HMMA.16816.F32 R8, R164.reuse, R170, R8 ;  /* 0x000000aaa408723c */ /* 0x040fe20000001808 */
[----:B------:R-:W-:Y:S07]  /*17010*/  LDSM.16.M88.4 R168, [R201] ;  /* 0x00000000c9a8783b */ /* 0x000fee0000000200 */
[C---:B-----5:R-:W-:Y:S08]  /*17020*/  HMMA.16816.F32 R12, R164.reuse, R148, R12 ;  /* 0x00000094a40c723c */ /* 0x060ff0000000180c */
[----:B------:R-:W-:Y:S01]  /*17030*/  HMMA.16816.F32 R16, R164, R150, R16 ;  /* 0x00000096a410723c */ /* 0x000fe20000001810 */
[----:B------:R-:W2:Y:S05]  /*17040*/  LDSM.16.M88.4 R148, [R213+0xd880] ;  /* 0x00d88000d594783b */ /* 0x000eaa0000000200 */
[----:B------:R-:W5:Y:S02]  /*17050*/  LDSM.16.M88.4 R164, [R210+0x14080] ;  /* 0x01408000d2a4783b */ /* 0x000f640000000200 */
[C---:B---3--:R-:W-:Y:S08]  /*17060*/  HMMA.16816.F32 R4, R172.reuse, R176, R4 ;  /* 0x000000b0ac04723c */ /* 0x048ff00000001804 */
[C---:B------:R-:W-:Y:S01]  /*17070*/  HMMA.16816.F32 R8, R172.reuse, R178, R8 ;  /* 0x000000b2ac08723c */ /* 0x040fe20000001808 */
[----:B------:R-:W-:Y:S07]  /*17080*/  LDSM.16.M88.4 R176, [R208+0xd080] ;  /* 0x00d08000d0b0783b */ /* 0x000fee0000000200 */
[C---:B----4-:R-:W-:Y:S08]  /*17090*/  HMMA.16816.F32 R12, R172.reuse, R152, R12 ;  /* 0x00000098ac0c723c */ /* 0x050ff0000000180c */
[----:B------:R-:W-:Y:S01]  /*170a0*/  HMMA.16816.F32 R16, R172, R154, R16 ;  /* 0x0000009aac10723c */ /* 0x000fe20000001810 */
[----:B------:R-:W3:Y:S05]  /*170b0*/  LDSM.16.M88.4 R152, [R200] ;  /* 0x00000000c898783b */ /* 0x000eea0000000200 */
[----:B------:R-:W4:Y:S02]  /*170c0*/  LDSM.16.M88.4 R172, [R209+0x14080] ;  /* 0x01408000d1ac783b */ /* 0x000f240000000200 */
[C---:B-1----:R-:W-:Y:S08]  /*170d0*/  HMMA.16816.F32 R4, R156.reuse, R160, R4 ;  /* 0x000000a09c04723c */ /* 0x042ff00000001804 */
[C---:B------:R-:W-:Y:S01]  /*170e0*/  HMMA.16816.F32 R8, R156.reuse, R162, R8 ;  /* 0x000000a29c08723c */ /* 0x040fe20000001808 */
[----:B------:R-:W-:Y:S07]  /*170f0*/  LDSM.16.M88.4 R160, [R202+0x1000] ;  /* 0x00100000caa0783b */ /* 0x000fee0000000200 */
[C---:B--2---:R-:W-:Y:S08]  /*17100*/  HMMA.16816.F32 R12, R156.reuse, R148, R12 ;  /* 0x000000949c0c723c */ /* 0x044ff0000000180c */
[----:B------:R-:W-:Y:S01]  /*17110*/  HMMA.16816.F32 R16, R156, R150, R16 ;  /* 0x000000969c10723c */ /* 0x000fe20000001810 */
[----:B------:R-:W1:Y:S05]  /*17120*/  LDSM.16.M88.4 R148, [R208+0xd880] ;  /* 0x00d88000d094783b */ /* 0x000e6a0000000200 */
[----:B------:R-:W2:Y:S02]  /*17130*/  LDSM.16.M88.4 R156, [R207+0x14080] ;  /* 0x01408000cf9c783b */ /* 0x000ea40000000200 */
[C---:B-----5:R-:W-:Y:S08]  /*17140*/  HMMA.16816.F32 R4, R164.reuse, R168, R4 ;  /* 0x000000a8a404723c */ /* 0x060ff00000001804 */
[C---:B------:R-:W-:Y:S01]  /*17150*/  HMMA.16816.F32 R8, R164.reuse, R170, R8 ;  /* 0x000000aaa408723c */ /* 0x040fe20000001808 */
[----:B------:R-:W-:Y:S07]  /*17160*/  LDSM.16.M88.4 R168, [R213+0xe080] ;  /* 0x00e08000d5a8783b */ /* 0x000fee0000000200 */
[C---:B---3--:R-:W-:Y:S08]  /*17170*/  HMMA.16816.F32 R12, R164.reuse, R152, R12 ;  /* 0x00000098a40c723c */ /* 0x048ff0000000180c */
[----:B------:R-:W-:Y:S01]  /*17180*/  HMMA.16816.F32 R16, R164, R154, R16 ;  /* 0x0000009aa410723c */ /* 0x000fe20000001810 */
[----:B------:R-:W3:Y:S05]  /*17190*/  LDSM.16.M88.4 R152, [R202+0x1800] ;  /* 0x00180000ca98783b */ /* 0x000eea0000000200 */
[----:B------:R-:W5:Y:S02]  /*171a0*/  LDSM.16.M88.4 R164, [R214+0x18080] ;  /* 0x01808000d6a4783b */ /* 0x000f640000000200 */
[C---:B----4-:R-:W-:Y:S08]  /*171b0*/  HMMA.16816.F32 R4, R172.reuse, R176, R4 ;  /* 0x000000b0ac04723c */ /* 0x050ff00000001804 */
[C---:B------:R-:W-:Y:S01]  /*171c0*/  HMMA.16816.F32 R8, R172.reuse, R178, R8 ;  /* 0x000000b2ac08723c */ /* 0x040fe20000001808 */
[----:B------:R-:W-:Y:S07]  /*171d0*/  LDSM.16.M88.4 R176, [R199] ;  /* 0x00000000c7b0783b */ /* 0x000fee0000000200 */
[C---:B-1----:R-:W-:Y:S08]  /*171e0*/  HMMA.16816.F32 R12, R172.reuse, R148, R12 ;  /* 0x00000094ac0c723c */ /* 0x042ff0000000180c */
[----:B------:R-:W-:Y:S01]  /*171f0*/  HMMA.16816.F32 R16, R172, R150, R16 ;  /* 0x00000096ac10723c */ /* 0x000fe20000001810 */
[----:B------:R-:W1:Y:S05]  /*17200*/  LDSM.16.M88.4 R148, [R213+0xe880] ;  /* 0x00e88000d594783b */ /* 0x000e6a0000000200 */
[----:B------:R-:W4:Y:S02]  /*17210*/  LDSM.16.M88.4 R172, [R210+0x18080] ;  /* 0x01808000d2ac783b */ /* 0x000f240000000200 */
[C---:B--2---:R-:W-:Y:S08]  /*17220*/  HMMA.16816.F32 R4, R156.reuse, R160, R4 ;  /* 0x000000a09c04723c */ /* 0x044ff00000001804 */
[C---:B------:R-:W-:Y:S01]  /*17230*/  HMMA.16816.F32 R8, R156.reuse, R162, R8 ;  /* 0x000000a29c08723c */ /* 0x040fe20000001808 */
[----:B------:R-:W-:Y:S07]  /*17240*/  LDSM.16.M88.4 R160, [R208+0xe080] ;  /* 0x00e08000d0a0783b */ /* 0x000fee0000000200 */
[C---:B---3--:R-:W-:Y:S08]  /*17250*/  HMMA.16816.F32 R12, R156.reuse, R152, R12 ;  /* 0x000000989c0c723c */ /* 0x048ff0000000180c */
[----:B------:R-:W-:Y:S01]  /*17260*/  HMMA.16816.F32 R16, R156, R154, R16 ;  /* 0x0000009a9c10723c */ /* 0x000fe20000001810 */
[----:B------:R-:W2:Y:S05]  /*17270*/  LDSM.16.M88.4 R152, [R198] ;  /* 0x00000000c698783b */ /* 0x000eaa0000000200 */
[----:B------:R-:W3:Y:S02]  /*17280*/  LDSM.16.M88.4 R156, [R209+0x18080] ;  /* 0x01808000d19c783b */ /* 0x000ee40000000200 */
[C---:B-----5:R-:W-:Y:S08]  /*17290*/  HMMA.16816.F32 R4, R164.reuse, R168, R4 ;  /* 0x000000a8a404723c */ /* 0x060ff00000001804 */
[C---:B------:R-:W-:Y:S01]  /*172a0*/  HMMA.16816.F32 R8, R164.reuse, R170, R8 ;  /* 0x000000aaa408723c */ /* 0x040fe20000001808 */
[----:B------:R-:W-:Y:S07]  /*172b0*/  LDSM.16.M88.4 R168, [R202+0x2000] ;  /* 0x00200000caa8783b */ /* 0x000fee0000000200 */
[C---:B-1----:R-:W-:Y:S08]  /*172c0*/  HMMA.16816.F32 R12, R164.reuse, R148, R12 ;  /* 0x00000094a40c723c */ /* 0x042ff0000000180c */
[----:B------:R-:W-:Y:S01]  /*172d0*/  HMMA.16816.F32 R16, R164, R150, R16 ;  /* 0x00000096a410723c */ /* 0x000fe20000001810 */
[----:B------:R-:W1:Y:S05]  /*172e0*/  LDSM.16.M88.4 R148, [R208+0xe880] ;  /* 0x00e88000d094783b */ /* 0x000e6a0000000200 */
[----:B------:R-:W5:Y:S02]  /*172f0*/  LDSM.16.M88.4 R164, [R207+0x18080] ;  /* 0x01808000cfa4783b */ /* 0x000f640000000200 */
[C---:B----4-:R-:W-:Y:S08]  /*17300*/  HMMA.16816.F32 R4, R172.reuse, R176, R4 ;  /* 0x000000b0ac04723c */ /* 0x050ff00000001804 */
[C---:B------:R-:W-:Y:S01]  /*17310*/  HMMA.16816.F32 R8, R172.reuse, R178, R8 ;  /* 0x000000b2ac08723c */ /* 0x040fe20000001808 */
[----:B------:R-:W-:Y:S07]  /*17320*/  LDSM.16.M88.4 R176, [R213+0xf080] ;  /* 0x00f08000d5b0783b */ /* 0x000fee0000000200 */
[C---:B--2---:R-:W-:Y:S08]  /*17330*/  HMMA.16816.F32 R12, R172.reuse, R152, R12 ;  /* 0x00000098ac0c723c */ /* 0x044ff0000000180c */
[----:B------:R-:W-:Y:S01]  /*17340*/  HMMA.16816.F32 R16, R172, R154, R16 ;  /* 0x0000009aac10723c */ /* 0x000fe20000001810 */
[----:B------:R-:W2:Y:S05]  /*17350*/  LDSM.16.M88.4 R152, [R202+0x2800] ;  /* 0x00280000ca98783b */ /* 0x000eaa0000000200 */
[----:B------:R-:W4:Y:S02]  /*17360*/  LDSM.16.M88.4 R172, [R214+0x1c080] ;  /* 0x01c08000d6ac783b */ /* 0x000f240000000200 */
[C---:B---3--:R-:W-:Y:S08]  /*17370*/  HMMA.16816.F32 R4, R156.reuse, R160, R4 ;  /* 0x000000a09c04723c */ /* 0x048ff00000001804 */
[C---:B------:R-:W-:Y:S01]  /*17380*/  HMMA.16816.F32 R8, R156.reuse, R162, R8 ;  /* 0x000000a29c08723c */ /* 0x040fe20000001808 */
[----:B------:R-:W-:Y:S07]  /*17390*/  LDSM.16.M88.4 R160, [R197] ;  /* 0x00000000c5a0783b */ /* 0x000fee0000000200 */
[C---:B-1----:R-:W-:Y:S08]  /*173a0*/  HMMA.16816.F32 R12, R156.reuse, R148, R12 ;  /* 0x000000949c0c723c */ /* 0x042ff0000000180c */
[----:B------:R-:W-:Y:S01]  /*173b0*/  HMMA.16816.F32 R16, R156, R150, R16 ;  /* 0x000000969c10723c */ /* 0x000fe20000001810 */
[----:B------:R-:W1:Y:S05]  /*173c0*/  LDSM.16.M88.4 R148, [R213+0xf880] ;  /* 0x00f88000d594783b */ /* 0x000e6a0000000200 */
[----:B------:R-:W3:Y:S02]  /*173d0*/  LDSM.16.M88.4 R156, [R210+0x1c080] ;  /* 0x01c08000d29c783b */ /* 0x000ee40000000200 */
[C---:B-----5:R-:W-:Y:S08]  /*173e0*/  HMMA.16816.F32 R4, R164.reuse, R168, R4 ;  /* 0x000000a8a404723c */ /* 0x060ff00000001804 */
[C---:B------:R-:W-:Y:S01]  /*173f0*/  HMMA.16816.F32 R8, R164.reuse, R170, R8 ;  /* 0x000000aaa408723c */ /* 0x040fe20000001808 */
[----:B------:R-:W-:Y:S07]  /*17400*/  LDSM.16.M88.4 R168, [R208+0xf080] ;  /* 0x00f08000d0a8783b */ /* 0x000fee0000000200 */
[C---:B--2---:R-:W-:Y:S08]  /*17410*/  HMMA.16816.F32 R12, R164.reuse, R152, R12 ;  /* 0x00000098a40c723c */ /* 0x044ff0000000180c */
[----:B------:R-:W-:Y:S01]  /*17420*/  HMMA.16816.F32 R16, R164, R154, R16 ;  /* 0x0000009aa410723c */ /* 0x000fe20000001810 */
[----:B------:R-:W2:Y:S05]  /*17430*/  LDSM.16.M88.4 R152, [R196] ;  /* 0x00000000c498783b */ /* 0x000eaa0000000200 */
[----:B------:R-:W5:Y:S02]  /*17440*/  LDSM.16.M88.4 R164, [R209+0x1c080] ;  /* 0x01c08000d1a4783b */ /* 0x000f640000000200 */
[C---:B----4-:R-:W-:Y:S08]  /*17450*/  HMMA.16816.F32 R4, R172.reuse, R176, R4 ;  /* 0x000000b0ac04723c */ /* 0x050ff00000001804 */
[C---:B------:R-:W-:Y:S01]  /*17460*/  HMMA.16816.F32 R8, R172.reuse, R178, R8 ;  /* 0x000000b2ac08723c */ /* 0x040fe20000001808 */
[----:B------:R-:W-:Y:S07]  /*17470*/  LDSM.16.M88.4 R176, [R202+0x3000] ;  /* 0x00300000cab0783b */ /* 0x000fee0000000200 */
[C---:B-1----:R-:W-:Y:S08]  /*17480*/  HMMA.16816.F32 R12, R172.reuse, R148, R12 ;  /* 0x00000094ac0c723c */ /* 0x042ff0000000180c */
[----:B------:R-:W-:Y:S01]  /*17490*/  HMMA.16816.F32 R16, R172, R150, R16 ;  /* 0x00000096ac10723c */ /* 0x000fe20000001810 */
[----:B------:R-:W1:Y:S05]  /*174a0*/  LDSM.16.M88.4 R148, [R208+0xf880] ;  /* 0x00f88000d094783b */ /* 0x000e6a0000000200 */
[----:B------:R-:W4:Y:S02]  /*174b0*/  LDSM.16.M88.4 R172, [R207+0x1c080] ;  /* 0x01c08000cfac783b */ /* 0x000f240000000200 */
[C---:B---3--:R-:W-:Y:S08]  /*174c0*/  HMMA.16816.F32 R4, R156.reuse, R160, R4 ;  /* 0x000000a09c04723c */ /* 0x048ff00000001804 */
[C---:B------:R-:W-:Y:S08]  /*174d0*/  HMMA.16816.F32 R8, R156.reuse, R162, R8 ;  /* 0x000000a29c08723c */ /* 0x040ff00000001808 */
[C---:B--2---:R-:W-:Y:S08]  /*174e0*/  HMMA.16816.F32 R12, R156.reuse, R152, R12 ;  /* 0x000000989c0c723c */ /* 0x044ff0000000180c */
[----:B------:R-:W-:Y:S08]  /*174f0*/  HMMA.16816.F32 R16, R156, R154, R16 ;  /* 0x0000009a9c10723c */ /* 0x000ff00000001810 */
[C---:B-----5:R-:W-:Y:S08]  /*17500*/  HMMA.16816.F32 R4, R164.reuse, R168, R4 ;  /* 0x000000a8a404723c */ /* 0x060ff00000001804 */
[C---:B------:R-:W-:Y:S08]  /*17510*/  HMMA.16816.F32 R8, R164.reuse, R170, R8 ;  /* 0x000000aaa408723c */ /* 0x040ff00000001808 */
[C---:B-1----:R-:W-:Y:S08]  /*17520*/  HMMA.16816.F32 R12, R164.reuse, R148, R12 ;  /* 0x00000094a40c723c */ /* 0x042ff0000000180c */
[----:B------:R-:W-:Y:S01]  /*17530*/  HMMA.16816.F32 R16, R164, R150, R16 ;  /* 0x00000096a410723c */ /* 0x000fe20000001810 */
[----:B------:R-:W1:Y:S01]  /*17540*/  LDSM.16.M88.4 R148, [R202+0x3800] ;  /* 0x00380000ca94783b */ /* 0x000e620000000200 */
[----:B------:R-:W-:Y:S04]  /*17550*/  DEPBAR.LE SB0, 0x0 ;  /* 0x000080000000791a */ /* 0x000fe80000000000 */
[----:B------:R-:W-:Y:S02]  /*17560*/  BAR.SYNC.DEFER_BLOCKING 0x0 ;  /* 0x0000000000007b1d */ /* 0x000fe40000010000 */
[C---:B----4-:R-:W-:Y:S08]  /*17570*/  HMMA.16816.F32 R4, R172.reuse, R176, R4 ;  /* 0x000000b0ac04723c */ /* 0x050ff00000001804 */
        /* <DEDUP_REMOVED lines=10> */
[----:B------:R-:W-:Y:S02]  /*17620*/  FMUL.FTZ R6, R8, c[0x0][0x320] ;  /* 0x0000c80008067a20 */ /* 0x000fe40000410000 */
[----:B------:R-:W-:Y:S01]  /*17630*/  IMAD.U32 R148, RZ, RZ, UR14 ;  /* 0x0000000eff947e24 */ /* 0x000fe2000f8e00ff */
[----:B------:R-:W-:Y:S02]  /*17640*/  HMMA.16816.F32 R16, R172, R150, R16 ;  /* 0x00000096ac10723c */ /* 0x000fe40000001810 */
[----:B------:R-:W-:Y:S02]  /*17650*/  IMAD.U32 R149, RZ, RZ, UR15 ;  /* 0x0000000fff957e24 */ /* 0x000fe4000f8e00ff */
[C---:B------:R-:W-:Y:S01]  /*17660*/  @P0 LEA R10, P1, R148.reuse, R216, 0x5 ;  /* 0x000000d8940a0211 */ /* 0x040fe200078228ff */
[----:B------:R-:W-:Y:S01]  /*17670*/  IMAD.U32 R149, RZ, RZ, UR9 ;  /* 0x00000009ff957e24 */ /* 0x000fe2000f8e00ff */
[----:B------:R-:W3:Y:S01]  /*17680*/  MUFU.TANH R5, R154 ;  /* 0x0000009a00057308 */ /* 0x000ee20000002400 */
[----:B------:R-:W-:Y:S01]  /*17690*/  PLOP3.LUT P0, PT, PT, PT, UP0, 0x80, 0x0 ;  /* 0x000000000000781c */ /* 0x000fe20003f0f008 */
[----:B------:R-:W-:Y:S01]  /*176a0*/  FMUL.FTZ R8, R9, c[0x0][0x320] ;  /* 0x0000c80009087a20 */ /* 0x000fe20000410000 */
[----:B------:R-:W-:Y:S03]  /*176b0*/  USHF.L.U32 UR9, UR13, 0x5, URZ ;  /* 0x000000050d097899 */ /* 0x000fe6000800063f */
[----:B------:R-:W-:Y:S02]  /*176c0*/  FMUL.FTZ R9, R11, c[0x0][0x320] ;  /* 0x0000c8000b097a20 */ /* 0x000fe40000410000 */
[----:B------:R-:W-:Y:S02]  /*176d0*/  FMUL.FTZ R13, R13, c[0x0][0x320] ;  /* 0x0000c8000d0d7a20 */ /* 0x000fe40000410000 */
[----:B------:R-:W4:Y:S01]  /*176e0*/  MUFU.TANH R0, R0 ;  /* 0x0000000000007308 */ /* 0x000f220000002400 */
[----:B------:R-:W-:Y:S01]  /*176f0*/  @P2 LEA.HI.X R149, R148, R223, R149, 0x5, P1 ;  /* 0x000000df94952211 */ /* 0x000fe200008f2c95 */
[----:B------:R-:W-:Y:S01]  /*17700*/  FMUL.FTZ R14, R14, c[0x0][0x320] ;  /* 0x0000c8000e0e7a20 */ /* 0x000fe20000410000 */
[----:B------:R-:W-:Y:S01]  /*17710*/  PLOP3.LUT P2, PT, PT, PT, UP0, 0x80, 0x0 ;  /* 0x000000000000781c */ /* 0x000fe20003f4f008 */
[----:B------:R-:W-:Y:S01]  /*17720*/  FMUL.FTZ R15, R15, c[0x0][0x320] ;  /* 0x0000c8000f0f7a20 */ /* 0x000fe20000410000 */
[----:B------:R-:W-:Y:S01]  /*17730*/  @P0 LEA R148, P0, R10, c[0x0][0x1c8], 0x1 ;  /* 0x000072000a940a11 */ /* 0x000fe200078008ff */
[----:B------:R-:W-:Y:S01]  /*17740*/  FMUL.FTZ R12, R12, c[0x0][0x320] ;  /* 0x0000c8000c0c7a20 */ /* 0x000fe20000410000 */
[----:B------:R-:W-:Y:S01]  /*17750*/  PLOP3.LUT P1, PT, PT, PT, UP3, 0x80, 0x0 ;  /* 0x000000000000781c */ /* 0x000fe20003f2f038 */
[----:B------:R-:W-:Y:S02]  /*17760*/  FMUL.FTZ R16, R16, c[0x0][0x320] ;  /* 0x0000c80010107a20 */ /* 0x000fe40000410000 */
[----:B------:R5:W1:Y:S01]  /*17770*/  MUFU.TANH R166, R13 ;  /* 0x0000000d00a67308 */ /* 0x000a620000002400 */
[----:B------:R-:W-:Y:S02]  /*17780*/  FMUL.FTZ R17, R17, c[0x0][0x320] ;  /* 0x0000c80011117a20 */ /* 0x000fe40000410000 */
[----:B------:R-:W-:Y:S02]  /*17790*/  FMUL.FTZ R18, R18, c[0x0][0x320] ;  /* 0x0000c80012127a20 */ /* 0x000fe40000410000 */
[----:B------:R-:W-:Y:S02]  /*177a0*/  FMUL.FTZ R19, R19, c[0x0][0x320] ;  /* 0x0000c80013137a20 */ /* 0x000fe40000410000 */
[----:B------:R-:W-:Y:S01]  /*177b0*/  IMAD.U32 R11, RZ, RZ, UR9 ;  /* 0x00000009ff0b7e24 */ /* 0x000fe2000f8e00ff */
[----:B------:R-:W-:Y:S02]  /*177c0*/  @P2 LEA.HI.X R149, R10, c[0x0][0x1cc], R149, 0x1, P0 ;  /* 0x000073000a952a11 */ /* 0x000fe400000f0c95 */
[----:B------:R1:W1:Y:S01]  /*177d0*/  MUFU.TANH R165, R14 ;  /* 0x0000000e00a57308 */ /* 0x0002620000002400 */
[----:B------:R-:W-:Y:S01]  /*177e0*/  PLOP3.LUT P2, PT, PT, PT, UP0, 0x80, 0x0 ;  /* 0x000000000000781c */ /* 0x000fe20003f4f008 */
[----:B------:R-:W-:Y:S01]  /*177f0*/  @P1 IMAD.HI.U32 R10, R219, c[0x0][0x2c8], RZ ;  /* 0x0000b200db0a1a27 */ /* 0x000fe200078e00ff */
[----:B------:R-:W-:Y:S01]  /*17800*/  @!PT LDS RZ, [RZ] ;  /* 0x00000000fffff984 */ /* 0x000fe20000000800 */
[----:B------:R-:W-:Y:S01]  /*17810*/  @!PT LDS RZ, [RZ] ;  /* 0x00000000fffff984 */ /* 0x000fe20000000800 */
[----:B------:R-:W-:Y:S01]  /*17820*/  @!PT LDS RZ, [RZ] ;  /* 0x00000000fffff984 */ /* 0x000fe20000000800 */
[----:B------:R2:W-:Y:S01]  /*17830*/  @P3 LDGSTS.E.BYPASS.LTC128B.128 [R218+0xc080], [R148.64], !P6 ;  /* 0x0c08000094da3fae */ /* 0x0005e2000f101d5e */
[----:B------:R-:W-:Y:S02]  /*17840*/  LOP3.LUT P3, RZ, R215, 0x4, RZ, 0xc0, !PT ;  /* 0x00000004d7ff7812 */ /* 0x000fe4000786c0ff */
[----:B------:R-:W-:Y:S02]  /*17850*/  PLOP3.LUT P1, PT, PT, PT, UP0, 0x80, 0x0 ;  /* 0x000000000000781c */ /* 0x000fe40003f2f008 */
[----:B------:R-:W-:Y:S02]  /*17860*/  PLOP3.LUT P0, PT, PT, PT, UP3, 0x80, 0x0 ;  /* 0x000000000000781c */ /* 0x000fe40003f0f038 */
[----:B------:R2:W2:Y:S01]  /*17870*/  MUFU.TANH R163, R15 ;  /* 0x0000000f00a37308 */ /* 0x0004a20000002400 */
[----:B-----5:R-:W-:Y:S06]  /*17880*/  IMAD.MOV.U32 R13, RZ, RZ, R219 ;  /* 0x000000ffff0d7224 */ /* 0x020fec00078e00db */
[----:B------:R5:W-:Y:S03]  /*17890*/  @P2 LDGSTS.E.BYPASS.LTC128B.128 [R218+0xd080], [R148.64+0x80], !P3 ;  /* 0x0d08008094da2fae */ /* 0x000be6000d901d5e */
[----:B------:R3:W3:Y:S01]  /*178a0*/  MUFU.TANH R164, R16 ;  /* 0x0000001000a47308 */ /* 0x0006e20000002400 */
[----:B------:R-:W-:Y:S01]  /*178b0*/  @P0 SHF.R.U32.HI R13, RZ, c[0x0][0x2cc], R10 ;  /* 0x0000b300ff0d0a19 */ /* 0x000fe2000001160a */
[----:B------:R5:W-:Y:S01]  /*178c0*/  @P1 LDGSTS.E.BYPASS.LTC128B.128 [R218+0xe080], [R148.64+0x100], !P4 ;  /* 0x0e08010094da1fae */ /* 0x000be2000e101d5e */
[----:B------:R-:W-:Y:S01]  /*178d0*/  PLOP3.LUT P0, PT, PT, PT, UP0, 0x80, 0x0 ;  /* 0x000000000000781c */ /* 0x000fe20003f0f008 */
[----:B-1----:R-:W-:Y:S03]  /*178e0*/  IMAD.U32 R14, RZ, RZ, UR28 ;  /* 0x0000001cff0e7e24 */ /* 0x002fe6000f8e00ff */
[----:B------:R-:W1:Y:S03]  /*178f0*/  SHFL.IDX PT, R151, R13, RZ, 0x1c1f ;  /* 0x001c1fff0d977589 */ /* 0x000e6600000e0000 */
[----:B------:R4:W4:Y:S01]  /*17900*/  MUFU.TANH R162, R17 ;  /* 0x0000001100a27308 */ /* 0x0009220000002400 */
[----:B--2---:R-:W-:Y:S05]  /*17910*/  IADD3 R15, -R224, 0x1, -R11 ;  /* 0x00000001e00f7810 */ /* 0x004fea0007ffe90b */
[----:B------:R5:W-:Y:S01]  /*17920*/  @P0 LDGSTS.E.BYPASS.LTC128B.128 [R218+0xf080], [R148.64+0x180], !P5 ;  /* 0x0f08018094da0fae */ /* 0x000be2000e901d5e */
[----:B------:R-:W-:Y:S02]  /*17930*/  PLOP3.LUT P0, PT, PT, PT, UP2, 0x40, 0x0 ;  /* 0x000000000000781c */ /* 0x000fe40003f0e828 */
[----:B------:R-:W-:Y:S01]  /*17940*/  IADD3 R14, -R14, UR16, R15 ;  /* 0x000000100e0e7c10 */ /* 0x000fe2000fffe10f */
[----:B------:R-:W2:Y:S01]  /*17950*/  MUFU.TANH R6, R6 ;  /* 0x0000000600067308 */ /* 0x000ea20000002400 */
[----:B------:R-:W0:Y:S02]  /*17960*/  LDGDEPBAR ;  /* 0x00000000000079af */ /* 0x000e240000000000 */
[C---:B---3--:R-:W-:Y:S02]  /*17970*/  IADD3 R16, R14.reuse, c[0x0][0x328], RZ ;  /* 0x0000ca000e107a10 */ /* 0x048fe40007ffe0ff */
[----:B------:R-:W-:Y:S05]  /*17980*/  IADD3 R14, R14, UR7, RZ ;  /* 0x000000070e0e7c10 */ /* 0x000fea000fffe0ff */
[----:B------:R-:W3:Y:S01]  /*17990*/  MUFU.TANH R8, R8 ;  /* 0x0000000800087308 */ /* 0x000ee20000002400 */
[--C-:B-1----:R-:W-:Y:S02]  /*179a0*/  IMAD.IADD R15, R14, 0x1, R151.reuse ;  /* 0x000000010e0f7824 */ /* 0x102fe400078e0297 */
[----:B----4-:R-:W-:Y:S07]  /*179b0*/  IMAD.IADD R17, R16, 0x1, R151 ;  /* 0x0000000110117824 */ /* 0x010fee00078e0297 */
[----:B------:R-:W1:Y:S10]  /*179c0*/  MUFU.TANH R7, R7 ;  /* 0x0000000700077308 */ /* 0x000e740000002400 */
[----:B------:R-:W4:Y:S10]  /*179d0*/  MUFU.TANH R9, R9 ;  /* 0x0000000900097308 */ /* 0x000f340000002400 */
[----:B------:R1:W1:Y:S10]  /*179e0*/  MUFU.TANH R168, R12 ;  /* 0x0000000c00a87308 */ /* 0x0002740000002400 */
[----:B------:R1:W1:Y:S10]  /*179f0*/  MUFU.TANH R161, R18 ;  /* 0x0000001200a17308 */ /* 0x0002740000002400 */
[----:B-----5:R1:W1:Y:S01]  /*17a00*/  MUFU.TANH R149, R19 ;  /* 0x0000001300957308 */ /* 0x0202620000002400 */
[----:B------:R-:W-:-:S05]  /*17a10*/  @P0 BRA `(.L_x_443) ;  /* 0x0000019000000947 */ /* 0x000fca0003800000 */
[----:B--234-:R-:W-:Y:S01]  /*17a20*/  IMAD.U32 R10, RZ, RZ, UR28 ;  /* 0x0000001cff0a7e24 */ /* 0x01cfe2000f8e00ff */
[----:B------:R-:W-:Y:S04]  /*17a30*/  BSSY B0, `(.L_x_444) ;  /* 0x0000012000007945 */ /* 0x000fe80003800000 */
[----:B-1----:R-:W-:Y:S04]  /*17a40*/  IADD3 R12, -R10, UR16, R151 ;  /* 0x000000100a0c7c10 */ /* 0x002fe8000fffe197 */
        /* <DEDUP_REMOVED lines=11> */
.L_x_445:
[----:B------:R-:W-:Y:S04]  /*17b00*/  MOV R10, c[0x0][0x32c] ;  /* 0x0000cb00000a7a02 */ /* 0x000fe80000000f00 */
[----:B------:R-:W-:Y:S11]  /*17b10*/  ISETP.NE.AND P0, PT, R10, 0x1, PT ;  /* 0x000000010a00780c */ /* 0x000ff60003f05270 */
[----:B------:R-:W-:Y:S02]  /*17b20*/  @!UPT UIADD3 URZ, URZ, URZ, URZ ;  /* 0x0000003f3f3ff290 */ /* 0x000fe4000fffe03f */
[----:B------:R-:W-:Y:S05]  /*17b30*/  @P0 IMAD.HI.U32 R10, R12, c[0x0][0x330], RZ ;  /* 0x0000cc000c0a0a27 */ /* 0x000fea00078e00ff */
[----:B------:R-:W-:Y:S02]  /*17b40*/  @P0 SHF.R.U32.HI R12, RZ, c[0x0][0x334], R10 ;  /* 0x0000cd00ff0c0a19 */ /* 0x000fe4000001160a */
.L_x_446:
[----:B------:R-:W-:Y:S05]  /*17b50*/  BSYNC B0 ;  /* 0x0000000000007941 */ /* 0x000fea0003800000 */
.L_x_444:
[----:B------:R-:W-:Y:S04]  /*17b60*/  IMAD R19, R12, c[0x0][0x32c], -R11 ;  /* 0x0000cb000c137a24 */ /* 0x000fe800078e0a0b */
[----:B------:R-:W-:Y:S05]  /*17b70*/  IMAD.IADD R12, R19, 0x1, -R224 ;  /* 0x00000001130c7824 */ /* 0x000fea00078e0ae0 */
[----:B------:R-:W-:Y:S02]  /*17b80*/  IADD3 R10, R12, c[0x0][0x32c], RZ ;  /* 0x0000cb000c0a7a10 */ /* 0x000fe40007ffe0ff */
[----:B------:R-:W-:Y:S02]  /*17b90*/  IMNMX R15, R15, R12, !PT ;  /* 0x0000000c0f0f7217 */ /* 0x000fe40007800200 */
[----:B------:R-:W-:Y:S02]  /*17ba0*/  IMNMX R17, R17, R10, PT ;  /* 0x0000000a11117217 */ /* 0x000fe40003800200 */
.L_x_443:
        /* <DEDUP_REMOVED lines=13> */
[----:B------:R-:W-:Y:S02]  /*17c80*/  PLOP3.LUT P0, PT, PT, PT, UP0, 0x80, 0x0 ;  /* 0x000000000000781c */ /* 0x000fe40003f0f008 */
        /* <DEDUP_REMOVED lines=8> */
[----:B------:R-:W-:Y:S01]  /*17d10*/  FSEL R6, R8, -INF , !P1 ;  /* 0xff80000008067808 */ /* 0x000fe20004800000 */
[----:B------:R-:W-:Y:S01]  /*17d20*/  IMAD.IADD R8, R14, 0x1, R13 ;  /* 0x000000010e087824 */ /* 0x000fe200078e020d */
        /* <DEDUP_REMOVED lines=28> */
.L_x_449:
[----:B------:R-:W-:Y:S04]  /*17ef0*/  MOV R13, c[0x0][0x32c] ;  /* 0x0000cb00000d7a02 */ /* 0x000fe80000000f00 */
[----:B------:R-:W-:Y:S11]  /*17f00*/  ISETP.NE.AND P0, PT, R13, 0x1, PT ;  /* 0x000000010d00780c */ /* 0x000ff60003f05270 */
[----:B------:R-:W-:Y:S02]  /*17f10*/  @!UPT UIADD3 URZ, URZ, URZ, URZ ;  /* 0x0000003f3f3ff290 */ /* 0x000fe4000fffe03f */
[----:B------:R-:W-:Y:S05]  /*17f20*/  @P0 IMAD.HI.U32 R13, R14, c[0x0][0x330], RZ ;  /* 0x0000cc000e0d0a27 */ /* 0x000fea00078e00ff */
[----:B------:R-:W-:Y:S02]  /*17f30*/  @P0 SHF.R.U32.HI R14, RZ, c[0x0][0x334], R13 ;  /* 0x0000cd00ff0e0a19 */ /* 0x000fe4000001160d */
.L_x_450:
[----:B------:R-:W-:Y:S05]  /*17f40*/  BSYNC B0 ;  /* 0x0000000000007941 */ /* 0x000fea0003800000 */
.L_x_448:
[----:B------:R-:W-:Y:S04]  /*17f50*/  IMAD R11, R14, c[0x0][0x32c], -R11 ;  /* 0x0000cb000e0b7a24 */ /* 0x000fe800078e0a0b */
[----:B------:R-:W-:Y:S05]  /*17f60*/  IMAD.IADD R11, R11, 0x1, -R224 ;  /* 0x000000010b0b7824 */ /* 0x000fea00078e0ae0 */
[----:B------:R-:W-:Y:S02]  /*17f70*/  IADD3 R14, R11, c[0x0][0x32c], RZ ;  /* 0x0000cb000b0e7a10 */ /* 0x000fe40007ffe0ff */
[----:B------:R-:W-:Y:S02]  /*17f80*/  IMNMX R8, R8, R11, !PT ;  /* 0x0000000b08087217 */ /* 0x000fe40007800200 */
[----:B------:R-:W-:Y:S02]  /*17f90*/  IMNMX R5, R5, R14, PT ;  /* 0x0000000e05057217 */ /* 0x000fe40003800200 */
.L_x_447:
[----:B------:R-:W-:Y:S01]  /*17fa0*/  FMNMX.FTZ R11, R152, R3, !PT ;  /* 0x00000003980b7209 */ /* 0x000fe20007810000 */
[----:B------:R-:W-:Y:S01]  /*17fb0*/  LDSM.16.MT88.4 R156, [R206+0x8080] ;  /* 0x00808000ce9c783b */ /* 0x000fe20000004200 */
[----:B------:R-:W-:Y:S02]  /*17fc0*/  PLOP3.LUT P0, PT, PT, PT, UP0, 0x80, 0x0 ;  /* 0x000000000000781c */ /* 0x000fe40003f0f008 */
[----:B------:R-:W-:Y:S02]  /*17fd0*/  FMNMX.FTZ R11, R12, R11, !PT ;  /* 0x0000000b0c0b7209 */ /* 0x000fe40007810000 */
[----:B------:R-:W-:Y:S02]  /*17fe0*/  ISETP.GT.AND P0, PT, R8, RZ, P0 ;  /* 0x000000ff0800720c */ /* 0x000fe40000704270 */
[----:B------:R-:W-:Y:S01]  /*17ff0*/  FMNMX.FTZ R11, R10, R11, !PT ;  /* 0x0000000b0a0b7209 */ /* 0x000fe20007810000 */
[----:B------:R-:W-:Y:S01]  /*18000*/  LDSM.16.MT88.4 R172, [R204+0x9880] ;  /* 0x00988000ccac783b */ /* 0x000fe20000004200 */
[C---:B------:R-:W-:Y:S02]  /*18010*/  ISETP.LT.OR P0, PT, R5.reuse, 0x1, P0 ;  /* 0x000000010500780c */ /* 0x040fe40000701670 */
[----:B------:R-:W-:Y:S02]  /*18020*/  FMNMX.FTZ R11, R6, R11, !PT ;  /* 0x0000000b060b7209 */ /* 0x000fe40007810000 */
[----:B------:R-:W-:Y:S02]  /*18030*/  PLOP3.LUT P1, PT, PT, PT, UP0, 0x80, 0x0 ;  /* 0x000000000000781c */ /* 0x000fe40003f2f008 */
[----:B------:R-:W-:Y:S01]  /*18040*/  FMNMX.FTZ R11, R168, R11, !PT ;  /* 0x0000000ba80b7209 */ /* 0x000fe20007810000 */
[----:B------:R-:W-:Y:S01]  /*18050*/  LDSM.16.MT88.4 R176, [R211+0xa880] ;  /* 0x00a88000d3b0783b */ /* 0x000fe20000004200 */
[----:B------:R-:W-:Y:S02]  /*18060*/  FSEL R15, R0, -INF , !P0 ;  /* 0xff800000000f7808 */ /* 0x000fe40004000000 */
[----:B------:R-:W-:Y:S02]  /*18070*/  FMNMX.FTZ R11, R166, R11, !PT ;  /* 0x0000000ba60b7209 */ /* 0x000fe40007810000 */
[----:B------:R-:W-:Y:S02]  /*18080*/  ISETP.GT.AND P2, PT, R8, 0x1, P1 ;  /* 0x000000010800780c */ /* 0x000fe40000f44270 */
        /* <DEDUP_REMOVED lines=10> */
[C---:B------:R-:W-:Y:S01]  /*18130*/  ISETP.GT.AND P0, PT, R8.reuse, 0x9, P0 ;  /* 0x000000090800780c */ /* 0x040fe20000704270 */
[----:B------:R-:W-:Y:S01]  /*18140*/  LDSM.16.MT88.4 R184, [R204+0xa880] ;  /* 0x00a88000ccb8783b */ /* 0x000fe20000004200 */
[----:B------:R-:W-:Y:S02]  /*18150*/  ISETP.LT.OR P2, PT, R5, 0x9, P2 ;  /* 0x000000090500780c */ /* 0x000fe40001741670 */
[----:B------:R-:W-:Y:S02]  /*18160*/  PLOP3.LUT P1, PT, PT, PT, UP0, 0x80, 0x0 ;  /* 0x000000000000781c */ /* 0x000fe40003f2f008 */
[----:B------:R-:W-:Y:S02]  /*18170*/  FMNMX.FTZ R4, R13, R4, !PT ;  /* 0x000000040d047209 */ /* 0x000fe40007810000 */
[----:B------:R-:W-:Y:S01]  /*18180*/  FSEL R11, R7, -INF , !P2 ;  /* 0xff800000070b7808 */ /* 0x000fe20005000000 */
[----:B------:R-:W-:Y:S01]  /*18190*/  LDSM.16.MT88.4 R188, [R211+0xb880] ;  /* 0x00b88000d3bc783b */ /* 0x000fe20000004200 */
[C---:B------:R-:W-:Y:S02]  /*181a0*/  ISETP.GT.AND P1, PT, R8.reuse, 0x10, P1 ;  /* 0x000000100800780c */ /* 0x040fe40000f24270 */
[C---:B------:R-:W-:Y:S02]  /*181b0*/  ISETP.LT.OR P0, PT, R5.reuse, 0xa, P0 ;  /* 0x0000000a0500780c */ /* 0x040fe40000701670 */
[----:B------:R-:W-:Y:S02]  /*181c0*/  PLOP3.LUT P2, PT, PT, PT, UP0, 0x80, 0x0 ;  /* 0x000000000000781c */ /* 0x000fe40003f4f008 */
[----:B------:R-:W-:Y:S01]  /*181d0*/  ISETP.LT.OR P3, PT, R5, 0x11, P1 ;  /* 0x000000110500780c */ /* 0x000fe20000f61670 */
[----:B------:R-:W-:Y:S01]  /*181e0*/  LDSM.16.MT88.4 R192, [R206+0xb880] ;  /* 0x00b88000cec0783b */ /* 0x000fe20000004200 */
[----:B------:R-:W-:Y:S02]  /*181f0*/  FSEL R9, R9, -INF , !P0 ;  /* 0xff80000009097808 */ /* 0x000fe40004000000 */
[----:B------:R-:W-:Y:S02]  /*18200*/  FMNMX.FTZ R4, R11, R4, !PT ;  /* 0x000000040b047209 */ /* 0x000fe40007810000 */
[C---:B------:R-:W-:Y:S02]  /*18210*/  ISETP.GT.AND P2, PT, R8.reuse, 0x11, P2 ;  /* 0x000000110800780c */ /* 0x040fe40001744270 */
[----:B------:R-:W-:Y:S02]  /*18220*/  PLOP3.LUT P1, PT, PT, PT, UP0, 0x80, 0x0 ;  /* 0x000000000000781c */ /* 0x000fe40003f2f008 */
[----:B------:R-:W-:Y:S02]  /*18230*/  FSEL R165, R165, -INF , !P3 ;  /* 0xff800000a5a57808 */ /* 0x000fe40005800000 */
[----:B------:R-:W-:Y:S02]  /*18240*/  ISETP.LT.OR P2, PT, R5, 0x12, P2 ;  /* 0x000000120500780c */ /* 0x000fe40001741670 */
[----:B------:R-:W-:Y:S02]  /*18250*/  FMNMX.FTZ R4, R9, R4, !PT ;  /* 0x0000000409047209 */ /* 0x000fe40007810000 */
[C---:B------:R-:W-:Y:S02]  /*18260*/  ISETP.GT.AND P1, PT, R8.reuse, 0x18, P1 ;  /* 0x000000180800780c */ /* 0x040fe40000f24270 */
[----:B------:R-:W-:Y:S01]  /*18270*/  PLOP3.LUT P0, PT, PT, PT, UP0, 0x80, 0x0 ;  /* 0x000000000000781c */ /* 0x000fe20003f0f008 */
[----:B------:R-:W-:Y:S01]  /*18280*/  UISETP.GT.AND UP0, UPT, UR13, UR6, UPT ;  /* 0x000000060d00728c */ /* 0x000fe2000bf04270 */
[----:B------:R-:W-:Y:S01]  /*18290*/  FSEL R163, R163, -INF , !P2 ;  /* 0xff800000a3a37808 */ /* 0x000fe20005000000 */
[----:B------:R-:W-:Y:S01]  /*182a0*/  UIADD3 UR13, UR13, -0x1, URZ ;  /* 0xffffffff0d0d7890 */ /* 0x000fe2000fffe03f */
[----:B------:R-:W-:Y:S02]  /*182b0*/  FMNMX.FTZ R4, R165, R4, !PT ;  /* 0x00000004a5047209 */ /* 0x000fe40007810000 */
[----:B------:R-:W-:Y:S02]  /*182c0*/  ISETP.LT.OR P1, PT, R5, 0x19, P1 ;  /* 0x000000190500780c */ /* 0x000fe40000f21670 */
[----:B------:R-:W-:Y:S02]  /*182d0*/  ISETP.GT.AND P0, PT, R8, 0x19, P0 ;  /* 0x000000190800780c */ /* 0x000fe40000704270 */
[----:B------:R-:W-:Y:S02]  /*182e0*/  FSEL R161, R161, -INF , !P1 ;  /* 0xff800000a1a17808 */ /* 0x000fe40004800000 */
[----:B------:R-:W-:Y:S04]  /*182f0*/  ISETP.LT.OR P0, PT, R5, 0x1a, P0 ;  /* 0x0000001a0500780c */ /* 0x000fe80000701670 */
[----:B------:R-:W-:Y:S02]  /*18300*/  FSEL R149, R149, -INF , !P0 ;  /* 0xff80000095957808 */ /* 0x000fe40004000000 */
[----:B-1----:R-:W-:Y:S02]  /*18310*/  FMNMX.FTZ R17, R0, R17, !PT ;  /* 0x0000001100117209 */ /* 0x002fe40007810000 */
[----:B------:R-:W-:Y:S03]  /*18320*/  FMNMX.FTZ R0, R163, R4, !PT ;  /* 0x00000004a3007209 */ /* 0x000fe60007810000 */
[----:B------:R-:W1:Y:S01]  /*18330*/  SHFL.BFLY PT, R8, R17, 0x1, 0x1f ;  /* 0x0c201f0011087f89 */ /* 0x000e6200000e0000 */
[----:B------:R-:W-:Y:S04]  /*18340*/  FMNMX.FTZ R0, R161, R0, !PT ;  /* 0x00000000a1007209 */ /* 0x000fe80007810000 */
        /* <DEDUP_REMOVED lines=14> */
[--C-:B------:R-:W-:Y:S02]  /*18430*/  FFMA.FTZ R227, R6, c[0x0][0x2d0], -R167.reuse ;  /* 0x0000b40006e37a23 */ /* 0x100fe400000108a7 */
[----:B------:R-:W-:Y:S02]  /*18440*/  FMUL.FTZ R6, R3, c[0x0][0x2d0] ;  /* 0x0000b40003067a20 */ /* 0x000fe40000410000 */
[--C-:B------:R-:W-:Y:S02]  /*18450*/  FFMA.FTZ R233, R168, c[0x0][0x2d0], -R167.reuse ;  /* 0x0000b400a8e97a23 */ /* 0x100fe400000108a7 */
[----:B------:R-:W-:Y:S01]  /*18460*/  LDSM.16.MT88.4 R168, [R206+0x9880] ;  /* 0x00988000cea8783b */ /* 0x000fe20000004200 */
[--C-:B------:R-:W-:Y:S02]  /*18470*/  FFMA.FTZ R234, R166, c[0x0][0x2d0], -R167.reuse ;  /* 0x0000b400a6ea7a23 */ /* 0x100fe400000108a7 */
[----:B------:R-:W2:Y:S01]  /*18480*/  MUFU.EX2 R3, R6 ;  /* 0x0000000600037308 */ /* 0x000ea20000000800 */
[--C-:B------:R-:W-:Y:S02]  /*18490*/  FFMA.FTZ R235, R164, c[0x0][0x2d0], -R167.reuse ;  /* 0x0000b400a4eb7a23 */ /* 0x100fe400000108a7 */
[----:B------:R-:W-:Y:S01]  /*184a0*/  FFMA.FTZ R167, R162, c[0x0][0x2d0], -R167 ;  /* 0x0000b400a2a77a23 */ /* 0x000fe200000108a7 */
[----:B-1----:R-:W-:Y:S04]  /*184b0*/  FMNMX.FTZ R148, R5, R148, !PT ;  /* 0x0000009405947209 */ /* 0x002fe80007810000 */
[C---:B------:R-:W-:Y:S01]  /*184c0*/  FSETP.NEU.FTZ.AND P0, PT, R148.reuse, -INF , PT ;  /* 0xff8000009400780b */ /* 0x040fe20003f1d000 */
[C---:B------:R-:W-:Y:S01]  /*184d0*/  FMUL.FTZ R160, R148.reuse, c[0x0][0x2d0] ;  /* 0x0000b40094a07a20 */ /* 0x040fe20000410000 */
[----:B------:R-:W1:Y:S02]  /*184e0*/  MUFU.EX2 R228, R228 ;  /* 0x000000e400e47308 */ /* 0x000e640000000800 */
[----:B------:R-:W-:Y:S02]  /*184f0*/  FSEL R5, R148, RZ, P0 ;  /* 0x000000ff94057208 */ /* 0x000fe40000000000 */
[----:B------:R-:W-:Y:S02]  /*18500*/  FSEL R160, R160, RZ, P0 ;  /* 0x000000ffa0a07208 */ /* 0x000fe40000000000 */
[----:B------:R-:W-:Y:S01]  /*18510*/  PLOP3.LUT P0, PT, PT, PT, UP0, 0x80, 0x0 ;  /* 0x000000000000781c */ /* 0x000fe20003f0f008 */
[----:B------:R-:W-:Y:S02]  /*18520*/  FADD.FTZ R5, -R5, R2 ;  /* 0x0000000205057221 */ /* 0x000fe40000010100 */
[--C-:B------:R-:W-:Y:S01]  /*18530*/  FFMA.FTZ R232, R15, c[0x0][0x2d0], -R160.reuse ;  /* 0x0000b4000fe87a23 */ /* 0x100fe200000108a0 */
        /* <DEDUP_REMOVED lines=28> */
[----:B------:R-:W-:Y:S02]  /*18700*/  FMUL.FTZ R40, R3, R40 ;  /* 0x0000002803287220 */ /* 0x000fe40000410000 */
        /* <DEDUP_REMOVED lines=12> */
[C---:B------:R-:W-:Y:S01]  /*187d0*/  FMUL.FTZ R34, R2.reuse, R34 ;  /* 0x0000002202227220 */ /* 0x040fe20000410000 */
        /* <DEDUP_REMOVED lines=10> */
[----:B------:R-:W-:Y:S01]  /*18880*/  FMUL.FTZ R45, R3, R45 ;  /* 0x0000002d032d7220 */ /* 0x000fe20000410000 */
[----:B------:R5:W-:Y:S01]  /*18890*/  MUFU.EX2 R236, R167 ;  /* 0x000000a700ec7308 */ /* 0x000be20000000800 */
[C---:B------:R-:W-:Y:S02]  /*188a0*/  FMUL.FTZ R46, R2.reuse, R46 ;  /* 0x0000002e022e7220 */ /* 0x040fe40000410000 */
[C---:B------:R-:W-:Y:S01]  /*188b0*/  FMUL.FTZ R47, R2.reuse, R47 ;  /* 0x0000002f022f7220 */ /* 0x040fe20000410000 */
        /* <DEDUP_REMOVED lines=155> */
[----:B------:R-:W-:Y:S01]  /*19270*/  F2FP.PACK_AB R152, R234, R233 ;  /* 0x000000e9ea98723e */ /* 0x000fe200000000ff */
[----:B------:R-:W-:Y:S01]  /*19280*/  FADD.FTZ R150, R150, R151 ;  /* 0x0000009796967221 */ /* 0x000fe20000010000 */
[----:B---3--:R-:W-:Y:S03]  /*19290*/  F2FP.PACK_AB R154, R236, R235 ;  /* 0x000000ebec9a723e */ /* 0x008fe600000000ff */
[----:B-----5:R-:W-:Y:S01]  /*192a0*/  F2FP.PACK_AB R153, R238, R237 ;  /* 0x000000edee99723e */ /* 0x020fe200000000ff */
[----:B------:R-:W-:Y:S01]  /*192b0*/  FADD.FTZ R2, R230, R231 ;  /* 0x000000e7e6027221 */ /* 0x000fe20000010000 */
[----:B------:R-:W-:Y:S01]  /*192c0*/  F2FP.PACK_AB R155, R240, R239 ;  /* 0x000000eff09b723e */ /* 0x000fe200000000ff */
[----:B------:R-:W-:Y:S02]  /*192d0*/  FADD.FTZ R150, R227, R150 ;  /* 0x00000096e3967221 */ /* 0x000fe40000010000 */
[----:B------:R-:W-:Y:S02]  /*192e0*/  FADD.FTZ R2, R229, R2 ;  /* 0x00000002e5027221 */ /* 0x000fe40000010000 */
[----:B------:R-:W-:Y:S02]  /*192f0*/  FADD.FTZ R233, R233, R150 ;  /* 0x00000096e9e97221 */ /* 0x000fe40000010000 */
[C---:B-1----:R-:W-:Y:S01]  /*19300*/  HMMA.16816.F32 R144, R152.reuse, R132, R4 ;  /* 0x000000849890723c */ /* 0x042fe20000001804 */
[----:B------:R-:W1:Y:S02]  /*19310*/  LDSM.16.MT88.4 R4, [R211+0x9880] ;  /* 0x00988000d304783b */ /* 0x000e640000004200 */
[----:B------:R-:W-:Y:S01]  /*19320*/  FADD.FTZ R237, R237, R2 ;  /* 0x00000002eded7221 */ /* 0x000fe20000010000 */
[----:B------:R-:W-:Y:S01]  /*19330*/  MOV R2, R148 ;  /* 0x0000009400027202 */ /* 0x000fe20000000f00 */
[----:B------:R-:W-:Y:S02]  /*19340*/  FADD.FTZ R234, R234, R233 ;  /* 0x000000e9eaea7221 */ /* 0x000fe40000010000 */
[----:B------:R-:W-:Y:S01]  /*19350*/  FADD.FTZ R238, R238, R237 ;  /* 0x000000edeeee7221 */ /* 0x000fe20000010000 */
[C---:B------:R-:W-:Y:S01]  /*19360*/  HMMA.16816.F32 R140, R152.reuse, R134, R8 ;  /* 0x00000086988c723c */ /* 0x040fe20000001808 */
[----:B------:R-:W2:Y:S03]  /*19370*/  LDSM.16.MT88.4 R8, [R205+0x9880] ;  /* 0x00988000cd08783b */ /* 0x000ea60000004200 */
[----:B------:R-:W-:Y:S02]  /*19380*/  FADD.FTZ R235, R235, R234 ;  /* 0x000000eaebeb7221 */ /* 0x000fe40000010000 */
[----:B------:R-:W-:Y:S02]  /*19390*/  FADD.FTZ R225, R239, R238 ;  /* 0x000000eeefe17221 */ /* 0x000fe40000010000 */
[C---:B------:R-:W-:Y:S01]  /*193a0*/  HMMA.16816.F32 R136, R152.reuse, R156, R12 ;  /* 0x0000009c9888723c */ /* 0x040fe2000000180c */
[----:B------:R-:W3:Y:S03]  /*193b0*/  LDSM.16.MT88.4 R12, [R205+0xa880] ;  /* 0x00a88000cd0c783b */ /* 0x000ee60000004200 */
[----:B------:R-:W-:Y:S02]  /*193c0*/  FADD.FTZ R226, R236, R235 ;  /* 0x000000ebece27221 */ /* 0x000fe40000010000 */
[----:B------:R-:W-:Y:S02]  /*193d0*/  FADD.FTZ R225, R240, R225 ;  /* 0x000000e1f0e17221 */ /* 0x000fe40000010000 */
[C---:B------:R-:W-:Y:S01]  /*193e0*/  HMMA.16816.F32 R132, R152.reuse, R158, R16 ;  /* 0x0000009e9884723c */ /* 0x040fe20000001810 */
[----:B------:R-:W4:Y:S07]  /*193f0*/  LDSM.16.MT88.4 R16, [R205+0xb880] ;  /* 0x00b88000cd10783b */ /* 0x000f2e0000004200 */
[C---:B------:R-:W-:Y:S01]  /*19400*/  HMMA.16816.F32 R20, R152.reuse, R160, R20 ;  /* 0x000000a09814723c */ /* 0x040fe20000001814 */
[----:B------:R-:W5:Y:S07]  /*19410*/  LDSM.16.MT88.4 R156, [R204+0xb880] ;  /* 0x00b88000cc9c783b */ /* 0x000f6e0000004200 */
[C---:B------:R-:W-:Y:S08]  /*19420*/  HMMA.16816.F32 R24, R152.reuse, R162, R24 ;  /* 0x000000a29818723c */ /* 0x040ff00000001818 */
        /* <DEDUP_REMOVED lines=27> */
.L_x_442:
[----:B------:R-:W1:Y:S01]  /*195e0*/  SHFL.BFLY PT, R3, R226, 0x2, 0x1f ;  /* 0x0c401f00e2037f89 */ /* 0x000e6200000e0000 */
[----:B------:R-:W-:-:S02]  /*195f0*/  MOV R4, RZ ;  /* 0x000000ff00047202 */ /* 0x000fc40000000f00 */
[----:B------:R-:W-:Y:S01]  /*19600*/  MOV R8, 0xff800000 ;  /* 0xff80000000087802 */ /* 0x000fe20000000f00 */
[----:B------:R-:W2:Y:S01]  /*19610*/  SHFL.BFLY PT, R2, R225, 0x2, 0x1f ;  /* 0x0c401f00e1027f89 */ /* 0x000ea200000e0000 */
[----:B------:R-:W-:Y:S01]  /*19620*/  PLOP3.LUT P2, PT, PT, PT, PT, 0x8, 0x0 ;  /* 0x000000000000781c */ /* 0x000fe20003f4e170 */
[----:B-1----:R-:W-:Y:S01]  /*19630*/  FADD.FTZ R6, R3, R226 ;  /* 0x000000e203067221 */ /* 0x002fe20000010000 */
[----:B------:R-:W-:Y:S01]  /*19640*/  MOV R3, RZ ;  /* 0x000000ff00037202 */ /* 0x000fe20000000f00 */
        /* <DEDUP_REMOVED lines=9> */
[----:B------:R-:W-:-:S03]  /*196e0*/  @P0 MOV R9, 0x3f317218 ;  /* 0x3f31721800090802 */ /* 0x000fc60000000f00 */
[----:B------:R-:W-:Y:S02]  /*196f0*/  @P1 FMUL.FTZ R10, R10, c[0x0][0x2d0] ;  /* 0x0000b4000a0a1a20 */ /* 0x000fe40000410000 */
[----:B------:R-:W-:Y:S01]  /*19700*/  @P0 MUFU.RCP R3, R2 ;  /* 0x0000000200030308 */ /* 0x000fe20000001000 */
[----:B------:R-:W-:-:S07]  /*19710*/  @P0 FMUL.FTZ R9, R9, c[0x0][0x2d0] ;  /* 0x0000b40009090a20 */ /* 0x000fce0000410000 */
[----:B------:R-:W2:Y:S01]  /*19720*/  @P1 MUFU.LG2 R5, R5 ;  /* 0x0000000500051308 */ /* 0x000ea20000000c00 */
[C---:B-1----:R-:W-:Y:S02]  /*19730*/  FMUL.FTZ R144, R4.reuse, R144 ;  /* 0x0000009004907220 */ /* 0x042fe40000410000 */
[C---:B------:R-:W-:Y:S02]  /*19740*/  FMUL.FTZ R145, R4.reuse, R145 ;  /* 0x0000009104917220 */ /* 0x040fe40000410000 */
[C---:B------:R-:W-:Y:S02]  /*19750*/  FMUL.FTZ R140, R4.reuse, R140 ;  /* 0x0000008c048c7220 */ /* 0x040fe40000410000 */
[C---:B------:R-:W-:Y:S01]  /*19760*/  FMUL.FTZ R141, R4.reuse, R141 ;  /* 0x0000008d048d7220 */ /* 0x040fe20000410000 */
[----:B------:R-:W1:Y:S01]  /*19770*/  @P0 MUFU.LG2 R2, R2 ;  /* 0x0000000200020308 */ /* 0x000e620000000c00 */
[C---:B------:R-:W-:Y:S02]  /*19780*/  FMUL.FTZ R136, R4.reuse, R136 ;  /* 0x0000008804887220 */ /* 0x040fe40000410000 */
[----:B------:R-:W-:-:S02]  /*19790*/  FMUL.FTZ R137, R4, R137 ;  /* 0x0000008904897220 */ /* 0x000fc40000410000 */
[C---:B------:R-:W-:Y:S02]  /*197a0*/  FMUL.FTZ R132, R4.reuse, R132 ;  /* 0x0000008404847220 */ /* 0x040fe40000410000 */
[C---:B------:R-:W-:Y:S02]  /*197b0*/  FMUL.FTZ R133, R4.reuse, R133 ;  /* 0x0000008504857220 */ /* 0x040fe40000410000 */
[----:B--2---:R-:W-:Y:S02]  /*197c0*/  @P1 FMUL.FTZ R5, R5, 0.69314718246459960938 ;  /* 0x3f31721805051820 */ /* 0x004fe40000410000 */
[C---:B------:R-:W-:Y:S02]  /*197d0*/  FMUL.FTZ R20, R4.reuse, R20 ;  /* 0x0000001404147220 */ /* 0x040fe40000410000 */
        /* <DEDUP_REMOVED lines=55> */
[----:B------:R-:W-:Y:S01]  /*19b50*/  FMUL.FTZ R129, R4, R129 ;  /* 0x0000008104817220 */ /* 0x000fe20000410000 */
        /* <DEDUP_REMOVED lines=67> */
.L_x_345:
[----:B------:R-:W-:Y:S01]  /*19f90*/  USHF.R.S32.HI UR8, URZ, 0x1f, UR20 ;  /* 0x0000001f3f087899 */ /* 0x000fe20008011414 */
        /* <DEDUP_REMOVED lines=10> */
[----:B------:R-:W-:-:S02]  /*1a040*/  F2FP.PACK_AB R136, R137, R136 ;  /* 0x000000888988723e */ /* 0x000fc400000000ff */
[----:B------:R-:W-:Y:S01]  /*1a050*/  F2FP.PACK_AB R138, R139, R138 ;  /* 0x0000008a8b8a723e */ /* 0x000fe200000000ff */
[----:B------:R-:W-:Y:S01]  /*1a060*/  ULDC.64 UR4, c[0x0][0x500] ;  /* 0x0001400000047ab9 */ /* 0x000fe20000000a00 */
[----:B------:R-:W-:Y:S01]  /*1a070*/  F2FP.PACK_AB R132, R133, R132 ;  /* 0x000000848584723e */ /* 0x000fe200000000ff */
[----:B------:R-:W-:Y:S01]  /*1a080*/  UIMAD.WIDE UR4, UR29, UR6, UR4 ;  /* 0x000000061d0472a5 */ /* 0x000fe2000f8e0204 */
        /* <DEDUP_REMOVED lines=35> */
[----:B------:R-:W-:Y:S01]  /*1a2c0*/  BAR.SYNC.DEFER_BLOCKING 0x1, 0x100 ;  /* 0x0044000000007b1d */ /* 0x000fe20000010000 */
[----:B------:R-:W-:-:S02]  /*1a2d0*/  F2FP.PACK_AB R44, R45, R44 ;  /* 0x0000002c2d2c723e */ /* 0x000fc400000000ff */
[C---:B------:R-:W-:Y:S01]  /*1a2e0*/  IMAD.IADD R17, R13.reuse, 0x1, R10 ;  /* 0x000000010d117824 */ /* 0x040fe200078e020a */
[C---:B------:R-:W-:Y:S02]  /*1a2f0*/  IADD3 R12, R13.reuse, 0x80, RZ ;  /* 0x000000800d0c7810 */ /* 0x040fe40007ffe0ff */
[----:B------:R-:W-:Y:S02]  /*1a300*/  IADD3 R15, R13, 0x70, RZ ;  /* 0x000000700d0f7810 */ /* 0x000fe40007ffe0ff */
[----:B------:R-:W-:Y:S01]  /*1a310*/  @P0 IADD3 R15, R12, 0x10, RZ ;  /* 0x000000100c0f0810 */ /* 0x000fe20007ffe0ff */
[----:B------:R-:W-:Y:S01]  /*1a320*/  IMAD.MOV.U32 R12, RZ, RZ, 0x40 ;  /* 0x00000040ff0c7424 */ /* 0x000fe200078e00ff */
[----:B------:R-:W-:Y:S02]  /*1a330*/  F2FP.PACK_AB R46, R47, R46 ;  /* 0x0000002e2f2e723e */ /* 0x000fe400000000ff */
[----:B------:R-:W-:Y:S01]  /*1a340*/  F2FP.PACK_AB R48, R49, R48 ;  /* 0x000000303130723e */ /* 0x000fe200000000ff */
[----:B------:R-:W-:Y:S01]  /*1a350*/  IMAD.IADD R19, R10, 0x1, R15 ;  /* 0x000000010a137824 */ /* 0x000fe200078e020f */
[----:B------:R-:W-:-:S02]  /*1a360*/  SEL R12, R12, 0xffffffc0, !P2 ;  /* 0xffffffc00c0c7807 */ /* 0x000fc40005000000 */
[----:B------:R-:W-:Y:S02]  /*1a370*/  F2FP.PACK_AB R50, R51, R50 ;  /* 0x000000323332723e */ /* 0x000fe400000000ff */
[----:B------:R-:W-:Y:S01]  /*1a380*/  F2FP.PACK_AB R52, R53, R52 ;  /* 0x000000343534723e */ /* 0x000fe200000000ff */
[--C-:B------:R-:W-:Y:S01]  /*1a390*/  IMAD.IADD R21, R13, 0x1, R12.reuse ;  /* 0x000000010d157824 */ /* 0x100fe200078e020c */
[----:B------:R-:W-:Y:S01]  /*1a3a0*/  F2FP.PACK_AB R7, R7, R54 ;  /* 0x000000360707723e */ /* 0x000fe200000000ff */
[C---:B------:R-:W-:Y:S01]  /*1a3b0*/  IMAD.IADD R23, R12.reuse, 0x1, R15 ;  /* 0x000000010c177824 */ /* 0x040fe200078e020f */
[----:B------:R-:W-:Y:S01]  /*1a3c0*/  F2FP.PACK_AB R56, R57, R56 ;  /* 0x000000383938723e */ /* 0x000fe200000000ff */
[----:B------:R-:W-:Y:S01]  /*1a3d0*/  IMAD.IADD R25, R12, 0x1, R17 ;  /* 0x000000010c197824 */ /* 0x000fe200078e0211 */
[----:B------:R-:W-:Y:S01]  /*1a3e0*/  STS [R13+0x80], R144 ;  /* 0x000080900d007388 */ /* 0x000fe20000000800 */
[----:B------:R-:W-:Y:S01]  /*1a3f0*/  IMAD.IADD R27, R19, 0x1, R12 ;  /* 0x00000001131b7824 */ /* 0x000fe200078e020c */
[----:B------:R-:W-:Y:S01]  /*1a400*/  F2FP.PACK_AB R58, R59, R58 ;  /* 0x0000003a3b3a723e */ /* 0x000fe200000000ff */
[----:B------:R-:W-:Y:S01]  /*1a410*/  IMAD.U32 R12, RZ, RZ, UR4 ;  /* 0x00000004ff0c7e24 */ /* 0x000fe2000f8e00ff */
        /* <DEDUP_REMOVED lines=87> */
[----:B------:R2:W-:Y:S04]  /*1a990*/  STS [R15+0xc400], R106 ;  /* 0x00c4006a0f007388 */ /* 0x0005e80000000800 */
[----:B------:R3:W-:Y:S04]  /*1a9a0*/  STS [R17+0xc080], R108 ;  /* 0x00c0806c11007388 */ /* 0x0007e80000000800 */
[----:B------:R3:W-:Y:S04]  /*1a9b0*/  STS [R17+0xc480], R110 ;  /* 0x00c4806e11007388 */ /* 0x0007e80000000800 */
[----:B------:R3:W-:Y:S04]  /*1a9c0*/  STS [R19+0xc000], R112 ;  /* 0x00c0007013007388 */ /* 0x0007e80000000800 */
[----:B------:R3:W-:Y:S01]  /*1a9d0*/  STS [R19+0xc400], R114 ;  /* 0x00c4007213007388 */ /* 0x0007e20000000800 */
[----:B-1----:R-:W-:Y:S01]  /*1a9e0*/  IMAD.U32 R13, RZ, RZ, UR5 ;  /* 0x00000005ff0d7e24 */ /* 0x002fe2000f8e00ff */
[----:B------:R-:W-:-:S02]  /*1a9f0*/  ULDC.64 UR4, c[0x0][0x508] ;  /* 0x0001420000047ab9 */ /* 0x000fc40000000a00 */
[----:B------:R3:W-:Y:S04]  /*1aa00*/  STS [R21+0xc080], R116 ;  /* 0x00c0807415007388 */ /* 0x0007e80000000800 */
        /* <DEDUP_REMOVED lines=8> */
[----:B------:R-:W-:-:S04]  /*1aa90*/  UISETP.NE.U32.AND UP0, UPT, URZ, UR4, UPT ;  /* 0x000000043f00728c */ /* 0x000fc8000bf05070 */
[----:B------:R-:W-:Y:S01]  /*1aaa0*/  UISETP.NE.AND.EX UP0, UPT, URZ, UR5, UPT, UP0 ;  /* 0x000000053f00728c */ /* 0x000fe2000bf05300 */
[----:B------:R-:W4:Y:S02]  /*1aab0*/  @P0 LDG.E R7, [R12.64] ;  /* 0x0000001e0c070981 */ /* 0x000f24000c1e1900 */
[----:B------:R-:W-:-:S03]  /*1aac0*/  ULDC.64 UR4, c[0x0][0x508] ;  /* 0x0001420000047ab9 */ /* 0x000fc60000000a00 */
[----:B------:R-:W-:-:S05]  /*1aad0*/  PLOP3.LUT P1, PT, PT, PT, UP0, 0x80, 0x0 ;  /* 0x000000000000781c */ /* 0x000fca0003f2f008 */
[----:B------:R-:W-:Y:S01]  /*1aae0*/  @UP0 UIMAD.WIDE UR4, UR29, UR6, UR4 ;  /* 0x000000061d0402a5 */ /* 0x000fe2000f8e0204 */
[----:B------:R-:W-:-:S05]  /*1aaf0*/  IMAD.MOV.U32 R6, RZ, RZ, c[0x0][0x388] ;  /* 0x0000e200ff067624 */ /* 0x000fca00078e00ff */
[----:B------:R-:W-:Y:S02]  /*1ab00*/  IMAD.U32 R14, RZ, RZ, UR4 ;  /* 0x00000004ff0e7e24 */ /* 0x000fe4000f8e00ff */
[----:B--2---:R-:W-:-:S05]  /*1ab10*/  IMAD.U32 R15, RZ, RZ, UR5 ;  /* 0x00000005ff0f7e24 */ /* 0x004fca000f8e00ff */
[----:B------:R3:W5:Y:S01]  /*1ab20*/  @P1 LDG.E R6, [R14.64] ;  /* 0x0000001e0e061981 */ /* 0x000762000c1e1900 */
[----:B------:R-:W-:Y:S02]  /*1ab30*/  UMOV UR12, URZ ;  /* 0x0000003f000c7c82 */ /* 0x000fe40008000000 */
[----:B------:R-:W-:Y:S01]  /*1ab40*/  UMOV UR13, URZ ;  /* 0x0000003f000d7c82 */ /* 0x000fe20008000000 */
[----:B----4-:R-:W1:Y:S02]  /*1ab50*/  @P0 R2UR UR5, R7 ;  /* 0x00000000070503c2 */ /* 0x010e6400000e0000 */
[----:B-1----:R-:W-:Y:S02]  /*1ab60*/  @UP1 USHF.R.S32.HI UR4, URZ, 0x1f, UR5 ;  /* 0x0000001f3f041899 */ /* 0x002fe40008011405 */
[----:B------:R-:W-:-:S05]  /*1ab70*/  @UP1 UMOV UR12, UR5 ;  /* 0x00000005000c1c82 */ /* 0x000fca0008000000 */
[----:B------:R-:W-:Y:S01]  /*1ab80*/  @UP1 UMOV UR13, UR4 ;  /* 0x00000004000d1c82 */ /* 0x000fe20008000000 */
[----:B------:R-:W-:Y:S05]  /*1ab90*/  @P1 BRA `(.L_x_453) ;  /* 0x0000004000001947 */ /* 0x000fea0003800000 */
[----:B---3--:R-:W-:Y:S05]  /*1aba0*/  @!P0 BRA `(.L_x_453) ;  /* 0x0000003000008947 */ /* 0x008fea0003800000 */
[----:B-----5:R-:W2:Y:S04]  /*1abb0*/  LDG.E R6, [R12.64] ;  /* 0x0000001e0c067981 */ /* 0x020ea8000c1e1900 */
[----:B------:R-:W2:Y:S02]  /*1abc0*/  LDG.E R3, [R12.64+0x4] ;  /* 0x0000041e0c037981 */ /* 0x000ea4000c1e1900 */
[----:B--2---:R-:W-:Y:S02]  /*1abd0*/  IADD3 R6, -R6, R3, RZ ;  /* 0x0000000306067210 */ /* 0x004fe40007ffe1ff */
.L_x_453:
[----:B---3--:R-:W-:Y:S01]  /*1abe0*/  SHF.R.S32.HI R7, RZ, 0x1f, R2 ;  /* 0x0000001fff077819 */ /* 0x008fe20000011402 */
[----:B------:R-:W1:Y:S01]  /*1abf0*/  S2R R75, SR_CTAID.X ;  /* 0x00000000004b7919 */ /* 0x000e620000002500 */
[----:B------:R-:W-:Y:S01]  /*1ac00*/  LOP3.LUT R3, R9, 0xffffffe0, RZ, 0xc0, !PT ;  /* 0xffffffe009037812 */ /* 0x000fe200078ec0ff */
[----:B------:R-:W-:Y:S01]  /*1ac10*/  IMAD.MOV.U32 R9, RZ, RZ, c[0x0][0x4e8] ;  /* 0x00013a00ff097624 */ /* 0x000fe200078e00ff */
[----:B------:R-:W-:Y:S01]  /*1ac20*/  LEA.HI R7, R7, R2, RZ, 0x3 ;  /* 0x0000000207077211 */ /* 0x000fe200078f18ff */
[----:B------:R-:W-:Y:S01]  /*1ac30*/  ULDC.64 UR4, c[0x0][0x3a0] ;  /* 0x0000e80000047ab9 */ /* 0x000fe20000000a00 */
[----:B------:R-:W-:Y:S01]  /*1ac40*/  LEA.HI R10, R11, R11, RZ, 0x1 ;  /* 0x0000000b0b0a7211 */ /* 0x000fe200078f08ff */
[----:B------:R-:W-:Y:S01]  /*1ac50*/  IMAD.IADD R3, R0, 0x1, -R3 ;  /* 0x0000000100037824 */ /* 0x000fe200078e0a03 */
[----:B------:R-:W-:Y:S01]  /*1ac60*/  LOP3.LUT R7, R7, 0xffffff8, RZ, 0xc0, !PT ;  /* 0x0ffffff807077812 */ /* 0x000fe200078ec0ff */
[----:B------:R-:W-:Y:S01]  /*1ac70*/  UMOV UR11, UR13 ;  /* 0x0000000d000b7c82 */ /* 0x000fe20008000000 */
[----:B------:R-:W-:Y:S01]  /*1ac80*/  LOP3.LUT R10, R10, 0x1ffffffe, RZ, 0xc0, !PT ;  /* 0x1ffffffe0a0a7812 */ /* 0x000fe200078ec0ff */
[----:B------:R-:W-:Y:S01]  /*1ac90*/  UIMAD UR13, UR13, UR4, URZ ;  /* 0x000000040d0d72a4 */ /* 0x000fe2000f8e023f */
[----:B------:R-:W-:Y:S01]  /*1aca0*/  SHF.R.S32.HI R12, RZ, 0x1f, R3 ;  /* 0x0000001fff0c7819 */ /* 0x000fe20000011403 */
[----:B------:R-:W-:Y:S01]  /*1acb0*/  IMAD.IADD R2, R2, 0x1, -R7 ;  /* 0x0000000102027824 */ /* 0x000fe200078e0a07 */
[----:B------:R-:W-:Y:S01]  /*1acc0*/  ISETP.NE.AND P1, PT, R9, 0x1, PT ;  /* 0x000000010900780c */ /* 0x000fe20003f25270 */
[----:B------:R-:W-:Y:S01]  /*1acd0*/  IMAD.IADD R11, R11, 0x1, -R10 ;  /* 0x000000010b0b7824 */ /* 0x000fe200078e0a0a */
[----:B------:R-:W-:Y:S01]  /*1ace0*/  LEA.HI R7, R12, R3, RZ, 0x2 ;  /* 0x000000030c077211 */ /* 0x000fe200078f10ff */
[----:B------:R-:W-:Y:S01]  /*1acf0*/  UMOV UR10, UR12 ;  /* 0x0000000c000a7c82 */ /* 0x000fe20008000000 */
[----:B------:R-:W-:Y:S01]  /*1ad00*/  LOP3.LUT P2, RZ, R3, 0x3, RZ, 0xc0, !PT ;  /* 0x0000000303ff7812 */ /* 0x000fe2000784c0ff */
[----:B------:R-:W-:Y:S01]  /*1ad10*/  ULDC.64 UR6, c[0x0][0x490] ;  /* 0x0001240000067ab9 */ /* 0x000fe20000000a00 */
[----:B------:R-:W-:Y:S01]  /*1ad20*/  SHF.R.S32.HI R7, RZ, 0x2, R7 ;  /* 0x00000002ff077819 */ /* 0x000fe20000011407 */
[----:B------:R-:W-:Y:S01]  /*1ad30*/  UIMAD.WIDE.U32 UR14, UR12, UR4, URZ ;  /* 0x000000040c0e72a5 */ /* 0x000fe2000f8e003f */
[CC--:B------:R-:W-:Y:S01]  /*1ad40*/  LEA.HI R16, R5.reuse, R0.reuse, RZ, 0x3 ;  /* 0x0000000005107211 */ /* 0x0c0fe200078f18ff */
[----:B------:R-:W-:Y:S01]  /*1ad50*/  UIMAD UR13, UR12, UR5, UR13 ;  /* 0x000000050c0d72a4 */ /* 0x000fe2000f8e020d */
[----:B------:R-:W-:Y:S01]  /*1ad60*/  LEA.HI R5, R5, R0, RZ, 0x6 ;  /* 0x0000000005057211 */ /* 0x000fe200078f30ff */
[----:B------:R-:W-:Y:S01]  /*1ad70*/  IMAD R2, R2, 0x10, R7 ;  /* 0x0000001002027824 */ /* 0x000fe200078e0207 */
[----:B------:R-:W-:Y:S01]  /*1ad80*/  USHF.R.S32.HI UR12, URZ, 0x1f, UR29 ;  /* 0x0000001f3f0c7899 */ /* 0x000fe2000801141d */
[----:B------:R-:W-:Y:S01]  /*1ad90*/  BSSY B0, `(.L_x_454) ;  /* 0x0000082000007945 */ /* 0x000fe20003800000 */
[----:B------:R-:W-:Y:S01]  /*1ada0*/  UIMAD UR9, UR8, UR6, URZ ;  /* 0x00000006080972a4 */ /* 0x000fe2000f8e023f */
[----:B------:R-:W-:Y:S01]  /*1adb0*/  IMAD R10, R11, 0x8, R2 ;  /* 0x000000080b0a7824 */ /* 0x000fe200078e0202 */
[----:B------:R-:W-:-:S02]  /*1adc0*/  USEL UR12, UR12, URZ, !UP1 ;  /* 0x0000003f0c0c7287 */ /* 0x000fc4000c800000 */
[----:B------:R-:W-:Y:S02]  /*1add0*/  UIMAD.WIDE.U32 UR10, UR20, UR6, UR10 ;  /* 0x00000006140a72a5 */ /* 0x000fe4000f8e000a */
[----:B-1----:R-:W-:Y:S01]  /*1ade0*/  LEA R7, R75, R10, 0x7 ;  /* 0x0000000a4b077211 */ /* 0x002fe200078e38ff */
[----:B------:R-:W-:Y:S02]  /*1adf0*/  UIMAD UR9, UR20, UR7, UR9 ;  /* 0x00000007140972a4 */ /* 0x000fe4000f8e0209 */
[----:B------:R-:W-:Y:S02]  /*1ae00*/  USEL UR29, UR29, URZ, !UP1 ;  /* 0x0000003f1d1d7287 */ /* 0x000fe4000c800000 */
[----:B------:R-:W-:Y:S01]  /*1ae10*/  @P1 IMAD.HI.U32 R3, R7, c[0x0][0x4ec], RZ ;  /* 0x00013b0007031a27 */ /* 0x000fe200078e00ff */
[----:B------:R-:W-:Y:S02]  /*1ae20*/  ULDC.64 UR6, c[0x0][0x498] ;  /* 0x0001260000067ab9 */ /* 0x000fe40000000a00 */
[----:B------:R-:W-:Y:S01]  /*1ae30*/  UIMAD UR16, UR12, UR6, URZ ;  /* 0x000000060c1072a4 */ /* 0x000fe2000f8e023f */
[----:B------:R-:W-:Y:S01]  /*1ae40*/  IMAD.MOV.U32 R12, RZ, RZ, R7 ;  /* 0x000000ffff0c7224 */ /* 0x000fe200078e0007 */
[----:B------:R-:W-:Y:S01]  /*1ae50*/  @P1 SHF.R.U32.HI R12, RZ, c[0x0][0x4f0], R3 ;  /* 0x00013c00ff0c1a19 */ /* 0x000fe20000011603 */
[----:B------:R-:W-:Y:S01]  /*1ae60*/  UIADD3 UR11, UR11, UR9, URZ ;  /* 0x000000090b0b7290 */ /* 0x000fe2000fffe03f */
[----:B------:R-:W-:Y:S01]  /*1ae70*/  LOP3.LUT R3, R16, 0xfffffff8, RZ, 0xc0, !PT ;  /* 0xfffffff810037812 */ /* 0x000fe200078ec0ff */
[----:B------:R-:W-:Y:S01]  /*1ae80*/  UIMAD UR7, UR29, UR7, UR16 ;  /* 0x000000071d0772a4 */ /* 0x000fe2000f8e0210 */
[----:B------:R-:W-:Y:S01]  /*1ae90*/  SHF.R.S32.HI R16, RZ, 0x3, R16 ;  /* 0x00000003ff107819 */ /* 0x000fe20000011410 */
[--C-:B------:R-:W-:Y:S01]  /*1aea0*/  IMAD.MOV R10, RZ, RZ, -R12.reuse ;  /* 0x000000ffff0a7224 */ /* 0x100fe200078e0a0c */
[----:B------:R-:W-:Y:S01]  /*1aeb0*/  UIMAD.WIDE.U32 UR10, UR29, UR6, UR10 ;  /* 0x000000061d0a72a5 */ /* 0x000fe2000f8e000a */
[----:B------:R-:W-:Y:S01]  /*1aec0*/  IMAD.IADD R3, R0, 0x1, -R3 ;  /* 0x0000000100037824 */ /* 0x000fe200078e0a03 */
[----:B------:R-:W-:Y:S01]  /*1aed0*/  ULDC.64 UR4, c[0x0][0x3e8] ;  /* 0x0000fa0000047ab9 */ /* 0x000fe20000000a00 */
[----:B------:R-:W-:Y:S01]  /*1aee0*/  IMAD R10, R10, c[0x0][0x4e8], R7 ;  /* 0x00013a000a0a7a24 */ /* 0x000fe200078e0207 */
[----:B------:R-:W-:Y:S01]  /*1aef0*/  SHF.R.S32.HI R7, RZ, 0x1f, R12 ;  /* 0x0000001fff077819 */ /* 0x000fe2000001140c */
[----:B------:R-:W-:Y:S01]  /*1af00*/  IMAD.U32 R0, RZ, RZ, UR7 ;  /* 0x00000007ff007e24 */ /* 0x000fe2000f8e00ff */
[----:B------:R-:W-:Y:S01]  /*1af10*/  IADD3 R12, P0, R12, UR10, RZ ;  /* 0x0000000a0c0c7c10 */ /* 0x000fe2000ff1e0ff */
[----:B------:R-:W-:Y:S01]  /*1af20*/  IMAD.SHL.U32 R17, R16, 0x40, RZ ;  /* 0x0000004010117824 */ /* 0x000fe200078e00ff */
[----:B------:R-:W-:Y:S01]  /*1af30*/  SHF.R.S32.HI R11, RZ, 0x1f, R10 ;  /* 0x0000001fff0b7819 */ /* 0x000fe2000001140a */
[----:B------:R-:W-:Y:S01]  /*1af40*/  UIMAD UR8, UR8, UR4, URZ ;  /* 0x00000004080872a4 */ /* 0x000fe2000f8e023f */
[----:B------:R-:W-:Y:S01]  /*1af50*/  IADD3.X R13, R7, UR11, R0, P0, !PT ;  /* 0x0000000b070d7c10 */ /* 0x000fe200087fe400 */
[----:B------:R-:W-:Y:S01]  /*1af60*/  UIADD3 UR15, UR15, UR13, URZ ;  /* 0x0000000d0f0f7290 */ /* 0x000fe2000fffe03f */
[----:B------:R-:W-:Y:S01]  /*1af70*/  LEA R0, R3, R16, 0x5 ;  /* 0x0000001003007211 */ /* 0x000fe200078e28ff */
[----:B------:R-:W-:Y:S01]  /*1af80*/  IMAD R11, R11, c[0x0][0x488], RZ ;  /* 0x000122000b0b7a24 */ /* 0x000fe200078e02ff */
[----:B------:R-:W-:Y:S01]  /*1af90*/  LOP3.LUT R17, R17, 0x1c0, RZ, 0xc0, !PT ;  /* 0x000001c011117812 */ /* 0x000fe200078ec0ff */
[----:B------:R-:W-:Y:S01]  /*1afa0*/  IMAD.WIDE.U32 R12, R10, c[0x0][0x488], R12 ;  /* 0x000122000a0c7a25 */ /* 0x000fe200078e000c */
[----:B------:R-:W-:-:S02]  /*1afb0*/  UIMAD UR5, UR20, UR5, UR8 ;  /* 0x00000005140572a4 */ /* 0x000fc4000f8e0208 */
[----:B------:R-:W-:Y:S01]  /*1afc0*/  UIMAD.WIDE.U32 UR14, UR20, UR4, UR14 ;  /* 0x00000004140e72a5 */ /* 0x000fe2000f8e000e */
[----:B------:R-:W-:Y:S01]  /*1afd0*/  IMAD R15, R75, 0x80, R0 ;  /* 0x000000804b0f7824 */ /* 0x000fe200078e0200 */
[----:B------:R-:W-:Y:S01]  /*1afe0*/  ULDC.64 UR6, c[0x0][0x3f0] ;  /* 0x0000fc0000067ab9 */ /* 0x000fe20000000a00 */
[----:B------:R-:W-:Y:S01]  /*1aff0*/  IMAD.SHL.U32 R0, R3, 0x8, RZ ;  /* 0x0000000803007824 */ /* 0x000fe200078e00ff */
[----:B------:R-:W-:Y:S01]  /*1b000*/  SHF.R.U32.HI R3, RZ, 0x3, R17 ;  /* 0x00000003ff037819 */ /* 0x000fe20000011611 */
[----:B------:R-:W-:Y:S01]  /*1b010*/  IMAD R11, R10, c[0x0][0x48c], R11 ;  /* 0x000123000a0b7a24 */ /* 0x000fe200078e020b */
[----:B------:R-:W-:Y:S01]  /*1b020*/  UIMAD UR12, UR12, UR6, URZ ;  /* 0x000000060c0c72a4 */ /* 0x000fe2000f8e023f */
[----:B------:R-:W-:Y:S01]  /*1b030*/  @P1 IMAD.HI.U32 R9, R15, c[0x0][0x4ec], RZ ;  /* 0x00013b000f091a27 */ /* 0x000fe200078e00ff */
[----:B------:R-:W-:Y:S01]  /*1b040*/  LOP3.LUT R10, R17, 0x38, R0, 0xf8, !PT ;  /* 0x00000038110a7812 */ /* 0x000fe200078ef800 */
[----:B------:R-:W-:Y:S01]  /*1b050*/  UIADD3 UR15, UR15, UR5, URZ ;  /* 0x000000050f0f7290 */ /* 0x000fe2000fffe03f */
[----:B------:R-:W-:Y:S01]  /*1b060*/  LEA R17, P0, R12, c[0x0][0x450], 0x2 ;  /* 0x000114000c117a11 */ /* 0x000fe200078010ff */
[----:B------:R-:W-:Y:S01]  /*1b070*/  IMAD.IADD R14, R13, 0x1, R11 ;  /* 0x000000010d0e7824 */ /* 0x000fe200078e020b */
[----:B------:R-:W-:Y:S01]  /*1b080*/  LOP3.LUT R3, R10, R3, RZ, 0x3c, !PT ;  /* 0x000000030a037212 */ /* 0x000fe200078e3cff */
[----:B------:R-:W-:Y:S01]  /*1b090*/  IMAD.MOV.U32 R7, RZ, RZ, R15 ;  /* 0x000000ffff077224 */ /* 0x000fe200078e000f */
[----:B------:R-:W-:Y:S01]  /*1b0a0*/  @P1 SHF.R.U32.HI R7, RZ, c[0x0][0x4f0], R9 ;  /* 0x00013c00ff071a19 */ /* 0x000fe20000011609 */
[----:B------:R-:W-:Y:S01]  /*1b0b0*/  UIMAD UR7, UR29, UR7, UR12 ;  /* 0x000000071d0772a4 */ /* 0x000fe2000f8e020c */
[----:B------:R-:W-:Y:S01]  /*1b0c0*/  LEA.HI.X R14, R12, c[0x0][0x454], R14, 0x2, P0 ;  /* 0x000115000c0e7a11 */ /* 0x000fe200000f140e */
[----:B------:R-:W-:Y:S01]  /*1b0d0*/  UIMAD.WIDE.U32 UR14, UR29, UR6, UR14 ;  /* 0x000000061d0e72a5 */ /* 0x000fe2000f8e000e */
[----:B------:R-:W-:Y:S01]  /*1b0e0*/  SHFL.IDX PT, R12, R17, RZ, 0x1c1f ;  /* 0x001c1fff110c7589 */ /* 0x000fe200000e0000 */
[--C-:B------:R-:W-:Y:S01]  /*1b0f0*/  IMAD.MOV R18, RZ, RZ, -R7.reuse ;  /* 0x000000ffff127224 */ /* 0x100fe200078e0a07 */
[----:B------:R-:W-:Y:S01]  /*1b100*/  SHF.R.S32.HI R9, RZ, 0x1f, R7 ;  /* 0x0000001fff097819 */ /* 0x000fe20000011407 */
[----:B------:R-:W-:Y:S01]  /*1b110*/  UIADD3 UR7, UR15, UR7, URZ ;  /* 0x000000070f077290 */ /* 0x000fe2000fffe03f */
[----:B------:R-:W1:Y:S01]  /*1b120*/  SHFL.IDX PT, R13, R14, RZ, 0x1c1f ;  /* 0x001c1fff0e0d7589 */ /* 0x000e6200000e0000 */
[----:B------:R-:W-:Y:S01]  /*1b130*/  IMAD R18, R18, c[0x0][0x4e8], R15 ;  /* 0x00013a0012127a24 */ /* 0x000fe200078e020f */
[----:B------:R-:W-:Y:S01]  /*1b140*/  MOV R20, UR14 ;  /* 0x0000000e00147c02 */ /* 0x000fe20008000f00 */
[----:B------:R-:W-:Y:S01]  /*1b150*/  IMAD R15, R75, 0x80, R2 ;  /* 0x000000804b0f7824 */ /* 0x000fe200078e0202 */
[----:B------:R-:W-:Y:S01]  /*1b160*/  SHFL.IDX PT, R10, R17, 0x1, 0x1c1f ;  /* 0x003c1f00110a7f89 */ /* 0x000fe200000e0000 */
[----:B-----5:R-:W-:Y:S01]  /*1b170*/  IMAD R2, R6, c[0x0][0x4e8], RZ ;  /* 0x00013a0006027a24 */ /* 0x020fe200078e02ff */
[----:B------:R-:W-:Y:S01]  /*1b180*/  SHF.R.S32.HI R6, RZ, 0x1f, R18 ;  /* 0x0000001fff067819 */ /* 0x000fe20000011412 */
[----:B------:R-:W-:Y:S01]  /*1b190*/  IMAD R22, R9, c[0x0][0x3e0], RZ ;  /* 0x0000f80009167a24 */ /* 0x000fe200078e02ff */
[----:B------:R2:W3:Y:S01]  /*1b1a0*/  SHFL.IDX PT, R11, R14, 0x1, 0x1c1f ;  /* 0x003c1f000e0b7f89 */ /* 0x0004e200000e0000 */
[C---:B------:R-:W-:Y:S01]  /*1b1b0*/  IADD3 R9, R15.reuse, 0x8, RZ ;  /* 0x000000080f097810 */ /* 0x040fe20007ffe0ff */
[----:B------:R-:W-:Y:S01]  /*1b1c0*/  IMAD.U32 R21, RZ, RZ, UR15 ;  /* 0x0000000fff157e24 */ /* 0x000fe2000f8e00ff */
[-C--:B------:R-:W-:Y:S01]  /*1b1d0*/  ISETP.GE.OR P1, PT, R15, R2.reuse, P2 ;  /* 0x000000020f00720c */ /* 0x080fe20001726670 */
[----:B------:R-:W-:Y:S01]  /*1b1e0*/  IMAD.U32 R21, RZ, RZ, UR7 ;  /* 0x00000007ff157e24 */ /* 0x000fe2000f8e00ff */
[----:B------:R-:W-:Y:S01]  /*1b1f0*/  ISETP.GE.OR P0, PT, R9, R2, P2 ;  /* 0x000000020900720c */ /* 0x000fe20001706670 */
[----:B------:R-:W-:-:S02]  /*1b200*/  IMAD R22, R7, c[0x0][0x3e4], R22 ;  /* 0x0000f90007167a24 */ /* 0x000fc400078e0216 */
[----:B------:R-:W-:-:S04]  /*1b210*/  IMAD.WIDE.U32 R20, R7, c[0x0][0x3e0], R20 ;  /* 0x0000f80007147a25 */ /* 0x000fc800078e0014 */
[----:B------:R-:W-:Y:S01]  /*1b220*/  IMAD R75, R75, 0x80, R16 ;  /* 0x000000804b4b7824 */ /* 0x000fe200078e0210 */
[----:B------:R-:W-:-:S03]  /*1b230*/  IADD3 R21, R21, R22, RZ ;  /* 0x0000001615157210 */ /* 0x000fc60007ffe0ff */
[----:B-1----:R1:W-:Y:S01]  /*1b240*/  @!P1 ST.E [R12.64], R4 ;  /* 0x000000040c009985 */ /* 0x0023e2000c10191e */
[----:B--2---:R-:W-:-:S03]  /*1b250*/  IMAD.SHL.U32 R14, R5, 0x8, RZ ;  /* 0x00000008050e7824 */ /* 0x004fc600078e00ff */
[----:B---3--:R1:W-:Y:S01]  /*1b260*/  @!P0 ST.E [R10.64], R8 ;  /* 0x000000080a008985 */ /* 0x0083e2000c10191e */
[----:B------:R-:W-:Y:S01]  /*1b270*/  IMAD R5, R6, c[0x0][0x3d8], RZ ;  /* 0x0000f60006057a24 */ /* 0x000fe200078e02ff */
[----:B------:R-:W-:-:S03]  /*1b280*/  LOP3.LUT R14, R3, 0x7ffffe00, R14, 0xf8, !PT ;  /* 0x7ffffe00030e7812 */ /* 0x000fc600078ef80e */
[C---:B------:R-:W-:Y:S02]  /*1b290*/  IMAD R3, R18.reuse, c[0x0][0x3dc], R5 ;  /* 0x0000f70012037a24 */ /* 0x040fe400078e0205 */
[----:B------:R-:W-:-:S04]  /*1b2a0*/  IMAD.WIDE.U32 R18, R18, c[0x0][0x3d8], R20 ;  /* 0x0000f60012127a25 */ /* 0x000fc800078e0014 */
[----:B------:R-:W-:Y:S01]  /*1b2b0*/  IMAD.SHL.U32 R76, R14, 0x2, RZ ;  /* 0x000000020e4c7824 */ /* 0x000fe200078e00ff */
[----:B------:R-:W-:Y:S01]  /*1b2c0*/  LEA R74, P0, R18, c[0x0][0x380], 0x1 ;  /* 0x0000e000124a7a11 */ /* 0x000fe200078008ff */
[----:B------:R-:W-:-:S03]  /*1b2d0*/  IMAD.IADD R3, R19, 0x1, R3 ;  /* 0x0000000113037824 */ /* 0x000fc600078e0203 */
[----:B------:R1:W2:Y:S02]  /*1b2e0*/  LDS.128 R60, [R76+0x1080] ;  /* 0x001080004c3c7984 */ /* 0x0002a40000000c00 */
[----:B------:R-:W-:Y:S02]  /*1b2f0*/  LEA.HI.X R73, R18, c[0x0][0x384], R3, 0x1, P0 ;  /* 0x0000e10012497a11 */ /* 0x000fe400000f0c03 */
        /* <DEDUP_REMOVED lines=24> */
[----:B------:R5:W1:Y:S01]  /*1b480*/  LDS.128 R16, [R76+0xc080] ;  /* 0x00c080004c107984 */ /* 0x000a620000000c00 */
        /* <DEDUP_REMOVED lines=9> */
[----:B-1---5:R-:W-:Y:S01]  /*1b520*/  @!P3 IMAD.WIDE R76, R0, 0x2, R78 ;  /* 0x00000002004cb825 */ /* 0x022fe200078e024e */
[----:B------:R-:W-:-:S03]  /*1b530*/  @!P0 LOP3.LUT R3, R3, 0xfffffff8, RZ, 0xc0, !PT ;  /* 0xfffffff803038812 */ /* 0x000fc600078ec0ff */
[--C-:B------:R-:W-:Y:S01]  /*1b540*/  @!P2 IMAD.WIDE R70, R71, 0x2, R78.reuse ;  /* 0x000000024746a825 */ /* 0x100fe200078e024e */
[----:B--2---:R1:W-:Y:S03]  /*1b550*/  @!P3 ST.E.128 [R76.64], R64 ;  /* 0x000000404c00b985 */ /* 0x0043e6000c101d1e */
[--C-:B------:R-:W-:Y:S01]  /*1b560*/  @!P1 IMAD.WIDE R68, R69, 0x2, R78.reuse ;  /* 0x0000000245449825 */ /* 0x100fe200078e024e */
[----:B---3--:R1:W-:Y:S03]  /*1b570*/  @!P2 ST.E.128 [R70.64], R48 ;  /* 0x000000304600a985 */ /* 0x0083e6000c101d1e */
[----:B------:R-:W-:Y:S01]  /*1b580*/  @!P0 IMAD.WIDE R78, R3, 0x2, R78 ;  /* 0x00000002034e8825 */ /* 0x000fe200078e024e */
[----:B----4-:R1:W-:Y:S04]  /*1b590*/  @!P1 ST.E.128 [R68.64], R32 ;  /* 0x0000002044009985 */ /* 0x0103e8000c101d1e */
[----:B------:R1:W-:Y:S02]  /*1b5a0*/  @!P0 ST.E.128 [R78.64], R16 ;  /* 0x000000104e008985 */ /* 0x0003e4000c101d1e */
.L_x_455:
[----:B--234-:R-:W-:Y:S05]  /*1b5b0*/  BSYNC B0 ;  /* 0x0000000000007941 */ /* 0x01cfea0003800000 */
.L_x_454:
[----:B------:R-:W-:Y:S01]  /*1b5c0*/  IADD3 R3, R75, 0x20, RZ ;  /* 0x000000204b037810 */ /* 0x000fe20007ffe0ff */
[----:B-1----:R1:W2:Y:S01]  /*1b5d0*/  SHFL.IDX PT, R35, R73, 0x1, 0x181f ;  /* 0x00381f0049237f89 */ /* 0x0022a200000e0000 */
        /* <DEDUP_REMOVED lines=28> */
.L_x_457:
[----:B------:R-:W-:Y:S05]  /*1b7a0*/  BSYNC B0 ;  /* 0x0000000000007941 */ /* 0x000fea0003800000 */
.L_x_456:
[----:B------:R-:W-:Y:S01]  /*1b7b0*/  IADD3 R3, R75, 0x40, RZ ;  /* 0x000000404b037810 */ /* 0x000fe20007ffe0ff */
[----:B--2---:R2:W4:Y:S01]  /*1b7c0*/  SHFL.IDX PT, R19, R73, 0x2, 0x181f ;  /* 0x00581f0049137f89 */ /* 0x00452200000e0000 */
[----:B------:R-:W-:Y:S02]  /*1b7d0*/  BSSY B0, `(.L_x_458) ;  /* 0x000001c000007945 */ /* 0x000fe40003800000 */
[----:B------:R-:W-:Y:S01]  /*1b7e0*/  ISETP.GE.AND P0, PT, R3, R2, PT ;  /* 0x000000020300720c */ /* 0x000fe20003f06270 */
[----:B------:R2:W1:-:S12]  /*1b7f0*/  SHFL.IDX PT, R18, R74, 0x2, 0x181f ;  /* 0x00581f004a127f89 */ /* 0x00045800000e0000 */
        /* <DEDUP_REMOVED lines=25> */
.L_x_459:
[----:B------:R-:W-:Y:S05]  /*1b990*/  BSYNC B0 ;  /* 0x0000000000007941 */ /* 0x000fea0003800000 */
.L_x_458:
[----:B------:R-:W-:Y:S01]  /*1b9a0*/  IADD3 R75, R75, 0x60, RZ ;  /* 0x000000604b4b7810 */ /* 0x000fe20007ffe0ff */
[----:B-1----:R1:W2:Y:S03]  /*1b9b0*/  SHFL.IDX PT, R11, R73, 0x3, 0x181f ;  /* 0x00781f00490b7f89 */ /* 0x0022a600000e0000 */
        /* <DEDUP_REMOVED lines=12> */
[--C-:B--2-4-:R-:W-:Y:S01]  /*1ba80*/  @!P2 IMAD.WIDE R12, R0, 0x2, R10.reuse ;  /* 0x00000002000ca825 */ /* 0x114fe200078e020a */
        /* <DEDUP_REMOVED lines=12> */
[----:B--2---:R-:W-:-:S05]  /*1bb50*/  LOP3.LUT R3, R0, 0xfffffff8, RZ, 0xc0, !PT ;  /* 0xfffffff800037812 */ /* 0x004fca00078ec0ff */
[----:B------:R-:W-:-:S05]  /*1bb60*/  IMAD.WIDE R10, R3, 0x2, R10 ;  /* 0x00000002030a7825 */ /* 0x000fca00078e020a */
[----:B------:R-:W-:Y:S01]  /*1bb70*/  ST.E.128 [R10.64], R4 ;  /* 0x000000040a007985 */ /* 0x000fe2000c101d1e */
[----:B------:R-:W-:Y:S05]  /*1bb80*/  EXIT ;  /* 0x000000000000794d */ /* 0x000fea0003800000 */
.L_x_452:
        /* <DEDUP_REMOVED lines=28> */
[----:B-----5:R-:W2:Y:S04]  /*1bd50*/  LDG.E R4, [R6.64] ;  /* 0x0000001e06047981 */ /* 0x020ea8000c1e1900 */
[----:B------:R-:W2:Y:S02]  /*1bd60*/  LDG.E R3, [R6.64+0x4] ;  /* 0x0000041e06037981 */ /* 0x000ea4000c1e1900 */
[----:B--2---:R-:W-:Y:S02]  /*1bd70*/  IADD3 R4, -R4, R3, RZ ;  /* 0x0000000304047210 */ /* 0x004fe40007ffe1ff */
.L_x_460:
        /* <DEDUP_REMOVED lines=12> */
[----:B------:R-:W-:Y:S01]  /*1be40*/  IMAD.MOV.U32 R2, RZ, RZ, c[0x0][0x4e8] ;  /* 0x00013a00ff027624 */ /* 0x000fe200078e00ff */
[----:B------:R-:W-:Y:S01]  /*1be50*/  ULDC.64 UR4, c[0x0][0x490] ;  /* 0x0001240000047ab9 */ /* 0x000fe20000000a00 */
[----:B------:R-:W-:Y:S01]  /*1be60*/  IMAD.MOV.U32 R6, RZ, RZ, R0 ;  /* 0x000000ffff067224 */ /* 0x000fe200078e0000 */
[----:B------:R-:W-:Y:S02]  /*1be70*/  UIMAD UR7, UR8, UR4, URZ ;  /* 0x00000004080772a4 */ /* 0x000fe4000f8e023f */
[----:B------:R-:W-:Y:S01]  /*1be80*/  ISETP.NE.AND P0, PT, R2, 0x1, PT ;  /* 0x000000010200780c */ /* 0x000fe20003f05270 */
[----:B------:R-:W-:Y:S02]  /*1be90*/  UMOV UR12, UR10 ;  /* 0x0000000a000c7c82 */ /* 0x000fe40008000000 */
[----:B------:R-:W-:Y:S02]  /*1bea0*/  UMOV UR13, UR11 ;  /* 0x0000000b000d7c82 */ /* 0x000fe40008000000 */
[----:B------:R-:W-:-:S02]  /*1beb0*/  UIMAD.WIDE.U32 UR12, UR20, UR4, UR12 ;  /* 0x00000004140c72a5 */ /* 0x000fc4000f8e000c */
[----:B------:R-:W-:-:S03]  /*1bec0*/  UIMAD UR7, UR20, UR5, UR7 ;  /* 0x00000005140772a4 */ /* 0x000fc6000f8e0207 */
[----:B------:R-:W-:Y:S02]  /*1bed0*/  ULDC.64 UR4, c[0x0][0x498] ;  /* 0x0001260000047ab9 */ /* 0x000fe40000000a00 */
[----:B------:R-:W-:Y:S01]  /*1bee0*/  UIADD3 UR13, UR7, UR13, URZ ;  /* 0x0000000d070d7290 */ /* 0x000fe2000fffe03f */
[----:B------:R-:W-:Y:S01]  /*1bef0*/  @P0 IMAD.HI.U32 R2, R0, c[0x0][0x4ec], RZ ;  /* 0x00013b0000020a27 */ /* 0x000fe200078e00ff */
[----:B------:R-:W-:Y:S02]  /*1bf00*/  UIMAD UR7, UR6, UR4, URZ ;  /* 0x00000004060772a4 */ /* 0x000fe4000f8e023f */
[----:B------:R-:W-:Y:S02]  /*1bf10*/  UIMAD.WIDE.U32 UR12, UR29, UR4, UR12 ;  /* 0x000000041d0c72a5 */ /* 0x000fe4000f8e000c */
[----:B------:R-:W-:Y:S01]  /*1bf20*/  @P0 SHF.R.U32.HI R6, RZ, c[0x0][0x4f0], R2 ;  /* 0x00013c00ff060a19 */ /* 0x000fe20000011602 */
[----:B------:R-:W-:-:S03]  /*1bf30*/  UIMAD UR5, UR29, UR5, UR7 ;  /* 0x000000051d0572a4 */ /* 0x000fc6000f8e0207 */
[C---:B------:R-:W-:Y:S02]  /*1bf40*/  IADD3 R5, -R6.reuse, RZ, RZ ;  /* 0x000000ff06057210 */ /* 0x040fe40007ffe1ff */
[----:B------:R-:W-:Y:S02]  /*1bf50*/  SHF.R.S32.HI R3, RZ, 0x1f, R6 ;  /* 0x0000001fff037819 */ /* 0x000fe40000011406 */
[----:B------:R-:W-:Y:S01]  /*1bf60*/  IADD3 R6, P0, R6, UR12, RZ ;  /* 0x0000000c06067c10 */ /* 0x000fe2000ff1e0ff */
[----:B------:R-:W-:Y:S02]  /*1bf70*/  IMAD R5, R5, c[0x0][0x4e8], R0 ;  /* 0x00013a0005057a24 */ /* 0x000fe400078e0200 */
[----:B------:R-:W-:-:S03]  /*1bf80*/  IMAD.U32 R0, RZ, RZ, UR5 ;  /* 0x00000005ff007e24 */ /* 0x000fc6000f8e00ff */
[----:B------:R-:W-:Y:S02]  /*1bf90*/  SHF.R.S32.HI R2, RZ, 0x1f, R5 ;  /* 0x0000001fff027819 */ /* 0x000fe40000011405 */
[----:B------:R-:W-:-:S03]  /*1bfa0*/  IADD3.X R7, R3, UR13, R0, P0, !PT ;  /* 0x0000000d03077c10 */ /* 0x000fc600087fe400 */
[----:B------:R-:W-:Y:S02]  /*1bfb0*/  IMAD R0, R2, c[0x0][0x488], RZ ;  /* 0x0001220002007a24 */ /* 0x000fe400078e02ff */
[----:B------:R-:W-:-:S04]  /*1bfc0*/  IMAD.WIDE.U32 R6, R5, c[0x0][0x488], R6 ;  /* 0x0001220005067a25 */ /* 0x000fc800078e0006 */
[----:B------:R-:W-:Y:S01]  /*1bfd0*/  IMAD R0, R5, c[0x0][0x48c], R0 ;  /* 0x0001230005007a24 */ /* 0x000fe200078e0200 */
[----:B------:R-:W-:Y:S01]  /*1bfe0*/  LEA R2, P0, R6, c[0x0][0x450], 0x2 ;  /* 0x0001140006027a11 */ /* 0x000fe200078010ff */
[----:B------:R-:W-:-:S03]  /*1bff0*/  IMAD.MOV.U32 R5, RZ, RZ, -0x800000 ;  /* 0xff800000ff057424 */ /* 0x000fc600078e00ff */
[----:B------:R-:W-:-:S04]  /*1c000*/  IADD3 R3, R7, R0, RZ ;  /* 0x0000000007037210 */ /* 0x000fc80007ffe0ff */
[----:B------:R-:W-:-:S05]  /*1c010*/  LEA.HI.X R3, R6, c[0x0][0x454], R3, 0x2, P0 ;  /* 0x0001150006037a11 */ /* 0x000fca00000f1403 */
[----:B------:R1:W-:Y:S02]  /*1c020*/  STG.E [R2.64], R5 ;  /* 0x0000000502007986 */ /* 0x0003e4000c10191e */
.L_x_462:
[----:B------:R-:W-:Y:S05]  /*1c030*/  BSYNC B0 ;  /* 0x0000000000007941 */ /* 0x000fea0003800000 */
.L_x_461:
[----:B-1----:R-:W1:Y:S01]  /*1c040*/  S2R R5, SR_CTAID.X ;  /* 0x0000000000057919 */ /* 0x002e620000002500 */
[----:B------:R-:W-:Y:S01]  /*1c050*/  SHF.R.S32.HI R0, RZ, 0x1f, R9 ;  /* 0x0000001fff007819 */ /* 0x000fe20000011409 */
[----:B------:R-:W-:Y:S01]  /*1c060*/  ULDC.64 UR4, c[0x0][0x3a0] ;  /* 0x0000e80000047ab9 */ /* 0x000fe20000000a00 */
[----:B------:R-:W-:Y:S01]  /*1c070*/  IMAD.MOV.U32 R2, RZ, RZ, c[0x0][0x4e8] ;  /* 0x00013a00ff027624 */ /* 0x000fe200078e00ff */
[----:B------:R-:W-:Y:S01]  /*1c080*/  UIMAD UR7, UR11, UR4, URZ ;  /* 0x000000040b0772a4 */ /* 0x000fe2000f8e023f */
[----:B------:R-:W-:Y:S01]  /*1c090*/  LEA.HI R0, R0, R9, RZ, 0x3 ;  /* 0x0000000900007211 */ /* 0x000fe200078f18ff */
[----:B------:R-:W-:Y:S01]  /*1c0a0*/  UIMAD.WIDE.U32 UR12, UR10, UR4, URZ ;  /* 0x000000040a0c72a5 */ /* 0x000fe2000f8e003f */
[----:B-----5:R-:W-:Y:S01]  /*1c0b0*/  IMAD R4, R4, c[0x0][0x4e8], RZ ;  /* 0x00013a0004047a24 */ /* 0x020fe200078e02ff */
[----:B------:R-:W-:Y:S01]  /*1c0c0*/  ISETP.NE.AND P0, PT, R2, 0x1, PT ;  /* 0x000000010200780c */ /* 0x000fe20003f05270 */
[----:B------:R-:W-:Y:S01]  /*1c0d0*/  UIMAD UR7, UR10, UR5, UR7 ;  /* 0x000000050a0772a4 */ /* 0x000fe2000f8e0207 */
[----:B------:R-:W-:Y:S01]  /*1c0e0*/  LOP3.LUT R6, R0, 0xfffffff8, RZ, 0xc0, !PT ;  /* 0xfffffff800067812 */ /* 0x000fe200078ec0ff */
[----:B------:R-:W-:Y:S01]  /*1c0f0*/  BSSY B0, `(.L_x_463) ;  /* 0x0000042000007945 */ /* 0x000fe20003800000 */
[----:B------:R-:W-:Y:S01]  /*1c100*/  SHF.R.S32.HI R0, RZ, 0x3, R0 ;  /* 0x00000003ff007819 */ /* 0x000fe20000011400 */
[----:B------:R-:W-:-:S02]  /*1c110*/  ULDC.64 UR4, c[0x0][0x3e8] ;  /* 0x0000fa0000047ab9 */ /* 0x000fc40000000a00 */
[----:B------:R-:W-:Y:S01]  /*1c120*/  IMAD.IADD R9, R9, 0x1, -R6 ;  /* 0x0000000109097824 */ /* 0x000fe200078e0a06 */
[----:B------:R-:W-:Y:S02]  /*1c130*/  UIADD3 UR13, UR13, UR7, URZ ;  /* 0x000000070d0d7290 */ /* 0x000fe4000fffe03f */
[----:B------:R-:W-:Y:S02]  /*1c140*/  UIMAD UR7, UR8, UR4, URZ ;  /* 0x00000004080772a4 */ /* 0x000fe4000f8e023f */
[C---:B------:R-:W-:Y:S01]  /*1c150*/  LEA R2, R9.reuse, R0, 0x5 ;  /* 0x0000000009027211 */ /* 0x040fe200078e28ff */
[----:B------:R-:W-:Y:S01]  /*1c160*/  UIMAD.WIDE.U32 UR12, UR20, UR4, UR12 ;  /* 0x00000004140c72a5 */ /* 0x000fe2000f8e000c */
[----:B------:R-:W-:Y:S01]  /*1c170*/  SHF.L.U32 R9, R9, 0x3, RZ ;  /* 0x0000000309097819 */ /* 0x000fe200000006ff */
[----:B------:R-:W-:Y:S02]  /*1c180*/  UIMAD UR7, UR20, UR5, UR7 ;  /* 0x00000005140772a4 */ /* 0x000fe4000f8e0207 */
[C---:B-1----:R-:W-:Y:S01]  /*1c190*/  IMAD R3, R5.reuse, 0x80, R2 ;  /* 0x0000008005037824 */ /* 0x042fe200078e0202 */
[----:B------:R-:W-:Y:S01]  /*1c1a0*/  ULDC.64 UR4, c[0x0][0x3f0] ;  /* 0x0000fc0000047ab9 */ /* 0x000fe20000000a00 */
[----:B------:R-:W-:Y:S01]  /*1c1b0*/  IMAD R5, R5, 0x80, R0 ;  /* 0x0000008005057824 */ /* 0x000fe200078e0200 */
[----:B------:R-:W-:Y:S01]  /*1c1c0*/  UIMAD UR6, UR6, UR4, URZ ;  /* 0x00000004060672a4 */ /* 0x000fe2000f8e023f */
[----:B------:R-:W-:Y:S01]  /*1c1d0*/  @P0 IMAD.HI.U32 R2, R3, c[0x0][0x4ec], RZ ;  /* 0x00013b0003020a27 */ /* 0x000fe200078e00ff */
[----:B------:R-:W-:Y:S01]  /*1c1e0*/  UIADD3 UR13, UR7, UR13, URZ ;  /* 0x0000000d070d7290 */ /* 0x000fe2000fffe03f */
[----:B------:R-:W-:Y:S01]  /*1c1f0*/  IADD3 R8, R9, 0x40, RZ ;  /* 0x0000004009087810 */ /* 0x000fe20007ffe0ff */
[----:B------:R-:W-:Y:S01]  /*1c200*/  UIMAD UR5, UR29, UR5, UR6 ;  /* 0x000000051d0572a4 */ /* 0x000fe2000f8e0206 */
[----:B------:R-:W-:Y:S01]  /*1c210*/  IMAD.MOV.U32 R7, RZ, RZ, R3 ;  /* 0x000000ffff077224 */ /* 0x000fe200078e0003 */
[----:B------:R-:W-:Y:S01]  /*1c220*/  @P0 SHF.R.U32.HI R7, RZ, c[0x0][0x4f0], R2 ;  /* 0x00013c00ff070a19 */ /* 0x000fe20000011602 */
[----:B------:R-:W-:-:S03]  /*1c230*/  UIMAD.WIDE.U32 UR12, UR29, UR4, UR12 ;  /* 0x000000041d0c72a5 */ /* 0x000fc6000f8e000c */
[C---:B------:R-:W-:Y:S01]  /*1c240*/  IADD3 R6, -R7.reuse, RZ, RZ ;  /* 0x000000ff07067210 */ /* 0x040fe20007ffe1ff */
[----:B------:R-:W-:Y:S01]  /*1c250*/  UIADD3 UR5, UR13, UR5, URZ ;  /* 0x000000050d057290 */ /* 0x000fe2000fffe03f */
[----:B------:R-:W-:Y:S01]  /*1c260*/  SHF.R.S32.HI R2, RZ, 0x1f, R7 ;  /* 0x0000001fff027819 */ /* 0x000fe20000011407 */
[----:B------:R-:W-:Y:S02]  /*1c270*/  IMAD.U32 R11, RZ, RZ, UR13 ;  /* 0x0000000dff0b7e24 */ /* 0x000fe4000f8e00ff */
[----:B------:R-:W-:Y:S02]  /*1c280*/  IMAD R6, R6, c[0x0][0x4e8], R3 ;  /* 0x00013a0006067a24 */ /* 0x000fe400078e0203 */
[----:B------:R-:W-:Y:S01]  /*1c290*/  MOV R11, UR5 ;  /* 0x00000005000b7c02 */ /* 0x000fe20008000f00 */
[----:B------:R-:W-:Y:S02]  /*1c2a0*/  IMAD R2, R2, c[0x0][0x3e0], RZ ;  /* 0x0000f80002027a24 */ /* 0x000fe400078e02ff */
[----:B------:R-:W-:Y:S01]  /*1c2b0*/  IMAD.U32 R10, RZ, RZ, UR12 ;  /* 0x0000000cff0a7e24 */ /* 0x000fe2000f8e00ff */
[----:B------:R-:W-:Y:S01]  /*1c2c0*/  SHF.R.S32.HI R3, RZ, 0x1f, R6 ;  /* 0x0000001fff037819 */ /* 0x000fe20000011406 */
[----:B------:R-:W-:-:S02]  /*1c2d0*/  IMAD R2, R7, c[0x0][0x3e4], R2 ;  /* 0x0000f90007027a24 */ /* 0x000fc400078e0202 */
[----:B------:R-:W-:Y:S01]  /*1c2e0*/  IMAD.WIDE.U32 R10, R7, c[0x0][0x3e0], R10 ;  /* 0x0000f800070a7a25 */ /* 0x000fe200078e000a */
[----:B------:R-:W-:-:S03]  /*1c2f0*/  IADD3 R7, R9, 0x80, RZ ;  /* 0x0000008009077810 */ /* 0x000fc60007ffe0ff */
[----:B------:R-:W-:Y:S02]  /*1c300*/  IMAD R3, R3, c[0x0][0x3d8], RZ ;  /* 0x0000f60003037a24 */ /* 0x000fe400078e02ff */
[----:B------:R-:W-:Y:S02]  /*1c310*/  IMAD.IADD R11, R11, 0x1, R2 ;  /* 0x000000010b0b7824 */ /* 0x000fe400078e0202 */
[C---:B------:R-:W-:Y:S02]  /*1c320*/  IMAD R3, R6.reuse, c[0x0][0x3dc], R3 ;  /* 0x0000f70006037a24 */ /* 0x040fe400078e0203 */
[----:B------:R-:W-:Y:S01]  /*1c330*/  IMAD.WIDE.U32 R10, R6, c[0x0][0x3d8], R10 ;  /* 0x0000f600060a7a25 */ /* 0x000fe200078e000a */
[----:B------:R-:W-:-:S04]  /*1c340*/  IADD3 R6, R9, 0xc0, RZ ;  /* 0x000000c009067810 */ /* 0x000fc80007ffe0ff */
[----:B------:R-:W-:Y:S02]  /*1c350*/  IADD3 R3, R11, R3, RZ ;  /* 0x000000030b037210 */ /* 0x000fe40007ffe0ff */
        /* <DEDUP_REMOVED lines=21> */
[----:B------:R2:W-:Y:S03]  /*1c4b0*/  @!P3 ST.E.128 [R14.64], RZ ;  /* 0x000000ff0e00b985 */ /* 0x0005e6000c101d1e */
[--C-:B------:R-:W-:Y:S01]  /*1c4c0*/  @!P1 IMAD.WIDE R2, R2, 0x2, R12.reuse ;  /* 0x0000000202029825 */ /* 0x100fe200078e020c */
[----:B------:R2:W-:Y:S03]  /*1c4d0*/  @!P2 ST.E.128 [R16.64], RZ ;  /* 0x000000ff1000a985 */ /* 0x0005e6000c101d1e */
[----:B------:R-:W-:Y:S01]  /*1c4e0*/  @!P0 IMAD.WIDE R12, R0, 0x2, R12 ;  /* 0x00000002000c8825 */ /* 0x000fe200078e020c */
[----:B------:R2:W-:Y:S04]  /*1c4f0*/  @!P1 ST.E.128 [R2.64], RZ ;  /* 0x000000ff02009985 */ /* 0x0005e8000c101d1e */
[----:B------:R2:W-:Y:S02]  /*1c500*/  @!P0 ST.E.128 [R12.64], RZ ;  /* 0x000000ff0c008985 */ /* 0x0005e4000c101d1e */
.L_x_464:
[----:B------:R-:W-:Y:S05]  /*1c510*/  BSYNC B0 ;  /* 0x0000000000007941 */ /* 0x000fea0003800000 */
.L_x_463:
        /* <DEDUP_REMOVED lines=27> */
.L_x_466:
[----:B------:R-:W-:Y:S05]  /*1c6d0*/  BSYNC B0 ;  /* 0x0000000000007941 */ /* 0x000fea0003800000 */
.L_x_465:
        /* <DEDUP_REMOVED lines=16> */
[----:B-1--4-:R-:W-:Y:S01]  /*1c7e0*/  @!P3 IMAD.WIDE R14, R9, 0x2, R12 ;  /* 0x00000002090eb825 */ /* 0x012fe200078e020c */
        /* <DEDUP_REMOVED lines=10> */
.L_x_468:
[----:B------:R-:W-:Y:S05]  /*1c890*/  BSYNC B0 ;  /* 0x0000000000007941 */ /* 0x000fea0003800000 */
.L_x_467:
[----:B------:R-:W-:Y:S01]  /*1c8a0*/  IADD3 R5, R5, 0x60, RZ ;  /* 0x0000006005057810 */ /* 0x000fe20007ffe0ff */
[----:B-1----:R1:W2:Y:S03]  /*1c8b0*/  SHFL.IDX PT, R3, R10, 0x3, 0x181f ;  /* 0x00781f000a037f89 */ /* 0x0022a600000e0000 */
[----:B------:R-:W-:Y:S01]  /*1c8c0*/  ISETP.GE.AND P0, PT, R5, R4, PT ;  /* 0x000000040500720c */ /* 0x000fe20003f06270 */
[----:B------:R1:W3:-:S12]  /*1c8d0*/  SHFL.IDX PT, R2, R11, 0x3, 0x181f ;  /* 0x00781f000b027f89 */ /* 0x0002d800000e0000 */
[----:B------:R-:W-:Y:S05]  /*1c8e0*/  @P0 EXIT ;  /* 0x000000000000094d */ /* 0x000fea0003800000 */
[----:B------:R-:W-:Y:S02]  /*1c8f0*/  ISETP.GE.AND P1, PT, R8, c[0x0][0x3c8], PT ;  /* 0x0000f20008007a0c */ /* 0x000fe40003f26270 */
[----:B------:R-:W-:Y:S02]  /*1c900*/  ISETP.GE.AND P0, PT, R7, c[0x0][0x3c8], PT ;  /* 0x0000f20007007a0c */ /* 0x000fe40003f06270 */
[----:B------:R-:W-:-:S09]  /*1c910*/  ISETP.GE.AND P2, PT, R9, c[0x0][0x3c8], PT ;  /* 0x0000f20009007a0c */ /* 0x000fd20003f46270 */
[----:B------:R-:W-:Y:S02]  /*1c920*/  @!P1 SHF.R.S32.HI R5, RZ, 0x1f, R8 ;  /* 0x0000001fff059819 */ /* 0x000fe40000011408 */
[----:B------:R-:W-:Y:S02]  /*1c930*/  @!P0 SHF.R.S32.HI R0, RZ, 0x1f, R7 ;  /* 0x0000001fff008819 */ /* 0x000fe40000011407 */
[----:B------:R-:W-:Y:S01]  /*1c940*/  @!P1 LEA.HI R5, R5, R8, RZ, 0x3 ;  /* 0x0000000805059211 */ /* 0x000fe200078f18ff */
[--C-:B--23--:R-:W-:Y:S01]  /*1c950*/  @!P2 IMAD.WIDE R8, R9, 0x2, R2.reuse ;  /* 0x000000020908a825 */ /* 0x10cfe200078e0202 */
[----:B------:R-:W-:Y:S02]  /*1c960*/  @!P0 LEA.HI R0, R0, R7, RZ, 0x3 ;  /* 0x0000000700008211 */ /* 0x000fe400078f18ff */
[----:B------:R-:W-:Y:S02]  /*1c970*/  @!P1 LOP3.LUT R5, R5, 0xfffffff8, RZ, 0xc0, !PT ;  /* 0xfffffff805059812 */ /* 0x000fe400078ec0ff */
[----:B------:R-:W-:Y:S01]  /*1c980*/  @!P0 LOP3.LUT R7, R0, 0xfffffff8, RZ, 0xc0, !PT ;  /* 0xfffffff800078812 */ /* 0x000fe200078ec0ff */
[----:B------:R2:W-:Y:S02]  /*1c990*/  @!P2 ST.E.128 [R8.64], RZ ;  /* 0x000000ff0800a985 */ /* 0x0005e4000c101d1e */
[----:B------:R-:W-:-:S04]  /*1c9a0*/  @!P1 IMAD.WIDE R4, R5, 0x2, R2 ;  /* 0x0000000205049825 */ /* 0x000fc800078e0202 */
[----:B-1----:R-:W-:Y:S01]  /*1c9b0*/  @!P0 IMAD.WIDE R10, R7, 0x2, R2 ;  /* 0x00000002070a8825 */ /* 0x002fe200078e0202 */
[----:B------:R2:W-:Y:S04]  /*1c9c0*/  @!P1 ST.E.128 [R4.64], RZ ;  /* 0x000000ff04009985 */ /* 0x0005e8000c101d1e */
[----:B------:R2:W-:Y:S01]  /*1c9d0*/  @!P0 ST.E.128 [R10.64], RZ ;  /* 0x000000ff0a008985 */ /* 0x0005e2000c101d1e */
[----:B------:R-:W-:-:S13]  /*1c9e0*/  ISETP.GE.AND P0, PT, R6, c[0x0][0x3c8], PT ;  /* 0x0000f20006007a0c */ /* 0x000fda0003f06270 */
[----:B------:R-:W-:Y:S05]  /*1c9f0*/  @P0 EXIT ;  /* 0x000000000000094d */ /* 0x000fea0003800000 */
[----:B--2---:R-:W-:-:S04]  /*1ca00*/  SHF.R.S32.HI R5, RZ, 0x1f, R6 ;  /* 0x0000001fff057819 */ /* 0x004fc80000011406 */
[----:B------:R-:W-:-:S04]  /*1ca10*/  LEA.HI R5, R5, R6, RZ, 0x3 ;  /* 0x0000000605057211 */ /* 0x000fc800078f18ff */
[----:B------:R-:W-:-:S05]  /*1ca20*/  LOP3.LUT R5, R5, 0xfffffff8, RZ, 0xc0, !PT ;  /* 0xfffffff805057812 */ /* 0x000fca00078ec0ff */
[----:B------:R-:W-:-:S05]  /*1ca30*/  IMAD.WIDE R2, R5, 0x2, R2 ;  /* 0x0000000205027825 */ /* 0x000fca00078e0202 */
[----:B------:R-:W-:Y:S01]  /*1ca40*/  ST.E.128 [R2.64], RZ ;  /* 0x000000ff02007985 */ /* 0x000fe2000c101d1e */
[----:B------:R-:W-:Y:S05]  /*1ca50*/  EXIT ;  /* 0x000000000000794d */ /* 0x000fea0003800000 */
.L_x_469:
        /* <DEDUP_REMOVED lines=10> */
.L_x_1533:


//--------------------- .text._ZN7cutlass13device_kernelIN5flash19enable_sm80_to_sm89INS1_16FlashAttnFwdSm80INS1_25CollectiveMainloopFwdSm80ILi8ELi1ELb1EN4cute5tupleIJNS5_1CILi128EEENS7_ILi64EEENS7_ILi256EEEEEELi256ENS_6half_tEfNS_4arch4Sm80ELb1ELb0ELb1ELb0ELb0ELb0ELb1ELb0EEENS1_21CollectiveEpilogueFwdINS6_IJS8_SA_S9_EEENS6_IJNS7_ILi1EEESI_SI_EEESC_SE_Li256ELb0ELb1ELb0ELb0EEENS1_30DynamicPersistentTileSchedulerILi256ELi256ELb0ELb1ELb0EEEEEEEEEvNT_6ParamsE --------------------------
	.section	.text._ZN7cutlass13device_kernelIN5flash19enable_sm80_to_sm89INS1_16FlashAttnFwdSm80INS1_25CollectiveMainloopFwdSm80ILi8ELi1ELb1EN4cute5tupleIJNS5_1CILi128EEENS7_ILi64EEENS7_ILi256EEEEEELi256ENS_6half_tEfNS_4arch4Sm80ELb1ELb0ELb1ELb0ELb0ELb0ELb1ELb0EEENS1_21CollectiveEpilogueFwdINS6_IJS8_SA_S9_EEENS6_IJNS7_ILi1EEESI_SI_EEESC_SE_Li256ELb0ELb1ELb0ELb0EEENS1_30DynamicPersistentTileSchedulerILi256ELi256ELb0ELb1ELb0EEEEEEEEEvNT_6ParamsE,"ax",@progbits
	.sectioninfo	@"SHI_REGISTERS=255"
	.align	128
.text._ZN7cutlass13device_kernelIN5flash19enable_sm80_to_sm89INS1_16FlashAttnFwdSm80INS1_25CollectiveMainloopFwdSm80ILi8ELi1ELb1EN4cute5tupleIJNS5_1CILi128EEENS7_ILi64EEENS7_ILi256EEEEEELi256ENS_6half_tEfNS_4arch4Sm80ELb1ELb0ELb1ELb0ELb0ELb0ELb1ELb0EEENS1_21CollectiveEpilogueFwdINS6_IJS8_SA_S9_EEENS6_IJNS7_ILi1EEESI_SI_EEESC_SE_Li256ELb0ELb1ELb0ELb0EEENS1_30DynamicPersistentTileSchedulerILi256ELi256ELb0ELb1ELb0EEEEEEEEEvNT_6ParamsE:
        .type           _ZN7cutlass13device_kernelIN5flash19enable_sm80_to_sm89INS1_16FlashAttnFwdSm80INS1_25CollectiveMainloopFwdSm80ILi8ELi1ELb1EN4cute5tupleIJNS5_1CILi128EEENS7_ILi64EEENS7_ILi256EEEEEELi256ENS_6half_tEfNS_4arch4Sm80ELb1ELb0ELb1ELb0ELb0ELb0ELb1ELb0EEENS1_21CollectiveEpilogueFwdINS6_IJS8_SA_S9_EEENS6_IJNS7_ILi1EEESI_SI_EEESC_SE_Li256ELb0ELb1ELb0ELb0EEENS1_30DynamicPersistentTileSchedulerILi256ELi256ELb0ELb1ELb0EEEEEEEEEvNT_6ParamsE,@function
        .size           _ZN7cutlass13device_kernelIN5flash19enable_sm80_to_sm89INS1_16FlashAttnFwdSm80INS1_25CollectiveMainloopFwdSm80ILi8ELi1ELb1EN4cute5tupleIJNS5_1CILi128EEENS7_ILi64EEENS7_ILi256EEEEEELi256ENS_6half_tEfNS_4arch4Sm80ELb1ELb0ELb1ELb0ELb0ELb0ELb1ELb0EEENS1_21CollectiveEpilogueFwdINS6_IJS8_SA_S9_EEENS6_IJNS7_ILi1EEESI_SI_EEESC_SE_Li256ELb0ELb1ELb0ELb0EEENS1_30DynamicPersistentTileSchedulerILi256ELi256ELb0ELb1ELb0EEEEEEEEEvNT_6ParamsE,(.L_x_1534 - _ZN7cutlass13device_kernelIN5flash19enable_sm80_to_sm89INS1_16FlashAttnFwdSm80INS1_25CollectiveMainloopFwdSm80ILi8ELi1ELb1EN4cute5tupleIJNS5_1CILi128EEENS7_ILi64EEENS7_ILi256EEEEEELi256ENS_6half_tEfNS_4arch4Sm80ELb1ELb0ELb1ELb0ELb0ELb0ELb1ELb0EEENS1_21CollectiveEpilogueFwdINS6_IJS8_SA_S9_EEENS6_IJNS7_ILi1EEESI_SI_EEESC_SE_Li256ELb0ELb1ELb0ELb0EEENS1_30DynamicPersistentTileSchedulerILi256ELi256ELb0ELb1ELb0EEEEEEEEEvNT_6ParamsE)
        .other          _ZN7cutlass13device_kernelIN5flash19enable_sm80_to_sm89INS1_16FlashAttnFwdSm80INS1_25CollectiveMainloopFwdSm80ILi8ELi1ELb1EN4cute5tupleIJNS5_1CILi128EEENS7_ILi64EEENS7_ILi256EEEEEELi256ENS_6half_tEfNS_4arch4Sm80ELb1ELb0ELb1ELb0ELb0ELb0ELb1ELb0EEENS1_21CollectiveEpilogueFwdINS6_IJS8_SA_S9_EEENS6_IJNS7_ILi1EEESI_SI_EEESC_SE_Li256ELb0ELb1ELb0ELb0EEENS1_30DynamicPersistentTileSchedulerILi256ELi256ELb0ELb1ELb0EEEEEEEEEvNT_6ParamsE,@"STO_CUDA_ENTRY STV_DEFAULT"
_ZN7cutlass13device_kernelIN5flash19enable_sm80_to_sm89INS1_16FlashAttnFwdSm80INS1_25CollectiveMainloopFwdSm80ILi8ELi1ELb1EN4cute5tupleIJNS5_1CILi128EEENS7_ILi64EEENS7_ILi256EEEEEELi256ENS_6half_tEfNS_4arch4Sm80ELb1ELb0ELb1ELb0ELb0ELb0ELb1ELb0EEENS1_21CollectiveEpilogueFwdINS6_IJS8_SA_S9_EEENS6_IJNS7_ILi1EEESI_SI_EEESC_SE_Li256ELb0ELb1ELb0ELb0EEENS1_30DynamicPersistentTileSchedulerILi256ELi256ELb0ELb1ELb0EEEEEEEEEvNT_6ParamsE:
[----:B------:R-:W-:-:S03]  /*0000*/  MOV R1, c[0x0][0x28] ;  /* 0x00000a0000017a02 */ /* 0x000fc60000000f00 */
[----:B------:R-:W1:Y:S01]  /*0010*/  S2R R21, SR_TID.X ;  /* 0x0000000000157919 */ /* 0x000e620000002100 */
[----:B------:R-:W-:-:S03]  /*0020*/  IADD3 R1, R1, -0x140, RZ ;  /* 0xfffffec001017810 */ /* 0x000fc60007ffe0ff */
[----:B------:R-:W2:Y:S01]  /*0030*/  S2R R15, SR_CTAID.X ;  /* 0x00000000000f7919 */ /* 0x000ea20000002500 */
[----:B-1----:R-:W-:-:S05]  /*0040*/  SHF.R.U32.HI R2, RZ, 0x5, R21 ;  /* 0x00000005ff027819 */ /* 0x002fca0000011615 */
[----:B------:R-:W1:Y:S02]  /*0050*/  SHFL.IDX PT, R0, R2, RZ, 0x1f ;  /* 0x00001fff02007589 */ /* 0x000e6400000e0000 */
[----:B-1----:R-:W-:Y:S02]  /*0060*/  ISETP.GE.AND P0, PT, R0, 0x1, PT ;  /* 0x000000010000780c */ /* 0x002fe40003f06270 */
[----:B------:R1:W-:Y:S11]  /*0070*/  STL [R1+0xec], R0 ;  /* 0x0000ec0001007387 */ /* 0x0003f60000100800 */
[----:B------:R-:W-:Y:S06]  /*0080*/  @P0 BAR.ARV 0x4, 0x100 ;  /* 0x0104000000000b1d */ /* 0x000fec0000002000 */
[----:B--2---:R-:W-:-:S13]  /*0090*/  ISETP.GE.AND P0, PT, R15, c[0x0][0x538], PT ;  /* 0x00014e000f007a0c */ /* 0x004fda0003f06270 */
[----:B------:R-:W-:Y:S05]  /*00a0*/  @P0 EXIT ;  /* 0x000000000000094d */ /* 0x000fea0003800000 */
[----:B-1----:R-:W-:Y:S01]  /*00b0*/  SHF.R.S32.HI R12, RZ, 0x1f, R21 ;  /* 0x0000001fff0c7819 */ /* 0x002fe20000011415 */
[----:B------:R-:W-:-:S03]  /*00c0*/  ULDC.64 UR6, c[0x0][0x118] ;  /* 0x0000460000067ab9 */ /* 0x000fc60000000a00 */
[CC--:B------:R-:W-:Y:S02]  /*00d0*/  LEA.HI R13, R12.reuse, R21.reuse, RZ, 0x3 ;  /* 0x000000150c0d7211 */ /* 0x0c0fe400078f18ff */
[CC--:B------:R-:W-:Y:S02]  /*00e0*/  LEA.HI R2, R12.reuse, R21.reuse, RZ, 0x4 ;  /* 0x000000150c027211 */ /* 0x0c0fe400078f20ff */
[----:B------:R-:W-:Y:S02]  /*00f0*/  LEA.HI R14, R12, R21, RZ, 0x2 ;  /* 0x000000150c0e7211 */ /* 0x000fe400078f10ff */
[----:B------:R-:W-:Y:S02]  /*0100*/  SHF.R.S32.HI R20, RZ, 0x3, R13 ;  /* 0x00000003ff147819 */ /* 0x000fe4000001140d */
[----:B------:R-:W-:Y:S02]  /*0110*/  SHF.R.S32.HI R5, RZ, 0x4, R2 ;  /* 0x00000004ff057819 */ /* 0x000fe40000011402 */
[----:B------:R-:W-:Y:S01]  /*0120*/  LOP3.LUT R0, R2, 0xfffffff0, RZ, 0xc0, !PT ;  /* 0xfffffff002007812 */ /* 0x000fe200078ec0ff */
[----:B------:R-:W-:Y:S01]  /*0130*/  IMAD.SHL.U32 R6, R20, 0x40, RZ ;  /* 0x0000004014067824 */ /* 0x000fe200078e00ff */
[----:B------:R-:W-:-:S02]  /*0140*/  LOP3.LUT R3, R13, 0xfffffff8, RZ, 0xc0, !PT ;  /* 0xfffffff80d037812 */ /* 0x000fc400078ec0ff */
[----:B------:R-:W-:Y:S01]  /*0150*/  SHF.R.S32.HI R8, RZ, 0x2, R14 ;  /* 0x00000002ff087819 */ /* 0x000fe2000001140e */
[C---:B------:R-:W-:Y:S01]  /*0160*/  IMAD.IADD R0, R21.reuse, 0x1, -R0 ;  /* 0x0000000115007824 */ /* 0x040fe200078e0a00 */
[----:B------:R-:W-:Y:S01]  /*0170*/  SHF.R.S32.HI R4, RZ, 0x1f, R14 ;  /* 0x0000001fff047819 */ /* 0x000fe2000001140e */
[----:B------:R-:W-:Y:S01]  /*0180*/  IMAD.IADD R7, R21, 0x1, -R3 ;  /* 0x0000000115077824 */ /* 0x000fe200078e0a03 */
[----:B------:R-:W-:Y:S02]  /*0190*/  LEA.HI R2, R2, R5, RZ, 0x1 ;  /* 0x0000000502027211 */ /* 0x000fe400078f08ff */
[----:B------:R-:W-:Y:S01]  /*01a0*/  LEA.HI R3, R4, R8, RZ, 0x3 ;  /* 0x0000000804037211 */ /* 0x000fe200078f18ff */
[C---:B------:R-:W-:Y:S01]  /*01b0*/  IMAD.SHL.U32 R18, R7.reuse, 0x8, RZ ;  /* 0x0000000807127824 */ /* 0x040fe200078e00ff */
[----:B------:R-:W-:Y:S01]  /*01c0*/  LOP3.LUT R4, R2, 0xfffffffe, RZ, 0xc0, !PT ;  /* 0xfffffffe02047812 */ /* 0x000fe200078ec0ff */
[----:B------:R-:W-:Y:S01]  /*01d0*/  IMAD.SHL.U32 R9, R7, 0x40, RZ ;  /* 0x0000004007097824 */ /* 0x000fe200078e00ff */
[----:B------:R-:W-:-:S02]  /*01e0*/  LOP3.LUT R2, R6, 0x1c0, RZ, 0xc0, !PT ;  /* 0x000001c006027812 */ /* 0x000fc400078ec0ff */
[----:B------:R-:W-:Y:S01]  /*01f0*/  SHF.R.S32.HI R6, RZ, 0x1f, R0 ;  /* 0x0000001fff067819 */ /* 0x000fe20000011400 */
[----:B------:R-:W-:Y:S01]  /*0200*/  IMAD.IADD R249, R5, 0x1, -R4 ;  /* 0x0000000105f97824 */ /* 0x000fe200078e0a04 */
[----:B------:R-:W-:Y:S02]  /*0210*/  LOP3.LUT R3, R3, 0xfffffff8, RZ, 0xc0, !PT ;  /* 0xfffffff803037812 */ /* 0x000fe400078ec0ff */
[----:B------:R-:W-:Y:S02]  /*0220*/  LEA.HI R248, R6, R0, RZ, 0x3 ;  /* 0x0000000006f87211 */ /* 0x000fe400078f18ff */
[----:B------:R-:W-:Y:S01]  /*0230*/  LOP3.LUT R4, R2, 0x38, R18, 0xf8, !PT ;  /* 0x0000003802047812 */ /* 0x000fe200078ef812 */
[----:B------:R-:W-:Y:S01]  /*0240*/  IMAD.IADD R6, R8, 0x1, -R3 ;  /* 0x0000000108067824 */ /* 0x000fe200078e0a03 */
[----:B------:R-:W-:Y:S02]  /*0250*/  SHF.R.U32.HI R3, RZ, 0x3, R2 ;  /* 0x00000003ff037819 */ /* 0x000fe40000011602 */
[C---:B------:R-:W-:Y:S01]  /*0260*/  LOP3.LUT R2, R248.reuse, 0xfffffff8, RZ, 0xc0, !PT ;  /* 0xfffffff8f8027812 */ /* 0x040fe200078ec0ff */
[----:B------:R-:W-:Y:S01]  /*0270*/  IMAD.SHL.U32 R248, R248, 0x40, RZ ;  /* 0x00000040f8f87824 */ /* 0x000fe200078e00ff */
[----:B------:R-:W-:-:S02]  /*0280*/  LEA.HI R10, R12, R21, RZ, 0x5 ;  /* 0x000000150c0a7211 */ /* 0x000fc400078f28ff */
[----:B------:R-:W-:Y:S01]  /*0290*/  LOP3.LUT R8, R4, R3, RZ, 0x3c, !PT ;  /* 0x0000000304087212 */ /* 0x000fe200078e3cff */
[----:B------:R-:W-:Y:S01]  /*02a0*/  IMAD.IADD R5, R0, 0x1, -R2 ;  /* 0x0000000100057824 */ /* 0x000fe200078e0a02 */
[----:B------:R-:W-:Y:S02]  /*02b0*/  LOP3.LUT R2, R10, 0xffffffe0, RZ, 0xc0, !PT ;  /* 0xffffffe00a027812 */ /* 0x000fe400078ec0ff */
[----:B------:R-:W-:Y:S02]  /*02c0*/  LOP3.LUT R0, R9, 0x1c0, RZ, 0xc0, !PT ;  /* 0x000001c009007812 */ /* 0x000fe400078ec0ff */
[----:B------:R-:W-:Y:S01]  /*02d0*/  SHF.R.S32.HI R11, RZ, 0x5, R10 ;  /* 0x00000005ff0b7819 */ /* 0x000fe2000001140a */
[----:B------:R-:W-:Y:S01]  /*02e0*/  IMAD.IADD R17, R21, 0x1, -R2 ;  /* 0x0000000115117824 */ /* 0x000fe200078e0a02 */
[----:B------:R-:W-:Y:S02]  /*02f0*/  SHF.R.S32.HI R3, RZ, 0x1f, R10 ;  /* 0x0000001fff037819 */ /* 0x000fe4000001140a */
[----:B------:R-:W-:Y:S01]  /*0300*/  LOP3.LUT R4, R0, 0x8, R13, 0xf8, !PT ;  /* 0x0000000800047812 */ /* 0x000fe200078ef80d */
[----:B------:R-:W-:Y:S01]  /*0310*/  IMAD.MOV.U32 R13, RZ, RZ, 0x20 ;  /* 0x00000020ff0d7424 */ /* 0x000fe200078e00ff */
[----:B------:R-:W-:-:S02]  /*0320*/  SHF.R.U32.HI R2, RZ, 0x3, R0 ;  /* 0x00000003ff027819 */ /* 0x000fc40000011600 */
[----:B------:R-:W-:Y:S02]  /*0330*/  LEA.HI R9, R12, R21, RZ, 0x6 ;  /* 0x000000150c097211 */ /* 0x000fe400078f30ff */
[----:B------:R-:W-:Y:S02]  /*0340*/  LEA.HI R0, R3, R11, RZ, 0x3 ;  /* 0x0000000b03007211 */ /* 0x000fe400078f18ff */
[----:B------:R-:W-:Y:S02]  /*0350*/  SHF.R.S32.HI R3, RZ, 0x1f, R17 ;  /* 0x0000001fff037819 */ /* 0x000fe40000011411 */
[----:B------:R-:W-:Y:S01]  /*0360*/  LOP3.LUT R10, R4, R2, RZ, 0x3c, !PT ;  /* 0x00000002040a7212 */ /* 0x000fe200078e3cff */
[----:B------:R-:W-:Y:S01]  /*0370*/  IMAD.SHL.U32 R2, R9, 0x8, RZ ;  /* 0x0000000809027824 */ /* 0x000fe200078e00ff */
[----:B------:R-:W-:Y:S02]  /*0380*/  LOP3.LUT R0, R0, 0xffffff8, RZ, 0xc0, !PT ;  /* 0x0ffffff800007812 */ /* 0x000fe400078ec0ff */
[----:B------:R-:W-:-:S02]  /*0390*/  LEA.HI R9, R3, R17, RZ, 0x2 ;  /* 0x0000001103097211 */ /* 0x000fc400078f10ff */
[----:B------:R-:W-:Y:S02]  /*03a0*/  LOP3.LUT R3, R6, 0x1, RZ, 0xc0, !PT ;  /* 0x0000000106037812 */ /* 0x000fe400078ec0ff */
[----:B------:R-:W-:Y:S01]  /*03b0*/  LOP3.LUT R12, R8, 0x7ffffe00, R2, 0xf8, !PT ;  /* 0x7ffffe00080c7812 */ /* 0x000fe200078ef802 */
[----:B------:R-:W-:Y:S01]  /*03c0*/  IMAD.IADD R2, R11, 0x1, -R0 ;  /* 0x000000010b027824 */ /* 0x000fe200078e0a00 */
[----:B------:R-:W-:Y:S02]  /*03d0*/  SHF.R.S32.HI R0, RZ, 0x2, R9 ;  /* 0x00000002ff007819 */ /* 0x000fe40000011409 */
[----:B------:R-:W-:Y:S01]  /*03e0*/  ISETP.NE.U32.AND P4, PT, R3, 0x1, PT ;  /* 0x000000010300780c */ /* 0x000fe20003f85070 */
[C---:B------:R-:W-:Y:S01]  /*03f0*/  IMAD.SHL.U32 R3, R5.reuse, 0x40, RZ ;  /* 0x0000004005037824 */ /* 0x040fe200078e00ff */
[----:B------:R-:W-:Y:S01]  /*0400*/  LOP3.LUT R4, R14, 0xfffffffc, RZ, 0xc0, !PT ;  /* 0xfffffffc0e047812 */ /* 0x000fe200078ec0ff */
[----:B------:R-:W-:Y:S01]  /*0410*/  IMAD R16, R2, 0x10, R0 ;  /* 0x0000001002107824 */ /* 0x000fe200078e0200 */
[----:B------:R-:W-:Y:S01]  /*0420*/  LOP3.LUT P3, RZ, R5, 0x2, RZ, 0xc0, !PT ;  /* 0x0000000205ff7812 */ /* 0x000fe2000786c0ff */
[----:B------:R-:W-:Y:S01]  /*0430*/  IMAD.SHL.U32 R2, R249, 0x8, RZ ;  /* 0x00000008f9027824 */ /* 0x000fe200078e00ff */
[----:B------:R-:W-:Y:S01]  /*0440*/  LOP3.LUT R0, R3, 0x1c0, RZ, 0xc0, !PT ;  /* 0x000001c003007812 */ /* 0x000fe200078ec0ff */
[----:B------:R-:W-:Y:S01]  /*0450*/  IMAD.IADD R3, R21, 0x1, -R4 ;  /* 0x0000000115037824 */ /* 0x000fe200078e0a04 */
[----:B------:R-:W-:Y:S01]  /*0460*/  LOP3.LUT P0, RZ, R5, 0x4, RZ, 0xc0, !PT ;  /* 0x0000000405ff7812 */ /* 0x000fe2000780c0ff */
[----:B------:R-:W-:Y:S01]  /*0470*/  IMAD.SHL.U32 R4, R6, 0x40, RZ ;  /* 0x0000004006047824 */ /* 0x000fe200078e00ff */
[----:B------:R-:W-:Y:S01]  /*0480*/  LOP3.LUT R5, R0, 0x8, R2, 0xf8, !PT ;  /* 0x0000000800057812 */ /* 0x000fe200078ef802 */
[----:B------:R-:W-:Y:S01]  /*0490*/  STL [R1+0xf0], R16 ;  /* 0x0000f01001007387 */ /* 0x000fe20000100800 */
[----:B------:R-:W-:Y:S01]  /*04a0*/  SHF.R.U32.HI R2, RZ, 0x3, R0 ;  /* 0x00000003ff027819 */ /* 0x000fe20000011600 */
[----:B------:R-:W-:Y:S01]  /*04b0*/  IMAD R249, R249, 0x200, R10 ;  /* 0x00000200f9f97824 */ /* 0x000fe200078e020a */
[----:B------:R-:W-:Y:S01]  /*04c0*/  LEA.HI R0, R3, R3, RZ, 0x1 ;  /* 0x0000000303007211 */ /* 0x000fe200078f08ff */
[----:B------:R-:W-:Y:S01]  /*04d0*/  STL [R1+0xc0], R15 ;  /* 0x0000c00f01007387 */ /* 0x000fe20000100800 */
[----:B------:R-:W-:Y:S01]  /*04e0*/  LOP3.LUT R5, R5, R2, RZ, 0x3c, !PT ;  /* 0x0000000205057212 */ /* 0x000fe200078e3cff */
[----:B------:R-:W-:Y:S01]  /*04f0*/  IMAD.MOV.U32 R10, RZ, RZ, 0x40 ;  /* 0x00000040ff0a7424 */ /* 0x000fe200078e00ff */
[----:B------:R-:W-:-:S02]  /*0500*/  LOP3.LUT R0, R0, 0x1ffffffe, RZ, 0xc0, !PT ;  /* 0x1ffffffe00007812 */ /* 0x000fc400078ec0ff */
[----:B------:R-:W-:Y:S01]  /*0510*/  LOP3.LUT R2, R4, 0x1c0, RZ, 0xc0, !PT ;  /* 0x000001c004027812 */ /* 0x000fe200078ec0ff */
[----:B------:R-:W-:Y:S01]  /*0520*/  IMAD R4, R11, 0x200, R3 ;  /* 0x000002000b047824 */ /* 0x000fe200078e0203 */
[----:B------:R-:W-:Y:S01]  /*0530*/  R2P PR, R6, 0x6 ;  /* 0x0000000606007804 */ /* 0x000fe20000000000 */
[----:B------:R-:W-:Y:S01]  /*0540*/  IMAD.MOV.U32 R6, RZ, RZ, 0x10 ;  /* 0x00000010ff067424 */ /* 0x000fe200078e00ff */
[----:B------:R-:W-:Y:S01]  /*0550*/  LOP3.LUT R248, R5, 0x7ffffe00, R248, 0xf8, !PT ;  /* 0x7ffffe0005f87812 */ /* 0x000fe200078ef8f8 */
[----:B------:R-:W-:Y:S01]  /*0560*/  IMAD.IADD R8, R3, 0x1, -R0 ;  /* 0x0000000103087824 */ /* 0x000fe200078e0a00 */
[----:B------:R-:W-:Y:S02]  /*0570*/  LEA.HI R0, R2, R2, RZ, 0x1d ;  /* 0x0000000202007211 */ /* 0x000fe400078fe8ff */
[----:B------:R-:W-:Y:S02]  /*0580*/  SEL R2, R6, 0xfffffff0, !P3 ;  /* 0xfffffff006027807 */ /* 0x000fe40005800000 */
[----:B------:R-:W-:Y:S01]  /*0590*/  SHF.R.S32.HI R19, RZ, 0x1f, R18 ;  /* 0x0000001fff137819 */ /* 0x000fe20000011412 */
[----:B------:R-:W-:Y:S01]  /*05a0*/  IMAD.U32 R6, R4, 0x2, R0 ;  /* 0x0000000204067824 */ /* 0x000fe200078e0000 */
[----:B------:R-:W-:Y:S01]  /*05b0*/  IADD3 R5, R18, 0x40, RZ ;  /* 0x0000004012057810 */ /* 0x000fe20007ffe0ff */
[----:B------:R-:W-:Y:S01]  /*05c0*/  IMAD R0, R7, 0x20, R20 ;  /* 0x0000002007007824 */ /* 0x000fe200078e0214 */
[----:B------:R-:W-:-:S02]  /*05d0*/  SEL R3, R13, 0xffffffe0, !P0 ;  /* 0xffffffe00d037807 */ /* 0x000fc40004000000 */
[----:B------:R-:W-:Y:S02]  /*05e0*/  IADD3 R4, R18, 0x80, RZ ;  /* 0x0000008012047810 */ /* 0x000fe40007ffe0ff */
[----:B------:R1:W-:Y:S01]  /*05f0*/  STL [R1+0xe8], R0 ;  /* 0x0000e80001007387 */ /* 0x0003e20000100800 */
[----:B------:R-:W-:Y:S01]  /*0600*/  IMAD.IADD R3, R2, 0x1, R3 ;  /* 0x0000000102037824 */ /* 0x000fe200078e0203 */
[----:B------:R-:W-:Y:S02]  /*0610*/  IADD3 R2, R18, 0xc0, RZ ;  /* 0x000000c012027810 */ /* 0x000fe40007ffe0ff */
[----:B------:R-:W-:Y:S01]  /*0620*/  STL.64 [R1+0x90], R18 ;  /* 0x0000901201007387 */ /* 0x000fe20000100a00 */
[C---:B------:R-:W-:Y:S02]  /*0630*/  LOP3.LUT P5, RZ, R7.reuse, 0x4, RZ, 0xc0, !PT ;  /* 0x0000000407ff7812 */ /* 0x040fe400078ac0ff */
[----:B------:R-:W-:Y:S01]  /*0640*/  LOP3.LUT P6, RZ, R7, 0x2, RZ, 0xc0, !PT ;  /* 0x0000000207ff7812 */ /* 0x000fe200078cc0ff */
[----:B------:R2:W-:Y:S01]  /*0650*/  STL [R1+0x9c], R5 ;  /* 0x00009c0501007387 */ /* 0x0005e20000100800 */
[----:B------:R-:W-:-:S02]  /*0660*/  SEL R250, R10, 0xffffffc0, !P5 ;  /* 0xffffffc00afa7807 */ /* 0x000fc40006800000 */
[----:B------:R-:W-:Y:S01]  /*0670*/  LEA R249, R249, 0x10100, 0x1 ;  /* 0x00010100f9f97811 */ /* 0x000fe200078e08ff */
[----:B------:R3:W-:Y:S01]  /*0680*/  STL [R1+0x98], R4 ;  /* 0x0000980401007387 */ /* 0x0007e20000100800 */
[----:B------:R-:W-:-:S05]  /*0690*/  LEA R248, R248, 0x100, 0x1 ;  /* 0x00000100f8f87811 */ /* 0x000fca00078e08ff */
[----:B------:R-:W-:Y:S01]  /*06a0*/  IMAD R3, R3, 0x2, R248 ;  /* 0x0000000203037824 */ /* 0x000fe200078e02f8 */
[----:B-1----:R-:W-:Y:S02]  /*06b0*/  LOP3.LUT R0, R9, 0x7ffffffc, RZ, 0xc0, !PT ;  /* 0x7ffffffc09007812 */ /* 0x002fe400078ec0ff */
[C---:B------:R-:W-:Y:S02]  /*06c0*/  IADD3 R9, R249.reuse, 0x20, RZ ;  /* 0x00000020f9097810 */ /* 0x040fe40007ffe0ff */
[----:B------:R-:W-:Y:S01]  /*06d0*/  @P6 IADD3 R9, R249, -0x20, RZ ;  /* 0xffffffe0f9096810 */ /* 0x000fe20007ffe0ff */
[----:B------:R-:W-:Y:S01]  /*06e0*/  IMAD.IADD R0, R17, 0x1, -R0 ;  /* 0x0000000111007824 */ /* 0x000fe200078e0a00 */
[----:B--2---:R-:W-:-:S03]  /*06f0*/  SHF.R.S32.HI R5, RZ, 0x1f, R5 ;  /* 0x0000001fff057819 */ /* 0x004fc60000011405 */
[----:B------:R-:W-:Y:S02]  /*0700*/  IMAD.SHL.U32 R7, R0, 0x2, RZ ;  /* 0x0000000200077824 */ /* 0x000fe400078e00ff */
[----:B------:R-:W-:Y:S01]  /*0710*/  IMAD R0, R8, 0x8, R16 ;  /* 0x0000000808007824 */ /* 0x000fe200078e0210 */
[----:B---3--:R-:W-:Y:S01]  /*0720*/  SHF.R.S32.HI R4, RZ, 0x1f, R4 ;  /* 0x0000001fff047819 */ /* 0x008fe20000011404 */
[----:B------:R1:W-:Y:S04]  /*0730*/  STL [R1+0xbc], R5 ;  /* 0x0000bc0501007387 */ /* 0x0003e80000100800 */
[----:B------:R2:W-:Y:S04]  /*0740*/  STL [R1+0x88], R2 ;  /* 0x0000880201007387 */ /* 0x0005e80000100800 */
[----:B------:R3:W-:Y:S01]  /*0750*/  STL [R1+0xb8], R4 ;  /* 0x0000b80401007387 */ /* 0x0007e20000100800 */
[----:B-1----:R-:W-:-:S02]  /*0760*/  SEL R5, R13, 0xffffffe0, !P1 ;  /* 0xffffffe00d057807 */ /* 0x002fc40004800000 */
[----:B--2---:R-:W-:Y:S02]  /*0770*/  SHF.R.S32.HI R2, RZ, 0x1f, R2 ;  /* 0x0000001fff027819 */ /* 0x004fe40000011402 */
[----:B---3--:R-:W-:-:S03]  /*0780*/  SEL R4, R10, 0xffffffc0, !P2 ;  /* 0xffffffc00a047807 */ /* 0x008fc60005000000 */
[----:B------:R1:W-:Y:S02]  /*0790*/  STL [R1+0xb4], R2 ;  /* 0x0000b40201007387 */ /* 0x0003e40000100800 */
[----:B-1----:R-:W-:Y:S01]  /*07a0*/  IMAD.SHL.U32 R2, R12, 0x2, RZ ;  /* 0x000000020c027824 */ /* 0x002fe200078e00ff */
[----:B------:R-:W-:Y:S01]  /*07b0*/  LEA R12, R6, 0x80, 0x1 ;  /* 0x00000080060c7811 */ /* 0x000fe200078e08ff */
[----:B------:R-:W-:Y:S02]  /*07c0*/  IMAD.IADD R6, R249, 0x1, R250 ;  /* 0x00000001f9067824 */ /* 0x000fe400078e02fa */
[----:B------:R-:W-:Y:S01]  /*07d0*/  IMAD.IADD R250, R250, 0x1, R9 ;  /* 0x00000001fafa7824 */ /* 0x000fe200078e0209 */
[----:B------:R1:W-:Y:S01]  /*07e0*/  STL [R1+0x58], R2 ;  /* 0x0000580201007387 */ /* 0x0003e20000100800 */
[----:B------:R-:W-:-:S03]  /*07f0*/  IMAD.IADD R8, R12, 0x1, R4 ;  /* 0x000000010c087824 */ /* 0x000fc600078e0204 */
[----:B------:R2:W-:Y:S04]  /*0800*/  STL [R1+0xb0], R7 ;  /* 0x0000b00701007387 */ /* 0x0005e80000100800 */
[----:B------:R3:W-:Y:S04]  /*0810*/  STL [R1+0xac], R0 ;  /* 0x0000ac0001007387 */ /* 0x0007e80000100800 */
[----:B------:R-:W-:Y:S04]  /*0820*/  STL [R1+0xc4], R12 ;  /* 0x0000c40c01007387 */ /* 0x000fe80000100800 */
[----:B------:R4:W-:Y:S04]  /*0830*/  STL [R1], R6 ;  /* 0x0000000601007387 */ /* 0x0009e80000100800 */
[----:B------:R-:W-:Y:S04]  /*0840*/  STL [R1+0x8], R9 ;  /* 0x0000080901007387 */ /* 0x000fe80000100800 */
[----:B------:R5:W-:Y:S01]  /*0850*/  STL [R1+0xe0], R8 ;  /* 0x0000e00801007387 */ /* 0x000be20000100800 */
[----:B-1----:R-:W-:-:S02]  /*0860*/  SEL R2, R13, 0xffffffe0, !P3 ;  /* 0xffffffe00d027807 */ /* 0x002fc40005800000 */
[----:B--2---:R-:W-:-:S03]  /*0870*/  IADD3 R7, R12, -0x10, RZ ;  /* 0xfffffff00c077810 */ /* 0x004fc60007ffe0ff */
[----:B------:R-:W-:Y:S01]  /*0880*/  IMAD.IADD R252, R248, 0x1, R2 ;  /* 0x00000001f8fc7824 */ /* 0x000fe200078e0202 */
[----:B------:R-:W-:Y:S02]  /*0890*/  @P4 IADD3 R7, R12, 0x10, RZ ;  /* 0x000000100c074810 */ /* 0x000fe40007ffe0ff */
[----:B---3--:R-:W-:-:S05]  /*08a0*/  SEL R0, R10, 0xffffffc0, !P0 ;  /* 0xffffffc00a007807 */ /* 0x008fca0004000000 */
[----:B------:R-:W-:Y:S02]  /*08b0*/  IMAD.IADD R251, R248, 0x1, R0 ;  /* 0x00000001f8fb7824 */ /* 0x000fe400078e0200 */
[----:B----4-:R-:W-:-:S04]  /*08c0*/  IMAD.IADD R6, R12, 0x1, R5 ;  /* 0x000000010c067824 */ /* 0x010fc800078e0205 */
[----:B------:R-:W-:Y:S01]  /*08d0*/  IMAD.IADD R10, R6, 0x1, R4 ;  /* 0x00000001060a7824 */ /* 0x000fe200078e0204 */
[----:B------:R1:W-:Y:S01]  /*08e0*/  STL [R1+0xd0], R6 ;  /* 0x0000d00601007387 */ /* 0x0003e20000100800 */
[----:B-----5:R-:W-:-:S03]  /*08f0*/  IADD3 R8, R9, 0x800, RZ ;  /* 0x0000080009087810 */ /* 0x020fc60007ffe0ff */
[----:B------:R2:W-:Y:S04]  /*0900*/  STL [R1+0xdc], R10 ;  /* 0x0000dc0a01007387 */ /* 0x0005e80000100800 */
[----:B------:R-:W-:Y:S04]  /*0910*/  STL [R1+0xc8], R7 ;  /* 0x0000c80701007387 */ /* 0x000fe80000100800 */
[----:B------:R3:W-:Y:S01]  /*0920*/  STL [R1+0x44], R8 ;  /* 0x0000440801007387 */ /* 0x0007e20000100800 */
[C---:B-1----:R-:W-:Y:S02]  /*0930*/  IADD3 R6, R9.reuse, 0x1000, RZ ;  /* 0x0000100009067810 */ /* 0x042fe40007ffe0ff */
[----:B--2---:R-:W-:-:S03]  /*0940*/  IADD3 R10, R9, 0x1800, RZ ;  /* 0x00001800090a7810 */ /* 0x004fc60007ffe0ff */
[----:B------:R1:W-:Y:S04]  /*0950*/  STL [R1+0x40], R6 ;  /* 0x0000400601007387 */ /* 0x0003e80000100800 */
[----:B------:R2:W-:Y:S01]  /*0960*/  STL [R1+0x3c], R10 ;  /* 0x00003c0a01007387 */ /* 0x0005e20000100800 */
[----:B---3--:R-:W-:-:S05]  /*0970*/  IADD3 R8, R9, 0x2000, RZ ;  /* 0x0000200009087810 */ /* 0x008fca0007ffe0ff */
        /* <DEDUP_REMOVED lines=16> */
[----:B------:R-:W-:Y:S01]  /*0a80*/  STL [R1+0x18], R10 ;  /* 0x0000180a01007387 */ /* 0x000fe20000100800 */
[----:B---3--:R-:W-:-:S05]  /*0a90*/  IADD3 R8, R9, 0x6800, RZ ;  /* 0x0000680009087810 */ /* 0x008fca0007ffe0ff */
[----:B------:R2:W-:Y:S01]  /*0aa0*/  STL [R1+0x14], R8 ;  /* 0x0000140801007387 */ /* 0x0005e20000100800 */
[----:B-1----:R-:W-:-:S05]  /*0ab0*/  IADD3 R6, R9, 0x7000, RZ ;  /* 0x0000700009067810 */ /* 0x002fca0007ffe0ff */
[----:B------:R1:W-:Y:S01]  /*0ac0*/  STL [R1+0x10], R6 ;  /* 0x0000100601007387 */ /* 0x0003e20000100800 */
[----:B--2---:R-:W-:-:S05]  /*0ad0*/  IADD3 R8, R9, 0x7800, RZ ;  /* 0x0000780009087810 */ /* 0x004fca0007ffe0ff */
[----:B------:R-:W-:Y:S01]  /*0ae0*/  STL [R1+0xc], R8 ;  /* 0x00000c0801007387 */ /* 0x000fe20000100800 */
[--C-:B-1----:R-:W-:Y:S02]  /*0af0*/  IMAD.IADD R6, R5, 0x1, R7.reuse ;  /* 0x0000000105067824 */ /* 0x102fe400078e0207 */
[----:B------:R-:W-:Y:S02]  /*0b00*/  IMAD.IADD R7, R4, 0x1, R7 ;  /* 0x0000000104077824 */ /* 0x000fe400078e0207 */
[----:B------:R-:W-:Y:S02]  /*0b10*/  IMAD R5, R11, 0x800, R248 ;  /* 0x000008000b057824 */ /* 0x000fe400078e02f8 */
[----:B------:R-:W-:Y:S01]  /*0b20*/  IMAD.IADD R4, R6, 0x1, R4 ;  /* 0x0000000106047824 */ /* 0x000fe200078e0204 */
[----:B------:R1:W-:Y:S04]  /*0b30*/  STL [R1+0xd8], R7 ;  /* 0x0000d80701007387 */ /* 0x0003e80000100800 */
[----:B------:R-:W-:Y:S04]  /*0b40*/  STL [R1+0xcc], R6 ;  /* 0x0000cc0601007387 */ /* 0x000fe80000100800 */
[----:B------:R2:W-:Y:S01]  /*0b50*/  STL [R1+0x48], R3 ;  /* 0x0000480301007387 */ /* 0x0005e20000100800 */
[----:B-1----:R-:W-:-:S05]  /*0b60*/  IADD3 R7, R0, R248, R2 ;  /* 0x000000f800077210 */ /* 0x002fca0007ffe002 */
[----:B------:R1:W-:Y:S01]  /*0b70*/  STL [R1+0x4], R7 ;  /* 0x0000040701007387 */ /* 0x0003e20000100800 */
[----:B--2---:R-:W-:-:S03]  /*0b80*/  IMAD.IADD R3, R2, 0x1, R5 ;  /* 0x0000000102037824 */ /* 0x004fc600078e0205 */
[----:B------:R1:W-:Y:S01]  /*0b90*/  STL [R1+0xd4], R4 ;  /* 0x0000d40401007387 */ /* 0x0003e20000100800 */
[C---:B------:R-:W-:Y:S02]  /*0ba0*/  IMAD.IADD R2, R0.reuse, 0x1, R5 ;  /* 0x0000000100027824 */ /* 0x040fe400078e0205 */
[----:B------:R-:W-:Y:S01]  /*0bb0*/  IMAD.IADD R0, R0, 0x1, R3 ;  /* 0x0000000100007824 */ /* 0x000fe200078e0203 */
[----:B------:R1:W-:Y:S04]  /*0bc0*/  STL [R1+0x4c], R3 ;  /* 0x00004c0301007387 */ /* 0x0003e80000100800 */
[----:B------:R1:W-:Y:S04]  /*0bd0*/  STL [R1+0x54], R2 ;  /* 0x0000540201007387 */ /* 0x0003e80000100800 */
[----:B------:R1:W-:Y:S02]  /*0be0*/  STL [R1+0x50], R0 ;  /* 0x0000500001007387 */ /* 0x0003e40000100800 */
.L_x_511:
[----:B-1----:R-:W2:Y:S01]  /*0bf0*/  LDL R4, [R1+0xc0] ;  /* 0x0000c00001047983 */ /* 0x002ea20000100800 */
[----:B------:R-:W-:Y:S01]  /*0c00*/  IMAD.MOV.U32 R0, RZ, RZ, c[0x0][0x560] ;  /* 0x00015800ff007624 */ /* 0x000fe200078e00ff */
[----:B------:R-:W-:Y:S01]  /*0c10*/  YIELD ;  /* 0x0000000000007946 */ /* 0x000fe20003800000 */
[----:B------:R-:W-:Y:S03]  /*0c20*/  BSSY B0, `(.L_x_470) ;  /* 0x0000016000007945 */ /* 0x000fe60003800000 */
[----:B------:R-:W-:-:S13]  /*0c30*/  ISETP.NE.AND P0, PT, R0, 0x1, PT ;  /* 0x000000010000780c */ /* 0x000fda0003f05270 */
[----:B--2---:R-:W-:Y:S01]  /*0c40*/  @P0 IMAD.HI.U32 R0, R4, c[0x0][0x564], RZ ;  /* 0x0001590004000a27 */ /* 0x004fe200078e00ff */
[----:B------:R-:W-:-:S04]  /*0c50*/  MOV R3, R4 ;  /* 0x0000000400037202 */ /* 0x000fc80000000f00 */
[----:B------:R-:W-:-:S04]  /*0c60*/  @P0 SHF.R.U32.HI R3, RZ, c[0x0][0x568], R0 ;  /* 0x00015a00ff030a19 */ /* 0x000fc80000011600 */
[----:B------:R-:W-:Y:S01]  /*0c70*/  ISETP.GE.AND P0, PT, R3, c[0x0][0x578], PT ;  /* 0x00015e0003007a0c */ /* 0x000fe20003f06270 */
[----:B------:R-:W-:-:S04]  /*0c80*/  IMAD.MOV R2, RZ, RZ, -R3 ;  /* 0x000000ffff027224 */ /* 0x000fc800078e0a03 */
[----:B------:R-:W-:-:S08]  /*0c90*/  IMAD R2, R2, c[0x0][0x560], R4 ;  /* 0x0001580002027a24 */ /* 0x000fd000078e0204 */
[----:B------:R-:W-:Y:S05]  /*0ca0*/  @!P0 BRA `(.L_x_471) ;  /* 0x0000007000008947 */ /* 0x000fea0003800000 */
[----:B------:R-:W-:-:S04]  /*0cb0*/  MOV R0, c[0x0][0x56c] ;  /* 0x00015b0000007a02 */ /* 0x000fc80000000f00 */
[----:B------:R-:W-:Y:S02]  /*0cc0*/  ISETP.NE.AND P0, PT, R0, 0x1, PT ;  /* 0x000000010000780c */ /* 0x000fe40003f05270 */
[----:B------:R-:W-:-:S11]  /*0cd0*/  MOV R0, R2 ;  /* 0x0000000200007202 */ /* 0x000fd60000000f00 */
[----:B------:R-:W-:-:S05]  /*0ce0*/  @P0 IMAD.HI.U32 R4, R2, c[0x0][0x570], RZ ;  /* 0x00015c0002040a27 */ /* 0x000fca00078e00ff */
[----:B------:R-:W-:-:S05]  /*0cf0*/  @P0 SHF.R.U32.HI R0, RZ, c[0x0][0x574], R4 ;  /* 0x00015d00ff000a19 */ /* 0x000fca0000011604 */
[----:B------:R-:W-:Y:S01]  /*0d00*/  IMAD R4, R0, c[0x0][0x56c], RZ ;  /* 0x00015b0000047a24 */ /* 0x000fe200078e02ff */
[----:B------:R-:W-:Y:S05]  /*0d10*/  BRA `(.L_x_472) ;  /* 0x0000006000007947 */ /* 0x000fea0003800000 */
.L_x_471:
[----:B------:R-:W-:-:S04]  /*0d20*/  MOV R0, c[0x0][0x554] ;  /* 0x0001550000007a02 */ /* 0x000fc80000000f00 */
[----:B------:R-:W-:Y:S02]  /*0d30*/  ISETP.NE.AND P0, PT, R0, 0x1, PT ;  /* 0x000000010000780c */ /* 0x000fe40003f05270 */
[----:B------:R-:W-:-:S11]  /*0d40*/  MOV R0, R2 ;  /* 0x0000000200007202 */ /* 0x000fd60000000f00 */
[----:B------:R-:W-:-:S05]  /*0d50*/  @P0 IMAD.HI.U32 R4, R2, c[0x0][0x558], RZ ;  /* 0x0001560002040a27 */ /* 0x000fca00078e00ff */
[----:B------:R-:W-:-:S05]  /*0d60*/  @P0 SHF.R.U32.HI R0, RZ, c[0x0][0x55c], R4 ;  /* 0x00015700ff000a19 */ /* 0x000fca0000011604 */
[----:B------:R-:W-:Y:S02]  /*0d70*/  IMAD R4, R0, c[0x0][0x554], RZ ;  /* 0x0001550000047a24 */ /* 0x000fe400078e02ff */
.L_x_472:
[----:B------:R-:W-:Y:S05]  /*0d80*/  BSYNC B0 ;  /* 0x0000000000007941 */ /* 0x000fea0003800000 */
.L_x_470:
[----:B------:R-:W2:Y:S01]  /*0d90*/  LDL.LU R6, [R1+0xe4] ;  /* 0x0000e40001067983 */ /* 0x000ea20000300800 */
[----:B------:R-:W-:Y:S01]  /*0da0*/  IMAD.MOV.U32 R87, RZ, RZ, c[0x0][0x2c4] ;  /* 0x0000b100ff577624 */ /* 0x000fe200078e00ff */
[----:B------:R-:W-:Y:S01]  /*0db0*/  LOP3.LUT R0, RZ, R0, RZ, 0x33, !PT ;  /* 0x00000000ff007212 */ /* 0x000fe200078e33ff */
[----:B------:R-:W-:Y:S01]  /*0dc0*/  IMAD.MOV.U32 R5, RZ, RZ, c[0x0][0x548] ;  /* 0x00015200ff057624 */ /* 0x000fe200078e00ff */
[----:B------:R-:W-:Y:S01]  /*0dd0*/  ULDC UR5, c[0x0][0x1d0] ;  /* 0x0000740000057ab9 */ /* 0x000fe20000000800 */
[----:B------:R-:W-:Y:S01]  /*0de0*/  IMAD.IADD R2, R2, 0x1, -R4 ;  /* 0x0000000102027824 */ /* 0x000fe200078e0a04 */
[----:B------:R-:W-:Y:S01]  /*0df0*/  IADD3 R0, R0, c[0x0][0x53c], RZ ;  /* 0x00014f0000007a10 */ /* 0x000fe20007ffe0ff */
[----:B------:R-:W-:Y:S01]  /*0e00*/  UIADD3 UR5, UR5, 0x3f, URZ ;  /* 0x0000003f05057890 */ /* 0x000fe2000fffe03f */
[----:B------:R-:W-:Y:S01]  /*0e10*/  ISETP.NE.AND P1, PT, R87, 0x1, PT ;  /* 0x000000015700780c */ /* 0x000fe20003f25270 */
[----:B------:R-:W-:Y:S01]  /*0e20*/  IMAD R2, R3, c[0x0][0x554], R2 ;  /* 0x0001550003027a24 */ /* 0x000fe200078e0202 */
[----:B------:R-:W-:Y:S01]  /*0e30*/  ISETP.NE.AND P0, PT, R5, 0x1, PT ;  /* 0x000000010500780c */ /* 0x000fe20003f05270 */
[----:B------:R-:W-:Y:S01]  /*0e40*/  IMAD.MOV.U32 R5, RZ, RZ, 0x40 ;  /* 0x00000040ff057424 */ /* 0x000fe200078e00ff */
[----:B------:R-:W-:Y:S01]  /*0e50*/  SHF.L.U32 R55, R0, 0x7, RZ ;  /* 0x0000000700377819 */ /* 0x000fe200000006ff */
[----:B------:R-:W-:Y:S01]  /*0e60*/  USHF.R.S32.HI UR4, URZ, 0x1f, UR5 ;  /* 0x0000001f3f047899 */ /* 0x000fe20008011405 */
[----:B------:R-:W-:Y:S01]  /*0e70*/  MOV R52, R2 ;  /* 0x0000000200347202 */ /* 0x000fe20000000f00 */
[----:B------:R-:W-:Y:S01]  /*0e80*/  CS2R R130, SRZ ;  /* 0x0000000000827805 */ /* 0x000fe2000001ff00 */
[----:B------:R-:W-:Y:S01]  /*0e90*/  IADD3 R0, R55, 0x7f, RZ ;  /* 0x0000007f37007810 */ /* 0x000fe20007ffe0ff */
[----:B------:R-:W-:Y:S01]  /*0ea0*/  ULEA.HI UR4, UR4, UR5, URZ, 0x6 ;  /* 0x0000000504047291 */ /* 0x000fe2000f8f303f */
[----:B------:R-:W-:Y:S01]  /*0eb0*/  STL [R1+0xa0], R55 ;  /* 0x0000a03701007387 */ /* 0x000fe20000100800 */
[----:B------:R-:W-:Y:S01]  /*0ec0*/  CS2R R128, SRZ ;  /* 0x0000000000807805 */ /* 0x000fe2000001ff00 */
[----:B------:R-:W-:Y:S01]  /*0ed0*/  CS2R R126, SRZ ;  /* 0x00000000007e7805 */ /* 0x000fe2000001ff00 */
[----:B------:R-:W-:Y:S01]  /*0ee0*/  @P1 IMAD.HI.U32 R3, R0, c[0x0][0x2c8], RZ ;  /* 0x0000b20000031a27 */ /* 0x000fe200078e00ff */
[----:B------:R-:W-:Y:S01]  /*0ef0*/  USHF.R.S32.HI UR4, URZ, 0x6, UR4 ;  /* 0x000000063f047899 */ /* 0x000fe20008011404 */
[----:B------:R-:W-:Y:S01]  /*0f00*/  CS2R R124, SRZ ;  /* 0x00000000007c7805 */ /* 0x000fe2000001ff00 */
[----:B------:R-:W-:Y:S01]  /*0f10*/  CS2R R120, SRZ ;  /* 0x0000000000787805 */ /* 0x000fe2000001ff00 */
[----:B------:R-:W-:Y:S01]  /*0f20*/  @P0 IMAD.HI.U32 R4, R2, c[0x0][0x54c], RZ ;  /* 0x0001530002040a27 */ /* 0x000fe200078e00ff */
[----:B------:R-:W-:Y:S01]  /*0f30*/  @P1 SHF.R.U32.HI R0, RZ, c[0x0][0x2cc], R3 ;  /* 0x0000b300ff001a19 */ /* 0x000fe20000011603 */
[----:B------:R-:W-:Y:S01]  /*0f40*/  CS2R R116, SRZ ;  /* 0x0000000000747805 */ /* 0x000fe2000001ff00 */
[----:B------:R-:W-:Y:S01]  /*0f50*/  IADD3 R3, R5, -c[0x0][0x168], RZ ;  /* 0x80005a0005037a10 */ /* 0x000fe20007ffe0ff */
[----:B------:R-:W-:Y:S01]  /*0f60*/  IMAD.MOV.U32 R122, RZ, RZ, RZ ;  /* 0x000000ffff7a7224 */ /* 0x000fe200078e00ff */
[----:B------:R-:W-:Y:S01]  /*0f70*/  @P0 SHF.R.U32.HI R52, RZ, c[0x0][0x550], R4 ;  /* 0x00015400ff340a19 */ /* 0x000fe20000011604 */
[----:B------:R-:W-:Y:S01]  /*0f80*/  CS2R R8, SRZ ;  /* 0x0000000000087805 */ /* 0x000fe2000001ff00 */
[----:B------:R-:W-:Y:S01]  /*0f90*/  IADD3 R0, R0, c[0x0][0x1d0], R3 ;  /* 0x0000740000007a10 */ /* 0x000fe20007ffe003 */
[----:B------:R-:W-:Y:S01]  /*0fa0*/  IMAD.MOV.U32 R114, RZ, RZ, RZ ;  /* 0x000000ffff727224 */ /* 0x000fe200078e00ff */
[----:B------:R-:W-:Y:S01]  /*0fb0*/  MOV R118, RZ ;  /* 0x000000ff00767202 */ /* 0x000fe20000000f00 */
[----:B------:R-:W-:Y:S01]  /*0fc0*/  IMAD.MOV R3, RZ, RZ, -R52 ;  /* 0x000000ffff037224 */ /* 0x000fe200078e0a34 */
[----:B------:R-:W-:Y:S01]  /*0fd0*/  SHF.R.S32.HI R4, RZ, 0x1f, R0 ;  /* 0x0000001fff047819 */ /* 0x000fe20000011400 */
[----:B------:R-:W-:Y:S01]  /*0fe0*/  CS2R R112, SRZ ;  /* 0x0000000000707805 */ /* 0x000fe2000001ff00 */
[----:B------:R-:W-:Y:S01]  /*0ff0*/  CS2R R10, SRZ ;  /* 0x00000000000a7805 */ /* 0x000fe2000001ff00 */
[----:B------:R-:W-:Y:S01]  /*1000*/  IMAD R54, R3, c[0x0][0x548], R2 ;  /* 0x0001520003367a24 */ /* 0x000fe200078e0202 */
[----:B------:R-:W-:Y:S01]  /*1010*/  LEA.HI R2, R4, R0, RZ, 0x6 ;  /* 0x0000000004027211 */ /* 0x000fe200078f30ff */
[----:B------:R-:W-:Y:S01]  /*1020*/  IMAD.MOV.U32 R110, RZ, RZ, RZ ;  /* 0x000000ffff6e7224 */ /* 0x000fe200078e00ff */
[----:B------:R-:W-:Y:S01]  /*1030*/  PRMT R0, RZ, 0x7610, R0 ;  /* 0x00007610ff007816 */ /* 0x000fe20000000000 */
[----:B------:R-:W-:Y:S01]  /*1040*/  CS2R R4, SRZ ;  /* 0x0000000000047805 */ /* 0x000fe2000001ff00 */
[----:B------:R-:W-:Y:S01]  /*1050*/  SHF.R.S32.HI R2, RZ, 0x6, R2 ;  /* 0x00000006ff027819 */ /* 0x000fe20000011402 */
[----:B------:R-:W-:Y:S01]  /*1060*/  CS2R R108, SRZ ;  /* 0x00000000006c7805 */ /* 0x000fe2000001ff00 */
[----:B------:R-:W-:Y:S01]  /*1070*/  CS2R R12, SRZ ;  /* 0x00000000000c7805 */ /* 0x000fe2000001ff00 */
[----:B------:R-:W-:Y:S01]  /*1080*/  MOV R106, RZ ;  /* 0x000000ff006a7202 */ /* 0x000fe20000000f00 */
[----:B------:R-:W-:Y:S01]  /*1090*/  CS2R R104, SRZ ;  /* 0x0000000000687805 */ /* 0x000fe2000001ff00 */
[----:B------:R-:W-:Y:S01]  /*10a0*/  IMNMX R48, R2, UR4, PT ;  /* 0x0000000402307c17 */ /* 0x000fe2000b800200 */
[----:B------:R-:W-:Y:S01]  /*10b0*/  CS2R R14, SRZ ;  /* 0x00000000000e7805 */ /* 0x000fe2000001ff00 */
[----:B------:R-:W-:Y:S01]  /*10c0*/  IMAD.MOV.U32 R102, RZ, RZ, RZ ;  /* 0x000000ffff667224 */ /* 0x000fe200078e00ff */
[----:B------:R-:W-:Y:S01]  /*10d0*/  CS2R R100, SRZ ;  /* 0x0000000000647805 */ /* 0x000fe2000001ff00 */
[----:B------:R-:W-:Y:S01]  /*10e0*/  ISETP.GE.AND P0, PT, R48, 0x1, PT ;  /* 0x000000013000780c */ /* 0x000fe20003f06270 */
        /* <DEDUP_REMOVED lines=10> */
[----:B------:R-:W-:Y:S01]  /*1190*/  IMAD.MOV.U32 R86, RZ, RZ, RZ ;  /* 0x000000ffff567224 */ /* 0x000fe200078e00ff */
[----:B------:R-:W-:Y:S01]  /*11a0*/  CS2R R24, SRZ ;  /* 0x0000000000187805 */ /* 0x000fe2000001ff00 */
[----:B------:R-:W-:Y:S01]  /*11b0*/  MOV R84, RZ ;  /* 0x000000ff00547202 */ /* 0x000fe20000000f00 */
[----:B------:R-:W-:Y:S01]  /*11c0*/  IMAD.MOV.U32 R82, RZ, RZ, RZ ;  /* 0x000000ffff527224 */ /* 0x000fe200078e00ff */
[----:B------:R-:W-:Y:S01]  /*11d0*/  CS2R R26, SRZ ;  /* 0x00000000001a7805 */ /* 0x000fe2000001ff00 */
[----:B------:R-:W-:Y:S01]  /*11e0*/  IMAD.MOV.U32 R80, RZ, RZ, RZ ;  /* 0x000000ffff507224 */ /* 0x000fe200078e00ff */
[----:B------:R-:W-:Y:S01]  /*11f0*/  MOV R78, RZ ;  /* 0x000000ff004e7202 */ /* 0x000fe20000000f00 */
[----:B------:R-:W-:Y:S01]  /*1200*/  CS2R R28, SRZ ;  /* 0x00000000001c7805 */ /* 0x000fe2000001ff00 */
[----:B------:R-:W-:Y:S01]  /*1210*/  IMAD.MOV.U32 R76, RZ, RZ, RZ ;  /* 0x000000ffff4c7224 */ /* 0x000fe200078e00ff */
[----:B------:R-:W-:Y:S01]  /*1220*/  CS2R R30, SRZ ;  /* 0x00000000001e7805 */ /* 0x000fe2000001ff00 */
[----:B------:R-:W-:Y:S01]  /*1230*/  IMAD.MOV.U32 R74, RZ, RZ, RZ ;  /* 0x000000ffff4a7224 */ /* 0x000fe200078e00ff */
[----:B------:R-:W-:Y:S01]  /*1240*/  MOV R72, RZ ;  /* 0x000000ff00487202 */ /* 0x000fe20000000f00 */
[----:B------:R-:W-:Y:S01]  /*1250*/  IMAD.MOV.U32 R70, RZ, RZ, RZ ;  /* 0x000000ffff467224 */ /* 0x000fe200078e00ff */
        /* <DEDUP_REMOVED lines=15> */
[----:B------:R-:W-:Y:S01]  /*1350*/  IMAD.MOV.U32 R166, RZ, RZ, RZ ;  /* 0x000000ffffa67224 */ /* 0x000fe200078e00ff */
[----:B------:R-:W-:Y:S01]  /*1360*/  CS2R R162, SRZ ;  /* 0x0000000000a27805 */ /* 0x000fe2000001ff00 */
[----:B------:R-:W-:Y:S01]  /*1370*/  CS2R R160, SRZ ;  /* 0x0000000000a07805 */ /* 0x000fe2000001ff00 */
[----:B------:R-:W-:Y:S01]  /*1380*/  MOV R53, RZ ;  /* 0x000000ff00357202 */ /* 0x000fe20000000f00 */
[----:B------:R-:W-:Y:S01]  /*1390*/  IMAD.MOV.U32 R158, RZ, RZ, RZ ;  /* 0x000000ffff9e7224 */ /* 0x000fe200078e00ff */
        /* <DEDUP_REMOVED lines=14> */
[----:B------:R-:W-:-:S02]  /*1480*/  MOV R174, RZ ;  /* 0x000000ff00ae7202 */ /* 0x000fc40000000f00 */
[----:B--2---:R-:W-:-:S04]  /*1490*/  LOP3.LUT R6, R6, 0xffffffef, RZ, 0xc0, !PT ;  /* 0xffffffef06067812 */ /* 0x004fc800078ec0ff */
[----:B------:R-:W-:-:S05]  /*14a0*/  @P1 LOP3.LUT R6, R6, 0x10, RZ, 0xfc, !PT ;  /* 0x0000001006061812 */ /* 0x000fca00078efcff */
[----:B------:R1:W-:Y:S04]  /*14b0*/  STL [R1+0xe4], R6 ;  /* 0x0000e40601007387 */ /* 0x0003e80000100800 */
[----:B------:R2:W-:Y:S04]  /*14c0*/  STL [R1+0xa8], R52 ;  /* 0x0000a83401007387 */ /* 0x0005e80000100800 */
[----:B------:R2:W-:Y:S01]  /*14d0*/  STL [R1+0xa4], R54 ;  /* 0x0000a43601007387 */ /* 0x0005e20000100800 */
[----:B-1----:R-:W-:Y:S01]  /*14e0*/  CS2R R6, SRZ ;  /* 0x0000000000067805 */ /* 0x002fe2000001ff00 */
[----:B------:R-:W-:Y:S05]  /*14f0*/  @!P0 BRA `(.L_x_473) ;  /* 0x0000d17000008947 */ /* 0x000fea0003800000 */
[----:B------:R-:W-:Y:S01]  /*1500*/  ISETP.NE.U32.AND P0, PT, RZ, c[0x0][0x340], PT ;  /* 0x0000d000ff007a0c */ /* 0x000fe20003f05070 */
[----:B------:R-:W3:Y:S03]  /*1510*/  LDL.64 R50, [R1+0x90] ;  /* 0x0000900001327983 */ /* 0x000ee60000100a00 */
[----:B------:R-:W-:Y:S01]  /*1520*/  ISETP.NE.AND.EX P0, PT, RZ, c[0x0][0x344], PT, P0 ;  /* 0x0000d100ff007a0c */ /* 0x000fe20003f05300 */
[----:B------:R-:W4:Y:S04]  /*1530*/  LDL R47, [R1+0x9c] ;  /* 0x00009c00012f7983 */ /* 0x000f280000100800 */
[----:B------:R-:W5:Y:S04]  /*1540*/  LDL R31, [R1+0x88] ;  /* 0x00008800011f7983 */ /* 0x000f680000100800 */
[----:B--2---:R-:W2:Y:S04]  /*1550*/  LDL R30, [R1+0x98] ;  /* 0x00009800011e7983 */ /* 0x004ea80000100800 */
[----:B------:R-:W-:Y:S01]  /*1560*/  @P0 MOV R2, 0x4 ;  /* 0x0000000400020802 */ /* 0x000fe20000000f00 */
[----:B------:R-:W1:Y:S04]  /*1570*/  S2R R56, SR_TID.X ;  /* 0x0000000000387919 */ /* 0x000e680000002100 */
[----:B------:R-:W-:-:S05]  /*1580*/  @P0 IMAD.WIDE R2, R52, R2, c[0x0][0x340] ;  /* 0x0000d00034020625 */ /* 0x000fca00078e0202 */
[----:B------:R3:W2:Y:S01]  /*1590*/  @P0 LDG.E R9, [R2.64] ;  /* 0x0000000602090981 */ /* 0x0006a2000c1e1900 */
[----:B-1----:R-:W-:-:S04]  /*15a0*/  SHF.R.S32.HI R46, RZ, 0x1f, R56 ;  /* 0x0000001fff2e7819 */ /* 0x002fc80000011438 */
[----:B------:R-:W-:-:S04]  /*15b0*/  LEA.HI R46, R46, R56, RZ, 0x3 ;  /* 0x000000382e2e7211 */ /* 0x000fc800078f18ff */
[----:B------:R-:W-:-:S04]  /*15c0*/  SHF.R.S32.HI R46, RZ, 0x3, R46 ;  /* 0x00000003ff2e7819 */ /* 0x000fc8000001142e */
[----:B------:R-:W-:-:S05]  /*15d0*/  SHF.R.S32.HI R6, RZ, 0x1f, R46 ;  /* 0x0000001fff067819 */ /* 0x000fca000001142e */
[C---:B------:R-:W-:Y:S02]  /*15e0*/  IMAD R0, R6.reuse, c[0x0][0x1e0], RZ ;  /* 0x0000780006007a24 */ /* 0x040fe400078e02ff */
[----:B------:R-:W-:Y:S02]  /*15f0*/  IMAD R6, R6, c[0x0][0x208], RZ ;  /* 0x0000820006067a24 */ /* 0x000fe400078e02ff */
[----:B------:R-:W-:Y:S01]  /*1600*/  IMAD R0, R46, c[0x0][0x1e4], R0 ;  /* 0x000079002e007a24 */ /* 0x000fe200078e0200 */
[----:B------:R-:W-:-:S05]  /*1610*/  SHF.R.S32.HI R13, RZ, 0x1f, R54 ;  /* 0x0000001fff0d7819 */ /* 0x000fca0000011436 */
[----:B------:R-:W-:-:S04]  /*1620*/  IMAD R8, R13, c[0x0][0x210], RZ ;  /* 0x000084000d087a24 */ /* 0x000fc800078e02ff */
[----:B------:R-:W-:Y:S01]  /*1630*/  IMAD R8, R54, c[0x0][0x214], R8 ;  /* 0x0000850036087a24 */ /* 0x000fe200078e0208 */
[----:B------:R-:W-:Y:S01]  /*1640*/  WARPSYNC 0xffffffff ;  /* 0xffffffff00007948 */ /* 0x000fe20003800000 */
[----:B---3--:R-:W-:-:S04]  /*1650*/  IMAD.WIDE.U32 R4, R46, c[0x0][0x1e0], R50 ;  /* 0x000078002e047a25 */ /* 0x008fc800078e0032 */
[----:B------:R-:W-:Y:S01]  /*1660*/  IMAD.WIDE.U32 R2, R46, c[0x0][0x208], R50 ;  /* 0x000082002e027a25 */ /* 0x000fe200078e0032 */
[----:B------:R-:W-:-:S03]  /*1670*/  IADD3 R5, R5, R0, RZ ;  /* 0x0000000005057210 */ /* 0x000fc60007ffe0ff */
[----:B------:R-:W-:Y:S02]  /*1680*/  IMAD R0, R46, c[0x0][0x20c], R6 ;  /* 0x000083002e007a24 */ /* 0x000fe400078e0206 */
[----:B------:R-:W-:Y:S02]  /*1690*/  IMAD R6, R13, c[0x0][0x1e8], RZ ;  /* 0x00007a000d067a24 */ /* 0x000fe400078e02ff */
[----:B------:R-:W-:Y:S02]  /*16a0*/  IMAD.IADD R3, R3, 0x1, R0 ;  /* 0x0000000103037824 */ /* 0x000fe400078e0200 */
[C---:B------:R-:W-:Y:S02]  /*16b0*/  IMAD R6, R54.reuse, c[0x0][0x1ec], R6 ;  /* 0x00007b0036067a24 */ /* 0x040fe400078e0206 */
[----:B------:R-:W-:Y:S01]  /*16c0*/  IMAD.WIDE.U32 R4, R54, c[0x0][0x1e8], R4 ;  /* 0x00007a0036047a25 */ /* 0x000fe200078e0004 */
[----:B----4-:R-:W-:-:S03]  /*16d0*/  ISETP.GE.AND P5, PT, R47, c[0x0][0x1d4], PT ;  /* 0x000075002f007a0c */ /* 0x010fc60003fa6270 */
[----:B------:R-:W-:Y:S01]  /*16e0*/  IMAD.WIDE.U32 R2, R54, c[0x0][0x210], R2 ;  /* 0x0000840036027a25 */ /* 0x000fe200078e0002 */
[----:B------:R-:W-:-:S03]  /*16f0*/  ISETP.GE.AND P6, PT, R50, c[0x0][0x1d4], PT ;  /* 0x0000750032007a0c */ /* 0x000fc60003fc6270 */
[----:B------:R-:W-:Y:S01]  /*1700*/  IMAD.IADD R7, R5, 0x1, R6 ;  /* 0x0000000105077824 */ /* 0x000fe200078e0206 */
[----:B------:R-:W-:Y:S01]  /*1710*/  SEL R0, RZ, 0xffffffff, P5 ;  /* 0xffffffffff007807 */ /* 0x000fe20002800000 */
[----:B------:R-:W-:Y:S01]  /*1720*/  IMAD.IADD R5, R3, 0x1, R8 ;  /* 0x0000000103057824 */ /* 0x000fe200078e0208 */
[----:B------:R-:W-:Y:S02]  /*1730*/  SHF.R.S32.HI R8, RZ, 0x1f, R52 ;  /* 0x0000001fff087819 */ /* 0x000fe40000011434 */
[----:B------:R-:W-:Y:S02]  /*1740*/  SEL R10, RZ, 0x1, P6 ;  /* 0x00000001ff0a7807 */ /* 0x000fe40003000000 */
[----:B------:R-:W-:Y:S02]  /*1750*/  SHF.L.U32 R0, R0, 0x1, RZ ;  /* 0x0000000100007819 */ /* 0x000fe400000006ff */
[----:B--2---:R-:W-:Y:S01]  /*1760*/  @P0 SHF.R.S32.HI R3, RZ, 0x1f, R9 ;  /* 0x0000001fff030819 */ /* 0x004fe20000011409 */
[----:B------:R-:W-:Y:S01]  /*1770*/  @!P0 IMAD.MOV.U32 R3, RZ, RZ, R8 ;  /* 0x000000ffff038224 */ /* 0x000fe200078e0008 */
[----:B------:R-:W-:-:S02]  /*1780*/  MOV R6, R4 ;  /* 0x0000000400067202 */ /* 0x000fc40000000f00 */
[----:B------:R-:W-:Y:S01]  /*1790*/  MOV R4, R2 ;  /* 0x0000000200047202 */ /* 0x000fe20000000f00 */
[----:B------:R-:W-:Y:S01]  /*17a0*/  @P0 IMAD.MOV.U32 R2, RZ, RZ, R9 ;  /* 0x000000ffff020224 */ /* 0x000fe200078e0009 */
[----:B------:R-:W-:Y:S01]  /*17b0*/  LOP3.LUT R12, R0, 0x2, R10, 0xe2, !PT ;  /* 0x00000002000c7812 */ /* 0x000fe200078ee20a */
[C---:B------:R-:W-:Y:S01]  /*17c0*/  IMAD R0, R3.reuse, c[0x0][0x1f0], RZ ;  /* 0x00007c0003007a24 */ /* 0x040fe200078e02ff */
[----:B------:R-:W-:Y:S01]  /*17d0*/  @!P0 MOV R2, R52 ;  /* 0x0000003400028202 */ /* 0x000fe20000000f00 */
[----:B------:R-:W-:-:S04]  /*17e0*/  IMAD R3, R3, c[0x0][0x218], RZ ;  /* 0x0000860003037a24 */ /* 0x000fc800078e02ff */
[----:B------:R-:W-:-:S04]  /*17f0*/  IMAD.WIDE.U32 R90, R2, c[0x0][0x1f0], R6 ;  /* 0x00007c00025a7a25 */ /* 0x000fc800078e0006 */
[C---:B------:R-:W-:Y:S02]  /*1800*/  IMAD R0, R2.reuse, c[0x0][0x1f4], R0 ;  /* 0x00007d0002007a24 */ /* 0x040fe400078e0200 */
[----:B------:R-:W-:-:S04]  /*1810*/  IMAD.WIDE.U32 R28, R2, c[0x0][0x218], R4 ;  /* 0x00008600021c7a25 */ /* 0x000fc800078e0004 */
[----:B------:R-:W-:Y:S01]  /*1820*/  IMAD R2, R2, c[0x0][0x21c], R3 ;  /* 0x0000870002027a24 */ /* 0x000fe200078e0203 */
[----:B------:R-:W-:Y:S01]  /*1830*/  IADD3 R88, R91, R0, RZ ;  /* 0x000000005b587210 */ /* 0x000fe20007ffe0ff */
[----:B------:R1:W-:Y:S02]  /*1840*/  STL.64 [R1+0x68], R90 ;  /* 0x0000685a01007387 */ /* 0x0003e40000100a00 */
[----:B------:R-:W-:Y:S02]  /*1850*/  IMAD.IADD R27, R29, 0x1, R2 ;  /* 0x000000011d1b7824 */ /* 0x000fe400078e0202 */
[----:B------:R1:W-:Y:S04]  /*1860*/  STL.64 [R1+0x70], R28 ;  /* 0x0000701c01007387 */ /* 0x0003e80000100a00 */
[----:B------:R1:W-:Y:S04]  /*1870*/  STL [R1+0x64], R88 ;  /* 0x0000645801007387 */ /* 0x0003e80000100800 */
[----:B------:R1:W-:Y:S01]  /*1880*/  STL [R1+0x78], R27 ;  /* 0x0000781b01007387 */ /* 0x0003e20000100800 */
[----:B------:R-:W-:-:S02]  /*1890*/  ISETP.GE.AND P4, PT, R30, c[0x0][0x1d4], PT ;  /* 0x000075001e007a0c */ /* 0x000fc40003f86270 */
[----:B-----5:R-:W-:Y:S02]  /*18a0*/  ISETP.GE.AND P3, PT, R31, c[0x0][0x1d4], PT ;  /* 0x000075001f007a0c */ /* 0x020fe40003f66270 */
[----:B------:R-:W-:Y:S02]  /*18b0*/  SEL R11, RZ, 0x4, P4 ;  /* 0x00000004ff0b7807 */ /* 0x000fe40002000000 */
[----:B------:R-:W-:-:S04]  /*18c0*/  SEL R10, RZ, 0x8, P3 ;  /* 0x00000008ff0a7807 */ /* 0x000fc80001800000 */
[----:B------:R-:W-:Y:S02]  /*18d0*/  LOP3.LUT R22, R10, R12, R11, 0xfe, !PT ;  /* 0x0000000c0a167212 */ /* 0x000fe400078efe0b */
[----:B------:R-:W2:Y:S01]  /*18e0*/  LDL R14, [R1+0xe8] ;  /* 0x0000e800010e7983 */ /* 0x000ea20000100800 */
[----:B------:R-:W-:Y:S01]  /*18f0*/  IMAD.MOV.U32 R135, RZ, RZ, R55 ;  /* 0x000000ffff877224 */ /* 0x000fe200078e0037 */
[----:B------:R-:W-:Y:S01]  /*1900*/  P2R R24, PR, RZ, 0x20 ;  /* 0x00000020ff187803 */ /* 0x000fe20000000000 */
[----:B------:R-:W-:Y:S01]  /*1910*/  IMAD R5, R13, c[0x0][0x1b8], RZ ;  /* 0x00006e000d057a24 */ /* 0x000fe200078e02ff */
[----:B------:R-:W3:Y:S01]  /*1920*/  LDL R34, [R1+0xbc] ;  /* 0x0000bc0001227983 */ /* 0x000ee20000100800 */
[C---:B------:R-:W-:Y:S01]  /*1930*/  IMAD.WIDE.U32 R2, R54.reuse, c[0x0][0x1b8], RZ ;  /* 0x00006e0036027a25 */ /* 0x040fe200078e00ff */
[----:B------:R-:W-:Y:S02]  /*1940*/  P2R R25, PR, RZ, 0x8 ;  /* 0x00000008ff197803 */ /* 0x000fe40000000000 */
[----:B------:R-:W4:Y:S01]  /*1950*/  LDL R33, [R1+0xb8] ;  /* 0x0000b80001217983 */ /* 0x000f220000100800 */
[----:B------:R-:W-:Y:S01]  /*1960*/  IMAD R5, R54, c[0x0][0x1bc], R5 ;  /* 0x00006f0036057a24 */ /* 0x000fe200078e0205 */
[----:B------:R-:W-:-:S02]  /*1970*/  P2R R23, PR, RZ, 0x10 ;  /* 0x00000010ff177803 */ /* 0x000fc40000000000 */
[----:B------:R-:W5:Y:S04]  /*1980*/  LDL R32, [R1+0xb4] ;  /* 0x0000b40001207983 */ /* 0x000f680000100800 */
[----:B------:R-:W3:Y:S01]  /*1990*/  LDL R86, [R1+0x58] ;  /* 0x0000580001567983 */ /* 0x000ee20000100800 */
[----:B------:R-:W-:Y:S02]  /*19a0*/  IMAD R8, R8, c[0x0][0x1c0], RZ ;  /* 0x0000700008087a24 */ /* 0x000fe400078e02ff */
[----:B------:R-:W-:Y:S01]  /*19b0*/  IMAD.IADD R3, R3, 0x1, R5 ;  /* 0x0000000103037824 */ /* 0x000fe200078e0205 */
[----:B------:R-:W3:Y:S01]  /*19c0*/  LDL R80, [R1+0x2c] ;  /* 0x00002c0001507983 */ /* 0x000ee20000100800 */
[C---:B------:R-:W-:Y:S02]  /*19d0*/  IMAD R8, R52.reuse, c[0x0][0x1c4], R8 ;  /* 0x0000710034087a24 */ /* 0x040fe400078e0208 */
[----:B------:R-:W-:Y:S01]  /*19e0*/  IMAD.WIDE.U32 R2, R52, c[0x0][0x1c0], R2 ;  /* 0x0000700034027a25 */ /* 0x000fe200078e0002 */
[----:B------:R-:W3:Y:S03]  /*19f0*/  LDL R83, [R1+0x38] ;  /* 0x0000380001537983 */ /* 0x000ee60000100800 */
[----:B------:R-:W-:Y:S01]  /*1a00*/  IMAD.IADD R3, R3, 0x1, R8 ;  /* 0x0000000103037824 */ /* 0x000fe200078e0208 */
[----:B------:R-:W3:Y:S01]  /*1a10*/  LDL R82, [R1+0x34] ;  /* 0x0000340001527983 */ /* 0x000ee20000100800 */
[----:B------:R-:W-:-:S02]  /*1a20*/  IMAD R26, R87, c[0x0][0x168], RZ ;  /* 0x00005a00571a7a24 */ /* 0x000fc400078e02ff */
[--C-:B------:R-:W-:Y:S01]  /*1a30*/  IMAD.IADD R7, R46, 0x1, R135.reuse ;  /* 0x000000012e077824 */ /* 0x100fe200078e0287 */
[----:B------:R-:W-:Y:S01]  /*1a40*/  ISETP.GE.AND P5, PT, R50, c[0x0][0x198], PT ;  /* 0x0000660032007a0c */ /* 0x000fe20003fa6270 */
[----:B------:R-:W-:Y:S01]  /*1a50*/  IMAD.MOV.U32 R134, RZ, RZ, R48 ;  /* 0x000000ffff867224 */ /* 0x000fe200078e0030 */
[----:B------:R-:W-:Y:S01]  /*1a60*/  BAR.SYNC.DEFER_BLOCKING 0x0 ;  /* 0x0000000000007b1d */ /* 0x000fe20000010000 */
[----:B------:R-:W-:Y:S02]  /*1a70*/  ISETP.GE.AND P3, PT, R47, c[0x0][0x198], PT ;  /* 0x000066002f007a0c */ /* 0x000fe40003f66270 */
[----:B------:R-:W-:Y:S01]  /*1a80*/  ISETP.GE.AND P4, PT, R30, c[0x0][0x198], PT ;  /* 0x000066001e007a0c */ /* 0x000fe20003f86270 */
[----:B------:R-:W-:Y:S02]  /*1a90*/  IMAD.MOV.U32 R85, RZ, RZ, -0x40 ;  /* 0xffffffc0ff557424 */ /* 0x000fe400078e00ff */
[----:B------:R-:W3:Y:S01]  /*1aa0*/  LDL R81, [R1+0x30] ;  /* 0x0000300001517983 */ /* 0x000ee20000100800 */
[----:B--2---:R-:W-:-:S04]  /*1ab0*/  IMAD.IADD R4, R14, 0x1, R135 ;  /* 0x000000010e047824 */ /* 0x004fc800078e0287 */
[----:B------:R-:W-:-:S04]  /*1ac0*/  @P1 IMAD.HI.U32 R6, R4, c[0x0][0x2c8], RZ ;  /* 0x0000b20004061a27 */ /* 0x000fc800078e00ff */
[----:B------:R-:W-:Y:S01]  /*1ad0*/  IMAD.MOV.U32 R0, RZ, RZ, R4 ;  /* 0x000000ffff007224 */ /* 0x000fe200078e0004 */
[----:B------:R-:W-:-:S04]  /*1ae0*/  @P1 SHF.R.U32.HI R0, RZ, c[0x0][0x2cc], R6 ;  /* 0x0000b300ff001a19 */ /* 0x000fc80000011606 */
[--C-:B------:R-:W-:Y:S01]  /*1af0*/  SHF.R.S32.HI R6, RZ, 0x1f, R0.reuse ;  /* 0x0000001fff067819 */ /* 0x100fe20000011400 */
[----:B------:R-:W-:-:S04]  /*1b00*/  IMAD.MOV R5, RZ, RZ, -R0 ;  /* 0x000000ffff057224 */ /* 0x000fc800078e0a00 */
[----:B------:R-:W-:Y:S02]  /*1b10*/  IMAD R4, R5, c[0x0][0x2c4], R4 ;  /* 0x0000b10005047a24 */ /* 0x000fe400078e0204 */
[----:B------:R-:W-:Y:S02]  /*1b20*/  IMAD R5, R6, c[0x0][0x1b0], RZ ;  /* 0x00006c0006057a24 */ /* 0x000fe400078e02ff */
[----:B------:R-:W-:-:S04]  /*1b30*/  IMAD.WIDE.U32 R2, R0, c[0x0][0x1b0], R2 ;  /* 0x00006c0000027a25 */ /* 0x000fc800078e0002 */
[----:B------:R-:W-:Y:S01]  /*1b40*/  IMAD R6, R0, c[0x0][0x1b4], R5 ;  /* 0x00006d0000067a24 */ /* 0x000fe200078e0205 */
[----:B------:R-:W-:-:S03]  /*1b50*/  SHF.R.S32.HI R5, RZ, 0x1f, R4 ;  /* 0x0000001fff057819 */ /* 0x000fc60000011404 */
[----:B------:R-:W-:Y:S02]  /*1b60*/  IMAD.IADD R3, R3, 0x1, R6 ;  /* 0x0000000103037824 */ /* 0x000fe400078e0206 */
[----:B------:R-:W-:Y:S02]  /*1b70*/  IMAD R0, R5, c[0x0][0x1a8], RZ ;  /* 0x00006a0005007a24 */ /* 0x000fe400078e02ff */
[----:B------:R-:W-:-:S04]  /*1b80*/  IMAD.WIDE.U32 R2, R4, c[0x0][0x1a8], R2 ;  /* 0x00006a0004027a25 */ /* 0x000fc800078e0002 */
[----:B------:R-:W-:Y:S01]  /*1b90*/  IMAD R0, R4, c[0x0][0x1ac], R0 ;  /* 0x00006b0004007a24 */ /* 0x000fe200078e0200 */
[----:B------:R-:W-:-:S03]  /*1ba0*/  LEA R6, P0, R2, c[0x0][0x160], 0x1 ;  /* 0x0000580002067a11 */ /* 0x000fc600078008ff */
[----:B------:R-:W-:Y:S02]  /*1bb0*/  IMAD.IADD R5, R3, 0x1, R0 ;  /* 0x0000000103057824 */ /* 0x000fe400078e0200 */
[----:B------:R-:W2:Y:S03]  /*1bc0*/  SHFL.IDX PT, R3, R6, RZ, 0x181f ;  /* 0x00181fff06037589 */ /* 0x000ea600000e0000 */
[----:B------:R-:W-:-:S05]  /*1bd0*/  LEA.HI.X R5, R2, c[0x0][0x164], R5, 0x1, P0 ;  /* 0x0000590002057a11 */ /* 0x000fca00000f0c05 */
[----:B------:R-:W1:Y:S01]  /*1be0*/  SHFL.IDX PT, R4, R5, RZ, 0x181f ;  /* 0x00181fff05047589 */ /* 0x000e6200000e0000 */
[----:B------:R-:W-:-:S03]  /*1bf0*/  ISETP.GE.AND P0, PT, R7, R26, PT ;  /* 0x0000001a0700720c */ /* 0x000fc60003f06270 */
[----:B------:R-:W3:Y:S10]  /*1c00*/  SHFL.IDX PT, R0, R6, 0x1, 0x181f ;  /* 0x00381f0006007f89 */ /* 0x000ef400000e0000 */
[----:B--2---:R-:W-:-:S04]  /*1c10*/  @!P0 LEA R14, P1, R50, R3, 0x1 ;  /* 0x00000003320e8211 */ /* 0x004fc800078208ff */
[-C--:B-1----:R-:W-:Y:S02]  /*1c20*/  @!P0 LEA.HI.X R15, R50, R4.reuse, R51, 0x1, P1 ;  /* 0x00000004320f8211 */ /* 0x082fe400008f0c33 */
[CC--:B------:R-:W-:Y:S01]  /*1c30*/  @!P0 LEA R12, P1, R47.reuse, R3.reuse, 0x1 ;  /* 0x000000032f0c8211 */ /* 0x0c0fe200078208ff */
[----:B------:R-:W1:Y:S03]  /*1c40*/  SHFL.IDX PT, R2, R5, 0x1, 0x181f ;  /* 0x00381f0005027f89 */ /* 0x000e6600000e0000 */
[----:B---3--:R-:W-:Y:S01]  /*1c50*/  @!P0 LEA.HI.X R13, R47, R4, R34, 0x1, P1 ;  /* 0x000000042f0d8211 */ /* 0x008fe200008f0c22 */
[----:B------:R2:W-:Y:S01]  /*1c60*/  @!P0 LDGSTS.E.BYPASS.LTC128B.128 [R86+0x100], [R14.64], !P5 ;  /* 0x001000000e568fae */ /* 0x0005e2000e901d46 */
[----:B------:R-:W-:-:S03]  /*1c70*/  @!P0 LEA R10, P1, R30, R3, 0x1 ;  /* 0x000000031e0a8211 */ /* 0x000fc600078208ff */
[----:B------:R3:W-:Y:S01]  /*1c80*/  @!P0 LDGSTS.E.BYPASS.LTC128B.128 [R86+0x4100], [R12.64], !P3 ;  /* 0x041000000c568fae */ /* 0x0007e2000d901d46 */
[----:B----4-:R-:W-:Y:S02]  /*1c90*/  @!P0 LEA.HI.X R11, R30, R4, R33, 0x1, P1 ;  /* 0x000000041e0b8211 */ /* 0x010fe400008f0c21 */
[----:B------:R-:W-:Y:S02]  /*1ca0*/  @!P0 LEA R8, P1, R31, R3, 0x1 ;  /* 0x000000031f088211 */ /* 0x000fe400078208ff */
[----:B------:R-:W-:Y:S01]  /*1cb0*/  IADD3 R3, R7, 0x20, RZ ;  /* 0x0000002007037810 */ /* 0x000fe20007ffe0ff */
[----:B------:R4:W-:Y:S03]  /*1cc0*/  @!P0 LDGSTS.E.BYPASS.LTC128B.128 [R86+0x8100], [R10.64], !P4 ;  /* 0x081000000a568fae */ /* 0x0009e6000e101d46 */
[----:B------:R-:W-:Y:S02]  /*1cd0*/  ISETP.GE.AND P2, PT, R3, R26, PT ;  /* 0x0000001a0300720c */ /* 0x000fe40003f46270 */
[----:B-----5:R-:W-:-:S11]  /*1ce0*/  @!P0 LEA.HI.X R9, R31, R4, R32, 0x1, P1 ;  /* 0x000000041f098211 */ /* 0x020fd600008f0c20 */
[----:B------:R-:W-:-:S04]  /*1cf0*/  @!P2 LEA R20, P1, R50, R0, 0x1 ;  /* 0x000000003214a211 */ /* 0x000fc800078208ff */
[----:B-1----:R-:W-:Y:S02]  /*1d00*/  @!P2 LEA.HI.X R21, R50, R2, R51, 0x1, P1 ;  /* 0x000000023215a211 */ /* 0x002fe400008f0c33 */
[----:B------:R-:W-:-:S04]  /*1d10*/  @!P2 LEA R18, P1, R47, R0, 0x1 ;  /* 0x000000002f12a211 */ /* 0x000fc800078208ff */
[----:B------:R-:W-:Y:S02]  /*1d20*/  @!P2 LEA.HI.X R19, R47, R2, R34, 0x1, P1 ;  /* 0x000000022f13a211 */ /* 0x000fe400008f0c22 */
[----:B------:R-:W-:-:S13]  /*1d30*/  ISETP.GE.AND P1, PT, R31, c[0x0][0x198], PT ;  /* 0x000066001f007a0c */ /* 0x000fda0003f26270 */
[----:B------:R1:W-:Y:S01]  /*1d40*/  @!P0 LDGSTS.E.BYPASS.LTC128B.128 [R86+0xc100], [R8.64], !P1 ;  /* 0x0c10000008568fae */ /* 0x0003e2000c901d46 */
[C---:B----4-:R-:W-:Y:S02]  /*1d50*/  @!P2 LEA R10, P0, R30.reuse, R0, 0x1 ;  /* 0x000000001e0aa211 */ /* 0x050fe400078008ff */
[----:B------:R-:W-:Y:S01]  /*1d60*/  IADD3 R3, R7, 0x40, RZ ;  /* 0x0000004007037810 */ /* 0x000fe20007ffe0ff */
[----:B------:R4:W-:Y:S01]  /*1d70*/  @!P2 LDGSTS.E.BYPASS.LTC128B.128 [R86+0x1100], [R20.64], !P5 ;  /* 0x011000001456afae */ /* 0x0009e2000e901d46 */
[----:B------:R-:W-:Y:S02]  /*1d80*/  @!P2 LEA.HI.X R11, R30, R2, R33, 0x1, P0 ;  /* 0x000000021e0ba211 */ /* 0x000fe400000f0c21 */
[----:B------:R-:W-:Y:S01]  /*1d90*/  ISETP.GE.AND P1, PT, R3, R26, PT ;  /* 0x0000001a0300720c */ /* 0x000fe20003f26270 */
[----:B------:R5:W-:Y:S04]  /*1da0*/  @!P2 LDGSTS.E.BYPASS.LTC128B.128 [R86+0x5100], [R18.64], !P3 ;  /* 0x051000001256afae */ /* 0x000be8000d901d46 */
[----:B------:R2:W-:Y:S01]  /*1db0*/  @!P2 LDGSTS.E.BYPASS.LTC128B.128 [R86+0x9100], [R10.64], !P4 ;  /* 0x091000000a56afae */ /* 0x0005e2000e101d46 */
[----:B-1----:R-:W-:-:S03]  /*1dc0*/  @!P2 LEA R8, P0, R31, R0, 0x1 ;  /* 0x000000001f08a211 */ /* 0x002fc600078008ff */
[----:B------:R-:W1:Y:S01]  /*1dd0*/  SHFL.IDX PT, R0, R6, 0x2, 0x181f ;  /* 0x00581f0006007f89 */ /* 0x000e6200000e0000 */
[----:B------:R-:W-:-:S03]  /*1de0*/  @!P2 LEA.HI.X R9, R31, R2, R32, 0x1, P0 ;  /* 0x000000021f09a211 */ /* 0x000fc600000f0c20 */
[----:B------:R-:W2:Y:S01]  /*1df0*/  SHFL.IDX PT, R2, R5, 0x2, 0x181f ;  /* 0x00581f0005027f89 */ /* 0x000ea200000e0000 */
[----:B-1----:R-:W-:-:S04]  /*1e00*/  @!P1 LEA R16, P0, R50, R0, 0x1 ;  /* 0x0000000032109211 */ /* 0x002fc800078008ff */
[----:B--2---:R-:W-:Y:S02]  /*1e10*/  @!P1 LEA.HI.X R17, R50, R2, R51, 0x1, P0 ;  /* 0x0000000232119211 */ /* 0x004fe400000f0c33 */
[----:B------:R-:W-:-:S04]  /*1e20*/  @!P1 LEA R14, P0, R47, R0, 0x1 ;  /* 0x000000002f0e9211 */ /* 0x000fc800078008ff */
[----:B------:R-:W-:Y:S02]  /*1e30*/  @!P1 LEA.HI.X R15, R47, R2, R34, 0x1, P0 ;  /* 0x000000022f0f9211 */ /* 0x000fe400000f0c22 */
[----:B------:R-:W-:-:S13]  /*1e40*/  ISETP.GE.AND P0, PT, R31, c[0x0][0x198], PT ;  /* 0x000066001f007a0c */ /* 0x000fda0003f06270 */
[----:B------:R1:W-:Y:S01]  /*1e50*/  @!P2 LDGSTS.E.BYPASS.LTC128B.128 [R86+0xd100], [R8.64], !P0 ;  /* 0x0d1000000856afae */ /* 0x0003e2000c101d46 */
[C---:B---3--:R-:W-:Y:S02]  /*1e60*/  @!P1 LEA R12, P0, R30.reuse, R0, 0x1 ;  /* 0x000000001e0c9211 */ /* 0x048fe400078008ff */
[----:B------:R-:W-:Y:S01]  /*1e70*/  IADD3 R7, R7, 0x60, RZ ;  /* 0x0000006007077810 */ /* 0x000fe20007ffe0ff */
[----:B------:R2:W-:Y:S01]  /*1e80*/  @!P1 LDGSTS.E.BYPASS.LTC128B.128 [R86+0x2100], [R16.64], !P5 ;  /* 0x0210000010569fae */ /* 0x0005e2000e901d46 */
[----:B------:R-:W-:Y:S02]  /*1e90*/  @!P1 LEA.HI.X R13, R30, R2, R33, 0x1, P0 ;  /* 0x000000021e0d9211 */ /* 0x000fe400000f0c21 */
[C---:B------:R-:W-:Y:S01]  /*1ea0*/  @!P1 LEA R10, P0, R31.reuse, R0, 0x1 ;  /* 0x000000001f0a9211 */ /* 0x040fe200078008ff */
[----:B------:R3:W-:Y:S04]  /*1eb0*/  @!P1 LDGSTS.E.BYPASS.LTC128B.128 [R86+0x6100], [R14.64], !P3 ;  /* 0x061000000e569fae */ /* 0x0007e8000d901d46 */
[----:B------:R-:W1:Y:S01]  /*1ec0*/  SHFL.IDX PT, R0, R6, 0x3, 0x181f ;  /* 0x00781f0006007f89 */ /* 0x000e6200000e0000 */
[----:B------:R-:W-:-:S03]  /*1ed0*/  @!P1 LEA.HI.X R11, R31, R2, R32, 0x1, P0 ;  /* 0x000000021f0b9211 */ /* 0x000fc600000f0c20 */
[----:B------:R-:W4:Y:S01]  /*1ee0*/  SHFL.IDX PT, R2, R5, 0x3, 0x181f ;  /* 0x00781f0005027f89 */ /* 0x000f2200000e0000 */
[----:B------:R-:W-:-:S03]  /*1ef0*/  ISETP.GE.AND P0, PT, R7, R26, PT ;  /* 0x0000001a0700720c */ /* 0x000fc60003f06270 */
[----:B------:R5:W-:Y:S04]  /*1f00*/  @!P1 LDGSTS.E.BYPASS.LTC128B.128 [R86+0xa100], [R12.64], !P4 ;  /* 0x0a1000000c569fae */ /* 0x000be8000e101d46 */
[----:B--2---:R-:W2:Y:S04]  /*1f10*/  LDL R17, [R1+0x8] ;  /* 0x0000080001117983 */ /* 0x004ea80000100800 */
[----:B---3--:R-:W3:Y:S02]  /*1f20*/  LDL R14, [R1+0x4c] ;  /* 0x00004c00010e7983 */ /* 0x008ee40000100800 */
[----:B-1----:R-:W-:-:S02]  /*1f30*/  @!P0 LEA R4, P2, R50, R0, 0x1 ;  /* 0x0000000032048211 */ /* 0x002fc400078408ff */
[----:B------:R-:W2:Y:S02]  /*1f40*/  LDL R16, [R1+0x44] ;  /* 0x0000440001107983 */ /* 0x000ea40000100800 */
[----:B----4-:R-:W-:Y:S02]  /*1f50*/  @!P0 LEA.HI.X R5, R50, R2, R51, 0x1, P2 ;  /* 0x0000000232058211 */ /* 0x010fe400010f0c33 */
[----:B------:R-:W-:-:S04]  /*1f60*/  @!P0 LEA R8, P2, R47, R0, 0x1 ;  /* 0x000000002f088211 */ /* 0x000fc800078408ff */
[----:B------:R-:W-:Y:S01]  /*1f70*/  @!P0 LEA.HI.X R9, R47, R2, R34, 0x1, P2 ;  /* 0x000000022f098211 */ /* 0x000fe200010f0c22 */
[----:B-----5:R-:W4:Y:S01]  /*1f80*/  LDL R13, [R1+0x54] ;  /* 0x00005400010d7983 */ /* 0x020f220000100800 */
[----:B------:R-:W-:-:S03]  /*1f90*/  ISETP.GE.AND P2, PT, R31, c[0x0][0x198], PT ;  /* 0x000066001f007a0c */ /* 0x000fc60003f46270 */
[----:B------:R-:W5:Y:S10]  /*1fa0*/  LDL R12, [R1+0x50] ;  /* 0x00005000010c7983 */ /* 0x000f740000100800 */
[----:B------:R1:W-:Y:S01]  /*1fb0*/  @!P1 LDGSTS.E.BYPASS.LTC128B.128 [R86+0xe100], [R10.64], !P2 ;  /* 0x0e1000000a569fae */ /* 0x0003e2000d101d46 */
[----:B------:R-:W-:-:S04]  /*1fc0*/  @!P0 LEA R6, P1, R30, R0, 0x1 ;  /* 0x000000001e068211 */ /* 0x000fc800078208ff */
[----:B------:R-:W-:Y:S02]  /*1fd0*/  @!P0 LEA.HI.X R7, R30, R2, R33, 0x1, P1 ;  /* 0x000000021e078211 */ /* 0x000fe400008f0c21 */
[----:B------:R-:W-:-:S13]  /*1fe0*/  ISETP.GE.AND P1, PT, R50, c[0x0][0x198], PT ;  /* 0x0000660032007a0c */ /* 0x000fda0003f26270 */
[----:B------:R1:W-:Y:S04]  /*1ff0*/  @!P0 LDGSTS.E.BYPASS.LTC128B.128 [R86+0x3100], [R4.64], !P1 ;  /* 0x0310000004568fae */ /* 0x0003e8000c901d46 */
[----:B------:R1:W-:Y:S02]  /*2000*/  @!P0 LDGSTS.E.BYPASS.LTC128B.128 [R86+0x7100], [R8.64], !P3 ;  /* 0x0710000008568fae */ /* 0x0003e4000d901d46 */
[----:B-1----:R-:W-:-:S04]  /*2010*/  @!P0 LEA R4, P1, R31, R0, 0x1 ;  /* 0x000000001f048211 */ /* 0x002fc800078208ff */
[----:B------:R-:W-:Y:S02]  /*2020*/  @!P0 LEA.HI.X R5, R31, R2, R32, 0x1, P1 ;  /* 0x000000021f058211 */ /* 0x000fe400008f0c20 */
[----:B------:R-:W-:-:S13]  /*2030*/  ISETP.GE.AND P1, PT, R30, c[0x0][0x198], PT ;  /* 0x000066001e007a0c */ /* 0x000fda0003f26270 */
[----:B------:R1:W-:Y:S04]  /*2040*/  @!P0 LDGSTS.E.BYPASS.LTC128B.128 [R86+0xb100], [R6.64], !P1 ;  /* 0x0b10000006568fae */ /* 0x0003e8000c901d46 */
[----:B------:R1:W-:Y:S01]  /*2050*/  @!P0 LDGSTS.E.BYPASS.LTC128B.128 [R86+0xf100], [R4.64], !P2 ;  /* 0x0f10000004568fae */ /* 0x0003e2000d101d46 */
[----:B------:R-:W-:Y:S02]  /*2060*/  ISETP.NE.AND P5, PT, R24, RZ, PT ;  /* 0x000000ff1800720c */ /* 0x000fe40003fa5270 */
[----:B------:R-:W-:Y:S01]  /*2070*/  ISETP.NE.AND P4, PT, R23, RZ, PT ;  /* 0x000000ff1700720c */ /* 0x000fe20003f85270 */
[----:B------:R-:W0:Y:S01]  /*2080*/  LDGDEPBAR ;  /* 0x00000000000079af */ /* 0x000e220000000000 */
[----:B-1----:R-:W-:Y:S02]  /*2090*/  IADD3 R6, R134, -0x1, RZ ;  /* 0xffffffff86067810 */ /* 0x002fe40007ffe0ff */
[----:B------:R-:W-:-:S02]  /*20a0*/  IADD3 R7, -R46, c[0x0][0x1d0], RZ ;  /* 0x000074002e077a10 */ /* 0x000fc40007ffe1ff */
[----:B------:R-:W-:-:S03]  /*20b0*/  SHF.R.S32.HI R8, RZ, 0x1f, R6 ;  /* 0x0000001fff087819 */ /* 0x000fc60000011406 */
[----:B------:R-:W-:Y:S02]  /*20c0*/  IMAD R7, R6, -0x40, R7 ;  /* 0xffffffc006077824 */ /* 0x000fe400078e0207 */
[----:B------:R-:W-:-:S03]  /*20d0*/  IMAD R2, R8, c[0x0][0x1e0], RZ ;  /* 0x0000780008027a24 */ /* 0x000fc600078e02ff */
[----:B------:R-:W-:Y:S01]  /*20e0*/  ISETP.GE.AND P1, PT, R7, 0x1, PT ;  /* 0x000000010700780c */ /* 0x000fe20003f26270 */
[----:B------:R-:W-:-:S04]  /*20f0*/  IMAD.WIDE.U32 R4, R6, c[0x0][0x1e0], RZ ;  /* 0x0000780006047a25 */ /* 0x000fc800078e00ff */
[----:B------:R-:W-:Y:S01]  /*2100*/  IMAD R2, R6, c[0x0][0x1e4], R2 ;  /* 0x0000790006027a24 */ /* 0x000fe200078e0202 */
[----:B------:R-:W-:-:S03]  /*2110*/  LEA R0, P0, R4, R90, 0x6 ;  /* 0x0000005a04007211 */ /* 0x000fc600078030ff */
[----:B------:R-:W-:Y:S01]  /*2120*/  IMAD.IADD R2, R5, 0x1, R2 ;  /* 0x0000000105027824 */ /* 0x000fe200078e0202 */
[----:B------:R-:W-:-:S04]  /*2130*/  ISETP.NE.AND P3, PT, R25, RZ, PT ;  /* 0x000000ff1900720c */ /* 0x000fc80003f65270 */
[----:B------:R-:W-:Y:S02]  /*2140*/  LEA.HI.X R4, R4, R88, R2, 0x6, P0 ;  /* 0x0000005804047211 */ /* 0x000fe400000f3402 */
[----:B------:R-:W-:-:S04]  /*2150*/  @P1 LEA R2, P0, R0, c[0x0][0x1c8], 0x1 ;  /* 0x0000720000021a11 */ /* 0x000fc800078008ff */
[C---:B------:R-:W-:Y:S02]  /*2160*/  @P1 LEA.HI.X R3, R0.reuse, c[0x0][0x1cc], R4, 0x1, P0 ;  /* 0x0000730000031a11 */ /* 0x040fe400000f0c04 */
[----:B------:R-:W-:Y:S01]  /*2170*/  ISETP.GE.AND P0, PT, R7, 0x21, PT ;  /* 0x000000210700780c */ /* 0x000fe20003f06270 */
[----:B------:R-:W-:Y:S02]  /*2180*/  IMAD.MOV.U32 R5, RZ, RZ, 0x20 ;  /* 0x00000020ff057424 */ /* 0x000fe400078e00ff */
[----:B------:R1:W-:Y:S02]  /*2190*/  @P1 LDGSTS.E.BYPASS.LTC128B.128 [R86+0x10100], [R2.64], !P6 ;  /* 0x1010000002561fae */ /* 0x0003e4000f101d46 */
[----:B------:R-:W-:Y:S02]  /*21a0*/  IMAD.WIDE.U32 R10, R5, c[0x0][0x1e0], RZ ;  /* 0x00007800050a7a25 */ /* 0x000fe400078e00ff */
[----:B------:R1:W-:Y:S04]  /*21b0*/  @P1 LDGSTS.E.BYPASS.LTC128B.128 [R86+0x12100], [R2.64+0x80], !P5 ;  /* 0x1210008002561fae */ /* 0x0003e8000e901d46 */
[----:B------:R1:W-:Y:S04]  /*21c0*/  @P1 LDGSTS.E.BYPASS.LTC128B.128 [R86+0x14100], [R2.64+0x100], !P4 ;  /* 0x1410010002561fae */ /* 0x0003e8000e101d46 */
[----:B------:R1:W-:Y:S01]  /*21d0*/  @P1 LDGSTS.E.BYPASS.LTC128B.128 [R86+0x16100], [R2.64+0x180], !P3 ;  /* 0x1610018002561fae */ /* 0x0003e2000d901d46 */
[----:B------:R-:W-:-:S03]  /*21e0*/  @P0 IADD3 R0, P1, R0, R10, RZ ;  /* 0x0000000a00000210 */ /* 0x000fc60007f3e0ff */
[----:B------:R-:W2:Y:S01]  /*21f0*/  LDL R10, [R1+0x3c] ;  /* 0x00003c00010a7983 */ /* 0x000ea20000100800 */
[----:B-1----:R-:W-:-:S05]  /*2200*/  IMAD R2, R5, c[0x0][0x1e4], RZ ;  /* 0x0000790005027a24 */ /* 0x002fca00078e02ff */
[----:B------:R-:W-:Y:S02]  /*2210*/  @P0 IADD3.X R4, R4, R11, R2, P1, !PT ;  /* 0x0000000b04040210 */ /* 0x000fe40000ffe402 */
[----:B------:R-:W2:Y:S01]  /*2220*/  LDL R11, [R1+0x40] ;  /* 0x00004000010b7983 */ /* 0x000ea20000100800 */
[----:B------:R-:W-:Y:S01]  /*2230*/  @P0 LEA R2, P1, R0, c[0x0][0x1c8], 0x1 ;  /* 0x0000720000020a11 */ /* 0x000fe200078208ff */
[----:B------:R-:W-:-:S03]  /*2240*/  IMAD R7, R8, c[0x0][0x208], RZ ;  /* 0x0000820008077a24 */ /* 0x000fc600078e02ff */
[----:B------:R-:W-:Y:S01]  /*2250*/  @P0 LEA.HI.X R3, R0, c[0x0][0x1cc], R4, 0x1, P1 ;  /* 0x0000730000030a11 */ /* 0x000fe200008f0c04 */
[----:B------:R-:W-:-:S04]  /*2260*/  IMAD.WIDE.U32 R4, R6, c[0x0][0x208], RZ ;  /* 0x0000820006047a25 */ /* 0x000fc800078e00ff */
[----:B------:R-:W-:Y:S01]  /*2270*/  IMAD R7, R6, c[0x0][0x20c], R7 ;  /* 0x0000830006077a24 */ /* 0x000fe200078e0207 */
[----:B------:R1:W-:Y:S04]  /*2280*/  @P0 LDGSTS.E.BYPASS.LTC128B.128 [R86+0x11100], [R2.64], !P6 ;  /* 0x1110000002560fae */ /* 0x0003e8000f101d46 */
[----:B------:R1:W-:Y:S01]  /*2290*/  @P0 LDGSTS.E.BYPASS.LTC128B.128 [R86+0x13100], [R2.64+0x80], !P5 ;  /* 0x1310008002560fae */ /* 0x0003e2000e901d46 */
[----:B------:R-:W-:-:S03]  /*22a0*/  IMAD.IADD R7, R5, 0x1, R7 ;  /* 0x0000000105077824 */ /* 0x000fc600078e0207 */
[----:B------:R1:W-:Y:S04]  /*22b0*/  @P0 LDGSTS.E.BYPASS.LTC128B.128 [R86+0x15100], [R2.64+0x100], !P4 ;  /* 0x1510010002560fae */ /* 0x0003e8000e101d46 */
[----:B------:R1:W-:Y:S01]  /*22c0*/  @P0 LDGSTS.E.BYPASS.LTC128B.128 [R86+0x17100], [R2.64+0x180], !P3 ;  /* 0x1710018002560fae */ /* 0x0003e2000d901d46 */
[C---:B------:R-:W-:Y:S01]  /*22d0*/  LEA R0, P0, R4.reuse, R28, 0x6 ;  /* 0x0000001c04007211 */ /* 0x040fe200078030ff */
[----:B------:R-:W-:Y:S01]  /*22e0*/  IMAD.MOV.U32 R5, RZ, RZ, c[0x0][0x208] ;  /* 0x00008200ff057624 */ /* 0x000fe200078e00ff */
[----:B------:R-:W-:Y:S01]  /*22f0*/  P2R R8, PR, RZ, 0x40 ;  /* 0x00000040ff087803 */ /* 0x000fe20000000000 */
[----:B------:R-:W0:Y:S01]  /*2300*/  LDGDEPBAR ;  /* 0x00000000000079af */ /* 0x000e220000000000 */
[----:B------:R-:W-:Y:S01]  /*2310*/  LEA.HI.X R4, R4, R27, R7, 0x6, P0 ;  /* 0x0000001b04047211 */ /* 0x000fe200000f3407 */
[----:B------:R-:W-:Y:S01]  /*2320*/  IMAD.MOV.U32 R7, RZ, RZ, c[0x0][0x20c] ;  /* 0x00008300ff077624 */ /* 0x000fe200078e00ff */
[----:B-1----:R-:W-:Y:S01]  /*2330*/  LOP3.LUT R3, R22, 0x1, RZ, 0xc0, !PT ;  /* 0x0000000116037812 */ /* 0x002fe200078ec0ff */
[----:B------:R-:W-:Y:S01]  /*2340*/  IMAD R84, R6, R85, c[0x0][0x1d0] ;  /* 0x0000740006547624 */ /* 0x000fe200078e0255 */
[----:B------:R-:W-:Y:S01]  /*2350*/  LEA R2, P0, R0, c[0x0][0x1f8], 0x1 ;  /* 0x00007e0000027a11 */ /* 0x000fe200078008ff */
[----:B------:R-:W-:-:S04]  /*2360*/  DEPBAR.LE SB0, 0x1 ;  /* 0x000080400000791a */ /* 0x000fc80000000000 */
[----:B------:R-:W-:Y:S01]  /*2370*/  BAR.SYNC.DEFER_BLOCKING 0x0 ;  /* 0x0000000000007b1d */ /* 0x000fe20000010000 */
[----:B------:R-:W-:Y:S02]  /*2380*/  ISETP.NE.U32.AND P6, PT, R3, 0x1, PT ;  /* 0x000000010300780c */ /* 0x000fe40003fc5070 */
[----:B------:R-:W-:Y:S02]  /*2390*/  LEA.HI.X R3, R0, c[0x0][0x1fc], R4, 0x1, P0 ;  /* 0x00007f0000037a11 */ /* 0x000fe400000f0c04 */
[----:B------:R-:W-:-:S04]  /*23a0*/  LEA R4, P0, R5, R2, 0x6 ;  /* 0x0000000205047211 */ /* 0x000fc800078030ff */
[----:B------:R-:W-:Y:S02]  /*23b0*/  LEA.HI.X R5, R5, R3, R7, 0x6, P0 ;  /* 0x0000000305057211 */ /* 0x000fe400000f3407 */
[----:B------:R-:W2:Y:S01]  /*23c0*/  LDL R7, [R1] ;  /* 0x0000000001077983 */ /* 0x000ea20000100800 */
[----:B------:R-:W-:-:S03]  /*23d0*/  IMAD.IADD R0, R84, 0x1, -R46 ;  /* 0x0000000154007824 */ /* 0x000fc600078e0a2e */
[----:B------:R-:W1:Y:S02]  /*23e0*/  S2R R46, SR_TID.X ;  /* 0x00000000002e7919 */ /* 0x000e640000002100 */
[----:B-1----:R-:W-:Y:S02]  /*23f0*/  SHF.R.S32.HI R15, RZ, 0x1f, R46 ;  /* 0x0000001fff0f7819 */ /* 0x002fe4000001142e */
[----:B---3--:R-:W-:Y:S02]  /*2400*/  LDSM.16.M88.4 R176, [R14] ;  /* 0x000000000eb0783b */ /* 0x008fe40000000200 */
[----:B------:R-:W-:Y:S02]  /*2410*/  LEA.HI R15, R15, R46, RZ, 0x5 ;  /* 0x0000002e0f0f7211 */ /* 0x000fe400078f28ff */
[----:B------:R-:W-:Y:S02]  /*2420*/  LDSM.16.M88.4 R204, [R14+0x4000] ;  /* 0x004000000ecc783b */ /* 0x000fe40000000200 */
[----:B------:R-:W-:-:S02]  /*2430*/  SHF.R.S32.HI R15, RZ, 0x5, R15 ;  /* 0x00000005ff0f7819 */ /* 0x000fc4000001140f */
[----:B------:R-:W-:Y:S03]  /*2440*/  LDSM.16.M88.4 R220, [R14+0x8000] ;  /* 0x008000000edc783b */ /* 0x000fe60000000200 */
[----:B------:R-:W-:Y:S01]  /*2450*/  IMAD R15, R15, 0x800, R248 ;  /* 0x000008000f0f7824 */ /* 0x000fe200078e02f8 */
[----:B----4-:R-:W-:Y:S04]  /*2460*/  LDSM.16.M88.4 R192, [R13] ;  /* 0x000000000dc0783b */ /* 0x010fe80000000200 */
[----:B------:R-:W-:Y:S04]  /*2470*/  LDSM.16.M88.4 R172, [R15] ;  /* 0x000000000fac783b */ /* 0x000fe80000000200 */
[----:B-----5:R-:W-:Y:S04]  /*2480*/  LDSM.16.M88.4 R196, [R12] ;  /* 0x000000000cc4783b */ /* 0x020fe80000000200 */
[----:B------:R-:W-:Y:S04]  /*2490*/  LDSM.16.M88.4 R200, [R15+0x4000] ;  /* 0x004000000fc8783b */ /* 0x000fe80000000200 */
        /* <DEDUP_REMOVED lines=9> */
[----:B------:R-:W-:Y:S01]  /*2530*/  BAR.SYNC.DEFER_BLOCKING 0x0 ;  /* 0x0000000000007b1d */ /* 0x000fe20000010000 */
[----:B------:R-:W-:-:S05]  /*2540*/  ISETP.LT.OR P0, PT, R0, 0x1, P6 ;  /* 0x000000010000780c */ /* 0x000fca0003701670 */
[----:B------:R-:W-:-:S04]  /*2550*/  DEPBAR.LE SB0, 0x0 ;  /* 0x000080000000791a */ /* 0x000fc80000000000 */
[----:B------:R-:W-:Y:S01]  /*2560*/  BAR.SYNC.DEFER_BLOCKING 0x0 ;  /* 0x0000000000007b1d */ /* 0x000fe20000010000 */
[C---:B------:R-:W-:Y:S02]  /*2570*/  LOP3.LUT P2, RZ, R22.reuse, 0x2, RZ, 0xc0, !PT ;  /* 0x0000000216ff7812 */ /* 0x040fe4000784c0ff */
[----:B------:R-:W-:-:S03]  /*2580*/  LOP3.LUT P1, RZ, R22, 0x4, RZ, 0xc0, !PT ;  /* 0x0000000416ff7812 */ /* 0x000fc6000782c0ff */
[----:B------:R-:W1:Y:S04]  /*2590*/  LDSM.16.M88.4 R12, [R249] ;  /* 0x00000000f90c783b */ /* 0x000e680000000200 */
[----:B------:R-:W-:Y:S04]  /*25a0*/  LDSM.16.M88.4 R24, [R249+0x800] ;  /* 0x00080000f918783b */ /* 0x000fe80000000200 */
[----:B------:R-:W3:Y:S04]  /*25b0*/  LDSM.16.M88.4 R28, [R249+0x1000] ;  /* 0x00100000f91c783b */ /* 0x000ee80000000200 */
[----:B------:R-:W4:Y:S04]  /*25c0*/  LDSM.16.M88.4 R32, [R249+0x1800] ;  /* 0x00180000f920783b */ /* 0x000f280000000200 */
[----:B--2---:R-:W4:Y:S04]  /*25d0*/  LDSM.16.M88.4 R40, [R17] ;  /* 0x000000001128783b */ /* 0x004f280000000200 */
[----:B------:R1:W-:Y:S01]  /*25e0*/  LDSM.16.M88.4 R52, [R16] ;  /* 0x000000001034783b */ /* 0x0003e20000000200 */
[----:B------:R-:W-:-:S03]  /*25f0*/  P2R R9, PR, RZ, 0x20 ;  /* 0x00000020ff097803 */ /* 0x000fc60000000000 */
[----:B------:R-:W-:Y:S04]  /*2600*/  LDSM.16.M88.4 R68, [R10] ;  /* 0x000000000a44783b */ /* 0x000fe80000000200 */
[----:B------:R5:W1:Y:S04]  /*2610*/  LDSM.16.M88.4 R60, [R11] ;  /* 0x000000000b3c783b */ /* 0x000a680000000200 */
[----:B------:R-:W-:Y:S01]  /*2620*/  @!PT LDS RZ, [RZ] ;  /* 0x00000000fffff984 */ /* 0x000fe20000000800 */
[----:B------:R-:W-:Y:S01]  /*2630*/  @!PT LDS RZ, [RZ] ;  /* 0x00000000fffff984 */ /* 0x000fe20000000800 */
[----:B------:R-:W-:Y:S01]  /*2640*/  @!PT LDS RZ, [RZ] ;  /* 0x00000000fffff984 */ /* 0x000fe20000000800 */
[----:B------:R1:W-:Y:S01]  /*2650*/  LDGSTS.E.BYPASS.LTC128B.128 [R86+0x100], [R2.64], !P0 ;  /* 0x0010000002567fae */ /* 0x0003e2000c101d46 */
[----:B------:R-:W-:-:S13]  /*2660*/  ISETP.LT.OR P0, PT, R0, 0x1, !P2 ;  /* 0x000000010000780c */ /* 0x000fda0005701670 */
[----:B------:R4:W-:Y:S01]  /*2670*/  LDGSTS.E.BYPASS.LTC128B.128 [R86+0x2100], [R2.64+0x80], !P0 ;  /* 0x0210008002567fae */ /* 0x0009e2000c101d46 */
[C---:B------:R-:W-:Y:S02]  /*2680*/  ISETP.LT.OR P0, PT, R0.reuse, 0x1, !P1 ;  /* 0x000000010000780c */ /* 0x040fe40004f01670 */
[C---:B------:R-:W-:Y:S02]  /*2690*/  ISETP.LT.OR P6, PT, R0.reuse, 0x21, P6 ;  /* 0x000000210000780c */ /* 0x040fe400037c1670 */
[C---:B------:R-:W-:Y:S02]  /*26a0*/  ISETP.LT.OR P2, PT, R0.reuse, 0x21, !P2 ;  /* 0x000000210000780c */ /* 0x040fe40005741670 */
[----:B------:R-:W-:-:S07]  /*26b0*/  ISETP.LT.OR P1, PT, R0, 0x21, !P1 ;  /* 0x000000210000780c */ /* 0x000fce0004f21670 */
[----:B------:R4:W-:Y:S01]  /*26c0*/  LDGSTS.E.BYPASS.LTC128B.128 [R86+0x4100], [R2.64+0x100], !P0 ;  /* 0x0410010002567fae */ /* 0x0009e2000c101d46 */
[----:B------:R-:W-:-:S04]  /*26d0*/  LOP3.LUT P0, RZ, R22, 0x8, RZ, 0xc0, !PT ;  /* 0x0000000816ff7812 */ /* 0x000fc8000780c0ff */
[C---:B------:R-:W-:Y:S02]  /*26e0*/  ISETP.LT.OR P5, PT, R0.reuse, 0x1, !P0 ;  /* 0x000000010000780c */ /* 0x040fe400047a1670 */
[----:B------:R-:W-:Y:S02]  /*26f0*/  ISETP.LT.OR P0, PT, R0, 0x21, !P0 ;  /* 0x000000210000780c */ /* 0x000fe40004701670 */
[----:B------:R-:W2:Y:S01]  /*2700*/  LDL R0, [R1+0x1c] ;  /* 0x00001c0001007983 */ /* 0x000ea20000100800 */
[C---:B-1----:R-:W-:Y:S08]  /*2710*/  HMMA.16816.F32 R16, R172.reuse, R14, RZ ;  /* 0x0000000eac10723c */ /* 0x042ff000000018ff */
[----:B------:R1:W-:Y:S01]  /*2720*/  LDGSTS.E.BYPASS.LTC128B.128 [R86+0x6100], [R2.64+0x180], !P5 ;  /* 0x0610018002567fae */ /* 0x0003e2000e901d46 */
[----:B------:R-:W-:Y:S01]  /*2730*/  ISETP.NE.AND P5, PT, R9, RZ, PT ;  /* 0x000000ff0900720c */ /* 0x000fe20003fa5270 */
[----:B---3--:R-:W-:Y:S02]  /*2740*/  HMMA.16816.F32 R36, R172, R30, RZ ;  /* 0x0000001eac24723c */ /* 0x008fe400000018ff */
[----:B------:R3:W-:Y:S01]  /*2750*/  LDGSTS.E.BYPASS.LTC128B.128 [R86+0x1100], [R4.64], !P6 ;  /* 0x0110000004567fae */ /* 0x0007e2000f101d46 */
[----:B------:R-:W-:-:S03]  /*2760*/  ISETP.NE.AND P6, PT, R8, RZ, PT ;  /* 0x000000ff0800720c */ /* 0x000fc60003fc5270 */
[----:B------:R3:W-:Y:S02]  /*2770*/  LDGSTS.E.BYPASS.LTC128B.128 [R86+0x3100], [R4.64+0x80], !P2 ;  /* 0x0310008004567fae */ /* 0x0007e4000d101d46 */
[C---:B-----5:R-:W-:Y:S02]  /*2780*/  HMMA.16816.F32 R8, R172.reuse, R12, RZ ;  /* 0x0000000cac08723c */ /* 0x060fe400000018ff */
[----:B------:R3:W-:Y:S04]  /*2790*/  LDGSTS.E.BYPASS.LTC128B.128 [R86+0x5100], [R4.64+0x100], !P1 ;  /* 0x0510010004567fae */ /* 0x0007e8000c901d46 */
[----:B------:R3:W-:Y:S02]  /*27a0*/  LDGSTS.E.BYPASS.LTC128B.128 [R86+0x7100], [R4.64+0x180], !P0 ;  /* 0x0710018004567fae */ /* 0x0007e4000c101d46 */
[C---:B----4-:R-:W-:Y:S02]  /*27b0*/  HMMA.16816.F32 R48, R172.reuse, R32, RZ ;  /* 0x00000020ac30723c */ /* 0x050fe400000018ff */
[----:B------:R-:W4:Y:S04]  /*27c0*/  LDSM.16.M88.4 R76, [R7+0x1800] ;  /* 0x00180000074c783b */ /* 0x000f280000000200 */
[----:B------:R-:W-:Y:S02]  /*27d0*/  LDSM.16.M88.4 R72, [R7+0x1000] ;  /* 0x001000000748783b */ /* 0x000fe40000000200 */
[----:B------:R-:W-:Y:S02]  /*27e0*/  HMMA.16816.F32 R44, R172, R34, RZ ;  /* 0x00000022ac2c723c */ /* 0x000fe400000018ff */
[----:B-1----:R-:W5:Y:S04]  /*27f0*/  LDL R3, [R1+0x24] ;  /* 0x0000240001037983 */ /* 0x002f680000100800 */
[----:B------:R-:W5:Y:S02]  /*2800*/  LDL R2, [R1+0x20] ;  /* 0x0000200001027983 */ /* 0x000f640000100800 */
[C---:B------:R-:W-:Y:S02]  /*2810*/  HMMA.16816.F32 R8, R176.reuse, R40, R8 ;  /* 0x00000028b008723c */ /* 0x040fe40000001808 */
[----:B------:R-:W-:Y:S04]  /*2820*/  LDSM.16.M88.4 R56, [R7] ;  /* 0x000000000738783b */ /* 0x000fe80000000200 */
[----:B------:R-:W-:Y:S02]  /*2830*/  LDSM.16.M88.4 R64, [R7+0x800] ;  /* 0x000800000740783b */ /* 0x000fe40000000200 */
[C---:B------:R-:W-:Y:S02]  /*2840*/  HMMA.16816.F32 R16, R176.reuse, R42, R16 ;  /* 0x0000002ab010723c */ /* 0x040fe40000001810 */
[----:B---3--:R-:W3:Y:S04]  /*2850*/  LDL R4, [R1+0x28] ;  /* 0x0000280001047983 */ /* 0x008ee80000100800 */
[----:B------:R-:W0:Y:S02]  /*2860*/  LDGDEPBAR ;  /* 0x00000000000079af */ /* 0x000e240000000000 */
[C---:B------:R-:W-:Y:S08]  /*2870*/  HMMA.16816.F32 R32, R176.reuse, R62, R36 ;  /* 0x0000003eb020723c */ /* 0x040ff00000001824 */
[C---:B------:R-:W-:Y:S01]  /*2880*/  HMMA.16816.F32 R36, R176.reuse, R68, R48 ;  /* 0x00000044b024723c */ /* 0x040fe20000001830 */
[----:B------:R-:W-:Y:S07]  /*2890*/  LDSM.16.M88.4 R48, [R249+0x2000] ;  /* 0x00200000f930783b */ /* 0x000fee0000000200 */
[----:B------:R-:W-:Y:S01]  /*28a0*/  HMMA.16816.F32 R40, R176, R70, R44 ;  /* 0x00000046b028723c */ /* 0x000fe2000000182c */
[----:B------:R-:W1:Y:S04]  /*28b0*/  LDSM.16.M88.4 R68, [R250+0x1800] ;  /* 0x00180000fa44783b */ /* 0x000e680000000200 */
[----:B------:R-:W-:Y:S03]  /*28c0*/  LDSM.16.M88.4 R44, [R83] ;  /* 0x00000000532c783b */ /* 0x000fe60000000200 */
[----:B------:R-:W-:Y:S08]  /*28d0*/  HMMA.16816.F32 R12, R172, R28, RZ ;  /* 0x0000001cac0c723c */ /* 0x000ff000000018ff */
[C---:B----4-:R-:W-:Y:S08]  /*28e0*/  HMMA.16816.F32 R36, R192.reuse, R76, R36 ;  /* 0x0000004cc024723c */ /* 0x050ff00000001824 */
[----:B------:R-:W-:Y:S01]  /*28f0*/  HMMA.16816.F32 R40, R192, R78, R40 ;  /* 0x0000004ec028723c */ /* 0x000fe20000001828 */
[----:B------:R-:W4:Y:S07]  /*2900*/  LDSM.16.M88.4 R76, [R249+0x3800] ;  /* 0x00380000f94c783b */ /* 0x000f2e0000000200 */
[----:B------:R-:W-:Y:S01]  /*2910*/  HMMA.16816.F32 R28, R176, R60, R12 ;  /* 0x0000003cb01c723c */ /* 0x000fe2000000180c */
[----:B------:R-:W-:Y:S04]  /*2920*/  LDSM.16.M88.4 R12, [R250] ;  /* 0x00000000fa0c783b */ /* 0x000fe80000000200 */
[----:B------:R-:W-:Y:S03]  /*2930*/  LDSM.16.M88.4 R60, [R250+0x1000] ;  /* 0x00100000fa3c783b */ /* 0x000fe60000000200 */
[C---:B-1----:R-:W-:Y:S08]  /*2940*/  HMMA.16816.F32 R36, R196.reuse, R68, R36 ;  /* 0x00000044c424723c */ /* 0x042ff00000001824 */
[----:B------:R-:W-:Y:S01]  /*2950*/  HMMA.16816.F32 R40, R196, R70, R40 ;  /* 0x00000046c428723c */ /* 0x000fe20000001828 */
[----:B------:R-:W-:Y:S07]  /*2960*/  LDSM.16.M88.4 R68, [R7+0x3000] ;  /* 0x003000000744783b */ /* 0x000fee0000000200 */
[C---:B------:R-:W-:Y:S08]  /*2970*/  HMMA.16816.F32 R28, R192.reuse, R72, R28 ;  /* 0x00000048c01c723c */ /* 0x040ff0000000181c */
[----:B------:R-:W-:Y:S01]  /*2980*/  HMMA.16816.F32 R32, R192, R74, R32 ;  /* 0x0000004ac020723c */ /* 0x000fe20000001820 */
[----:B------:R-:W1:Y:S07]  /*2990*/  LDSM.16.M88.4 R72, [R80] ;  /* 0x000000005048783b */ /* 0x000e6e0000000200 */
[C---:B----4-:R-:W-:Y:S08]  /*29a0*/  HMMA.16816.F32 R36, R200.reuse, R76, R36 ;  /* 0x0000004cc824723c */ /* 0x050ff00000001824 */
[----:B------:R-:W-:Y:S01]  /*29b0*/  HMMA.16816.F32 R40, R200, R78, R40 ;  /* 0x0000004ec828723c */ /* 0x000fe20000001828 */
[----:B------:R-:W4:Y:S11]  /*29c0*/  LDSM.16.M88.4 R76, [R7+0x3800] ;  /* 0x00380000074c783b */ /* 0x000f360000000200 */
[----:B------:R-:W-:Y:S04]  /*29d0*/  @!UPT UIADD3 URZ, URZ, URZ, URZ ;  /* 0x0000003f3f3ff290 */ /* 0x000fe8000fffe03f */
[C---:B-1----:R-:W-:Y:S08]  /*29e0*/  HMMA.16816.F32 R36, R204.reuse, R72, R36 ;  /* 0x00000048cc24723c */ /* 0x042ff00000001824 */
[----:B------:R-:W-:Y:S01]  /*29f0*/  HMMA.16816.F32 R40, R204, R74, R40 ;  /* 0x0000004acc28723c */ /* 0x000fe20000001828 */
[----:B------:R-:W1:Y:S11]  /*2a00*/  LDSM.16.M88.4 R72, [R250+0x3800] ;  /* 0x00380000fa48783b */ /* 0x000e760000000200 */
[----:B------:R-:W-:Y:S04]  /*2a10*/  @!UPT UIADD3 URZ, URZ, URZ, URZ ;  /* 0x0000003f3f3ff290 */ /* 0x000fe8000fffe03f */
[C---:B----4-:R-:W-:Y:S08]  /*2a20*/  HMMA.16816.F32 R36, R208.reuse, R76, R36 ;  /* 0x0000004cd024723c */ /* 0x050ff00000001824 */
[----:B------:R-:W-:Y:S01]  /*2a30*/  HMMA.16816.F32 R40, R208, R78, R40 ;  /* 0x0000004ed028723c */ /* 0x000fe20000001828 */
[----:B------:R-:W-:Y:S11]  /*2a40*/  LDSM.16.M88.4 R76, [R249+0x5800] ;  /* 0x00580000f94c783b */ /* 0x000ff60000000200 */
[----:B------:R-:W-:Y:S04]  /*2a50*/  @!UPT UIADD3 URZ, URZ, URZ, URZ ;  /* 0x0000003f3f3ff290 */ /* 0x000fe8000fffe03f */
[C---:B-1----:R-:W-:Y:S08]  /*2a60*/  HMMA.16816.F32 R36, R212.reuse, R72, R36 ;  /* 0x00000048d424723c */ /* 0x042ff00000001824 */
[----:B------:R-:W-:Y:S08]  /*2a70*/  HMMA.16816.F32 R40, R212, R74, R40 ;  /* 0x0000004ad428723c */ /* 0x000ff00000001828 */
[C---:B------:R-:W-:Y:S08]  /*2a80*/  HMMA.16816.F32 R20, R172.reuse, R24, RZ ;  /* 0x00000018ac14723c */ /* 0x040ff000000018ff */
[----:B------:R-:W-:Y:S01]  /*2a90*/  HMMA.16816.F32 R24, R172, R26, RZ ;  /* 0x0000001aac18723c */ /* 0x000fe200000018ff */
[----:B--2---:R1:W-:Y:S04]  /*2aa0*/  LDSM.16.M88.4 R72, [R0] ;  /* 0x000000000048783b */ /* 0x0043e80000000200 */
[----:B-1----:R-:W2:Y:S11]  /*2ab0*/  LDL R0, [R1+0x14] ;  /* 0x0000140001007983 */ /* 0x002eb60000100800 */
[C---:B------:R-:W-:Y:S08]  /*2ac0*/  HMMA.16816.F32 R20, R176.reuse, R52, R20 ;  /* 0x00000034b014723c */ /* 0x040ff00000001814 */
[----:B------:R-:W-:Y:S01]  /*2ad0*/  HMMA.16816.F32 R24, R176, R54, R24 ;  /* 0x00000036b018723c */ /* 0x000fe20000001818 */
[----:B------:R-:W1:Y:S07]  /*2ae0*/  LDSM.16.M88.4 R52, [R250+0x800] ;  /* 0x00080000fa34783b */ /* 0x000e6e0000000200 */
[C---:B------:R-:W-:Y:S08]  /*2af0*/  HMMA.16816.F32 R8, R192.reuse, R56, R8 ;  /* 0x00000038c008723c */ /* 0x040ff00000001808 */
[C---:B------:R-:W-:Y:S01]  /*2b00*/  HMMA.16816.F32 R16, R192.reuse, R58, R16 ;  /* 0x0000003ac010723c */ /* 0x040fe20000001810 */
[----:B------:R-:W4:Y:S07]  /*2b10*/  LDSM.16.M88.4 R56, [R249+0x2800] ;  /* 0x00280000f938783b */ /* 0x000f2e0000000200 */
[C---:B------:R-:W-:Y:S08]  /*2b20*/  HMMA.16816.F32 R20, R192.reuse, R64, R20 ;  /* 0x00000040c014723c */ /* 0x040ff00000001814 */
[----:B------:R-:W-:Y:S01]  /*2b30*/  HMMA.16816.F32 R24, R192, R66, R24 ;  /* 0x00000042c018723c */ /* 0x000fe20000001818 */
[----:B------:R-:W3:Y:S07]  /*2b40*/  LDSM.16.M88.4 R64, [R249+0x3000] ;  /* 0x00300000f940783b */ /* 0x000eee0000000200 */
[C---:B------:R-:W-:Y:S08]  /*2b50*/  HMMA.16816.F32 R8, R196.reuse, R12, R8 ;  /* 0x0000000cc408723c */ /* 0x040ff00000001808 */
[C---:B------:R-:W-:Y:S08]  /*2b60*/  HMMA.16816.F32 R16, R196.reuse, R14, R16 ;  /* 0x0000000ec410723c */ /* 0x040ff00000001810 */
[C---:B-1----:R-:W-:Y:S08]  /*2b70*/  HMMA.16816.F32 R20, R196.reuse, R52, R20 ;  /* 0x00000034c414723c */ /* 0x042ff00000001814 */
[C---:B------:R-:W-:Y:S01]  /*2b80*/  HMMA.16816.F32 R24, R196.reuse, R54, R24 ;  /* 0x00000036c418723c */ /* 0x040fe20000001818 */
[----:B------:R-:W1:Y:S07]  /*2b90*/  LDSM.16.M88.4 R52, [R82] ;  /* 0x000000005234783b */ /* 0x000e6e0000000200 */
[C---:B------:R-:W-:Y:S08]  /*2ba0*/  HMMA.16816.F32 R28, R196.reuse, R60, R28 ;  /* 0x0000003cc41c723c */ /* 0x040ff0000000181c */
[----:B------:R-:W-:Y:S01]  /*2bb0*/  HMMA.16816.F32 R32, R196, R62, R32 ;  /* 0x0000003ec420723c */ /* 0x000fe20000001820 */
[----:B------:R-:W1:Y:S07]  /*2bc0*/  LDSM.16.M88.4 R60, [R81] ;  /* 0x00000000513c783b */ /* 0x000e6e0000000200 */
[C---:B------:R-:W-:Y:S08]  /*2bd0*/  HMMA.16816.F32 R12, R200.reuse, R48, R8 ;  /* 0x00000030c80c723c */ /* 0x040ff00000001808 */
[C---:B------:R-:W-:Y:S01]  /*2be0*/  HMMA.16816.F32 R8, R200.reuse, R50, R16 ;  /* 0x00000032c808723c */ /* 0x040fe20000001810 */
[----:B------:R-:W1:Y:S07]  /*2bf0*/  LDSM.16.M88.4 R48, [R7+0x2000] ;  /* 0x002000000730783b */ /* 0x000e6e0000000200 */
[C---:B----4-:R-:W-:Y:S08]  /*2c00*/  HMMA.16816.F32 R20, R200.reuse, R56, R20 ;  /* 0x00000038c814723c */ /* 0x050ff00000001814 */
[C---:B------:R-:W-:Y:S01]  /*2c10*/  HMMA.16816.F32 R24, R200.reuse, R58, R24 ;  /* 0x0000003ac818723c */ /* 0x040fe20000001818 */
[----:B------:R-:W4:Y:S07]  /*2c20*/  LDSM.16.M88.4 R56, [R7+0x2800] ;  /* 0x002800000738783b */ /* 0x000f2e0000000200 */
[C---:B---3--:R-:W-:Y:S08]  /*2c30*/  HMMA.16816.F32 R28, R200.reuse, R64, R28 ;  /* 0x00000040c81c723c */ /* 0x048ff0000000181c */
[----:B------:R-:W-:Y:S01]  /*2c40*/  HMMA.16816.F32 R32, R200, R66, R32 ;  /* 0x00000042c820723c */ /* 0x000fe20000001820 */
[----:B------:R-:W-:Y:S07]  /*2c50*/  LDSM.16.M88.4 R64, [R250+0x3000] ;  /* 0x00300000fa40783b */ /* 0x000fee0000000200 */
[C---:B------:R-:W-:Y:S08]  /*2c60*/  HMMA.16816.F32 R16, R204.reuse, R44, R12 ;  /* 0x0000002ccc10723c */ /* 0x040ff0000000180c */
[C---:B------:R-:W-:Y:S01]  /*2c70*/  HMMA.16816.F32 R12, R204.reuse, R46, R8 ;  /* 0x0000002ecc0c723c */ /* 0x040fe20000001808 */
[----:B------:R-:W3:Y:S07]  /*2c80*/  LDSM.16.M88.4 R44, [R250+0x2000] ;  /* 0x00200000fa2c783b */ /* 0x000eee0000000200 */
[C---:B-1----:R-:W-:Y:S08]  /*2c90*/  HMMA.16816.F32 R8, R204.reuse, R52, R20 ;  /* 0x00000034cc08723c */ /* 0x042ff00000001814 */
[C---:B------:R-:W-:Y:S01]  /*2ca0*/  HMMA.16816.F32 R24, R204.reuse, R54, R24 ;  /* 0x00000036cc18723c */ /* 0x040fe20000001818 */
[----:B------:R-:W1:Y:S07]  /*2cb0*/  LDSM.16.M88.4 R52, [R250+0x2800] ;  /* 0x00280000fa34783b */ /* 0x000e6e0000000200 */
[C---:B------:R-:W-:Y:S08]  /*2cc0*/  HMMA.16816.F32 R28, R204.reuse, R60, R28 ;  /* 0x0000003ccc1c723c */ /* 0x040ff0000000181c */
[----:B------:R-:W-:Y:S01]  /*2cd0*/  HMMA.16816.F32 R32, R204, R62, R32 ;  /* 0x0000003ecc20723c */ /* 0x000fe20000001820 */
[----:B------:R-:W-:Y:S07]  /*2ce0*/  LDSM.16.M88.4 R60, [R249+0x4800] ;  /* 0x00480000f93c783b */ /* 0x000fee0000000200 */
[C---:B------:R-:W-:Y:S08]  /*2cf0*/  HMMA.16816.F32 R20, R208.reuse, R48, R16 ;  /* 0x00000030d014723c */ /* 0x040ff00000001810 */
[C---:B------:R-:W-:Y:S01]  /*2d00*/  HMMA.16816.F32 R16, R208.reuse, R50, R12 ;  /* 0x00000032d010723c */ /* 0x040fe2000000180c */
[----:B------:R-:W1:Y:S07]  /*2d10*/  LDSM.16.M88.4 R48, [R249+0x4000] ;  /* 0x00400000f930783b */ /* 0x000e6e0000000200 */
[C---:B----4-:R-:W-:Y:S08]  /*2d20*/  HMMA.16816.F32 R12, R208.reuse, R56, R8 ;  /* 0x00000038d00c723c */ /* 0x050ff00000001808 */
[C---:B------:R-:W-:Y:S01]  /*2d30*/  HMMA.16816.F32 R8, R208.reuse, R58, R24 ;  /* 0x0000003ad008723c */ /* 0x040fe20000001818 */
[----:B-----5:R4:W-:Y:S07]  /*2d40*/  LDSM.16.M88.4 R56, [R3] ;  /* 0x000000000338783b */ /* 0x0209ee0000000200 */
[C---:B------:R-:W-:Y:S08]  /*2d50*/  HMMA.16816.F32 R28, R208.reuse, R68, R28 ;  /* 0x00000044d01c723c */ /* 0x040ff0000000181c */
[----:B------:R-:W-:Y:S01]  /*2d60*/  HMMA.16816.F32 R32, R208, R70, R32 ;  /* 0x00000046d020723c */ /* 0x000fe20000001820 */
[----:B------:R-:W5:Y:S04]  /*2d70*/  LDSM.16.M88.4 R68, [R249+0x5000] ;  /* 0x00500000f944783b */ /* 0x000f680000000200 */
[----:B----4-:R-:W4:Y:S03]  /*2d80*/  LDL R3, [R1+0x18] ;  /* 0x0000180001037983 */ /* 0x010f260000100800 */
[C---:B---3--:R-:W-:Y:S08]  /*2d90*/  HMMA.16816.F32 R24, R212.reuse, R44, R20 ;  /* 0x0000002cd418723c */ /* 0x048ff00000001814 */
[C---:B------:R-:W-:Y:S01]  /*2da0*/  HMMA.16816.F32 R20, R212.reuse, R46, R16 ;  /* 0x0000002ed414723c */ /* 0x040fe20000001810 */
[----:B------:R-:W3:Y:S07]  /*2db0*/  LDSM.16.M88.4 R44, [R4] ;  /* 0x00000000042c783b */ /* 0x000eee0000000200 */
[C---:B-1----:R-:W-:Y:S08]  /*2dc0*/  HMMA.16816.F32 R16, R212.reuse, R52, R12 ;  /* 0x00000034d410723c */ /* 0x042ff0000000180c */
[C---:B------:R-:W-:Y:S01]  /*2dd0*/  HMMA.16816.F32 R12, R212.reuse, R54, R8 ;  /* 0x00000036d40c723c */ /* 0x040fe20000001808 */
[----:B------:R-:W-:Y:S07]  /*2de0*/  LDSM.16.M88.4 R52, [R7+0x4000] ;  /* 0x004000000734783b */ /* 0x000fee0000000200 */
[C---:B------:R-:W-:Y:S08]  /*2df0*/  HMMA.16816.F32 R8, R212.reuse, R64, R28 ;  /* 0x00000040d408723c */ /* 0x040ff0000000181c */
[----:B------:R-:W-:Y:S01]  /*2e00*/  HMMA.16816.F32 R32, R212, R66, R32 ;  /* 0x00000042d420723c */ /* 0x000fe20000001820 */
[----:B------:R1:W2:Y:S07]  /*2e10*/  LDSM.16.M88.4 R64, [R2] ;  /* 0x000000000240783b */ /* 0x0002ae0000000200 */
[C---:B------:R-:W-:Y:S08]  /*2e20*/  HMMA.16816.F32 R28, R216.reuse, R48, R24 ;  /* 0x00000030d81c723c */ /* 0x040ff00000001818 */
[C---:B------:R-:W-:Y:S08]  /*2e30*/  HMMA.16816.F32 R24, R216.reuse, R50, R20 ;  /* 0x00000032d818723c */ /* 0x040ff00000001814 */
[C---:B------:R-:W-:Y:S01]  /*2e40*/  HMMA.16816.F32 R20, R216.reuse, R60, R16 ;  /* 0x0000003cd814723c */ /* 0x040fe20000001810 */
[----:B-1----:R-:W4:Y:S07]  /*2e50*/  LDL R2, [R1+0x10] ;  /* 0x0000100001027983 */ /* 0x002f2e0000100800 */
[C---:B------:R-:W-:Y:S08]  /*2e60*/  HMMA.16816.F32 R16, R216.reuse, R62, R12 ;  /* 0x0000003ed810723c */ /* 0x040ff0000000180c */
[C---:B-----5:R-:W-:Y:S08]  /*2e70*/  HMMA.16816.F32 R12, R216.reuse, R68, R8 ;  /* 0x00000044d80c723c */ /* 0x060ff00000001808 */
[C---:B------:R-:W-:Y:S01]  /*2e80*/  HMMA.16816.F32 R8, R216.reuse, R70, R32 ;  /* 0x00000046d808723c */ /* 0x040fe20000001820 */
[----:B------:R-:W-:Y:S07]  /*2e90*/  LDSM.16.M88.4 R68, [R7+0x4800] ;  /* 0x004800000744783b */ /* 0x000fee0000000200 */
[----:B------:R-:W-:Y:S08]  /*2ea0*/  HMMA.16816.F32 R36, R216, R76, R36 ;  /* 0x0000004cd824723c */ /* 0x000ff00000001824 */
[C---:B---3--:R-:W-:Y:S08]  /*2eb0*/  HMMA.16816.F32 R32, R220.reuse, R44, R28 ;  /* 0x0000002cdc20723c */ /* 0x048ff0000000181c */
[C---:B------:R-:W-:Y:S08]  /*2ec0*/  HMMA.16816.F32 R28, R220.reuse, R46, R24 ;  /* 0x0000002edc1c723c */ /* 0x040ff00000001818 */
[C---:B------:R-:W-:Y:S08]  /*2ed0*/  HMMA.16816.F32 R24, R220.reuse, R56, R20 ;  /* 0x00000038dc18723c */ /* 0x040ff00000001814 */
[C---:B------:R-:W-:Y:S01]  /*2ee0*/  HMMA.16816.F32 R20, R220.reuse, R58, R16 ;  /* 0x0000003adc14723c */ /* 0x040fe20000001810 */
[----:B------:R-:W-:Y:S07]  /*2ef0*/  LDSM.16.M88.4 R56, [R7+0x5800] ;  /* 0x005800000738783b */ /* 0x000fee0000000200 */
[C---:B--2---:R-:W-:Y:S01]  /*2f00*/  HMMA.16816.F32 R16, R220.reuse, R64, R12 ;  /* 0x00000040dc10723c */ /* 0x044fe2000000180c */
[----:B------:R-:W1:Y:S07]  /*2f10*/  LDSM.16.M88.4 R12, [R7+0x5000] ;  /* 0x00500000070c783b */ /* 0x000e6e0000000200 */
[C---:B------:R-:W-:Y:S08]  /*2f20*/  HMMA.16816.F32 R8, R220.reuse, R66, R8 ;  /* 0x00000042dc08723c */ /* 0x040ff00000001808 */
[----:B------:R-:W-:Y:S01]  /*2f30*/  HMMA.16816.F32 R64, R220, R72, R36 ;  /* 0x00000048dc40723c */ /* 0x000fe20000001824 */
[----:B------:R-:W2:Y:S07]  /*2f40*/  LDSM.16.M88.4 R36, [R250+0x4000] ;  /* 0x00400000fa24783b */ /* 0x000eae0000000200 */
[C---:B------:R-:W-:Y:S08]  /*2f50*/  HMMA.16816.F32 R48, R224.reuse, R52, R32 ;  /* 0x00000034e030723c */ /* 0x040ff00000001820 */
[C---:B------:R-:W-:Y:S01]  /*2f60*/  HMMA.16816.F32 R44, R224.reuse, R54, R28 ;  /* 0x00000036e02c723c */ /* 0x040fe2000000181c */
[----:B------:R-:W3:Y:S07]  /*2f70*/  LDSM.16.M88.4 R52, [R250+0x4800] ;  /* 0x00480000fa34783b */ /* 0x000eee0000000200 */
[C---:B-1----:R-:W-:Y:S01]  /*2f80*/  HMMA.16816.F32 R28, R224.reuse, R12, R16 ;  /* 0x0000000ce01c723c */ /* 0x042fe20000001810 */
[----:B------:R-:W1:Y:S07]  /*2f90*/  LDSM.16.M88.4 R16, [R249+0x6000] ;  /* 0x00600000f910783b */ /* 0x000e6e0000000200 */
[----:B------:R-:W-:Y:S08]  /*2fa0*/  HMMA.16816.F32 R12, R224, R14, R8 ;  /* 0x0000000ee00c723c */ /* 0x000ff00000001808 */
[----:B--2---:R-:W-:Y:S01]  /*2fb0*/  HMMA.16816.F32 R8, R228, R36, R48 ;  /* 0x00000024e408723c */ /* 0x004fe20000001830 */
[----:B------:R2:W-:Y:S04]  /*2fc0*/  LDSM.16.M88.4 R48, [R0] ;  /* 0x000000000030783b */ /* 0x0005e80000000200 */
[----:B--2---:R-:W2:Y:S03]  /*2fd0*/  LDL R0, [R1+0xc] ;  /* 0x00000c0001007983 */ /* 0x004ea60000100800 */
[----:B------:R-:W-:Y:S08]  /*2fe0*/  HMMA.16816.F32 R40, R216, R78, R40 ;  /* 0x0000004ed828723c */ /* 0x000ff00000001828 */
[----:B------:R-:W-:Y:S11]  /*2ff0*/  HMMA.16816.F32 R32, R224, R70, R20 ;  /* 0x00000046e020723c */ /* 0x000ff60000001814 */
[----:B------:R-:W-:Y:S05]  /*3000*/  @!UPT UIADD3 URZ, URZ, URZ, URZ ;  /* 0x0000003f3f3ff290 */ /* 0x000fea000fffe03f */
[----:B------:R-:W-:Y:S01]  /*3010*/  HMMA.16816.F32 R60, R220, R74, R40 ;  /* 0x0000004adc3c723c */ /* 0x000fe20000001828 */
[----:B------:R-:W-:Y:S07]  /*3020*/  LDSM.16.M88.4 R72, [R250+0x5800] ;  /* 0x00580000fa48783b */ /* 0x000fee0000000200 */
[----:B------:R-:W-:Y:S01]  /*3030*/  HMMA.16816.F32 R40, R224, R68, R24 ;  /* 0x00000044e028723c */ /* 0x000fe20000001818 */
[----:B------:R-:W5:Y:S07]  /*3040*/  LDSM.16.M88.4 R68, [R250+0x5000] ;  /* 0x00500000fa44783b */ /* 0x000f6e0000000200 */
[C---:B------:R-:W-:Y:S01]  /*3050*/  HMMA.16816.F32 R20, R228.reuse, R38, R44 ;  /* 0x00000026e414723c */ /* 0x040fe2000000182c */
[----:B------:R-:W-:Y:S11]  /*3060*/  LDSM.16.M88.4 R44, [R249+0x6800] ;  /* 0x00680000f92c783b */ /* 0x000ff60000000200 */
[----:B------:R-:W-:Y:S04]  /*3070*/  @!UPT UIADD3 URZ, URZ, URZ, URZ ;  /* 0x0000003f3f3ff290 */ /* 0x000fe8000fffe03f */
[C---:B---3--:R-:W-:Y:S01]  /*3080*/  HMMA.16816.F32 R36, R228.reuse, R52, R40 ;  /* 0x00000034e424723c */ /* 0x048fe20000001828 */
[----:B------:R-:W-:Y:S07]  /*3090*/  LDSM.16.M88.4 R40, [R250+0x6000] ;  /* 0x00600000fa28783b */ /* 0x000fee0000000200 */
[----:B------:R-:W-:Y:S01]  /*30a0*/  HMMA.16816.F32 R52, R228, R54, R32 ;  /* 0x00000036e434723c */ /* 0x000fe20000001820 */
[----:B----4-:R-:W3:Y:S07]  /*30b0*/  LDSM.16.M88.4 R32, [R3] ;  /* 0x000000000320783b */ /* 0x010eee0000000200 */
[----:B-1----:R-:W-:Y:S08]  /*30c0*/  HMMA.16816.F32 R8, R232, R16, R8 ;  /* 0x00000010e808723c */ /* 0x002ff00000001808 */
[C---:B------:R-:W-:Y:S01]  /*30d0*/  HMMA.16816.F32 R24, R224.reuse, R56, R64 ;  /* 0x00000038e018723c */ /* 0x040fe20000001840 */
[----:B------:R-:W-:Y:S07]  /*30e0*/  LDSM.16.M88.4 R64, [R249+0x7800] ;  /* 0x00780000f940783b */ /* 0x000fee0000000200 */
[----:B------:R-:W-:Y:S08]  /*30f0*/  HMMA.16816.F32 R80, R224, R58, R60 ;  /* 0x0000003ae050723c */ /* 0x000ff0000000183c */
[C---:B-----5:R-:W-:Y:S01]  /*3100*/  HMMA.16816.F32 R60, R228.reuse, R68, R28 ;  /* 0x00000044e43c723c */ /* 0x060fe2000000181c */
[----:B------:R-:W1:Y:S07]  /*3110*/  LDSM.16.M88.4 R28, [R7+0x6000] ;  /* 0x00600000071c783b */ /* 0x000e6e0000000200 */
[----:B------:R-:W-:Y:S08]  /*3120*/  HMMA.16816.F32 R56, R228, R70, R12 ;  /* 0x00000046e438723c */ /* 0x000ff0000000180c */
[----:B------:R-:W-:Y:S08]  /*3130*/  HMMA.16816.F32 R12, R232, R18, R20 ;  /* 0x00000012e80c723c */ /* 0x000ff00000001814 */
[----:B---3--:R-:W-:Y:S08]  /*3140*/  HMMA.16816.F32 R8, R236, R32, R8 ;  /* 0x00000020ec08723c */ /* 0x008ff00000001808 */
[----:B------:R-:W-:Y:S01]  /*3150*/  HMMA.16816.F32 R16, R232, R44, R36 ;  /* 0x0000002ce810723c */ /* 0x000fe20000001824 */
[----:B------:R-:W3:Y:S07]  /*3160*/  LDSM.16.M88.4 R36, [R249+0x7000] ;  /* 0x00700000f924783b */ /* 0x000eee0000000200 */
[----:B------:R-:W-:Y:S08]  /*3170*/  HMMA.16816.F32 R12, R236, R34, R12 ;  /* 0x00000022ec0c723c */ /* 0x000ff0000000180c */
[----:B-1----:R-:W-:Y:S08]  /*3180*/  HMMA.16816.F32 R8, R240, R28, R8 ;  /* 0x0000001cf008723c */ /* 0x002ff00000001808 */
[----:B------:R-:W-:Y:S08]  /*3190*/  HMMA.16816.F32 R76, R228, R72, R24 ;  /* 0x00000048e44c723c */ /* 0x000ff00000001818 */
[----:B------:R-:W-:Y:S01]  /*31a0*/  HMMA.16816.F32 R24, R232, R46, R52 ;  /* 0x0000002ee818723c */ /* 0x000fe20000001834 */
[----:B------:R-:W1:Y:S04]  /*31b0*/  LDSM.16.M88.4 R52, [R2] ;  /* 0x000000000234783b */ /* 0x000e680000000200 */
[----:B------:R-:W4:Y:S03]  /*31c0*/  LDSM.16.M88.4 R44, [R7+0x6800] ;  /* 0x00680000072c783b */ /* 0x000f260000000200 */
[----:B------:R-:W-:Y:S08]  /*31d0*/  HMMA.16816.F32 R12, R240, R30, R12 ;  /* 0x0000001ef00c723c */ /* 0x000ff0000000180c */
[----:B------:R-:W-:Y:S08]  /*31e0*/  HMMA.16816.F32 R32, R244, R40, R8 ;  /* 0x00000028f420723c */ /* 0x000ff00000001808 */
[----:B------:R-:W-:Y:S08]  /*31f0*/  HMMA.16816.F32 R20, R236, R48, R16 ;  /* 0x00000030ec14723c */ /* 0x000ff00000001810 */
[----:B---3--:R-:W-:Y:S08]  /*3200*/  HMMA.16816.F32 R8, R232, R36, R60 ;  /* 0x00000024e808723c */ /* 0x008ff0000000183c */
[----:B------:R-:W-:Y:S08]  /*3210*/  HMMA.16816.F32 R16, R236, R50, R24 ;  /* 0x00000032ec10723c */ /* 0x000ff00000001818 */
[----:B------:R-:W-:Y:S01]  /*3220*/  HMMA.16816.F32 R28, R244, R42, R12 ;  /* 0x0000002af41c723c */ /* 0x000fe2000000180c */
[----:B------:R-:W3:Y:S07]  /*3230*/  LDSM.16.M88.4 R40, [R7+0x7000] ;  /* 0x007000000728783b */ /* 0x000eee0000000200 */
[----:B------:R-:W-:Y:S01]  /*3240*/  HMMA.16816.F32 R36, R232, R38, R56 ;  /* 0x00000026e824723c */ /* 0x000fe20000001838 */
[----:B------:R-:W5:Y:S07]  /*3250*/  LDSM.16.M88.4 R56, [R250+0x6800] ;  /* 0x00680000fa38783b */ /* 0x000f6e0000000200 */
[----:B-1----:R-:W-:Y:S08]  /*3260*/  HMMA.16816.F32 R12, R236, R52, R8 ;  /* 0x00000034ec0c723c */ /* 0x002ff00000001808 */
[----:B----4-:R-:W-:Y:S08]  /*3270*/  HMMA.16816.F32 R8, R240, R46, R16 ;  /* 0x0000002ef008723c */ /* 0x010ff00000001810 */
[----:B------:R-:W-:Y:S08]  /*3280*/  HMMA.16816.F32 R68, R228, R74, R80 ;  /* 0x0000004ae444723c */ /* 0x000ff00000001850 */
[----:B------:R-:W-:Y:S01]  /*3290*/  HMMA.16816.F32 R20, R240, R44, R20 ;  /* 0x0000002cf014723c */ /* 0x000fe20000001814 */
[----:B------:R-:W-:Y:S01]  /*32a0*/  FMUL.FTZ R32, R32, c[0x0][0x320] ;  /* 0x0000c80020207a20 */ /* 0x000fe20000410000 */
[----:B------:R-:W-:Y:S01]  /*32b0*/  LDSM.16.M88.4 R44, [R250+0x7000] ;  /* 0x00700000fa2c783b */ /* 0x000fe20000000200 */
[----:B------:R-:W-:-:S02]  /*32c0*/  FMUL.FTZ R33, R33, c[0x0][0x320] ;  /* 0x0000c80021217a20 */ /* 0x000fc40000410000 */
[----:B------:R-:W-:-:S03]  /*32d0*/  FMUL.FTZ R34, R34, c[0x0][0x320] ;  /* 0x0000c80022227a20 */ /* 0x000fc60000410000 */
[----:B------:R-:W-:Y:S01]  /*32e0*/  HMMA.16816.F32 R60, R232, R64, R76 ;  /* 0x00000040e83c723c */ /* 0x000fe2000000184c */
[----:B------:R-:W-:Y:S01]  /*32f0*/  FMUL.FTZ R35, R35, c[0x0][0x320] ;  /* 0x0000c80023237a20 */ /* 0x000fe20000410000 */
[----:B------:R-:W1:Y:S06]  /*3300*/  MUFU.TANH R72, R32 ;  /* 0x0000002000487308 */ /* 0x000e6c0000002400 */
[----:B---3--:R-:W-:Y:S02]  /*3310*/  HMMA.16816.F32 R16, R240, R40, R12 ;  /* 0x00000028f010723c */ /* 0x008fe4000000180c */
[----:B------:R-:W3:Y:S01]  /*3320*/  MUFU.TANH R64, R33 ;  /* 0x0000002100407308 */ /* 0x000ee20000002400 */
[----:B--2---:R-:W2:Y:S05]  /*3330*/  LDSM.16.M88.4 R48, [R0] ;  /* 0x000000000030783b */ /* 0x004eaa0000000200 */
[----:B-----5:R-:W-:Y:S02]  /*3340*/  HMMA.16816.F32 R12, R244, R58, R8 ;  /* 0x0000003af40c723c */ /* 0x020fe40000001808 */
[----:B------:R-:W4:Y:S06]  /*3350*/  MUFU.TANH R73, R34 ;  /* 0x0000002200497308 */ /* 0x000f2c0000002400 */
[----:B------:R-:W-:Y:S02]  /*3360*/  HMMA.16816.F32 R8, R232, R66, R68 ;  /* 0x00000042e808723c */ /* 0x000fe40000001844 */
[----:B------:R5:W1:Y:S06]  /*3370*/  MUFU.TANH R65, R35 ;  /* 0x0000002300417308 */ /* 0x000a6c0000002400 */
[----:B-----5:R-:W-:Y:S01]  /*3380*/  HMMA.16816.F32 R32, R236, R54, R36 ;  /* 0x00000036ec20723c */ /* 0x020fe20000001824 */
[----:B------:R-:W5:Y:S07]  /*3390*/  LDSM.16.M88.4 R36, [R7+0x7800] ;  /* 0x007800000724783b */ /* 0x000f6e0000000200 */
[----:B------:R-:W-:Y:S01]  /*33a0*/  HMMA.16816.F32 R24, R244, R56, R20 ;  /* 0x00000038f418723c */ /* 0x000fe20000001814 */
[----:B------:R-:W-:-:S02]  /*33b0*/  FMUL.FTZ R28, R28, c[0x0][0x320] ;  /* 0x0000c8001c1c7a20 */ /* 0x000fc40000410000 */
[----:B------:R-:W-:Y:S02]  /*33c0*/  FMUL.FTZ R29, R29, c[0x0][0x320] ;  /* 0x0000c8001d1d7a20 */ /* 0x000fe40000410000 */
[----:B------:R-:W-:-:S03]  /*33d0*/  FMUL.FTZ R30, R30, c[0x0][0x320] ;  /* 0x0000c8001e1e7a20 */ /* 0x000fc60000410000 */
[C---:B--2---:R-:W-:Y:S01]  /*33e0*/  HMMA.16816.F32 R20, R236.reuse, R48, R60 ;  /* 0x00000030ec14723c */ /* 0x044fe2000000183c */
[----:B------:R-:W-:Y:S01]  /*33f0*/  FMUL.FTZ R31, R31, c[0x0][0x320] ;  /* 0x0000c8001f1f7a20 */ /* 0x000fe20000410000 */
[----:B------:R-:W2:Y:S06]  /*3400*/  MUFU.TANH R56, R28 ;  /* 0x0000001c00387308 */ /* 0x000eac0000002400 */
[----:B------:R-:W-:Y:S02]  /*3410*/  HMMA.16816.F32 R8, R236, R50, R8 ;  /* 0x00000032ec08723c */ /* 0x000fe40000001808 */
[----:B------:R-:W1:Y:S08]  /*3420*/  MUFU.TANH R54, R29 ;  /* 0x0000001d00367308 */ /* 0x000e700000002400 */
[----:B------:R-:W1:Y:S08]  /*3430*/  MUFU.TANH R57, R30 ;  /* 0x0000001e00397308 */ /* 0x000e700000002400 */
[----:B------:R1:W1:Y:S01]  /*3440*/  MUFU.TANH R55, R31 ;  /* 0x0000001f00377308 */ /* 0x0002620000002400 */
[----:B------:R-:W-:-:S02]  /*3450*/  FMUL.FTZ R24, R24, c[0x0][0x320] ;  /* 0x0000c80018187a20 */ /* 0x000fc40000410000 */
[----:B------:R-:W-:Y:S02]  /*3460*/  FMUL.FTZ R25, R25, c[0x0][0x320] ;  /* 0x0000c80019197a20 */ /* 0x000fe40000410000 */
[----:B------:R-:W-:Y:S01]  /*3470*/  FMUL.FTZ R26, R26, c[0x0][0x320] ;  /* 0x0000c8001a1a7a20 */ /* 0x000fe20000410000 */
[----:B-1----:R-:W-:Y:S01]  /*3480*/  HMMA.16816.F32 R28, R240, R42, R32 ;  /* 0x0000002af01c723c */ /* 0x002fe20000001820 */
[----:B------:R-:W1:Y:S01]  /*3490*/  LDSM.16.M88.4 R32, [R250+0x7800] ;  /* 0x00780000fa20783b */ /* 0x000e620000000200 */
[----:B------:R-:W-:Y:S01]  /*34a0*/  FMUL.FTZ R27, R27, c[0x0][0x320] ;  /* 0x0000c8001b1b7a20 */ /* 0x000fe20000410000 */
[----:B------:R-:W1:Y:S01]  /*34b0*/  MUFU.TANH R53, R24 ;  /* 0x0000001800357308 */ /* 0x000e620000002400 */
[----:B------:R-:W-:Y:S01]  /*34c0*/  FMUL.FTZ R12, R12, c[0x0][0x320] ;  /* 0x0000c8000c0c7a20 */ /* 0x000fe20000410000 */
[----:B------:R-:W-:Y:S01]  /*34d0*/  ISETP.GE.AND P0, PT, R134, 0x2, PT ;  /* 0x000000028600780c */ /* 0x000fe20003f06270 */
[----:B------:R-:W-:Y:S01]  /*34e0*/  FMUL.FTZ R13, R13, c[0x0][0x320] ;  /* 0x0000c8000d0d7a20 */ /* 0x000fe20000410000 */
[----:B------:R-:W-:-:S04]  /*34f0*/  DEPBAR.LE SB0, 0x0 ;  /* 0x000080000000791a */ /* 0x000fc80000000000 */
[----:B------:R-:W1:Y:S01]  /*3500*/  MUFU.TANH R52, R25 ;  /* 0x0000001900347308 */ /* 0x000e620000002400 */
[----:B-----5:R-:W-:Y:S07]  /*3510*/  HMMA.16816.F32 R8, R240, R38, R8 ;  /* 0x00000026f008723c */ /* 0x020fee0000001808 */
[----:B------:R-:W1:Y:S08]  /*3520*/  MUFU.TANH R48, R26 ;  /* 0x0000001a00307308 */ /* 0x000e700000002400 */
[----:B------:R5:W1:Y:S02]  /*3530*/  MUFU.TANH R43, R27 ;  /* 0x0000001b002b7308 */ /* 0x000a640000002400 */
[----:B-----5:R-:W-:Y:S08]  /*3540*/  HMMA.16816.F32 R24, R244, R44, R16 ;  /* 0x0000002cf418723c */ /* 0x020ff00000001810 */
[----:B------:R-:W-:Y:S01]  /*3550*/  HMMA.16816.F32 R16, R240, R36, R20 ;  /* 0x00000024f010723c */ /* 0x000fe20000001814 */
[----:B------:R-:W-:-:S02]  /*3560*/  FMUL.FTZ R14, R14, c[0x0][0x320] ;  /* 0x0000c8000e0e7a20 */ /* 0x000fc40000410000 */
[----:B------:R-:W-:Y:S01]  /*3570*/  FMUL.FTZ R15, R15, c[0x0][0x320] ;  /* 0x0000c8000f0f7a20 */ /* 0x000fe20000410000 */
[----:B------:R-:W1:Y:S08]  /*3580*/  MUFU.TANH R40, R12 ;  /* 0x0000000c00287308 */ /* 0x000e700000002400 */
[----:B------:R-:W2:Y:S01]  /*3590*/  MUFU.TANH R41, R13 ;  /* 0x0000000d00297308 */ /* 0x000ea20000002400 */
[C---:B------:R-:W-:Y:S07]  /*35a0*/  HMMA.16816.F32 R20, R244.reuse, R46, R28 ;  /* 0x0000002ef414723c */ /* 0x040fee000000181c */
[----:B------:R-:W2:Y:S01]  /*35b0*/  MUFU.TANH R42, R14 ;  /* 0x0000000e002a7308 */ /* 0x000ea20000002400 */
[C---:B-1----:R-:W-:Y:S07]  /*35c0*/  HMMA.16816.F32 R8, R244.reuse, R34, R8 ;  /* 0x00000022f408723c */ /* 0x042fee0000001808 */
[----:B------:R1:W1:Y:S02]  /*35d0*/  MUFU.TANH R36, R15 ;  /* 0x0000000f00247308 */ /* 0x0002640000002400 */
[----:B-1----:R-:W-:Y:S01]  /*35e0*/  HMMA.16816.F32 R12, R244, R32, R16 ;  /* 0x00000020f40c723c */ /* 0x002fe20000001810 */
[----:B------:R-:W-:-:S02]  /*35f0*/  FMUL.FTZ R24, R24, c[0x0][0x320] ;  /* 0x0000c80018187a20 */ /* 0x000fc40000410000 */
[----:B------:R-:W-:-:S03]  /*3600*/  FMUL.FTZ R26, R26, c[0x0][0x320] ;  /* 0x0000c8001a1a7a20 */ /* 0x000fc60000410000 */
[----:B------:R1:W1:Y:S01]  /*3610*/  MUFU.TANH R28, R24 ;  /* 0x00000018001c7308 */ /* 0x0002620000002400 */
[----:B------:R-:W-:Y:S02]  /*3620*/  FMUL.FTZ R27, R27, c[0x0][0x320] ;  /* 0x0000c8001b1b7a20 */ /* 0x000fe40000410000 */
[----:B------:R-:W-:Y:S02]  /*3630*/  FMUL.FTZ R20, R20, c[0x0][0x320] ;  /* 0x0000c80014147a20 */ /* 0x000fe40000410000 */
[----:B------:R-:W-:Y:S02]  /*3640*/  FMUL.FTZ R19, R21, c[0x0][0x320] ;  /* 0x0000c80015137a20 */ /* 0x000fe40000410000 */
[----:B------:R-:W-:Y:S02]  /*3650*/  FMUL.FTZ R22, R22, c[0x0][0x320] ;  /* 0x0000c80016167a20 */ /* 0x000fe40000410000 */
[----:B------:R-:W-:Y:S02]  /*3660*/  FMUL.FTZ R23, R23, c[0x0][0x320] ;  /* 0x0000c80017177a20 */ /* 0x000fe40000410000 */
[----:B------:R-:W-:-:S02]  /*3670*/  FMUL.FTZ R8, R8, c[0x0][0x320] ;  /* 0x0000c80008087a20 */ /* 0x000fc40000410000 */
[----:B------:R-:W-:-:S05]  /*3680*/  FMUL.FTZ R7, R9, c[0x0][0x320] ;  /* 0x0000c80009077a20 */ /* 0x000fca0000410000 */
[----:B------:R-:W-:Y:S02]  /*3690*/  FMUL.FTZ R12, R12, c[0x0][0x320] ;  /* 0x0000c8000c0c7a20 */ /* 0x000fe40000410000 */
[----:B-1----:R-:W-:Y:S02]  /*36a0*/  FMUL.FTZ R24, R25, c[0x0][0x320] ;  /* 0x0000c80019187a20 */ /* 0x002fe40000410000 */
[----:B------:R1:W1:Y:S01]  /*36b0*/  MUFU.TANH R18, R12 ;  /* 0x0000000c00127308 */ /* 0x0002620000002400 */
[----:B------:R-:W-:Y:S02]  /*36c0*/  FMUL.FTZ R14, R14, c[0x0][0x320] ;  /* 0x0000c8000e0e7a20 */ /* 0x000fe40000410000 */
[----:B------:R-:W-:Y:S02]  /*36d0*/  FMUL.FTZ R15, R15, c[0x0][0x320] ;  /* 0x0000c8000f0f7a20 */ /* 0x000fe40000410000 */
[----:B------:R-:W-:Y:S02]  /*36e0*/  FMUL.FTZ R10, R10, c[0x0][0x320] ;  /* 0x0000c8000a0a7a20 */ /* 0x000fe40000410000 */
[----:B------:R-:W-:Y:S01]  /*36f0*/  FMUL.FTZ R11, R11, c[0x0][0x320] ;  /* 0x0000c8000b0b7a20 */ /* 0x000fe20000410000 */
[----:B------:R2:W2:Y:S01]  /*3700*/  MUFU.TANH R30, R26 ;  /* 0x0000001a001e7308 */ /* 0x0004a20000002400 */
[----:B-1----:R-:W-:-:S07]  /*3710*/  FMUL.FTZ R12, R13, c[0x0][0x320] ;  /* 0x0000c8000d0c7a20 */ /* 0x002fce0000410000 */
[----:B------:R1:W1:Y:S08]  /*3720*/  MUFU.TANH R29, R27 ;  /* 0x0000001b001d7308 */ /* 0x0002700000002400 */
[----:B------:R1:W1:Y:S08]  /*3730*/  MUFU.TANH R27, R22 ;  /* 0x00000016001b7308 */ /* 0x0002700000002400 */
[----:B------:R1:W1:Y:S08]  /*3740*/  MUFU.TANH R26, R23 ;  /* 0x00000017001a7308 */ /* 0x0002700000002400 */
[----:B------:R-:W1:Y:S08]  /*3750*/  MUFU.TANH R24, R24 ;  /* 0x0000001800187308 */ /* 0x000e700000002400 */
[----:B------:R-:W1:Y:S08]  /*3760*/  MUFU.TANH R20, R20 ;  /* 0x0000001400147308 */ /* 0x000e700000002400 */
[----:B------:R-:W1:Y:S08]  /*3770*/  MUFU.TANH R19, R19 ;  /* 0x0000001300137308 */ /* 0x000e700000002400 */
[----:B------:R-:W1:Y:S08]  /*3780*/  MUFU.TANH R12, R12 ;  /* 0x0000000c000c7308 */ /* 0x000e700000002400 */
[----:B------:R1:W1:Y:S08]  /*3790*/  MUFU.TANH R25, R14 ;  /* 0x0000000e00197308 */ /* 0x0002700000002400 */
[----:B------:R1:W1:Y:S08]  /*37a0*/  MUFU.TANH R23, R15 ;  /* 0x0000000f00177308 */ /* 0x0002700000002400 */
[----:B------:R-:W1:Y:S08]  /*37b0*/  MUFU.TANH R8, R8 ;  /* 0x0000000800087308 */ /* 0x000e700000002400 */
[----:B------:R-:W1:Y:S08]  /*37c0*/  MUFU.TANH R7, R7 ;  /* 0x0000000700077308 */ /* 0x000e700000002400 */
[----:B------:R1:W1:Y:S08]  /*37d0*/  MUFU.TANH R21, R10 ;  /* 0x0000000a00157308 */ /* 0x0002700000002400 */
[----:B------:R1:W1:Y:S01]  /*37e0*/  MUFU.TANH R22, R11 ;  /* 0x0000000b00167308 */ /* 0x0002620000002400 */
[----:B------:R-:W-:Y:S01]  /*37f0*/  BSSY B0, `(.L_x_474) ;  /* 0x000001c000007945 */ /* 0x000fe20003800000 */
[----:B------:R-:W-:Y:S06]  /*3800*/  BAR.SYNC.DEFER_BLOCKING 0x0 ;  /* 0x0000000000007b1d */ /* 0x000fec0000010000 */
[----:B------:R-:W-:Y:S05]  /*3810*/  @!P0 BRA `(.L_x_475) ;  /* 0x0000019000008947 */ /* 0x000fea0003800000 */
[----:B--234-:R-:W-:Y:S01]  /*3820*/  IADD3 R0, R134, -0x2, RZ ;  /* 0xfffffffe86007810 */ /* 0x01cfe20007ffe0ff */
[----:B------:R-:W-:-:S03]  /*3830*/  IMAD.MOV.U32 R9, RZ, RZ, c[0x0][0x1e4] ;  /* 0x00007900ff097624 */ /* 0x000fc600078e00ff */
[----:B------:R-:W-:Y:S01]  /*3840*/  SHF.R.S32.HI R2, RZ, 0x1f, R0 ;  /* 0x0000001fff027819 */ /* 0x000fe20000011400 */
[----:B------:R-:W-:-:S04]  /*3850*/  IMAD.WIDE.U32 R4, R0, c[0x0][0x1e0], RZ ;  /* 0x0000780000047a25 */ /* 0x000fc800078e00ff */
[----:B------:R-:W-:-:S04]  /*3860*/  IMAD R2, R2, c[0x0][0x1e0], RZ ;  /* 0x0000780002027a24 */ /* 0x000fc800078e02ff */
[----:B------:R-:W-:Y:S01]  /*3870*/  IMAD R2, R0, c[0x0][0x1e4], R2 ;  /* 0x0000790000027a24 */ /* 0x000fe200078e0202 */
[----:B------:R-:W-:-:S03]  /*3880*/  LEA R0, P0, R4, R90, 0x6 ;  /* 0x0000005a04007211 */ /* 0x000fc600078030ff */
[----:B------:R-:W-:Y:S01]  /*3890*/  IMAD.IADD R3, R5, 0x1, R2 ;  /* 0x0000000105037824 */ /* 0x000fe200078e0202 */
[----:B------:R-:W-:Y:S01]  /*38a0*/  LEA R2, P1, R0, c[0x0][0x1c8], 0x1 ;  /* 0x0000720000027a11 */ /* 0x000fe200078208ff */
[----:B------:R-:W-:-:S03]  /*38b0*/  IMAD.MOV.U32 R5, RZ, RZ, c[0x0][0x1e0] ;  /* 0x00007800ff057624 */ /* 0x000fc600078e00ff */
[----:B------:R-:W-:Y:S02]  /*38c0*/  LEA.HI.X R3, R4, R88, R3, 0x6, P0 ;  /* 0x0000005804037211 */ /* 0x000fe400000f3403 */
[----:B------:R-:W-:Y:S02]  /*38d0*/  LEA R4, P0, R5, R2, 0x6 ;  /* 0x0000000205047211 */ /* 0x000fe400078030ff */
[----:B------:R-:W-:-:S04]  /*38e0*/  LEA.HI.X R3, R0, c[0x0][0x1cc], R3, 0x1, P1 ;  /* 0x0000730000037a11 */ /* 0x000fc800008f0c03 */
[----:B------:R-:W-:Y:S01]  /*38f0*/  LEA.HI.X R5, R5, R3, R9, 0x6, P0 ;  /* 0x0000000305057211 */ /* 0x000fe200000f3409 */
        /* <DEDUP_REMOVED lines=11> */
.L_x_475:
[----:B--234-:R-:W-:Y:S05]  /*39b0*/  BSYNC B0 ;  /* 0x0000000000007941 */ /* 0x01cfea0003800000 */
.L_x_474:
[----:B------:R-:W2:Y:S04]  /*39c0*/  LDL R0, [R1+0xac] ;  /* 0x0000ac0001007983 */ /* 0x000ea80000100800 */
[----:B------:R-:W3:Y:S01]  /*39d0*/  LDL R3, [R1+0xb0] ;  /* 0x0000b00001037983 */ /* 0x000ee20000100800 */
[----:B------:R-:W-:Y:S01]  /*39e0*/  ISETP.NE.AND P0, PT, R87, 0x1, PT ;  /* 0x000000015700780c */ /* 0x000fe20003f05270 */
[----:B------:R-:W-:-:S02]  /*39f0*/  IMAD R6, R6, R85, 0x1 ;  /* 0x0000000106067424 */ /* 0x000fc400078e0255 */
[----:B------:R-:W4:Y:S04]  /*3a00*/  LDL R49, [R1+0x48] ;  /* 0x0000480001317983 */ /* 0x000f280000100800 */
[----:B------:R-:W5:Y:S04]  /*3a10*/  LDL R112, [R1+0x4] ;  /* 0x0000040001707983 */ /* 0x000f680000100800 */
[----:B------:R-:W-:Y:S04]  /*3a20*/  LDSM.16.MT88.4 R44, [R251] ;  /* 0x00000000fb2c783b */ /* 0x000fe80000004200 */
[----:B------:R-:W-:Y:S04]  /*3a30*/  LDSM.16.MT88.4 R68, [R251+0x2000] ;  /* 0x00200000fb44783b */ /* 0x000fe80000004200 */
[----:B------:R-:W-:Y:S04]  /*3a40*/  LDSM.16.MT88.4 R76, [R248+0x4000] ;  /* 0x00400000f84c783b */ /* 0x000fe80000004200 */
[----:B------:R-:W0:Y:S01]  /*3a50*/  LDGDEPBAR ;  /* 0x00000000000079af */ /* 0x000e220000000000 */
[----:B--2---:R-:W-:-:S04]  /*3a60*/  IMAD.IADD R0, R0, 0x1, R135 ;  /* 0x0000000100007824 */ /* 0x004fc800078e0287 */
[----:B------:R-:W-:-:S05]  /*3a70*/  @P0 IMAD.HI.U32 R2, R0, c[0x0][0x2c8], RZ ;  /* 0x0000b20000020a27 */ /* 0x000fca00078e00ff */
[----:B------:R-:W-:Y:S01]  /*3a80*/  @P0 SHF.R.U32.HI R0, RZ, c[0x0][0x2cc], R2 ;  /* 0x0000b300ff000a19 */ /* 0x000fe20000011602 */
[----:B-----5:R-:W-:Y:S04]  /*3a90*/  LDSM.16.MT88.4 R60, [R112+0x800] ;  /* 0x00080000703c783b */ /* 0x020fe80000004200 */
[----:B------:R-:W2:Y:S04]  /*3aa0*/  SHFL.IDX PT, R2, R0, RZ, 0x1c1f ;  /* 0x001c1fff00027589 */ /* 0x000ea800000e0000 */
[----:B------:R3:W5:Y:S02]  /*3ab0*/  SHFL.IDX PT, R4, R0, 0x1, 0x1c1f ;  /* 0x003c1f0000047f89 */ /* 0x00076400000e0000 */
[----:B---3--:R-:W-:Y:S01]  /*3ac0*/  IADD3 R0, -R3, c[0x0][0x1d0], R6 ;  /* 0x0000740003007a10 */ /* 0x008fe20007ffe106 */
[----:B------:R-:W-:-:S03]  /*3ad0*/  IMAD.IADD R3, R84, 0x1, -R3 ;  /* 0x0000000154037824 */ /* 0x000fc600078e0a03 */
[----:B------:R-:W-:-:S05]  /*3ae0*/  IADD3 R0, R0, -c[0x0][0x168], RZ ;  /* 0x80005a0000007a10 */ /* 0x000fca0007ffe0ff */
[----:B--2---:R-:W-:-:S05]  /*3af0*/  IMAD.IADD R2, R0, 0x1, R2 ;  /* 0x0000000100027824 */ /* 0x004fca00078e0202 */
[----:B------:R-:W-:-:S04]  /*3b00*/  IMNMX R2, R3, R2, PT ;  /* 0x0000000203027217 */ /* 0x000fc80003800200 */
[C---:B------:R-:W-:Y:S02]  /*3b10*/  ISETP.GT.AND P0, PT, R2.reuse, RZ, PT ;  /* 0x000000ff0200720c */ /* 0x040fe40003f04270 */
[----:B------:R-:W-:Y:S02]  /*3b20*/  ISETP.GT.AND P1, PT, R2, 0x1, PT ;  /* 0x000000010200780c */ /* 0x000fe40003f24270 */
[----:B------:R-:W-:Y:S02]  /*3b30*/  FSEL R16, R72, -INF , P0 ;  /* 0xff80000048107808 */ /* 0x000fe40000000000 */
[----:B------:R-:W-:Y:S02]  /*3b40*/  ISETP.GT.AND P0, PT, R2, 0x8, PT ;  /* 0x000000080200780c */ /* 0x000fe40003f04270 */
[----:B-1----:R-:W-:Y:S02]  /*3b50*/  FSEL R15, R64, -INF , P1 ;  /* 0xff800000400f7808 */ /* 0x002fe40000800000 */
[----:B------:R-:W-:Y:S01]  /*3b60*/  ISETP.GT.AND P1, PT, R2, 0x9, PT ;  /* 0x000000090200780c */ /* 0x000fe20003f24270 */
[----:B-----5:R-:W-:Y:S01]  /*3b70*/  IMAD.IADD R0, R0, 0x1, R4 ;  /* 0x0000000100007824 */ /* 0x020fe200078e0204 */
[----:B------:R-:W-:-:S02]  /*3b80*/  FSEL R5, R56, -INF , P0 ;  /* 0xff80000038057808 */ /* 0x000fc40000000000 */
[----:B------:R-:W-:Y:S02]  /*3b90*/  ISETP.GT.AND P0, PT, R2, 0x10, PT ;  /* 0x000000100200780c */ /* 0x000fe40003f04270 */
[----:B------:R-:W-:Y:S02]  /*3ba0*/  FSEL R4, R54, -INF , P1 ;  /* 0xff80000036047808 */ /* 0x000fe40000800000 */
[----:B------:R-:W-:Y:S02]  /*3bb0*/  ISETP.GT.AND P1, PT, R2, 0x11, PT ;  /* 0x000000110200780c */ /* 0x000fe40003f24270 */
[----:B------:R-:W-:Y:S02]  /*3bc0*/  FMNMX.FTZ R6, R16, R15, !PT ;  /* 0x0000000f10067209 */ /* 0x000fe40007810000 */
[----:B------:R-:W-:Y:S02]  /*3bd0*/  IMNMX R0, R3, R0, PT ;  /* 0x0000000003007217 */ /* 0x000fe40003800200 */
[----:B------:R-:W-:-:S02]  /*3be0*/  FSEL R3, R53, -INF , P0 ;  /* 0xff80000035037808 */ /* 0x000fc40000000000 */
[----:B------:R-:W-:Y:S02]  /*3bf0*/  ISETP.GT.AND P0, PT, R2, 0x18, PT ;  /* 0x000000180200780c */ /* 0x000fe40003f04270 */
[----:B------:R-:W-:Y:S02]  /*3c00*/  FSEL R14, R52, -INF , P1 ;  /* 0xff800000340e7808 */ /* 0x000fe40000800000 */
[----:B------:R-:W-:Y:S02]  /*3c10*/  FMNMX.FTZ R6, R5, R6, !PT ;  /* 0x0000000605067209 */ /* 0x000fe40007810000 */
[----:B------:R-:W-:Y:S02]  /*3c20*/  ISETP.GT.AND P1, PT, R2, 0x19, PT ;  /* 0x000000190200780c */ /* 0x000fe40003f24270 */
[----:B------:R-:W-:Y:S02]  /*3c30*/  FSEL R13, R40, -INF , P0 ;  /* 0xff800000280d7808 */ /* 0x000fe40000000000 */
[----:B------:R-:W-:-:S02]  /*3c40*/  ISETP.GT.AND P0, PT, R2, 0x20, PT ;  /* 0x000000200200780c */ /* 0x000fc40003f04270 */
[----:B------:R-:W-:Y:S02]  /*3c50*/  FMNMX.FTZ R6, R4, R6, !PT ;  /* 0x0000000604067209 */ /* 0x000fe40007810000 */
[----:B------:R-:W-:Y:S02]  /*3c60*/  FSEL R17, R41, -INF , P1 ;  /* 0xff80000029117808 */ /* 0x000fe40000800000 */
[----:B------:R-:W-:Y:S02]  /*3c70*/  ISETP.GT.AND P1, PT, R2, 0x21, PT ;  /* 0x000000210200780c */ /* 0x000fe40003f24270 */
[----:B------:R-:W-:Y:S02]  /*3c80*/  FSEL R108, R28, -INF , P0 ;  /* 0xff8000001c6c7808 */ /* 0x000fe40000000000 */
[----:B------:R-:W-:Y:S02]  /*3c90*/  FMNMX.FTZ R6, R3, R6, !PT ;  /* 0x0000000603067209 */ /* 0x000fe40007810000 */
[----:B------:R-:W-:-:S02]  /*3ca0*/  ISETP.GT.AND P0, PT, R2, 0x28, PT ;  /* 0x000000280200780c */ /* 0x000fc40003f04270 */
[----:B------:R-:W-:Y:S02]  /*3cb0*/  FSEL R107, R24, -INF , P1 ;  /* 0xff800000186b7808 */ /* 0x000fe40000800000 */
[----:B------:R-:W-:Y:S02]  /*3cc0*/  ISETP.GT.AND P1, PT, R2, 0x29, PT ;  /* 0x000000290200780c */ /* 0x000fe40003f24270 */
[----:B------:R-:W-:Y:S02]  /*3cd0*/  FMNMX.FTZ R6, R14, R6, !PT ;  /* 0x000000060e067209 */ /* 0x000fe40007810000 */
[----:B------:R-:W-:Y:S02]  /*3ce0*/  FSEL R105, R20, -INF , P0 ;  /* 0xff80000014697808 */ /* 0x000fe40000000000 */
[----:B------:R-:W-:Y:S02]  /*3cf0*/  ISETP.GT.AND P0, PT, R2, 0x30, PT ;  /* 0x000000300200780c */ /* 0x000fe40003f04270 */
[----:B------:R-:W-:-:S02]  /*3d00*/  FSEL R104, R19, -INF , P1 ;  /* 0xff80000013687808 */ /* 0x000fc40000800000 */
[----:B------:R-:W-:Y:S02]  /*3d10*/  ISETP.GT.AND P1, PT, R2, 0x31, PT ;  /* 0x000000310200780c */ /* 0x000fe40003f24270 */
[----:B------:R-:W-:Y:S02]  /*3d20*/  FMNMX.FTZ R6, R13, R6, !PT ;  /* 0x000000060d067209 */ /* 0x000fe40007810000 */
[----:B------:R-:W-:Y:S02]  /*3d30*/  FSEL R102, R18, -INF , P0 ;  /* 0xff80000012667808 */ /* 0x000fe40000000000 */
[----:B------:R-:W-:Y:S02]  /*3d40*/  ISETP.GT.AND P0, PT, R2, 0x38, PT ;  /* 0x000000380200780c */ /* 0x000fe40003f04270 */
[----:B------:R-:W-:Y:S02]  /*3d50*/  FSEL R98, R12, -INF , P1 ;  /* 0xff8000000c627808 */ /* 0x000fe40000800000 */
[----:B------:R-:W-:-:S02]  /*3d60*/  FMNMX.FTZ R6, R17, R6, !PT ;  /* 0x0000000611067209 */ /* 0x000fc40007810000 */
[----:B------:R-:W-:Y:S02]  /*3d70*/  ISETP.GT.AND P1, PT, R2, 0x39, PT ;  /* 0x000000390200780c */ /* 0x000fe40003f24270 */
[----:B------:R-:W-:Y:S02]  /*3d80*/  FSEL R97, R8, -INF , P0 ;  /* 0xff80000008617808 */ /* 0x000fe40000000000 */
[----:B------:R-:W-:Y:S02]  /*3d90*/  FMNMX.FTZ R2, R108, R6, !PT ;  /* 0x000000066c027209 */ /* 0x000fe40007810000 */
[C---:B------:R-:W-:Y:S02]  /*3da0*/  ISETP.GT.AND P0, PT, R0.reuse, RZ, PT ;  /* 0x000000ff0000720c */ /* 0x040fe40003f04270 */
[----:B------:R-:W-:Y:S02]  /*3db0*/  FSEL R96, R7, -INF , P1 ;  /* 0xff80000007607808 */ /* 0x000fe40000800000 */
[----:B------:R-:W-:-:S02]  /*3dc0*/  ISETP.GT.AND P1, PT, R0, 0x1, PT ;  /* 0x000000010000780c */ /* 0x000fc40003f24270 */
[----:B------:R-:W-:Y:S02]  /*3dd0*/  FMNMX.FTZ R2, R107, R2, !PT ;  /* 0x000000026b027209 */ /* 0x000fe40007810000 */
[----:B------:R-:W-:Y:S02]  /*3de0*/  FSEL R12, R73, -INF , P0 ;  /* 0xff800000490c7808 */ /* 0x000fe40000000000 */
[C---:B------:R-:W-:Y:S01]  /*3df0*/  ISETP.GT.AND P0, PT, R0.reuse, 0x8, PT ;  /* 0x000000080000780c */ /* 0x040fe20003f04270 */
[----:B------:R-:W-:Y:S01]  /*3e00*/  LDSM.16.MT88.4 R72, [R251+0x2800] ;  /* 0x00280000fb48783b */ /* 0x000fe20000004200 */
[----:B------:R-:W-:Y:S02]  /*3e10*/  FSEL R11, R65, -INF , P1 ;  /* 0xff800000410b7808 */ /* 0x000fe40000800000 */
[----:B------:R-:W-:Y:S01]  /*3e20*/  FMNMX.FTZ R2, R105, R2, !PT ;  /* 0x0000000269027209 */ /* 0x000fe20007810000 */
[----:B------:R-:W-:Y:S01]  /*3e30*/  LDSM.16.MT88.4 R64, [R252+0x2000] ;  /* 0x00200000fc40783b */ /* 0x000fe20000004200 */
[----:B------:R-:W-:-:S02]  /*3e40*/  ISETP.GT.AND P1, PT, R0, 0x9, PT ;  /* 0x000000090000780c */ /* 0x000fc40003f24270 */
[----:B------:R-:W-:Y:S02]  /*3e50*/  FSEL R10, R57, -INF , P0 ;  /* 0xff800000390a7808 */ /* 0x000fe40000000000 */
[----:B------:R-:W-:Y:S01]  /*3e60*/  FMNMX.FTZ R6, R12, R11, !PT ;  /* 0x0000000b0c067209 */ /* 0x000fe20007810000 */
[----:B------:R-:W-:Y:S01]  /*3e70*/  LDSM.16.MT88.4 R56, [R251+0x800] ;  /* 0x00080000fb38783b */ /* 0x000fe20000004200 */
[----:B------:R-:W-:Y:S02]  /*3e80*/  FMNMX.FTZ R2, R104, R2, !PT ;  /* 0x0000000268027209 */ /* 0x000fe40007810000 */
[----:B------:R-:W-:Y:S02]  /*3e90*/  ISETP.GT.AND P0, PT, R0, 0x10, PT ;  /* 0x000000100000780c */ /* 0x000fe40003f04270 */
[----:B------:R-:W-:Y:S02]  /*3ea0*/  FSEL R9, R55, -INF , P1 ;  /* 0xff80000037097808 */ /* 0x000fe40000800000 */
[----:B------:R-:W-:Y:S01]  /*3eb0*/  FMNMX.FTZ R6, R10, R6, !PT ;  /* 0x000000060a067209 */ /* 0x000fe20007810000 */
[----:B------:R-:W-:Y:S01]  /*3ec0*/  LDSM.16.MT88.4 R52, [R112+0x2000] ;  /* 0x002000007034783b */ /* 0x000fe20000004200 */
[----:B------:R-:W-:-:S02]  /*3ed0*/  FMNMX.FTZ R2, R102, R2, !PT ;  /* 0x0000000266027209 */ /* 0x000fc40007810000 */
[----:B------:R-:W-:Y:S02]  /*3ee0*/  ISETP.GT.AND P1, PT, R0, 0x11, PT ;  /* 0x000000110000780c */ /* 0x000fe40003f24270 */
[----:B------:R-:W-:Y:S02]  /*3ef0*/  FSEL R8, R48, -INF , P0 ;  /* 0xff80000030087808 */ /* 0x000fe40000000000 */
[----:B------:R-:W-:Y:S02]  /*3f00*/  FMNMX.FTZ R6, R9, R6, !PT ;  /* 0x0000000609067209 */ /* 0x000fe40007810000 */
[----:B------:R-:W-:Y:S02]  /*3f10*/  FMNMX.FTZ R2, R98, R2, !PT ;  /* 0x0000000262027209 */ /* 0x000fe40007810000 */
[----:B------:R-:W-:Y:S02]  /*3f20*/  ISETP.GT.AND P0, PT, R0, 0x18, PT ;  /* 0x000000180000780c */ /* 0x000fe40003f04270 */
[----:B------:R-:W-:-:S02]  /*3f30*/  FSEL R7, R43, -INF , P1 ;  /* 0xff8000002b077808 */ /* 0x000fc40000800000 */
[----:B------:R-:W-:Y:S02]  /*3f40*/  FMNMX.FTZ R18, R8, R6, !PT ;  /* 0x0000000608127209 */ /* 0x000fe40007810000 */
        /* <DEDUP_REMOVED lines=8> */
[----:B------:R-:W-:Y:S01]  /*3fd0*/  FMNMX.FTZ R2, R6, R19, !PT ;  /* 0x0000001306027209 */ /* 0x000fe20007810000 */
[----:B------:R-:W-:Y:S01]  /*3fe0*/  LDSM.16.MT88.4 R36, [R248+0x800] ;  /* 0x00080000f824783b */ /* 0x000fe20000004200 */
[----:B------:R-:W-:Y:S02]  /*3ff0*/  ISETP.GT.AND P1, PT, R0, 0x21, PT ;  /* 0x000000210000780c */ /* 0x000fe40003f24270 */
[----:B------:R-:W-:Y:S02]  /*4000*/  FSEL R101, R30, -INF , P0 ;  /* 0xff8000001e657808 */ /* 0x000fe40000000000 */
[----:B------:R-:W-:-:S02]  /*4010*/  FMNMX.FTZ R2, R18, R2, !PT ;  /* 0x0000000212027209 */ /* 0x000fc40007810000 */
[C---:B------:R-:W-:Y:S02]  /*4020*/  ISETP.GT.AND P0, PT, R0.reuse, 0x28, PT ;  /* 0x000000280000780c */ /* 0x040fe40003f04270 */
[----:B------:R-:W-:Y:S02]  /*4030*/  FSEL R106, R29, -INF , P1 ;  /* 0xff8000001d6a7808 */ /* 0x000fe40000800000 */
[----:B------:R-:W-:Y:S01]  /*4040*/  FMNMX.FTZ R2, R101, R2, !PT ;  /* 0x0000000265027209 */ /* 0x000fe20007810000 */
[----:B------:R-:W1:Y:S01]  /*4050*/  SHFL.BFLY PT, R19, R133, 0x2, 0x1f ;  /* 0x0c401f0085137f89 */ /* 0x000e6200000e0000 */
[----:B------:R-:W-:Y:S02]  /*4060*/  ISETP.GT.AND P1, PT, R0, 0x29, PT ;  /* 0x000000290000780c */ /* 0x000fe40003f24270 */
[----:B------:R-:W-:Y:S01]  /*4070*/  FSEL R103, R27, -INF , P0 ;  /* 0xff8000001b677808 */ /* 0x000fe20000000000 */
[----:B------:R-:W-:Y:S01]  /*4080*/  LDSM.16.MT88.4 R28, [R252] ;  /* 0x00000000fc1c783b */ /* 0x000fe20000004200 */
[----:B------:R-:W-:-:S02]  /*4090*/  FMNMX.FTZ R2, R106, R2, !PT ;  /* 0x000000026a027209 */ /* 0x000fc40007810000 */
[----:B------:R-:W-:Y:S02]  /*40a0*/  ISETP.GT.AND P0, PT, R0, 0x30, PT ;  /* 0x000000300000780c */ /* 0x000fe40003f04270 */
[----:B------:R-:W-:Y:S02]  /*40b0*/  FSEL R111, R26, -INF , P1 ;  /* 0xff8000001a6f7808 */ /* 0x000fe40000800000 */
[----:B------:R-:W-:Y:S02]  /*40c0*/  FMNMX.FTZ R2, R103, R2, !PT ;  /* 0x0000000267027209 */ /* 0x000fe40007810000 */
[C---:B------:R-:W-:Y:S02]  /*40d0*/  ISETP.GT.AND P2, PT, R0.reuse, 0x31, PT ;  /* 0x000000310000780c */ /* 0x040fe40003f44270 */
[----:B------:R-:W-:Y:S02]  /*40e0*/  FSEL R110, R25, -INF , P0 ;  /* 0xff800000196e7808 */ /* 0x000fe40000000000 */
[----:B------:R-:W-:Y:S01]  /*40f0*/  FMNMX.FTZ R2, R111, R2, !PT ;  /* 0x000000026f027209 */ /* 0x000fe20007810000 */
[----:B----4-:R-:W-:Y:S01]  /*4100*/  LDSM.16.MT88.4 R24, [R49] ;  /* 0x000000003118783b */ /* 0x010fe20000004200 */
[----:B------:R-:W-:-:S02]  /*4110*/  ISETP.GT.AND P1, PT, R0, 0x38, PT ;  /* 0x000000380000780c */ /* 0x000fc40003f24270 */
[----:B------:R-:W-:Y:S02]  /*4120*/  FSEL R109, R23, -INF , P2 ;  /* 0xff800000176d7808 */ /* 0x000fe40001000000 */
[----:B------:R-:W-:Y:S02]  /*4130*/  FMNMX.FTZ R2, R110, R2, !PT ;  /* 0x000000026e027209 */ /* 0x000fe40007810000 */
[----:B------:R-:W-:Y:S02]  /*4140*/  ISETP.GT.AND P0, PT, R0, 0x39, PT ;  /* 0x000000390000780c */ /* 0x000fe40003f04270 */
[----:B------:R-:W-:Y:S02]  /*4150*/  FSEL R100, R21, -INF , P1 ;  /* 0xff80000015647808 */ /* 0x000fe40000800000 */
[----:B------:R-:W-:Y:S02]  /*4160*/  FMNMX.FTZ R132, R109, R2, !PT ;  /* 0x000000026d847209 */ /* 0x000fe40007810000 */
[----:B------:R-:W-:-:S02]  /*4170*/  FSEL R99, R22, -INF , P0 ;  /* 0xff80000016637808 */ /* 0x000fc40000000000 */
[----:B------:R-:W-:Y:S01]  /*4180*/  FMNMX.FTZ R132, R100, R132, !PT ;  /* 0x0000008464847209 */ /* 0x000fe20007810000 */
[----:B------:R-:W-:Y:S03]  /*4190*/  LDSM.16.MT88.4 R20, [R248] ;  /* 0x00000000f814783b */ /* 0x000fe60000004200 */
        /* <DEDUP_REMOVED lines=10> */
[----:B------:R-:W-:Y:S01]  /*4240*/  FFMA.FTZ R3, R3, c[0x0][0x2d0], -R2 ;  /* 0x0000b40003037a23 */ /* 0x000fe20000010802 */
[----:B-1----:R-:W-:-:S04]  /*4250*/  FMNMX.FTZ R132, R132, R0, !PT ;  /* 0x0000000084847209 */ /* 0x002fc80007810000 */
[C---:B------:R-:W-:Y:S01]  /*4260*/  FSETP.NEU.FTZ.AND P0, PT, R132.reuse, -INF , PT ;  /* 0xff8000008400780b */ /* 0x040fe20003f1d000 */
[----:B------:R-:W-:Y:S01]  /*4270*/  FMUL.FTZ R0, R132, c[0x0][0x2d0] ;  /* 0x0000b40084007a20 */ /* 0x000fe20000410000 */
[----:B------:R1:W-:Y:S04]  /*4280*/  MUFU.EX2 R90, R3 ;  /* 0x00000003005a7308 */ /* 0x0003e80000000800 */
[----:B------:R-:W-:Y:S01]  /*4290*/  FSEL R0, R0, RZ, P0 ;  /* 0x000000ff00007208 */ /* 0x000fe20000000000 */
[--C-:B------:R-:W-:Y:S02]  /*42a0*/  FFMA.FTZ R16, R16, c[0x0][0x2d0], -R2.reuse ;  /* 0x0000b40010107a23 */ /* 0x100fe40000010802 */
[--C-:B------:R-:W-:Y:S02]  /*42b0*/  FFMA.FTZ R15, R15, c[0x0][0x2d0], -R2.reuse ;  /* 0x0000b4000f0f7a23 */ /* 0x100fe40000010802 */
[----:B------:R-:W-:-:S02]  /*42c0*/  FFMA.FTZ R5, R5, c[0x0][0x2d0], -R2 ;  /* 0x0000b40005057a23 */ /* 0x000fc40000010802 */
[----:B------:R-:W-:Y:S02]  /*42d0*/  FFMA.FTZ R4, R4, c[0x0][0x2d0], -R2 ;  /* 0x0000b40004047a23 */ /* 0x000fe40000010802 */
[--C-:B-1----:R-:W-:Y:S02]  /*42e0*/  FFMA.FTZ R3, R10, c[0x0][0x2d0], -R0.reuse ;  /* 0x0000b4000a037a23 */ /* 0x102fe40000010800 */
[--C-:B------:R-:W-:Y:S02]  /*42f0*/  FFMA.FTZ R12, R12, c[0x0][0x2d0], -R0.reuse ;  /* 0x0000b4000c0c7a23 */ /* 0x100fe40000010800 */
[----:B------:R1:W-:Y:S01]  /*4300*/  MUFU.EX2 R82, R3 ;  /* 0x0000000300527308 */ /* 0x0003e20000000800 */
[----:B------:R-:W-:-:S07]  /*4310*/  FFMA.FTZ R11, R11, c[0x0][0x2d0], -R0 ;  /* 0x0000b4000b0b7a23 */ /* 0x000fce0000010800 */
[----:B------:R-:W-:Y:S01]  /*4320*/  MUFU.EX2 R85, R16 ;  /* 0x0000001000557308 */ /* 0x000fe20000000800 */
[----:B-1----:R-:W-:-:S07]  /*4330*/  FFMA.FTZ R3, R9, c[0x0][0x2d0], -R0 ;  /* 0x0000b40009037a23 */ /* 0x002fce0000010800 */
[----:B------:R-:W1:Y:S08]  /*4340*/  MUFU.EX2 R83, R15 ;  /* 0x0000000f00537308 */ /* 0x000e700000000800 */
[----:B------:R-:W-:Y:S08]  /*4350*/  MUFU.EX2 R87, R5 ;  /* 0x0000000500577308 */ /* 0x000ff00000000800 */
[----:B------:R-:W-:Y:S08]  /*4360*/  MUFU.EX2 R89, R4 ;  /* 0x0000000400597308 */ /* 0x000ff00000000800 */
[----:B------:R1:W-:Y:S08]  /*4370*/  MUFU.EX2 R81, R12 ;  /* 0x0000000c00517308 */ /* 0x0003f00000000800 */
[----:B------:R-:W-:Y:S08]  /*4380*/  MUFU.EX2 R80, R11 ;  /* 0x0000000b00507308 */ /* 0x000ff00000000800 */
[----:B------:R2:W3:Y:S01]  /*4390*/  MUFU.EX2 R84, R3 ;  /* 0x0000000300547308 */ /* 0x0004e20000000800 */
[----:B------:R-:W-:-:S02]  /*43a0*/  FFMA.FTZ R14, R14, c[0x0][0x2d0], -R2 ;  /* 0x0000b4000e0e7a23 */ /* 0x000fc40000010802 */
[----:B------:R-:W-:Y:S01]  /*43b0*/  FFMA.FTZ R13, R13, c[0x0][0x2d0], -R2 ;  /* 0x0000b4000d0d7a23 */ /* 0x000fe20000010802 */
[----:B-1----:R-:W-:Y:S01]  /*43c0*/  F2FP.PACK_AB R12, R83, R85 ;  /* 0x00000055530c723e */ /* 0x002fe200000000ff */
[----:B--2---:R-:W-:-:S04]  /*43d0*/  FFMA.FTZ R3, R8, c[0x0][0x2d0], -R0 ;  /* 0x0000b40008037a23 */ /* 0x004fc80000010800 */
[----:B------:R1:W-:Y:S01]  /*43e0*/  MUFU.EX2 R86, R3 ;  /* 0x0000000300567308 */ /* 0x0003e20000000800 */
[----:B---3--:R-:W-:Y:S01]  /*43f0*/  F2FP.PACK_AB R15, R84, R82 ;  /* 0x00000052540f723e */ /* 0x008fe200000000ff */
[----:B------:R-:W-:-:S06]  /*4400*/  FFMA.FTZ R17, R17, c[0x0][0x2d0], -R2 ;  /* 0x0000b40011117a23 */ /* 0x000fcc0000010802 */
[----:B------:R2:W3:Y:S01]  /*4410*/  MUFU.EX2 R93, R14 ;  /* 0x0000000e005d7308 */ /* 0x0004e20000000800 */
[----:B-1----:R-:W-:-:S07]  /*4420*/  FFMA.FTZ R3, R7, c[0x0][0x2d0], -R0 ;  /* 0x0000b40007037a23 */ /* 0x002fce0000010800 */
[----:B------:R1:W-:Y:S08]  /*4430*/  MUFU.EX2 R94, R13 ;  /* 0x0000000d005e7308 */ /* 0x0003f00000000800 */
[----:B------:R4:W5:Y:S01]  /*4440*/  MUFU.EX2 R88, R3 ;  /* 0x0000000300587308 */ /* 0x0009620000000800 */
[----:B--2---:R-:W-:Y:S02]  /*4450*/  F2FP.PACK_AB R14, R89, R87 ;  /* 0x00000057590e723e */ /* 0x004fe400000000ff */
[----:B-1----:R-:W-:Y:S01]  /*4460*/  F2FP.PACK_AB R13, R80, R81 ;  /* 0x00000051500d723e */ /* 0x002fe200000000ff */
[----:B----4-:R-:W-:-:S04]  /*4470*/  FFMA.FTZ R3, R6, c[0x0][0x2d0], -R0 ;  /* 0x0000b40006037a23 */ /* 0x010fc80000010800 */
[----:B------:R1:W-:Y:S02]  /*4480*/  MUFU.EX2 R92, R3 ;  /* 0x00000003005c7308 */ /* 0x0003e40000000800 */
[C---:B------:R-:W-:Y:S06]  /*4490*/  HMMA.16816.F32 R4, R12.reuse, R20, RZ ;  /* 0x000000140c04723c */ /* 0x040fec00000018ff */
[----:B------:R-:W2:Y:S02]  /*44a0*/  MUFU.EX2 R95, R17 ;  /* 0x00000011005f7308 */ /* 0x000ea40000000800 */
[----:B------:R-:W-:Y:S01]  /*44b0*/  HMMA.16816.F32 R20, R12, R22, RZ ;  /* 0x000000160c14723c */ /* 0x000fe200000018ff */
[----:B-1----:R-:W-:-:S05]  /*44c0*/  FFMA.FTZ R3, R18, c[0x0][0x2d0], -R0 ;  /* 0x0000b40012037a23 */ /* 0x002fca0000010800 */
[----:B------:R-:W1:Y:S01]  /*44d0*/  MUFU.EX2 R91, R3 ;  /* 0x00000003005b7308 */ /* 0x000e620000000800 */
[----:B---3--:R-:W-:Y:S02]  /*44e0*/  F2FP.PACK_AB R8, R93, R90 ;  /* 0x0000005a5d08723e */ /* 0x008fe400000000ff */
[----:B-----5:R-:W-:Y:S02]  /*44f0*/  F2FP.PACK_AB R9, R88, R86 ;  /* 0x000000565809723e */ /* 0x020fe400000000ff */
[----:B--2---:R-:W-:Y:S02]  /*4500*/  F2FP.PACK_AB R10, R95, R94 ;  /* 0x0000005e5f0a723e */ /* 0x004fe400000000ff */
[----:B-1----:R-:W-:-:S07]  /*4510*/  F2FP.PACK_AB R11, R91, R92 ;  /* 0x0000005c5b0b723e */ /* 0x002fce00000000ff */
[C---:B------:R-:W-:Y:S08]  /*4520*/  HMMA.16816.F32 R136, R8.reuse, R36, R4 ;  /* 0x000000240888723c */ /* 0x040ff00000001804 */
[----:B------:R-:W-:Y:S01]  /*4530*/  HMMA.16816.F32 R4, R8, R38, R20 ;  /* 0x000000260804723c */ /* 0x000fe20000001814 */
[----:B------:R-:W1:Y:S07]  /*4540*/  LDSM.16.MT88.4 R20, [R248+0x2000] ;  /* 0x00200000f814783b */ /* 0x000e6e0000004200 */
[C---:B------:R-:W-:Y:S11]  /*4550*/  HMMA.16816.F32 R32, R12.reuse, R28, RZ ;  /* 0x0000001c0c20723c */ /* 0x040ff600000018ff */
[----:B------:R-:W-:Y:S05]  /*4560*/  @!UPT UIADD3 URZ, URZ, URZ, URZ ;  /* 0x0000003f3f3ff290 */ /* 0x000fea000fffe03f */
[----:B------:R-:W-:Y:S02]  /*4570*/  IMAD.MOV.U32 R127, RZ, RZ, R6 ;  /* 0x000000ffff7f7224 */ /* 0x000fe400078e0006 */
[----:B------:R-:W-:Y:S02]  /*4580*/  IMAD.MOV.U32 R126, RZ, RZ, R5 ;  /* 0x000000ffff7e7224 */ /* 0x000fe400078e0005 */
[----:B------:R-:W-:Y:S02]  /*4590*/  IMAD.MOV.U32 R129, RZ, RZ, R7 ;  /* 0x000000ffff817224 */ /* 0x000fe400078e0007 */
[----:B------:R-:W-:Y:S02]  /*45a0*/  IMAD.MOV.U32 R128, RZ, RZ, R4 ;  /* 0x000000ffff807224 */ /* 0x000fe400078e0004 */
[C---:B------:R-:W-:Y:S08]  /*45b0*/  HMMA.16816.F32 R4, R12.reuse, R44, RZ ;  /* 0x0000002c0c04723c */ /* 0x040ff000000018ff */
[----:B------:R-:W-:Y:S11]  /*45c0*/  HMMA.16816.F32 R16, R12, R30, RZ ;  /* 0x0000001e0c10723c */ /* 0x000ff600000018ff */
[----:B------:R-:W-:Y:S05]  /*45d0*/  @!UPT UIADD3 URZ, URZ, URZ, URZ ;  /* 0x0000003f3f3ff290 */ /* 0x000fea000fffe03f */
[C---:B------:R-:W-:Y:S08]  /*45e0*/  HMMA.16816.F32 R28, R8.reuse, R56, R4 ;  /* 0x00000038081c723c */ /* 0x040ff00000001804 */
[C---:B------:R-:W-:Y:S08]  /*45f0*/  HMMA.16816.F32 R144, R8.reuse, R40, R32 ;  /* 0x000000280890723c */ /* 0x040ff00000001820 */
[----:B------:R-:W-:Y:S01]  /*4600*/  HMMA.16816.F32 R152, R8, R42, R16 ;  /* 0x0000002a0898723c */ /* 0x000fe20000001810 */
[----:B------:R-:W2:Y:S07]  /*4610*/  LDSM.16.MT88.4 R40, [R252+0x2800] ;  /* 0x00280000fc28783b */ /* 0x000eae0000004200 */
[----:B------:R-:W-:Y:S01]  /*4620*/  HMMA.16816.F32 R48, R12, R46, RZ ;  /* 0x0000002e0c30723c */ /* 0x000fe200000018ff */
[----:B------:R-:W3:Y:S01]  /*4630*/  LDSM.16.MT88.4 R44, [R248+0x2800] ;  /* 0x00280000f82c783b */ /* 0x000ee20000004200 */
[----:B------:R-:W-:Y:S01]  /*4640*/  IMAD.MOV.U32 R125, RZ, RZ, R29 ;  /* 0x000000ffff7d7224 */ /* 0x000fe200078e001d */
[----:B------:R-:W-:Y:S01]  /*4650*/  MOV R124, R28 ;  /* 0x0000001c007c7202 */ /* 0x000fe20000000f00 */
[----:B------:R-:W-:-:S02]  /*4660*/  IMAD.MOV.U32 R123, RZ, RZ, R31 ;  /* 0x000000ffff7b7224 */ /* 0x000fc400078e001f */
[----:B------:R-:W-:Y:S02]  /*4670*/  IMAD.MOV.U32 R122, RZ, RZ, R30 ;  /* 0x000000ffff7a7224 */ /* 0x000fe400078e001e */
[C---:B------:R-:W-:Y:S08]  /*4680*/  HMMA.16816.F32 R36, R12.reuse, R24, RZ ;  /* 0x000000180c24723c */ /* 0x040ff000000018ff */
[C---:B------:R-:W-:Y:S08]  /*4690*/  HMMA.16816.F32 R32, R12.reuse, R26, RZ ;  /* 0x0000001a0c20723c */ /* 0x040ff000000018ff */
[C---:B-1----:R-:W-:Y:S08]  /*46a0*/  HMMA.16816.F32 R28, R12.reuse, R20, RZ ;  /* 0x000000140c1c723c */ /* 0x042ff000000018ff */
[C---:B------:R-:W-:Y:S08]  /*46b0*/  HMMA.16816.F32 R24, R12.reuse, R22, RZ ;  /* 0x000000160c18723c */ /* 0x040ff000000018ff */
[C---:B------:R-:W-:Y:S08]  /*46c0*/  HMMA.16816.F32 R20, R12.reuse, R64, RZ ;  /* 0x000000400c14723c */ /* 0x040ff000000018ff */
[C---:B------:R-:W-:Y:S08]  /*46d0*/  HMMA.16816.F32 R4, R12.reuse, R68, RZ ;  /* 0x000000440c04723c */ /* 0x040ff000000018ff */
[----:B------:R-:W-:Y:S08]  /*46e0*/  HMMA.16816.F32 R16, R12, R66, RZ ;  /* 0x000000420c10723c */ /* 0x000ff000000018ff */
[C---:B--2---:R-:W-:Y:S08]  /*46f0*/  HMMA.16816.F32 R20, R8.reuse, R40, R20 ;  /* 0x000000280814723c */ /* 0x044ff00000001814 */
[C---:B------:R-:W-:Y:S01]  /*4700*/  HMMA.16816.F32 R160, R8.reuse, R58, R48 ;  /* 0x0000003a08a0723c */ /* 0x040fe20000001830 */
[----:B------:R-:W1:Y:S04]  /*4710*/  LDSM.16.MT88.4 R48, [R112+0x2800] ;  /* 0x002800007030783b */ /* 0x000e680000004200 */
[----:B------:R-:W-:Y:S03]  /*4720*/  LDSM.16.MT88.4 R56, [R248+0x4800] ;  /* 0x00480000f838783b */ /* 0x000fe60000004200 */
[C---:B------:R-:W-:Y:S01]  /*4730*/  HMMA.16816.F32 R140, R8.reuse, R60, R36 ;  /* 0x0000003c088c723c */ /* 0x040fe20000001824 */
[----:B------:R-:W2:Y:S07]  /*4740*/  LDSM.16.MT88.4 R36, [R252+0x4000] ;  /* 0x00400000fc24783b */ /* 0x000eae0000004200 */
[C---:B---3--:R-:W-:Y:S08]  /*4750*/  HMMA.16816.F32 R28, R8.reuse, R44, R28 ;  /* 0x0000002c081c723c */ /* 0x048ff0000000181c */
[----:B------:R-:W-:Y:S01]  /*4760*/  HMMA.16816.F32 R4, R8, R72, R4 ;  /* 0x000000480804723c */ /* 0x000fe20000001804 */
[----:B------:R-:W-:-:S02]  /*4770*/  IMAD.MOV.U32 R67, RZ, RZ, R21 ;  /* 0x000000ffff437224 */ /* 0x000fc400078e0015 */
[----:B------:R-:W-:-:S05]  /*4780*/  IMAD.MOV.U32 R66, RZ, RZ, R22 ;  /* 0x000000ffff427224 */ /* 0x000fca00078e0016 */
[----:B------:R-:W-:Y:S01]  /*4790*/  HMMA.16816.F32 R44, R8, R46, R24 ;  /* 0x0000002e082c723c */ /* 0x000fe20000001818 */
[----:B------:R-:W-:Y:S02]  /*47a0*/  IMAD.MOV.U32 R65, RZ, RZ, R23 ;  /* 0x000000ffff417224 */ /* 0x000fe400078e0017 */
[----:B------:R-:W-:-:S05]  /*47b0*/  IMAD.MOV.U32 R64, RZ, RZ, R20 ;  /* 0x000000ffff407224 */ /* 0x000fca00078e0014 */
[----:B------:R-:W-:Y:S08]  /*47c0*/  HMMA.16816.F32 R24, R12, R70, RZ ;  /* 0x000000460c18723c */ /* 0x000ff000000018ff */
[----:B------:R-:W-:Y:S01]  /*47d0*/  HMMA.16816.F32 R188, R8, R62, R32 ;  /* 0x0000003e08bc723c */ /* 0x000fe20000001820 */
[----:B------:R-:W-:Y:S01]  /*47e0*/  IMAD.MOV.U32 R117, RZ, RZ, R30 ;  /* 0x000000ffff757224 */ /* 0x000fe200078e001e */
[----:B------:R-:W-:Y:S01]  /*47f0*/  MOV R115, R28 ;  /* 0x0000001c00737202 */ /* 0x000fe20000000f00 */
[----:B------:R-:W-:-:S02]  /*4800*/  IMAD.MOV.U32 R116, RZ, RZ, R31 ;  /* 0x000000ffff747224 */ /* 0x000fc400078e001f */
[----:B------:R-:W-:Y:S01]  /*4810*/  IMAD.MOV.U32 R114, RZ, RZ, R29 ;  /* 0x000000ffff727224 */ /* 0x000fe200078e001d */
[----:B------:R-:W-:Y:S01]  /*4820*/  MOV R130, R7 ;  /* 0x0000000700827202 */ /* 0x000fe20000000f00 */
[----:B------:R-:W-:Y:S01]  /*4830*/  LDSM.16.MT88.4 R28, [R252+0x4800] ;  /* 0x00480000fc1c783b */ /* 0x000fe20000004200 */
[----:B------:R-:W-:Y:S03]  /*4840*/  HMMA.16816.F32 R60, R8, R42, R16 ;  /* 0x0000002a083c723c */ /* 0x000fe60000001810 */
[----:B------:R-:W3:Y:S01]  /*4850*/  LDSM.16.MT88.4 R40, [R251+0x4000] ;  /* 0x00400000fb28783b */ /* 0x000ee20000004200 */
[----:B------:R-:W-:Y:S02]  /*4860*/  IMAD.MOV.U32 R113, RZ, RZ, R5 ;  /* 0x000000ffff717224 */ /* 0x000fe400078e0005 */
[----:B------:R-:W-:Y:S01]  /*4870*/  IMAD.MOV.U32 R3, RZ, RZ, R4 ;  /* 0x000000ffff037224 */ /* 0x000fe200078e0004 */
[----:B------:R-:W4:Y:S01]  /*4880*/  LDSM.16.MT88.4 R32, [R251+0x4800] ;  /* 0x00480000fb20783b */ /* 0x000f220000004200 */
[C---:B------:R-:W-:Y:S08]  /*4890*/  HMMA.16816.F32 R20, R12.reuse, R52, RZ ;  /* 0x000000340c14723c */ /* 0x040ff000000018ff */
[----:B------:R-:W-:Y:S01]  /*48a0*/  HMMA.16816.F32 R16, R12, R54, RZ ;  /* 0x000000360c10723c */ /* 0x000fe200000018ff */
[----:B------:R-:W-:-:S07]  /*48b0*/  IMAD.MOV.U32 R131, RZ, RZ, R6 ;  /* 0x000000ffff837224 */ /* 0x000fce00078e0006 */
[----:B------:R-:W-:Y:S08]  /*48c0*/  HMMA.16816.F32 R4, R12, R76, RZ ;  /* 0x0000004c0c04723c */ /* 0x000ff000000018ff */
[----:B------:R-:W-:Y:S08]  /*48d0*/  HMMA.16816.F32 R68, R8, R74, R24 ;  /* 0x0000004a0844723c */ /* 0x000ff00000001818 */
[----:B------:R-:W-:Y:S08]  /*48e0*/  HMMA.16816.F32 R24, R12, R78, RZ ;  /* 0x0000004e0c18723c */ /* 0x000ff000000018ff */
[C---:B-1----:R-:W-:Y:S08]  /*48f0*/  HMMA.16816.F32 R72, R8.reuse, R48, R20 ;  /* 0x000000300848723c */ /* 0x042ff00000001814 */
[----:B------:R-:W-:Y:S08]  /*4900*/  HMMA.16816.F32 R164, R8, R50, R16 ;  /* 0x0000003208a4723c */ /* 0x000ff00000001810 */
[C---:B--2---:R-:W-:Y:S08]  /*4910*/  HMMA.16816.F32 R20, R12.reuse, R36, RZ ;  /* 0x000000240c14723c */ /* 0x044ff000000018ff */
[----:B------:R-:W-:Y:S01]  /*4920*/  HMMA.16816.F32 R16, R12, R38, RZ ;  /* 0x000000260c10723c */ /* 0x000fe200000018ff */
[----:B------:R-:W1:Y:S01]  /*4930*/  LDSM.16.MT88.4 R36, [R112+0x4000] ;  /* 0x004000007024783b */ /* 0x000e620000004200 */
[----:B------:R-:W-:-:S02]  /*4940*/  IMAD.MOV.U32 R121, RZ, RZ, R143 ;  /* 0x000000ffff797224 */ /* 0x000fc400078e008f */
[----:B------:R-:W-:-:S04]  /*4950*/  IMAD.MOV.U32 R120, RZ, RZ, R140 ;  /* 0x000000ffff787224 */ /* 0x000fc800078e008c */
[----:B------:R-:W-:Y:S01]  /*4960*/  HMMA.16816.F32 R180, R8, R56, R4 ;  /* 0x0000003808b4723c */ /* 0x000fe20000001804 */
[----:B------:R-:W-:Y:S02]  /*4970*/  IMAD.MOV.U32 R119, RZ, RZ, R142 ;  /* 0x000000ffff777224 */ /* 0x000fe400078e008e */
[----:B------:R-:W-:-:S05]  /*4980*/  IMAD.MOV.U32 R118, RZ, RZ, R141 ;  /* 0x000000ffff767224 */ /* 0x000fca00078e008d */
[----:B---3--:R-:W-:Y:S08]  /*4990*/  HMMA.16816.F32 R4, R12, R40, RZ ;  /* 0x000000280c04723c */ /* 0x008ff000000018ff */
[C---:B------:R-:W-:Y:S08]  /*49a0*/  HMMA.16816.F32 R140, R8.reuse, R58, R24 ;  /* 0x0000003a088c723c */ /* 0x040ff00000001818 */
[C---:B------:R-:W-:Y:S01]  /*49b0*/  HMMA.16816.F32 R156, R8.reuse, R28, R20 ;  /* 0x0000001c089c723c */ /* 0x040fe20000001814 */
[----:B------:R-:W-:Y:S01]  /*49c0*/  IMAD.MOV.U32 R59, RZ, RZ, R112 ;  /* 0x000000ffff3b7224 */ /* 0x000fe200078e0070 */
[----:B------:R-:W-:Y:S04]  /*49d0*/  LDSM.16.MT88.4 R24, [R248+0x6000] ;  /* 0x00600000f818783b */ /* 0x000fe80000004200 */
[----:B------:R-:W2:Y:S02]  /*49e0*/  LDSM.16.MT88.4 R20, [R59+0x4800] ;  /* 0x004800003b14783b */ /* 0x000ea40000004200 */
[----:B----4-:R-:W-:Y:S08]  /*49f0*/  HMMA.16816.F32 R148, R8, R32, R4 ;  /* 0x000000200894723c */ /* 0x010ff00000001804 */
[----:B-1----:R-:W-:Y:S01]  /*4a00*/  HMMA.16816.F32 R4, R12, R36, RZ ;  /* 0x000000240c04723c */ /* 0x002fe200000018ff */
[----:B------:R-:W-:-:S02]  /*4a10*/  IMAD.MOV.U32 R49, RZ, RZ, R123 ;  /* 0x000000ffff317224 */ /* 0x000fc400078e007b */
[----:B------:R-:W-:Y:S02]  /*4a20*/  IMAD.MOV.U32 R48, RZ, RZ, R122 ;  /* 0x000000ffff307224 */ /* 0x000fe400078e007a */
[----:B------:R-:W-:Y:S02]  /*4a30*/  IMAD.MOV.U32 R50, RZ, RZ, R121 ;  /* 0x000000ffff327224 */ /* 0x000fe400078e0079 */
[----:B------:R-:W-:Y:S11]  /*4a40*/  IMAD.MOV.U32 R51, RZ, RZ, R120 ;  /* 0x000000ffff337224 */ /* 0x000ff600078e0078 */
[----:B------:R-:W-:Y:S06]  /*4a50*/  @!UPT UIADD3 URZ, URZ, URZ, URZ ;  /* 0x0000003f3f3ff290 */ /* 0x000fec000fffe03f */
[----:B--2---:R-:W-:Y:S08]  /*4a60*/  HMMA.16816.F32 R120, R8, R20, R4 ;  /* 0x000000140878723c */ /* 0x004ff00000001804 */
[----:B------:R-:W-:Y:S01]  /*4a70*/  HMMA.16816.F32 R4, R12, R38, RZ ;  /* 0x000000260c04723c */ /* 0x000fe200000018ff */
[----:B------:R-:W-:Y:S02]  /*4a80*/  IMAD.MOV.U32 R56, RZ, RZ, R115 ;  /* 0x000000ffff387224 */ /* 0x000fe400078e0073 */
[----:B------:R-:W-:-:S02]  /*4a90*/  IMAD.MOV.U32 R57, RZ, RZ, R114 ;  /* 0x000000ffff397224 */ /* 0x000fc400078e0072 */
[----:B------:R-:W-:Y:S11]  /*4aa0*/  IMAD.MOV.U32 R77, RZ, RZ, R113 ;  /* 0x000000ffff4d7224 */ /* 0x000ff600078e0071 */
[----:B------:R-:W-:Y:S08]  /*4ab0*/  @!UPT UIADD3 URZ, URZ, URZ, URZ ;  /* 0x0000003f3f3ff290 */ /* 0x000ff0000fffe03f */
[----:B------:R-:W-:Y:S01]  /*4ac0*/  HMMA.16816.F32 R112, R8, R22, R4 ;  /* 0x000000160870723c */ /* 0x000fe20000001804 */
[----:B------:R-:W1:Y:S07]  /*4ad0*/  LDSM.16.MT88.4 R20, [R248+0x6800] ;  /* 0x00680000f814783b */ /* 0x000e6e0000004200 */
[----:B------:R-:W-:Y:S01]  /*4ae0*/  HMMA.16816.F32 R4, R12, R24, RZ ;  /* 0x000000180c04723c */ /* 0x000fe200000018ff */
[----:B------:R-:W-:Y:S02]  /*4af0*/  IMAD.MOV.U32 R53, RZ, RZ, R127 ;  /* 0x000000ffff357224 */ /* 0x000fe400078e007f */
[----:B------:R-:W-:-:S02]  /*4b00*/  IMAD.MOV.U32 R52, RZ, RZ, R126 ;  /* 0x000000ffff347224 */ /* 0x000fc400078e007e */
[----:B------:R-:W-:Y:S02]  /*4b10*/  IMAD.MOV.U32 R54, RZ, RZ, R125 ;  /* 0x000000ffff367224 */ /* 0x000fe400078e007d */
[----:B------:R-:W-:Y:S02]  /*4b20*/  IMAD.MOV.U32 R55, RZ, RZ, R124 ;  /* 0x000000ffff377224 */ /* 0x000fe400078e007c */
[----:B------:R-:W-:Y:S08]  /*4b30*/  HMMA.16816.F32 R124, R8, R30, R16 ;  /* 0x0000001e087c723c */ /* 0x000ff00000001810 */
[----:B------:R-:W-:Y:S01]  /*4b40*/  HMMA.16816.F32 R16, R12, R42, RZ ;  /* 0x0000002a0c10723c */ /* 0x000fe200000018ff */
[----:B------:R-:W-:-:S02]  /*4b50*/  IMAD.MOV.U32 R76, RZ, RZ, R3 ;  /* 0x000000ffff4c7224 */ /* 0x000fc400078e0003 */
[----:B------:R-:W-:-:S05]  /*4b60*/  FADD.FTZ R3, R85, R83 ;  /* 0x0000005355037221 */ /* 0x000fca0000010000 */
[----:B-1----:R-:W-:Y:S08]  /*4b70*/  HMMA.16816.F32 R184, R8, R20, R4 ;  /* 0x0000001408b8723c */ /* 0x002ff00000001804 */
[----:B------:R-:W-:Y:S01]  /*4b80*/  HMMA.16816.F32 R4, R12, R26, RZ ;  /* 0x0000001a0c04723c */ /* 0x000fe200000018ff */
[----:B------:R-:W-:Y:S01]  /*4b90*/  MOV R41, R119 ;  /* 0x0000007700297202 */ /* 0x000fe20000000f00 */
[----:B------:R-:W-:-:S02]  /*4ba0*/  IMAD.MOV.U32 R40, RZ, RZ, R118 ;  /* 0x000000ffff287224 */ /* 0x000fc400078e0076 */
[----:B------:R-:W-:Y:S02]  /*4bb0*/  IMAD.MOV.U32 R78, RZ, RZ, R117 ;  /* 0x000000ffff4e7224 */ /* 0x000fe400078e0075 */
[----:B------:R-:W-:Y:S02]  /*4bc0*/  IMAD.MOV.U32 R79, RZ, RZ, R116 ;  /* 0x000000ffff4f7224 */ /* 0x000fe400078e0074 */
[----:B------:R-:W-:Y:S01]  /*4bd0*/  HMMA.16816.F32 R116, R8, R34, R16 ;  /* 0x000000220874723c */ /* 0x000fe20000001810 */
[----:B------:R-:W-:-:S06]  /*4be0*/  FADD.FTZ R3, R87, R3 ;  /* 0x0000000357037221 */ /* 0x000fcc0000010000 */
[----:B------:R-:W-:Y:S02]  /*4bf0*/  FADD.FTZ R17, R81, R80 ;  /* 0x0000005051117221 */ /* 0x000fe40000010000 */
[----:B------:R-:W-:Y:S02]  /*4c00*/  FADD.FTZ R16, R89, R3 ;  /* 0x0000000359107221 */ /* 0x000fe40000010000 */
[----:B------:R-:W-:-:S04]  /*4c10*/  FADD.FTZ R17, R82, R17 ;  /* 0x0000001152117221 */ /* 0x000fc80000010000 */
[----:B------:R-:W-:Y:S01]  /*4c20*/  FADD.FTZ R3, R84, R17 ;  /* 0x0000001154037221 */ /* 0x000fe20000010000 */
[----:B------:R-:W-:Y:S01]  /*4c30*/  HMMA.16816.F32 R168, R8, R22, R4 ;  /* 0x0000001608a8723c */ /* 0x000fe20000001804 */
[----:B------:R-:W-:Y:S06]  /*4c40*/  LDSM.16.MT88.4 R20, [R252+0x6800] ;  /* 0x00680000fc14783b */ /* 0x000fec0000004200 */
[----:B------:R-:W-:Y:S02]  /*4c50*/  FADD.FTZ R4, R90, R16 ;  /* 0x000000105a047221 */ /* 0x000fe40000010000 */
[----:B------:R-:W1:Y:S02]  /*4c60*/  LDSM.16.MT88.4 R16, [R252+0x6000] ;  /* 0x00600000fc10783b */ /* 0x000e640000004200 */
[----:B------:R-:W-:-:S02]  /*4c70*/  FADD.FTZ R25, R93, R4 ;  /* 0x000000045d197221 */ /* 0x000fc40000010000 */
[----:B-1----:R-:W-:Y:S01]  /*4c80*/  HMMA.16816.F32 R4, R12, R16, RZ ;  /* 0x000000100c04723c */ /* 0x002fe200000018ff */
[----:B------:R-:W-:Y:S02]  /*4c90*/  FADD.FTZ R3, R86, R3 ;  /* 0x0000000356037221 */ /* 0x000fe40000010000 */
[--C-:B------:R-:W-:Y:S11]  /*4ca0*/  FFMA.FTZ R24, R108, c[0x0][0x2d0], -R2.reuse ;  /* 0x0000b4006c187a23 */ /* 0x100ff60000010802 */
[----:B------:R-:W-:Y:S10]  /*4cb0*/  @!UPT UIADD3 URZ, URZ, URZ, URZ ;  /* 0x0000003f3f3ff290 */ /* 0x000ff4000fffe03f */
[----:B------:R-:W-:Y:S08]  /*4cc0*/  HMMA.16816.F32 R80, R8, R20, R4 ;  /* 0x000000140850723c */ /* 0x000ff00000001804 */
[----:B------:R-:W-:Y:S01]  /*4cd0*/  HMMA.16816.F32 R4, R12, R18, RZ ;  /* 0x000000120c04723c */ /* 0x000fe200000018ff */
[--C-:B------:R-:W-:Y:S02]  /*4ce0*/  FFMA.FTZ R26, R107, c[0x0][0x2d0], -R2.reuse ;  /* 0x0000b4006b1a7a23 */ /* 0x100fe40000010802 */
[----:B------:R-:W-:Y:S01]  /*4cf0*/  FADD.FTZ R27, R88, R3 ;  /* 0x00000003581b7221 */ /* 0x000fe20000010000 */
[----:B------:R-:W-:Y:S01]  /*4d00*/  MOV R89, R52 ;  /* 0x0000003400597202 */ /* 0x000fe20000000f00 */
[----:B------:R-:W-:-:S02]  /*4d10*/  FFMA.FTZ R28, R105, c[0x0][0x2d0], -R2 ;  /* 0x0000b400691c7a23 */ /* 0x000fc40000010802 */
[----:B------:R-:W-:Y:S02]  /*4d20*/  IMAD.MOV.U32 R107, RZ, RZ, R54 ;  /* 0x000000ffff6b7224 */ /* 0x000fe400078e0036 */
[----:B------:R-:W-:Y:S02]  /*4d30*/  IMAD.MOV.U32 R105, RZ, RZ, R55 ;  /* 0x000000ffff697224 */ /* 0x000fe400078e0037 */
[----:B------:R-:W-:Y:S02]  /*4d40*/  IMAD.MOV.U32 R90, RZ, RZ, R53 ;  /* 0x000000ffff5a7224 */ /* 0x000fe400078e0035 */
[----:B------:R-:W-:Y:S02]  /*4d50*/  IMAD.MOV.U32 R53, RZ, RZ, R67 ;  /* 0x000000ffff357224 */ /* 0x000fe400078e0043 */
[----:B------:R-:W-:Y:S02]  /*4d60*/  IMAD.MOV.U32 R54, RZ, RZ, R66 ;  /* 0x000000ffff367224 */ /* 0x000fe400078e0042 */
[----:B------:R-:W-:-:S02]  /*4d70*/  IMAD.MOV.U32 R55, RZ, RZ, R65 ;  /* 0x000000ffff377224 */ /* 0x000fc400078e0041 */
[----:B------:R-:W-:Y:S01]  /*4d80*/  IMAD.MOV.U32 R52, RZ, RZ, R64 ;  /* 0x000000ffff347224 */ /* 0x000fe200078e0040 */
[----:B------:R-:W1:Y:S01]  /*4d90*/  MUFU.EX2 R3, R24 ;  /* 0x0000001800037308 */ /* 0x000e620000000800 */
[--C-:B------:R-:W-:Y:S02]  /*4da0*/  FFMA.FTZ R29, R104, c[0x0][0x2d0], -R2.reuse ;  /* 0x0000b400681d7a23 */ /* 0x100fe40000010802 */
[--C-:B------:R-:W-:Y:S01]  /*4db0*/  FFMA.FTZ R36, R102, c[0x0][0x2d0], -R2.reuse ;  /* 0x0000b40066247a23 */ /* 0x100fe20000010802 */
[----:B------:R-:W-:Y:S01]  /*4dc0*/  HMMA.16816.F32 R64, R8, R22, R4 ;  /* 0x000000160840723c */ /* 0x000fe20000001804 */
[--C-:B------:R-:W-:Y:S01]  /*4dd0*/  FFMA.FTZ R37, R98, c[0x0][0x2d0], -R2.reuse ;  /* 0x0000b40062257a23 */ /* 0x100fe20000010802 */
[----:B------:R-:W-:Y:S01]  /*4de0*/  LDSM.16.MT88.4 R20, [R251+0x6800] ;  /* 0x00680000fb14783b */ /* 0x000fe20000004200 */
[--C-:B------:R-:W-:Y:S02]  /*4df0*/  FFMA.FTZ R38, R97, c[0x0][0x2d0], -R2.reuse ;  /* 0x0000b40061267a23 */ /* 0x100fe40000010802 */
[----:B------:R-:W-:-:S02]  /*4e00*/  FFMA.FTZ R39, R96, c[0x0][0x2d0], -R2 ;  /* 0x0000b40060277a23 */ /* 0x000fc40000010802 */
[----:B------:R2:W-:Y:S01]  /*4e10*/  MUFU.EX2 R2, R26 ;  /* 0x0000001a00027308 */ /* 0x0005e20000000800 */
[----:B------:R-:W-:Y:S02]  /*4e20*/  FADD.FTZ R4, R94, R25 ;  /* 0x000000195e047221 */ /* 0x000fe40000010000 */
[----:B------:R-:W-:Y:S02]  /*4e30*/  FADD.FTZ R5, R92, R27 ;  /* 0x0000001b5c057221 */ /* 0x000fe40000010000 */
[--C-:B------:R-:W-:Y:S01]  /*4e40*/  FFMA.FTZ R6, R101, c[0x0][0x2d0], -R0.reuse ;  /* 0x0000b40065067a23 */ /* 0x100fe20000010800 */
[----:B--2---:R-:W2:Y:S01]  /*4e50*/  LDSM.16.MT88.4 R24, [R251+0x6000] ;  /* 0x00600000fb18783b */ /* 0x004ea20000004200 */
[----:B------:R-:W-:Y:S02]  /*4e60*/  FADD.FTZ R18, R91, R5 ;  /* 0x000000055b127221 */ /* 0x000fe40000010000 */
[----:B------:R-:W-:Y:S02]  /*4e70*/  FFMA.FTZ R5, R106, c[0x0][0x2d0], -R0 ;  /* 0x0000b4006a057a23 */ /* 0x000fe40000010800 */
[----:B------:R-:W3:Y:S01]  /*4e80*/  MUFU.EX2 R6, R6 ;  /* 0x0000000600067308 */ /* 0x000ee20000000800 */
[----:B------:R-:W-:-:S07]  /*4e90*/  FADD.FTZ R4, R95, R4 ;  /* 0x000000045f047221 */ /* 0x000fce0000010000 */
[----:B------:R-:W4:Y:S08]  /*4ea0*/  MUFU.EX2 R5, R5 ;  /* 0x0000000500057308 */ /* 0x000f300000000800 */
[----:B------:R-:W5:Y:S08]  /*4eb0*/  MUFU.EX2 R16, R28 ;  /* 0x0000001c00107308 */ /* 0x000f700000000800 */
[----:B------:R4:W2:Y:S01]  /*4ec0*/  MUFU.EX2 R7, R29 ;  /* 0x0000001d00077308 */ /* 0x0008a20000000800 */
[----:B-1----:R-:W-:-:S02]  /*4ed0*/  FADD.FTZ R4, R3, R4 ;  /* 0x0000000403047221 */ /* 0x002fc40000010000 */
[--C-:B------:R-:W-:Y:S02]  /*4ee0*/  FFMA.FTZ R31, R103, c[0x0][0x2d0], -R0.reuse ;  /* 0x0000b400671f7a23 */ /* 0x100fe40000010800 */
[--C-:B------:R-:W-:Y:S02]  /*4ef0*/  FFMA.FTZ R30, R111, c[0x0][0x2d0], -R0.reuse ;  /* 0x0000b4006f1e7a23 */ /* 0x100fe40000010800 */
[--C-:B------:R-:W-:Y:S02]  /*4f00*/  FFMA.FTZ R33, R110, c[0x0][0x2d0], -R0.reuse ;  /* 0x0000b4006e217a23 */ /* 0x100fe40000010800 */
[--C-:B------:R-:W-:Y:S02]  /*4f10*/  FFMA.FTZ R32, R109, c[0x0][0x2d0], -R0.reuse ;  /* 0x0000b4006d207a23 */ /* 0x100fe40000010800 */
[--C-:B------:R-:W-:Y:S02]  /*4f20*/  FFMA.FTZ R35, R100, c[0x0][0x2d0], -R0.reuse ;  /* 0x0000b40064237a23 */ /* 0x100fe40000010800 */
[----:B------:R-:W-:-:S02]  /*4f30*/  FFMA.FTZ R34, R99, c[0x0][0x2d0], -R0 ;  /* 0x0000b40063227a23 */ /* 0x000fc40000010800 */
[----:B---3--:R-:W-:Y:S02]  /*4f40*/  FADD.FTZ R0, R6, R18 ;  /* 0x0000001206007221 */ /* 0x008fe40000010000 */
[C---:B------:R-:W-:Y:S01]  /*4f50*/  FADD.FTZ R17, R2.reuse, R4 ;  /* 0x0000000402117221 */ /* 0x040fe20000010000 */
[----:B------:R-:W-:Y:S01]  /*4f60*/  F2FP.PACK_AB R4, R2, R3 ;  /* 0x000000030204723e */ /* 0x000fe200000000ff */
[C---:B----4-:R-:W-:Y:S01]  /*4f70*/  FADD.FTZ R29, R5.reuse, R0 ;  /* 0x00000000051d7221 */ /* 0x050fe20000010000 */
[----:B------:R-:W-:Y:S01]  /*4f80*/  F2FP.PACK_AB R5, R5, R6 ;  /* 0x000000060505723e */ /* 0x000fe200000000ff */
[----:B-----5:R-:W-:Y:S01]  /*4f90*/  FADD.FTZ R2, R16, R17 ;  /* 0x0000001110027221 */ /* 0x020fe20000010000 */
[C---:B--2---:R-:W-:Y:S02]  /*4fa0*/  F2FP.PACK_AB R6, R7.reuse, R16 ;  /* 0x000000100706723e */ /* 0x044fe400000000ff */
[----:B------:R-:W-:Y:S01]  /*4fb0*/  HMMA.16816.F32 R16, R12, R24, RZ ;  /* 0x000000180c10723c */ /* 0x000fe200000018ff */
[----:B------:R-:W-:Y:S01]  /*4fc0*/  MOV R108, R59 ;  /* 0x0000003b006c7202 */ /* 0x000fe20000000f00 */
[----:B------:R-:W-:-:S06]  /*4fd0*/  FADD.FTZ R28, R7, R2 ;  /* 0x00000002071c7221 */ /* 0x000fcc0000010000 */
[----:B------:R-:W-:Y:S01]  /*4fe0*/  HMMA.16816.F32 R24, R12, R26, RZ ;  /* 0x0000001a0c18723c */ /* 0x000fe200000018ff */
[----:B------:R-:W-:Y:S01]  /*4ff0*/  IMAD.MOV.U32 R59, RZ, RZ, R50 ;  /* 0x000000ffff3b7224 */ /* 0x000fe200078e0032 */
[----:B------:R-:W1:Y:S01]  /*5000*/  MUFU.EX2 R2, R31 ;  /* 0x0000001f00027308 */ /* 0x000e620000000800 */
[----:B------:R-:W-:Y:S02]  /*5010*/  IMAD.MOV.U32 R87, RZ, RZ, R51 ;  /* 0x000000ffff577224 */ /* 0x000fe400078e0033 */
[----:B------:R-:W-:Y:S02]  /*5020*/  IMAD.MOV.U32 R86, RZ, RZ, R48 ;  /* 0x000000ffff567224 */ /* 0x000fe400078e0030 */
[----:B------:R-:W-:-:S03]  /*5030*/  IMAD.MOV.U32 R84, RZ, RZ, R49 ;  /* 0x000000ffff547224 */ /* 0x000fc600078e0031 */
[----:B------:R-:W-:Y:S06]  /*5040*/  MUFU.EX2 R0, R30 ;  /* 0x0000001e00007308 */ /* 0x000fec0000000800 */
[----:B------:R-:W-:Y:S02]  /*5050*/  HMMA.16816.F32 R48, R8, R20, R16 ;  /* 0x000000140830723c */ /* 0x000fe40000001810 */
[----:B------:R-:W2:Y:S08]  /*5060*/  MUFU.EX2 R16, R36 ;  /* 0x0000002400107308 */ /* 0x000eb00000000800 */
[----:B------:R-:W3:Y:S01]  /*5070*/  MUFU.EX2 R3, R37 ;  /* 0x0000002500037308 */ /* 0x000ee20000000800 */
[----:B-1----:R-:W-:-:S07]  /*5080*/  FADD.FTZ R7, R2, R29 ;  /* 0x0000001d02077221 */ /* 0x002fce0000010000 */
[----:B------:R-:W1:Y:S08]  /*5090*/  MUFU.EX2 R18, R33 ;  /* 0x0000002100127308 */ /* 0x000e700000000800 */
[----:B------:R-:W4:Y:S01]  /*50a0*/  MUFU.EX2 R20, R38 ;  /* 0x0000002600147308 */ /* 0x000f220000000800 */
[----:B------:R-:W-:Y:S02]  /*50b0*/  IMAD.MOV.U32 R85, RZ, RZ, R40 ;  /* 0x000000ffff557224 */ /* 0x000fe400078e0028 */
[----:B------:R-:W-:-:S05]  /*50c0*/  IMAD.MOV.U32 R58, RZ, RZ, R41 ;  /* 0x000000ffff3a7224 */ /* 0x000fca00078e0029 */
[----:B------:R-:W5:Y:S01]  /*50d0*/  MUFU.EX2 R17, R32 ;  /* 0x0000002000117308 */ /* 0x000f620000000800 */
[----:B--2---:R-:W-:Y:S01]  /*50e0*/  FADD.FTZ R21, R16, R28 ;  /* 0x0000001c10157221 */ /* 0x004fe20000010000 */
[----:B------:R-:W-:Y:S06]  /*50f0*/  HMMA.16816.F32 R40, R8, R22, R24 ;  /* 0x000000160828723c */ /* 0x000fec0000001818 */
[----:B------:R-:W2:Y:S01]  /*5100*/  MUFU.EX2 R19, R39 ;  /* 0x0000002700137308 */ /* 0x000ea20000000800 */
[C---:B------:R-:W-:Y:S01]  /*5110*/  FADD.FTZ R22, R0.reuse, R7 ;  /* 0x0000000700167221 */ /* 0x040fe20000010000 */
[----:B------:R-:W-:Y:S01]  /*5120*/  F2FP.PACK_AB R7, R0, R2 ;  /* 0x000000020007723e */ /* 0x000fe200000000ff */
[----:B---3--:R-:W-:-:S02]  /*5130*/  FADD.FTZ R2, R3, R21 ;  /* 0x0000001503027221 */ /* 0x008fc40000010000 */
[----:B-1----:R-:W-:Y:S02]  /*5140*/  FADD.FTZ R0, R18, R22 ;  /* 0x0000001612007221 */ /* 0x002fe40000010000 */
[----:B------:R-:W-:Y:S02]  /*5150*/  IMAD.MOV.U32 R95, RZ, RZ, R84 ;  /* 0x000000ffff5f7224 */ /* 0x000fe400078e0054 */
[----:B----4-:R-:W-:Y:S02]  /*5160*/  FADD.FTZ R2, R20, R2 ;  /* 0x0000000214027221 */ /* 0x010fe40000010000 */
[----:B------:R-:W-:Y:S02]  /*5170*/  IMAD.MOV.U32 R84, RZ, RZ, R87 ;  /* 0x000000ffff547224 */ /* 0x000fe400078e0057 */
[----:B------:R-:W-:Y:S01]  /*5180*/  IMAD.MOV.U32 R102, RZ, RZ, R128 ;  /* 0x000000ffff667224 */ /* 0x000fe200078e0080 */
[----:B------:R-:W-:Y:S01]  /*5190*/  F2FP.PACK_AB R128, R3, R16 ;  /* 0x000000100380723e */ /* 0x000fe200000000ff */
[----:B------:R-:W-:Y:S01]  /*51a0*/  IMAD.MOV.U32 R87, RZ, RZ, R59 ;  /* 0x000000ffff577224 */ /* 0x000fe200078e003b */
[----:B------:R-:W-:Y:S01]  /*51b0*/  MOV R59, R79 ;  /* 0x0000004f003b7202 */ /* 0x000fe20000000f00 */
[----:B------:R-:W-:Y:S01]  /*51c0*/  IMAD.MOV.U32 R104, RZ, RZ, R129 ;  /* 0x000000ffff687224 */ /* 0x000fe200078e0081 */
[C---:B-----5:R-:W-:Y:S01]  /*51d0*/  F2FP.PACK_AB R129, R17.reuse, R18 ;  /* 0x000000121181723e */ /* 0x060fe200000000ff */
[----:B------:R-:W-:-:S02]  /*51e0*/  FADD.FTZ R3, R17, R0 ;  /* 0x0000000011037221 */ /* 0x000fc40000010000 */
[----:B------:R-:W-:Y:S01]  /*51f0*/  IMAD.MOV.U32 R79, RZ, RZ, R130 ;  /* 0x000000ffff4f7224 */ /* 0x000fe200078e0082 */
[C---:B--2---:R-:W-:Y:S01]  /*5200*/  F2FP.PACK_AB R130, R19.reuse, R20 ;  /* 0x000000141382723e */ /* 0x044fe200000000ff */
[----:B------:R-:W-:Y:S02]  /*5210*/  FADD.FTZ R0, R19, R2 ;  /* 0x0000000213007221 */ /* 0x000fe40000010000 */
[----:B------:R-:W1:Y:S01]  /*5220*/  LDSM.16.MT88.4 R16, [R108+0x6000] ;  /* 0x006000006c10783b */ /* 0x000e620000004200 */
[----:B------:R-:W2:Y:S03]  /*5230*/  MUFU.EX2 R2, R35 ;  /* 0x0000002300027308 */ /* 0x000ea60000000800 */
[----:B------:R3:W-:Y:S01]  /*5240*/  STL [R1+0x7c], R0 ;  /* 0x00007c0001007387 */ /* 0x0007e20000100800 */
[----:B------:R-:W-:Y:S02]  /*5250*/  IMAD.MOV.U32 R94, RZ, RZ, R86 ;  /* 0x000000ffff5e7224 */ /* 0x000fe400078e0056 */
[----:B------:R-:W-:-:S02]  /*5260*/  IMAD.MOV.U32 R86, RZ, RZ, R58 ;  /* 0x000000ffff567224 */ /* 0x000fc400078e003a */
[----:B------:R-:W-:Y:S02]  /*5270*/  IMAD.MOV.U32 R58, RZ, RZ, R78 ;  /* 0x000000ffff3a7224 */ /* 0x000fe400078e004e */
[----:B------:R-:W-:Y:S02]  /*5280*/  IMAD.MOV.U32 R78, RZ, RZ, R131 ;  /* 0x000000ffff4e7224 */ /* 0x000fe400078e0083 */
[----:B--2---:R-:W-:Y:S01]  /*5290*/  FADD.FTZ R3, R2, R3 ;  /* 0x0000000302037221 */ /* 0x004fe20000010000 */
[----:B---3--:R-:W2:Y:S01]  /*52a0*/  MUFU.EX2 R0, R34 ;  /* 0x0000002200007308 */ /* 0x008ea20000000800 */
[----:B-1----:R-:W-:Y:S02]  /*52b0*/  HMMA.16816.F32 R20, R12, R16, RZ ;  /* 0x000000100c14723c */ /* 0x002fe400000018ff */
[C---:B--2---:R-:W-:Y:S01]  /*52c0*/  FADD.FTZ R3, R0.reuse, R3 ;  /* 0x0000000300037221 */ /* 0x044fe20000010000 */
[----:B------:R-:W-:Y:S01]  /*52d0*/  F2FP.PACK_AB R131, R0, R2 ;  /* 0x000000020083723e */ /* 0x000fe200000000ff */
[----:B------:R-:W-:-:S04]  /*52e0*/  IMAD.MOV.U32 R0, RZ, RZ, R108 ;  /* 0x000000ffff007224 */ /* 0x000fc800078e006c */
[----:B------:R-:W-:Y:S01]  /*52f0*/  HMMA.16816.F32 R12, R12, R18, RZ ;  /* 0x000000120c0c723c */ /* 0x000fe200000018ff */
[----:B------:R-:W1:Y:S01]  /*5300*/  LDSM.16.MT88.4 R16, [R0+0x6800] ;  /* 0x006800000010783b */ /* 0x000e620000004200 */
[----:B------:R-:W-:Y:S01]  /*5310*/  IMAD.MOV.U32 R88, RZ, RZ, R102 ;  /* 0x000000ffff587224 */ /* 0x000fe200078e0066 */
[----:B------:R-:W-:Y:S11]  /*5320*/  MOV R91, R104 ;  /* 0x00000068005b7202 */ /* 0x000ff60000000f00 */
[----:B------:R-:W-:Y:S02]  /*5330*/  @!UPT UIADD3 URZ, URZ, URZ, URZ ;  /* 0x0000003f3f3ff290 */ /* 0x000fe4000fffe03f */
[C---:B-1----:R-:W-:Y:S08]  /*5340*/  HMMA.16816.F32 R20, R8.reuse, R16, R20 ;  /* 0x000000100814723c */ /* 0x042ff00000001814 */
[----:B------:R-:W-:Y:S01]  /*5350*/  HMMA.16816.F32 R12, R8, R18, R12 ;  /* 0x00000012080c723c */ /* 0x000fe2000000180c */
[----:B------:R-:W1:Y:S07]  /*5360*/  LDSM.16.MT88.4 R8, [R248+0x1000] ;  /* 0x00100000f808783b */ /* 0x000e6e0000004200 */
[C---:B-1----:R-:W-:Y:S08]  /*5370*/  HMMA.16816.F32 R136, R4.reuse, R8, R136 ;  /* 0x000000080488723c */ /* 0x042ff00000001888 */
[----:B------:R-:W-:Y:S01]  /*5380*/  HMMA.16816.F32 R16, R4, R10, R88 ;  /* 0x0000000a0410723c */ /* 0x000fe20000001858 */
[----:B------:R-:W1:Y:S01]  /*5390*/  LDSM.16.MT88.4 R8, [R252+0x1000] ;  /* 0x00100000fc08783b */ /* 0x000e620000004200 */
[----:B------:R-:W-:-:S02]  /*53a0*/  IMAD.MOV.U32 R92, RZ, RZ, R105 ;  /* 0x000000ffff5c7224 */ /* 0x000fc400078e0069 */
[----:B------:R-:W-:-:S04]  /*53b0*/  IMAD.MOV.U32 R93, RZ, RZ, R107 ;  /* 0x000000ffff5d7224 */ /* 0x000fc800078e006b */
        /* <DEDUP_REMOVED lines=21> */
[----:B------:R2:W-:Y:S04]  /*5510*/  STL [R1+0x80], R3 ;  /* 0x0000800301007387 */ /* 0x0005e80000100800 */
[----:B------:R-:W-:Y:S01]  /*5520*/  LDSM.16.MT88.4 R164, [R0+0x1800] ;  /* 0x0018000000a4783b */ /* 0x000fe20000004200 */
[C---:B-1----:R-:W-:Y:S08]  /*5530*/  HMMA.16816.F32 R84, R4.reuse, R8, R180 ;  /* 0x000000080454723c */ /* 0x042ff000000018b4 */
[----:B------:R-:W-:Y:S01]  /*5540*/  HMMA.16816.F32 R88, R4, R10, R140 ;  /* 0x0000000a0458723c */ /* 0x000fe2000000188c */
[----:B------:R-:W1:Y:S01]  /*5550*/  LDSM.16.MT88.4 R8, [R252+0x5000] ;  /* 0x00500000fc08783b */ /* 0x000e620000004200 */
[----:B--2---:R-:W-:-:S03]  /*5560*/  IMAD.MOV.U32 R3, RZ, RZ, c[0x0][0x2c4] ;  /* 0x0000b100ff037624 */ /* 0x004fc600078e00ff */
[----:B------:R-:W-:Y:S03]  /*5570*/  LDSM.16.MT88.4 R140, [R248+0x1800] ;  /* 0x00180000f88c783b */ /* 0x000fe60000004200 */
[C---:B-1----:R-:W-:Y:S08]  /*5580*/  HMMA.16816.F32 R92, R4.reuse, R8, R156 ;  /* 0x00000008045c723c */ /* 0x042ff0000000189c */
[----:B------:R-:W-:Y:S01]  /*5590*/  HMMA.16816.F32 R96, R4, R10, R124 ;  /* 0x0000000a0460723c */ /* 0x000fe2000000187c */
[----:B------:R-:W1:Y:S01]  /*55a0*/  LDSM.16.MT88.4 R8, [R251+0x5000] ;  /* 0x00500000fb08783b */ /* 0x000e620000004200 */
[----:B------:R-:W-:-:S03]  /*55b0*/  ISETP.NE.AND P2, PT, R3, 0x1, PT ;  /* 0x000000010300780c */ /* 0x000fc60003f45270 */
[----:B------:R-:W-:Y:S03]  /*55c0*/  LDSM.16.MT88.4 R156, [R251+0x1800] ;  /* 0x00180000fb9c783b */ /* 0x000fe60000004200 */
[C---:B-1----:R-:W-:Y:S08]  /*55d0*/  HMMA.16816.F32 R100, R4.reuse, R8, R148 ;  /* 0x000000080464723c */ /* 0x042ff00000001894 */
[----:B------:R-:W-:Y:S01]  /*55e0*/  HMMA.16816.F32 R104, R4, R10, R116 ;  /* 0x0000000a0468723c */ /* 0x000fe20000001874 */
[----:B------:R-:W1:Y:S01]  /*55f0*/  LDSM.16.MT88.4 R8, [R0+0x5000] ;  /* 0x005000000008783b */ /* 0x000e620000004200 */
[----:B------:R-:W-:-:S03]  /*5600*/  @P2 IMAD.HI.U32 R2, R135, c[0x0][0x2c8], RZ ;  /* 0x0000b20087022a27 */ /* 0x000fc600078e00ff */
[----:B------:R-:W-:Y:S03]  /*5610*/  LDSM.16.MT88.4 R148, [R252+0x1800] ;  /* 0x00180000fc94783b */ /* 0x000fe60000004200 */
[C---:B-1----:R-:W-:Y:S08]  /*5620*/  HMMA.16816.F32 R108, R4.reuse, R8, R120 ;  /* 0x00000008046c723c */ /* 0x042ff00000001878 */
[C---:B------:R-:W-:Y:S01]  /*5630*/  HMMA.16816.F32 R112, R4.reuse, R10, R112 ;  /* 0x0000000a0470723c */ /* 0x040fe20000001870 */
[----:B------:R-:W1:Y:S07]  /*5640*/  LDSM.16.MT88.4 R8, [R248+0x7000] ;  /* 0x00700000f808783b */ /* 0x000e6e0000004200 */
[C---:B-1----:R-:W-:Y:S08]  /*5650*/  HMMA.16816.F32 R184, R4.reuse, R8, R184 ;  /* 0x0000000804b8723c */ /* 0x042ff000000018b8 */
[C---:B------:R-:W-:Y:S01]  /*5660*/  HMMA.16816.F32 R168, R4.reuse, R10, R168 ;  /* 0x0000000a04a8723c */ /* 0x040fe200000018a8 */
[----:B------:R-:W1:Y:S07]  /*5670*/  LDSM.16.MT88.4 R8, [R252+0x7000] ;  /* 0x00700000fc08783b */ /* 0x000e6e0000004200 */
[C---:B-1----:R-:W-:Y:S01]  /*5680*/  HMMA.16816.F32 R120, R4.reuse, R8, R80 ;  /* 0x000000080478723c */ /* 0x042fe20000001850 */
[----:B------:R-:W-:Y:S07]  /*5690*/  LDSM.16.MT88.4 R80, [R252+0x5800] ;  /* 0x00580000fc50783b */ /* 0x000fee0000004200 */
[C---:B------:R-:W-:Y:S01]  /*56a0*/  HMMA.16816.F32 R116, R4.reuse, R10, R64 ;  /* 0x0000000a0474723c */ /* 0x040fe20000001840 */
[----:B------:R-:W1:Y:S04]  /*56b0*/  LDSM.16.MT88.4 R8, [R251+0x7000] ;  /* 0x00700000fb08783b */ /* 0x000e680000004200 */
[----:B------:R-:W-:Y:S03]  /*56c0*/  LDSM.16.MT88.4 R64, [R0+0x3800] ;  /* 0x003800000040783b */ /* 0x000fe60000004200 */
[C---:B-1----:R-:W-:Y:S01]  /*56d0*/  HMMA.16816.F32 R124, R4.reuse, R10, R40 ;  /* 0x0000000a047c723c */ /* 0x042fe20000001828 */
[----:B------:R-:W1:Y:S07]  /*56e0*/  LDSM.16.MT88.4 R40, [R248+0x3800] ;  /* 0x00380000f828783b */ /* 0x000e6e0000004200 */
[----:B------:R-:W-:Y:S01]  /*56f0*/  HMMA.16816.F32 R180, R4, R8, R48 ;  /* 0x0000000804b4723c */ /* 0x000fe20000001830 */
[----:B------:R-:W2:Y:S04]  /*5700*/  LDSM.16.MT88.4 R48, [R252+0x3800] ;  /* 0x00380000fc30783b */ /* 0x000ea80000004200 */
[----:B------:R-:W-:Y:S03]  /*5710*/  LDSM.16.MT88.4 R8, [R0+0x7000] ;  /* 0x007000000008783b */ /* 0x000fe60000004200 */
[C---:B-1----:R-:W-:Y:S08]  /*5720*/  HMMA.16816.F32 R36, R128.reuse, R40, R36 ;  /* 0x000000288024723c */ /* 0x042ff00000001824 */
[C---:B------:R-:W-:Y:S08]  /*5730*/  HMMA.16816.F32 R40, R128.reuse, R42, R44 ;  /* 0x0000002a8028723c */ /* 0x040ff0000000182c */
[C---:B--2---:R-:W-:Y:S08]  /*5740*/  HMMA.16816.F32 R44, R128.reuse, R48, R52 ;  /* 0x00000030802c723c */ /* 0x044ff00000001834 */
[C---:B------:R-:W-:Y:S01]  /*5750*/  HMMA.16816.F32 R48, R128.reuse, R50, R56 ;  /* 0x000000328030723c */ /* 0x040fe20000001838 */
[----:B------:R-:W1:Y:S07]  /*5760*/  LDSM.16.MT88.4 R56, [R251+0x3800] ;  /* 0x00380000fb38783b */ /* 0x000e6e0000004200 */
        /* <DEDUP_REMOVED lines=9> */
[C---:B--2---:R-:W-:Y:S08]  /*5800*/  HMMA.16816.F32 R92, R128.reuse, R96, R108 ;  /* 0x00000060805c723c */ /* 0x044ff0000000186c */
[C---:B------:R-:W-:Y:S01]  /*5810*/  HMMA.16816.F32 R96, R128.reuse, R98, R112 ;  /* 0x000000628060723c */ /* 0x040fe20000001870 */
[----:B------:R-:W1:Y:S07]  /*5820*/  LDSM.16.MT88.4 R112, [R252+0x7800] ;  /* 0x00780000fc70783b */ /* 0x000e6e0000004200 */
[----:B------:R-:W-:Y:S01]  /*5830*/  HMMA.16816.F32 R72, R128, R74, R88 ;  /* 0x0000004a8048723c */ /* 0x000fe20000001858 */
[----:B------:R-:W2:Y:S07]  /*5840*/  LDSM.16.MT88.4 R88, [R251+0x5800] ;  /* 0x00580000fb58783b */ /* 0x000eae0000004200 */
[C---:B------:R-:W-:Y:S08]  /*5850*/  HMMA.16816.F32 R20, R4.reuse, R8, R20 ;  /* 0x000000080414723c */ /* 0x040ff00000001814 */
[----:B------:R-:W-:Y:S01]  /*5860*/  HMMA.16816.F32 R12, R4, R10, R12 ;  /* 0x0000000a040c723c */ /* 0x000fe2000000180c */
[----:B------:R3:W-:Y:S07]  /*5870*/  LDSM.16.MT88.4 R4, [R0+0x7800] ;  /* 0x007800000004783b */ /* 0x0007ee0000004200 */
[----:B-1----:R-:W-:Y:S01]  /*5880*/  HMMA.16816.F32 R108, R128, R112, R120 ;  /* 0x00000070806c723c */ /* 0x002fe20000001878 */
[----:B------:R-:W1:Y:S01]  /*5890*/  LDSM.16.MT88.4 R120, [R251+0x7800] ;  /* 0x00780000fb78783b */ /* 0x000e620000004200 */
[----:B---3--:R-:W-:-:S06]  /*58a0*/  IMAD.MOV.U32 R0, RZ, RZ, R135 ;  /* 0x000000ffff007224 */ /* 0x008fcc00078e0087 */
[----:B--2---:R-:W-:Y:S01]  /*58b0*/  HMMA.16816.F32 R84, R128, R88, R100 ;  /* 0x000000588054723c */ /* 0x004fe20000001864 */
[----:B------:R-:W-:Y:S01]  /*58c0*/  @P2 SHF.R.U32.HI R0, RZ, c[0x0][0x2cc], R2 ;  /* 0x0000b300ff002a19 */ /* 0x000fe20000011602 */
[----:B------:R-:W-:-:S06]  /*58d0*/  IMAD.MOV.U32 R2, RZ, RZ, c[0x0][0x168] ;  /* 0x00005a00ff027624 */ /* 0x000fcc00078e00ff */
[----:B------:R-:W-:Y:S01]  /*58e0*/  HMMA.16816.F32 R88, R128, R90, R104 ;  /* 0x0000005a8058723c */ /* 0x000fe20000001868 */
[----:B------:R-:W2:Y:S01]  /*58f0*/  LDSM.16.MT88.4 R104, [R248+0x7800] ;  /* 0x00780000f868783b */ /* 0x000ea20000004200 */
[----:B------:R-:W-:-:S04]  /*5900*/  IADD3 R0, R0, c[0x0][0x1d0], -R2 ;  /* 0x0000740000007a10 */ /* 0x000fc80007ffe802 */
[----:B------:R-:W-:-:S04]  /*5910*/  SHF.R.S32.HI R2, RZ, 0x1f, R0 ;  /* 0x0000001fff027819 */ /* 0x000fc80000011400 */
[----:B------:R-:W-:Y:S01]  /*5920*/  LEA.HI R0, R2, R0, RZ, 0x6 ;  /* 0x0000000002007211 */ /* 0x000fe200078f30ff */
[----:B------:R-:W-:Y:S03]  /*5930*/  HMMA.16816.F32 R112, R128, R114, R116 ;  /* 0x000000728070723c */ /* 0x000fe60000001874 */
[----:B------:R-:W-:-:S04]  /*5940*/  SHF.R.S32.HI R0, RZ, 0x6, R0 ;  /* 0x00000006ff007819 */ /* 0x000fc80000011400 */
[----:B------:R-:W-:Y:S01]  /*5950*/  IMNMX R0, RZ, R0, !PT ;  /* 0x00000000ff007217 */ /* 0x000fe20007800200 */
[C---:B-1----:R-:W-:Y:S08]  /*5960*/  HMMA.16816.F32 R116, R128.reuse, R120, R180 ;  /* 0x000000788074723c */ /* 0x042ff000000018b4 */
[C---:B------:R-:W-:Y:S08]  /*5970*/  HMMA.16816.F32 R120, R128.reuse, R122, R124 ;  /* 0x0000007a8078723c */ /* 0x040ff0000000187c */
[----:B------:R-:W-:Y:S07]  /*5980*/  HMMA.16816.F32 R124, R128, R4, R20 ;  /* 0x00000004807c723c */ /* 0x000fee0000001814 */
[----:B------:R-:W-:-:S05]  /*5990*/  IADD3 R4, R134, -0x2, RZ ;  /* 0xfffffffe86047810 */ /* 0x000fca0007ffe0ff */
[----:B------:R1:W-:Y:S04]  /*59a0*/  STL [R1+0x5c], R4 ;  /* 0x00005c0401007387 */ /* 0x0003e80000100800 */
[----:B------:R1:W-:Y:S01]  /*59b0*/  STL [R1+0x84], R0 ;  /* 0x0000840001007387 */ /* 0x0003e20000100800 */
[----:B------:R-:W-:Y:S01]  /*59c0*/  ISETP.GE.AND P0, PT, R4, R0, PT ;  /* 0x000000000400720c */ /* 0x000fe20003f06270 */
[C---:B------:R-:W-:Y:S08]  /*59d0*/  HMMA.16816.F32 R136, R128.reuse, R140, R136 ;  /* 0x0000008c8088723c */ /* 0x040ff00000001888 */
        /* <DEDUP_REMOVED lines=9> */
[----:B------:R-:W-:Y:S01]  /*5a70*/  HMMA.16816.F32 R128, R128, R6, R12 ;  /* 0x000000068080723c */ /* 0x000fe2000000180c */
[----:B------:R-:W-:Y:S01]  /*5a80*/  @!UPT UIADD3 URZ, URZ, URZ, URZ ;  /* 0x0000003f3f3ff290 */ /* 0x000fe2000fffe03f */
[----:B------:R-:W-:Y:S11]  /*5a90*/  @!P0 BRA `(.L_x_476) ;  /* 0x000043b000008947 */ /* 0x000ff60003800000 */
[----:B-1----:R-:W-:Y:S02]  /*5aa0*/  MOV R0, R4 ;  /* 0x0000000400007202 */ /* 0x002fe40000000f00 */
[----:B------:R-:W-:-:S02]  /*5ab0*/  MOV R134, R132 ;  /* 0x0000008400867202 */ /* 0x000fc40000000f00 */
[----:B------:R-:W-:Y:S01]  /*5ac0*/  MOV R3, R133 ;  /* 0x0000008500037202 */ /* 0x000fe20000000f00 */
[----:B------:R1:W-:Y:S06]  /*5ad0*/  STL [R1+0x60], R0 ;  /* 0x0000600001007387 */ /* 0x0003ec0000100800 */
.L_x_477:
[----:B------:R-:W2:Y:S01]  /*5ae0*/  LDL R2, [R1+0x60] ;  /* 0x0000600001027983 */ /* 0x000ea20000100800 */
[----:B------:R-:W-:Y:S04]  /*5af0*/  DEPBAR.LE SB0, 0x0 ;  /* 0x000080000000791a */ /* 0x000fe80000000000 */
[----:B------:R-:W3:Y:S01]  /*5b00*/  LDL.64 R16, [R1+0x70] ;  /* 0x0000700001107983 */ /* 0x000ee20000100a00 */
[----:B------:R-:W-:Y:S05]  /*5b10*/  WARPSYNC 0xffffffff ;  /* 0xffffffff00007948 */ /* 0x000fea0003800000 */
[----:B------:R-:W4:Y:S04]  /*5b20*/  LDL R13, [R1+0x78] ;  /* 0x00007800010d7983 */ /* 0x000f280000100800 */
[----:B------:R-:W-:Y:S06]  /*5b30*/  STL.64 [R1+0x138], R128 ;  /* 0x0001388001007387 */ /* 0x000fec0000100a00 */
[----:B-1----:R1:W-:Y:S04]  /*5b40*/  STL [R1+0x134], R130 ;  /* 0x0001348201007387 */ /* 0x0023e80000100800 */
[----:B------:R1:W-:Y:S04]  /*5b50*/  STL [R1+0x130], R131 ;  /* 0x0001308301007387 */ /* 0x0003e80000100800 */
[----:B------:R-:W4:Y:S04]  /*5b60*/  LDL R168, [R1+0x8] ;  /* 0x0000080001a87983 */ /* 0x000f280000100800 */
[----:B------:R-:W4:Y:S04]  /*5b70*/  LDL R180, [R1+0x44] ;  /* 0x0000440001b47983 */ /* 0x000f280000100800 */
[----:B------:R-:W4:Y:S04]  /*5b80*/  LDL R135, [R1+0x40] ;  /* 0x0000400001877983 */ /* 0x000f280000100800 */
[----:B------:R-:W-:Y:S08]  /*5b90*/  BAR.SYNC.DEFER_BLOCKING 0x0 ;  /* 0x0000000000007b1d */ /* 0x000ff00000010000 */
[----:B------:R-:W-:Y:S08]  /*5ba0*/  LDSM.16.M88.4 R24, [R249+0x1000] ;  /* 0x00100000f918783b */ /* 0x000ff00000000200 */
[----:B-1----:R-:W4:Y:S04]  /*5bb0*/  LDL R130, [R1+0x3c] ;  /* 0x00003c0001827983 */ /* 0x002f280000100800 */
[----:B------:R-:W4:Y:S01]  /*5bc0*/  LDL R131, [R1+0x58] ;  /* 0x0000580001837983 */ /* 0x000f220000100800 */
[C---:B--2---:R-:W-:Y:S11]  /*5bd0*/  ISETP.GE.AND P1, PT, R2.reuse, RZ, PT ;  /* 0x000000ff0200720c */ /* 0x044ff60003f26270 */
[----:B------:R-:W-:Y:S02]  /*5be0*/  @!UPT UIADD3 URZ, URZ, URZ, URZ ;  /* 0x0000003f3f3ff290 */ /* 0x000fe4000fffe03f */
[----:B------:R-:W-:Y:S01]  /*5bf0*/  @P1 SHF.R.S32.HI R0, RZ, 0x1f, R2 ;  /* 0x0000001fff001819 */ /* 0x000fe20000011402 */
[----:B------:R-:W-:Y:S01]  /*5c00*/  @P1 IMAD.WIDE.U32 R4, R2, c[0x0][0x208], RZ ;  /* 0x0000820002041a25 */ /* 0x000fe200078e00ff */
[----:B---3--:R-:W-:Y:S03]  /*5c10*/  @P1 IADD3 R10, P0, R16, 0x40, RZ ;  /* 0x00000040100a1810 */ /* 0x008fe60007f1e0ff */
[----:B------:R-:W-:Y:S01]  /*5c20*/  @P1 IMAD R0, R0, c[0x0][0x208], RZ ;  /* 0x0000820000001a24 */ /* 0x000fe200078e02ff */
[-C--:B----4-:R-:W-:Y:S01]  /*5c30*/  @P1 IADD3.X R9, RZ, R13.reuse, RZ, P0, !PT ;  /* 0x0000000dff091210 */ /* 0x090fe200007fe4ff */
[----:B------:R-:W-:Y:S02]  /*5c40*/  @P1 IMAD.MOV.U32 R6, RZ, RZ, c[0x0][0x20c] ;  /* 0x00008300ff061624 */ /* 0x000fe400078e00ff */
[----:B------:R-:W-:Y:S01]  /*5c50*/  @P1 IMAD R0, R2, c[0x0][0x20c], R0 ;  /* 0x0000830002001a24 */ /* 0x000fe200078e0200 */
[C---:B------:R-:W-:Y:S04]  /*5c60*/  @P1 SHF.L.U32 R2, R4.reuse, 0x6, RZ ;  /* 0x0000000604021819 */ /* 0x040fe800000006ff */
[----:B------:R-:W-:Y:S02]  /*5c70*/  @P1 IADD3 R0, R5, R0, RZ ;  /* 0x0000000005001210 */ /* 0x000fe40007ffe0ff */
[----:B------:R-:W-:Y:S01]  /*5c80*/  @P1 MOV R5, c[0x0][0x208] ;  /* 0x0000820000051a02 */ /* 0x000fe20000000f00 */
[----:B------:R-:W-:Y:S01]  /*5c90*/  LDSM.16.M88.4 R168, [R168] ;  /* 0x00000000a8a8783b */ /* 0x000fe20000000200 */
[----:B------:R-:W-:Y:S02]  /*5ca0*/  @P1 SHF.L.U64.HI R0, R4, 0x6, R0 ;  /* 0x0000000604001819 */ /* 0x000fe40000010200 */
[C---:B------:R-:W-:Y:S04]  /*5cb0*/  @P1 LEA R4, P0, R5.reuse, R2, 0x5 ;  /* 0x0000000205041211 */ /* 0x040fe800078028ff */
[----:B------:R-:W-:Y:S01]  /*5cc0*/  @P1 LEA.HI.X R5, R5, R0, R6, 0x5, P0 ;  /* 0x0000000005051211 */ /* 0x000fe200000f2c06 */
[----:B------:R-:W-:Y:S01]  /*5cd0*/  LDSM.16.M88.4 R180, [R180] ;  /* 0x00000000b4b4783b */ /* 0x000fe20000000200 */
[----:B------:R-:W-:Y:S04]  /*5ce0*/  @P1 IADD3 R6, P0, R2, R16, RZ ;  /* 0x0000001002061210 */ /* 0x000fe80007f1e0ff */
[-C--:B------:R-:W-:Y:S02]  /*5cf0*/  @P1 IADD3.X R8, R0, R13.reuse, RZ, P0, !PT ;  /* 0x0000000d00081210 */ /* 0x080fe400007fe4ff */
[----:B------:R-:W-:Y:S01]  /*5d00*/  @P1 IADD3 R7, P0, R2, R10, RZ ;  /* 0x0000000a02071210 */ /* 0x000fe20007f1e0ff */
[----:B------:R-:W-:Y:S04]  /*5d10*/  LDSM.16.M88.4 R184, [R135] ;  /* 0x0000000087b8783b */ /* 0x000fe80000000200 */
[----:B------:R-:W-:Y:S01]  /*5d20*/  @P1 IMAD.X R11, R0, 0x1, R9, P0 ;  /* 0x00000001000b1824 */ /* 0x000fe200000e0609 */
[C---:B------:R-:W-:Y:S04]  /*5d30*/  @P1 LEA R132, P0, R6.reuse, c[0x0][0x1f8], 0x1 ;  /* 0x00007e0006841a11 */ /* 0x040fe800078008ff */
[----:B------:R-:W-:Y:S02]  /*5d40*/  @P1 LEA.HI.X R133, R6, c[0x0][0x1fc], R8, 0x1, P0 ;  /* 0x00007f0006851a11 */ /* 0x000fe400000f0c08 */
[C---:B------:R-:W-:Y:S04]  /*5d50*/  @P1 LEA R28, P0, R7.reuse, c[0x0][0x1f8], 0x1 ;  /* 0x00007e00071c1a11 */ /* 0x040fe800078008ff */
[----:B------:R-:W-:Y:S02]  /*5d60*/  @P1 LEA.HI.X R29, R7, c[0x0][0x1fc], R11, 0x1, P0 ;  /* 0x00007f00071d1a11 */ /* 0x000fe400000f0c0b */
[----:B------:R-:W-:Y:S04]  /*5d70*/  @P1 IADD3 R8, P0, R16, 0x80, RZ ;  /* 0x0000008010081810 */ /* 0x000fe80007f1e0ff */
[----:B------:R-:W-:Y:S02]  /*5d80*/  @P1 IADD3.X R7, RZ, R13, RZ, P0, !PT ;  /* 0x0000000dff071210 */ /* 0x000fe400007fe4ff */
[----:B------:R-:W-:Y:S04]  /*5d90*/  @P1 IADD3 R6, P0, R2, R8, RZ ;  /* 0x0000000802061210 */ /* 0x000fe80007f1e0ff */
[----:B------:R-:W-:Y:S01]  /*5da0*/  @P1 IADD3.X R11, R0, R7, RZ, P0, !PT ;  /* 0x00000007000b1210 */ /* 0x000fe200007fe4ff */
[----:B------:R1:W-:Y:S01]  /*5db0*/  LDSM.16.M88.4 R188, [R130] ;  /* 0x0000000082bc783b */ /* 0x0003e20000000200 */
[C---:B------:R-:W-:Y:S04]  /*5dc0*/  @P1 LEA R14, P0, R6.reuse, c[0x0][0x1f8], 0x1 ;  /* 0x00007e00060e1a11 */ /* 0x040fe800078008ff */
[----:B------:R-:W-:Y:S02]  /*5dd0*/  @P1 LEA.HI.X R15, R6, c[0x0][0x1fc], R11, 0x1, P0 ;  /* 0x00007f00060f1a11 */ /* 0x000fe400000f0c0b */
[----:B------:R-:W-:Y:S04]  /*5de0*/  @P1 IADD3 R6, P0, R16, 0xc0, RZ ;  /* 0x000000c010061810 */ /* 0x000fe80007f1e0ff */
[----:B------:R-:W-:Y:S02]  /*5df0*/  @P1 IADD3.X R12, RZ, R13, RZ, P0, !PT ;  /* 0x0000000dff0c1210 */ /* 0x000fe400007fe4ff */
[----:B------:R-:W-:Y:S05]  /*5e00*/  @P1 IADD3 R2, P0, R2, R6, RZ ;  /* 0x0000000602021210 */ /* 0x000fea0007f1e0ff */
[----:B------:R-:W-:Y:S01]  /*5e10*/  @P1 IMAD.X R0, R0, 0x1, R12, P0 ;  /* 0x0000000100001824 */ /* 0x000fe200000e060c */
[C---:B------:R-:W-:Y:S04]  /*5e20*/  @P1 LEA R22, P0, R2.reuse, c[0x0][0x1f8], 0x1 ;  /* 0x00007e0002161a11 */ /* 0x040fe800078008ff */
[----:B------:R-:W-:Y:S01]  /*5e30*/  @P1 LEA.HI.X R23, R2, c[0x0][0x1fc], R0, 0x1, P0 ;  /* 0x00007f0002171a11 */ /* 0x000fe200000f0c00 */
[----:B-1----:R-:W2:Y:S01]  /*5e40*/  LDL R130, [R1+0x38] ;  /* 0x0000380001827983 */ /* 0x002ea20000100800 */
[C---:B------:R-:W-:Y:S04]  /*5e50*/  @P1 IADD3 R2, P0, R4.reuse, R10, RZ ;  /* 0x0000000a04021210 */ /* 0x040fe80007f1e0ff */
[C---:B------:R-:W-:Y:S02]  /*5e60*/  @P1 IADD3.X R21, R5.reuse, R9, RZ, P0, !PT ;  /* 0x0000000905151210 */ /* 0x040fe400007fe4ff */
[C---:B------:R-:W-:Y:S02]  /*5e70*/  @P1 IADD3 R0, P0, R4.reuse, R8, RZ ;  /* 0x0000000804001210 */ /* 0x040fe40007f1e0ff */
[----:B------:R-:W1:Y:S02]  /*5e80*/  LDSM.16.M88.4 R8, [R249] ;  /* 0x00000000f908783b */ /* 0x000e640000000200 */
[C---:B------:R-:W-:Y:S02]  /*5e90*/  @P1 IADD3.X R7, R5.reuse, R7, RZ, P0, !PT ;  /* 0x0000000705071210 */ /* 0x040fe400007fe4ff */
[C---:B------:R-:W-:Y:S04]  /*5ea0*/  @P1 IADD3 R6, P0, R4.reuse, R6, RZ ;  /* 0x0000000604061210 */ /* 0x040fe80007f1e0ff */
[C---:B------:R-:W-:Y:S02]  /*5eb0*/  @P1 IADD3.X R32, R5.reuse, R12, RZ, P0, !PT ;  /* 0x0000000c05201210 */ /* 0x040fe400007fe4ff */
[----:B------:R-:W-:Y:S02]  /*5ec0*/  @P1 IADD3 R4, P0, R4, R16, RZ ;  /* 0x0000001004041210 */ /* 0x000fe40007f1e0ff */
[----:B------:R-:W3:Y:S03]  /*5ed0*/  LDSM.16.M88.4 R16, [R249+0x800] ;  /* 0x00080000f910783b */ /* 0x000ee60000000200 */
[----:B------:R-:W-:Y:S01]  /*5ee0*/  @P1 IMAD.X R5, R5, 0x1, R13, P0 ;  /* 0x0000000105051824 */ /* 0x000fe200000e060d */
[C---:B------:R-:W-:Y:S04]  /*5ef0*/  @P1 LEA R12, P0, R4.reuse, c[0x0][0x1f8], 0x1 ;  /* 0x00007e00040c1a11 */ /* 0x040fe800078008ff */
[----:B------:R-:W-:Y:S02]  /*5f00*/  @P1 LEA.HI.X R13, R4, c[0x0][0x1fc], R5, 0x1, P0 ;  /* 0x00007f00040d1a11 */ /* 0x000fe400000f0c05 */
[C---:B------:R-:W-:Y:S04]  /*5f10*/  @P1 LEA R20, P0, R2.reuse, c[0x0][0x1f8], 0x1 ;  /* 0x00007e0002141a11 */ /* 0x040fe800078008ff */
[----:B------:R-:W-:Y:S02]  /*5f20*/  @P1 LEA.HI.X R21, R2, c[0x0][0x1fc], R21, 0x1, P0 ;  /* 0x00007f0002151a11 */ /* 0x000fe400000f0c15 */
[C---:B------:R-:W-:Y:S01]  /*5f30*/  @P1 LEA R30, P0, R0.reuse, c[0x0][0x1f8], 0x1 ;  /* 0x00007e00001e1a11 */ /* 0x040fe200078008ff */
[----:B------:R-:W4:Y:S03]  /*5f40*/  LDL R2, [R1+0x2c] ;  /* 0x00002c0001027983 */ /* 0x000f260000100800 */
[----:B------:R-:W-:Y:S02]  /*5f50*/  @P1 LEA.HI.X R31, R0, c[0x0][0x1fc], R7, 0x1, P0 ;  /* 0x00007f00001f1a11 */ /* 0x000fe400000f0c07 */
[----:B------:R-:W2:Y:S01]  /*5f60*/  LDL R0, [R1] ;  /* 0x0000000001007983 */ /* 0x000ea20000100800 */
[C---:B------:R-:W-:Y:S04]  /*5f70*/  @P1 LEA R128, P0, R6.reuse, c[0x0][0x1f8], 0x1 ;  /* 0x00007e0006801a11 */ /* 0x040fe800078008ff */
[----:B------:R-:W-:Y:S02]  /*5f80*/  @P1 LEA.HI.X R129, R6, c[0x0][0x1fc], R32, 0x1, P0 ;  /* 0x00007f0006811a11 */ /* 0x000fe400000f0c20 */
[C---:B-1---5:R-:W-:Y:S01]  /*5f90*/  HMMA.16816.F32 R4, R172.reuse, R8, RZ ;  /* 0x00000008ac04723c */ /* 0x062fe200000018ff */
[----:B------:R-:W1:Y:S07]  /*5fa0*/  LDSM.16.M88.4 R32, [R249+0x1800] ;  /* 0x00180000f920783b */ /* 0x000e6e0000000200 */
[C---:B------:R-:W-:Y:S01]  /*5fb0*/  HMMA.16816.F32 R8, R172.reuse, R10, RZ ;  /* 0x0000000aac08723c */ /* 0x040fe200000018ff */
[----:B------:R-:W-:Y:S01]  /*5fc0*/  @!PT LDS RZ, [RZ] ;  /* 0x00000000fffff984 */ /* 0x000fe20000000800 */
[----:B------:R-:W-:Y:S01]  /*5fd0*/  @!PT LDS RZ, [RZ] ;  /* 0x00000000fffff984 */ /* 0x000fe20000000800 */
[----:B------:R-:W-:Y:S01]  /*5fe0*/  @!PT LDS RZ, [RZ] ;  /* 0x00000000fffff984 */ /* 0x000fe20000000800 */
[----:B------:R1:W-:Y:S08]  /*5ff0*/  @P1 LDGSTS.E.BYPASS.LTC128B.128 [R131+0x100], [R132.64], !P6 ;  /* 0x0010000084831fae */ /* 0x0003f0000f101d46 */
[----:B------:R1:W-:Y:S08]  /*6000*/  @P1 LDGSTS.E.BYPASS.LTC128B.128 [R131+0x2100], [R28.64], !P5 ;  /* 0x021000001c831fae */ /* 0x0003f0000e901d46 */
[----:B------:R3:W-:Y:S08]  /*6010*/  @P1 LDGSTS.E.BYPASS.LTC128B.128 [R131+0x4100], [R14.64], !P4 ;  /* 0x041000000e831fae */ /* 0x0007f0000e101d46 */
[----:B------:R1:W-:Y:S08]  /*6020*/  @P1 LDGSTS.E.BYPASS.LTC128B.128 [R131+0x6100], [R22.64], !P3 ;  /* 0x0610000016831fae */ /* 0x0003f0000d901d46 */
[----:B------:R3:W-:Y:S08]  /*6030*/  @P1 LDGSTS.E.BYPASS.LTC128B.128 [R131+0x1100], [R12.64], !P6 ;  /* 0x011000000c831fae */ /* 0x0007f0000f101d46 */
[----:B------:R1:W-:Y:S08]  /*6040*/  @P1 LDGSTS.E.BYPASS.LTC128B.128 [R131+0x3100], [R20.64], !P5 ;  /* 0x0310000014831fae */ /* 0x0003f0000e901d46 */
[----:B------:R1:W-:Y:S08]  /*6050*/  @P1 LDGSTS.E.BYPASS.LTC128B.128 [R131+0x5100], [R30.64], !P4 ;  /* 0x051000001e831fae */ /* 0x0003f0000e101d46 */
[----:B------:R1:W-:Y:S01]  /*6060*/  @P1 LDGSTS.E.BYPASS.LTC128B.128 [R131+0x7100], [R128.64], !P3 ;  /* 0x0710000080831fae */ /* 0x0003e2000d901d46 */
[C---:B---3--:R-:W-:Y:S07]  /*6070*/  HMMA.16816.F32 R12, R172.reuse, R16, RZ ;  /* 0x00000010ac0c723c */ /* 0x048fee00000018ff */
[----:B------:R-:W0:Y:S01]  /*6080*/  LDGDEPBAR ;  /* 0x00000000000079af */ /* 0x000e220000000000 */
[C---:B------:R-:W-:Y:S08]  /*6090*/  HMMA.16816.F32 R16, R172.reuse, R18, RZ ;  /* 0x00000012ac10723c */ /* 0x040ff000000018ff */
[C---:B-1----:R-:W-:Y:S08]  /*60a0*/  HMMA.16816.F32 R20, R172.reuse, R24, RZ ;  /* 0x00000018ac14723c */ /* 0x042ff000000018ff */
[C---:B------:R-:W-:Y:S01]  /*60b0*/  HMMA.16816.F32 R24, R172.reuse, R26, RZ ;  /* 0x0000001aac18723c */ /* 0x040fe200000018ff */
[----:B------:R-:W3:Y:S04]  /*60c0*/  LDL R129, [R1+0x34] ;  /* 0x0000340001817983 */ /* 0x000ee80000100800 */
[----:B------:R-:W3:Y:S03]  /*60d0*/  LDL R128, [R1+0x30] ;  /* 0x0000300001807983 */ /* 0x000ee60000100800 */
[C---:B------:R-:W-:Y:S01]  /*60e0*/  HMMA.16816.F32 R28, R172.reuse, R32, RZ ;  /* 0x00000020ac1c723c */ /* 0x040fe200000018ff */
[----:B------:R-:W-:Y:S04]  /*60f0*/  STL [R1+0x100], R172 ;  /* 0x000100ac01007387 */ /* 0x000fe80000100800 */
[----:B------:R-:W-:Y:S03]  /*6100*/  STL [R1+0xfc], R173 ;  /* 0x0000fcad01007387 */ /* 0x000fe60000100800 */
[----:B------:R-:W-:Y:S01]  /*6110*/  HMMA.16816.F32 R32, R172, R34, RZ ;  /* 0x00000022ac20723c */ /* 0x000fe200000018ff */
[----:B------:R-:W-:Y:S04]  /*6120*/  STL [R1+0xf8], R174 ;  /* 0x0000f8ae01007387 */ /* 0x000fe80000100800 */
[----:B------:R-:W-:Y:S03]  /*6130*/  STL [R1+0xf4], R175 ;  /* 0x0000f4af01007387 */ /* 0x000fe60000100800 */
[C---:B------:R-:W-:Y:S01]  /*6140*/  HMMA.16816.F32 R4, R176.reuse, R168, R4 ;  /* 0x000000a8b004723c */ /* 0x040fe20000001804 */
[----:B------:R-:W-:Y:S04]  /*6150*/  STL [R1+0x110], R176 ;  /* 0x000110b001007387 */ /* 0x000fe80000100800 */
[----:B------:R-:W-:Y:S03]  /*6160*/  STL [R1+0x10c], R177 ;  /* 0x00010cb101007387 */ /* 0x000fe60000100800 */
[C---:B------:R-:W-:Y:S01]  /*6170*/  HMMA.16816.F32 R8, R176.reuse, R170, R8 ;  /* 0x000000aab008723c */ /* 0x040fe20000001808 */
[----:B------:R1:W-:Y:S04]  /*6180*/  STL [R1+0x108], R178 ;  /* 0x000108b201007387 */ /* 0x0003e80000100800 */
[----:B------:R-:W-:Y:S03]  /*6190*/  STL [R1+0x104], R179 ;  /* 0x000104b301007387 */ /* 0x000fe60000100800 */
[C---:B------:R-:W-:Y:S01]  /*61a0*/  HMMA.16816.F32 R12, R176.reuse, R180, R12 ;  /* 0x000000b4b00c723c */ /* 0x040fe2000000180c */
[----:B------:R-:W-:Y:S04]  /*61b0*/  STL [R1+0x120], R192 ;  /* 0x000120c001007387 */ /* 0x000fe80000100800 */
        /* <DEDUP_REMOVED lines=8> */
[----:B------:R-:W-:Y:S07]  /*6240*/  STL [R1+0x124], R199 ;  /* 0x000124c701007387 */ /* 0x000fee0000100800 */
[C---:B------:R-:W-:Y:S08]  /*6250*/  HMMA.16816.F32 R28, R176.reuse, R188, R28 ;  /* 0x000000bcb01c723c */ /* 0x040ff0000000181c */
[----:B------:R-:W-:Y:S07]  /*6260*/  HMMA.16816.F32 R32, R176, R190, R32 ;  /* 0x000000beb020723c */ /* 0x000fee0000001820 */
[----:B-1----:R-:W-:Y:S04]  /*6270*/  MOV R178, c[0x0][0x2c4] ;  /* 0x0000b10000b27a02 */ /* 0x002fe80000000f00 */
[----:B------:R-:W-:Y:S01]  /*6280*/  ISETP.NE.AND P2, PT, R178, 0x1, PT ;  /* 0x00000001b200780c */ /* 0x000fe20003f45270 */
[----:B--2---:R-:W1:Y:S08]  /*6290*/  LDSM.16.M88.4 R168, [R0] ;  /* 0x0000000000a8783b */ /* 0x004e700000000200 */
[----:B------:R-:W2:Y:S08]  /*62a0*/  LDSM.16.M88.4 R180, [R0+0x800] ;  /* 0x0008000000b4783b */ /* 0x000eb00000000200 */
[----:B------:R-:W-:Y:S01]  /*62b0*/  LDSM.16.M88.4 R184, [R0+0x1800] ;  /* 0x0018000000b8783b */ /* 0x000fe20000000200 */
[C---:B-1----:R-:W-:Y:S08]  /*62c0*/  HMMA.16816.F32 R4, R192.reuse, R168, R4 ;  /* 0x000000a8c004723c */ /* 0x042ff00000001804 */
[C---:B------:R-:W-:Y:S01]  /*62d0*/  HMMA.16816.F32 R8, R192.reuse, R170, R8 ;  /* 0x000000aac008723c */ /* 0x040fe20000001808 */
[----:B------:R-:W1:Y:S07]  /*62e0*/  LDSM.16.M88.4 R168, [R0+0x1000] ;  /* 0x0010000000a8783b */ /* 0x000e6e0000000200 */
[C---:B--2---:R-:W-:Y:S08]  /*62f0*/  HMMA.16816.F32 R12, R192.reuse, R180, R12 ;  /* 0x000000b4c00c723c */ /* 0x044ff0000000180c */
[C---:B------:R-:W-:Y:S01]  /*6300*/  HMMA.16816.F32 R16, R192.reuse, R182, R16 ;  /* 0x000000b6c010723c */ /* 0x040fe20000001810 */
[----:B------:R-:W2:Y:S07]  /*6310*/  LDSM.16.M88.4 R180, [R250] ;  /* 0x00000000fab4783b */ /* 0x000eae0000000200 */
[C---:B-1----:R-:W-:Y:S08]  /*6320*/  HMMA.16816.F32 R20, R192.reuse, R168, R20 ;  /* 0x000000a8c014723c */ /* 0x042ff00000001814 */
[C---:B------:R-:W-:Y:S01]  /*6330*/  HMMA.16816.F32 R24, R192.reuse, R170, R24 ;  /* 0x000000aac018723c */ /* 0x040fe20000001818 */
[----:B------:R-:W1:Y:S07]  /*6340*/  LDSM.16.M88.4 R168, [R250+0x800] ;  /* 0x00080000faa8783b */ /* 0x000e6e0000000200 */
[C---:B------:R-:W-:Y:S08]  /*6350*/  HMMA.16816.F32 R28, R192.reuse, R184, R28 ;  /* 0x000000b8c01c723c */ /* 0x040ff0000000181c */
[----:B------:R-:W-:Y:S01]  /*6360*/  HMMA.16816.F32 R32, R192, R186, R32 ;  /* 0x000000bac020723c */ /* 0x000fe20000001820 */
[----:B------:R-:W3:Y:S07]  /*6370*/  LDSM.16.M88.4 R184, [R250+0x1000] ;  /* 0x00100000fab8783b */ /* 0x000eee0000000200 */
[C---:B--2---:R-:W-:Y:S08]  /*6380*/  HMMA.16816.F32 R4, R196.reuse, R180, R4 ;  /* 0x000000b4c404723c */ /* 0x044ff00000001804 */
[C---:B------:R-:W-:Y:S01]  /*6390*/  HMMA.16816.F32 R8, R196.reuse, R182, R8 ;  /* 0x000000b6c408723c */ /* 0x040fe20000001808 */
[----:B------:R-:W2:Y:S07]  /*63a0*/  LDSM.16.M88.4 R180, [R250+0x1800] ;  /* 0x00180000fab4783b */ /* 0x000eae0000000200 */
[C---:B-1----:R-:W-:Y:S08]  /*63b0*/  HMMA.16816.F32 R12, R196.reuse, R168, R12 ;  /* 0x000000a8c40c723c */ /* 0x042ff0000000180c */
[C---:B------:R-:W-:Y:S01]  /*63c0*/  HMMA.16816.F32 R16, R196.reuse, R170, R16 ;  /* 0x000000aac410723c */ /* 0x040fe20000001810 */
[----:B------:R-:W1:Y:S07]  /*63d0*/  LDSM.16.M88.4 R168, [R249+0x2000] ;  /* 0x00200000f9a8783b */ /* 0x000e6e0000000200 */
[C---:B---3--:R-:W-:Y:S08]  /*63e0*/  HMMA.16816.F32 R20, R196.reuse, R184, R20 ;  /* 0x000000b8c414723c */ /* 0x048ff00000001814 */
[C---:B------:R-:W-:Y:S01]  /*63f0*/  HMMA.16816.F32 R24, R196.reuse, R186, R24 ;  /* 0x000000bac418723c */ /* 0x040fe20000001818 */
[----:B------:R-:W3:Y:S07]  /*6400*/  LDSM.16.M88.4 R184, [R249+0x2800] ;  /* 0x00280000f9b8783b */ /* 0x000eee0000000200 */
[C---:B--2---:R-:W-:Y:S08]  /*6410*/  HMMA.16816.F32 R28, R196.reuse, R180, R28 ;  /* 0x000000b4c41c723c */ /* 0x044ff0000000181c */
[----:B------:R-:W-:Y:S01]  /*6420*/  HMMA.16816.F32 R32, R196, R182, R32 ;  /* 0x000000b6c420723c */ /* 0x000fe20000001820 */
[----:B------:R-:W2:Y:S07]  /*6430*/  LDSM.16.M88.4 R180, [R249+0x3000] ;  /* 0x00300000f9b4783b */ /* 0x000eae0000000200 */
[C---:B-1----:R-:W-:Y:S08]  /*6440*/  HMMA.16816.F32 R4, R200.reuse, R168, R4 ;  /* 0x000000a8c804723c */ /* 0x042ff00000001804 */
[C---:B------:R-:W-:Y:S01]  /*6450*/  HMMA.16816.F32 R8, R200.reuse, R170, R8 ;  /* 0x000000aac808723c */ /* 0x040fe20000001808 */
[----:B------:R-:W1:Y:S07]  /*6460*/  LDSM.16.M88.4 R168, [R249+0x3800] ;  /* 0x00380000f9a8783b */ /* 0x000e6e0000000200 */
[C---:B---3--:R-:W-:Y:S08]  /*6470*/  HMMA.16816.F32 R12, R200.reuse, R184, R12 ;  /* 0x000000b8c80c723c */ /* 0x048ff0000000180c */
[C---:B------:R-:W-:Y:S01]  /*6480*/  HMMA.16816.F32 R16, R200.reuse, R186, R16 ;  /* 0x000000bac810723c */ /* 0x040fe20000001810 */
[----:B------:R3:W4:Y:S07]  /*6490*/  LDSM.16.M88.4 R184, [R130] ;  /* 0x0000000082b8783b */ /* 0x00072e0000000200 */
[C---:B--2---:R-:W-:Y:S08]  /*64a0*/  HMMA.16816.F32 R20, R200.reuse, R180, R20 ;  /* 0x000000b4c814723c */ /* 0x044ff00000001814 */
[C---:B------:R-:W-:Y:S01]  /*64b0*/  HMMA.16816.F32 R24, R200.reuse, R182, R24 ;  /* 0x000000b6c818723c */ /* 0x040fe20000001818 */
[----:B------:R2:W2:Y:S07]  /*64c0*/  LDSM.16.M88.4 R180, [R129] ;  /* 0x0000000081b4783b */ /* 0x0004ae0000000200 */
[C---:B-1----:R-:W-:Y:S01]  /*64d0*/  HMMA.16816.F32 R28, R200.reuse, R168, R28 ;  /* 0x000000a8c81c723c */ /* 0x042fe2000000181c */
[----:B---3--:R-:W3:Y:S07]  /*64e0*/  LDL R130, [R1+0x28] ;  /* 0x0000280001827983 */ /* 0x008eee0000100800 */
[----:B------:R-:W-:Y:S01]  /*64f0*/  HMMA.16816.F32 R32, R200, R170, R32 ;  /* 0x000000aac820723c */ /* 0x000fe20000001820 */
[----:B------:R1:W1:Y:S07]  /*6500*/  LDSM.16.M88.4 R168, [R128] ;  /* 0x0000000080a8783b */ /* 0x00026e0000000200 */
[C---:B----4-:R-:W-:Y:S01]  /*6510*/  HMMA.16816.F32 R4, R204.reuse, R184, R4 ;  /* 0x000000b8cc04723c */ /* 0x050fe20000001804 */
[----:B--2---:R-:W2:Y:S07]  /*6520*/  LDL R129, [R1+0x24] ;  /* 0x0000240001817983 */ /* 0x004eae0000100800 */
[C---:B------:R-:W-:Y:S01]  /*6530*/  HMMA.16816.F32 R8, R204.reuse, R186, R8 ;  /* 0x000000bacc08723c */ /* 0x040fe20000001808 */
[----:B------:R4:W4:Y:S07]  /*6540*/  LDSM.16.M88.4 R184, [R2] ;  /* 0x0000000002b8783b */ /* 0x00092e0000000200 */
[C---:B------:R-:W-:Y:S01]  /*6550*/  HMMA.16816.F32 R12, R204.reuse, R180, R12 ;  /* 0x000000b4cc0c723c */ /* 0x040fe2000000180c */
[----:B-1----:R-:W2:Y:S07]  /*6560*/  LDL R128, [R1+0x20] ;  /* 0x0000200001807983 */ /* 0x002eae0000100800 */
[C---:B------:R-:W-:Y:S01]  /*6570*/  HMMA.16816.F32 R16, R204.reuse, R182, R16 ;  /* 0x000000b6cc10723c */ /* 0x040fe20000001810 */
[----:B------:R-:W1:Y:S07]  /*6580*/  LDSM.16.M88.4 R180, [R0+0x2000] ;  /* 0x0020000000b4783b */ /* 0x000e6e0000000200 */
[C---:B------:R-:W-:Y:S01]  /*6590*/  HMMA.16816.F32 R20, R204.reuse, R168, R20 ;  /* 0x000000a8cc14723c */ /* 0x040fe20000001814 */
[----:B----4-:R-:W2:Y:S07]  /*65a0*/  LDL R2, [R1+0x1c] ;  /* 0x00001c0001027983 */ /* 0x010eae0000100800 */
        /* <DEDUP_REMOVED lines=33> */
[C---:B------:R-:W-:Y:S08]  /*67c0*/  HMMA.16816.F32 R16, R216.reuse, R182, R16 ;  /* 0x000000b6d810723c */ /* 0x040ff00000001810 */
[C---:B------:R-:W-:Y:S08]  /*67d0*/  HMMA.16816.F32 R20, R216.reuse, R168, R20 ;  /* 0x000000a8d814723c */ /* 0x040ff00000001814 */
[C---:B------:R-:W-:Y:S08]  /*67e0*/  HMMA.16816.F32 R24, R216.reuse, R170, R24 ;  /* 0x000000aad818723c */ /* 0x040ff00000001818 */
[C---:B------:R-:W-:Y:S08]  /*67f0*/  HMMA.16816.F32 R28, R216.reuse, R184, R28 ;  /* 0x000000b8d81c723c */ /* 0x040ff0000000181c */
[----:B------:R-:W-:Y:S01]  /*6800*/  HMMA.16816.F32 R32, R216, R186, R32 ;  /* 0x000000bad820723c */ /* 0x000fe20000001820 */
[----:B---3--:R1:W3:Y:S08]  /*6810*/  LDSM.16.M88.4 R180, [R130] ;  /* 0x0000000082b4783b */ /* 0x0082f00000000200 */
[----:B--2---:R2:W2:Y:S08]  /*6820*/  LDSM.16.M88.4 R168, [R129] ;  /* 0x0000000081a8783b */ /* 0x0044b00000000200 */
[----:B-1----:R-:W4:Y:S04]  /*6830*/  LDL R130, [R1+0x18] ;  /* 0x0000180001827983 */ /* 0x002f280000100800 */
[----:B------:R1:W1:Y:S01]  /*6840*/  LDSM.16.M88.4 R184, [R128] ;  /* 0x0000000080b8783b */ /* 0x0002620000000200 */
[C---:B---3--:R-:W-:Y:S07]  /*6850*/  HMMA.16816.F32 R4, R220.reuse, R180, R4 ;  /* 0x000000b4dc04723c */ /* 0x048fee0000001804 */
[----:B--2---:R-:W2:Y:S01]  /*6860*/  LDL R129, [R1+0x14] ;  /* 0x0000140001817983 */ /* 0x004ea20000100800 */
[C---:B------:R-:W-:Y:S03]  /*6870*/  HMMA.16816.F32 R8, R220.reuse, R182, R8 ;  /* 0x000000b6dc08723c */ /* 0x040fe60000001808 */
[----:B------:R3:W3:Y:S05]  /*6880*/  LDSM.16.M88.4 R180, [R2] ;  /* 0x0000000002b4783b */ /* 0x0006ea0000000200 */
[C---:B------:R-:W-:Y:S03]  /*6890*/  HMMA.16816.F32 R12, R220.reuse, R168, R12 ;  /* 0x000000a8dc0c723c */ /* 0x040fe6000000180c */
[----:B-1----:R-:W2:Y:S05]  /*68a0*/  LDL R128, [R1+0x10] ;  /* 0x0000100001807983 */ /* 0x002eaa0000100800 */
[C---:B------:R-:W-:Y:S01]  /*68b0*/  HMMA.16816.F32 R16, R220.reuse, R170, R16 ;  /* 0x000000aadc10723c */ /* 0x040fe20000001810 */
[----:B------:R-:W1:Y:S07]  /*68c0*/  LDSM.16.M88.4 R168, [R0+0x4000] ;  /* 0x0040000000a8783b */ /* 0x000e6e0000000200 */
[C---:B------:R-:W-:Y:S01]  /*68d0*/  HMMA.16816.F32 R20, R220.reuse, R184, R20 ;  /* 0x000000b8dc14723c */ /* 0x040fe20000001814 */
[----:B---3--:R-:W2:Y:S04]  /*68e0*/  LDL R2, [R1+0xc] ;  /* 0x00000c0001027983 */ /* 0x008ea80000100800 */
[----:B------:R-:W2:Y:S03]  /*68f0*/  LDL.LU R174, [R1+0x60] ;  /* 0x0000600001ae7983 */ /* 0x000ea60000300800 */
[C---:B------:R-:W-:Y:S01]  /*6900*/  HMMA.16816.F32 R24, R220.reuse, R186, R24 ;  /* 0x000000badc18723c */ /* 0x040fe20000001818 */
[----:B------:R-:W1:Y:S07]  /*6910*/  LDSM.16.M88.4 R184, [R0+0x4800] ;  /* 0x0048000000b8783b */ /* 0x000e6e0000000200 */
[C---:B------:R-:W-:Y:S01]  /*6920*/  HMMA.16816.F32 R28, R220.reuse, R180, R28 ;  /* 0x000000b4dc1c723c */ /* 0x040fe2000000181c */
[----:B------:R-:W2:Y:S04]  /*6930*/  LDL R188, [R1+0xa0] ;  /* 0x0000a00001bc7983 */ /* 0x000ea80000100800 */
[----:B------:R-:W2:Y:S03]  /*6940*/  LDL R179, [R1+0xac] ;  /* 0x0000ac0001b37983 */ /* 0x000ea60000100800 */
[----:B------:R-:W-:Y:S01]  /*6950*/  HMMA.16816.F32 R32, R220, R182, R32 ;  /* 0x000000b6dc20723c */ /* 0x000fe20000001820 */
[----:B------:R-:W1:Y:S07]  /*6960*/  LDSM.16.M88.4 R180, [R0+0x5000] ;  /* 0x0050000000b4783b */ /* 0x000e6e0000000200 */
[C---:B-1----:R-:W-:Y:S01]  /*6970*/  HMMA.16816.F32 R4, R224.reuse, R168, R4 ;  /* 0x000000a8e004723c */ /* 0x042fe20000001804 */
[----:B------:R-:W2:Y:S07]  /*6980*/  LDL R177, [R1+0xb0] ;  /* 0x0000b00001b17983 */ /* 0x000eae0000100800 */
        /* <DEDUP_REMOVED lines=32> */
[----:B----4-:R1:W4:Y:S08]  /*6b90*/  LDSM.16.M88.4 R168, [R130] ;  /* 0x0000000082a8783b */ /* 0x0103300000000200 */
[----:B--2---:R-:W2:Y:S08]  /*6ba0*/  LDSM.16.M88.4 R184, [R129] ;  /* 0x0000000081b8783b */ /* 0x004eb00000000200 */
[----:B-1----:R-:W3:Y:S04]  /*6bb0*/  LDL R130, [R1+0x64] ;  /* 0x0000640001827983 */ /* 0x002ee80000100800 */
[----:B------:R1:W2:Y:S01]  /*6bc0*/  LDSM.16.M88.4 R180, [R128] ;  /* 0x0000000080b4783b */ /* 0x0002a20000000200 */
[C---:B----4-:R-:W-:Y:S08]  /*6bd0*/  HMMA.16816.F32 R4, R236.reuse, R168, R4 ;  /* 0x000000a8ec04723c */ /* 0x050ff00000001804 */
[C---:B------:R-:W-:Y:S01]  /*6be0*/  HMMA.16816.F32 R8, R236.reuse, R170, R8 ;  /* 0x000000aaec08723c */ /* 0x040fe20000001808 */
[----:B--2---:R-:W2:Y:S03]  /*6bf0*/  LDSM.16.M88.4 R168, [R2] ;  /* 0x0000000002a8783b */ /* 0x004ea60000000200 */
[C---:B------:R-:W-:Y:S02]  /*6c00*/  IADD3 R175, R174.reuse, -0x1, RZ ;  /* 0xffffffffaeaf7810 */ /* 0x040fe40007ffe0ff */
[----:B------:R-:W-:Y:S02]  /*6c10*/  ISETP.GE.AND P1, PT, R174, 0x1, PT ;  /* 0x00000001ae00780c */ /* 0x000fe40003f26270 */
[C---:B------:R-:W-:Y:S01]  /*6c20*/  HMMA.16816.F32 R12, R236.reuse, R184, R12 ;  /* 0x000000b8ec0c723c */ /* 0x040fe2000000180c */
[----:B-1----:R-:W4:Y:S07]  /*6c30*/  LDL.64 R128, [R1+0x68] ;  /* 0x0000680001807983 */ /* 0x002f2e0000100a00 */
[C---:B------:R-:W-:Y:S01]  /*6c40*/  HMMA.16816.F32 R16, R236.reuse, R186, R16 ;  /* 0x000000baec10723c */ /* 0x040fe20000001810 */
[----:B------:R-:W1:Y:S07]  /*6c50*/  LDSM.16.M88.4 R184, [R0+0x6000] ;  /* 0x0060000000b8783b */ /* 0x000e6e0000000200 */
[C---:B------:R-:W-:Y:S08]  /*6c60*/  HMMA.16816.F32 R20, R236.reuse, R180, R20 ;  /* 0x000000b4ec14723c */ /* 0x040ff00000001814 */
[C---:B------:R-:W-:Y:S01]  /*6c70*/  HMMA.16816.F32 R24, R236.reuse, R182, R24 ;  /* 0x000000b6ec18723c */ /* 0x040fe20000001818 */
[----:B------:R-:W1:Y:S07]  /*6c80*/  LDSM.16.M88.4 R180, [R0+0x6800] ;  /* 0x0068000000b4783b */ /* 0x000e6e0000000200 */
[C---:B--2---:R-:W-:Y:S08]  /*6c90*/  HMMA.16816.F32 R28, R236.reuse, R168, R28 ;  /* 0x000000a8ec1c723c */ /* 0x044ff0000000181c */
[----:B------:R-:W-:Y:S01]  /*6ca0*/  HMMA.16816.F32 R32, R236, R170, R32 ;  /* 0x000000aaec20723c */ /* 0x000fe20000001820 */
[----:B------:R-:W2:Y:S07]  /*6cb0*/  LDSM.16.M88.4 R168, [R0+0x7000] ;  /* 0x0070000000a8783b */ /* 0x000eae0000000200 */
[C---:B-1----:R-:W-:Y:S08]  /*6cc0*/  HMMA.16816.F32 R4, R240.reuse, R184, R4 ;  /* 0x000000b8f004723c */ /* 0x042ff00000001804 */
[C---:B------:R-:W-:Y:S01]  /*6cd0*/  HMMA.16816.F32 R8, R240.reuse, R186, R8 ;  /* 0x000000baf008723c */ /* 0x040fe20000001808 */
[----:B------:R1:W1:Y:S07]  /*6ce0*/  LDSM.16.M88.4 R184, [R0+0x7800] ;  /* 0x0078000000b8783b */ /* 0x00026e0000000200 */
[C---:B------:R-:W-:Y:S08]  /*6cf0*/  HMMA.16816.F32 R12, R240.reuse, R180, R12 ;  /* 0x000000b4f00c723c */ /* 0x040ff0000000180c */
[C---:B------:R-:W-:Y:S01]  /*6d00*/  HMMA.16816.F32 R16, R240.reuse, R182, R16 ;  /* 0x000000b6f010723c */ /* 0x040fe20000001810 */
[----:B------:R-:W1:Y:S07]  /*6d10*/  LDSM.16.M88.4 R180, [R250+0x6000] ;  /* 0x00600000fab4783b */ /* 0x000e6e0000000200 */
[C---:B--2---:R-:W-:Y:S04]  /*6d20*/  HMMA.16816.F32 R20, R240.reuse, R168, R20 ;  /* 0x000000a8f014723c */ /* 0x044fe80000001814 */
[----:B-1----:R-:W-:Y:S04]  /*6d30*/  @P1 SHF.R.S32.HI R0, RZ, 0x1f, R175 ;  /* 0x0000001fff001819 */ /* 0x002fe800000114af */
[C---:B------:R-:W-:Y:S01]  /*6d40*/  HMMA.16816.F32 R24, R240.reuse, R170, R24 ;  /* 0x000000aaf018723c */ /* 0x040fe20000001818 */
[----:B------:R-:W1:Y:S03]  /*6d50*/  LDSM.16.M88.4 R168, [R250+0x6800] ;  /* 0x00680000faa8783b */ /* 0x000e660000000200 */
[----:B------:R-:W-:Y:S04]  /*6d60*/  @P1 IMAD R0, R0, c[0x0][0x1e0], RZ ;  /* 0x0000780000001a24 */ /* 0x000fe800078e02ff */
[C---:B------:R-:W-:Y:S08]  /*6d70*/  HMMA.16816.F32 R28, R240.reuse, R184, R28 ;  /* 0x000000b8f01c723c */ /* 0x040ff0000000181c */
[----:B------:R-:W-:Y:S08]  /*6d80*/  HMMA.16816.F32 R32, R240, R186, R32 ;  /* 0x000000baf020723c */ /* 0x000ff00000001820 */
[C---:B------:R-:W-:Y:S08]  /*6d90*/  HMMA.16816.F32 R4, R244.reuse, R180, R4 ;  /* 0x000000b4f404723c */ /* 0x040ff00000001804 */
[C---:B------:R-:W-:Y:S01]  /*6da0*/  HMMA.16816.F32 R8, R244.reuse, R182, R8 ;  /* 0x000000b6f408723c */ /* 0x040fe20000001808 */
[----:B------:R-:W2:Y:S07]  /*6db0*/  LDSM.16.M88.4 R180, [R250+0x7000] ;  /* 0x00700000fab4783b */ /* 0x000eae0000000200 */
[C---:B-1----:R-:W-:Y:S08]  /*6dc0*/  HMMA.16816.F32 R12, R244.reuse, R168, R12 ;  /* 0x000000a8f40c723c */ /* 0x042ff0000000180c */
[C---:B------:R-:W-:Y:S04]  /*6dd0*/  HMMA.16816.F32 R16, R244.reuse, R170, R16 ;  /* 0x000000aaf410723c */ /* 0x040fe80000001810 */
[----:B------:R-:W-:Y:S02]  /*6de0*/  FMUL.FTZ R4, R4, c[0x0][0x320] ;  /* 0x0000c80004047a20 */ /* 0x000fe40000410000 */
[----:B------:R-:W-:Y:S02]  /*6df0*/  FMUL.FTZ R5, R5, c[0x0][0x320] ;  /* 0x0000c80005057a20 */ /* 0x000fe40000410000 */
[----:B------:R-:W1:Y:S01]  /*6e00*/  MUFU.TANH R191, R4 ;  /* 0x0000000400bf7308 */ /* 0x000e620000002400 */
[----:B------:R-:W-:Y:S03]  /*6e10*/  FMUL.FTZ R6, R6, c[0x0][0x320] ;  /* 0x0000c80006067a20 */ /* 0x000fe60000410000 */
[----:B------:R-:W-:Y:S02]  /*6e20*/  FMUL.FTZ R7, R7, c[0x0][0x320] ;  /* 0x0000c80007077a20 */ /* 0x000fe40000410000 */
[----:B------:R-:W-:Y:S02]  /*6e30*/  FMUL.FTZ R2, R8, c[0x0][0x320] ;  /* 0x0000c80008027a20 */ /* 0x000fe40000410000 */
[----:B------:R-:W-:Y:S02]  /*6e40*/  @P1 IMAD R8, R175, c[0x0][0x1e4], R0 ;  /* 0x00007900af081a24 */ /* 0x000fe400078e0200 */
[----:B------:R1:W1:Y:S01]  /*6e50*/  MUFU.TANH R176, R5 ;  /* 0x0000000500b07308 */ /* 0x0002620000002400 */
[----:B------:R-:W-:Y:S02]  /*6e60*/  FMUL.FTZ R10, R10, c[0x0][0x320] ;  /* 0x0000c8000a0a7a20 */ /* 0x000fe40000410000 */
[----:B------:R-:W-:Y:S02]  /*6e70*/  FMUL.FTZ R11, R11, c[0x0][0x320] ;  /* 0x0000c8000b0b7a20 */ /* 0x000fe40000410000 */
[----:B------:R-:W-:Y:S01]  /*6e80*/  FMUL.FTZ R14, R14, c[0x0][0x320] ;  /* 0x0000c8000e0e7a20 */ /* 0x000fe20000410000 */
[C---:B--2---:R-:W-:Y:S04]  /*6e90*/  HMMA.16816.F32 R20, R244.reuse, R180, R20 ;  /* 0x000000b4f414723c */ /* 0x044fe80000001814 */
[----:B------:R-:W2:Y:S01]  /*6ea0*/  MUFU.TANH R173, R6 ;  /* 0x0000000600ad7308 */ /* 0x000ea20000002400 */
[----:B------:R-:W-:Y:S02]  /*6eb0*/  FMUL.FTZ R9, R9, c[0x0][0x320] ;  /* 0x0000c80009097a20 */ /* 0x000fe40000410000 */
[----:B------:R-:W-:Y:S01]  /*6ec0*/  FMUL.FTZ R18, R18, c[0x0][0x320] ;  /* 0x0000c80012127a20 */ /* 0x000fe20000410000 */
[C---:B------:R-:W-:Y:S04]  /*6ed0*/  HMMA.16816.F32 R24, R244.reuse, R182, R24 ;  /* 0x000000b6f418723c */ /* 0x040fe80000001818 */
[----:B------:R-:W-:Y:S02]  /*6ee0*/  FMUL.FTZ R17, R17, c[0x0][0x320] ;  /* 0x0000c80011117a20 */ /* 0x000fe40000410000 */
[----:B------:R2:W2:Y:S01]  /*6ef0*/  MUFU.TANH R172, R7 ;  /* 0x0000000700ac7308 */ /* 0x0004a20000002400 */
[----:B------:R-:W-:Y:S02]  /*6f00*/  FMUL.FTZ R16, R16, c[0x0][0x320] ;  /* 0x0000c80010107a20 */ /* 0x000fe40000410000 */
[----:B------:R-:W-:Y:S03]  /*6f10*/  FMUL.FTZ R15, R15, c[0x0][0x320] ;  /* 0x0000c8000f0f7a20 */ /* 0x000fe60000410000 */
[----:B-1----:R-:W-:Y:S04]  /*6f20*/  @P1 IMAD.WIDE.U32 R4, R175, c[0x0][0x1e0], RZ ;  /* 0x00007800af041a25 */ /* 0x002fe800078e00ff */
[----:B------:R3:W1:Y:S01]  /*6f30*/  MUFU.TANH R185, R2 ;  /* 0x0000000200b97308 */ /* 0x0006620000002400 */
[----:B------:R-:W-:Y:S01]  /*6f40*/  FMUL.FTZ R20, R20, c[0x0][0x320] ;  /* 0x0000c80014147a20 */ /* 0x000fe20000410000 */
[----:B------:R-:W-:Y:S01]  /*6f50*/  @P1 IADD3 R8, R5, R8, RZ ;  /* 0x0000000805081210 */ /* 0x000fe20007ffe0ff */
[----:B------:R-:W-:Y:S01]  /*6f60*/  FMUL.FTZ R12, R12, c[0x0][0x320] ;  /* 0x0000c8000c0c7a20 */ /* 0x000fe20000410000 */
[C---:B------:R-:W-:Y:S01]  /*6f70*/  @P1 SHF.L.U32 R132, R4.reuse, 0x6, RZ ;  /* 0x0000000604841819 */ /* 0x040fe200000006ff */
[----:B------:R-:W-:Y:S01]  /*6f80*/  FMUL.FTZ R13, R13, c[0x0][0x320] ;  /* 0x0000c8000d0d7a20 */ /* 0x000fe20000410000 */
[----:B------:R-:W-:Y:S01]  /*6f90*/  @P1 SHF.L.U64.HI R8, R4, 0x6, R8 ;  /* 0x0000000604081819 */ /* 0x000fe20000010208 */
[----:B------:R-:W-:Y:S02]  /*6fa0*/  FMUL.FTZ R21, R21, c[0x0][0x320] ;  /* 0x0000c80015157a20 */ /* 0x000fe40000410000 */
[----:B------:R-:W-:Y:S01]  /*6fb0*/  FMUL.FTZ R22, R22, c[0x0][0x320] ;  /* 0x0000c80016167a20 */ /* 0x000fe20000410000 */
[----:B------:R-:W-:Y:S01]  /*6fc0*/  MUFU.TANH R135, R10 ;  /* 0x0000000a00877308 */ /* 0x000fe20000002400 */
[----:B------:R-:W-:Y:S02]  /*6fd0*/  FMUL.FTZ R23, R23, c[0x0][0x320] ;  /* 0x0000c80017177a20 */ /* 0x000fe40000410000 */
[----:B------:R-:W-:Y:S01]  /*6fe0*/  FMUL.FTZ R24, R24, c[0x0][0x320] ;  /* 0x0000c80018187a20 */ /* 0x000fe20000410000 */
[----:B--2---:R-:W2:Y:S01]  /*6ff0*/  LDSM.16.M88.4 R4, [R250+0x7800] ;  /* 0x00780000fa04783b */ /* 0x004ea20000000200 */
[----:B------:R-:W-:Y:S04]  /*7000*/  DEPBAR.LE SB0, 0x0 ;  /* 0x000080000000791a */ /* 0x000fe80000000000 */
[----:B------:R-:W-:Y:S01]  /*7010*/  FMUL.FTZ R25, R25, c[0x0][0x320] ;  /* 0x0000c80019197a20 */ /* 0x000fe20000410000 */
[----:B------:R-:W-:Y:S01]  /*7020*/  MUFU.TANH R133, R11 ;  /* 0x0000000b00857308 */ /* 0x000fe20000002400 */
[----:B------:R-:W-:Y:S01]  /*7030*/  FMUL.FTZ R26, R26, c[0x0][0x320] ;  /* 0x0000c8001a1a7a20 */ /* 0x000fe20000410000 */
[----:B------:R-:W-:Y:S01]  /*7040*/  BAR.SYNC.DEFER_BLOCKING 0x0 ;  /* 0x0000000000007b1d */ /* 0x000fe20000010000 */
[----:B------:R-:W-:Y:S01]  /*7050*/  FMUL.FTZ R27, R27, c[0x0][0x320] ;  /* 0x0000c8001b1b7a20 */ /* 0x000fe20000410000 */
[C---:B--2---:R-:W-:Y:S06]  /*7060*/  HMMA.16816.F32 R28, R244.reuse, R4, R28 ;  /* 0x00000004f41c723c */ /* 0x044fec000000181c */
[----:B------:R2:W1:Y:S02]  /*7070*/  MUFU.TANH R184, R9 ;  /* 0x0000000900b87308 */ /* 0x0004640000002400 */
[----:B------:R-:W-:Y:S08]  /*7080*/  HMMA.16816.F32 R32, R244, R6, R32 ;  /* 0x00000006f420723c */ /* 0x000ff00000001820 */
[----:B------:R1:W-:Y:S10]  /*7090*/  MUFU.TANH R190, R18 ;  /* 0x0000001200be7308 */ /* 0x0003f40000002400 */
[----:B------:R-:W-:Y:S01]  /*70a0*/  MUFU.TANH R187, R14 ;  /* 0x0000000e00bb7308 */ /* 0x000fe20000002400 */
[----:B------:R-:W-:Y:S02]  /*70b0*/  FMUL.FTZ R28, R28, c[0x0][0x320] ;  /* 0x0000c8001c1c7a20 */ /* 0x000fe40000410000 */
[----:B------:R-:W-:Y:S02]  /*70c0*/  FMUL.FTZ R29, R29, c[0x0][0x320] ;  /* 0x0000c8001d1d7a20 */ /* 0x000fe40000410000 */
[----:B------:R-:W-:Y:S05]  /*70d0*/  FMUL.FTZ R30, R30, c[0x0][0x320] ;  /* 0x0000c8001e1e7a20 */ /* 0x000fea0000410000 */
[----:B------:R-:W-:Y:S01]  /*70e0*/  MUFU.TANH R189, R17 ;  /* 0x0000001100bd7308 */ /* 0x000fe20000002400 */
[----:B------:R-:W-:Y:S02]  /*70f0*/  FMUL.FTZ R32, R32, c[0x0][0x320] ;  /* 0x0000c80020207a20 */ /* 0x000fe40000410000 */
[----:B------:R-:W-:Y:S02]  /*7100*/  FMUL.FTZ R34, R34, c[0x0][0x320] ;  /* 0x0000c80022227a20 */ /* 0x000fe40000410000 */
[----:B------:R-:W-:Y:S05]  /*7110*/  FMUL.FTZ R35, R35, c[0x0][0x320] ;  /* 0x0000c80023237a20 */ /* 0x000fea0000410000 */
[----:B------:R-:W-:Y:S10]  /*7120*/  MUFU.TANH R186, R15 ;  /* 0x0000000f00ba7308 */ /* 0x000ff40000002400 */
[----:B------:R-:W1:Y:S01]  /*7130*/  MUFU.TANH R12, R12 ;  /* 0x0000000c000c7308 */ /* 0x000e620000002400 */
[----:B----4-:R-:W-:Y:S09]  /*7140*/  @P1 IADD3 R0, P0, R132, R128, RZ ;  /* 0x0000008084001210 */ /* 0x010ff20007f1e0ff */
[----:B------:R-:W4:Y:S01]  /*7150*/  MUFU.TANH R13, R13 ;  /* 0x0000000d000d7308 */ /* 0x000f220000002400 */
[----:B---3--:R-:W-:Y:S02]  /*7160*/  @P1 IADD3.X R2, R8, R130, RZ, P0, !PT ;  /* 0x0000008208021210 */ /* 0x008fe400007fe4ff */
[C---:B------:R-:W-:Y:S04]  /*7170*/  @P1 LEA R168, P0, R0.reuse, c[0x0][0x1c8], 0x1 ;  /* 0x0000720000a81a11 */ /* 0x040fe800078008ff */
[----:B------:R-:W-:Y:S03]  /*7180*/  @P1 LEA.HI.X R169, R0, c[0x0][0x1cc], R2, 0x1, P0 ;  /* 0x0000730000a91a11 */ /* 0x000fe600000f0c02 */
[----:B------:R-:W-:Y:S01]  /*7190*/  MUFU.TANH R21, R21 ;  /* 0x0000001500157308 */ /* 0x000fe20000002400 */
[----:B------:R-:W-:Y:S02]  /*71a0*/  @P1 IADD3 R181, P0, R128, 0x40, RZ ;  /* 0x0000004080b51810 */ /* 0x000fe40007f1e0ff */
[----:B------:R-:W-:Y:S01]  /*71b0*/  IADD3 R0, R179, R188, RZ ;  /* 0x000000bcb3007210 */ /* 0x000fe20007ffe0ff */
[----:B------:R-:W-:Y:S01]  /*71c0*/  @!PT LDS RZ, [RZ] ;  /* 0x00000000fffff984 */ /* 0x000fe20000000800 */
[----:B------:R-:W-:Y:S01]  /*71d0*/  @!PT LDS RZ, [RZ] ;  /* 0x00000000fffff984 */ /* 0x000fe20000000800 */
[----:B------:R-:W-:Y:S01]  /*71e0*/  @!PT LDS RZ, [RZ] ;  /* 0x00000000fffff984 */ /* 0x000fe20000000800 */
[----:B------:R3:W-:Y:S02]  /*71f0*/  @P1 LDGSTS.E.BYPASS.LTC128B.128 [R131+0x10100], [R168.64], !P6 ;  /* 0x10100000a8831fae */ /* 0x0007e4000f101d46 */
[--C-:B------:R-:W-:Y:S01]  /*7200*/  @P1 IMAD.X R180, RZ, RZ, R130.reuse, P0 ;  /* 0x000000ffffb41224 */ /* 0x100fe200000e0682 */
[----:B------:R-:W-:Y:S01]  /*7210*/  @P1 IADD3 R2, P0, R132, R181, RZ ;  /* 0x000000b584021210 */ /* 0x000fe20007f1e0ff */
[----:B--2---:R-:W-:Y:S02]  /*7220*/  @P2 IMAD.HI.U32 R9, R0, c[0x0][0x2c8], RZ ;  /* 0x0000b20000092a27 */ /* 0x004fe400078e00ff */
[----:B------:R-:W2:Y:S01]  /*7230*/  MUFU.TANH R188, R16 ;  /* 0x0000001000bc7308 */ /* 0x000ea20000002400 */
[----:B------:R-:W-:Y:S02]  /*7240*/  @P1 IADD3.X R11, R8, R180, RZ, P0, !PT ;  /* 0x000000b4080b1210 */ /* 0x000fe400007fe4ff */
[C---:B------:R-:W-:Y:S02]  /*7250*/  @P1 LEA R10, P0, R2.reuse, c[0x0][0x1c8], 0x1 ;  /* 0x00007200020a1a11 */ /* 0x040fe400078008ff */
[----:B------:R-:W-:Y:S02]  /*7260*/  @P2 SHF.R.U32.HI R0, RZ, c[0x0][0x2cc], R9 ;  /* 0x0000b300ff002a19 */ /* 0x000fe40000011609 */
[----:B------:R-:W-:Y:S02]  /*7270*/  @P1 LEA.HI.X R11, R2, c[0x0][0x1cc], R11, 0x1, P0 ;  /* 0x00007300020b1a11 */ /* 0x000fe400000f0c0b */
[----:B------:R-:W-:Y:S01]  /*7280*/  @P1 IADD3 R171, P0, R128, 0x80, RZ ;  /* 0x0000008080ab1810 */ /* 0x000fe20007f1e0ff */
[----:B------:R-:W-:Y:S01]  /*7290*/  MUFU.TANH R22, R22 ;  /* 0x0000001600167308 */ /* 0x000fe20000002400 */
[----:B------:R-:W-:Y:S01]  /*72a0*/  MOV R9, 0xffffffc0 ;  /* 0xffffffc000097802 */ /* 0x000fe20000000f00 */
[----:B------:R1:W-:Y:S02]  /*72b0*/  @P1 LDGSTS.E.BYPASS.LTC128B.128 [R131+0x12100], [R10.64], !P5 ;  /* 0x121000000a831fae */ /* 0x0003e4000e901d46 */
[----:B------:R-:W-:Y:S01]  /*72c0*/  @P1 IMAD.X R170, RZ, RZ, R130, P0 ;  /* 0x000000ffffaa1224 */ /* 0x000fe200000e0682 */
[----:B------:R-:W-:Y:S05]  /*72d0*/  @P1 IADD3 R2, P0, R132, R171, RZ ;  /* 0x000000ab84021210 */ /* 0x000fea0007f1e0ff */
[----:B------:R-:W-:Y:S10]  /*72e0*/  MUFU.TANH R23, R23 ;  /* 0x0000001700177308 */ /* 0x000ff40000002400 */
[----:B------:R-:W-:Y:S01]  /*72f0*/  MUFU.TANH R24, R24 ;  /* 0x0000001800187308 */ /* 0x000fe20000002400 */
[----:B-1----:R-:W1:Y:S09]  /*7300*/  SHFL.IDX PT, R11, R0, RZ, 0x1c1f ;  /* 0x001c1fff000b7589 */ /* 0x002e7200000e0000 */
[----:B------:R-:W-:Y:S01]  /*7310*/  MUFU.TANH R25, R25 ;  /* 0x0000001900197308 */ /* 0x000fe20000002400 */
[----:B------:R1:W2:Y:S09]  /*7320*/  SHFL.IDX PT, R10, R0, 0x1, 0x1c1f ;  /* 0x003c1f00000a7f89 */ /* 0x0002b200000e0000 */
[----:B------:R-:W-:Y:S10]  /*7330*/  MUFU.TANH R28, R28 ;  /* 0x0000001c001c7308 */ /* 0x000ff40000002400 */
[----:B------:R-:W-:Y:S01]  /*7340*/  MUFU.TANH R29, R29 ;  /* 0x0000001d001d7308 */ /* 0x000fe20000002400 */
[----:B-1----:R-:W-:Y:S09]  /*7350*/  @P1 IADD3.X R0, R8, R170, RZ, P0, !PT ;  /* 0x000000aa08001210 */ /* 0x002ff200007fe4ff */
[----:B------:R-:W-:Y:S01]  /*7360*/  MUFU.TANH R32, R32 ;  /* 0x0000002000207308 */ /* 0x000fe20000002400 */
[C---:B------:R-:W-:Y:S04]  /*7370*/  @P1 LEA R4, P0, R2.reuse, c[0x0][0x1c8], 0x1 ;  /* 0x0000720002041a11 */ /* 0x040fe800078008ff */
[----:B------:R-:W-:Y:S01]  /*7380*/  @P1 LEA.HI.X R5, R2, c[0x0][0x1cc], R0, 0x1, P0 ;  /* 0x0000730002051a11 */ /* 0x000fe200000f0c00 */
[----:B------:R-:W-:Y:S01]  /*7390*/  IMAD R0, R174, R9, 0x1 ;  /* 0x00000001ae007424 */ /* 0x000fe200078e0209 */
[----:B---3--:R-:W-:Y:S03]  /*73a0*/  @P1 IADD3 R169, P0, R128, 0xc0, RZ ;  /* 0x000000c080a91810 */ /* 0x008fe60007f1e0ff */
[----:B------:R1:W-:Y:S01]  /*73b0*/  @P1 LDGSTS.E.BYPASS.LTC128B.128 [R131+0x14100], [R4.64], !P4 ;  /* 0x1410000004831fae */ /* 0x0003e2000e101d46 */
[----:B------:R-:W-:Y:S01]  /*73c0*/  @P1 IADD3.X R9, RZ, R130, RZ, P0, !PT ;  /* 0x00000082ff091210 */ /* 0x000fe200007fe4ff */
[----:B------:R-:W-:Y:S01]  /*73d0*/  MUFU.TANH R26, R26 ;  /* 0x0000001a001a7308 */ /* 0x000fe20000002400 */
[----:B------:R-:W-:Y:S04]  /*73e0*/  IADD3 R0, R0, c[0x0][0x1d0], -R177 ;  /* 0x0000740000007a10 */ /* 0x000fe80007ffe8b1 */
[----:B------:R-:W-:Y:S05]  /*73f0*/  IADD3 R0, R0, -c[0x0][0x168], RZ ;  /* 0x80005a0000007a10 */ /* 0x000fea0007ffe0ff */
[C---:B------:R-:W-:Y:S01]  /*7400*/  IMAD.IADD R2, R0.reuse, 0x1, R11 ;  /* 0x0000000100027824 */ /* 0x040fe200078e020b */
[----:B--2---:R-:W-:Y:S01]  /*7410*/  IADD3 R0, R0, R10, RZ ;  /* 0x0000000a00007210 */ /* 0x004fe20007ffe0ff */
[----:B------:R-:W-:Y:S01]  /*7420*/  @P1 IMAD.MOV.U32 R10, RZ, RZ, c[0x0][0x1e4] ;  /* 0x00007900ff0a1624 */ /* 0x000fe200078e00ff */
[----:B------:R-:W-:Y:S10]  /*7430*/  MUFU.TANH R27, R27 ;  /* 0x0000001b001b7308 */ /* 0x000ff40000002400 */
[----:B------:R-:W-:Y:S01]  /*7440*/  MUFU.TANH R30, R30 ;  /* 0x0000001e001e7308 */ /* 0x000fe20000002400 */
[----:B-1----:R-:W-:Y:S04]  /*7450*/  @P1 IADD3 R4, P0, R132, R169, RZ ;  /* 0x000000a984041210 */ /* 0x002fe80007f1e0ff */
[----:B------:R-:W-:Y:S02]  /*7460*/  @P1 IADD3.X R5, R8, R9, RZ, P0, !PT ;  /* 0x0000000908051210 */ /* 0x000fe400007fe4ff */
[C---:B------:R-:W-:Y:S04]  /*7470*/  @P1 LEA R6, P0, R4.reuse, c[0x0][0x1c8], 0x1 ;  /* 0x0000720004061a11 */ /* 0x040fe800078008ff */
[----:B------:R-:W-:Y:S02]  /*7480*/  @P1 LEA.HI.X R7, R4, c[0x0][0x1cc], R5, 0x1, P0 ;  /* 0x0000730004071a11 */ /* 0x000fe400000f0c05 */
[----:B------:R-:W-:Y:S03]  /*7490*/  @P1 MOV R5, c[0x0][0x1e0] ;  /* 0x0000780000051a02 */ /* 0x000fe60000000f00 */
[----:B------:R1:W-:Y:S01]  /*74a0*/  @P1 LDGSTS.E.BYPASS.LTC128B.128 [R131+0x16100], [R6.64], !P3 ;  /* 0x1610000006831fae */ /* 0x0003e2000d901d46 */
[C---:B------:R-:W-:Y:S04]  /*74b0*/  @P1 LEA R4, P0, R5.reuse, R132, 0x5 ;  /* 0x0000008405041211 */ /* 0x040fe800078028ff */
[----:B------:R-:W-:Y:S01]  /*74c0*/  @P1 LEA.HI.X R8, R5, R8, R10, 0x5, P0 ;  /* 0x0000000805081211 */ /* 0x000fe200000f2c0a */
[----:B------:R-:W-:Y:S01]  /*74d0*/  FMUL.FTZ R5, R19, c[0x0][0x320] ;  /* 0x0000c80013057a20 */ /* 0x000fe20000410000 */
[----:B------:R2:W-:Y:S01]  /*74e0*/  MUFU.TANH R10, R20 ;  /* 0x00000014000a7308 */ /* 0x0005e20000002400 */
[C---:B------:R-:W-:Y:S04]  /*74f0*/  ISETP.GT.AND P0, PT, R2.reuse, RZ, PT ;  /* 0x000000ff0200720c */ /* 0x040fe80003f04270 */
[----:B------:R-:W-:Y:S02]  /*7500*/  FSEL R19, R191, -INF , P0 ;  /* 0xff800000bf137808 */ /* 0x000fe40000000000 */
[----:B------:R-:W-:Y:S03]  /*7510*/  ISETP.GT.AND P0, PT, R2, 0x1, PT ;  /* 0x000000010200780c */ /* 0x000fe60003f04270 */
[----:B------:R3:W3:Y:S01]  /*7520*/  MUFU.TANH R191, R5 ;  /* 0x0000000500bf7308 */ /* 0x0006e20000002400 */
[----:B------:R-:W-:Y:S02]  /*7530*/  FSEL R18, R176, -INF , P0 ;  /* 0xff800000b0127808 */ /* 0x000fe40000000000 */
[C---:B------:R-:W-:Y:S04]  /*7540*/  ISETP.GT.AND P0, PT, R0.reuse, RZ, PT ;  /* 0x000000ff0000720c */ /* 0x040fe80003f04270 */
[----:B------:R-:W-:Y:S02]  /*7550*/  FSEL R168, R173, -INF , P0 ;  /* 0xff800000ada87808 */ /* 0x000fe40000000000 */
[----:B------:R-:W-:Y:S01]  /*7560*/  ISETP.GT.AND P0, PT, R0, 0x1, PT ;  /* 0x000000010000780c */ /* 0x000fe20003f04270 */
[----:B-1----:R-:W-:Y:S01]  /*7570*/  FMUL.FTZ R7, R33, c[0x0][0x320] ;  /* 0x0000c80021077a20 */ /* 0x002fe20000410000 */
[----:B------:R-:W-:Y:S02]  /*7580*/  FMNMX.FTZ R6, R168, R134, !PT ;  /* 0x00000086a8067209 */ /* 0x000fe40007810000 */
[----:B--2---:R-:W-:Y:S02]  /*7590*/  FSEL R20, R172, -INF , P0 ;  /* 0xff800000ac147808 */ /* 0x004fe40000000000 */
[----:B------:R-:W-:Y:S01]  /*75a0*/  ISETP.GT.AND P0, PT, R2, 0x8, PT ;  /* 0x000000080200780c */ /* 0x000fe20003f04270 */
[----:B------:R-:W1:Y:S01]  /*75b0*/  MUFU.TANH R7, R7 ;  /* 0x0000000700077308 */ /* 0x000e620000002400 */
[----:B------:R-:W-:Y:S02]  /*75c0*/  FMNMX.FTZ R6, R20, R6, !PT ;  /* 0x0000000614067209 */ /* 0x000fe40007810000 */
[----:B------:R-:W-:Y:S02]  /*75d0*/  FSEL R14, R185, -INF , P0 ;  /* 0xff800000b90e7808 */ /* 0x000fe40000000000 */
[----:B------:R-:W-:Y:S02]  /*75e0*/  ISETP.GT.AND P0, PT, R2, 0x9, PT ;  /* 0x000000090200780c */ /* 0x000fe40003f04270 */
[----:B---3--:R-:W-:Y:S02]  /*75f0*/  FMNMX.FTZ R5, R19, R3, !PT ;  /* 0x0000000313057209 */ /* 0x008fe40007810000 */
[----:B------:R-:W-:Y:S02]  /*7600*/  FSEL R17, R184, -INF , P0 ;  /* 0xff800000b8117808 */ /* 0x000fe40000000000 */
[----:B------:R-:W-:Y:S02]  /*7610*/  ISETP.GT.AND P0, PT, R0, 0x8, PT ;  /* 0x000000080000780c */ /* 0x000fe40003f04270 */
[----:B------:R-:W-:Y:S02]  /*7620*/  FMNMX.FTZ R5, R18, R5, !PT ;  /* 0x0000000512057209 */ /* 0x000fe40007810000 */
[----:B------:R-:W-:Y:S02]  /*7630*/  FSEL R16, R135, -INF , P0 ;  /* 0xff80000087107808 */ /* 0x000fe40000000000 */
[----:B------:R-:W-:Y:S01]  /*7640*/  ISETP.GT.AND P0, PT, R0, 0x9, PT ;  /* 0x000000090000780c */ /* 0x000fe20003f04270 */
[----:B------:R-:W-:Y:S01]  /*7650*/  MUFU.TANH R135, R35 ;  /* 0x0000002300877308 */ /* 0x000fe20000002400 */
[----:B------:R-:W-:Y:S02]  /*7660*/  FMNMX.FTZ R5, R14, R5, !PT ;  /* 0x000000050e057209 */ /* 0x000fe40007810000 */
[----:B------:R-:W-:Y:S02]  /*7670*/  FSEL R15, R133, -INF , P0 ;  /* 0xff800000850f7808 */ /* 0x000fe40000000000 */
[----:B------:R-:W-:Y:S02]  /*7680*/  ISETP.GT.AND P0, PT, R2, 0x10, PT ;  /* 0x000000100200780c */ /* 0x000fe40003f04270 */
[----:B------:R-:W-:Y:S02]  /*7690*/  FMNMX.FTZ R5, R17, R5, !PT ;  /* 0x0000000511057209 */ /* 0x000fe40007810000 */
[----:B------:R-:W-:Y:S02]  /*76a0*/  FSEL R185, R12, -INF , P0 ;  /* 0xff8000000cb97808 */ /* 0x000fe40000000000 */
[----:B------:R-:W-:Y:S02]  /*76b0*/  ISETP.GT.AND P0, PT, R2, 0x11, PT ;  /* 0x000000110200780c */ /* 0x000fe40003f04270 */
[----:B------:R-:W-:Y:S02]  /*76c0*/  FMNMX.FTZ R5, R185, R5, !PT ;  /* 0x00000005b9057209 */ /* 0x000fe40007810000 */
[----:B----4-:R-:W-:Y:S02]  /*76d0*/  FSEL R184, R13, -INF , P0 ;  /* 0xff8000000db87808 */ /* 0x010fe40000000000 */
[----:B------:R-:W-:Y:S02]  /*76e0*/  ISETP.GT.AND P0, PT, R0, 0x10, PT ;  /* 0x000000100000780c */ /* 0x000fe40003f04270 */
[----:B------:R-:W-:Y:S02]  /*76f0*/  FMNMX.FTZ R5, R184, R5, !PT ;  /* 0x00000005b8057209 */ /* 0x000fe40007810000 */
[----:B------:R-:W-:Y:S02]  /*7700*/  FSEL R187, R187, -INF , P0 ;  /* 0xff800000bbbb7808 */ /* 0x000fe40000000000 */
        /* <DEDUP_REMOVED lines=15> */
[----:B------:R-:W-:Y:S04]  /*7800*/  ISETP.GT.AND P0, PT, R2, 0x20, PT ;  /* 0x000000200200780c */ /* 0x000fe80003f04270 */
[----:B------:R-:W-:Y:S01]  /*7810*/  FSEL R197, R10, -INF , P0 ;  /* 0xff8000000ac57808 */ /* 0x000fe20000000000 */
[----:B------:R-:W-:Y:S01]  /*7820*/  FMUL.FTZ R10, R31, c[0x0][0x320] ;  /* 0x0000c8001f0a7a20 */ /* 0x000fe20000410000 */
[----:B------:R-:W-:Y:S02]  /*7830*/  ISETP.GT.AND P0, PT, R2, 0x21, PT ;  /* 0x000000210200780c */ /* 0x000fe40003f04270 */
[----:B------:R-:W-:Y:S02]  /*7840*/  FMNMX.FTZ R5, R197, R5, !PT ;  /* 0x00000005c5057209 */ /* 0x000fe40007810000 */
[----:B------:R-:W-:Y:S01]  /*7850*/  FSEL R198, R21, -INF , P0 ;  /* 0xff80000015c67808 */ /* 0x000fe20000000000 */
[----:B------:R-:W2:Y:S01]  /*7860*/  MUFU.TANH R10, R10 ;  /* 0x0000000a000a7308 */ /* 0x000ea20000002400 */
[----:B------:R-:W-:Y:S02]  /*7870*/  ISETP.GT.AND P0, PT, R0, 0x20, PT ;  /* 0x000000200000780c */ /* 0x000fe40003f04270 */
[----:B------:R-:W-:Y:S02]  /*7880*/  FMNMX.FTZ R5, R198, R5, !PT ;  /* 0x00000005c6057209 */ /* 0x000fe40007810000 */
[----:B------:R-:W-:Y:S02]  /*7890*/  FSEL R132, R22, -INF , P0 ;  /* 0xff80000016847808 */ /* 0x000fe40000000000 */
[----:B------:R-:W-:Y:S04]  /*78a0*/  ISETP.GT.AND P0, PT, R0, 0x21, PT ;  /* 0x000000210000780c */ /* 0x000fe80003f04270 */
[----:B------:R-:W-:Y:S02]  /*78b0*/  FSEL R11, R23, -INF , P0 ;  /* 0xff800000170b7808 */ /* 0x000fe40000000000 */
[----:B------:R-:W-:Y:S02]  /*78c0*/  ISETP.GT.AND P0, PT, R2, 0x28, PT ;  /* 0x000000280200780c */ /* 0x000fe40003f04270 */
[----:B------:R-:W-:Y:S02]  /*78d0*/  MOV R23, R132 ;  /* 0x0000008400177202 */ /* 0x000fe40000000f00 */
[----:B------:R-:W-:Y:S02]  /*78e0*/  FSEL R199, R24, -INF , P0 ;  /* 0xff80000018c77808 */ /* 0x000fe40000000000 */
[C---:B------:R-:W-:Y:S02]  /*78f0*/  ISETP.GT.AND P0, PT, R2.reuse, 0x29, PT ;  /* 0x000000290200780c */ /* 0x040fe40003f04270 */
        /* <DEDUP_REMOVED lines=13> */
[----:B------:R3:W4:Y:S01]  /*79d0*/  MUFU.TANH R6, R34 ;  /* 0x0000002200067308 */ /* 0x0007220000002400 */
[----:B------:R-:W-:Y:S02]  /*79e0*/  FMNMX.FTZ R5, R176, R5, !PT ;  /* 0x00000005b0057209 */ /* 0x000fe40007810000 */
[----:B------:R-:W-:Y:S02]  /*79f0*/  FMNMX.FTZ R2, R190, R2, !PT ;  /* 0x00000002be027209 */ /* 0x000fe40007810000 */
[----:B-1----:R-:W-:Y:S02]  /*7a00*/  FSEL R177, R7, -INF , P0 ;  /* 0xff80000007b17808 */ /* 0x002fe40000000000 */
[----:B------:R-:W-:Y:S02]  /*7a10*/  FMNMX.FTZ R2, R191, R2, !PT ;  /* 0x00000002bf027209 */ /* 0x000fe40007810000 */
[----:B------:R-:W-:Y:S02]  /*7a20*/  FMNMX.FTZ R5, R177, R5, !PT ;  /* 0x00000005b1057209 */ /* 0x000fe40007810000 */
[----:B------:R-:W-:Y:S02]  /*7a30*/  ISETP.GT.AND P0, PT, R0, 0x28, PT ;  /* 0x000000280000780c */ /* 0x000fe40003f04270 */
[----:B------:R-:W-:Y:S01]  /*7a40*/  FMNMX.FTZ R2, R23, R2, !PT ;  /* 0x0000000217027209 */ /* 0x000fe20007810000 */
[----:B------:R-:W1:Y:S01]  /*7a50*/  SHFL.BFLY PT, R133, R5, 0x2, 0x1f ;  /* 0x0c401f0005857f89 */ /* 0x000e6200000e0000 */
[----:B------:R-:W-:Y:S02]  /*7a60*/  FSEL R193, R26, -INF , P0 ;  /* 0xff8000001ac17808 */ /* 0x000fe40000000000 */
[C---:B------:R-:W-:Y:S04]  /*7a70*/  ISETP.GT.AND P0, PT, R0.reuse, 0x29, PT ;  /* 0x000000290000780c */ /* 0x040fe80003f04270 */
[----:B------:R-:W-:Y:S02]  /*7a80*/  FSEL R178, R27, -INF , P0 ;  /* 0xff8000001bb27808 */ /* 0x000fe40000000000 */
[----:B------:R-:W-:Y:S02]  /*7a90*/  ISETP.GT.AND P0, PT, R0, 0x30, PT ;  /* 0x000000300000780c */ /* 0x000fe40003f04270 */
[----:B---3--:R-:W-:Y:S02]  /*7aa0*/  MOV R34, R11 ;  /* 0x0000000b00227202 */ /* 0x008fe40000000f00 */
[----:B------:R-:W-:Y:S02]  /*7ab0*/  FSEL R179, R30, -INF , P0 ;  /* 0xff8000001eb37808 */ /* 0x000fe40000000000 */
[----:B------:R-:W-:Y:S02]  /*7ac0*/  FMNMX.FTZ R2, R34, R2, !PT ;  /* 0x0000000222027209 */ /* 0x000fe40007810000 */
[----:B------:R-:W-:Y:S02]  /*7ad0*/  ISETP.GT.AND P0, PT, R0, 0x31, PT ;  /* 0x000000310000780c */ /* 0x000fe40003f04270 */
[----:B------:R-:W-:Y:S02]  /*7ae0*/  FMNMX.FTZ R2, R193, R2, !PT ;  /* 0x00000002c1027209 */ /* 0x000fe40007810000 */
[----:B--2---:R-:W-:Y:S02]  /*7af0*/  FSEL R172, R10, -INF , P0 ;  /* 0xff8000000aac7808 */ /* 0x004fe40000000000 */
[----:B------:R-:W-:Y:S02]  /*7b00*/  FMNMX.FTZ R2, R178, R2, !PT ;  /* 0x00000002b2027209 */ /* 0x000fe40007810000 */
[----:B------:R-:W-:Y:S02]  /*7b10*/  ISETP.GT.AND P0, PT, R0, 0x38, PT ;  /* 0x000000380000780c */ /* 0x000fe40003f04270 */
[----:B------:R-:W-:Y:S02]  /*7b20*/  FMNMX.FTZ R2, R179, R2, !PT ;  /* 0x00000002b3027209 */ /* 0x000fe40007810000 */
[----:B----4-:R-:W-:Y:S02]  /*7b30*/  FSEL R173, R6, -INF , P0 ;  /* 0xff80000006ad7808 */ /* 0x010fe40000000000 */
[----:B------:R-:W-:Y:S02]  /*7b40*/  ISETP.GT.AND P0, PT, R0, 0x39, PT ;  /* 0x000000390000780c */ /* 0x000fe40003f04270 */
[----:B------:R-:W-:Y:S02]  /*7b50*/  FMNMX.FTZ R0, R172, R2, !PT ;  /* 0x00000002ac007209 */ /* 0x000fe40007810000 */
[----:B------:R-:W-:Y:S02]  /*7b60*/  FSEL R135, R135, -INF , P0 ;  /* 0xff80000087877808 */ /* 0x000fe40000000000 */
[----:B------:R-:W-:Y:S02]  /*7b70*/  @P1 IADD3 R2, P0, R4, R128, RZ ;  /* 0x0000008004021210 */ /* 0x000fe40007f1e0ff */
[----:B------:R-:W-:Y:S01]  /*7b80*/  FMNMX.FTZ R0, R173, R0, !PT ;  /* 0x00000000ad007209 */ /* 0x000fe20007810000 */
[----:B------:R-:W2:Y:S01]  /*7b90*/  LDL.LU.64 R128, [R1+0x138] ;  /* 0x0001380001807983 */ /* 0x000ea20000300a00 */
[----:B-1----:R-:W-:Y:S02]  /*7ba0*/  FMNMX.FTZ R133, R5, R133, !PT ;  /* 0x0000008505857209 */ /* 0x002fe40007810000 */
[----:B------:R-:W-:Y:S02]  /*7bb0*/  @P1 IADD3.X R5, R8, R130, RZ, P0, !PT ;  /* 0x0000008208051210 */ /* 0x000fe400007fe4ff */
[C---:B------:R-:W-:Y:S01]  /*7bc0*/  @P1 LEA R10, P0, R2.reuse, c[0x0][0x1c8], 0x1 ;  /* 0x00007200020a1a11 */ /* 0x040fe200078008ff */
[----:B------:R-:W1:Y:S01]  /*7bd0*/  SHFL.BFLY PT, R6, R133, 0x1, 0x1f ;  /* 0x0c201f0085067f89 */ /* 0x000e6200000e0000 */
[----:B------:R-:W-:Y:S02]  /*7be0*/  FMNMX.FTZ R0, R135, R0, !PT ;  /* 0x0000000087007209 */ /* 0x000fe40007810000 */
[----:B------:R-:W-:Y:S02]  /*7bf0*/  @P1 LEA.HI.X R11, R2, c[0x0][0x1cc], R5, 0x1, P0 ;  /* 0x00007300020b1a11 */ /* 0x000fe400000f0c05 */
[----:B------:R-:W-:Y:S03]  /*7c00*/  @P1 IADD3 R5, P0, R4, R181, RZ ;  /* 0x000000b504051210 */ /* 0x000fe60007f1e0ff */
[----:B------:R-:W3:Y:S02]  /*7c10*/  SHFL.BFLY PT, R2, R0, 0x2, 0x1f ;  /* 0x0c401f0000027f89 */ /* 0x000ee400000e0000 */
[----:B------:R-:W-:Y:S01]  /*7c20*/  @P1 IMAD.X R180, R8, 0x1, R180, P0 ;  /* 0x0000000108b41824 */ /* 0x000fe200000e06b4 */
[C---:B------:R-:W-:Y:S04]  /*7c30*/  @P1 LEA R12, P0, R5.reuse, c[0x0][0x1c8], 0x1 ;  /* 0x00007200050c1a11 */ /* 0x040fe800078008ff */
[----:B------:R-:W-:Y:S01]  /*7c40*/  @P1 LEA.HI.X R13, R5, c[0x0][0x1cc], R180, 0x1, P0 ;  /* 0x00007300050d1a11 */ /* 0x000fe200000f0cb4 */
[----:B------:R4:W-:Y:S01]  /*7c50*/  @P1 LDGSTS.E.BYPASS.LTC128B.128 [R131+0x11100], [R10.64], !P6 ;  /* 0x111000000a831fae */ /* 0x0009e2000f101d46 */
[----:B------:R-:W-:Y:S04]  /*7c60*/  @P1 IADD3 R5, P0, R4, R171, RZ ;  /* 0x000000ab04051210 */ /* 0x000fe80007f1e0ff */
[----:B------:R-:W-:Y:S02]  /*7c70*/  @P1 IADD3.X R170, R8, R170, RZ, P0, !PT ;  /* 0x000000aa08aa1210 */ /* 0x000fe400007fe4ff */
[----:B------:R-:W-:Y:S01]  /*7c80*/  @P1 IADD3 R4, P0, R4, R169, RZ ;  /* 0x000000a904041210 */ /* 0x000fe20007f1e0ff */
[----:B------:R4:W-:Y:S01]  /*7c90*/  @P1 LDGSTS.E.BYPASS.LTC128B.128 [R131+0x13100], [R12.64], !P5 ;  /* 0x131000000c831fae */ /* 0x0009e2000e901d46 */
[----:B-1----:R-:W-:Y:S02]  /*7ca0*/  FMNMX.FTZ R133, R133, R6, !PT ;  /* 0x0000000685857209 */ /* 0x002fe40007810000 */
[----:B------:R-:W-:Y:S02]  /*7cb0*/  @P1 IADD3.X R7, R8, R9, RZ, P0, !PT ;  /* 0x0000000908071210 */ /* 0x000fe400007fe4ff */
[----:B------:R-:W-:Y:S01]  /*7cc0*/  @P1 LEA R8, P0, R5, c[0x0][0x1c8], 0x1 ;  /* 0x0000720005081a11 */ /* 0x000fe200078008ff */
[----:B------:R-:W-:Y:S01]  /*7cd0*/  FMUL.FTZ R180, R133, c[0x0][0x2d0] ;  /* 0x0000b40085b47a20 */ /* 0x000fe20000410000 */
[----:B---3--:R-:W-:Y:S01]  /*7ce0*/  FMNMX.FTZ R0, R0, R2, !PT ;  /* 0x0000000200007209 */ /* 0x008fe20007810000 */
[----:B------:R-:W3:Y:S01]  /*7cf0*/  LDL.LU R130, [R1+0x134] ;  /* 0x0001340001827983 */ /* 0x000ee20000300800 */
[----:B------:R-:W-:Y:S02]  /*7d00*/  @P1 LEA.HI.X R9, R5, c[0x0][0x1cc], R170, 0x1, P0 ;  /* 0x0000730005091a11 */ /* 0x000fe400000f0caa */
[C---:B------:R-:W-:Y:S01]  /*7d10*/  @P1 LEA R6, P0, R4.reuse, c[0x0][0x1c8], 0x1 ;  /* 0x0000720004061a11 */ /* 0x040fe200078008ff */
[----:B------:R-:W1:Y:S03]  /*7d20*/  SHFL.BFLY PT, R2, R0, 0x1, 0x1f ;  /* 0x0c201f0000027f89 */ /* 0x000e6600000e0000 */
[----:B------:R-:W-:Y:S02]  /*7d30*/  @P1 LEA.HI.X R7, R4, c[0x0][0x1cc], R7, 0x1, P0 ;  /* 0x0000730004071a11 */ /* 0x000fe400000f0c07 */
[----:B------:R-:W-:Y:S03]  /*7d40*/  FSETP.NEU.FTZ.AND P0, PT, R133, -INF , PT ;  /* 0xff8000008500780b */ /* 0x000fe60003f1d000 */
[----:B------:R4:W-:Y:S01]  /*7d50*/  @P1 LDGSTS.E.BYPASS.LTC128B.128 [R131+0x15100], [R8.64], !P4 ;  /* 0x1510000008831fae */ /* 0x0009e2000e101d46 */
[----:B------:R-:W-:Y:S05]  /*7d60*/  FSEL R180, R180, RZ, P0 ;  /* 0x000000ffb4b47208 */ /* 0x000fea0000000000 */
[--C-:B------:R-:W-:Y:S02]  /*7d70*/  FFMA.FTZ R18, R18, c[0x0][0x2d0], -R180.reuse ;  /* 0x0000b40012127a23 */ /* 0x100fe400000108b4 */
[----:B------:R4:W-:Y:S01]  /*7d80*/  @P1 LDGSTS.E.BYPASS.LTC128B.128 [R131+0x17100], [R6.64], !P3 ;  /* 0x1710000006831fae */ /* 0x0009e2000d901d46 */
[--C-:B------:R-:W-:Y:S01]  /*7d90*/  FFMA.FTZ R17, R17, c[0x0][0x2d0], -R180.reuse ;  /* 0x0000b40011117a23 */ /* 0x100fe200000108b4 */
[----:B------:R-:W-:Y:S01]  /*7da0*/  MUFU.EX2 R24, R18 ;  /* 0x0000001200187308 */ /* 0x000fe20000000800 */
[--C-:B------:R-:W-:Y:S02]  /*7db0*/  FFMA.FTZ R14, R14, c[0x0][0x2d0], -R180.reuse ;  /* 0x0000b4000e0e7a23 */ /* 0x100fe400000108b4 */
[----:B------:R-:W-:Y:S01]  /*7dc0*/  FFMA.FTZ R19, R19, c[0x0][0x2d0], -R180 ;  /* 0x0000b40013137a23 */ /* 0x000fe200000108b4 */
[----:B-1----:R-:W-:Y:S02]  /*7dd0*/  FMNMX.FTZ R132, R0, R2, !PT ;  /* 0x0000000200847209 */ /* 0x002fe40007810000 */
[----:B------:R-:W-:Y:S01]  /*7de0*/  LDSM.16.MT88.4 R28, [R251] ;  /* 0x00000000fb1c783b */ /* 0x000fe20000004200 */
[----:B------:R-:W-:Y:S03]  /*7df0*/  FSEL R0, R133, RZ, P0 ;  /* 0x000000ff85007208 */ /* 0x000fe60000000000 */
[----:B------:R-:W-:Y:S01]  /*7e00*/  MUFU.EX2 R22, R17 ;  /* 0x0000001100167308 */ /* 0x000fe20000000800 */
[C---:B------:R-:W-:Y:S01]  /*7e10*/  FSETP.NEU.FTZ.AND P0, PT, R132.reuse, -INF , PT ;  /* 0xff8000008400780b */ /* 0x040fe20003f1d000 */
[----:B------:R-:W-:Y:S02]  /*7e20*/  FMUL.FTZ R181, R132, c[0x0][0x2d0] ;  /* 0x0000b40084b57a20 */ /* 0x000fe40000410000 */
[----:B------:R-:W-:Y:S01]  /*7e30*/  FADD.FTZ R0, -R0, R3 ;  /* 0x0000000300007221 */ /* 0x000fe20000010100 */
[----:B------:R-:W-:Y:S01]  /*7e40*/  FSEL R2, R132, RZ, P0 ;  /* 0x000000ff84027208 */ /* 0x000fe20000000000 */
[----:B------:R-:W0:Y:S01]  /*7e50*/  LDGDEPBAR ;  /* 0x00000000000079af */ /* 0x000e220000000000 */
[----:B------:R-:W-:Y:S01]  /*7e60*/  FSEL R181, R181, RZ, P0 ;  /* 0x000000ffb5b57208 */ /* 0x000fe20000000000 */
[----:B------:R-:W-:Y:S02]  /*7e70*/  FMUL.FTZ R0, R0, c[0x0][0x2d0] ;  /* 0x0000b40000007a20 */ /* 0x000fe40000410000 */
[----:B------:R-:W1:Y:S02]  /*7e80*/  MUFU.EX2 R32, R14 ;  /* 0x0000000e00207308 */ /* 0x000e640000000800 */
[--C-:B------:R-:W-:Y:S02]  /*7e90*/  FFMA.FTZ R15, R15, c[0x0][0x2d0], -R181.reuse ;  /* 0x0000b4000f0f7a23 */ /* 0x100fe400000108b5 */
[--C-:B------:R-:W-:Y:S01]  /*7ea0*/  FFMA.FTZ R16, R16, c[0x0][0x2d0], -R181.reuse ;  /* 0x0000b40010107a23 */ /* 0x100fe200000108b5 */
[----:B----4-:R-:W4:Y:S01]  /*7eb0*/  LDL.LU R131, [R1+0x130] ;  /* 0x0001300001837983 */ /* 0x010f220000300800 */
[--C-:B------:R-:W-:Y:S02]  /*7ec0*/  FFMA.FTZ R20, R20, c[0x0][0x2d0], -R181.reuse ;  /* 0x0000b40014147a23 */ /* 0x100fe400000108b5 */
[----:B------:R-:W-:Y:S02]  /*7ed0*/  FFMA.FTZ R168, R168, c[0x0][0x2d0], -R181 ;  /* 0x0000b400a8a87a23 */ /* 0x000fe400000108b5 */
[----:B------:R-:W1:Y:S10]  /*7ee0*/  MUFU.EX2 R3, R0 ;  /* 0x0000000000037308 */ /* 0x000e740000000800 */
[----:B------:R1:W-:Y:S02]  /*7ef0*/  MUFU.EX2 R35, R15 ;  /* 0x0000000f00237308 */ /* 0x0003e40000000800 */
[----:B-1----:R-:W-:Y:S08]  /*7f00*/  F2FP.PACK_AB R170, R22, R32 ;  /* 0x0000002016aa723e */ /* 0x002ff000000000ff */
[----:B------:R-:W1:Y:S01]  /*7f10*/  MUFU.EX2 R21, R16 ;  /* 0x0000001000157308 */ /* 0x000e620000000800 */
[C---:B------:R-:W-:Y:S02]  /*7f20*/  FMUL.FTZ R4, R3.reuse, R136 ;  /* 0x0000008803047220 */ /* 0x040fe40000410000 */
[----:B------:R-:W2:Y:S01]  /*7f30*/  LDL R136, [R1+0x48] ;  /* 0x0000480001887983 */ /* 0x000ea20000100800 */
[C---:B------:R-:W-:Y:S02]  /*7f40*/  FMUL.FTZ R25, R3.reuse, R157 ;  /* 0x0000009d03197220 */ /* 0x040fe40000410000 */
[----:B------:R-:W-:Y:S01]  /*7f50*/  FADD.FTZ R0, -R2, R134 ;  /* 0x0000008602007221 */ /* 0x000fe20000010100 */
[----:B------:R-:W4:Y:S01]  /*7f60*/  LDL.LU R157, [R1+0x7c] ;  /* 0x00007c00019d7983 */ /* 0x000f220000300800 */
[----:B------:R-:W-:Y:S01]  /*7f70*/  MOV R134, R24 ;  /* 0x0000001800867202 */ /* 0x000fe20000000f00 */
[C---:B------:R-:W-:Y:S01]  /*7f80*/  FMUL.FTZ R24, R3.reuse, R156 ;  /* 0x0000009c03187220 */ /* 0x040fe20000410000 */
[----:B------:R1:W-:Y:S01]  /*7f90*/  MUFU.EX2 R33, R20 ;  /* 0x0000001400217308 */ /* 0x0003e20000000800 */
[----:B------:R-:W4:Y:S01]  /*7fa0*/  LDL.LU R156, [R1+0x80] ;  /* 0x00008000019c7983 */ /* 0x000f220000300800 */
[C---:B------:R-:W-:Y:S02]  /*7fb0*/  FMUL.FTZ R17, R3.reuse, R149 ;  /* 0x0000009503117220 */ /* 0x040fe40000410000 */
[----:B------:R-:W-:Y:S01]  /*7fc0*/  FMUL.FTZ R0, R0, c[0x0][0x2d0] ;  /* 0x0000b40000007a20 */ /* 0x000fe20000410000 */
[----:B------:R-:W4:Y:S01]  /*7fd0*/  LDL R149, [R1+0x4] ;  /* 0x0000040001957983 */ /* 0x000f220000100800 */
[----:B------:R-:W-:Y:S02]  /*7fe0*/  IMAD.MOV.U32 R2, RZ, RZ, R23 ;  /* 0x000000ffff027224 */ /* 0x000fe400078e0017 */
[----:B------:R-:W-:Y:S01]  /*7ff0*/  FMUL.FTZ R8, R3, R140 ;  /* 0x0000008c03087220 */ /* 0x000fe20000410000 */
[----:B------:R-:W1:Y:S01]  /*8000*/  LDSM.16.MT88.4 R12, [R248] ;  /* 0x00000000f80c783b */ /* 0x000e620000004200 */
[----:B------:R-:W1:Y:S02]  /*8010*/  MUFU.EX2 R0, R0 ;  /* 0x0000000000007308 */ /* 0x000e640000000800 */
[----:B-1----:R-:W-:Y:S01]  /*8020*/  F2FP.PACK_AB R171, R35, R21 ;  /* 0x0000001523ab723e */ /* 0x002fe200000000ff */
[C---:B------:R-:W-:Y:S01]  /*8030*/  FMUL.FTZ R9, R3.reuse, R141 ;  /* 0x0000008d03097220 */ /* 0x040fe20000410000 */
[----:B------:R-:W-:Y:S01]  /*8040*/  MOV R140, R22 ;  /* 0x00000016008c7202 */ /* 0x000fe20000000f00 */
[C---:B------:R-:W-:Y:S01]  /*8050*/  FMUL.FTZ R5, R3.reuse, R137 ;  /* 0x0000008903057220 */ /* 0x040fe20000410000 */
[----:B------:R-:W-:Y:S01]  /*8060*/  MOV R141, R21 ;  /* 0x00000015008d7202 */ /* 0x000fe20000000f00 */
[C---:B------:R-:W-:Y:S01]  /*8070*/  FMUL.FTZ R16, R3.reuse, R148 ;  /* 0x0000009403107220 */ /* 0x040fe20000410000 */
[----:B------:R-:W-:Y:S01]  /*8080*/  MOV R148, R32 ;  /* 0x0000002000947202 */ /* 0x000fe20000000f00 */
[C---:B------:R-:W-:Y:S01]  /*8090*/  FMUL.FTZ R32, R3.reuse, R164 ;  /* 0x000000a403207220 */ /* 0x040fe20000410000 */
[----:B------:R1:W1:Y:S01]  /*80a0*/  MUFU.EX2 R183, R19 ;  /* 0x0000001300b77308 */ /* 0x0002620000000800 */
[C---:B------:R-:W-:Y:S02]  /*80b0*/  FMUL.FTZ R36, R3.reuse, R36 ;  /* 0x0000002403247220 */ /* 0x040fe40000410000 */
[C---:B------:R-:W-:Y:S01]  /*80c0*/  FMUL.FTZ R37, R3.reuse, R37 ;  /* 0x0000002503257220 */ /* 0x040fe20000410000 */
[----:B------:R-:W1:Y:S01]  /*80d0*/  LDSM.16.MT88.4 R20, [R252] ;  /* 0x00000000fc14783b */ /* 0x000e620000004200 */
[C---:B------:R-:W-:Y:S02]  /*80e0*/  FMUL.FTZ R40, R3.reuse, R40 ;  /* 0x0000002803287220 */ /* 0x040fe40000410000 */
[C---:B------:R-:W-:Y:S02]  /*80f0*/  FMUL.FTZ R41, R3.reuse, R41 ;  /* 0x0000002903297220 */ /* 0x040fe40000410000 */
[C---:B------:R-:W-:Y:S01]  /*8100*/  FMUL.FTZ R44, R3.reuse, R44 ;  /* 0x0000002c032c7220 */ /* 0x040fe20000410000 */
[----:B------:R1:W1:Y:S01]  /*8110*/  MUFU.EX2 R182, R168 ;  /* 0x000000a800b67308 */ /* 0x0002620000000800 */
[C---:B------:R-:W-:Y:S02]  /*8120*/  FMUL.FTZ R45, R3.reuse, R45 ;  /* 0x0000002d032d7220 */ /* 0x040fe40000410000 */
[----:B------:R-:W-:Y:S02]  /*8130*/  FMUL.FTZ R48, R3, R48 ;  /* 0x0000003003307220 */ /* 0x000fe40000410000 */
[C---:B------:R-:W-:Y:S02]  /*8140*/  FMUL.FTZ R6, R0.reuse, R138 ;  /* 0x0000008a00067220 */ /* 0x040fe40000410000 */
[C---:B------:R-:W-:Y:S02]  /*8150*/  FMUL.FTZ R7, R0.reuse, R139 ;  /* 0x0000008b00077220 */ /* 0x040fe40000410000 */
[C---:B------:R-:W-:Y:S02]  /*8160*/  FMUL.FTZ R10, R0.reuse, R142 ;  /* 0x0000008e000a7220 */ /* 0x040fe40000410000 */
[C---:B------:R-:W-:Y:S02]  /*8170*/  FMUL.FTZ R11, R0.reuse, R143 ;  /* 0x0000008f000b7220 */ /* 0x040fe40000410000 */
[C---:B------:R-:W-:Y:S02]  /*8180*/  FMUL.FTZ R18, R0.reuse, R150 ;  /* 0x0000009600127220 */ /* 0x040fe40000410000 */
[C---:B-1----:R-:W-:Y:S01]  /*8190*/  FMUL.FTZ R19, R0.reuse, R151 ;  /* 0x0000009700137220 */ /* 0x042fe20000410000 */
[----:B------:R-:W-:Y:S01]  /*81a0*/  MOV R151, R34 ;  /* 0x0000002200977202 */ /* 0x000fe20000000f00 */
[C---:B------:R-:W-:Y:S02]  /*81b0*/  FMUL.FTZ R26, R0.reuse, R158 ;  /* 0x0000009e001a7220 */ /* 0x040fe40000410000 */
[C---:B------:R-:W-:Y:S02]  /*81c0*/  FMUL.FTZ R27, R0.reuse, R159 ;  /* 0x0000009f001b7220 */ /* 0x040fe40000410000 */
[----:B------:R-:W-:Y:S02]  /*81d0*/  IMAD.MOV.U32 R150, RZ, RZ, R33 ;  /* 0x000000ffff967224 */ /* 0x000fe400078e0021 */
[----:B------:R-:W-:Y:S01]  /*81e0*/  FMUL.FTZ R34, R0, R166 ;  /* 0x000000a600227220 */ /* 0x000fe20000410000 */
[----:B------:R-:W-:Y:S01]  /*81f0*/  F2FP.PACK_AB R168, R134, R183 ;  /* 0x000000b786a8723e */ /* 0x000fe200000000ff */
[C---:B------:R-:W-:Y:S01]  /*8200*/  FMUL.FTZ R38, R0.reuse, R38 ;  /* 0x0000002600267220 */ /* 0x040fe20000410000 */
[----:B------:R-:W-:Y:S01]  /*8210*/  F2FP.PACK_AB R169, R33, R182 ;  /* 0x000000b621a9723e */ /* 0x000fe200000000ff */
[C---:B------:R-:W-:Y:S02]  /*8220*/  FMUL.FTZ R33, R3.reuse, R165 ;  /* 0x000000a503217220 */ /* 0x040fe40000410000 */
[C---:B------:R-:W-:Y:S02]  /*8230*/  FMUL.FTZ R39, R0.reuse, R39 ;  /* 0x0000002700277220 */ /* 0x040fe40000410000 */
[C---:B------:R-:W-:Y:S02]  /*8240*/  FMUL.FTZ R42, R0.reuse, R42 ;  /* 0x0000002a002a7220 */ /* 0x040fe40000410000 */
[C---:B------:R-:W-:Y:S05]  /*8250*/  HMMA.16816.F32 R4, R168.reuse, R12, R4 ;  /* 0x0000000ca804723c */ /* 0x040fea0000001804 */
[C---:B------:R-:W-:Y:S02]  /*8260*/  FMUL.FTZ R43, R0.reuse, R43 ;  /* 0x0000002b002b7220 */ /* 0x040fe40000410000 */
[C---:B------:R-:W-:Y:S01]  /*8270*/  FMUL.FTZ R12, R3.reuse, R144 ;  /* 0x00000090030c7220 */ /* 0x040fe20000410000 */
[C---:B------:R-:W-:Y:S04]  /*8280*/  HMMA.16816.F32 R8, R168.reuse, R14, R8 ;  /* 0x0000000ea808723c */ /* 0x040fe80000001808 */
[C---:B------:R-:W-:Y:S02]  /*8290*/  FMUL.FTZ R13, R3.reuse, R145 ;  /* 0x00000091030d7220 */ /* 0x040fe40000410000 */
[C---:B------:R-:W-:Y:S02]  /*82a0*/  FMUL.FTZ R46, R0.reuse, R46 ;  /* 0x0000002e002e7220 */ /* 0x040fe40000410000 */
[C---:B------:R-:W-:Y:S04]  /*82b0*/  FMUL.FTZ R14, R0.reuse, R146 ;  /* 0x00000092000e7220 */ /* 0x040fe80000410000 */
[C---:B------:R-:W-:Y:S02]  /*82c0*/  FMUL.FTZ R15, R0.reuse, R147 ;  /* 0x00000093000f7220 */ /* 0x040fe40000410000 */
[----:B------:R-:W-:Y:S01]  /*82d0*/  LDSM.16.MT88.4 R144, [R252+0x800] ;  /* 0x00080000fc90783b */ /* 0x000fe20000004200 */
[C---:B------:R-:W-:Y:S02]  /*82e0*/  FMUL.FTZ R47, R0.reuse, R47 ;  /* 0x0000002f002f7220 */ /* 0x040fe40000410000 */
[C---:B------:R-:W-:Y:S02]  /*82f0*/  FMUL.FTZ R49, R3.reuse, R49 ;  /* 0x0000003103317220 */ /* 0x040fe40000410000 */
[C---:B------:R-:W-:Y:S03]  /*8300*/  HMMA.16816.F32 R12, R168.reuse, R20, R12 ;  /* 0x00000014a80c723c */ /* 0x040fe6000000180c */
[C---:B------:R-:W-:Y:S02]  /*8310*/  FMUL.FTZ R50, R0.reuse, R50 ;  /* 0x0000003200327220 */ /* 0x040fe40000410000 */
[C---:B------:R-:W-:Y:S02]  /*8320*/  FMUL.FTZ R51, R0.reuse, R51 ;  /* 0x0000003300337220 */ /* 0x040fe40000410000 */
[C---:B------:R-:W-:Y:S01]  /*8330*/  FMUL.FTZ R20, R3.reuse, R152 ;  /* 0x0000009803147220 */ /* 0x040fe20000410000 */
[C---:B------:R-:W-:Y:S04]  /*8340*/  HMMA.16816.F32 R16, R168.reuse, R22, R16 ;  /* 0x00000016a810723c */ /* 0x040fe80000001810 */
[C---:B------:R-:W-:Y:S01]  /*8350*/  FMUL.FTZ R21, R3.reuse, R153 ;  /* 0x0000009903157220 */ /* 0x040fe20000410000 */
[----:B------:R-:W-:Y:S01]  /*8360*/  MOV R153, R141 ;  /* 0x0000008d00997202 */ /* 0x000fe20000000f00 */
[C---:B------:R-:W-:Y:S02]  /*8370*/  FMUL.FTZ R52, R3.reuse, R52 ;  /* 0x0000003403347220 */ /* 0x040fe40000410000 */
[C---:B------:R-:W-:Y:S01]  /*8380*/  FMUL.FTZ R22, R0.reuse, R154 ;  /* 0x0000009a00167220 */ /* 0x040fe20000410000 */
[----:B------:R-:W-:Y:S03]  /*8390*/  MOV R154, R35 ;  /* 0x00000023009a7202 */ /* 0x000fe60000000f00 */
[C---:B------:R-:W-:Y:S01]  /*83a0*/  FMUL.FTZ R23, R0.reuse, R155 ;  /* 0x0000009b00177220 */ /* 0x040fe20000410000 */
[----:B------:R-:W-:Y:S01]  /*83b0*/  MOV R155, R2 ;  /* 0x00000002009b7202 */ /* 0x000fe20000000f00 */
[----:B------:R-:W-:Y:S02]  /*83c0*/  IMAD.MOV.U32 R152, RZ, RZ, R140 ;  /* 0x000000ffff987224 */ /* 0x000fe400078e008c */
[----:B------:R-:W-:Y:S01]  /*83d0*/  LDSM.16.MT88.4 R140, [R248+0x800] ;  /* 0x00080000f88c783b */ /* 0x000fe20000004200 */
[C---:B------:R-:W-:Y:S02]  /*83e0*/  FMUL.FTZ R35, R0.reuse, R167 ;  /* 0x000000a700237220 */ /* 0x040fe40000410000 */
[C---:B------:R-:W-:Y:S03]  /*83f0*/  HMMA.16816.F32 R20, R168.reuse, R28, R20 ;  /* 0x0000001ca814723c */ /* 0x040fe60000001814 */
[C---:B------:R-:W-:Y:S02]  /*8400*/  FMUL.FTZ R53, R3.reuse, R53 ;  /* 0x0000003503357220 */ /* 0x040fe40000410000 */
[C---:B------:R-:W-:Y:S02]  /*8410*/  FMUL.FTZ R54, R0.reuse, R54 ;  /* 0x0000003600367220 */ /* 0x040fe40000410000 */
[C---:B------:R-:W-:Y:S01]  /*8420*/  FMUL.FTZ R28, R3.reuse, R160 ;  /* 0x000000a0031c7220 */ /* 0x040fe20000410000 */
[C---:B------:R-:W-:Y:S04]  /*8430*/  HMMA.16816.F32 R24, R168.reuse, R30, R24 ;  /* 0x0000001ea818723c */ /* 0x040fe80000001818 */
[C---:B------:R-:W-:Y:S02]  /*8440*/  FMUL.FTZ R29, R3.reuse, R161 ;  /* 0x000000a1031d7220 */ /* 0x040fe40000410000 */
[C---:B------:R-:W-:Y:S02]  /*8450*/  FMUL.FTZ R55, R0.reuse, R55 ;  /* 0x0000003700377220 */ /* 0x040fe40000410000 */
[C---:B------:R-:W-:Y:S04]  /*8460*/  FMUL.FTZ R30, R0.reuse, R162 ;  /* 0x000000a2001e7220 */ /* 0x040fe80000410000 */
        /* <DEDUP_REMOVED lines=43> */
[C---:B------:R-:W-:Y:S02]  /*8720*/  FMUL.FTZ R98, R0.reuse, R98 ;  /* 0x0000006200627220 */ /* 0x040fe40000410000 */
[C---:B------:R-:W-:Y:S02]  /*8730*/  FMUL.FTZ R99, R0.reuse, R99 ;  /* 0x0000006300637220 */ /* 0x040fe40000410000 */
[--C-:B------:R-:W-:Y:S02]  /*8740*/  FFMA.FTZ R2, R185, c[0x0][0x2d0], -R180.reuse ;  /* 0x0000b400b9027a23 */ /* 0x100fe400000108b4 */
[C---:B------:R-:W-:Y:S02]  /*8750*/  FMUL.FTZ R100, R3.reuse, R100 ;  /* 0x0000006403647220 */ /* 0x040fe40000410000 */
        /* <DEDUP_REMOVED lines=13> */
[----:B-1----:R-:W-:Y:S02]  /*8830*/  FFMA.FTZ R2, R184, c[0x0][0x2d0], -R180 ;  /* 0x0000b400b8027a23 */ /* 0x002fe400000108b4 */
[C---:B------:R-:W-:Y:S02]  /*8840*/  FMUL.FTZ R113, R3.reuse, R113 ;  /* 0x0000007103717220 */ /* 0x040fe40000410000 */
[----:B------:R1:W1:Y:S01]  /*8850*/  MUFU.EX2 R161, R2 ;  /* 0x0000000200a17308 */ /* 0x0002620000000800 */
        /* <DEDUP_REMOVED lines=10> */
[C---:B------:R-:W-:Y:S02]  /*8900*/  FMUL.FTZ R126, R0.reuse, R126 ;  /* 0x0000007e007e7220 */ /* 0x040fe40000410000 */
[C---:B------:R-:W-:Y:S02]  /*8910*/  FMUL.FTZ R127, R0.reuse, R127 ;  /* 0x0000007f007f7220 */ /* 0x040fe40000410000 */
[----:B-1----:R-:W-:Y:S02]  /*8920*/  FFMA.FTZ R2, R187, c[0x0][0x2d0], -R181 ;  /* 0x0000b400bb027a23 */ /* 0x002fe400000108b5 */
[C---:B------:R-:W-:Y:S02]  /*8930*/  FMUL.FTZ R124, R3.reuse, R124 ;  /* 0x0000007c037c7220 */ /* 0x040fe40000410000 */
[----:B------:R1:W-:Y:S01]  /*8940*/  MUFU.EX2 R160, R2 ;  /* 0x0000000200a07308 */ /* 0x0003e20000000800 */
[C---:B------:R-:W-:Y:S02]  /*8950*/  FMUL.FTZ R125, R3.reuse, R125 ;  /* 0x0000007d037d7220 */ /* 0x040fe40000410000 */
[C---:B---3--:R-:W-:Y:S01]  /*8960*/  FMUL.FTZ R130, R0.reuse, R130 ;  /* 0x0000008200827220 */ /* 0x048fe20000410000 */
[----:B--2---:R-:W2:Y:S01]  /*8970*/  LDSM.16.MT88.4 R136, [R136] ;  /* 0x000000008888783b */ /* 0x004ea20000004200 */
[C---:B----4-:R-:W-:Y:S02]  /*8980*/  FMUL.FTZ R131, R0.reuse, R131 ;  /* 0x0000008300837220 */ /* 0x050fe40000410000 */
[C---:B------:R-:W-:Y:S02]  /*8990*/  FMUL.FTZ R128, R3.reuse, R128 ;  /* 0x0000008003807220 */ /* 0x040fe40000410000 */
[C---:B------:R-:W-:Y:S01]  /*89a0*/  FFMA.FTZ R183, R3.reuse, R157, R183 ;  /* 0x0000009d03b77223 */ /* 0x040fe200000100b7 */
[----:B------:R-:W-:Y:S01]  /*89b0*/  MOV R157, R154 ;  /* 0x0000009a009d7202 */ /* 0x000fe20000000f00 */
[----:B------:R-:W-:Y:S02]  /*89c0*/  FMUL.FTZ R129, R3, R129 ;  /* 0x0000008103817220 */ /* 0x000fe40000410000 */
[----:B------:R-:W-:Y:S02]  /*89d0*/  FFMA.FTZ R182, R0, R156, R182 ;  /* 0x0000009c00b67223 */ /* 0x000fe400000100b6 */
[--C-:B------:R-:W-:Y:S02]  /*89e0*/  FFMA.FTZ R0, R197, c[0x0][0x2d0], -R180.reuse ;  /* 0x0000b400c5007a23 */ /* 0x100fe400000108b4 */
[----:B------:R3:W5:Y:S01]  /*89f0*/  LDL.LU R197, [R1+0x12c] ;  /* 0x00012c0001c57983 */ /* 0x0007620000300800 */
[--C-:B------:R-:W-:Y:S04]  /*8a00*/  FFMA.FTZ R156, R195, c[0x0][0x2d0], -R180.reuse ;  /* 0x0000b400c39c7a23 */ /* 0x100fe800000108b4 */
[----:B------:R-:W-:Y:S01]  /*8a10*/  MUFU.EX2 R165, R156 ;  /* 0x0000009c00a57308 */ /* 0x000fe20000000800 */
[--C-:B-1----:R-:W-:Y:S09]  /*8a20*/  FFMA.FTZ R2, R186, c[0x0][0x2d0], -R181.reuse ;  /* 0x0000b400ba027a23 */ /* 0x102ff200000108b5 */
[----:B------:R1:W4:Y:S01]  /*8a30*/  MUFU.EX2 R162, R2 ;  /* 0x0000000200a27308 */ /* 0x0003220000000800 */
[C---:B--2---:R-:W-:Y:S08]  /*8a40*/  HMMA.16816.F32 R28, R168.reuse, R136, R28 ;  /* 0x00000088a81c723c */ /* 0x044ff0000000181c */
[C---:B------:R-:W-:Y:S01]  /*8a50*/  HMMA.16816.F32 R32, R168.reuse, R138, R32 ;  /* 0x0000008aa820723c */ /* 0x040fe20000001820 */
[----:B------:R-:W2:Y:S03]  /*8a60*/  LDSM.16.MT88.4 R136, [R248+0x2000] ;  /* 0x00200000f888783b */ /* 0x000ea60000004200 */
[--C-:B-1----:R-:W-:Y:S04]  /*8a70*/  FFMA.FTZ R2, R188, c[0x0][0x2d0], -R180.reuse ;  /* 0x0000b400bc027a23 */ /* 0x102fe800000108b4 */
[----:B------:R1:W-:Y:S04]  /*8a80*/  MUFU.EX2 R185, R2 ;  /* 0x0000000200b97308 */ /* 0x0003e80000000800 */
[--C-:B-1----:R-:W-:Y:S06]  /*8a90*/  FFMA.FTZ R2, R189, c[0x0][0x2d0], -R180.reuse ;  /* 0x0000b400bd027a23 */ /* 0x102fec00000108b4 */
[----:B------:R1:W1:Y:S01]  /*8aa0*/  MUFU.EX2 R184, R2 ;  /* 0x0000000200b87308 */ /* 0x0002620000000800 */
[C---:B--2---:R-:W-:Y:S08]  /*8ab0*/  HMMA.16816.F32 R36, R168.reuse, R136, R36 ;  /* 0x00000088a824723c */ /* 0x044ff00000001824 */
[C---:B------:R-:W-:Y:S01]  /*8ac0*/  HMMA.16816.F32 R40, R168.reuse, R138, R40 ;  /* 0x0000008aa828723c */ /* 0x040fe20000001828 */
[----:B------:R-:W2:Y:S03]  /*8ad0*/  LDSM.16.MT88.4 R136, [R252+0x2000] ;  /* 0x00200000fc88783b */ /* 0x000ea60000004200 */
[--C-:B-1----:R-:W-:Y:S02]  /*8ae0*/  FFMA.FTZ R2, R190, c[0x0][0x2d0], -R181.reuse ;  /* 0x0000b400be027a23 */ /* 0x102fe400000108b5 */
[--C-:B------:R-:W-:Y:S06]  /*8af0*/  FFMA.FTZ R190, R176, c[0x0][0x2d0], -R180.reuse ;  /* 0x0000b400b0be7a23 */ /* 0x100fec00000108b4 */
[----:B------:R-:W-:Y:S01]  /*8b00*/  MUFU.EX2 R190, R190 ;  /* 0x000000be00be7308 */ /* 0x000fe20000000800 */
[C---:B--2---:R-:W-:Y:S08]  /*8b10*/  HMMA.16816.F32 R44, R168.reuse, R136, R44 ;  /* 0x00000088a82c723c */ /* 0x044ff0000000182c */
        /* <DEDUP_REMOVED lines=30> */
[----:B------:R-:W-:Y:S01]  /*8d00*/  F2FP.PACK_AB R136, R161, R159 ;  /* 0x0000009fa188723e */ /* 0x000fe200000000ff */
[----:B------:R-:W-:Y:S01]  /*8d10*/  HMMA.16816.F32 R128, R168, R138, R128 ;  /* 0x0000008aa880723c */ /* 0x000fe20000001880 */
[----:B------:R1:W-:Y:S03]  /*8d20*/  MUFU.EX2 R168, R2 ;  /* 0x0000000200a87308 */ /* 0x0003e60000000800 */
[----:B----4-:R-:W-:Y:S03]  /*8d30*/  F2FP.PACK_AB R137, R162, R160 ;  /* 0x000000a0a289723e */ /* 0x010fe600000000ff */
[----:B------:R-:W-:Y:S04]  /*8d40*/  F2FP.PACK_AB R138, R184, R185 ;  /* 0x000000b9b88a723e */ /* 0x000fe800000000ff */
[----:B------:R2:W-:Y:S01]  /*8d50*/  MUFU.EX2 R171, R0 ;  /* 0x0000000000ab7308 */ /* 0x0005e20000000800 */
[----:B-1----:R-:W-:Y:S09]  /*8d60*/  FFMA.FTZ R2, R191, c[0x0][0x2d0], -R181 ;  /* 0x0000b400bf027a23 */ /* 0x002ff200000108b5 */
[----:B------:R-:W1:Y:S01]  /*8d70*/  MUFU.EX2 R187, R2 ;  /* 0x0000000200bb7308 */ /* 0x000e620000000800 */
[--C-:B--2---:R-:W-:Y:S02]  /*8d80*/  FFMA.FTZ R0, R198, c[0x0][0x2d0], -R180.reuse ;  /* 0x0000b400c6007a23 */ /* 0x104fe400000108b4 */
[----:B------:R3:W5:Y:S07]  /*8d90*/  LDL.LU R198, [R1+0x128] ;  /* 0x0001280001c67983 */ /* 0x00076e0000300800 */
[----:B------:R2:W4:Y:S01]  /*8da0*/  MUFU.EX2 R3, R0 ;  /* 0x0000000000037308 */ /* 0x0005220000000800 */
[----:B-1----:R-:W-:Y:S01]  /*8db0*/  F2FP.PACK_AB R139, R187, R168 ;  /* 0x000000a8bb8b723e */ /* 0x002fe200000000ff */
[----:B------:R-:W-:Y:S02]  /*8dc0*/  FADD.FTZ R2, R134, R183 ;  /* 0x000000b786027221 */ /* 0x000fe40000010000 */
[----:B------:R-:W-:Y:S02]  /*8dd0*/  FFMA.FTZ R134, R194, c[0x0][0x2d0], -R180 ;  /* 0x0000b400c2867a23 */ /* 0x000fe400000108b4 */
[----:B------:R-:W-:Y:S02]  /*8de0*/  FADD.FTZ R2, R148, R2 ;  /* 0x0000000294027221 */ /* 0x000fe40000010000 */
[C---:B------:R-:W-:Y:S02]  /*8df0*/  HMMA.16816.F32 R4, R136.reuse, R140, R4 ;  /* 0x0000008c8804723c */ /* 0x040fe40000001804 */
[----:B------:R-:W1:Y:S03]  /*8e00*/  MUFU.EX2 R169, R134 ;  /* 0x0000008600a97308 */ /* 0x000e660000000800 */
[----:B--2---:R-:W-:Y:S01]  /*8e10*/  FFMA.FTZ R0, R155, c[0x0][0x2d0], -R181 ;  /* 0x0000b4009b007a23 */ /* 0x004fe200000108b5 */
[----:B----4-:R-:W-:Y:S01]  /*8e20*/  MOV R183, R3 ;  /* 0x0000000300b77202 */ /* 0x010fe20000000f00 */
[----:B------:R-:W-:Y:S01]  /*8e30*/  FADD.FTZ R3, R150, R182 ;  /* 0x000000b696037221 */ /* 0x000fe20000010000 */
[C---:B------:R-:W-:Y:S01]  /*8e40*/  HMMA.16816.F32 R8, R136.reuse, R142, R8 ;  /* 0x0000008e8808723c */ /* 0x040fe20000001808 */
[----:B------:R-:W2:Y:S03]  /*8e50*/  LDSM.16.MT88.4 R140, [R251+0x800] ;  /* 0x00080000fb8c783b */ /* 0x000ea60000004200 */
[----:B------:R4:W-:Y:S01]  /*8e60*/  MUFU.EX2 R170, R0 ;  /* 0x0000000000aa7308 */ /* 0x0009e20000000800 */
[----:B------:R-:W-:Y:S02]  /*8e70*/  IMAD.MOV.U32 R182, RZ, RZ, R149 ;  /* 0x000000ffffb67224 */ /* 0x000fe400078e0095 */
[----:B------:R-:W-:Y:S01]  /*8e80*/  FADD.FTZ R3, R153, R3 ;  /* 0x0000000399037221 */ /* 0x000fe20000010000 */
[C---:B------:R-:W-:Y:S04]  /*8e90*/  HMMA.16816.F32 R12, R136.reuse, R144, R12 ;  /* 0x00000090880c723c */ /* 0x040fe8000000180c */
[----:B------:R-:W-:Y:S02]  /*8ea0*/  FADD.FTZ R158, R152, R2 ;  /* 0x00000002989e7221 */ /* 0x000fe40000010000 */
[----:B------:R-:W-:Y:S01]  /*8eb0*/  LDSM.16.MT88.4 R152, [R251+0x1000] ;  /* 0x00100000fb98783b */ /* 0x000fe20000004200 */
[----:B------:R-:W-:Y:S01]  /*8ec0*/  FFMA.FTZ R2, R173, c[0x0][0x2d0], -R181 ;  /* 0x0000b400ad027a23 */ /* 0x000fe200000108b5 */
[C---:B------:R-:W-:Y:S04]  /*8ed0*/  HMMA.16816.F32 R16, R136.reuse, R146, R16 ;  /* 0x000000928810723c */ /* 0x040fe80000001810 */
[----:B------:R-:W-:Y:S02]  /*8ee0*/  FADD.FTZ R157, R157, R3 ;  /* 0x000000039d9d7221 */ /* 0x000fe40000010000 */
[----:B------:R-:W1:Y:S01]  /*8ef0*/  LDSM.16.MT88.4 R144, [R149+0x800] ;  /* 0x000800009590783b */ /* 0x000e620000004200 */
[----:B------:R-:W-:Y:S02]  /*8f00*/  FADD.FTZ R3, R159, R158 ;  /* 0x0000009e9f037221 */ /* 0x000fe40000010000 */
[----:B----4-:R-:W-:Y:S03]  /*8f10*/  FFMA.FTZ R0, R151, c[0x0][0x2d0], -R181 ;  /* 0x0000b40097007a23 */ /* 0x010fe600000108b5 */
[----:B------:R-:W-:Y:S01]  /*8f20*/  FADD.FTZ R3, R161, R3 ;  /* 0x00000003a1037221 */ /* 0x000fe20000010000 */
[----:B------:R4:W-:Y:S03]  /*8f30*/  MUFU.EX2 R186, R0 ;  /* 0x0000000000ba7308 */ /* 0x0009e60000000800 */
[----:B------:R-:W-:Y:S01]  /*8f40*/  FADD.FTZ R3, R185, R3 ;  /* 0x00000003b9037221 */ /* 0x000fe20000010000 */
[C---:B--2---:R-:W-:Y:S08]  /*8f50*/  HMMA.16816.F32 R20, R136.reuse, R140, R20 ;  /* 0x0000008c8814723c */ /* 0x044ff00000001814 */
[C---:B------:R-:W-:Y:S01]  /*8f60*/  HMMA.16816.F32 R24, R136.reuse, R142, R24 ;  /* 0x0000008e8818723c */ /* 0x040fe20000001818 */
[----:B------:R-:W2:Y:S03]  /*8f70*/  LDSM.16.MT88.4 R140, [R248+0x2800] ;  /* 0x00280000f88c783b */ /* 0x000ea60000004200 */
[--C-:B----4-:R-:W-:Y:S05]  /*8f80*/  FFMA.FTZ R0, R199, c[0x0][0x2d0], -R180.reuse ;  /* 0x0000b400c7007a23 */ /* 0x110fea00000108b4 */
[----:B------:R3:W5:Y:S01]  /*8f90*/  LDL.LU R199, [R1+0x124] ;  /* 0x0001240001c77983 */ /* 0x0007620000300800 */
[----:B------:R4:W-:Y:S01]  /*8fa0*/  MUFU.EX2 R166, R0 ;  /* 0x0000000000a67308 */ /* 0x0009e20000000800 */
[C---:B-1----:R-:W-:Y:S08]  /*8fb0*/  HMMA.16816.F32 R28, R136.reuse, R144, R28 ;  /* 0x00000090881c723c */ /* 0x042ff0000000181c */
[C---:B------:R-:W-:Y:S01]  /*8fc0*/  HMMA.16816.F32 R32, R136.reuse, R146, R32 ;  /* 0x000000928820723c */ /* 0x040fe20000001820 */
[----:B------:R-:W1:Y:S03]  /*8fd0*/  LDSM.16.MT88.4 R144, [R252+0x2800] ;  /* 0x00280000fc90783b */ /* 0x000e660000004200 */
[--C-:B----4-:R-:W-:Y:S05]  /*8fe0*/  FFMA.FTZ R0, R192, c[0x0][0x2d0], -R180.reuse ;  /* 0x0000b400c0007a23 */ /* 0x110fea00000108b4 */
[----:B------:R3:W5:Y:S03]  /*8ff0*/  LDL.LU R192, [R1+0x120] ;  /* 0x0001200001c07983 */ /* 0x0007660000300800 */
[----:B------:R-:W-:Y:S01]  /*9000*/  FFMA.FTZ R180, R177, c[0x0][0x2d0], -R180 ;  /* 0x0000b400b1b47a23 */ /* 0x000fe200000108b4 */
[----:B------:R4:W-:Y:S01]  /*9010*/  MUFU.EX2 R167, R0 ;  /* 0x0000000000a77308 */ /* 0x0009e20000000800 */
[C---:B--2---:R-:W-:Y:S08]  /*9020*/  HMMA.16816.F32 R36, R136.reuse, R140, R36 ;  /* 0x0000008c8824723c */ /* 0x044ff00000001824 */
[C---:B------:R-:W-:Y:S01]  /*9030*/  HMMA.16816.F32 R40, R136.reuse, R142, R40 ;  /* 0x0000008e8828723c */ /* 0x040fe20000001828 */
[----:B------:R-:W2:Y:S01]  /*9040*/  LDSM.16.MT88.4 R140, [R251+0x2800] ;  /* 0x00280000fb8c783b */ /* 0x000ea20000004200 */
[----:B------:R-:W-:Y:S06]  /*9050*/  MUFU.EX2 R188, R180 ;  /* 0x000000b400bc7308 */ /* 0x000fec0000000800 */
[C---:B-1----:R-:W-:Y:S04]  /*9060*/  HMMA.16816.F32 R44, R136.reuse, R144, R44 ;  /* 0x00000090882c723c */ /* 0x042fe8000000182c */
[--C-:B----4-:R-:W-:Y:S02]  /*9070*/  FFMA.FTZ R0, R193, c[0x0][0x2d0], -R181.reuse ;  /* 0x0000b400c1007a23 */ /* 0x110fe400000108b5 */
[----:B------:R3:W5:Y:S02]  /*9080*/  LDL.LU R193, [R1+0x11c] ;  /* 0x00011c0001c17983 */ /* 0x0007640000300800 */
[----:B------:R1:W-:Y:S01]  /*9090*/  MUFU.EX2 R163, R0 ;  /* 0x0000000000a37308 */ /* 0x0003e20000000800 */
[C---:B------:R-:W-:Y:S01]  /*90a0*/  HMMA.16816.F32 R48, R136.reuse, R146, R48 ;  /* 0x000000928830723c */ /* 0x040fe20000001830 */
[----:B------:R-:W4:Y:S08]  /*90b0*/  LDSM.16.MT88.4 R144, [R149+0x2800] ;  /* 0x002800009590783b */ /* 0x000f300000004200 */
[----:B------:R3:W5:Y:S04]  /*90c0*/  LDL.LU R194, [R1+0x118] ;  /* 0x0001180001c27983 */ /* 0x0007680000300800 */
[----:B------:R3:W5:Y:S04]  /*90d0*/  LDL.LU R195, [R1+0x114] ;  /* 0x0001140001c37983 */ /* 0x0007680000300800 */
[----:B------:R3:W5:Y:S01]  /*90e0*/  LDL.LU R176, [R1+0x110] ;  /* 0x0001100001b07983 */ /* 0x0007620000300800 */
[C---:B--2---:R-:W-:Y:S03]  /*90f0*/  HMMA.16816.F32 R52, R136.reuse, R140, R52 ;  /* 0x0000008c8834723c */ /* 0x044fe60000001834 */
[----:B------:R3:W5:Y:S01]  /*9100*/  LDL.LU R177, [R1+0x10c] ;  /* 0x00010c0001b17983 */ /* 0x0007620000300800 */
[--C-:B-1----:R-:W-:Y:S03]  /*9110*/  FFMA.FTZ R0, R178, c[0x0][0x2d0], -R181.reuse ;  /* 0x0000b400b2007a23 */ /* 0x102fe600000108b5 */
[----:B------:R3:W5:Y:S01]  /*9120*/  LDL.LU R178, [R1+0x108] ;  /* 0x0001080001b27983 */ /* 0x0007620000300800 */
[----:B------:R1:W-:Y:S01]  /*9130*/  MUFU.EX2 R164, R0 ;  /* 0x0000000000a47308 */ /* 0x0003e20000000800 */
[C---:B------:R-:W-:Y:S02]  /*9140*/  HMMA.16816.F32 R56, R136.reuse, R142, R56 ;  /* 0x0000008e8838723c */ /* 0x040fe40000001838 */
[----:B------:R-:W2:Y:S06]  /*9150*/  LDSM.16.MT88.4 R140, [R248+0x4800] ;  /* 0x00480000f88c783b */ /* 0x000eac0000004200 */
[C---:B----4-:R-:W-:Y:S08]  /*9160*/  HMMA.16816.F32 R60, R136.reuse, R144, R60 ;  /* 0x00000090883c723c */ /* 0x050ff0000000183c */
[C---:B------:R-:W-:Y:S01]  /*9170*/  HMMA.16816.F32 R64, R136.reuse, R146, R64 ;  /* 0x000000928840723c */ /* 0x040fe20000001840 */
[----:B------:R-:W4:Y:S03]  /*9180*/  LDSM.16.MT88.4 R144, [R252+0x4800] ;  /* 0x00480000fc90783b */ /* 0x000f260000004200 */
[--C-:B-1----:R-:W-:Y:S04]  /*9190*/  FFMA.FTZ R0, R179, c[0x0][0x2d0], -R181.reuse ;  /* 0x0000b400b3007a23 */ /* 0x102fe800000108b5 */
[----:B------:R1:W-:Y:S01]  /*91a0*/  MUFU.EX2 R189, R0 ;  /* 0x0000000000bd7308 */ /* 0x0003e20000000800 */
[----:B------:R3:W5:Y:S01]  /*91b0*/  LDL.LU R179, [R1+0x104] ;  /* 0x0001040001b37983 */ /* 0x0007620000300800 */
[C---:B--2---:R-:W-:Y:S08]  /*91c0*/  HMMA.16816.F32 R68, R136.reuse, R140, R68 ;  /* 0x0000008c8844723c */ /* 0x044ff00000001844 */
[C---:B------:R-:W-:Y:S01]  /*91d0*/  HMMA.16816.F32 R72, R136.reuse, R142, R72 ;  /* 0x0000008e8848723c */ /* 0x040fe20000001848 */
[----:B------:R-:W2:Y:S03]  /*91e0*/  LDSM.16.MT88.4 R140, [R251+0x4800] ;  /* 0x00480000fb8c783b */ /* 0x000ea60000004200 */
[--C-:B-1----:R-:W-:Y:S02]  /*91f0*/  FFMA.FTZ R0, R172, c[0x0][0x2d0], -R181.reuse ;  /* 0x0000b400ac007a23 */ /* 0x102fe400000108b5 */
[----:B------:R-:W-:Y:S02]  /*9200*/  FFMA.FTZ R181, R135, c[0x0][0x2d0], -R181 ;  /* 0x0000b40087b57a23 */ /* 0x000fe400000108b5 */
[----:B------:R1:W1:Y:S01]  /*9210*/  MUFU.EX2 R191, R0 ;  /* 0x0000000000bf7308 */ /* 0x0002620000000800 */
[----:B------:R3:W5:Y:S01]  /*9220*/  LDL.LU R172, [R1+0x100] ;  /* 0x0001000001ac7983 */ /* 0x0007620000300800 */
[C---:B----4-:R-:W-:Y:S03]  /*9230*/  HMMA.16816.F32 R76, R136.reuse, R144, R76 ;  /* 0x00000090884c723c */ /* 0x050fe6000000184c */
[----:B------:R3:W5:Y:S05]  /*9240*/  LDL.LU R173, [R1+0xfc] ;  /* 0x0000fc0001ad7983 */ /* 0x00076a0000300800 */
[----:B------:R-:W-:Y:S01]  /*9250*/  MUFU.EX2 R134, R181 ;  /* 0x000000b500867308 */ /* 0x000fe20000000800 */
[C---:B------:R-:W-:Y:S01]  /*9260*/  HMMA.16816.F32 R80, R136.reuse, R146, R80 ;  /* 0x000000928850723c */ /* 0x040fe20000001850 */
[----:B------:R-:W4:Y:S08]  /*9270*/  LDSM.16.MT88.4 R144, [R149+0x4800] ;  /* 0x004800009590783b */ /* 0x000f300000004200 */
[----:B------:R3:W3:Y:S03]  /*9280*/  MUFU.EX2 R135, R2 ;  /* 0x0000000200877308 */ /* 0x0006e60000000800 */
[----:B-1----:R-:W-:Y:S02]  /*9290*/  FADD.FTZ R0, R160, R157 ;  /* 0x0000009da0007221 */ /* 0x002fe40000010000 */
[----:B------:R-:W-:Y:S02]  /*92a0*/  LDSM.16.MT88.4 R156, [R252+0x1800] ;  /* 0x00180000fc9c783b */ /* 0x000fe40000004200 */
[----:B------:R-:W-:Y:S01]  /*92b0*/  FADD.FTZ R0, R162, R0 ;  /* 0x00000000a2007221 */ /* 0x000fe20000010000 */
[C---:B--2---:R-:W-:Y:S03]  /*92c0*/  HMMA.16816.F32 R84, R136.reuse, R140, R84 ;  /* 0x0000008c8854723c */ /* 0x044fe60000001854 */
[----:B------:R-:W-:Y:S05]  /*92d0*/  FADD.FTZ R0, R168, R0 ;  /* 0x00000000a8007221 */ /* 0x000fea0000010000 */
[C---:B------:R-:W-:Y:S01]  /*92e0*/  HMMA.16816.F32 R88, R136.reuse, R142, R88 ;  /* 0x0000008e8858723c */ /* 0x040fe20000001858 */
[----:B------:R-:W1:Y:S03]  /*92f0*/  LDSM.16.MT88.4 R140, [R248+0x6800] ;  /* 0x00680000f88c783b */ /* 0x000e660000004200 */
[----:B---3--:R-:W-:Y:S01]  /*9300*/  FADD.FTZ R2, R184, R3 ;  /* 0x00000003b8027221 */ /* 0x008fe20000010000 */
[----:B------:R-:W-:Y:S02]  /*9310*/  MOV R3, R169 ;  /* 0x000000a900037202 */ /* 0x000fe40000000f00 */
[----:B------:R-:W-:Y:S01]  /*9320*/  F2FP.PACK_AB R169, R191, R189 ;  /* 0x000000bdbfa9723e */ /* 0x000fe200000000ff */
[C---:B----4-:R-:W-:Y:S08]  /*9330*/  HMMA.16816.F32 R92, R136.reuse, R144, R92 ;  /* 0x00000090885c723c */ /* 0x050ff0000000185c */
[C---:B------:R-:W-:Y:S01]  /*9340*/  HMMA.16816.F32 R96, R136.reuse, R146, R96 ;  /* 0x000000928860723c */ /* 0x040fe20000001860 */
[----:B------:R-:W2:Y:S07]  /*9350*/  LDSM.16.MT88.4 R144, [R252+0x6800] ;  /* 0x00680000fc90783b */ /* 0x000eae0000004200 */
[C---:B-1----:R-:W-:Y:S08]  /*9360*/  HMMA.16816.F32 R100, R136.reuse, R140, R100 ;  /* 0x0000008c8864723c */ /* 0x042ff00000001864 */
[C---:B------:R-:W-:Y:S01]  /*9370*/  HMMA.16816.F32 R104, R136.reuse, R142, R104 ;  /* 0x0000008e8868723c */ /* 0x040fe20000001868 */
[----:B------:R-:W1:Y:S07]  /*9380*/  LDSM.16.MT88.4 R140, [R251+0x6800] ;  /* 0x00680000fb8c783b */ /* 0x000e6e0000004200 */
[C---:B--2---:R-:W-:Y:S08]  /*9390*/  HMMA.16816.F32 R108, R136.reuse, R144, R108 ;  /* 0x00000090886c723c */ /* 0x044ff0000000186c */
[C---:B------:R-:W-:Y:S01]  /*93a0*/  HMMA.16816.F32 R112, R136.reuse, R146, R112 ;  /* 0x000000928870723c */ /* 0x040fe20000001870 */
[----:B------:R-:W2:Y:S08]  /*93b0*/  LDSM.16.MT88.4 R144, [R149+0x6800] ;  /* 0x006800009590783b */ /* 0x000eb00000004200 */
[----:B------:R-:W3:Y:S01]  /*93c0*/  LDSM.16.MT88.4 R148, [R248+0x1000] ;  /* 0x00100000f894783b */ /* 0x000ee20000004200 */
[C---:B-1----:R-:W-:Y:S08]  /*93d0*/  HMMA.16816.F32 R116, R136.reuse, R140, R116 ;  /* 0x0000008c8874723c */ /* 0x042ff00000001874 */
[C---:B------:R-:W-:Y:S01]  /*93e0*/  HMMA.16816.F32 R120, R136.reuse, R142, R120 ;  /* 0x0000008e8878723c */ /* 0x040fe20000001878 */
[----:B------:R-:W1:Y:S07]  /*93f0*/  LDSM.16.MT88.4 R140, [R252+0x1000] ;  /* 0x00100000fc8c783b */ /* 0x000e6e0000004200 */
[C---:B--2---:R-:W-:Y:S08]  /*9400*/  HMMA.16816.F32 R124, R136.reuse, R144, R124 ;  /* 0x00000090887c723c */ /* 0x044ff0000000187c */
[----:B------:R-:W-:Y:S01]  /*9410*/  HMMA.16816.F32 R128, R136, R146, R128 ;  /* 0x000000928880723c */ /* 0x000fe20000001880 */
[----:B------:R-:W2:Y:S06]  /*9420*/  LDSM.16.MT88.4 R144, [R182+0x1000] ;  /* 0x00100000b690783b */ /* 0x000eac0000004200 */
[----:B------:R-:W-:Y:S02]  /*9430*/  F2FP.PACK_AB R136, R183, R171 ;  /* 0x000000abb788723e */ /* 0x000fe400000000ff */
[----:B------:R-:W-:Y:S03]  /*9440*/  F2FP.PACK_AB R137, R186, R170 ;  /* 0x000000aaba89723e */ /* 0x000fe600000000ff */
[----:B------:R-:W-:Y:S02]  /*9450*/  F2FP.PACK_AB R138, R167, R166 ;  /* 0x000000a6a78a723e */ /* 0x000fe400000000ff */
[----:B------:R-:W-:Y:S07]  /*9460*/  F2FP.PACK_AB R139, R164, R163 ;  /* 0x000000a3a48b723e */ /* 0x000fee00000000ff */
[C---:B---3--:R-:W-:Y:S08]  /*9470*/  HMMA.16816.F32 R4, R136.reuse, R148, R4 ;  /* 0x000000948804723c */ /* 0x048ff00000001804 */
[C---:B------:R-:W-:Y:S01]  /*9480*/  HMMA.16816.F32 R8, R136.reuse, R150, R8 ;  /* 0x000000968808723c */ /* 0x040fe20000001808 */
[----:B------:R-:W-:Y:S07]  /*9490*/  LDSM.16.MT88.4 R148, [R252+0x3000] ;  /* 0x00300000fc94783b */ /* 0x000fee0000004200 */
[C---:B-1----:R-:W-:Y:S08]  /*94a0*/  HMMA.16816.F32 R12, R136.reuse, R140, R12 ;  /* 0x0000008c880c723c */ /* 0x042ff0000000180c */
[C---:B------:R-:W-:Y:S01]  /*94b0*/  HMMA.16816.F32 R16, R136.reuse, R142, R16 ;  /* 0x0000008e8810723c */ /* 0x040fe20000001810 */
[----:B------:R-:W1:Y:S07]  /*94c0*/  LDSM.16.MT88.4 R140, [R248+0x3000] ;  /* 0x00300000f88c783b */ /* 0x000e6e0000004200 */
[C---:B------:R-:W-:Y:S08]  /*94d0*/  HMMA.16816.F32 R20, R136.reuse, R152, R20 ;  /* 0x000000988814723c */ /* 0x040ff00000001814 */
[C---:B------:R-:W-:Y:S01]  /*94e0*/  HMMA.16816.F32 R24, R136.reuse, R154, R24 ;  /* 0x0000009a8818723c */ /* 0x040fe20000001818 */
[----:B------:R-:W3:Y:S07]  /*94f0*/  LDSM.16.MT88.4 R152, [R251+0x3000] ;  /* 0x00300000fb98783b */ /* 0x000eee0000004200 */
[C---:B--2---:R-:W-:Y:S08]  /*9500*/  HMMA.16816.F32 R28, R136.reuse, R144, R28 ;  /* 0x00000090881c723c */ /* 0x044ff0000000181c */
[C---:B------:R-:W-:Y:S01]  /*9510*/  HMMA.16816.F32 R32, R136.reuse, R146, R32 ;  /* 0x000000928820723c */ /* 0x040fe20000001820 */
[----:B------:R-:W-:Y:S07]  /*9520*/  LDSM.16.MT88.4 R144, [R248+0x5000] ;  /* 0x00500000f890783b */ /* 0x000fee0000004200 */
[C---:B-1----:R-:W-:Y:S08]  /*9530*/  HMMA.16816.F32 R36, R136.reuse, R140, R36 ;  /* 0x0000008c8824723c */ /* 0x042ff00000001824 */
[C---:B------:R-:W-:Y:S01]  /*9540*/  HMMA.16816.F32 R40, R136.reuse, R142, R40 ;  /* 0x0000008e8828723c */ /* 0x040fe20000001828 */
[----:B------:R-:W1:Y:S07]  /*9550*/  LDSM.16.MT88.4 R140, [R182+0x3000] ;  /* 0x00300000b68c783b */ /* 0x000e6e0000004200 */
[C---:B------:R-:W-:Y:S08]  /*9560*/  HMMA.16816.F32 R44, R136.reuse, R148, R44 ;  /* 0x00000094882c723c */ /* 0x040ff0000000182c */
[C---:B------:R-:W-:Y:S01]  /*9570*/  HMMA.16816.F32 R48, R136.reuse, R150, R48 ;  /* 0x000000968830723c */ /* 0x040fe20000001830 */
[----:B------:R-:W2:Y:S07]  /*9580*/  LDSM.16.MT88.4 R148, [R252+0x5000] ;  /* 0x00500000fc94783b */ /* 0x000eae0000004200 */
        /* <DEDUP_REMOVED lines=18> */
[C---:B---3--:R-:W-:Y:S07]  /*96b0*/  HMMA.16816.F32 R100, R136.reuse, R144, R100 ;  /* 0x000000908864723c */ /* 0x048fee0000001864 */
[----:B------:R-:W-:Y:S01]  /*96c0*/  MOV R145, R183 ;  /* 0x000000b700917202 */ /* 0x000fe20000000f00 */
[C---:B------:R-:W-:Y:S04]  /*96d0*/  HMMA.16816.F32 R104, R136.reuse, R146, R104 ;  /* 0x000000928868723c */ /* 0x040fe80000001868 */
[----:B------:R-:W-:Y:S03]  /*96e0*/  MOV R144, R186 ;  /* 0x000000ba00907202 */ /* 0x000fe60000000f00 */
[----:B------:R-:W-:Y:S01]  /*96f0*/  MOV R146, R163 ;  /* 0x000000a300927202 */ /* 0x000fe20000000f00 */
[C---:B-1----:R-:W-:Y:S01]  /*9700*/  HMMA.16816.F32 R108, R136.reuse, R140, R108 ;  /* 0x0000008c886c723c */ /* 0x042fe2000000186c */
[----:B------:R-:W-:Y:S03]  /*9710*/  LDSM.16.MT88.4 R160, [R251+0x1800] ;  /* 0x00180000fba0783b */ /* 0x000fe60000004200 */
[----:B------:R-:W-:Y:S04]  /*9720*/  MOV R147, R166 ;  /* 0x000000a600937202 */ /* 0x000fe80000000f00 */
[C---:B------:R-:W-:Y:S01]  /*9730*/  HMMA.16816.F32 R112, R136.reuse, R142, R112 ;  /* 0x0000008e8870723c */ /* 0x040fe20000001870 */
[----:B------:R-:W1:Y:S07]  /*9740*/  LDSM.16.MT88.4 R140, [R248+0x1800] ;  /* 0x00180000f88c783b */ /* 0x000e6e0000004200 */
[C---:B------:R-:W-:Y:S07]  /*9750*/  HMMA.16816.F32 R116, R136.reuse, R148, R116 ;  /* 0x000000948874723c */ /* 0x040fee0000001874 */
[----:B------:R-:W-:Y:S01]  /*9760*/  MOV R149, R182 ;  /* 0x000000b600957202 */ /* 0x000fe20000000f00 */
[C---:B------:R-:W-:Y:S01]  /*9770*/  HMMA.16816.F32 R120, R136.reuse, R150, R120 ;  /* 0x000000968878723c */ /* 0x040fe20000001878 */
[----:B------:R-:W-:Y:S03]  /*9780*/  LDSM.16.MT88.4 R180, [R248+0x3800] ;  /* 0x00380000f8b4783b */ /* 0x000fe60000004200 */
[----:B------:R-:W-:Y:S03]  /*9790*/  IMAD.MOV.U32 R148, RZ, RZ, R167 ;  /* 0x000000ffff947224 */ /* 0x000fe600078e00a7 */
[----:B------:R-:W-:Y:S01]  /*97a0*/  MOV R150, R165 ;  /* 0x000000a500967202 */ /* 0x000fe20000000f00 */
[C---:B--2---:R-:W-:Y:S04]  /*97b0*/  HMMA.16816.F32 R124, R136.reuse, R152, R124 ;  /* 0x00000098887c723c */ /* 0x044fe8000000187c */
[----:B------:R-:W-:Y:S01]  /*97c0*/  IMAD.MOV.U32 R151, RZ, RZ, R164 ;  /* 0x000000ffff977224 */ /* 0x000fe200078e00a4 */
[----:B------:R-:W-:Y:S01]  /*97d0*/  F2FP.PACK_AB R168, R150, R3 ;  /* 0x0000000396a8723e */ /* 0x000fe200000000ff */
[----:B------:R2:W3:Y:S01]  /*97e0*/  LDSM.16.MT88.4 R164, [R149+0x1800] ;  /* 0x0018000095a4783b */ /* 0x0004e20000004200 */
[----:B------:R-:W-:Y:S01]  /*97f0*/  MOV R152, R171 ;  /* 0x000000ab00987202 */ /* 0x000fe20000000f00 */
[----:B------:R-:W-:Y:S04]  /*9800*/  HMMA.16816.F32 R128, R136, R154, R128 ;  /* 0x0000009a8880723c */ /* 0x000fe80000001880 */
[----:B------:R-:W-:Y:S02]  /*9810*/  MOV R153, R170 ;  /* 0x000000aa00997202 */ /* 0x000fe40000000f00 */
[----:B------:R-:W-:Y:S01]  /*9820*/  F2FP.PACK_AB R170, R188, R190 ;  /* 0x000000bebcaa723e */ /* 0x000fe200000000ff */
[----:B------:R-:W-:Y:S01]  /*9830*/  IMAD.MOV.U32 R155, RZ, RZ, R187 ;  /* 0x000000ffff9b7224 */ /* 0x000fe200078e00bb */
[----:B------:R-:W-:Y:S01]  /*9840*/  F2FP.PACK_AB R171, R134, R135 ;  /* 0x0000008786ab723e */ /* 0x000fe200000000ff */
[----:B------:R-:W4:Y:S06]  /*9850*/  LDSM.16.MT88.4 R184, [R252+0x3800] ;  /* 0x00380000fcb8783b */ /* 0x000f2c0000004200 */
[C---:B-1----:R-:W-:Y:S07]  /*9860*/  HMMA.16816.F32 R136, R168.reuse, R140, R4 ;  /* 0x0000008ca888723c */ /* 0x042fee0000001804 */
[----:B------:R-:W-:Y:S01]  /*9870*/  MOV R5, R150 ;  /* 0x0000009600057202 */ /* 0x000fe20000000f00 */
[C---:B------:R-:W-:Y:S04]  /*9880*/  HMMA.16816.F32 R140, R168.reuse, R142, R8 ;  /* 0x0000008ea88c723c */ /* 0x040fe80000001808 */
[----:B------:R-:W-:Y:S01]  /*9890*/  MOV R6, R151 ;  /* 0x0000009700067202 */ /* 0x000fe20000000f00 */
[----:B------:R-:W-:Y:S01]  /*98a0*/  IMAD.MOV.U32 R7, RZ, RZ, R148 ;  /* 0x000000ffff077224 */ /* 0x000fe200078e0094 */
[----:B------:R-:W-:Y:S01]  /*98b0*/  MOV R4, R155 ;  /* 0x0000009b00047202 */ /* 0x000fe20000000f00 */
[----:B------:R-:W-:Y:S01]  /*98c0*/  IMAD.MOV.U32 R11, RZ, RZ, R145 ;  /* 0x000000ffff0b7224 */ /* 0x000fe200078e0091 */
[----:B------:R-:W-:Y:S04]  /*98d0*/  MOV R8, R146 ;  /* 0x0000009200087202 */ /* 0x000fe80000000f00 */
[----:B------:R-:W-:Y:S02]  /*98e0*/  MOV R9, R147 ;  /* 0x0000009300097202 */ /* 0x000fe40000000f00 */
[----:B------:R-:W-:Y:S02]  /*98f0*/  MOV R10, R144 ;  /* 0x00000090000a7202 */ /* 0x000fe40000000f00 */
[C---:B------:R-:W-:Y:S07]  /*9900*/  HMMA.16816.F32 R144, R168.reuse, R156, R12 ;  /* 0x0000009ca890723c */ /* 0x040fee000000180c */
[----:B------:R-:W-:Y:S02]  /*9910*/  MOV R15, R149 ;  /* 0x00000095000f7202 */ /* 0x000fe40000000f00 */
[C---:B--2---:R-:W-:Y:S07]  /*9920*/  HMMA.16816.F32 R148, R168.reuse, R158, R16 ;  /* 0x0000009ea894723c */ /* 0x044fee0000001810 */
[----:B------:R-:W-:Y:S02]  /*9930*/  MOV R18, R152 ;  /* 0x0000009800127202 */ /* 0x000fe40000000f00 */
[----:B------:R-:W-:Y:S02]  /*9940*/  MOV R19, R153 ;  /* 0x0000009900137202 */ /* 0x000fe40000000f00 */
[C---:B------:R-:W-:Y:S07]  /*9950*/  HMMA.16816.F32 R152, R168.reuse, R160, R20 ;  /* 0x000000a0a898723c */ /* 0x040fee0000001814 */
[----:B------:R-:W-:Y:S01]  /*9960*/  MOV R23, R4 ;  /* 0x0000000400177202 */ /* 0x000fe20000000f00 */
[C---:B------:R-:W-:Y:S01]  /*9970*/  HMMA.16816.F32 R156, R168.reuse, R162, R24 ;  /* 0x000000a2a89c723c */ /* 0x040fe20000001818 */
[----:B------:R-:W-:Y:S03]  /*9980*/  LDSM.16.MT88.4 R24, [R251+0x7800] ;  /* 0x00780000fb18783b */ /* 0x000fe60000004200 */
[----:B------:R-:W-:Y:S04]  /*9990*/  IMAD.MOV.U32 R22, RZ, RZ, R15 ;  /* 0x000000ffff167224 */ /* 0x000fe800078e000f */
[C---:B---3--:R-:W-:Y:S01]  /*99a0*/  HMMA.16816.F32 R160, R168.reuse, R164, R28 ;  /* 0x000000a4a8a0723c */ /* 0x048fe2000000181c */
[----:B------:R-:W2:Y:S04]  /*99b0*/  LDL R31, [R1+0x84] ;  /* 0x00008400011f7983 */ /* 0x000ea80000100800 */
[----:B------:R-:W-:Y:S02]  /*99c0*/  LDSM.16.MT88.4 R12, [R248+0x5800] ;  /* 0x00580000f80c783b */ /* 0x000fe40000004200 */
[----:B------:R-:W-:Y:S01]  /*99d0*/  IMAD.MOV.U32 R28, RZ, RZ, R7 ;  /* 0x000000ffff1c7224 */ /* 0x000fe200078e0007 */
[C---:B------:R-:W-:Y:S04]  /*99e0*/  HMMA.16816.F32 R164, R168.reuse, R166, R32 ;  /* 0x000000a6a8a4723c */ /* 0x040fe80000001820 */
[----:B------:R-:W-:Y:S02]  /*99f0*/  MOV R29, R6 ;  /* 0x00000006001d7202 */ /* 0x000fe40000000f00 */
[----:B------:R-:W-:Y:S01]  /*9a00*/  MOV R30, R5 ;  /* 0x00000005001e7202 */ /* 0x000fe20000000f00 */
[----:B------:R-:W-:Y:S01]  /*9a10*/  IMAD.MOV.U32 R32, RZ, RZ, R11 ;  /* 0x000000ffff207224 */ /* 0x000fe200078e000b */
[C---:B------:R-:W-:Y:S01]  /*9a20*/  HMMA.16816.F32 R36, R168.reuse, R180, R36 ;  /* 0x000000b4a824723c */ /* 0x040fe20000001824 */
[----:B------:R-:W1:Y:S03]  /*9a30*/  LDSM.16.MT88.4 R4, [R251+0x3800] ;  /* 0x00380000fb04783b */ /* 0x000e660000004200 */
[----:B------:R-:W-:Y:S02]  /*9a40*/  MOV R34, R9 ;  /* 0x0000000900227202 */ /* 0x000fe40000000f00 */
[----:B------:R-:W-:Y:S02]  /*9a50*/  MOV R33, R10 ;  /* 0x0000000a00217202 */ /* 0x000fe40000000f00 */
[C---:B------:R-:W-:Y:S04]  /*9a60*/  HMMA.16816.F32 R40, R168.reuse, R182, R40 ;  /* 0x000000b6a828723c */ /* 0x040fe80000001828 */
[----:B------:R-:W-:Y:S02]  /*9a70*/  MOV R180, R18 ;  /* 0x0000001200b47202 */ /* 0x000fe40000000f00 */
[----:B------:R-:W-:Y:S01]  /*9a80*/  MOV R181, R19 ;  /* 0x0000001300b57202 */ /* 0x000fe20000000f00 */
[----:B------:R-:W-:Y:S01]  /*9a90*/  IMAD.MOV.U32 R183, RZ, RZ, R23 ;  /* 0x000000ffffb77224 */ /* 0x000fe200078e0017 */
[C---:B----4-:R-:W-:Y:S01]  /*9aa0*/  HMMA.16816.F32 R44, R168.reuse, R184, R44 ;  /* 0x000000b8a82c723c */ /* 0x050fe2000000182c */
[----:B------:R-:W-:Y:S03]  /*9ab0*/  LDSM.16.MT88.4 R16, [R252+0x5800] ;  /* 0x00580000fc10783b */ /* 0x000fe60000004200 */
[----:B------:R-:W-:Y:S01]  /*9ac0*/  FADD.FTZ R2, R180, R2 ;  /* 0x00000002b4027221 */ /* 0x000fe20000010000 */
[----:B------:R-:W-:Y:S01]  /*9ad0*/  MOV R35, R8 ;  /* 0x0000000800237202 */ /* 0x000fe20000000f00 */
[----:B------:R-:W-:Y:S01]  /*9ae0*/  FADD.FTZ R0, R183, R0 ;  /* 0x00000000b7007221 */ /* 0x000fe20000010000 */
[----:B------:R-:W-:Y:S01]  /*9af0*/  MOV R182, R22 ;  /* 0x0000001600b67202 */ /* 0x000fe20000000f00 */
[C---:B------:R-:W-:Y:S01]  /*9b00*/  HMMA.16816.F32 R48, R168.reuse, R186, R48 ;  /* 0x000000baa830723c */ /* 0x040fe20000001830 */
[----:B------:R-:W3:Y:S03]  /*9b10*/  LDSM.16.MT88.4 R8, [R22+0x3800] ;  /* 0x003800001608783b */ /* 0x000ee60000004200 */
[----:B------:R-:W-:Y:S02]  /*9b20*/  FADD.FTZ R2, R32, R2 ;  /* 0x0000000220027221 */ /* 0x000fe40000010000 */
[----:B------:R-:W-:Y:S02]  /*9b30*/  FADD.FTZ R0, R181, R0 ;  /* 0x00000000b5007221 */ /* 0x000fe40000010000 */
[----:B------:R-:W-:Y:S01]  /*9b40*/  FADD.FTZ R2, R34, R2 ;  /* 0x0000000222027221 */ /* 0x000fe20000010000 */
[----:B------:R-:W4:Y:S03]  /*9b50*/  LDSM.16.MT88.4 R20, [R251+0x5800] ;  /* 0x00580000fb14783b */ /* 0x000f260000004200 */
[----:B------:R-:W-:Y:S02]  /*9b60*/  FADD.FTZ R0, R33, R0 ;  /* 0x0000000021007221 */ /* 0x000fe40000010000 */
[----:B------:R-:W-:Y:S02]  /*9b70*/  FADD.FTZ R2, R28, R2 ;  /* 0x000000021c027221 */ /* 0x000fe40000010000 */
[----:B------:R-:W-:Y:S01]  /*9b80*/  FADD.FTZ R0, R35, R0 ;  /* 0x0000000023007221 */ /* 0x000fe20000010000 */
[C---:B-1----:R-:W-:Y:S03]  /*9b90*/  HMMA.16816.F32 R52, R168.reuse, R4, R52 ;  /* 0x00000004a834723c */ /* 0x042fe60000001834 */
[----:B------:R-:W-:Y:S02]  /*9ba0*/  FADD.FTZ R2, R3, R2 ;  /* 0x0000000203027221 */ /* 0x000fe40000010000 */
[----:B------:R-:W-:Y:S03]  /*9bb0*/  FADD.FTZ R0, R29, R0 ;  /* 0x000000001d007221 */ /* 0x000fe60000010000 */
[C---:B------:R-:W-:Y:S01]  /*9bc0*/  HMMA.16816.F32 R56, R168.reuse, R6, R56 ;  /* 0x00000006a838723c */ /* 0x040fe20000001838 */
[----:B------:R-:W1:Y:S03]  /*9bd0*/  LDSM.16.MT88.4 R4, [R182+0x5800] ;  /* 0x00580000b604783b */ /* 0x000e660000004200 */
[----:B------:R-:W-:Y:S02]  /*9be0*/  FADD.FTZ R3, R189, R0 ;  /* 0x00000000bd037221 */ /* 0x000fe40000010000 */
[----:B------:R-:W-:Y:S02]  /*9bf0*/  FADD.FTZ R0, R30, R2 ;  /* 0x000000021e007221 */ /* 0x000fe40000010000 */
[----:B------:R-:W-:Y:S04]  /*9c00*/  FADD.FTZ R3, R191, R3 ;  /* 0x00000003bf037221 */ /* 0x000fe80000010000 */
[----:B------:R-:W-:Y:S02]  /*9c10*/  FADD.FTZ R2, R190, R0 ;  /* 0x00000000be027221 */ /* 0x000fe40000010000 */
[----:B------:R-:W-:Y:S01]  /*9c20*/  FADD.FTZ R0, R135, R3 ;  /* 0x0000000387007221 */ /* 0x000fe20000010000 */
[----:B------:R-:W-:Y:S01]  /*9c30*/  MOV R3, R133 ;  /* 0x0000008500037202 */ /* 0x000fe20000000f00 */
[C---:B---3--:R-:W-:Y:S03]  /*9c40*/  HMMA.16816.F32 R60, R168.reuse, R8, R60 ;  /* 0x00000008a83c723c */ /* 0x048fe6000000183c */
[----:B------:R-:W-:Y:S02]  /*9c50*/  FADD.FTZ R2, R188, R2 ;  /* 0x00000002bc027221 */ /* 0x000fe40000010000 */
[----:B------:R-:W-:Y:S01]  /*9c60*/  FADD.FTZ R0, R134, R0 ;  /* 0x0000000086007221 */ /* 0x000fe20000010000 */
[----:B------:R-:W-:Y:S02]  /*9c70*/  MOV R134, R132 ;  /* 0x0000008400867202 */ /* 0x000fe40000000f00 */
[C---:B------:R-:W-:Y:S01]  /*9c80*/  HMMA.16816.F32 R64, R168.reuse, R10, R64 ;  /* 0x0000000aa840723c */ /* 0x040fe20000001840 */
[----:B------:R-:W3:Y:S07]  /*9c90*/  LDSM.16.MT88.4 R8, [R248+0x7800] ;  /* 0x00780000f808783b */ /* 0x000eee0000004200 */
[C---:B------:R-:W-:Y:S08]  /*9ca0*/  HMMA.16816.F32 R68, R168.reuse, R12, R68 ;  /* 0x0000000ca844723c */ /* 0x040ff00000001844 */
[C---:B------:R-:W-:Y:S01]  /*9cb0*/  HMMA.16816.F32 R72, R168.reuse, R14, R72 ;  /* 0x0000000ea848723c */ /* 0x040fe20000001848 */
[----:B------:R-:W3:Y:S07]  /*9cc0*/  LDSM.16.MT88.4 R12, [R252+0x7800] ;  /* 0x00780000fc0c783b */ /* 0x000eee0000004200 */
[C---:B------:R-:W-:Y:S08]  /*9cd0*/  HMMA.16816.F32 R76, R168.reuse, R16, R76 ;  /* 0x00000010a84c723c */ /* 0x040ff0000000184c */
[C---:B------:R-:W-:Y:S01]  /*9ce0*/  HMMA.16816.F32 R80, R168.reuse, R18, R80 ;  /* 0x00000012a850723c */ /* 0x040fe20000001850 */
[----:B------:R-:W3:Y:S07]  /*9cf0*/  LDSM.16.MT88.4 R16, [R182+0x7800] ;  /* 0x00780000b610783b */ /* 0x000eee0000004200 */
[C---:B----4-:R-:W-:Y:S08]  /*9d00*/  HMMA.16816.F32 R84, R168.reuse, R20, R84 ;  /* 0x00000014a854723c */ /* 0x050ff00000001854 */
[C---:B------:R-:W-:Y:S08]  /*9d10*/  HMMA.16816.F32 R88, R168.reuse, R22, R88 ;  /* 0x00000016a858723c */ /* 0x040ff00000001858 */
[C---:B-1----:R-:W-:Y:S08]  /*9d20*/  HMMA.16816.F32 R92, R168.reuse, R4, R92 ;  /* 0x00000004a85c723c */ /* 0x042ff0000000185c */
        /* <DEDUP_REMOVED lines=8> */
[----:B------:R-:W-:Y:S03]  /*9db0*/  HMMA.16816.F32 R128, R168, R18, R128 ;  /* 0x00000012a880723c */ /* 0x000fe60000001880 */
[----:B--2---:R-:W-:Y:S02]  /*9dc0*/  ISETP.GT.AND P0, PT, R174, R31, PT ;  /* 0x0000001fae00720c */ /* 0x004fe40003f04270 */
[----:B------:R1:W5:Y:S04]  /*9dd0*/  LDL.LU R174, [R1+0xf8] ;  /* 0x0000f80001ae7983 */ /* 0x0003680000300800 */
[----:B------:R-:W-:Y:S04]  /*9de0*/  STL [R1+0x7c], R2 ;  /* 0x00007c0201007387 */ /* 0x000fe80000100800 */
[----:B------:R-:W-:Y:S04]  /*9df0*/  STL [R1+0x5c], R175 ;  /* 0x00005caf01007387 */ /* 0x000fe80000100800 */
[----:B------:R2:W-:Y:S02]  /*9e00*/  STL [R1+0x80], R0 ;  /* 0x0000800001007387 */ /* 0x0005e40000100800 */
[----:B--2---:R-:W-:Y:S02]  /*9e10*/  MOV R0, R175 ;  /* 0x000000af00007202 */ /* 0x004fe40000000f00 */
[----:B------:R1:W5:Y:S04]  /*9e20*/  LDL.LU R175, [R1+0xf4] ;  /* 0x0000f40001af7983 */ /* 0x0003680000300800 */
[----:B------:R1:W-:Y:S01]  /*9e30*/  STL [R1+0x60], R0 ;  /* 0x0000600001007387 */ /* 0x0003e20000100800 */
[----:B------:R-:W-:-:S05]  /*9e40*/  @P0 BRA `(.L_x_477) ;  /* 0xffffbc9000000947 */ /* 0x000fca000383ffff */
.L_x_476:
[----:B-1----:R-:W2:Y:S02]  /*9e50*/  LDL R0, [R1+0x5c] ;  /* 0x00005c0001007983 */ /* 0x002ea40000100800 */
[----:B--2---:R-:W-:-:S13]  /*9e60*/  ISETP.GE.AND P0, PT, R0, RZ, PT ;  /* 0x000000ff0000720c */ /* 0x004fda0003f06270 */
[----:B------:R-:W-:Y:S05]  /*9e70*/  @!P0 BRA `(.L_x_478) ;  /* 0x00003db000008947 */ /* 0x000fea0003800000 */
[----:B------:R-:W-:Y:S02]  /*9e80*/  MOV R135, R132 ;  /* 0x0000008400877202 */ /* 0x000fe40000000f00 */
[----:B------:R-:W-:Y:S02]  /*9e90*/  MOV R134, R133 ;  /* 0x0000008500867202 */ /* 0x000fe40000000f00 */
.L_x_479:
[----:B------:R-:W2:Y:S01]  /*9ea0*/  LDL R133, [R1+0x8] ;  /* 0x0000080001857983 */ /* 0x000ea20000100800 */
[----:B------:R-:W-:Y:S04]  /*9eb0*/  DEPBAR.LE SB0, 0x0 ;  /* 0x000080000000791a */ /* 0x000fe80000000000 */
[----:B------:R-:W3:Y:S01]  /*9ec0*/  LDL.64 R30, [R1+0x70] ;  /* 0x00007000011e7983 */ /* 0x000ee20000100a00 */
[----:B------:R-:W-:Y:S05]  /*9ed0*/  WARPSYNC 0xffffffff ;  /* 0xffffffff00007948 */ /* 0x000fea0003800000 */
[----:B------:R-:W4:Y:S04]  /*9ee0*/  LDL R29, [R1+0x44] ;  /* 0x00004400011d7983 */ /* 0x000f280000100800 */
[----:B------:R-:W4:Y:S04]  /*9ef0*/  LDL R23, [R1+0x78] ;  /* 0x0000780001177983 */ /* 0x000f280000100800 */
[----:B------:R-:W4:Y:S04]  /*9f00*/  LDL R28, [R1+0x40] ;  /* 0x00004000011c7983 */ /* 0x000f280000100800 */
[----:B------:R-:W4:Y:S04]  /*9f10*/  LDL R14, [R1+0x3c] ;  /* 0x00003c00010e7983 */ /* 0x000f280000100800 */
[----:B------:R-:W4:Y:S04]  /*9f20*/  LDL.LU R132, [R1+0x5c] ;  /* 0x00005c0001847983 */ /* 0x000f280000300800 */
[----:B------:R1:W-:Y:S04]  /*9f30*/  STL [R1+0x11c], R131 ;  /* 0x00011c8301007387 */ /* 0x0003e80000100800 */
[----:B------:R-:W-:Y:S08]  /*9f40*/  BAR.SYNC.DEFER_BLOCKING 0x0 ;  /* 0x0000000000007b1d */ /* 0x000ff00000010000 */
[----:B------:R-:W2:Y:S08]  /*9f50*/  LDSM.16.M88.4 R8, [R249] ;  /* 0x00000000f908783b */ /* 0x000eb00000000200 */
[----:B-1----:R-:W4:Y:S04]  /*9f60*/  LDL R131, [R1+0x58] ;  /* 0x0000580001837983 */ /* 0x002f280000100800 */
[----:B------:R-:W1:Y:S08]  /*9f70*/  LDSM.16.M88.4 R16, [R249+0x800] ;  /* 0x00080000f910783b */ /* 0x000e700000000200 */
[----:B------:R-:W1:Y:S08]  /*9f80*/  LDSM.16.M88.4 R24, [R249+0x1000] ;  /* 0x00100000f918783b */ /* 0x000e700000000200 */
[----:B------:R-:W1:Y:S08]  /*9f90*/  LDSM.16.M88.4 R32, [R249+0x1800] ;  /* 0x00180000f920783b */ /* 0x000e700000000200 */
[----:B--2---:R2:W1:Y:S01]  /*9fa0*/  LDSM.16.M88.4 R168, [R133] ;  /* 0x0000000085a8783b */ /* 0x0044620000000200 */
[----:B---3--:R-:W-:Y:S07]  /*9fb0*/  IADD3 R15, P0, R30, 0x40, RZ ;  /* 0x000000401e0f7810 */ /* 0x008fee0007f1e0ff */
[----:B----4-:R3:W4:Y:S01]  /*9fc0*/  LDSM.16.M88.4 R180, [R29] ;  /* 0x000000001db4783b */ /* 0x0107220000000200 */
[----:B------:R-:W-:Y:S07]  /*9fd0*/  IADD3.X R21, RZ, R23, RZ, P0, !PT ;  /* 0x00000017ff157210 */ /* 0x000fee00007fe4ff */
[----:B------:R1:W1:Y:S08]  /*9fe0*/  LDSM.16.M88.4 R184, [R28] ;  /* 0x000000001cb8783b */ /* 0x0002700000000200 */
[----:B--2---:R-:W4:Y:S01]  /*9ff0*/  LDL R133, [R1] ;  /* 0x0000000001857983 */ /* 0x004f220000100800 */
[----:B------:R-:W-:Y:S01]  /*a000*/  SHF.R.S32.HI R0, RZ, 0x1f, R132 ;  /* 0x0000001fff007819 */ /* 0x000fe20000011484 */
[----:B------:R-:W-:Y:S02]  /*a010*/  IMAD.WIDE.U32 R6, R132, c[0x0][0x208], RZ ;  /* 0x0000820084067a25 */ /* 0x000fe400078e00ff */
[----:B------:R1:W1:Y:S02]  /*a020*/  LDSM.16.M88.4 R188, [R14] ;  /* 0x000000000ebc783b */ /* 0x0002640000000200 */
[----:B------:R-:W-:Y:S01]  /*a030*/  IMAD R0, R0, c[0x0][0x208], RZ ;  /* 0x0000820000007a24 */ /* 0x000fe200078e02ff */
[----:B------:R-:W-:Y:S03]  /*a040*/  SHF.L.U32 R4, R6, 0x6, RZ ;  /* 0x0000000606047819 */ /* 0x000fe600000006ff */
[----:B------:R-:W-:Y:S01]  /*a050*/  IMAD R0, R132, c[0x0][0x20c], R0 ;  /* 0x0000830084007a24 */ /* 0x000fe200078e0200 */
[C---:B------:R-:W-:Y:S02]  /*a060*/  IADD3 R2, P1, R4.reuse, R30, RZ ;  /* 0x0000001e04027210 */ /* 0x040fe40007f3e0ff */
[----:B------:R-:W-:Y:S02]  /*a070*/  IADD3 R3, P2, R4, R15, RZ ;  /* 0x0000000f04037210 */ /* 0x000fe40007f5e0ff */
[----:B------:R-:W-:Y:S02]  /*a080*/  IADD3 R0, R7, R0, RZ ;  /* 0x0000000007007210 */ /* 0x000fe40007ffe0ff */
[----:B------:R-:W-:Y:S02]  /*a090*/  LEA R12, P0, R2, c[0x0][0x1f8], 0x1 ;  /* 0x00007e00020c7a11 */ /* 0x000fe400078008ff */
[----:B------:R-:W-:Y:S04]  /*a0a0*/  SHF.L.U64.HI R0, R6, 0x6, R0 ;  /* 0x0000000606007819 */ /* 0x000fe80000010200 */
[----:B------:R-:W-:Y:S02]  /*a0b0*/  IADD3.X R5, R0, R23, RZ, P1, !PT ;  /* 0x0000001700057210 */ /* 0x000fe40000ffe4ff */
[C---:B------:R-:W-:Y:S02]  /*a0c0*/  LEA R6, P1, R3.reuse, c[0x0][0x1f8], 0x1 ;  /* 0x00007e0003067a11 */ /* 0x040fe400078208ff */
[----:B------:R-:W-:Y:S02]  /*a0d0*/  LEA.HI.X R13, R2, c[0x0][0x1fc], R5, 0x1, P0 ;  /* 0x00007f00020d7a11 */ /* 0x000fe400000f0c05 */
[----:B------:R-:W-:Y:S02]  /*a0e0*/  IADD3.X R7, R0, R21, RZ, P2, !PT ;  /* 0x0000001500077210 */ /* 0x000fe400017fe4ff */
[----:B------:R-:W-:Y:S02]  /*a0f0*/  IADD3 R20, P0, R30, 0x80, RZ ;  /* 0x000000801e147810 */ /* 0x000fe40007f1e0ff */
[----:B------:R-:W-:Y:S02]  /*a100*/  LEA.HI.X R7, R3, c[0x0][0x1fc], R7, 0x1, P1 ;  /* 0x00007f0003077a11 */ /* 0x000fe400008f0c07 */
[----:B------:R-:W-:Y:S02]  /*a110*/  IADD3.X R22, RZ, R23, RZ, P0, !PT ;  /* 0x00000017ff167210 */ /* 0x000fe400007fe4ff */
[----:B------:R-:W-:Y:S01]  /*a120*/  IADD3 R3, P0, R4, R20, RZ ;  /* 0x0000001404037210 */ /* 0x000fe20007f1e0ff */
[----:B------:R-:W-:Y:S01]  /*a130*/  @!PT LDS RZ, [RZ] ;  /* 0x00000000fffff984 */ /* 0x000fe20000000800 */
[----:B------:R-:W-:Y:S01]  /*a140*/  @!PT LDS RZ, [RZ] ;  /* 0x00000000fffff984 */ /* 0x000fe20000000800 */
[----:B------:R-:W-:Y:S01]  /*a150*/  @!PT LDS RZ, [RZ] ;  /* 0x00000000fffff984 */ /* 0x000fe20000000800 */
[----:B------:R1:W-:Y:S08]  /*a160*/  LDGSTS.E.BYPASS.LTC128B.128 [R131+0x100], [R12.64], !P6 ;  /* 0x001000000c837fae */ /* 0x0003f0000f101d46 */
[----:B------:R3:W-:Y:S01]  /*a170*/  LDGSTS.E.BYPASS.LTC128B.128 [R131+0x2100], [R6.64], !P5 ;  /* 0x0210000006837fae */ /* 0x0007e2000e901d46 */
[----:B-1----:R-:W-:Y:S02]  /*a180*/  MOV R12, c[0x0][0x208] ;  /* 0x00008200000c7a02 */ /* 0x002fe40000000f00 */
[----:B------:R-:W-:Y:S02]  /*a190*/  MOV R13, c[0x0][0x20c] ;  /* 0x00008300000d7a02 */ /* 0x000fe40000000f00 */
[----:B------:R-:W-:Y:S02]  /*a1a0*/  LEA R2, P1, R12, R4, 0x5 ;  /* 0x000000040c027211 */ /* 0x000fe400078228ff */
[C---:B---3--:R-:W-:Y:S02]  /*a1b0*/  LEA R6, P2, R3.reuse, c[0x0][0x1f8], 0x1 ;  /* 0x00007e0003067a11 */ /* 0x048fe400078408ff */
[----:B------:R-:W-:Y:S02]  /*a1c0*/  IADD3.X R7, R0, R22, RZ, P0, !PT ;  /* 0x0000001600077210 */ /* 0x000fe400007fe4ff */
[----:B------:R-:W-:Y:S02]  /*a1d0*/  IADD3 R5, P0, R30, 0xc0, RZ ;  /* 0x000000c01e057810 */ /* 0x000fe40007f1e0ff */
[----:B------:R-:W-:Y:S02]  /*a1e0*/  LEA.HI.X R7, R3, c[0x0][0x1fc], R7, 0x1, P2 ;  /* 0x00007f0003077a11 */ /* 0x000fe400010f0c07 */
[----:B------:R-:W-:Y:S02]  /*a1f0*/  LEA.HI.X R3, R12, R0, R13, 0x5, P1 ;  /* 0x000000000c037211 */ /* 0x000fe400008f2c0d */
[----:B------:R-:W-:Y:S01]  /*a200*/  IADD3 R4, P1, R4, R5, RZ ;  /* 0x0000000504047210 */ /* 0x000fe20007f3e0ff */
[----:B------:R1:W-:Y:S01]  /*a210*/  LDGSTS.E.BYPASS.LTC128B.128 [R131+0x4100], [R6.64], !P4 ;  /* 0x0410000006837fae */ /* 0x0003e2000e101d46 */
[----:B------:R-:W-:Y:S02]  /*a220*/  IADD3.X R29, RZ, R23, RZ, P0, !PT ;  /* 0x00000017ff1d7210 */ /* 0x000fe400007fe4ff */
[----:B------:R-:W-:Y:S02]  /*a230*/  LEA R12, P0, R4, c[0x0][0x1f8], 0x1 ;  /* 0x00007e00040c7a11 */ /* 0x000fe400078008ff */
[----:B------:R-:W-:Y:S02]  /*a240*/  IADD3 R28, P2, R2, R5, RZ ;  /* 0x00000005021c7210 */ /* 0x000fe40007f5e0ff */
[----:B-1----:R-:W-:Y:S02]  /*a250*/  IADD3.X R6, R0, R29, RZ, P1, !PT ;  /* 0x0000001d00067210 */ /* 0x002fe40000ffe4ff */
[----:B------:R-:W-:Y:S02]  /*a260*/  IADD3 R0, P1, R2, R30, RZ ;  /* 0x0000001e02007210 */ /* 0x000fe40007f3e0ff */
[----:B------:R-:W-:Y:S02]  /*a270*/  LEA.HI.X R13, R4, c[0x0][0x1fc], R6, 0x1, P0 ;  /* 0x00007f00040d7a11 */ /* 0x000fe400000f0c06 */
[----:B------:R-:W-:Y:S02]  /*a280*/  LEA R14, P0, R0, c[0x0][0x1f8], 0x1 ;  /* 0x00007e00000e7a11 */ /* 0x000fe400078008ff */
[C---:B------:R-:W-:Y:S01]  /*a290*/  IADD3.X R6, R3.reuse, R23, RZ, P1, !PT ;  /* 0x0000001703067210 */ /* 0x040fe20000ffe4ff */
[----:B------:R1:W-:Y:S01]  /*a2a0*/  LDGSTS.E.BYPASS.LTC128B.128 [R131+0x6100], [R12.64], !P3 ;  /* 0x061000000c837fae */ /* 0x0003e2000d901d46 */
[----:B------:R-:W-:Y:S02]  /*a2b0*/  IADD3 R4, P1, R2, R15, RZ ;  /* 0x0000000f02047210 */ /* 0x000fe40007f3e0ff */
[----:B------:R-:W-:Y:S02]  /*a2c0*/  LEA.HI.X R15, R0, c[0x0][0x1fc], R6, 0x1, P0 ;  /* 0x00007f00000f7a11 */ /* 0x000fe400000f0c06 */
[----:B------:R-:W-:Y:S02]  /*a2d0*/  IADD3 R0, P0, R2, R20, RZ ;  /* 0x0000001402007210 */ /* 0x000fe40007f1e0ff */
[C---:B------:R-:W-:Y:S01]  /*a2e0*/  IADD3.X R21, R3.reuse, R21, RZ, P1, !PT ;  /* 0x0000001503157210 */ /* 0x040fe20000ffe4ff */
[----:B------:R1:W-:Y:S01]  /*a2f0*/  LDGSTS.E.BYPASS.LTC128B.128 [R131+0x1100], [R14.64], !P6 ;  /* 0x011000000e837fae */ /* 0x0003e2000f101d46 */
[C---:B------:R-:W-:Y:S02]  /*a300*/  LEA R20, P1, R4.reuse, c[0x0][0x1f8], 0x1 ;  /* 0x00007e0004147a11 */ /* 0x040fe400078208ff */
[C---:B------:R-:W-:Y:S02]  /*a310*/  IADD3.X R2, R3.reuse, R22, RZ, P0, !PT ;  /* 0x0000001603027210 */ /* 0x040fe400007fe4ff */
[----:B------:R-:W-:Y:S02]  /*a320*/  LEA.HI.X R21, R4, c[0x0][0x1fc], R21, 0x1, P1 ;  /* 0x00007f0004157a11 */ /* 0x000fe400008f0c15 */
[C---:B-----5:R-:W-:Y:S03]  /*a330*/  HMMA.16816.F32 R4, R172.reuse, R8, RZ ;  /* 0x00000008ac04723c */ /* 0x060fe600000018ff */
[C---:B------:R-:W-:Y:S01]  /*a340*/  LEA R22, P0, R0.reuse, c[0x0][0x1f8], 0x1 ;  /* 0x00007e0000167a11 */ /* 0x040fe200078008ff */
[----:B------:R3:W-:Y:S01]  /*a350*/  LDGSTS.E.BYPASS.LTC128B.128 [R131+0x3100], [R20.64], !P5 ;  /* 0x0310000014837fae */ /* 0x0007e2000e901d46 */
[----:B------:R-:W-:Y:S02]  /*a360*/  IADD3.X R3, R3, R29, RZ, P2, !PT ;  /* 0x0000001d03037210 */ /* 0x000fe400017fe4ff */
[----:B------:R-:W-:Y:S01]  /*a370*/  LEA.HI.X R23, R0, c[0x0][0x1fc], R2, 0x1, P0 ;  /* 0x00007f0000177a11 */ /* 0x000fe200000f0c02 */
[C---:B------:R-:W-:Y:S01]  /*a380*/  HMMA.16816.F32 R8, R172.reuse, R10, RZ ;  /* 0x0000000aac08723c */ /* 0x040fe200000018ff */
[C---:B------:R-:W-:Y:S03]  /*a390*/  LEA R2, P0, R28.reuse, c[0x0][0x1f8], 0x1 ;  /* 0x00007e001c027a11 */ /* 0x040fe600078008ff */
[----:B------:R3:W-:Y:S01]  /*a3a0*/  LDGSTS.E.BYPASS.LTC128B.128 [R131+0x5100], [R22.64], !P4 ;  /* 0x0510000016837fae */ /* 0x0007e2000e101d46 */
[----:B------:R-:W-:Y:S02]  /*a3b0*/  LEA.HI.X R3, R28, c[0x0][0x1fc], R3, 0x1, P0 ;  /* 0x00007f001c037a11 */ /* 0x000fe400000f0c03 */
[C---:B------:R-:W-:Y:S02]  /*a3c0*/  ISETP.GT.AND P0, PT, R132.reuse, RZ, PT ;  /* 0x000000ff8400720c */ /* 0x040fe40003f04270 */
[----:B------:R-:W-:Y:S01]  /*a3d0*/  IADD3 R132, R132, -0x1, RZ ;  /* 0xffffffff84847810 */ /* 0x000fe20007ffe0ff */
[C---:B-1----:R-:W-:Y:S02]  /*a3e0*/  HMMA.16816.F32 R12, R172.reuse, R16, RZ ;  /* 0x00000010ac0c723c */ /* 0x042fe400000018ff */
[----:B------:R1:W-:Y:S06]  /*a3f0*/  LDGSTS.E.BYPASS.LTC128B.128 [R131+0x7100], [R2.64], !P3 ;  /* 0x0710000002837fae */ /* 0x0003ec000d901d46 */
[C---:B------:R-:W-:Y:S02]  /*a400*/  HMMA.16816.F32 R16, R172.reuse, R18, RZ ;  /* 0x00000012ac10723c */ /* 0x040fe400000018ff */
[----:B------:R-:W2:Y:S04]  /*a410*/  LDL R0, [R1+0x2c] ;  /* 0x00002c0001007983 */ /* 0x000ea80000100800 */
[----:B------:R-:W0:Y:S02]  /*a420*/  LDGDEPBAR ;  /* 0x00000000000079af */ /* 0x000e240000000000 */
[C---:B---3--:R-:W-:Y:S08]  /*a430*/  HMMA.16816.F32 R20, R172.reuse, R24, RZ ;  /* 0x00000018ac14723c */ /* 0x048ff000000018ff */
[C---:B------:R-:W-:Y:S01]  /*a440*/  HMMA.16816.F32 R24, R172.reuse, R26, RZ ;  /* 0x0000001aac18723c */ /* 0x040fe200000018ff */
[----:B-1----:R-:W3:Y:S04]  /*a450*/  LDL R2, [R1+0x34] ;  /* 0x0000340001027983 */ /* 0x002ee80000100800 */
[----:B------:R-:W2:Y:S03]  /*a460*/  LDL R3, [R1+0x30] ;  /* 0x0000300001037983 */ /* 0x000ea60000100800 */
[C---:B------:R-:W-:Y:S01]  /*a470*/  HMMA.16816.F32 R28, R172.reuse, R32, RZ ;  /* 0x00000020ac1c723c */ /* 0x040fe200000018ff */
[----:B------:R1:W-:Y:S07]  /*a480*/  STL [R1+0x100], R172 ;  /* 0x000100ac01007387 */ /* 0x0003ee0000100800 */
[----:B------:R-:W-:Y:S08]  /*a490*/  HMMA.16816.F32 R32, R172, R34, RZ ;  /* 0x00000022ac20723c */ /* 0x000ff000000018ff */
[C---:B------:R-:W-:Y:S08]  /*a4a0*/  HMMA.16816.F32 R4, R176.reuse, R168, R4 ;  /* 0x000000a8b004723c */ /* 0x040ff00000001804 */
[C---:B------:R-:W-:Y:S01]  /*a4b0*/  HMMA.16816.F32 R8, R176.reuse, R170, R8 ;  /* 0x000000aab008723c */ /* 0x040fe20000001808 */
[----:B-1----:R-:W2:Y:S04]  /*a4c0*/  LDL R172, [R1+0x38] ;  /* 0x0000380001ac7983 */ /* 0x002ea80000100800 */
[----:B------:R-:W-:Y:S03]  /*a4d0*/  STL [R1+0xfc], R173 ;  /* 0x0000fcad01007387 */ /* 0x000fe60000100800 */
[C---:B----4-:R-:W-:Y:S01]  /*a4e0*/  HMMA.16816.F32 R12, R176.reuse, R180, R12 ;  /* 0x000000b4b00c723c */ /* 0x050fe2000000180c */
        /* <DEDUP_REMOVED lines=11> */
[C---:B------:R-:W-:Y:S08]  /*a5a0*/  HMMA.16816.F32 R28, R176.reuse, R188, R28 ;  /* 0x000000bcb01c723c */ /* 0x040ff0000000181c */
[----:B------:R-:W-:Y:S01]  /*a5b0*/  HMMA.16816.F32 R32, R176, R190, R32 ;  /* 0x000000beb020723c */ /* 0x000fe20000001820 */
[----:B------:R-:W1:Y:S08]  /*a5c0*/  LDSM.16.M88.4 R168, [R133] ;  /* 0x0000000085a8783b */ /* 0x000e700000000200 */
[----:B------:R-:W4:Y:S08]  /*a5d0*/  LDSM.16.M88.4 R180, [R133+0x800] ;  /* 0x0008000085b4783b */ /* 0x000f300000000200 */
[----:B------:R-:W-:Y:S01]  /*a5e0*/  LDSM.16.M88.4 R184, [R133+0x1800] ;  /* 0x0018000085b8783b */ /* 0x000fe20000000200 */
[C---:B-1----:R-:W-:Y:S08]  /*a5f0*/  HMMA.16816.F32 R4, R192.reuse, R168, R4 ;  /* 0x000000a8c004723c */ /* 0x042ff00000001804 */
[C---:B------:R-:W-:Y:S01]  /*a600*/  HMMA.16816.F32 R8, R192.reuse, R170, R8 ;  /* 0x000000aac008723c */ /* 0x040fe20000001808 */
[----:B------:R-:W1:Y:S07]  /*a610*/  LDSM.16.M88.4 R168, [R133+0x1000] ;  /* 0x0010000085a8783b */ /* 0x000e6e0000000200 */
[C---:B----4-:R-:W-:Y:S08]  /*a620*/  HMMA.16816.F32 R12, R192.reuse, R180, R12 ;  /* 0x000000b4c00c723c */ /* 0x050ff0000000180c */
[C---:B------:R-:W-:Y:S01]  /*a630*/  HMMA.16816.F32 R16, R192.reuse, R182, R16 ;  /* 0x000000b6c010723c */ /* 0x040fe20000001810 */
[----:B------:R-:W4:Y:S07]  /*a640*/  LDSM.16.M88.4 R180, [R250] ;  /* 0x00000000fab4783b */ /* 0x000f2e0000000200 */
[C---:B-1----:R-:W-:Y:S08]  /*a650*/  HMMA.16816.F32 R20, R192.reuse, R168, R20 ;  /* 0x000000a8c014723c */ /* 0x042ff00000001814 */
[C---:B------:R-:W-:Y:S01]  /*a660*/  HMMA.16816.F32 R24, R192.reuse, R170, R24 ;  /* 0x000000aac018723c */ /* 0x040fe20000001818 */
[----:B------:R-:W1:Y:S07]  /*a670*/  LDSM.16.M88.4 R168, [R250+0x800] ;  /* 0x00080000faa8783b */ /* 0x000e6e0000000200 */
[C---:B------:R-:W-:Y:S08]  /*a680*/  HMMA.16816.F32 R28, R192.reuse, R184, R28 ;  /* 0x000000b8c01c723c */ /* 0x040ff0000000181c */
[----:B------:R-:W-:Y:S01]  /*a690*/  HMMA.16816.F32 R32, R192, R186, R32 ;  /* 0x000000bac020723c */ /* 0x000fe20000001820 */
[----:B------:R-:W1:Y:S07]  /*a6a0*/  LDSM.16.M88.4 R184, [R250+0x1000] ;  /* 0x00100000fab8783b */ /* 0x000e6e0000000200 */
[C---:B----4-:R-:W-:Y:S08]  /*a6b0*/  HMMA.16816.F32 R4, R196.reuse, R180, R4 ;  /* 0x000000b4c404723c */ /* 0x050ff00000001804 */
[C---:B------:R-:W-:Y:S01]  /*a6c0*/  HMMA.16816.F32 R8, R196.reuse, R182, R8 ;  /* 0x000000b6c408723c */ /* 0x040fe20000001808 */
[----:B------:R-:W4:Y:S07]  /*a6d0*/  LDSM.16.M88.4 R180, [R250+0x1800] ;  /* 0x00180000fab4783b */ /* 0x000f2e0000000200 */
[C---:B-1----:R-:W-:Y:S08]  /*a6e0*/  HMMA.16816.F32 R12, R196.reuse, R168, R12 ;  /* 0x000000a8c40c723c */ /* 0x042ff0000000180c */
[C---:B------:R-:W-:Y:S01]  /*a6f0*/  HMMA.16816.F32 R16, R196.reuse, R170, R16 ;  /* 0x000000aac410723c */ /* 0x040fe20000001810 */
[----:B------:R-:W1:Y:S07]  /*a700*/  LDSM.16.M88.4 R168, [R249+0x2000] ;  /* 0x00200000f9a8783b */ /* 0x000e6e0000000200 */
[C---:B------:R-:W-:Y:S08]  /*a710*/  HMMA.16816.F32 R20, R196.reuse, R184, R20 ;  /* 0x000000b8c414723c */ /* 0x040ff00000001814 */
[C---:B------:R-:W-:Y:S01]  /*a720*/  HMMA.16816.F32 R24, R196.reuse, R186, R24 ;  /* 0x000000bac418723c */ /* 0x040fe20000001818 */
[----:B------:R-:W3:Y:S07]  /*a730*/  LDSM.16.M88.4 R184, [R249+0x2800] ;  /* 0x00280000f9b8783b */ /* 0x000eee0000000200 */
[C---:B----4-:R-:W-:Y:S08]  /*a740*/  HMMA.16816.F32 R28, R196.reuse, R180, R28 ;  /* 0x000000b4c41c723c */ /* 0x050ff0000000181c */
[----:B------:R-:W-:Y:S01]  /*a750*/  HMMA.16816.F32 R32, R196, R182, R32 ;  /* 0x000000b6c420723c */ /* 0x000fe20000001820 */
[----:B------:R-:W4:Y:S07]  /*a760*/  LDSM.16.M88.4 R180, [R249+0x3000] ;  /* 0x00300000f9b4783b */ /* 0x000f2e0000000200 */
[C---:B-1----:R-:W-:Y:S08]  /*a770*/  HMMA.16816.F32 R4, R200.reuse, R168, R4 ;  /* 0x000000a8c804723c */ /* 0x042ff00000001804 */
[C---:B------:R-:W-:Y:S01]  /*a780*/  HMMA.16816.F32 R8, R200.reuse, R170, R8 ;  /* 0x000000aac808723c */ /* 0x040fe20000001808 */
[----:B------:R-:W1:Y:S07]  /*a790*/  LDSM.16.M88.4 R168, [R249+0x3800] ;  /* 0x00380000f9a8783b */ /* 0x000e6e0000000200 */
[C---:B---3--:R-:W-:Y:S08]  /*a7a0*/  HMMA.16816.F32 R12, R200.reuse, R184, R12 ;  /* 0x000000b8c80c723c */ /* 0x048ff0000000180c */
[C---:B------:R-:W-:Y:S01]  /*a7b0*/  HMMA.16816.F32 R16, R200.reuse, R186, R16 ;  /* 0x000000bac810723c */ /* 0x040fe20000001810 */
[----:B--2---:R2:W3:Y:S07]  /*a7c0*/  LDSM.16.M88.4 R184, [R172] ;  /* 0x00000000acb8783b */ /* 0x0044ee0000000200 */
[C---:B----4-:R-:W-:Y:S08]  /*a7d0*/  HMMA.16816.F32 R20, R200.reuse, R180, R20 ;  /* 0x000000b4c814723c */ /* 0x050ff00000001814 */
[C---:B------:R-:W-:Y:S01]  /*a7e0*/  HMMA.16816.F32 R24, R200.reuse, R182, R24 ;  /* 0x000000b6c818723c */ /* 0x040fe20000001818 */
[----:B------:R4:W3:Y:S07]  /*a7f0*/  LDSM.16.M88.4 R180, [R2] ;  /* 0x0000000002b4783b */ /* 0x0008ee0000000200 */
[C---:B-1----:R-:W-:Y:S01]  /*a800*/  HMMA.16816.F32 R28, R200.reuse, R168, R28 ;  /* 0x000000a8c81c723c */ /* 0x042fe2000000181c */
[----:B--2---:R-:W2:Y:S07]  /*a810*/  LDL R172, [R1+0x28] ;  /* 0x0000280001ac7983 */ /* 0x004eae0000100800 */
[----:B------:R-:W-:Y:S01]  /*a820*/  HMMA.16816.F32 R32, R200, R170, R32 ;  /* 0x000000aac820723c */ /* 0x000fe20000001820 */
[----:B------:R1:W1:Y:S08]  /*a830*/  LDSM.16.M88.4 R168, [R3] ;  /* 0x0000000003a8783b */ /* 0x0002700000000200 */
[----:B----4-:R-:W4:Y:S01]  /*a840*/  LDL R2, [R1+0x20] ;  /* 0x0000200001027983 */ /* 0x010f220000100800 */
[C---:B---3--:R-:W-:Y:S08]  /*a850*/  HMMA.16816.F32 R4, R204.reuse, R184, R4 ;  /* 0x000000b8cc04723c */ /* 0x048ff00000001804 */
[C---:B------:R-:W-:Y:S01]  /*a860*/  HMMA.16816.F32 R8, R204.reuse, R186, R8 ;  /* 0x000000bacc08723c */ /* 0x040fe20000001808 */
[----:B------:R3:W3:Y:S07]  /*a870*/  LDSM.16.M88.4 R184, [R0] ;  /* 0x0000000000b8783b */ /* 0x0006ee0000000200 */
[C---:B------:R-:W-:Y:S01]  /*a880*/  HMMA.16816.F32 R12, R204.reuse, R180, R12 ;  /* 0x000000b4cc0c723c */ /* 0x040fe2000000180c */
[----:B-1----:R-:W4:Y:S07]  /*a890*/  LDL R3, [R1+0x24] ;  /* 0x0000240001037983 */ /* 0x002f2e0000100800 */
[C---:B------:R-:W-:Y:S01]  /*a8a0*/  HMMA.16816.F32 R16, R204.reuse, R182, R16 ;  /* 0x000000b6cc10723c */ /* 0x040fe20000001810 */
[----:B------:R-:W1:Y:S07]  /*a8b0*/  LDSM.16.M88.4 R180, [R133+0x2000] ;  /* 0x0020000085b4783b */ /* 0x000e6e0000000200 */
[C---:B------:R-:W-:Y:S01]  /*a8c0*/  HMMA.16816.F32 R20, R204.reuse, R168, R20 ;  /* 0x000000a8cc14723c */ /* 0x040fe20000001814 */
[----:B---3--:R-:W4:Y:S07]  /*a8d0*/  LDL R0, [R1+0x1c] ;  /* 0x00001c0001007983 */ /* 0x008f2e0000100800 */
        /* <DEDUP_REMOVED lines=38> */
[----:B--2---:R1:W2:Y:S08]  /*ab40*/  LDSM.16.M88.4 R180, [R172] ;  /* 0x00000000acb4783b */ /* 0x0042b00000000200 */
[----:B----4-:R4:W-:Y:S08]  /*ab50*/  LDSM.16.M88.4 R184, [R2] ;  /* 0x0000000002b8783b */ /* 0x0109f00000000200 */
[----:B-1----:R-:W3:Y:S04]  /*ab60*/  LDL R172, [R1+0x18] ;  /* 0x0000180001ac7983 */ /* 0x002ee80000100800 */
[----:B------:R1:W1:Y:S01]  /*ab70*/  LDSM.16.M88.4 R168, [R3] ;  /* 0x0000000003a8783b */ /* 0x0002620000000200 */
[C---:B--2---:R-:W-:Y:S07]  /*ab80*/  HMMA.16816.F32 R4, R220.reuse, R180, R4 ;  /* 0x000000b4dc04723c */ /* 0x044fee0000001804 */
[----:B----4-:R-:W2:Y:S01]  /*ab90*/  LDL R2, [R1+0x10] ;  /* 0x0000100001027983 */ /* 0x010ea20000100800 */
[C---:B------:R-:W-:Y:S03]  /*aba0*/  HMMA.16816.F32 R8, R220.reuse, R182, R8 ;  /* 0x000000b6dc08723c */ /* 0x040fe60000001808 */
[----:B------:R4:W1:Y:S08]  /*abb0*/  LDSM.16.M88.4 R180, [R0] ;  /* 0x0000000000b4783b */ /* 0x0008700000000200 */
[----:B-1----:R-:W2:Y:S04]  /*abc0*/  LDL R3, [R1+0x14] ;  /* 0x0000140001037983 */ /* 0x002ea80000100800 */
[----:B----4-:R-:W4:Y:S01]  /*abd0*/  LDL R0, [R1+0xc] ;  /* 0x00000c0001007983 */ /* 0x010f220000100800 */
        /* <DEDUP_REMOVED lines=42> */
[----:B---3--:R-:W1:Y:S08]  /*ae80*/  LDSM.16.M88.4 R168, [R172] ;  /* 0x00000000aca8783b */ /* 0x008e700000000200 */
[----:B--2---:R-:W-:Y:S08]  /*ae90*/  LDSM.16.M88.4 R180, [R2] ;  /* 0x0000000002b4783b */ /* 0x004ff00000000200 */
[----:B------:R-:W2:Y:S01]  /*aea0*/  LDSM.16.M88.4 R184, [R3] ;  /* 0x0000000003b8783b */ /* 0x000ea20000000200 */
[C---:B-1----:R-:W-:Y:S08]  /*aeb0*/  HMMA.16816.F32 R4, R236.reuse, R168, R4 ;  /* 0x000000a8ec04723c */ /* 0x042ff00000001804 */
[C---:B------:R-:W-:Y:S01]  /*aec0*/  HMMA.16816.F32 R8, R236.reuse, R170, R8 ;  /* 0x000000aaec08723c */ /* 0x040fe20000001808 */
[----:B----4-:R-:W1:Y:S07]  /*aed0*/  LDSM.16.M88.4 R168, [R0] ;  /* 0x0000000000a8783b */ /* 0x010e6e0000000200 */
[C---:B--2---:R-:W-:Y:S08]  /*aee0*/  HMMA.16816.F32 R12, R236.reuse, R184, R12 ;  /* 0x000000b8ec0c723c */ /* 0x044ff0000000180c */
[C---:B------:R-:W-:Y:S01]  /*aef0*/  HMMA.16816.F32 R16, R236.reuse, R186, R16 ;  /* 0x000000baec10723c */ /* 0x040fe20000001810 */
[----:B------:R-:W2:Y:S07]  /*af00*/  LDSM.16.M88.4 R184, [R133+0x6000] ;  /* 0x0060000085b8783b */ /* 0x000eae0000000200 */
[C---:B------:R-:W-:Y:S08]  /*af10*/  HMMA.16816.F32 R20, R236.reuse, R180, R20 ;  /* 0x000000b4ec14723c */ /* 0x040ff00000001814 */
[C---:B------:R-:W-:Y:S01]  /*af20*/  HMMA.16816.F32 R24, R236.reuse, R182, R24 ;  /* 0x000000b6ec18723c */ /* 0x040fe20000001818 */
[----:B------:R-:W3:Y:S07]  /*af30*/  LDSM.16.M88.4 R180, [R133+0x6800] ;  /* 0x0068000085b4783b */ /* 0x000eee0000000200 */
[C---:B-1----:R-:W-:Y:S08]  /*af40*/  HMMA.16816.F32 R28, R236.reuse, R168, R28 ;  /* 0x000000a8ec1c723c */ /* 0x042ff0000000181c */
[----:B------:R-:W-:Y:S01]  /*af50*/  HMMA.16816.F32 R32, R236, R170, R32 ;  /* 0x000000aaec20723c */ /* 0x000fe20000001820 */
        /* <DEDUP_REMOVED lines=8> */
[C---:B------:R-:W-:Y:S01]  /*afe0*/  HMMA.16816.F32 R24, R240.reuse, R170, R24 ;  /* 0x000000aaf018723c */ /* 0x040fe20000001818 */
[----:B------:R-:W1:Y:S07]  /*aff0*/  LDSM.16.M88.4 R168, [R250+0x6800] ;  /* 0x00680000faa8783b */ /* 0x000e6e0000000200 */
[C---:B--2---:R-:W-:Y:S08]  /*b000*/  HMMA.16816.F32 R28, R240.reuse, R184, R28 ;  /* 0x000000b8f01c723c */ /* 0x044ff0000000181c */
[----:B------:R-:W-:Y:S08]  /*b010*/  HMMA.16816.F32 R32, R240, R186, R32 ;  /* 0x000000baf020723c */ /* 0x000ff00000001820 */
[C---:B---3--:R-:W-:Y:S08]  /*b020*/  HMMA.16816.F32 R4, R244.reuse, R180, R4 ;  /* 0x000000b4f404723c */ /* 0x048ff00000001804 */
[C---:B------:R-:W-:Y:S08]  /*b030*/  HMMA.16816.F32 R8, R244.reuse, R182, R8 ;  /* 0x000000b6f408723c */ /* 0x040ff00000001808 */
[C---:B-1----:R-:W-:Y:S08]  /*b040*/  HMMA.16816.F32 R12, R244.reuse, R168, R12 ;  /* 0x000000a8f40c723c */ /* 0x042ff0000000180c */
[C---:B------:R-:W-:Y:S04]  /*b050*/  HMMA.16816.F32 R16, R244.reuse, R170, R16 ;  /* 0x000000aaf410723c */ /* 0x040fe80000001810 */
[----:B------:R-:W-:Y:S02]  /*b060*/  FMUL.FTZ R4, R4, c[0x0][0x320] ;  /* 0x0000c80004047a20 */ /* 0x000fe40000410000 */
[----:B------:R-:W-:Y:S02]  /*b070*/  FMUL.FTZ R5, R5, c[0x0][0x320] ;  /* 0x0000c80005057a20 */ /* 0x000fe40000410000 */
[----:B------:R-:W-:Y:S01]  /*b080*/  FMUL.FTZ R6, R6, c[0x0][0x320] ;  /* 0x0000c80006067a20 */ /* 0x000fe20000410000 */
[----:B------:R-:W-:Y:S03]  /*b090*/  MUFU.TANH R182, R4 ;  /* 0x0000000400b67308 */ /* 0x000fe60000002400 */
[----:B------:R-:W-:Y:S02]  /*b0a0*/  FMUL.FTZ R7, R7, c[0x0][0x320] ;  /* 0x0000c80007077a20 */ /* 0x000fe40000410000 */
[----:B------:R-:W-:Y:S02]  /*b0b0*/  FMUL.FTZ R8, R8, c[0x0][0x320] ;  /* 0x0000c80008087a20 */ /* 0x000fe40000410000 */
[----:B------:R-:W-:Y:S02]  /*b0c0*/  FMUL.FTZ R9, R9, c[0x0][0x320] ;  /* 0x0000c80009097a20 */ /* 0x000fe40000410000 */
[----:B------:R-:W-:Y:S01]  /*b0d0*/  FMUL.FTZ R10, R10, c[0x0][0x320] ;  /* 0x0000c8000a0a7a20 */ /* 0x000fe20000410000 */
[----:B------:R-:W-:Y:S01]  /*b0e0*/  MUFU.TANH R184, R5 ;  /* 0x0000000500b87308 */ /* 0x000fe20000002400 */
[----:B------:R-:W-:Y:S02]  /*b0f0*/  FMUL.FTZ R11, R11, c[0x0][0x320] ;  /* 0x0000c8000b0b7a20 */ /* 0x000fe40000410000 */
        /* <DEDUP_REMOVED lines=8> */
[----:B------:R-:W-:Y:S03]  /*b180*/  FMUL.FTZ R15, R15, c[0x0][0x320] ;  /* 0x0000c8000f0f7a20 */ /* 0x000fe60000410000 */
[----:B------:R1:W-:Y:S10]  /*b190*/  MUFU.TANH R188, R7 ;  /* 0x0000000700bc7308 */ /* 0x0003f40000002400 */
[----:B------:R-:W-:Y:S10]  /*b1a0*/  MUFU.TANH R183, R8 ;  /* 0x0000000800b77308 */ /* 0x000ff40000002400 */
[----:B------:R-:W-:Y:S01]  /*b1b0*/  MUFU.TANH R180, R9 ;  /* 0x0000000900b47308 */ /* 0x000fe20000002400 */
[----:B-1----:R-:W1:Y:S09]  /*b1c0*/  LDSM.16.M88.4 R4, [R250+0x7000] ;  /* 0x00700000fa04783b */ /* 0x002e720000000200 */
[----:B------:R-:W-:Y:S10]  /*b1d0*/  MUFU.TANH R185, R10 ;  /* 0x0000000a00b97308 */ /* 0x000ff40000002400 */
[----:B------:R2:W-:Y:S10]  /*b1e0*/  MUFU.TANH R186, R11 ;  /* 0x0000000b00ba7308 */ /* 0x0005f40000002400 */
[----:B------:R-:W3:Y:S10]  /*b1f0*/  MUFU.TANH R0, R13 ;  /* 0x0000000d00007308 */ /* 0x000ef40000002400 */
[----:B------:R-:W2:Y:S01]  /*b200*/  MUFU.TANH R2, R14 ;  /* 0x0000000e00027308 */ /* 0x000ea20000002400 */
[C---:B-1----:R-:W-:Y:S01]  /*b210*/  HMMA.16816.F32 R20, R244.reuse, R4, R20 ;  /* 0x00000004f414723c */ /* 0x042fe20000001814 */
[----:B--2---:R-:W1:Y:S01]  /*b220*/  LDSM.16.M88.4 R8, [R250+0x7800] ;  /* 0x00780000fa08783b */ /* 0x004e620000000200 */
[----:B------:R-:W-:Y:S07]  /*b230*/  DEPBAR.LE SB0, 0x0 ;  /* 0x000080000000791a */ /* 0x000fee0000000000 */
[----:B------:R-:W-:Y:S01]  /*b240*/  MUFU.TANH R3, R19 ;  /* 0x0000001300037308 */ /* 0x000fe20000002400 */
[C---:B------:R-:W-:Y:S01]  /*b250*/  HMMA.16816.F32 R24, R244.reuse, R6, R24 ;  /* 0x00000006f418723c */ /* 0x040fe20000001818 */
[----:B------:R-:W-:Y:S06]  /*b260*/  BAR.SYNC.DEFER_BLOCKING 0x0 ;  /* 0x0000000000007b1d */ /* 0x000fec0000010000 */
[----:B------:R-:W-:Y:S05]  /*b270*/  @P0 IMAD.WIDE.U32 R6, R132, c[0x0][0x1e0], RZ ;  /* 0x0000780084060a25 */ /* 0x000fea00078e00ff */
[----:B------:R-:W-:Y:S02]  /*b280*/  @P0 SHF.L.U32 R5, R6, 0x6, RZ ;  /* 0x0000000606050819 */ /* 0x000fe400000006ff */
[----:B------:R-:W-:Y:S02]  /*b290*/  FMUL.FTZ R20, R20, c[0x0][0x320] ;  /* 0x0000c80014147a20 */ /* 0x000fe40000410000 */
[----:B------:R-:W-:Y:S02]  /*b2a0*/  FMUL.FTZ R21, R21, c[0x0][0x320] ;  /* 0x0000c80015157a20 */ /* 0x000fe40000410000 */
[----:B------:R-:W-:Y:S02]  /*b2b0*/  FMUL.FTZ R22, R22, c[0x0][0x320] ;  /* 0x0000c80016167a20 */ /* 0x000fe40000410000 */
[----:B------:R-:W-:Y:S04]  /*b2c0*/  FMUL.FTZ R23, R23, c[0x0][0x320] ;  /* 0x0000c80017177a20 */ /* 0x000fe80000410000 */
[----:B------:R-:W-:Y:S01]  /*b2d0*/  FMUL.FTZ R26, R26, c[0x0][0x320] ;  /* 0x0000c8001a1a7a20 */ /* 0x000fe20000410000 */
[----:B------:R-:W-:Y:S01]  /*b2e0*/  MUFU.TANH R19, R20 ;  /* 0x0000001400137308 */ /* 0x000fe20000002400 */
[----:B------:R-:W-:Y:S02]  /*b2f0*/  FMUL.FTZ R27, R27, c[0x0][0x320] ;  /* 0x0000c8001b1b7a20 */ /* 0x000fe40000410000 */
[----:B------:R-:W-:Y:S02]  /*b300*/  FMUL.FTZ R24, R24, c[0x0][0x320] ;  /* 0x0000c80018187a20 */ /* 0x000fe40000410000 */
[----:B------:R-:W-:Y:S01]  /*b310*/  FMUL.FTZ R25, R25, c[0x0][0x320] ;  /* 0x0000c80019197a20 */ /* 0x000fe20000410000 */
[C---:B-1----:R-:W-:Y:S04]  /*b320*/  HMMA.16816.F32 R28, R244.reuse, R8, R28 ;  /* 0x00000008f41c723c */ /* 0x042fe8000000181c */
[----:B------:R-:W-:Y:S04]  /*b330*/  MUFU.TANH R195, R26 ;  /* 0x0000001a00c37308 */ /* 0x000fe80000002400 */
[----:B------:R-:W-:Y:S06]  /*b340*/  HMMA.16816.F32 R32, R244, R10, R32 ;  /* 0x0000000af420723c */ /* 0x000fec0000001820 */
[----:B------:R1:W-:Y:S10]  /*b350*/  MUFU.TANH R172, R27 ;  /* 0x0000001b00ac7308 */ /* 0x0003f40000002400 */
[----:B------:R2:W-:Y:S01]  /*b360*/  MUFU.TANH R4, R24 ;  /* 0x0000001800047308 */ /* 0x0005e20000002400 */
[----:B------:R-:W-:Y:S02]  /*b370*/  FMUL.FTZ R28, R28, c[0x0][0x320] ;  /* 0x0000c8001c1c7a20 */ /* 0x000fe40000410000 */
[----:B------:R-:W-:Y:S02]  /*b380*/  FMUL.FTZ R29, R29, c[0x0][0x320] ;  /* 0x0000c8001d1d7a20 */ /* 0x000fe40000410000 */
[----:B------:R-:W-:Y:S02]  /*b390*/  FMUL.FTZ R30, R30, c[0x0][0x320] ;  /* 0x0000c8001e1e7a20 */ /* 0x000fe40000410000 */
[----:B------:R-:W-:Y:S03]  /*b3a0*/  FMUL.FTZ R31, R31, c[0x0][0x320] ;  /* 0x0000c8001f1f7a20 */ /* 0x000fe60000410000 */
[----:B------:R-:W-:Y:S01]  /*b3b0*/  MUFU.TANH R20, R21 ;  /* 0x0000001500147308 */ /* 0x000fe20000002400 */
[----:B------:R-:W-:Y:S02]  /*b3c0*/  FMUL.FTZ R32, R32, c[0x0][0x320] ;  /* 0x0000c80020207a20 */ /* 0x000fe40000410000 */
[----:B------:R-:W-:Y:S01]  /*b3d0*/  FMUL.FTZ R33, R33, c[0x0][0x320] ;  /* 0x0000c80021217a20 */ /* 0x000fe20000410000 */
[----:B-1----:R-:W4:Y:S01]  /*b3e0*/  LDL.64 R26, [R1+0x68] ;  /* 0x00006800011a7983 */ /* 0x002f220000100a00 */
[----:B------:R-:W-:Y:S05]  /*b3f0*/  FMUL.FTZ R34, R34, c[0x0][0x320] ;  /* 0x0000c80022227a20 */ /* 0x000fea0000410000 */
[----:B------:R-:W-:Y:S01]  /*b400*/  MUFU.TANH R21, R22 ;  /* 0x0000001600157308 */ /* 0x000fe20000002400 */
[----:B--2---:R-:W2:Y:S04]  /*b410*/  LDL R24, [R1+0x64] ;  /* 0x0000640001187983 */ /* 0x004ea80000100800 */
[----:B------:R-:W-:Y:S05]  /*b420*/  STL [R1+0x5c], R132 ;  /* 0x00005c8401007387 */ /* 0x000fea0000100800 */
[----:B------:R3:W-:Y:S10]  /*b430*/  MUFU.TANH R22, R23 ;  /* 0x0000001700167308 */ /* 0x0007f40000002400 */
[----:B------:R-:W-:Y:S10]  /*b440*/  MUFU.TANH R191, R17 ;  /* 0x0000001100bf7308 */ /* 0x000ff40000002400 */
[----:B------:R1:W-:Y:S01]  /*b450*/  MUFU.TANH R17, R18 ;  /* 0x0000001200117308 */ /* 0x0003e20000002400 */
[----:B---3--:R-:W-:Y:S02]  /*b460*/  MOV R23, R0 ;  /* 0x0000000000177202 */ /* 0x008fe40000000f00 */
[----:B------:R-:W-:Y:S07]  /*b470*/  FMNMX.FTZ R0, R182, R134, !PT ;  /* 0x00000086b6007209 */ /* 0x000fee0007810000 */
[----:B------:R-:W-:Y:S01]  /*b480*/  MUFU.TANH R178, R32 ;  /* 0x0000002000b27308 */ /* 0x000fe20000002400 */
[----:B------:R-:W-:Y:S04]  /*b490*/  FMNMX.FTZ R0, R184, R0, !PT ;  /* 0x00000000b8007209 */ /* 0x000fe80007810000 */
[----:B------:R-:W-:Y:S04]  /*b4a0*/  FMNMX.FTZ R0, R183, R0, !PT ;  /* 0x00000000b7007209 */ /* 0x000fe80007810000 */
[----:B------:R-:W-:Y:S01]  /*b4b0*/  FMNMX.FTZ R0, R180, R0, !PT ;  /* 0x00000000b4007209 */ /* 0x000fe20007810000 */
[----:B------:R-:W3:Y:S01]  /*b4c0*/  MUFU.TANH R133, R12 ;  /* 0x0000000c00857308 */ /* 0x000ee20000002400 */
[----:B-1----:R-:W-:Y:S02]  /*b4d0*/  MOV R18, R2 ;  /* 0x0000000200127202 */ /* 0x002fe40000000f00 */
[----:B------:R-:W-:Y:S07]  /*b4e0*/  FMNMX.FTZ R2, R187, R135, !PT ;  /* 0x00000087bb027209 */ /* 0x000fee0007810000 */
[----:B------:R-:W1:Y:S01]  /*b4f0*/  MUFU.TANH R170, R16 ;  /* 0x0000001000aa7308 */ /* 0x000e620000002400 */
[----:B------:R-:W-:Y:S04]  /*b500*/  FMNMX.FTZ R2, R188, R2, !PT ;  /* 0x00000002bc027209 */ /* 0x000fe80007810000 */
[----:B------:R-:W-:Y:S04]  /*b510*/  FMNMX.FTZ R2, R185, R2, !PT ;  /* 0x00000002b9027209 */ /* 0x000fe80007810000 */
[----:B------:R-:W-:Y:S01]  /*b520*/  FMNMX.FTZ R2, R186, R2, !PT ;  /* 0x00000002ba027209 */ /* 0x000fe20007810000 */
[----:B------:R-:W1:Y:S03]  /*b530*/  MUFU.TANH R171, R15 ;  /* 0x0000000f00ab7308 */ /* 0x000e660000002400 */
[----:B------:R-:W-:Y:S02]  /*b540*/  FMNMX.FTZ R2, R18, R2, !PT ;  /* 0x0000000212027209 */ /* 0x000fe40007810000 */
[----:B---3--:R-:W-:Y:S04]  /*b550*/  MOV R32, R133 ;  /* 0x0000008500207202 */ /* 0x008fe80000000f00 */
[----:B------:R-:W-:Y:S01]  /*b560*/  FMNMX.FTZ R0, R32, R0, !PT ;  /* 0x0000000020007209 */ /* 0x000fe20007810000 */
[----:B------:R3:W-:Y:S03]  /*b570*/  MUFU.TANH R179, R33 ;  /* 0x0000002100b37308 */ /* 0x0007e60000002400 */
[----:B------:R-:W-:Y:S04]  /*b580*/  FMNMX.FTZ R0, R23, R0, !PT ;  /* 0x0000000017007209 */ /* 0x000fe80007810000 */
[----:B-1----:R-:W-:Y:S03]  /*b590*/  FMNMX.FTZ R0, R170, R0, !PT ;  /* 0x00000000aa007209 */ /* 0x002fe60007810000 */
[----:B------:R-:W1:Y:S01]  /*b5a0*/  MUFU.TANH R194, R25 ;  /* 0x0000001900c27308 */ /* 0x000e620000002400 */
[----:B------:R-:W-:Y:S02]  /*b5b0*/  FMNMX.FTZ R0, R191, R0, !PT ;  /* 0x00000000bf007209 */ /* 0x000fe40007810000 */
[----:B------:R-:W-:Y:S02]  /*b5c0*/  FMNMX.FTZ R2, R171, R2, !PT ;  /* 0x00000002ab027209 */ /* 0x000fe40007810000 */
[----:B------:R-:W-:Y:S02]  /*b5d0*/  FMNMX.FTZ R0, R19, R0, !PT ;  /* 0x0000000013007209 */ /* 0x000fe40007810000 */
[----:B------:R-:W-:Y:S03]  /*b5e0*/  FMNMX.FTZ R2, R17, R2, !PT ;  /* 0x0000000211027209 */ /* 0x000fe60007810000 */
[----:B------:R-:W1:Y:S01]  /*b5f0*/  MUFU.TANH R176, R28 ;  /* 0x0000001c00b07308 */ /* 0x000e620000002400 */
[----:B---3--:R-:W-:Y:S04]  /*b600*/  MOV R33, R3 ;  /* 0x0000000300217202 */ /* 0x008fe80000000f00 */
[----:B------:R-:W-:Y:S02]  /*b610*/  FMNMX.FTZ R3, R33, R2, !PT ;  /* 0x0000000221037209 */ /* 0x000fe40007810000 */
[----:B------:R-:W-:Y:S01]  /*b620*/  FMNMX.FTZ R2, R20, R0, !PT ;  /* 0x0000000014027209 */ /* 0x000fe20007810000 */
[----:B------:R-:W-:Y:S02]  /*b630*/  FMUL.FTZ R0, R35, c[0x0][0x320] ;  /* 0x0000c80023007a20 */ /* 0x000fe40000410000 */
[----:B------:R-:W3:Y:S01]  /*b640*/  MUFU.TANH R177, R29 ;  /* 0x0000001d00b17308 */ /* 0x000ee20000002400 */
[----:B------:R-:W-:Y:S02]  /*b650*/  FMNMX.FTZ R3, R21, R3, !PT ;  /* 0x0000000315037209 */ /* 0x000fe40007810000 */
[----:B------:R-:W-:Y:S02]  /*b660*/  MOV R35, R4 ;  /* 0x0000000400237202 */ /* 0x000fe40000000f00 */
[----:B------:R-:W-:Y:S02]  /*b670*/  FMNMX.FTZ R3, R22, R3, !PT ;  /* 0x0000000316037209 */ /* 0x000fe40007810000 */
[----:B------:R-:W-:Y:S02]  /*b680*/  FMNMX.FTZ R2, R35, R2, !PT ;  /* 0x0000000223027209 */ /* 0x000fe40007810000 */
[----:B------:R-:W-:Y:S01]  /*b690*/  @P0 SHF.R.S32.HI R4, RZ, 0x1f, R132 ;  /* 0x0000001fff040819 */ /* 0x000fe20000011484 */
[----:B------:R1:W-:Y:S04]  /*b6a0*/  MUFU.TANH R168, R0 ;  /* 0x0000000000a87308 */ /* 0x0003e80000002400 */
[----:B------:R-:W-:Y:S04]  /*b6b0*/  @P0 IMAD R4, R4, c[0x0][0x1e0], RZ ;  /* 0x0000780004040a24 */ /* 0x000fe800078e02ff */
[----:B------:R-:W-:Y:S02]  /*b6c0*/  @P0 IMAD R4, R132, c[0x0][0x1e4], R4 ;  /* 0x0000790084040a24 */ /* 0x000fe400078e0204 */
[----:B------:R-:W3:Y:S03]  /*b6d0*/  MUFU.TANH R174, R30 ;  /* 0x0000001e00ae7308 */ /* 0x000ee60000002400 */
[----:B------:R-:W-:Y:S04]  /*b6e0*/  @P0 IADD3 R4, R7, R4, RZ ;  /* 0x0000000407040210 */ /* 0x000fe80007ffe0ff */
[----:B------:R-:W-:Y:S03]  /*b6f0*/  @P0 SHF.L.U64.HI R4, R6, 0x6, R4 ;  /* 0x0000000606040819 */ /* 0x000fe60000010204 */
[----:B------:R-:W3:Y:S01]  /*b700*/  MUFU.TANH R175, R31 ;  /* 0x0000001f00af7308 */ /* 0x000ee20000002400 */
[----:B-1----:R-:W-:Y:S02]  /*b710*/  FMNMX.FTZ R0, R194, R2, !PT ;  /* 0x00000002c2007209 */ /* 0x002fe40007810000 */
[----:B------:R-:W-:Y:S02]  /*b720*/  FMNMX.FTZ R2, R195, R3, !PT ;  /* 0x00000003c3027209 */ /* 0x000fe40007810000 */
[----:B------:R-:W-:Y:S05]  /*b730*/  FMNMX.FTZ R0, R176, R0, !PT ;  /* 0x00000000b0007209 */ /* 0x000fea0007810000 */
[----:B------:R-:W1:Y:S01]  /*b740*/  MUFU.TANH R169, R34 ;  /* 0x0000002200a97308 */ /* 0x000e620000002400 */
[----:B------:R-:W-:Y:S02]  /*b750*/  FMNMX.FTZ R2, R172, R2, !PT ;  /* 0x00000002ac027209 */ /* 0x000fe40007810000 */
[----:B---3--:R-:W-:Y:S02]  /*b760*/  FMNMX.FTZ R0, R177, R0, !PT ;  /* 0x00000000b1007209 */ /* 0x008fe40007810000 */
[----:B------:R-:W-:Y:S02]  /*b770*/  FMNMX.FTZ R2, R174, R2, !PT ;  /* 0x00000002ae027209 */ /* 0x000fe40007810000 */
[----:B------:R-:W-:Y:S04]  /*b780*/  FMNMX.FTZ R3, R178, R0, !PT ;  /* 0x00000000b2037209 */ /* 0x000fe80007810000 */
[----:B------:R-:W-:Y:S02]  /*b790*/  FMNMX.FTZ R3, R179, R3, !PT ;  /* 0x00000003b3037209 */ /* 0x000fe40007810000 */
[----:B------:R-:W-:Y:S03]  /*b7a0*/  FMNMX.FTZ R0, R175, R2, !PT ;  /* 0x00000002af007209 */ /* 0x000fe60007810000 */
[----:B------:R-:W3:Y:S01]  /*b7b0*/  SHFL.BFLY PT, R133, R3, 0x2, 0x1f ;  /* 0x0c401f0003857f89 */ /* 0x000ee200000e0000 */
[----:B-1----:R-:W-:Y:S02]  /*b7c0*/  FMNMX.FTZ R0, R169, R0, !PT ;  /* 0x00000000a9007209 */ /* 0x002fe40007810000 */
[----:B------:R-:W-:Y:S02]  /*b7d0*/  MOV R34, R23 ;  /* 0x0000001700227202 */ /* 0x000fe40000000f00 */
[----:B------:R-:W-:Y:S05]  /*b7e0*/  FMNMX.FTZ R0, R168, R0, !PT ;  /* 0x00000000a8007209 */ /* 0x000fea0007810000 */
[----:B------:R-:W1:Y:S01]  /*b7f0*/  SHFL.BFLY PT, R2, R0, 0x2, 0x1f ;  /* 0x0c401f0000027f89 */ /* 0x000e6200000e0000 */
[----:B---3--:R-:W-:Y:S07]  /*b800*/  FMNMX.FTZ R133, R3, R133, !PT ;  /* 0x0000008503857209 */ /* 0x008fee0007810000 */
[----:B------:R-:W3:Y:S01]  /*b810*/  SHFL.BFLY PT, R10, R133, 0x1, 0x1f ;  /* 0x0c201f00850a7f89 */ /* 0x000ee200000e0000 */
[----:B-1----:R-:W-:Y:S07]  /*b820*/  FMNMX.FTZ R0, R0, R2, !PT ;  /* 0x0000000200007209 */ /* 0x002fee0007810000 */
[----:B------:R-:W1:Y:S01]  /*b830*/  SHFL.BFLY PT, R3, R0, 0x1, 0x1f ;  /* 0x0c201f0000037f89 */ /* 0x000e6200000e0000 */
[----:B---3--:R-:W-:Y:S05]  /*b840*/  FMNMX.FTZ R133, R133, R10, !PT ;  /* 0x0000000a85857209 */ /* 0x008fea0007810000 */
[----:B------:R-:W-:Y:S04]  /*b850*/  FMUL.FTZ R181, R133, c[0x0][0x2d0] ;  /* 0x0000b40085b57a20 */ /* 0x000fe80000410000 */
[----:B------:R-:W-:Y:S04]  /*b860*/  FFMA.FTZ R10, R184, c[0x0][0x2d0], -R181 ;  /* 0x0000b400b80a7a23 */ /* 0x000fe800000108b5 */
[----:B------:R-:W-:Y:S01]  /*b870*/  MUFU.EX2 R189, R10 ;  /* 0x0000000a00bd7308 */ /* 0x000fe20000000800 */
[----:B-1----:R-:W-:Y:S02]  /*b880*/  FMNMX.FTZ R132, R0, R3, !PT ;  /* 0x0000000300847209 */ /* 0x002fe40007810000 */
[----:B----4-:R-:W-:Y:S02]  /*b890*/  @P0 IADD3 R16, P1, R26, 0x40, RZ ;  /* 0x000000401a100810 */ /* 0x010fe40007f3e0ff */
[----:B------:R-:W-:Y:S02]  /*b8a0*/  @P0 IADD3 R7, P2, R5, R26, RZ ;  /* 0x0000001a05070210 */ /* 0x000fe40007f5e0ff */
[-C--:B--2---:R-:W-:Y:S02]  /*b8b0*/  @P0 IADD3.X R15, RZ, R24.reuse, RZ, P1, !PT ;  /* 0x00000018ff0f0210 */ /* 0x084fe40000ffe4ff */
[----:B------:R-:W-:Y:S02]  /*b8c0*/  @P0 LEA R6, P1, R7, c[0x0][0x1c8], 0x1 ;  /* 0x0000720007060a11 */ /* 0x000fe400078208ff */
[----:B------:R-:W-:Y:S02]  /*b8d0*/  @P0 IADD3.X R8, R4, R24, RZ, P2, !PT ;  /* 0x0000001804080210 */ /* 0x000fe400017fe4ff */
[----:B------:R-:W-:Y:S02]  /*b8e0*/  @P0 IADD3 R2, P2, R5, R16, RZ ;  /* 0x0000001005020210 */ /* 0x000fe40007f5e0ff */
[----:B------:R-:W-:Y:S02]  /*b8f0*/  @P0 LEA.HI.X R7, R7, c[0x0][0x1cc], R8, 0x1, P1 ;  /* 0x0000730007070a11 */ /* 0x000fe400008f0c08 */
[----:B------:R-:W-:Y:S02]  /*b900*/  @P0 LEA R8, P1, R2, c[0x0][0x1c8], 0x1 ;  /* 0x0000720002080a11 */ /* 0x000fe400078208ff */
[----:B------:R-:W-:Y:S01]  /*b910*/  @P0 IADD3.X R9, R4, R15, RZ, P2, !PT ;  /* 0x0000000f04090210 */ /* 0x000fe200017fe4ff */
[----:B------:R1:W-:Y:S03]  /*b920*/  @P0 LDGSTS.E.BYPASS.LTC128B.128 [R131+0x10100], [R6.64], !P6 ;  /* 0x1010000006830fae */ /* 0x0003e6000f101d46 */
[----:B------:R-:W-:Y:S01]  /*b930*/  @P0 LEA.HI.X R9, R2, c[0x0][0x1cc], R9, 0x1, P1 ;  /* 0x0000730002090a11 */ /* 0x000fe200008f0c09 */
[----:B------:R-:W-:Y:S01]  /*b940*/  FADD.FTZ R2, -R133, R134 ;  /* 0x0000008685027221 */ /* 0x000fe20000010100 */
[----:B------:R-:W-:Y:S02]  /*b950*/  @P0 IADD3 R14, P1, R26, 0x80, RZ ;  /* 0x000000801a0e0810 */ /* 0x000fe40007f3e0ff */
[----:B------:R-:W-:Y:S01]  /*b960*/  MOV R134, R22 ;  /* 0x0000001600867202 */ /* 0x000fe20000000f00 */
[----:B------:R2:W-:Y:S01]  /*b970*/  @P0 LDGSTS.E.BYPASS.LTC128B.128 [R131+0x12100], [R8.64], !P5 ;  /* 0x1210000008830fae */ /* 0x0005e2000e901d46 */
[----:B------:R-:W-:Y:S01]  /*b980*/  @P0 IADD3.X R13, RZ, R24, RZ, P1, !PT ;  /* 0x00000018ff0d0210 */ /* 0x000fe20000ffe4ff */
[----:B------:R-:W-:Y:S04]  /*b990*/  FMUL.FTZ R0, R2, c[0x0][0x2d0] ;  /* 0x0000b40002007a20 */ /* 0x000fe80000410000 */
[----:B------:R3:W4:Y:S01]  /*b9a0*/  MUFU.EX2 R2, R0 ;  /* 0x0000000000027308 */ /* 0x0007220000000800 */
[----:B-1----:R-:W-:Y:S04]  /*b9b0*/  @P0 IADD3 R7, P2, R5, R14, RZ ;  /* 0x0000000e05070210 */ /* 0x002fe80007f5e0ff */
[C---:B------:R-:W-:Y:S02]  /*b9c0*/  @P0 LEA R6, P1, R7.reuse, c[0x0][0x1c8], 0x1 ;  /* 0x0000720007060a11 */ /* 0x040fe400078208ff */
[----:B------:R-:W-:Y:S01]  /*b9d0*/  @P0 IADD3.X R3, R4, R13, RZ, P2, !PT ;  /* 0x0000000d04030210 */ /* 0x000fe200017fe4ff */
[----:B--2---:R-:W-:Y:S03]  /*b9e0*/  FFMA.FTZ R8, R182, c[0x0][0x2d0], -R181 ;  /* 0x0000b400b6087a23 */ /* 0x004fe600000108b5 */
[----:B------:R-:W-:Y:S01]  /*b9f0*/  @P0 LEA.HI.X R7, R7, c[0x0][0x1cc], R3, 0x1, P1 ;  /* 0x0000730007070a11 */ /* 0x000fe200008f0c03 */
[----:B---3--:R-:W-:Y:S01]  /*ba00*/  FADD.FTZ R0, -R132, R135 ;  /* 0x0000008784007221 */ /* 0x008fe20000010100 */
[----:B------:R-:W-:Y:S01]  /*ba10*/  @P0 IADD3 R12, P1, R26, 0xc0, RZ ;  /* 0x000000c01a0c0810 */ /* 0x000fe20007f3e0ff */
[----:B------:R1:W-:Y:S01]  /*ba20*/  MUFU.EX2 R135, R8 ;  /* 0x0000000800877308 */ /* 0x0003e20000000800 */
[----:B----4-:R-:W-:Y:S01]  /*ba30*/  FMUL.FTZ R25, R2, R157 ;  /* 0x0000009d02197220 */ /* 0x010fe20000410000 */
[----:B------:R2:W-:Y:S01]  /*ba40*/  @P0 LDGSTS.E.BYPASS.LTC128B.128 [R131+0x14100], [R6.64], !P4 ;  /* 0x1410000006830fae */ /* 0x0005e2000e101d46 */
[----:B------:R-:W-:Y:S01]  /*ba50*/  @P0 IADD3 R3, P2, R5, R12, RZ ;  /* 0x0000000c05030210 */ /* 0x000fe20007f5e0ff */
[----:B------:R-:W-:Y:S01]  /*ba60*/  FMUL.FTZ R0, R0, c[0x0][0x2d0] ;  /* 0x0000b40000007a20 */ /* 0x000fe20000410000 */
[----:B------:R-:W-:Y:S01]  /*ba70*/  @P0 IADD3.X R9, RZ, R24, RZ, P1, !PT ;  /* 0x00000018ff090210 */ /* 0x000fe20000ffe4ff */
[C---:B------:R-:W-:Y:S02]  /*ba80*/  FMUL.FTZ R36, R2.reuse, R36 ;  /* 0x0000002402247220 */ /* 0x040fe40000410000 */
[C---:B------:R-:W-:Y:S02]  /*ba90*/  FMUL.FTZ R37, R2.reuse, R37 ;  /* 0x0000002502257220 */ /* 0x040fe40000410000 */
[----:B------:R-:W3:Y:S01]  /*baa0*/  MUFU.EX2 R0, R0 ;  /* 0x0000000000007308 */ /* 0x000ee20000000800 */
[C---:B------:R-:W-:Y:S02]  /*bab0*/  FMUL.FTZ R40, R2.reuse, R40 ;  /* 0x0000002802287220 */ /* 0x040fe40000410000 */
[C---:B------:R-:W-:Y:S02]  /*bac0*/  FMUL.FTZ R41, R2.reuse, R41 ;  /* 0x0000002902297220 */ /* 0x040fe40000410000 */
[C---:B------:R-:W-:Y:S02]  /*bad0*/  FMUL.FTZ R44, R2.reuse, R44 ;  /* 0x0000002c022c7220 */ /* 0x040fe40000410000 */
[C---:B------:R-:W-:Y:S02]  /*bae0*/  FMUL.FTZ R45, R2.reuse, R45 ;  /* 0x0000002d022d7220 */ /* 0x040fe40000410000 */
[C---:B------:R-:W-:Y:S02]  /*baf0*/  FMUL.FTZ R48, R2.reuse, R48 ;  /* 0x0000003002307220 */ /* 0x040fe40000410000 */
[C---:B------:R-:W-:Y:S02]  /*bb00*/  FMUL.FTZ R49, R2.reuse, R49 ;  /* 0x0000003102317220 */ /* 0x040fe40000410000 */
[C---:B------:R-:W-:Y:S01]  /*bb10*/  FMUL.FTZ R52, R2.reuse, R52 ;  /* 0x0000003402347220 */ /* 0x040fe20000410000 */
[----:B-1----:R-:W-:Y:S01]  /*bb20*/  @P0 MOV R8, c[0x0][0x1e4] ;  /* 0x0000790000080a02 */ /* 0x002fe20000000f00 */
[C---:B------:R-:W-:Y:S02]  /*bb30*/  FMUL.FTZ R53, R2.reuse, R53 ;  /* 0x0000003502357220 */ /* 0x040fe40000410000 */
[C---:B------:R-:W-:Y:S01]  /*bb40*/  FMUL.FTZ R56, R2.reuse, R56 ;  /* 0x0000003802387220 */ /* 0x040fe20000410000 */
[C---:B--2---:R-:W-:Y:S01]  /*bb50*/  @P0 LEA R6, P1, R3.reuse, c[0x0][0x1c8], 0x1 ;  /* 0x0000720003060a11 */ /* 0x044fe200078208ff */
[----:B------:R-:W-:Y:S01]  /*bb60*/  FMUL.FTZ R57, R2, R57 ;  /* 0x0000003902397220 */ /* 0x000fe20000410000 */
[----:B------:R-:W-:Y:S01]  /*bb70*/  @P0 IADD3.X R7, R4, R9, RZ, P2, !PT ;  /* 0x0000000904070210 */ /* 0x000fe200017fe4ff */
[----:B------:R-:W-:Y:S02]  /*bb80*/  FMUL.FTZ R60, R2, R60 ;  /* 0x0000003c023c7220 */ /* 0x000fe40000410000 */
[C---:B---3--:R-:W-:Y:S01]  /*bb90*/  FMUL.FTZ R27, R0.reuse, R159 ;  /* 0x0000009f001b7220 */ /* 0x048fe20000410000 */
[----:B------:R-:W-:Y:S01]  /*bba0*/  @P0 LEA.HI.X R7, R3, c[0x0][0x1cc], R7, 0x1, P1 ;  /* 0x0000730003070a11 */ /* 0x000fe200008f0c07 */
[C---:B------:R-:W-:Y:S01]  /*bbb0*/  FMUL.FTZ R38, R0.reuse, R38 ;  /* 0x0000002600267220 */ /* 0x040fe20000410000 */
[----:B------:R-:W-:Y:S01]  /*bbc0*/  @P0 MOV R3, c[0x0][0x1e0] ;  /* 0x0000780000030a02 */ /* 0x000fe20000000f00 */
[C---:B------:R-:W-:Y:S02]  /*bbd0*/  FMUL.FTZ R39, R0.reuse, R39 ;  /* 0x0000002700277220 */ /* 0x040fe40000410000 */
[----:B------:R1:W-:Y:S01]  /*bbe0*/  @P0 LDGSTS.E.BYPASS.LTC128B.128 [R131+0x16100], [R6.64], !P3 ;  /* 0x1610000006830fae */ /* 0x0003e2000d901d46 */
[C---:B------:R-:W-:Y:S01]  /*bbf0*/  @P0 LEA R5, P1, R3.reuse, R5, 0x5 ;  /* 0x0000000503050211 */ /* 0x040fe200078228ff */
[C---:B------:R-:W-:Y:S02]  /*bc00*/  FMUL.FTZ R42, R0.reuse, R42 ;  /* 0x0000002a002a7220 */ /* 0x040fe40000410000 */
[C---:B------:R-:W-:Y:S01]  /*bc10*/  FMUL.FTZ R43, R0.reuse, R43 ;  /* 0x0000002b002b7220 */ /* 0x040fe20000410000 */
[----:B------:R-:W-:Y:S01]  /*bc20*/  @P0 LEA.HI.X R4, R3, R4, R8, 0x5, P1 ;  /* 0x0000000403040211 */ /* 0x000fe200008f2c08 */
[C---:B------:R-:W-:Y:S01]  /*bc30*/  FMUL.FTZ R46, R0.reuse, R46 ;  /* 0x0000002e002e7220 */ /* 0x040fe20000410000 */
[----:B------:R-:W-:Y:S01]  /*bc40*/  @P0 IADD3 R3, P2, R5, R26, RZ ;  /* 0x0000001a05030210 */ /* 0x000fe20007f5e0ff */
[C---:B------:R-:W-:Y:S02]  /*bc50*/  FMUL.FTZ R26, R0.reuse, R158 ;  /* 0x0000009e001a7220 */ /* 0x040fe40000410000 */
[C---:B------:R-:W-:Y:S01]  /*bc60*/  FMUL.FTZ R47, R0.reuse, R47 ;  /* 0x0000002f002f7220 */ /* 0x040fe20000410000 */
[----:B------:R-:W-:Y:S01]  /*bc70*/  @P0 LEA R10, P1, R3, c[0x0][0x1c8], 0x1 ;  /* 0x00007200030a0a11 */ /* 0x000fe200078208ff */
[C---:B------:R-:W-:Y:S02]  /*bc80*/  FMUL.FTZ R50, R0.reuse, R50 ;  /* 0x0000003200327220 */ /* 0x040fe40000410000 */
[C---:B------:R-:W-:Y:S02]  /*bc90*/  FMUL.FTZ R51, R0.reuse, R51 ;  /* 0x0000003300337220 */ /* 0x040fe40000410000 */
[C---:B------:R-:W-:Y:S02]  /*bca0*/  FMUL.FTZ R54, R0.reuse, R54 ;  /* 0x0000003600367220 */ /* 0x040fe40000410000 */
[C---:B------:R-:W-:Y:S02]  /*bcb0*/  FMUL.FTZ R55, R0.reuse, R55 ;  /* 0x0000003700377220 */ /* 0x040fe40000410000 */
[C---:B------:R-:W-:Y:S02]  /*bcc0*/  FMUL.FTZ R58, R0.reuse, R58 ;  /* 0x0000003a003a7220 */ /* 0x040fe40000410000 */
[----:B------:R-:W-:Y:S02]  /*bcd0*/  FMUL.FTZ R59, R0, R59 ;  /* 0x0000003b003b7220 */ /* 0x000fe40000410000 */
[----:B------:R-:W-:Y:S02]  /*bce0*/  FMUL.FTZ R61, R2, R61 ;  /* 0x0000003d023d7220 */ /* 0x000fe40000410000 */
[----:B------:R-:W-:Y:S01]  /*bcf0*/  FMUL.FTZ R62, R0, R62 ;  /* 0x0000003e003e7220 */ /* 0x000fe20000410000 */
[----:B-1----:R-:W-:Y:S01]  /*bd00*/  @P0 IADD3.X R6, R4, R24, RZ, P2, !PT ;  /* 0x0000001804060210 */ /* 0x002fe200017fe4ff */
[--C-:B------:R-:W-:Y:S02]  /*bd10*/  FFMA.FTZ R7, R183, c[0x0][0x2d0], -R181.reuse ;  /* 0x0000b400b7077a23 */ /* 0x100fe400000108b5 */
[----:B------:R-:W-:Y:S01]  /*bd20*/  FMUL.FTZ R24, R2, R156 ;  /* 0x0000009c02187220 */ /* 0x000fe20000410000 */
[----:B------:R-:W-:Y:S01]  /*bd30*/  @P0 LEA.HI.X R11, R3, c[0x0][0x1cc], R6, 0x1, P1 ;  /* 0x00007300030b0a11 */ /* 0x000fe200008f0c06 */
[----:B------:R-:W-:Y:S01]  /*bd40*/  FFMA.FTZ R3, R180, c[0x0][0x2d0], -R181 ;  /* 0x0000b400b4037a23 */ /* 0x000fe200000108b5 */
[----:B------:R1:W-:Y:S01]  /*bd50*/  MUFU.EX2 R190, R7 ;  /* 0x0000000700be7308 */ /* 0x0003e20000000800 */
[C---:B------:R-:W-:Y:S01]  /*bd60*/  @P0 IADD3 R6, P1, R5.reuse, R16, RZ ;  /* 0x0000001005060210 */ /* 0x040fe20007f3e0ff */
[C---:B------:R-:W-:Y:S01]  /*bd70*/  FMUL.FTZ R16, R2.reuse, R148 ;  /* 0x0000009402107220 */ /* 0x040fe20000410000 */
[----:B------:R2:W-:Y:S01]  /*bd80*/  @P0 LDGSTS.E.BYPASS.LTC128B.128 [R131+0x11100], [R10.64], !P6 ;  /* 0x111000000a830fae */ /* 0x0005e2000f101d46 */
[----:B------:R-:W-:Y:S01]  /*bd90*/  MOV R148, R33 ;  /* 0x0000002100947202 */ /* 0x000fe20000000f00 */
[----:B------:R-:W-:Y:S01]  /*bda0*/  FMUL.FTZ R33, R2, R165 ;  /* 0x000000a502217220 */ /* 0x000fe20000410000 */
[----:B------:R-:W-:Y:S01]  /*bdb0*/  @P0 IADD3.X R15, R4, R15, RZ, P1, !PT ;  /* 0x0000000f040f0210 */ /* 0x000fe20000ffe4ff */
[----:B------:R-:W-:Y:S02]  /*bdc0*/  FMUL.FTZ R63, R0, R63 ;  /* 0x0000003f003f7220 */ /* 0x000fe40000410000 */
[C---:B------:R-:W-:Y:S01]  /*bdd0*/  FMUL.FTZ R64, R2.reuse, R64 ;  /* 0x0000004002407220 */ /* 0x040fe20000410000 */
[----:B------:R3:W4:Y:S01]  /*bde0*/  MUFU.EX2 R173, R3 ;  /* 0x0000000300ad7308 */ /* 0x0007220000000800 */
[----:B------:R-:W-:Y:S02]  /*bdf0*/  FMUL.FTZ R65, R2, R65 ;  /* 0x0000004102417220 */ /* 0x000fe40000410000 */
[C---:B------:R-:W-:Y:S02]  /*be00*/  FMUL.FTZ R66, R0.reuse, R66 ;  /* 0x0000004200427220 */ /* 0x040fe40000410000 */
[----:B------:R-:W-:Y:S02]  /*be10*/  FMUL.FTZ R67, R0, R67 ;  /* 0x0000004300437220 */ /* 0x000fe40000410000 */
[C---:B------:R-:W-:Y:S02]  /*be20*/  FMUL.FTZ R68, R2.reuse, R68 ;  /* 0x0000004402447220 */ /* 0x040fe40000410000 */
[----:B------:R-:W-:Y:S02]  /*be30*/  FMUL.FTZ R69, R2, R69 ;  /* 0x0000004502457220 */ /* 0x000fe40000410000 */
[C---:B------:R-:W-:Y:S02]  /*be40*/  FMUL.FTZ R70, R0.reuse, R70 ;  /* 0x0000004600467220 */ /* 0x040fe40000410000 */
[----:B------:R-:W-:Y:S01]  /*be50*/  FMUL.FTZ R71, R0, R71 ;  /* 0x0000004700477220 */ /* 0x000fe20000410000 */
[C---:B-1----:R-:W-:Y:S01]  /*be60*/  @P0 IADD3 R7, P2, R5.reuse, R14, RZ ;  /* 0x0000000e05070210 */ /* 0x042fe20007f5e0ff */
[C---:B------:R-:W-:Y:S01]  /*be70*/  FMUL.FTZ R72, R2.reuse, R72 ;  /* 0x0000004802487220 */ /* 0x040fe20000410000 */
[----:B------:R-:W-:Y:S01]  /*be80*/  @P0 IADD3 R5, P1, R5, R12, RZ ;  /* 0x0000000c05050210 */ /* 0x000fe20007f3e0ff */
[----:B------:R-:W-:Y:S01]  /*be90*/  FMUL.FTZ R73, R2, R73 ;  /* 0x0000004902497220 */ /* 0x000fe20000410000 */
[----:B------:R-:W-:Y:S01]  /*bea0*/  @P0 IADD3.X R13, R4, R13, RZ, P2, !PT ;  /* 0x0000000d040d0210 */ /* 0x000fe200017fe4ff */
[----:B------:R-:W-:Y:S01]  /*beb0*/  FMUL.FTZ R74, R0, R74 ;  /* 0x0000004a004a7220 */ /* 0x000fe20000410000 */
[----:B------:R-:W-:Y:S01]  /*bec0*/  @P0 IADD3.X R14, R4, R9, RZ, P1, !PT ;  /* 0x00000009040e0210 */ /* 0x000fe20000ffe4ff */
[----:B--2---:R-:W-:Y:S01]  /*bed0*/  FMUL.FTZ R10, R0, R142 ;  /* 0x0000008e000a7220 */ /* 0x004fe20000410000 */
[----:B------:R-:W-:Y:S01]  /*bee0*/  @P0 LEA R8, P2, R6, c[0x0][0x1c8], 0x1 ;  /* 0x0000720006080a11 */ /* 0x000fe200078408ff */
[----:B------:R-:W-:Y:S02]  /*bef0*/  FMUL.FTZ R11, R0, R143 ;  /* 0x0000008f000b7220 */ /* 0x000fe40000410000 */
[----:B---3--:R-:W-:Y:S01]  /*bf00*/  FMUL.FTZ R3, R132, c[0x0][0x2d0] ;  /* 0x0000b40084037a20 */ /* 0x008fe20000410000 */
[----:B------:R-:W-:Y:S01]  /*bf10*/  @P0 LEA.HI.X R9, R6, c[0x0][0x1cc], R15, 0x1, P2 ;  /* 0x0000730006090a11 */ /* 0x000fe200010f0c0f */
[----:B------:R-:W-:Y:S01]  /*bf20*/  FMUL.FTZ R75, R0, R75 ;  /* 0x0000004b004b7220 */ /* 0x000fe20000410000 */
[----:B------:R-:W-:Y:S01]  /*bf30*/  @P0 LEA R6, P1, R7, c[0x0][0x1c8], 0x1 ;  /* 0x0000720007060a11 */ /* 0x000fe200078208ff */
[----:B------:R-:W-:Y:S01]  /*bf40*/  FFMA.FTZ R4, R187, c[0x0][0x2d0], -R3 ;  /* 0x0000b400bb047a23 */ /* 0x000fe20000010803 */
[----:B------:R-:W-:Y:S01]  /*bf50*/  MOV R187, R21 ;  /* 0x0000001500bb7202 */ /* 0x000fe20000000f00 */
[----:B------:R1:W-:Y:S01]  /*bf60*/  @P0 LDGSTS.E.BYPASS.LTC128B.128 [R131+0x13100], [R8.64], !P5 ;  /* 0x1310000008830fae */ /* 0x0003e2000e901d46 */
[----:B------:R-:W-:Y:S01]  /*bf70*/  @P0 LEA.HI.X R7, R7, c[0x0][0x1cc], R13, 0x1, P1 ;  /* 0x0000730007070a11 */ /* 0x000fe200008f0c0d */
[----:B------:R2:W-:Y:S01]  /*bf80*/  MUFU.EX2 R180, R4 ;  /* 0x0000000400b47308 */ /* 0x0005e20000000800 */
[--C-:B------:R-:W-:Y:S01]  /*bf90*/  FFMA.FTZ R12, R188, c[0x0][0x2d0], -R3.reuse ;  /* 0x0000b400bc0c7a23 */ /* 0x100fe20000010803 */
[----:B------:R-:W-:Y:S01]  /*bfa0*/  MOV R188, R20 ;  /* 0x0000001400bc7202 */ /* 0x000fe20000000f00 */
[C---:B------:R-:W-:Y:S02]  /*bfb0*/  FMUL.FTZ R76, R2.reuse, R76 ;  /* 0x0000004c024c7220 */ /* 0x040fe40000410000 */
[----:B------:R-:W-:Y:S01]  /*bfc0*/  FMUL.FTZ R77, R2, R77 ;  /* 0x0000004d024d7220 */ /* 0x000fe20000410000 */
[----:B------:R3:W-:Y:S01]  /*bfd0*/  @P0 LDGSTS.E.BYPASS.LTC128B.128 [R131+0x15100], [R6.64], !P4 ;  /* 0x1510000006830fae */ /* 0x0007e2000e101d46 */
[C---:B------:R-:W-:Y:S02]  /*bfe0*/  FMUL.FTZ R78, R0.reuse, R78 ;  /* 0x0000004e004e7220 */ /* 0x040fe40000410000 */
[----:B------:R-:W-:Y:S01]  /*bff0*/  FMUL.FTZ R79, R0, R79 ;  /* 0x0000004f004f7220 */ /* 0x000fe20000410000 */
[----:B------:R3:W3:Y:S01]  /*c000*/  MUFU.EX2 R182, R12 ;  /* 0x0000000c00b67308 */ /* 0x0006e20000000800 */
[C---:B------:R-:W-:Y:S02]  /*c010*/  FMUL.FTZ R80, R2.reuse, R80 ;  /* 0x0000005002507220 */ /* 0x040fe40000410000 */
[----:B------:R-:W-:Y:S02]  /*c020*/  FMUL.FTZ R81, R2, R81 ;  /* 0x0000005102517220 */ /* 0x000fe40000410000 */
[C---:B------:R-:W-:Y:S02]  /*c030*/  FMUL.FTZ R82, R0.reuse, R82 ;  /* 0x0000005200527220 */ /* 0x040fe40000410000 */
[----:B------:R-:W-:Y:S02]  /*c040*/  FMUL.FTZ R83, R0, R83 ;  /* 0x0000005300537220 */ /* 0x000fe40000410000 */
[C---:B------:R-:W-:Y:S02]  /*c050*/  FMUL.FTZ R84, R2.reuse, R84 ;  /* 0x0000005402547220 */ /* 0x040fe40000410000 */
[----:B------:R-:W-:Y:S02]  /*c060*/  FMUL.FTZ R85, R2, R85 ;  /* 0x0000005502557220 */ /* 0x000fe40000410000 */
[----:B------:R-:W-:Y:S01]  /*c070*/  FMUL.FTZ R86, R0, R86 ;  /* 0x0000005600567220 */ /* 0x000fe20000410000 */
[----:B--2---:R-:W-:Y:S01]  /*c080*/  @P0 LEA R4, P1, R5, c[0x0][0x1c8], 0x1 ;  /* 0x0000720005040a11 */ /* 0x004fe200078208ff */
[--C-:B-1----:R-:W-:Y:S01]  /*c090*/  FFMA.FTZ R8, R185, c[0x0][0x2d0], -R3.reuse ;  /* 0x0000b400b9087a23 */ /* 0x102fe20000010803 */
[----:B------:R-:W-:Y:S01]  /*c0a0*/  MOV R185, R18 ;  /* 0x0000001200b97202 */ /* 0x000fe20000000f00 */
[----:B------:R-:W-:Y:S01]  /*c0b0*/  FMUL.FTZ R9, R2, R141 ;  /* 0x0000008d02097220 */ /* 0x000fe20000410000 */
[----:B------:R-:W-:Y:S01]  /*c0c0*/  @P0 LEA.HI.X R5, R5, c[0x0][0x1cc], R14, 0x1, P1 ;  /* 0x0000730005050a11 */ /* 0x000fe200008f0c0e */
[----:B------:R1:W-:Y:S01]  /*c0d0*/  MUFU.EX2 R183, R8 ;  /* 0x0000000800b77308 */ /* 0x0003e20000000800 */
[C---:B------:R-:W-:Y:S02]  /*c0e0*/  FMUL.FTZ R18, R0.reuse, R150 ;  /* 0x0000009600127220 */ /* 0x040fe40000410000 */
[C---:B------:R-:W-:Y:S01]  /*c0f0*/  FMUL.FTZ R87, R0.reuse, R87 ;  /* 0x0000005700577220 */ /* 0x040fe20000410000 */
[----:B------:R2:W-:Y:S01]  /*c100*/  @P0 LDGSTS.E.BYPASS.LTC128B.128 [R131+0x17100], [R4.64], !P3 ;  /* 0x1710000004830fae */ /* 0x0005e2000d901d46 */
[C---:B---3--:R-:W-:Y:S01]  /*c110*/  FMUL.FTZ R6, R0.reuse, R138 ;  /* 0x0000008a00067220 */ /* 0x048fe20000410000 */
[----:B----4-:R-:W-:Y:S01]  /*c120*/  F2FP.PACK_AB R138, R173, R190 ;  /* 0x000000bead8a723e */ /* 0x010fe200000000ff */
[----:B------:R-:W-:Y:S02]  /*c130*/  FMUL.FTZ R7, R0, R139 ;  /* 0x0000008b00077220 */ /* 0x000fe40000410000 */
[C---:B------:R-:W-:Y:S02]  /*c140*/  FMUL.FTZ R88, R2.reuse, R88 ;  /* 0x0000005802587220 */ /* 0x040fe40000410000 */
[----:B------:R-:W-:Y:S01]  /*c150*/  FMUL.FTZ R89, R2, R89 ;  /* 0x0000005902597220 */ /* 0x000fe20000410000 */
[----:B------:R-:W3:Y:S01]  /*c160*/  LDSM.16.MT88.4 R12, [R248] ;  /* 0x00000000f80c783b */ /* 0x000ee20000004200 */
[C---:B------:R-:W-:Y:S02]  /*c170*/  FMUL.FTZ R90, R0.reuse, R90 ;  /* 0x0000005a005a7220 */ /* 0x040fe40000410000 */
[----:B------:R-:W-:Y:S02]  /*c180*/  FMUL.FTZ R91, R0, R91 ;  /* 0x0000005b005b7220 */ /* 0x000fe40000410000 */
[C---:B------:R-:W-:Y:S02]  /*c190*/  FMUL.FTZ R92, R2.reuse, R92 ;  /* 0x0000005c025c7220 */ /* 0x040fe40000410000 */
[----:B------:R-:W-:Y:S01]  /*c1a0*/  FMUL.FTZ R93, R2, R93 ;  /* 0x0000005d025d7220 */ /* 0x000fe20000410000 */
[----:B------:R-:W3:Y:S01]  /*c1b0*/  LDSM.16.MT88.4 R20, [R252] ;  /* 0x00000000fc14783b */ /* 0x000ee20000004200 */
[C---:B------:R-:W-:Y:S02]  /*c1c0*/  FMUL.FTZ R94, R0.reuse, R94 ;  /* 0x0000005e005e7220 */ /* 0x040fe40000410000 */
[----:B------:R-:W-:Y:S02]  /*c1d0*/  FMUL.FTZ R95, R0, R95 ;  /* 0x0000005f005f7220 */ /* 0x000fe40000410000 */
[C---:B-1----:R-:W-:Y:S02]  /*c1e0*/  FMUL.FTZ R8, R2.reuse, R140 ;  /* 0x0000008c02087220 */ /* 0x042fe40000410000 */
[C---:B------:R-:W-:Y:S01]  /*c1f0*/  FMUL.FTZ R96, R2.reuse, R96 ;  /* 0x0000006002607220 */ /* 0x040fe20000410000 */
[----:B------:R-:W1:Y:S01]  /*c200*/  LDSM.16.MT88.4 R28, [R251] ;  /* 0x00000000fb1c783b */ /* 0x000e620000004200 */
[----:B------:R-:W-:Y:S02]  /*c210*/  FMUL.FTZ R97, R2, R97 ;  /* 0x0000006102617220 */ /* 0x000fe40000410000 */
[----:B--2---:R-:W-:Y:S01]  /*c220*/  FFMA.FTZ R4, R186, c[0x0][0x2d0], -R3 ;  /* 0x0000b400ba047a23 */ /* 0x004fe20000010803 */
[----:B------:R-:W-:Y:S01]  /*c230*/  MOV R186, R19 ;  /* 0x0000001300ba7202 */ /* 0x000fe20000000f00 */
[----:B------:R-:W-:Y:S01]  /*c240*/  FMUL.FTZ R5, R2, R137 ;  /* 0x0000008902057220 */ /* 0x000fe20000410000 */
[----:B------:R-:W-:Y:S01]  /*c250*/  F2FP.PACK_AB R137, R182, R180 ;  /* 0x000000b4b689723e */ /* 0x000fe200000000ff */
[----:B------:R-:W2:Y:S01]  /*c260*/  MUFU.EX2 R184, R4 ;  /* 0x0000000400b87308 */ /* 0x000ea20000000800 */
[----:B------:R-:W4:Y:S01]  /*c270*/  LDL.LU R131, [R1+0x11c] ;  /* 0x00011c0001837983 */ /* 0x000f220000300800 */
[C---:B------:R-:W-:Y:S01]  /*c280*/  FMUL.FTZ R19, R0.reuse, R151 ;  /* 0x0000009700137220 */ /* 0x040fe20000410000 */
[----:B------:R-:W-:Y:S01]  /*c290*/  MOV R151, R148 ;  /* 0x0000009400977202 */ /* 0x000fe20000000f00 */
[C---:B------:R-:W-:Y:S01]  /*c2a0*/  FMUL.FTZ R98, R0.reuse, R98 ;  /* 0x0000006200627220 */ /* 0x040fe20000410000 */
[----:B------:R-:W4:Y:S01]  /*c2b0*/  LDL R140, [R1+0x48] ;  /* 0x00004800018c7983 */ /* 0x000f220000100800 */
[----:B------:R-:W-:Y:S02]  /*c2c0*/  FMUL.FTZ R99, R0, R99 ;  /* 0x0000006300637220 */ /* 0x000fe40000410000 */
[C---:B------:R-:W-:Y:S01]  /*c2d0*/  FMUL.FTZ R100, R2.reuse, R100 ;  /* 0x0000006402647220 */ /* 0x040fe20000410000 */
[----:B------:R-:W0:Y:S01]  /*c2e0*/  LDGDEPBAR ;  /* 0x00000000000079af */ /* 0x000e220000000000 */
[----:B------:R-:W-:Y:S02]  /*c2f0*/  FMUL.FTZ R101, R2, R101 ;  /* 0x0000006502657220 */ /* 0x000fe40000410000 */
[C---:B------:R-:W-:Y:S02]  /*c300*/  FMUL.FTZ R102, R0.reuse, R102 ;  /* 0x0000006600667220 */ /* 0x040fe40000410000 */
[----:B------:R-:W-:Y:S02]  /*c310*/  FMUL.FTZ R103, R0, R103 ;  /* 0x0000006700677220 */ /* 0x000fe40000410000 */
[C---:B------:R-:W-:Y:S02]  /*c320*/  FMUL.FTZ R104, R2.reuse, R104 ;  /* 0x0000006802687220 */ /* 0x040fe40000410000 */
[----:B------:R-:W-:Y:S02]  /*c330*/  FMUL.FTZ R105, R2, R105 ;  /* 0x0000006902697220 */ /* 0x000fe40000410000 */
[C---:B------:R-:W-:Y:S02]  /*c340*/  FMUL.FTZ R106, R0.reuse, R106 ;  /* 0x0000006a006a7220 */ /* 0x040fe40000410000 */
[----:B------:R-:W-:Y:S01]  /*c350*/  FMUL.FTZ R107, R0, R107 ;  /* 0x0000006b006b7220 */ /* 0x000fe20000410000 */
[----:B--2---:R-:W-:Y:S01]  /*c360*/  F2FP.PACK_AB R139, R184, R183 ;  /* 0x000000b7b88b723e */ /* 0x004fe200000000ff */
[----:B------:R-:W-:Y:S01]  /*c370*/  FMUL.FTZ R4, R2, R136 ;  /* 0x0000008802047220 */ /* 0x000fe20000410000 */
[----:B------:R-:W-:Y:S01]  /*c380*/  F2FP.PACK_AB R136, R189, R135 ;  /* 0x00000087bd88723e */ /* 0x000fe200000000ff */
[--C-:B------:R-:W-:Y:S02]  /*c390*/  FFMA.FTZ R157, R176, c[0x0][0x2d0], -R181.reuse ;  /* 0x0000b400b09d7a23 */ /* 0x100fe400000108b5 */
[--C-:B------:R-:W-:Y:S02]  /*c3a0*/  FFMA.FTZ R158, R177, c[0x0][0x2d0], -R181.reuse ;  /* 0x0000b400b19e7a23 */ /* 0x100fe400000108b5 */
[--C-:B------:R-:W-:Y:S02]  /*c3b0*/  FFMA.FTZ R159, R178, c[0x0][0x2d0], -R181.reuse ;  /* 0x0000b400b29f7a23 */ /* 0x100fe400000108b5 */
[C---:B---3--:R-:W-:Y:S05]  /*c3c0*/  HMMA.16816.F32 R4, R136.reuse, R12, R4 ;  /* 0x0000000c8804723c */ /* 0x048fea0000001804 */
[C---:B------:R-:W-:Y:S02]  /*c3d0*/  FMUL.FTZ R108, R2.reuse, R108 ;  /* 0x0000006c026c7220 */ /* 0x040fe40000410000 */
[C---:B------:R-:W-:Y:S01]  /*c3e0*/  FMUL.FTZ R12, R2.reuse, R144 ;  /* 0x00000090020c7220 */ /* 0x040fe20000410000 */
[C---:B------:R-:W-:Y:S04]  /*c3f0*/  HMMA.16816.F32 R8, R136.reuse, R14, R8 ;  /* 0x0000000e8808723c */ /* 0x040fe80000001808 */
[C---:B------:R-:W-:Y:S01]  /*c400*/  FMUL.FTZ R13, R2.reuse, R145 ;  /* 0x00000091020d7220 */ /* 0x040fe20000410000 */
[----:B------:R-:W-:Y:S01]  /*c410*/  MOV R144, R17 ;  /* 0x0000001100907202 */ /* 0x000fe20000000f00 */
[----:B------:R-:W-:Y:S01]  /*c420*/  FMUL.FTZ R17, R2, R149 ;  /* 0x0000009502117220 */ /* 0x000fe20000410000 */
[----:B------:R-:W-:Y:S01]  /*c430*/  MOV R145, R186 ;  /* 0x000000ba00917202 */ /* 0x000fe20000000f00 */
[C---:B------:R-:W-:Y:S01]  /*c440*/  FMUL.FTZ R14, R0.reuse, R146 ;  /* 0x00000092000e7220 */ /* 0x040fe20000410000 */
[----:B------:R-:W-:Y:S03]  /*c450*/  MOV R146, R188 ;  /* 0x000000bc00927202 */ /* 0x000fe60000000f00 */
[C---:B------:R-:W-:Y:S01]  /*c460*/  FMUL.FTZ R15, R0.reuse, R147 ;  /* 0x00000093000f7220 */ /* 0x040fe20000410000 */
[----:B------:R-:W-:Y:S01]  /*c470*/  MOV R147, R34 ;  /* 0x0000002200937202 */ /* 0x000fe20000000f00 */
[----:B------:R-:W-:Y:S01]  /*c480*/  FMUL.FTZ R34, R0, R166 ;  /* 0x000000a600227220 */ /* 0x000fe20000410000 */
[----:B------:R-:W-:Y:S01]  /*c490*/  MOV R148, R146 ;  /* 0x0000009200947202 */ /* 0x000fe20000000f00 */
[----:B------:R-:W-:Y:S01]  /*c4a0*/  FMUL.FTZ R109, R2, R109 ;  /* 0x0000006d026d7220 */ /* 0x000fe20000410000 */
[----:B------:R-:W-:Y:S01]  /*c4b0*/  MOV R149, R145 ;  /* 0x0000009100957202 */ /* 0x000fe20000000f00 */
[C---:B------:R-:W-:Y:S01]  /*c4c0*/  FMUL.FTZ R110, R0.reuse, R110 ;  /* 0x0000006e006e7220 */ /* 0x040fe20000410000 */
[C---:B------:R-:W-:Y:S03]  /*c4d0*/  HMMA.16816.F32 R12, R136.reuse, R20, R12 ;  /* 0x00000014880c723c */ /* 0x040fe6000000180c */
[----:B------:R-:W-:Y:S01]  /*c4e0*/  MOV R186, R187 ;  /* 0x000000bb00ba7202 */ /* 0x000fe20000000f00 */
[C---:B------:R-:W-:Y:S01]  /*c4f0*/  FMUL.FTZ R111, R0.reuse, R111 ;  /* 0x0000006f006f7220 */ /* 0x040fe20000410000 */
[----:B------:R-:W-:Y:S01]  /*c500*/  MOV R187, R35 ;  /* 0x0000002300bb7202 */ /* 0x000fe20000000f00 */
[----:B------:R-:W-:Y:S01]  /*c510*/  FMUL.FTZ R35, R0, R167 ;  /* 0x000000a700237220 */ /* 0x000fe20000410000 */
[----:B------:R-:W-:Y:S01]  /*c520*/  MOV R188, R134 ;  /* 0x0000008600bc7202 */ /* 0x000fe20000000f00 */
[C---:B------:R-:W-:Y:S04]  /*c530*/  HMMA.16816.F32 R16, R136.reuse, R22, R16 ;  /* 0x000000168810723c */ /* 0x040fe80000001810 */
[C---:B------:R-:W-:Y:S01]  /*c540*/  FMUL.FTZ R20, R2.reuse, R152 ;  /* 0x0000009802147220 */ /* 0x040fe20000410000 */
[----:B------:R-:W-:Y:S01]  /*c550*/  MOV R134, R32 ;  /* 0x0000002000867202 */ /* 0x000fe20000000f00 */
[----:B------:R-:W3:Y:S01]  /*c560*/  LDL R152, [R1+0x4] ;  /* 0x0000040001987983 */ /* 0x000ee20000100800 */
[----:B------:R-:W-:Y:S02]  /*c570*/  FMUL.FTZ R21, R2, R153 ;  /* 0x0000009902157220 */ /* 0x000fe40000410000 */
[C---:B------:R-:W-:Y:S01]  /*c580*/  FMUL.FTZ R22, R0.reuse, R154 ;  /* 0x0000009a00167220 */ /* 0x040fe20000410000 */
[----:B------:R-:W3:Y:S02]  /*c590*/  LDL.LU R150, [R1+0x7c] ;  /* 0x00007c0001967983 */ /* 0x000ee40000300800 */
[----:B------:R-:W-:Y:S02]  /*c5a0*/  FMUL.FTZ R23, R0, R155 ;  /* 0x0000009b00177220 */ /* 0x000fe40000410000 */
[----:B------:R-:W-:Y:S02]  /*c5b0*/  FMUL.FTZ R32, R2, R164 ;  /* 0x000000a402207220 */ /* 0x000fe40000410000 */
[--C-:B------:R-:W-:Y:S02]  /*c5c0*/  FFMA.FTZ R134, R134, c[0x0][0x2d0], -R181.reuse ;  /* 0x0000b40086867a23 */ /* 0x100fe400000108b5 */
[C---:B------:R-:W-:Y:S01]  /*c5d0*/  FMUL.FTZ R112, R2.reuse, R112 ;  /* 0x0000007002707220 */ /* 0x040fe20000410000 */
[C---:B-1----:R-:W-:Y:S03]  /*c5e0*/  HMMA.16816.F32 R20, R136.reuse, R28, R20 ;  /* 0x0000001c8814723c */ /* 0x042fe60000001814 */
[----:B------:R-:W-:Y:S02]  /*c5f0*/  FMUL.FTZ R113, R2, R113 ;  /* 0x0000007102717220 */ /* 0x000fe40000410000 */
[----:B------:R-:W-:Y:S02]  /*c600*/  FMUL.FTZ R114, R0, R114 ;  /* 0x0000007200727220 */ /* 0x000fe40000410000 */
[C---:B------:R-:W-:Y:S01]  /*c610*/  FMUL.FTZ R28, R2.reuse, R160 ;  /* 0x000000a0021c7220 */ /* 0x040fe20000410000 */
[C---:B------:R-:W-:Y:S01]  /*c620*/  HMMA.16816.F32 R24, R136.reuse, R30, R24 ;  /* 0x0000001e8818723c */ /* 0x040fe20000001818 */
[----:B------:R1:W-:Y:S03]  /*c630*/  MUFU.EX2 R160, R134 ;  /* 0x0000008600a07308 */ /* 0x0003e60000000800 */
[----:B------:R-:W-:Y:S02]  /*c640*/  FMUL.FTZ R29, R2, R161 ;  /* 0x000000a1021d7220 */ /* 0x000fe40000410000 */
[C---:B------:R-:W-:Y:S02]  /*c650*/  FMUL.FTZ R115, R0.reuse, R115 ;  /* 0x0000007300737220 */ /* 0x040fe40000410000 */
[C---:B------:R-:W-:Y:S04]  /*c660*/  FMUL.FTZ R30, R0.reuse, R162 ;  /* 0x000000a2001e7220 */ /* 0x040fe80000410000 */
[----:B------:R-:W-:Y:S02]  /*c670*/  FMUL.FTZ R31, R0, R163 ;  /* 0x000000a3001f7220 */ /* 0x000fe40000410000 */
[C---:B------:R-:W-:Y:S02]  /*c680*/  FMUL.FTZ R116, R2.reuse, R116 ;  /* 0x0000007402747220 */ /* 0x040fe40000410000 */
[----:B------:R-:W-:Y:S02]  /*c690*/  FMUL.FTZ R117, R2, R117 ;  /* 0x0000007502757220 */ /* 0x000fe40000410000 */
[C---:B------:R-:W-:Y:S02]  /*c6a0*/  FMUL.FTZ R118, R0.reuse, R118 ;  /* 0x0000007600767220 */ /* 0x040fe40000410000 */
[----:B------:R-:W-:Y:S02]  /*c6b0*/  FMUL.FTZ R119, R0, R119 ;  /* 0x0000007700777220 */ /* 0x000fe40000410000 */
[C---:B------:R-:W-:Y:S02]  /*c6c0*/  FMUL.FTZ R120, R2.reuse, R120 ;  /* 0x0000007802787220 */ /* 0x040fe40000410000 */
[----:B------:R-:W-:Y:S02]  /*c6d0*/  FMUL.FTZ R121, R2, R121 ;  /* 0x0000007902797220 */ /* 0x000fe40000410000 */
[----:B-1----:R-:W-:Y:S02]  /*c6e0*/  FFMA.FTZ R134, R147, c[0x0][0x2d0], -R181 ;  /* 0x0000b40093867a23 */ /* 0x002fe400000108b5 */
[C---:B------:R-:W-:Y:S02]  /*c6f0*/  FMUL.FTZ R122, R0.reuse, R122 ;  /* 0x0000007a007a7220 */ /* 0x040fe40000410000 */
[----:B------:R1:W1:Y:S01]  /*c700*/  MUFU.EX2 R161, R134 ;  /* 0x0000008600a17308 */ /* 0x0002620000000800 */
[----:B------:R-:W-:Y:S02]  /*c710*/  FMUL.FTZ R123, R0, R123 ;  /* 0x0000007b007b7220 */ /* 0x000fe40000410000 */
[C---:B------:R-:W-:Y:S02]  /*c720*/  FMUL.FTZ R124, R2.reuse, R124 ;  /* 0x0000007c027c7220 */ /* 0x040fe40000410000 */
[----:B------:R-:W-:Y:S02]  /*c730*/  FMUL.FTZ R125, R2, R125 ;  /* 0x0000007d027d7220 */ /* 0x000fe40000410000 */
[C---:B------:R-:W-:Y:S02]  /*c740*/  FMUL.FTZ R126, R0.reuse, R126 ;  /* 0x0000007e007e7220 */ /* 0x040fe40000410000 */
[----:B------:R-:W-:Y:S02]  /*c750*/  FMUL.FTZ R127, R0, R127 ;  /* 0x0000007f007f7220 */ /* 0x000fe40000410000 */
[C---:B------:R-:W-:Y:S02]  /*c760*/  FMUL.FTZ R128, R2.reuse, R128 ;  /* 0x0000008002807220 */ /* 0x040fe40000410000 */
[----:B------:R-:W-:Y:S02]  /*c770*/  FMUL.FTZ R129, R2, R129 ;  /* 0x0000008102817220 */ /* 0x000fe40000410000 */
[----:B------:R-:W-:Y:S02]  /*c780*/  FMUL.FTZ R130, R0, R130 ;  /* 0x0000008200827220 */ /* 0x000fe40000410000 */
[--C-:B------:R-:W-:Y:S02]  /*c790*/  FFMA.FTZ R169, R169, c[0x0][0x2d0], -R3.reuse ;  /* 0x0000b400a9a97a23 */ /* 0x100fe40000010803 */
[--C-:B-1----:R-:W-:Y:S04]  /*c7a0*/  FFMA.FTZ R134, R185, c[0x0][0x2d0], -R3.reuse ;  /* 0x0000b400b9867a23 */ /* 0x102fe80000010803 */
[----:B------:R1:W-:Y:S02]  /*c7b0*/  MUFU.EX2 R156, R134 ;  /* 0x00000086009c7308 */ /* 0x0003e40000000800 */
[----:B-1----:R-:W-:Y:S08]  /*c7c0*/  FFMA.FTZ R134, R171, c[0x0][0x2d0], -R3 ;  /* 0x0000b400ab867a23 */ /* 0x002ff00000010803 */
[----:B------:R1:W1:Y:S02]  /*c7d0*/  MUFU.EX2 R171, R134 ;  /* 0x0000008600ab7308 */ /* 0x0002640000000800 */
[--C-:B-1----:R-:W-:Y:S08]  /*c7e0*/  FFMA.FTZ R134, R170, c[0x0][0x2d0], -R181.reuse ;  /* 0x0000b400aa867a23 */ /* 0x102ff000000108b5 */
[----:B------:R1:W-:Y:S02]  /*c7f0*/  MUFU.EX2 R185, R134 ;  /* 0x0000008600b97308 */ /* 0x0003e40000000800 */
[----:B-1----:R-:W-:Y:S08]  /*c800*/  FFMA.FTZ R134, R191, c[0x0][0x2d0], -R181 ;  /* 0x0000b400bf867a23 */ /* 0x002ff000000108b5 */
[----:B------:R1:W1:Y:S02]  /*c810*/  MUFU.EX2 R165, R134 ;  /* 0x0000008600a57308 */ /* 0x0002640000000800 */
[--C-:B-1----:R-:W-:Y:S02]  /*c820*/  FFMA.FTZ R134, R144, c[0x0][0x2d0], -R3.reuse ;  /* 0x0000b40090867a23 */ /* 0x102fe40000010803 */
[----:B------:R-:W-:Y:S06]  /*c830*/  LDSM.16.MT88.4 R144, [R252+0x800] ;  /* 0x00080000fc90783b */ /* 0x000fec0000004200 */
[----:B------:R1:W-:Y:S02]  /*c840*/  MUFU.EX2 R170, R134 ;  /* 0x0000008600aa7308 */ /* 0x0003e40000000800 */
[----:B-1----:R-:W-:Y:S08]  /*c850*/  FFMA.FTZ R134, R151, c[0x0][0x2d0], -R3 ;  /* 0x0000b40097867a23 */ /* 0x002ff00000010803 */
[----:B------:R1:W1:Y:S01]  /*c860*/  MUFU.EX2 R164, R134 ;  /* 0x0000008600a47308 */ /* 0x0002620000000800 */
[----:B----4-:R-:W-:Y:S01]  /*c870*/  FMUL.FTZ R131, R0, R131 ;  /* 0x0000008300837220 */ /* 0x010fe20000410000 */
[----:B------:R-:W4:Y:S08]  /*c880*/  LDSM.16.MT88.4 R140, [R140] ;  /* 0x000000008c8c783b */ /* 0x000f300000004200 */
[----:B-1----:R-:W2:Y:S01]  /*c890*/  LDL.LU R134, [R1+0x80] ;  /* 0x0000800001867983 */ /* 0x002ea20000300800 */
[C---:B----4-:R-:W-:Y:S08]  /*c8a0*/  HMMA.16816.F32 R28, R136.reuse, R140, R28 ;  /* 0x0000008c881c723c */ /* 0x050ff0000000181c */
[C---:B------:R-:W-:Y:S01]  /*c8b0*/  HMMA.16816.F32 R32, R136.reuse, R142, R32 ;  /* 0x0000008e8820723c */ /* 0x040fe20000001820 */
[----:B------:R-:W1:Y:S03]  /*c8c0*/  LDSM.16.MT88.4 R140, [R248+0x2000] ;  /* 0x00200000f88c783b */ /* 0x000e660000004200 */
[----:B---3--:R-:W-:Y:S02]  /*c8d0*/  FFMA.FTZ R135, R2, R150, R135 ;  /* 0x0000009602877223 */ /* 0x008fe40000010087 */
[----:B------:R-:W-:Y:S02]  /*c8e0*/  FFMA.FTZ R2, R149, c[0x0][0x2d0], -R181 ;  /* 0x0000b40095027a23 */ /* 0x000fe400000108b5 */
[----:B------:R-:W-:Y:S01]  /*c8f0*/  FADD.FTZ R135, R189, R135 ;  /* 0x00000087bd877221 */ /* 0x000fe20000010000 */
        /* <DEDUP_REMOVED lines=14> */
[----:B------:R-:W1:Y:S03]  /*c9e0*/  LDSM.16.MT88.4 R140, [R252+0x4000] ;  /* 0x00400000fc8c783b */ /* 0x000e660000004200 */
[----:B--2---:R-:W-:Y:S02]  /*c9f0*/  FFMA.FTZ R134, R0, R134, R180 ;  /* 0x0000008600867223 */ /* 0x004fe400000100b4 */
[----:B------:R-:W-:Y:S04]  /*ca00*/  FFMA.FTZ R0, R188, c[0x0][0x2d0], -R3 ;  /* 0x0000b400bc007a23 */ /* 0x000fe80000010803 */
[----:B------:R2:W-:Y:S01]  /*ca10*/  MUFU.EX2 R166, R0 ;  /* 0x0000000000a67308 */ /* 0x0005e20000000800 */
[C---:B-1----:R-:W-:Y:S08]  /*ca20*/  HMMA.16816.F32 R76, R136.reuse, R140, R76 ;  /* 0x0000008c884c723c */ /* 0x042ff0000000184c */
[C---:B------:R-:W-:Y:S01]  /*ca30*/  HMMA.16816.F32 R80, R136.reuse, R142, R80 ;  /* 0x0000008e8850723c */ /* 0x040fe20000001850 */
[----:B------:R-:W1:Y:S03]  /*ca40*/  LDSM.16.MT88.4 R140, [R251+0x4000] ;  /* 0x00400000fb8c783b */ /* 0x000e660000004200 */
[--C-:B--2---:R-:W-:Y:S04]  /*ca50*/  FFMA.FTZ R0, R187, c[0x0][0x2d0], -R181.reuse ;  /* 0x0000b400bb007a23 */ /* 0x104fe800000108b5 */
[----:B------:R2:W-:Y:S04]  /*ca60*/  MUFU.EX2 R163, R0 ;  /* 0x0000000000a37308 */ /* 0x0005e80000000800 */
[----:B--2---:R-:W-:Y:S02]  /*ca70*/  FFMA.FTZ R0, R194, c[0x0][0x2d0], -R181 ;  /* 0x0000b400c2007a23 */ /* 0x004fe400000108b5 */
[----:B------:R2:W5:Y:S04]  /*ca80*/  LDL.LU R194, [R1+0x118] ;  /* 0x0001180001c27983 */ /* 0x0005680000300800 */
[----:B------:R3:W-:Y:S01]  /*ca90*/  MUFU.EX2 R162, R0 ;  /* 0x0000000000a27308 */ /* 0x0007e20000000800 */
[C---:B-1----:R-:W-:Y:S08]  /*caa0*/  HMMA.16816.F32 R84, R136.reuse, R140, R84 ;  /* 0x0000008c8854723c */ /* 0x042ff00000001854 */
[C---:B------:R-:W-:Y:S01]  /*cab0*/  HMMA.16816.F32 R88, R136.reuse, R142, R88 ;  /* 0x0000008e8858723c */ /* 0x040fe20000001858 */
[----:B------:R-:W1:Y:S03]  /*cac0*/  LDSM.16.MT88.4 R140, [R152+0x4000] ;  /* 0x00400000988c783b */ /* 0x000e660000004200 */
[--C-:B---3--:R-:W-:Y:S05]  /*cad0*/  FFMA.FTZ R0, R195, c[0x0][0x2d0], -R3.reuse ;  /* 0x0000b400c3007a23 */ /* 0x108fea0000010803 */
[----:B------:R2:W5:Y:S01]  /*cae0*/  LDL.LU R195, [R1+0x114] ;  /* 0x0001140001c37983 */ /* 0x0005620000300800 */
[----:B------:R3:W-:Y:S03]  /*caf0*/  MUFU.EX2 R191, R0 ;  /* 0x0000000000bf7308 */ /* 0x0007e60000000800 */
[----:B------:R2:W5:Y:S04]  /*cb00*/  LDL.LU R176, [R1+0x110] ;  /* 0x0001100001b07983 */ /* 0x0005680000300800 */
[----:B------:R2:W5:Y:S04]  /*cb10*/  LDL.LU R177, [R1+0x10c] ;  /* 0x00010c0001b17983 */ /* 0x0005680000300800 */
[----:B------:R2:W5:Y:S01]  /*cb20*/  LDL.LU R178, [R1+0x108] ;  /* 0x0001080001b27983 */ /* 0x0005620000300800 */
[----:B---3--:R-:W-:Y:S01]  /*cb30*/  FFMA.FTZ R0, R172, c[0x0][0x2d0], -R3 ;  /* 0x0000b400ac007a23 */ /* 0x008fe20000010803 */
        /* <DEDUP_REMOVED lines=22> */
[C---:B------:R-:W-:Y:S08]  /*cca0*/  HMMA.16816.F32 R12, R136.reuse, R144, R12 ;  /* 0x00000090880c723c */ /* 0x040ff0000000180c */
[C---:B------:R-:W-:Y:S01]  /*ccb0*/  HMMA.16816.F32 R16, R136.reuse, R146, R16 ;  /* 0x000000928810723c */ /* 0x040fe20000001810 */
[----:B------:R-:W3:Y:S07]  /*ccc0*/  LDSM.16.MT88.4 R144, [R152+0x800] ;  /* 0x000800009890783b */ /* 0x000eee0000004200 */
[C---:B-1----:R-:W-:Y:S08]  /*ccd0*/  HMMA.16816.F32 R20, R136.reuse, R140, R20 ;  /* 0x0000008c8814723c */ /* 0x042ff00000001814 */
[C---:B------:R-:W-:Y:S01]  /*cce0*/  HMMA.16816.F32 R24, R136.reuse, R142, R24 ;  /* 0x0000008e8818723c */ /* 0x040fe20000001818 */
[----:B------:R-:W1:Y:S07]  /*ccf0*/  LDSM.16.MT88.4 R140, [R248+0x2800] ;  /* 0x00280000f88c783b */ /* 0x000e6e0000004200 */
[C---:B---3--:R-:W-:Y:S08]  /*cd00*/  HMMA.16816.F32 R28, R136.reuse, R144, R28 ;  /* 0x00000090881c723c */ /* 0x048ff0000000181c */
        /* <DEDUP_REMOVED lines=29> */
[C---:B---3--:R-:W-:Y:S01]  /*cee0*/  HMMA.16816.F32 R108, R136.reuse, R144, R108 ;  /* 0x00000090886c723c */ /* 0x048fe2000000186c */
[----:B------:R3:W4:Y:S07]  /*cef0*/  MUFU.EX2 R144, R2 ;  /* 0x0000000200907308 */ /* 0x00072e0000000800 */
[C---:B------:R-:W-:Y:S04]  /*cf00*/  HMMA.16816.F32 R112, R136.reuse, R146, R112 ;  /* 0x000000928870723c */ /* 0x040fe80000001870 */
[--C-:B---3--:R-:W-:Y:S01]  /*cf10*/  FFMA.FTZ R2, R148, c[0x0][0x2d0], -R181.reuse ;  /* 0x0000b40094027a23 */ /* 0x108fe200000108b5 */
[----:B----4-:R-:W-:Y:S01]  /*cf20*/  MOV R180, R144 ;  /* 0x0000009000b47202 */ /* 0x010fe20000000f00 */
[----:B------:R-:W-:Y:S01]  /*cf30*/  FFMA.FTZ R181, R179, c[0x0][0x2d0], -R181 ;  /* 0x0000b400b3b57a23 */ /* 0x000fe200000108b5 */
[----:B------:R-:W3:Y:S01]  /*cf40*/  LDSM.16.MT88.4 R144, [R152+0x6800] ;  /* 0x006800009890783b */ /* 0x000ee20000004200 */
[----:B------:R4:W2:Y:S01]  /*cf50*/  MUFU.EX2 R167, R2 ;  /* 0x0000000200a77308 */ /* 0x0008a20000000800 */
[C---:B-1----:R-:W-:Y:S06]  /*cf60*/  HMMA.16816.F32 R116, R136.reuse, R140, R116 ;  /* 0x0000008c8874723c */ /* 0x042fec0000001874 */
[----:B------:R1:W5:Y:S03]  /*cf70*/  LDL.LU R179, [R1+0x104] ;  /* 0x0001040001b37983 */ /* 0x0003660000300800 */
[----:B------:R-:W-:Y:S01]  /*cf80*/  MUFU.EX2 R187, R181 ;  /* 0x000000b500bb7308 */ /* 0x000fe20000000800 */
[----:B------:R1:W5:Y:S01]  /*cf90*/  LDL.LU R172, [R1+0x100] ;  /* 0x0001000001ac7983 */ /* 0x0003620000300800 */
[C---:B------:R-:W-:Y:S03]  /*cfa0*/  HMMA.16816.F32 R120, R136.reuse, R142, R120 ;  /* 0x0000008e8878723c */ /* 0x040fe60000001878 */
[----:B------:R-:W-:Y:S01]  /*cfb0*/  LDSM.16.MT88.4 R140, [R252+0x1000] ;  /* 0x00100000fc8c783b */ /* 0x000fe20000004200 */
[----:B----4-:R-:W-:Y:S04]  /*cfc0*/  FFMA.FTZ R2, R186, c[0x0][0x2d0], -R3 ;  /* 0x0000b400ba027a23 */ /* 0x010fe80000010803 */
[----:B------:R-:W-:Y:S10]  /*cfd0*/  MUFU.EX2 R186, R159 ;  /* 0x0000009f00ba7308 */ /* 0x000ff40000000800 */
[----:B------:R4:W1:Y:S01]  /*cfe0*/  MUFU.EX2 R148, R2 ;  /* 0x0000000200947308 */ /* 0x0008620000000800 */
[C---:B---3--:R-:W-:Y:S08]  /*cff0*/  HMMA.16816.F32 R124, R136.reuse, R144, R124 ;  /* 0x00000090887c723c */ /* 0x048ff0000000187c */
[----:B------:R-:W-:Y:S07]  /*d000*/  HMMA.16816.F32 R128, R136, R146, R128 ;  /* 0x000000928880723c */ /* 0x000fee0000001880 */
[----:B--2---:R-:W-:Y:S02]  /*d010*/  F2FP.PACK_AB R136, R167, R180 ;  /* 0x000000b4a788723e */ /* 0x004fe400000000ff */
[----:B------:R-:W-:Y:S03]  /*d020*/  F2FP.PACK_AB R138, R162, R163 ;  /* 0x000000a3a28a723e */ /* 0x000fe600000000ff */
[----:B----4-:R-:W-:Y:S01]  /*d030*/  FADD.FTZ R2, R182, R134 ;  /* 0x00000086b6027221 */ /* 0x010fe20000010000 */
[----:B-1----:R-:W-:Y:S01]  /*d040*/  MOV R182, R148 ;  /* 0x0000009400b67202 */ /* 0x002fe20000000f00 */
[----:B------:R-:W-:Y:S01]  /*d050*/  FADD.FTZ R134, R190, R135 ;  /* 0x00000087be867221 */ /* 0x000fe20000010000 */
[----:B------:R-:W1:Y:S01]  /*d060*/  LDSM.16.MT88.4 R148, [R248+0x1000] ;  /* 0x00100000f894783b */ /* 0x000e620000004200 */
[----:B------:R-:W2:Y:S01]  /*d070*/  MUFU.EX2 R190, R0 ;  /* 0x0000000000be7308 */ /* 0x000ea20000000800 */
[----:B------:R-:W-:Y:S01]  /*d080*/  FADD.FTZ R2, R183, R2 ;  /* 0x00000002b7027221 */ /* 0x000fe20000010000 */
[----:B------:R-:W-:Y:S01]  /*d090*/  MOV R183, R152 ;  /* 0x0000009800b77202 */ /* 0x000fe20000000f00 */
[----:B------:R-:W-:Y:S01]  /*d0a0*/  FADD.FTZ R134, R173, R134 ;  /* 0x00000086ad867221 */ /* 0x000fe20000010000 */
[----:B------:R-:W-:Y:S01]  /*d0b0*/  F2FP.PACK_AB R137, R166, R182 ;  /* 0x000000b6a689723e */ /* 0x000fe200000000ff */
[----:B------:R-:W-:Y:S01]  /*d0c0*/  FADD.FTZ R2, R184, R2 ;  /* 0x00000002b8027221 */ /* 0x000fe20000010000 */
[----:B------:R-:W-:Y:S01]  /*d0d0*/  MOV R135, R164 ;  /* 0x000000a400877202 */ /* 0x000fe20000000f00 */
[----:B------:R-:W3:Y:S02]  /*d0e0*/  LDSM.16.MT88.4 R152, [R251+0x1000] ;  /* 0x00100000fb98783b */ /* 0x000ee40000004200 */
[----:B------:R-:W-:Y:S01]  /*d0f0*/  FADD.FTZ R2, R156, R2 ;  /* 0x000000029c027221 */ /* 0x000fe20000010000 */
[----:B------:R4:W-:Y:S03]  /*d100*/  MUFU.EX2 R164, R157 ;  /* 0x0000009d00a47308 */ /* 0x0009e60000000800 */
[----:B------:R-:W-:Y:S02]  /*d110*/  FADD.FTZ R2, R171, R2 ;  /* 0x00000002ab027221 */ /* 0x000fe40000010000 */
[----:B------:R-:W3:Y:S08]  /*d120*/  LDSM.16.MT88.4 R144, [R183+0x1000] ;  /* 0x00100000b790783b */ /* 0x000ef00000004200 */
[----:B------:R3:W5:Y:S01]  /*d130*/  LDL.LU R173, [R1+0xfc] ;  /* 0x0000fc0001ad7983 */ /* 0x0007620000300800 */
[----:B--2---:R-:W-:Y:S01]  /*d140*/  F2FP.PACK_AB R139, R190, R191 ;  /* 0x000000bfbe8b723e */ /* 0x004fe200000000ff */
[--C-:B------:R-:W-:Y:S02]  /*d150*/  FFMA.FTZ R0, R174, c[0x0][0x2d0], -R3.reuse ;  /* 0x0000b400ae007a23 */ /* 0x100fe40000010803 */
[----:B------:R2:W5:Y:S02]  /*d160*/  LDL.LU R174, [R1+0xf8] ;  /* 0x0000f80001ae7983 */ /* 0x0005640000300800 */
[----:B------:R2:W-:Y:S01]  /*d170*/  MUFU.EX2 R188, R0 ;  /* 0x0000000000bc7308 */ /* 0x0005e20000000800 */
[----:B----4-:R-:W-:Y:S01]  /*d180*/  MOV R157, R165 ;  /* 0x000000a5009d7202 */ /* 0x010fe20000000f00 */
[C---:B-1----:R-:W-:Y:S08]  /*d190*/  HMMA.16816.F32 R4, R136.reuse, R148, R4 ;  /* 0x000000948804723c */ /* 0x042ff00000001804 */
[----:B------:R1:W4:Y:S01]  /*d1a0*/  MUFU.EX2 R165, R158 ;  /* 0x0000009e00a57308 */ /* 0x0003220000000800 */
[C---:B------:R-:W-:Y:S01]  /*d1b0*/  HMMA.16816.F32 R8, R136.reuse, R150, R8 ;  /* 0x000000968808723c */ /* 0x040fe20000001808 */
[----:B------:R-:W-:Y:S02]  /*d1c0*/  LDSM.16.MT88.4 R148, [R252+0x3000] ;  /* 0x00300000fc94783b */ /* 0x000fe40000004200 */
[--C-:B--2---:R-:W-:Y:S05]  /*d1d0*/  FFMA.FTZ R0, R175, c[0x0][0x2d0], -R3.reuse ;  /* 0x0000b400af007a23 */ /* 0x104fea0000010803 */
[C---:B------:R-:W-:Y:S01]  /*d1e0*/  HMMA.16816.F32 R12, R136.reuse, R140, R12 ;  /* 0x0000008c880c723c */ /* 0x040fe2000000180c */
[----:B------:R2:W5:Y:S01]  /*d1f0*/  LDL.LU R175, [R1+0xf4] ;  /* 0x0000f40001af7983 */ /* 0x0005620000300800 */
[----:B------:R2:W2:Y:S02]  /*d200*/  MUFU.EX2 R189, R0 ;  /* 0x0000000000bd7308 */ /* 0x0004a40000000800 */
[----:B------:R-:W-:Y:S01]  /*d210*/  FFMA.FTZ R3, R168, c[0x0][0x2d0], -R3 ;  /* 0x0000b400a8037a23 */ /* 0x000fe20000010803 */
[----:B------:R-:W-:Y:S03]  /*d220*/  MOV R168, R157 ;  /* 0x0000009d00a87202 */ /* 0x000fe60000000f00 */
[C---:B------:R-:W-:Y:S01]  /*d230*/  HMMA.16816.F32 R16, R136.reuse, R142, R16 ;  /* 0x0000008e8810723c */ /* 0x040fe20000001810 */
[----:B------:R-:W4:Y:S07]  /*d240*/  LDSM.16.MT88.4 R140, [R248+0x3000] ;  /* 0x00300000f88c783b */ /* 0x000f2e0000004200 */
[C---:B---3--:R-:W-:Y:S01]  /*d250*/  HMMA.16816.F32 R20, R136.reuse, R152, R20 ;  /* 0x000000988814723c */ /* 0x048fe20000001814 */
[----:B-1----:R-:W-:Y:S07]  /*d260*/  LDSM.16.MT88.4 R156, [R252+0x1800] ;  /* 0x00180000fc9c783b */ /* 0x002fee0000004200 */
[C---:B------:R-:W-:Y:S01]  /*d270*/  HMMA.16816.F32 R24, R136.reuse, R154, R24 ;  /* 0x0000009a8818723c */ /* 0x040fe20000001818 */
[----:B------:R-:W1:Y:S03]  /*d280*/  LDSM.16.MT88.4 R152, [R251+0x3000] ;  /* 0x00300000fb98783b */ /* 0x000e660000004200 */
[----:B--2---:R-:W-:Y:S02]  /*d290*/  FADD.FTZ R0, R160, R134 ;  /* 0x00000086a0007221 */ /* 0x004fe40000010000 */
[----:B------:R2:W-:Y:S02]  /*d2a0*/  MUFU.EX2 R134, R3 ;  /* 0x0000000300867308 */ /* 0x0005e40000000800 */
[C---:B------:R-:W-:Y:S04]  /*d2b0*/  HMMA.16816.F32 R28, R136.reuse, R144, R28 ;  /* 0x00000090881c723c */ /* 0x040fe8000000181c */
[----:B------:R-:W-:Y:S04]  /*d2c0*/  FADD.FTZ R0, R161, R0 ;  /* 0x00000000a1007221 */ /* 0x000fe80000010000 */
[C---:B------:R-:W-:Y:S01]  /*d2d0*/  HMMA.16816.F32 R32, R136.reuse, R146, R32 ;  /* 0x000000928820723c */ /* 0x040fe20000001820 */
[----:B------:R-:W-:Y:S07]  /*d2e0*/  LDSM.16.MT88.4 R144, [R248+0x5000] ;  /* 0x00500000f890783b */ /* 0x000fee0000004200 */
[C---:B----4-:R-:W-:Y:S04]  /*d2f0*/  HMMA.16816.F32 R36, R136.reuse, R140, R36 ;  /* 0x0000008c8824723c */ /* 0x050fe80000001824 */
[----:B--2---:R-:W-:Y:S02]  /*d300*/  FADD.FTZ R3, R185, R0 ;  /* 0x00000000b9037221 */ /* 0x004fe40000010000 */
[----:B------:R-:W-:Y:S02]  /*d310*/  FADD.FTZ R0, R170, R2 ;  /* 0x00000002aa007221 */ /* 0x000fe40000010000 */
[C---:B------:R-:W-:Y:S01]  /*d320*/  HMMA.16816.F32 R40, R136.reuse, R142, R40 ;  /* 0x0000008e8828723c */ /* 0x040fe20000001828 */
[----:B------:R-:W2:Y:S03]  /*d330*/  LDSM.16.MT88.4 R140, [R183+0x3000] ;  /* 0x00300000b78c783b */ /* 0x000ea60000004200 */
[----:B------:R-:W-:Y:S04]  /*d340*/  MOV R2, R168 ;  /* 0x000000a800027202 */ /* 0x000fe80000000f00 */
[C---:B------:R-:W-:Y:S04]  /*d350*/  HMMA.16816.F32 R44, R136.reuse, R148, R44 ;  /* 0x00000094882c723c */ /* 0x040fe8000000182c */
[----:B------:R-:W-:Y:S04]  /*d360*/  FADD.FTZ R2, R2, R3 ;  /* 0x0000000302027221 */ /* 0x000fe80000010000 */
[C---:B------:R-:W-:Y:S01]  /*d370*/  HMMA.16816.F32 R48, R136.reuse, R150, R48 ;  /* 0x000000968830723c */ /* 0x040fe20000001830 */
[----:B------:R-:W3:Y:S07]  /*d380*/  LDSM.16.MT88.4 R148, [R252+0x5000] ;  /* 0x00500000fc94783b */ /* 0x000eee0000004200 */
[C---:B-1----:R-:W-:Y:S08]  /*d390*/  HMMA.16816.F32 R52, R136.reuse, R152, R52 ;  /* 0x000000988834723c */ /* 0x042ff00000001834 */
[C---:B------:R-:W-:Y:S01]  /*d3a0*/  HMMA.16816.F32 R56, R136.reuse, R154, R56 ;  /* 0x0000009a8838723c */ /* 0x040fe20000001838 */
[----:B------:R-:W-:Y:S07]  /*d3b0*/  LDSM.16.MT88.4 R152, [R183+0x5000] ;  /* 0x00500000b798783b */ /* 0x000fee0000004200 */
[C---:B--2---:R-:W-:Y:S08]  /*d3c0*/  HMMA.16816.F32 R60, R136.reuse, R140, R60 ;  /* 0x0000008c883c723c */ /* 0x044ff0000000183c */
        /* <DEDUP_REMOVED lines=14> */
[C---:B--2---:R-:W-:Y:S07]  /*d4b0*/  HMMA.16816.F32 R100, R136.reuse, R144, R100 ;  /* 0x000000908864723c */ /* 0x044fee0000001864 */
[----:B------:R-:W-:Y:S01]  /*d4c0*/  MOV R145, R167 ;  /* 0x000000a700917202 */ /* 0x000fe20000000f00 */
[C---:B------:R-:W-:Y:S04]  /*d4d0*/  HMMA.16816.F32 R104, R136.reuse, R146, R104 ;  /* 0x000000928868723c */ /* 0x040fe80000001868 */
[----:B------:R-:W-:Y:S03]  /*d4e0*/  MOV R144, R166 ;  /* 0x000000a600907202 */ /* 0x000fe60000000f00 */
[----:B------:R-:W-:Y:S01]  /*d4f0*/  MOV R147, R163 ;  /* 0x000000a300937202 */ /* 0x000fe20000000f00 */
[C---:B-1----:R-:W-:Y:S04]  /*d500*/  HMMA.16816.F32 R108, R136.reuse, R140, R108 ;  /* 0x0000008c886c723c */ /* 0x042fe8000000186c */
[----:B------:R-:W-:Y:S02]  /*d510*/  MOV R146, R162 ;  /* 0x000000a200927202 */ /* 0x000fe40000000f00 */
[----:B------:R-:W-:Y:S02]  /*d520*/  LDSM.16.MT88.4 R160, [R251+0x1800] ;  /* 0x00180000fba0783b */ /* 0x000fe40000004200 */
[C---:B------:R-:W-:Y:S06]  /*d530*/  HMMA.16816.F32 R112, R136.reuse, R142, R112 ;  /* 0x0000008e8870723c */ /* 0x040fec0000001870 */
[----:B------:R-:W1:Y:S02]  /*d540*/  LDSM.16.MT88.4 R140, [R248+0x1800] ;  /* 0x00180000f88c783b */ /* 0x000e640000004200 */
[C---:B------:R-:W-:Y:S07]  /*d550*/  HMMA.16816.F32 R116, R136.reuse, R148, R116 ;  /* 0x000000948874723c */ /* 0x040fee0000001874 */
[----:B------:R-:W-:Y:S01]  /*d560*/  MOV R148, R183 ;  /* 0x000000b700947202 */ /* 0x000fe20000000f00 */
[C---:B------:R-:W-:Y:S04]  /*d570*/  HMMA.16816.F32 R120, R136.reuse, R150, R120 ;  /* 0x000000968878723c */ /* 0x040fe80000001878 */
[----:B------:R-:W-:Y:S02]  /*d580*/  MOV R149, R135 ;  /* 0x0000008700957202 */ /* 0x000fe40000000f00 */
[----:B------:R2:W4:Y:S01]  /*d590*/  MUFU.EX2 R135, R169 ;  /* 0x000000a900877308 */ /* 0x0005220000000800 */
[----:B------:R-:W-:Y:S01]  /*d5a0*/  MOV R150, R165 ;  /* 0x000000a500967202 */ /* 0x000fe20000000f00 */
[C---:B---3--:R-:W-:Y:S04]  /*d5b0*/  HMMA.16816.F32 R124, R136.reuse, R152, R124 ;  /* 0x00000098887c723c */ /* 0x048fe8000000187c */
[----:B------:R-:W-:Y:S02]  /*d5c0*/  MOV R151, R164 ;  /* 0x000000a400977202 */ /* 0x000fe40000000f00 */
[----:B------:R3:W3:Y:S01]  /*d5d0*/  LDSM.16.MT88.4 R164, [R148+0x1800] ;  /* 0x0018000094a4783b */ /* 0x0006e20000004200 */
[----:B------:R-:W-:Y:S01]  /*d5e0*/  MOV R152, R182 ;  /* 0x000000b600987202 */ /* 0x000fe20000000f00 */
[----:B------:R-:W-:Y:S04]  /*d5f0*/  HMMA.16816.F32 R128, R136, R154, R128 ;  /* 0x0000009a8880723c */ /* 0x000fe80000001880 */
[----:B------:R-:W-:Y:S02]  /*d600*/  F2FP.PACK_AB R168, R150, R151 ;  /* 0x0000009796a8723e */ /* 0x000fe400000000ff */
[----:B------:R-:W-:Y:S02]  /*d610*/  MOV R153, R180 ;  /* 0x000000b400997202 */ /* 0x000fe40000000f00 */
[----:B------:R-:W-:Y:S01]  /*d620*/  MOV R154, R187 ;  /* 0x000000bb009a7202 */ /* 0x000fe20000000f00 */
[----:B------:R-:W3:Y:S03]  /*d630*/  LDSM.16.MT88.4 R180, [R248+0x3800] ;  /* 0x00380000f8b4783b */ /* 0x000ee60000004200 */
[----:B------:R-:W-:Y:S02]  /*d640*/  MOV R155, R186 ;  /* 0x000000ba009b7202 */ /* 0x000fe40000000f00 */
[----:B--2---:R-:W-:Y:S02]  /*d650*/  F2FP.PACK_AB R169, R189, R188 ;  /* 0x000000bcbda9723e */ /* 0x004fe400000000ff */
[----:B------:R-:W-:Y:S01]  /*d660*/  F2FP.PACK_AB R170, R154, R155 ;  /* 0x0000009b9aaa723e */ /* 0x000fe200000000ff */
[----:B------:R-:W2:Y:S01]  /*d670*/  LDSM.16.MT88.4 R184, [R252+0x3800] ;  /* 0x00380000fcb8783b */ /* 0x000ea20000004200 */
[----:B----4-:R-:W-:Y:S07]  /*d680*/  F2FP.PACK_AB R171, R134, R135 ;  /* 0x0000008786ab723e */ /* 0x010fee00000000ff */
[C---:B-1----:R-:W-:Y:S07]  /*d690*/  HMMA.16816.F32 R136, R168.reuse, R140, R4 ;  /* 0x0000008ca888723c */ /* 0x042fee0000001804 */
[----:B------:R-:W-:Y:S01]  /*d6a0*/  MOV R6, R150 ;  /* 0x0000009600067202 */ /* 0x000fe20000000f00 */
[C---:B------:R-:W-:Y:S04]  /*d6b0*/  HMMA.16816.F32 R140, R168.reuse, R142, R8 ;  /* 0x0000008ea88c723c */ /* 0x040fe80000001808 */
[----:B------:R-:W-:Y:S02]  /*d6c0*/  MOV R7, R151 ;  /* 0x0000009700077202 */ /* 0x000fe40000000f00 */
[----:B------:R-:W-:Y:S02]  /*d6d0*/  MOV R4, R154 ;  /* 0x0000009a00047202 */ /* 0x000fe40000000f00 */
[----:B------:R-:W-:Y:S04]  /*d6e0*/  MOV R8, R146 ;  /* 0x0000009200087202 */ /* 0x000fe80000000f00 */
[----:B------:R-:W-:Y:S02]  /*d6f0*/  MOV R9, R147 ;  /* 0x0000009300097202 */ /* 0x000fe40000000f00 */
[----:B------:R-:W-:Y:S02]  /*d700*/  MOV R10, R144 ;  /* 0x00000090000a7202 */ /* 0x000fe40000000f00 */
[----:B------:R-:W-:Y:S02]  /*d710*/  MOV R11, R145 ;  /* 0x00000091000b7202 */ /* 0x000fe40000000f00 */
[C---:B------:R-:W-:Y:S03]  /*d720*/  HMMA.16816.F32 R144, R168.reuse, R156, R12 ;  /* 0x0000009ca890723c */ /* 0x040fe6000000180c */
[----:B------:R-:W-:Y:S04]  /*d730*/  MOV R5, R155 ;  /* 0x0000009b00057202 */ /* 0x000fe80000000f00 */
[----:B------:R-:W-:Y:S02]  /*d740*/  MOV R14, R148 ;  /* 0x00000094000e7202 */ /* 0x000fe40000000f00 */
[----:B------:R-:W-:Y:S02]  /*d750*/  MOV R15, R149 ;  /* 0x00000095000f7202 */ /* 0x000fe40000000f00 */
[C---:B---3--:R-:W-:Y:S07]  /*d760*/  HMMA.16816.F32 R148, R168.reuse, R158, R16 ;  /* 0x0000009ea894723c */ /* 0x048fee0000001810 */
[----:B------:R-:W-:Y:S02]  /*d770*/  MOV R18, R152 ;  /* 0x0000009800127202 */ /* 0x000fe40000000f00 */
[----:B------:R-:W-:Y:S02]  /*d780*/  MOV R19, R153 ;  /* 0x0000009900137202 */ /* 0x000fe40000000f00 */
[C---:B------:R-:W-:Y:S07]  /*d790*/  HMMA.16816.F32 R152, R168.reuse, R160, R20 ;  /* 0x000000a0a898723c */ /* 0x040fee0000001814 */
[----:B------:R-:W-:Y:S01]  /*d7a0*/  MOV R22, R14 ;  /* 0x0000000e00167202 */ /* 0x000fe20000000f00 */
[C---:B------:R-:W-:Y:S01]  /*d7b0*/  HMMA.16816.F32 R156, R168.reuse, R162, R24 ;  /* 0x000000a2a89c723c */ /* 0x040fe20000001818 */
[----:B------:R-:W-:Y:S03]  /*d7c0*/  LDSM.16.MT88.4 R24, [R251+0x7800] ;  /* 0x00780000fb18783b */ /* 0x000fe60000004200 */
[----:B------:R-:W-:Y:S04]  /*d7d0*/  MOV R23, R15 ;  /* 0x0000000f00177202 */ /* 0x000fe80000000f00 */
[C---:B------:R-:W-:Y:S01]  /*d7e0*/  HMMA.16816.F32 R160, R168.reuse, R164, R28 ;  /* 0x000000a4a8a0723c */ /* 0x040fe2000000181c */
[----:B------:R-:W-:Y:S06]  /*d7f0*/  LDSM.16.MT88.4 R12, [R248+0x5800] ;  /* 0x00580000f80c783b */ /* 0x000fec0000004200 */
[----:B------:R-:W-:Y:S01]  /*d800*/  MOV R31, R4 ;  /* 0x00000004001f7202 */ /* 0x000fe20000000f00 */
[C---:B------:R-:W-:Y:S04]  /*d810*/  HMMA.16816.F32 R164, R168.reuse, R166, R32 ;  /* 0x000000a6a8a4723c */ /* 0x040fe80000001820 */
[----:B------:R-:W-:Y:S02]  /*d820*/  MOV R30, R5 ;  /* 0x00000005001e7202 */ /* 0x000fe40000000f00 */
[----:B------:R-:W-:Y:S02]  /*d830*/  MOV R29, R6 ;  /* 0x00000006001d7202 */ /* 0x000fe40000000f00 */
[C---:B------:R-:W-:Y:S04]  /*d840*/  HMMA.16816.F32 R36, R168.reuse, R180, R36 ;  /* 0x000000b4a824723c */ /* 0x040fe80000001824 */
[----:B------:R-:W-:Y:S02]  /*d850*/  MOV R28, R7 ;  /* 0x00000007001c7202 */ /* 0x000fe40000000f00 */
[----:B------:R-:W1:Y:S01]  /*d860*/  LDSM.16.MT88.4 R4, [R251+0x3800] ;  /* 0x00380000fb04783b */ /* 0x000e620000004200 */
[----:B------:R-:W-:Y:S01]  /*d870*/  MOV R35, R8 ;  /* 0x0000000800237202 */ /* 0x000fe20000000f00 */
[C---:B------:R-:W-:Y:S04]  /*d880*/  HMMA.16816.F32 R40, R168.reuse, R182, R40 ;  /* 0x000000b6a828723c */ /* 0x040fe80000001828 */
[----:B------:R-:W-:Y:S02]  /*d890*/  MOV R34, R9 ;  /* 0x0000000900227202 */ /* 0x000fe40000000f00 */
[----:B------:R-:W-:Y:S02]  /*d8a0*/  MOV R33, R10 ;  /* 0x0000000a00217202 */ /* 0x000fe40000000f00 */
[C---:B--2---:R-:W-:Y:S04]  /*d8b0*/  HMMA.16816.F32 R44, R168.reuse, R184, R44 ;  /* 0x000000b8a82c723c */ /* 0x044fe8000000182c */
[----:B------:R-:W-:Y:S02]  /*d8c0*/  MOV R32, R11 ;  /* 0x0000000b00207202 */ /* 0x000fe40000000f00 */
[----:B------:R-:W2:Y:S01]  /*d8d0*/  LDSM.16.MT88.4 R8, [R22+0x3800] ;  /* 0x003800001608783b */ /* 0x000ea20000004200 */
[----:B------:R-:W-:Y:S01]  /*d8e0*/  MOV R181, R18 ;  /* 0x0000001200b57202 */ /* 0x000fe20000000f00 */
[C---:B------:R-:W-:Y:S04]  /*d8f0*/  HMMA.16816.F32 R48, R168.reuse, R186, R48 ;  /* 0x000000baa830723c */ /* 0x040fe80000001830 */
[----:B------:R-:W-:Y:S02]  /*d900*/  MOV R180, R19 ;  /* 0x0000001300b47202 */ /* 0x000fe40000000f00 */
[----:B------:R-:W3:Y:S01]  /*d910*/  LDSM.16.MT88.4 R16, [R252+0x5800] ;  /* 0x00580000fc10783b */ /* 0x000ee20000004200 */
[----:B------:R-:W-:Y:S02]  /*d920*/  MOV R182, R22 ;  /* 0x0000001600b67202 */ /* 0x000fe40000000f00 */
[----:B------:R-:W-:Y:S03]  /*d930*/  MOV R183, R23 ;  /* 0x0000001700b77202 */ /* 0x000fe60000000f00 */
[----:B------:R-:W-:Y:S02]  /*d940*/  FADD.FTZ R2, R180, R2 ;  /* 0x00000002b4027221 */ /* 0x000fe40000010000 */
[----:B------:R-:W4:Y:S01]  /*d950*/  LDSM.16.MT88.4 R20, [R251+0x5800] ;  /* 0x00580000fb14783b */ /* 0x000f220000004200 */
[----:B------:R-:W-:Y:S02]  /*d960*/  FADD.FTZ R0, R183, R0 ;  /* 0x00000000b7007221 */ /* 0x000fe40000010000 */
        /* <DEDUP_REMOVED lines=8> */
[----:B------:R-:W-:Y:S04]  /*d9f0*/  FADD.FTZ R0, R191, R0 ;  /* 0x00000000bf007221 */ /* 0x000fe80000010000 */
[C---:B--2---:R-:W-:Y:S04]  /*da00*/  HMMA.16816.F32 R60, R168.reuse, R8, R60 ;  /* 0x00000008a83c723c */ /* 0x044fe8000000183c */
[----:B------:R-:W-:Y:S02]  /*da10*/  FADD.FTZ R3, R190, R0 ;  /* 0x00000000be037221 */ /* 0x000fe40000010000 */
[----:B------:R-:W-:Y:S02]  /*da20*/  FADD.FTZ R0, R28, R2 ;  /* 0x000000021c007221 */ /* 0x000fe40000010000 */
[C---:B------:R-:W-:Y:S01]  /*da30*/  HMMA.16816.F32 R64, R168.reuse, R10, R64 ;  /* 0x0000000aa840723c */ /* 0x040fe20000001840 */
[----:B------:R-:W2:Y:S03]  /*da40*/  LDSM.16.MT88.4 R8, [R248+0x7800] ;  /* 0x00780000f808783b */ /* 0x000ea60000004200 */
[----:B------:R-:W-:Y:S02]  /*da50*/  FADD.FTZ R0, R29, R0 ;  /* 0x000000001d007221 */ /* 0x000fe40000010000 */
[----:B------:R-:W-:Y:S02]  /*da60*/  FADD.FTZ R3, R188, R3 ;  /* 0x00000003bc037221 */ /* 0x000fe40000010000 */
[C---:B------:R-:W-:Y:S04]  /*da70*/  HMMA.16816.F32 R68, R168.reuse, R12, R68 ;  /* 0x0000000ca844723c */ /* 0x040fe80000001844 */
[----:B------:R-:W-:Y:S02]  /*da80*/  FADD.FTZ R2, R30, R0 ;  /* 0x000000001e027221 */ /* 0x000fe40000010000 */
[----:B------:R-:W-:Y:S02]  /*da90*/  FADD.FTZ R3, R189, R3 ;  /* 0x00000003bd037221 */ /* 0x000fe40000010000 */
[C---:B------:R-:W-:Y:S01]  /*daa0*/  HMMA.16816.F32 R72, R168.reuse, R14, R72 ;  /* 0x0000000ea848723c */ /* 0x040fe20000001848 */
[----:B------:R-:W2:Y:S03]  /*dab0*/  LDSM.16.MT88.4 R12, [R252+0x7800] ;  /* 0x00780000fc0c783b */ /* 0x000ea60000004200 */
[----:B------:R-:W-:Y:S02]  /*dac0*/  FADD.FTZ R2, R31, R2 ;  /* 0x000000021f027221 */ /* 0x000fe40000010000 */
[----:B------:R-:W-:Y:S01]  /*dad0*/  FADD.FTZ R0, R135, R3 ;  /* 0x0000000387007221 */ /* 0x000fe20000010000 */
[----:B------:R-:W-:Y:S01]  /*dae0*/  MOV R135, R132 ;  /* 0x0000008400877202 */ /* 0x000fe20000000f00 */
[C---:B---3--:R-:W-:Y:S01]  /*daf0*/  HMMA.16816.F32 R76, R168.reuse, R16, R76 ;  /* 0x00000010a84c723c */ /* 0x048fe2000000184c */
[----:B------:R-:W-:Y:S03]  /*db00*/  STL [R1+0x7c], R2 ;  /* 0x00007c0201007387 */ /* 0x000fe60000100800 */
[----:B------:R-:W-:Y:S01]  /*db10*/  FADD.FTZ R0, R134, R0 ;  /* 0x0000000086007221 */ /* 0x000fe20000010000 */
[----:B------:R-:W-:Y:S03]  /*db20*/  MOV R134, R133 ;  /* 0x0000008500867202 */ /* 0x000fe60000000f00 */
[C---:B------:R-:W-:Y:S01]  /*db30*/  HMMA.16816.F32 R80, R168.reuse, R18, R80 ;  /* 0x00000012a850723c */ /* 0x040fe20000001850 */
[----:B------:R-:W3:Y:S07]  /*db40*/  LDSM.16.MT88.4 R16, [R182+0x7800] ;  /* 0x00780000b610783b */ /* 0x000eee0000004200 */
[C---:B----4-:R-:W-:Y:S01]  /*db50*/  HMMA.16816.F32 R84, R168.reuse, R20, R84 ;  /* 0x00000014a854723c */ /* 0x050fe20000001854 */
[----:B------:R4:W-:Y:S07]  /*db60*/  STL [R1+0x80], R0 ;  /* 0x0000800001007387 */ /* 0x0009ee0000100800 */
[C---:B------:R-:W-:Y:S08]  /*db70*/  HMMA.16816.F32 R88, R168.reuse, R22, R88 ;  /* 0x00000016a858723c */ /* 0x040ff00000001858 */
[C---:B-1----:R-:W-:Y:S08]  /*db80*/  HMMA.16816.F32 R92, R168.reuse, R4, R92 ;  /* 0x00000004a85c723c */ /* 0x042ff0000000185c */
[C---:B------:R-:W-:Y:S08]  /*db90*/  HMMA.16816.F32 R96, R168.reuse, R6, R96 ;  /* 0x00000006a860723c */ /* 0x040ff00000001860 */
[C---:B--2---:R-:W-:Y:S08]  /*dba0*/  HMMA.16816.F32 R100, R168.reuse, R8, R100 ;  /* 0x00000008a864723c */ /* 0x044ff00000001864 */
[C---:B------:R-:W-:Y:S08]  /*dbb0*/  HMMA.16816.F32 R104, R168.reuse, R10, R104 ;  /* 0x0000000aa868723c */ /* 0x040ff00000001868 */
[C---:B------:R-:W-:Y:S08]  /*dbc0*/  HMMA.16816.F32 R108, R168.reuse, R12, R108 ;  /* 0x0000000ca86c723c */ /* 0x040ff0000000186c */
[C---:B------:R-:W-:Y:S08]  /*dbd0*/  HMMA.16816.F32 R112, R168.reuse, R14, R112 ;  /* 0x0000000ea870723c */ /* 0x040ff00000001870 */
[C---:B------:R-:W-:Y:S08]  /*dbe0*/  HMMA.16816.F32 R116, R168.reuse, R24, R116 ;  /* 0x00000018a874723c */ /* 0x040ff00000001874 */
[C---:B------:R-:W-:Y:S08]  /*dbf0*/  HMMA.16816.F32 R120, R168.reuse, R26, R120 ;  /* 0x0000001aa878723c */ /* 0x040ff00000001878 */
[C---:B---3--:R-:W-:Y:S08]  /*dc00*/  HMMA.16816.F32 R124, R168.reuse, R16, R124 ;  /* 0x00000010a87c723c */ /* 0x048ff0000000187c */
[----:B------:R-:W-:Y:S01]  /*dc10*/  HMMA.16816.F32 R128, R168, R18, R128 ;  /* 0x00000012a880723c */ /* 0x000fe20000001880 */
[----:B----4-:R-:W-:-:S07]  /*dc20*/  @P0 BRA `(.L_x_479) ;  /* 0xffffc27000000947 */ /* 0x010fce000383ffff */
.L_x_478:
[----:B------:R-:W-:Y:S07]  /*dc30*/  @!UPT UIADD3 URZ, URZ, URZ, URZ ;  /* 0x0000003f3f3ff290 */ /* 0x000fee000fffe03f */
[----:B------:R-:W-:Y:S02]  /*dc40*/  MOV R7, 0x1f ;  /* 0x0000001f00077802 */ /* 0x000fe40000000f00 */
[----:B------:R-:W-:Y:S01]  /*dc50*/  MOV R6, 0xffffffff ;  /* 0xffffffff00067802 */ /* 0x000fe20000000f00 */
[----:B------:R-:W-:Y:S06]  /*dc60*/  BRA.DIV ~URZ, `(.L_x_480) ;  /* 0x00002f227f007947 */ /* 0x000fec000b800000 */
[----:B------:R-:W2:Y:S04]  /*dc70*/  LDL R0, [R1+0x7c] ;  /* 0x00007c0001007983 */ /* 0x000ea80000100800 */
[----:B--2---:R1:W2:Y:S02]  /*dc80*/  SHFL.BFLY PT, R4, R0, 0x2, 0x1f ;  /* 0x0c401f0000047f89 */ /* 0x0042a400000e0000 */
.L_x_512:
[----:B-1----:R-:W3:Y:S02]  /*dc90*/  LDL.LU R0, [R1+0x7c] ;  /* 0x00007c0001007983 */ /* 0x002ee40000300800 */
[----:B--23--:R-:W-:Y:S01]  /*dca0*/  FADD.FTZ R4, R4, R0 ;  /* 0x0000000004047221 */ /* 0x00cfe20000010000 */
[----:B------:R-:W-:Y:S05]  /*dcb0*/  BRA.DIV ~URZ, `(.L_x_481) ;  /* 0x00002f327f007947 */ /* 0x000fea000b800000 */
[----:B------:R-:W2:Y:S04]  /*dcc0*/  LDL.LU R5, [R1+0x80] ;  /* 0x0000800001057983 */ /* 0x000ea80000300800 */
[----:B------:R-:W1:Y:S02]  /*dcd0*/  SHFL.BFLY PT, R2, R4, 0x1, 0x1f ;  /* 0x0c201f0004027f89 */ /* 0x000e6400000e0000 */
[----:B-1----:R-:W-:-:S02]  /*dce0*/  FADD.FTZ R4, R4, R2 ;  /* 0x0000000204047221 */ /* 0x002fc40000010000 */
[----:B--2---:R-:W1:Y:S02]  /*dcf0*/  SHFL.BFLY PT, R0, R5, 0x2, 0x1f ;  /* 0x0c401f0005007f89 */ /* 0x004e6400000e0000 */
[----:B-1----:R-:W-:-:S05]  /*dd00*/  FADD.FTZ R0, R0, R5 ;  /* 0x0000000500007221 */ /* 0x002fca0000010000 */
[----:B------:R1:W2:Y:S02]  /*dd10*/  SHFL.BFLY PT, R3, R0, 0x1, 0x1f ;  /* 0x0c201f0000037f89 */ /* 0x0002a400000e0000 */
.L_x_513:
[----:B------:R-:W-:Y:S01]  /*dd20*/  FSETP.NE.FTZ.AND P1, PT, R4, RZ, PT ;  /* 0x000000ff0400720b */ /* 0x000fe20003f35000 */
[----:B--2---:R-:W-:Y:S01]  /*dd30*/  FADD.FTZ R3, R3, R0 ;  /* 0x0000000003037221 */ /* 0x004fe20000010000 */
[----:B------:R-:W-:Y:S02]  /*dd40*/  MOV R2, RZ ;  /* 0x000000ff00027202 */ /* 0x000fe40000000f00 */
[----:B-1----:R-:W-:Y:S02]  /*dd50*/  MOV R0, RZ ;  /* 0x000000ff00007202 */ /* 0x002fe40000000f00 */
[----:B------:R-:W-:Y:S02]  /*dd60*/  FSETP.NE.FTZ.AND P0, PT, R3, RZ, PT ;  /* 0x000000ff0300720b */ /* 0x000fe40003f15000 */
[----:B-----5:R-:W-:-:S05]  /*dd70*/  MOV R174, 0xff800000 ;  /* 0xff80000000ae7802 */ /* 0x020fca0000000f00 */
[----:B------:R-:W1:Y:S01]  /*dd80*/  @P1 MUFU.RCP R2, R4 ;  /* 0x0000000400021308 */ /* 0x000e620000001000 */
[----:B------:R-:W-:-:S07]  /*dd90*/  @P1 MOV R6, 0x3f317218 ;  /* 0x3f31721800061802 */ /* 0x000fce0000000f00 */
[----:B------:R-:W2:Y:S01]  /*dda0*/  @P1 MUFU.LG2 R4, R4 ;  /* 0x0000000400041308 */ /* 0x000ea20000000c00 */
[----:B-1----:R-:W-:-:S07]  /*ddb0*/  FMUL.FTZ R134, R2, R36 ;  /* 0x0000002402867220 */ /* 0x002fce0000410000 */
[----:B------:R-:W1:Y:S01]  /*ddc0*/  @P0 MUFU.RCP R0, R3 ;  /* 0x0000000300000308 */ /* 0x000e620000001000 */
        /* <DEDUP_REMOVED lines=64> */
[----:B------:R3:W4:Y:S01]  /*e1d0*/  @P0 MUFU.LG2 R2, R3 ;  /* 0x0000000300020308 */ /* 0x0007220000000c00 */
[----:B--2---:R-:W-:Y:S02]  /*e1e0*/  @P1 FMUL.FTZ R5, R4, 0.69314718246459960938 ;  /* 0x3f31721804051820 */ /* 0x004fe40000410000 */
[----:B------:R-:W-:Y:S02]  /*e1f0*/  @P1 FMUL.FTZ R4, R6, c[0x0][0x2d0] ;  /* 0x0000b40006041a20 */ /* 0x000fe40000410000 */
[----:B-1----:R-:W-:Y:S01]  /*e200*/  FMUL.FTZ R6, R0, R46 ;  /* 0x0000002e00067220 */ /* 0x002fe20000410000 */
[----:B------:R-:W-:Y:S01]  /*e210*/  MOV R46, 0x1 ;  /* 0x00000001002e7802 */ /* 0x000fe20000000f00 */
[----:B------:R-:W-:-:S02]  /*e220*/  @P1 FFMA.FTZ R174, R4, R133, R5 ;  /* 0x0000008504ae1223 */ /* 0x000fc40000010005 */
[C---:B------:R-:W-:Y:S02]  /*e230*/  FMUL.FTZ R45, R0.reuse, R43 ;  /* 0x0000002b002d7220 */ /* 0x040fe40000410000 */
[C---:B------:R-:W-:Y:S02]  /*e240*/  FMUL.FTZ R138, R0.reuse, R138 ;  /* 0x0000008a008a7220 */ /* 0x040fe40000410000 */
[C---:B------:R-:W-:Y:S02]  /*e250*/  FMUL.FTZ R139, R0.reuse, R139 ;  /* 0x0000008b008b7220 */ /* 0x040fe40000410000 */
[----:B------:R-:W-:Y:S01]  /*e260*/  FMUL.FTZ R142, R0, R142 ;  /* 0x0000008e008e7220 */ /* 0x000fe20000410000 */
[----:B---3--:R-:W-:Y:S01]  /*e270*/  @P0 MOV R3, 0x3f317218 ;  /* 0x3f31721800030802 */ /* 0x008fe20000000f00 */
[----:B----4-:R-:W-:Y:S02]  /*e280*/  @P0 FMUL.FTZ R2, R2, 0.69314718246459960938 ;  /* 0x3f31721802020820 */ /* 0x010fe40000410000 */
[----:B------:R-:W-:-:S02]  /*e290*/  FMUL.FTZ R61, R0, R143 ;  /* 0x0000008f003d7220 */ /* 0x000fc40000410000 */
[----:B------:R-:W-:Y:S02]  /*e2a0*/  @P0 FMUL.FTZ R3, R3, c[0x0][0x2d0] ;  /* 0x0000b40003030a20 */ /* 0x000fe40000410000 */
        /* <DEDUP_REMOVED lines=58> */
[----:B------:R-:W-:Y:S01]  /*e650*/  PRMT R0, R46, 0x7610, R0 ;  /* 0x000076102e007816 */ /* 0x000fe20000000000 */
[----:B------:R-:W-:-:S02]  /*e660*/  @P0 FFMA.FTZ R65, R3, R132, R2 ;  /* 0x0000008403410223 */ /* 0x000fc40000010002 */
.L_x_473:
[----:B------:R1:W5:Y:S01]  /*e670*/  LDL R48, [R1+0xc0] ;  /* 0x0000c00001307983 */ /* 0x0003620000100800 */
[----:B------:R-:W-:Y:S03]  /*e680*/  BSSY B0, `(.L_x_482) ;  /* 0x0000012000007945 */ /* 0x000fe60003800000 */
[----:B------:R-:W3:Y:S02]  /*e690*/  S2R R67, SR_TID.X ;  /* 0x0000000000437919 */ /* 0x000ee40000002100 */
[----:B---3--:R-:W-:-:S13]  /*e6a0*/  LOP3.LUT P0, RZ, R67, 0xff, RZ, 0xc0, !PT ;  /* 0x000000ff43ff7812 */ /* 0x008fda000780c0ff */
[----:B------:R-:W-:Y:S05]  /*e6b0*/  @P0 BRA `(.L_x_483) ;  /* 0x000000e000000947 */ /* 0x000fea0003800000 */
[----:B-1----:R-:W1:Y:S01]  /*e6c0*/  S2R R46, SR_LANEID ;  /* 0x00000000002e7919 */ /* 0x002e620000000000 */
[----:B------:R-:W-:Y:S01]  /*e6d0*/  VOTEU.ANY UR4, UPT, PT ;  /* 0x0000000000047886 */ /* 0x000fe200038e0100 */
[----:B------:R-:W-:Y:S01]  /*e6e0*/  IMAD.MOV.U32 R47, RZ, RZ, c[0x0][0x584] ;  /* 0x00016100ff2f7624 */ /* 0x000fe200078e00ff */
[----:B------:R-:W1:Y:S08]  /*e6f0*/  FLO.U32 R3, UR4 ;  /* 0x0000000400037d00 */ /* 0x000e7000080e0000 */
[----:B------:R-:W3:Y:S01]  /*e700*/  POPC R2, UR4 ;  /* 0x0000000400027d09 */ /* 0x000ee20008000000 */
[----:B-1----:R-:W-:Y:S01]  /*e710*/  ISETP.EQ.U32.AND P0, PT, R3, R46, PT ;  /* 0x0000002e0300720c */ /* 0x002fe20003f02070 */
[----:B------:R-:W-:-:S12]  /*e720*/  IMAD.MOV.U32 R46, RZ, RZ, c[0x0][0x580] ;  /* 0x00016000ff2e7624 */ /* 0x000fd800078e00ff */
[----:B---3--:R1:W3:Y:S04]  /*e730*/  @P0 ATOMG.E.ADD.STRONG.GPU PT, R2, [R46.64], R2 ;  /* 0x000000022e0209a8 */ /* 0x0082e800081ee1c6 */
[----:B-1----:R-:W1:Y:S04]  /*e740*/  S2R R46, SR_LTMASK ;  /* 0x00000000002e7919 */ /* 0x002e680000003900 */
[----:B---3--:R1:W3:Y:S02]  /*e750*/  SHFL.IDX PT, R3, R2, R3, 0x1f ;  /* 0x00001f0302037589 */ /* 0x0082e400000e0000 */
[----:B-1----:R-:W-:-:S06]  /*e760*/  LOP3.LUT R2, R46, UR4, RZ, 0xc0, !PT ;  /* 0x000000042e027c12 */ /* 0x002fcc000f8ec0ff */
[----:B------:R-:W3:Y:S02]  /*e770*/  POPC R2, R2 ;  /* 0x0000000200027309 */ /* 0x000ee40000000000 */
[----:B---3-5:R-:W-:-:S05]  /*e780*/  IADD3 R48, R3, c[0x0][0xc], R2 ;  /* 0x0000030003307a10 */ /* 0x028fca0007ffe002 */
[----:B------:R1:W-:Y:S02]  /*e790*/  STL [R1+0xc0], R48 ;  /* 0x0000c03001007387 */ /* 0x0003e40000100800 */
.L_x_483:
[----:B-1----:R-:W-:Y:S05]  /*e7a0*/  BSYNC B0 ;  /* 0x0000000000007941 */ /* 0x002fea0003800000 */
.L_x_482:
[----:B------:R-:W-:Y:S01]  /*e7b0*/  PRMT R0, R0, 0x9910, RZ ;  /* 0x0000991000007816 */ /* 0x000fe200000000ff */
[----:B------:R-:W-:Y:S01]  /*e7c0*/  BSSY B1, `(.L_x_484) ;  /* 0x0000226000017945 */ /* 0x000fe20003800000 */
[----:B-----5:R-:W-:Y:S02]  /*e7d0*/  IMAD.MOV.U32 R81, RZ, RZ, R48 ;  /* 0x000000ffff517224 */ /* 0x020fe400078e0030 */
[----:B------:R-:W-:Y:S01]  /*e7e0*/  ISETP.NE.AND P0, PT, R0, RZ, PT ;  /* 0x000000ff0000720c */ /* 0x000fe20003f05270 */
[----:B------:R-:W-:-:S12]  /*e7f0*/  IMAD.MOV.U32 R83, RZ, RZ, -0x1 ;  /* 0xffffffffff537424 */ /* 0x000fd800078e00ff */
[----:B------:R-:W-:Y:S05]  /*e800*/  @!P0 BRA `(.L_x_485) ;  /* 0x000015a000008947 */ /* 0x000fea0003800000 */
[----:B------:R-:W3:Y:S04]  /*e810*/  LDL R87, [R1+0xc4] ;  /* 0x0000c40001577983 */ /* 0x000ee80000100800 */
[----:B------:R-:W4:Y:S04]  /*e820*/  LDL R85, [R1+0xc8] ;  /* 0x0000c80001557983 */ /* 0x000f280000100800 */
[----:B------:R-:W5:Y:S04]  /*e830*/  LDL R79, [R1+0xd0] ;  /* 0x0000d000014f7983 */ /* 0x000f680000100800 */
[----:B--2---:R-:W2:Y:S04]  /*e840*/  LDL R77, [R1+0xcc] ;  /* 0x0000cc00014d7983 */ /* 0x004ea80000100800 */
[----:B------:R-:W2:Y:S04]  /*e850*/  LDL R75, [R1+0xe0] ;  /* 0x0000e000014b7983 */ /* 0x000ea80000100800 */
[----:B------:R-:W2:Y:S04]  /*e860*/  LDL R73, [R1+0xd8] ;  /* 0x0000d80001497983 */ /* 0x000ea80000100800 */
[----:B------:R-:W2:Y:S04]  /*e870*/  LDL R71, [R1+0xdc] ;  /* 0x0000dc0001477983 */ /* 0x000ea80000100800 */
[----:B------:R-:W2:Y:S01]  /*e880*/  LDL R69, [R1+0xd4] ;  /* 0x0000d40001457983 */ /* 0x000ea20000100800 */
[----:B------:R-:W-:Y:S01]  /*e890*/  WARPSYNC 0xffffffff ;  /* 0xffffffff00007948 */ /* 0x000fe20003800000 */
[----:B------:R-:W-:-:S02]  /*e8a0*/  F2FP.PACK_AB R64, R137, R136 ;  /* 0x000000888940723e */ /* 0x000fc400000000ff */
[----:B------:R-:W-:Y:S01]  /*e8b0*/  BAR.SYNC.DEFER_BLOCKING 0x1, 0x100 ;  /* 0x0044000000007b1d */ /* 0x000fe20000010000 */
        /* <DEDUP_REMOVED lines=62> */
[----:B------:R-:W-:Y:S01]  /*eca0*/  F2FP.PACK_AB R0, R131, R130 ;  /* 0x000000828300723e */ /* 0x000fe200000000ff */
[----:B---3--:R1:W-:Y:S04]  /*ecb0*/  STS [R87], R64 ;  /* 0x0000004057007388 */ /* 0x0083e80000000800 */
[----:B------:R1:W-:Y:S04]  /*ecc0*/  STS [R87+0x400], R63 ;  /* 0x0004003f57007388 */ /* 0x0003e80000000800 */
[----:B----4-:R1:W-:Y:S04]  /*ecd0*/  STS [R85], R62 ;  /* 0x0000003e55007388 */ /* 0x0103e80000000800 */
[----:B------:R1:W-:Y:S04]  /*ece0*/  STS [R85+0x400], R61 ;  /* 0x0004003d55007388 */ /* 0x0003e80000000800 */
[----:B-----5:R1:W-:Y:S04]  /*ecf0*/  STS [R79], R60 ;  /* 0x0000003c4f007388 */ /* 0x0203e80000000800 */
[----:B------:R1:W-:Y:S04]  /*ed00*/  STS [R79+0x400], R59 ;  /* 0x0004003b4f007388 */ /* 0x0003e80000000800 */
[----:B--2---:R1:W-:Y:S04]  /*ed10*/  STS [R77], R58 ;  /* 0x0000003a4d007388 */ /* 0x0043e80000000800 */
[----:B------:R1:W-:Y:S04]  /*ed20*/  STS [R77+0x400], R57 ;  /* 0x000400394d007388 */ /* 0x0003e80000000800 */
[----:B------:R1:W-:Y:S04]  /*ed30*/  STS [R75], R56 ;  /* 0x000000384b007388 */ /* 0x0003e80000000800 */
[----:B------:R1:W-:Y:S04]  /*ed40*/  STS [R75+0x400], R55 ;  /* 0x000400374b007388 */ /* 0x0003e80000000800 */
[----:B------:R1:W-:Y:S04]  /*ed50*/  STS [R73], R54 ;  /* 0x0000003649007388 */ /* 0x0003e80000000800 */
[----:B------:R1:W-:Y:S04]  /*ed60*/  STS [R73+0x400], R53 ;  /* 0x0004003549007388 */ /* 0x0003e80000000800 */
[----:B------:R1:W-:Y:S04]  /*ed70*/  STS [R71], R52 ;  /* 0x0000003447007388 */ /* 0x0003e80000000800 */
[----:B------:R1:W-:Y:S04]  /*ed80*/  STS [R71+0x400], R51 ;  /* 0x0004003347007388 */ /* 0x0003e80000000800 */
[----:B------:R1:W-:Y:S04]  /*ed90*/  STS [R69], R50 ;  /* 0x0000003245007388 */ /* 0x0003e80000000800 */
        /* <DEDUP_REMOVED lines=49> */
[----:B------:R-:W-:Y:S06]  /*f0b0*/  BAR.SYNC.DEFER_BLOCKING 0x1, 0x100 ;  /* 0x0044000000007b1d */ /* 0x000fec0000010000 */
[----:B------:R-:W-:Y:S05]  /*f0c0*/  BRA.CONV ~URZ, `(.L_x_486) ;  /* 0x000000737f007947 */ /* 0x000fea000b800000 */
[----:B-1----:R-:W-:Y:S01]  /*f0d0*/  SHF.R.S32.HI R5, RZ, 0x1f, R67 ;  /* 0x0000001fff057819 */ /* 0x002fe20000011443 */
[----:B------:R-:W-:Y:S01]  /*f0e0*/  IMAD.MOV.U32 R4, RZ, RZ, RZ ;  /* 0x000000ffff047224 */ /* 0x000fe200078e00ff */
[----:B------:R-:W-:Y:S01]  /*f0f0*/  MOV R6, 0xf140 ;  /* 0x0000f14000067802 */ /* 0x000fe20000000f00 */
[----:B------:R-:W-:Y:S01]  /*f100*/  IMAD.MOV.U32 R0, RZ, RZ, 0x1f ;  /* 0x0000001fff007424 */ /* 0x000fe200078e00ff */
[----:B------:R-:W-:-:S04]  /*f110*/  LEA.HI R5, R5, R67, RZ, 0x7 ;  /* 0x0000004305057211 */ /* 0x000fc800078f38ff */
[----:B------:R-:W-:Y:S02]  /*f120*/  SHF.R.S32.HI R5, RZ, 0x7, R5 ;  /* 0x00000007ff057819 */ /* 0x000fe40000011405 */
[----:B------:R-:W-:Y:S05]  /*f130*/  CALL.REL.NOINC `($__internal_1_$__cuda_sm70_shflsync_idx_p) ;  /* 0x00001f7000007944 */ /* 0x000fea0003c00000 */
.L_x_486:
[----:B-1----:R-:W2:Y:S04]  /*f140*/  LDL R2, [R1+0xac] ;  /* 0x0000ac0001027983 */ /* 0x002ea80000100800 */
[----:B------:R-:W3:Y:S04]  /*f150*/  LDL R13, [R1+0xe8] ;  /* 0x0000e800010d7983 */ /* 0x000ee80000100800 */
[----:B------:R-:W4:Y:S04]  /*f160*/  LDL.LU R11, [R1+0xa4] ;  /* 0x0000a400010b7983 */ /* 0x000f280000300800 */
[----:B------:R-:W2:Y:S04]  /*f170*/  LDL.LU R12, [R1+0xa8] ;  /* 0x0000a800010c7983 */ /* 0x000ea80000300800 */
[----:B------:R-:W2:Y:S01]  /*f180*/  LDL.LU R17, [R1+0xa0] ;  /* 0x0000a00001117983 */ /* 0x000ea20000300800 */
[----:B------:R-:W-:-:S03]  /*f190*/  IMAD.MOV.U32 R0, RZ, RZ, 0x1 ;  /* 0x00000001ff007424 */ /* 0x000fc600078e00ff */
[----:B------:R-:W3:Y:S02]  /*f1a0*/  LDL R14, [R1+0xf0] ;  /* 0x0000f000010e7983 */ /* 0x000ee40000100800 */
[----:B------:R-:W-:Y:S02]  /*f1b0*/  ISETP.NE.AND P0, PT, R0, c[0x0][0x4e8], PT ;  /* 0x00013a0000007a0c */ /* 0x000fe40003f05270 */
[----:B------:R-:W1:Y:S04]  /*f1c0*/  S2R R16, SR_TID.X ;  /* 0x0000000000107919 */ /* 0x000e680000002100 */
[----:B------:R2:W5:Y:S04]  /*f1d0*/  LDL.64 R86, [R1+0x90] ;  /* 0x0000900001567983 */ /* 0x0005680000100a00 */
[----:B------:R2:W5:Y:S04]  /*f1e0*/  LDL R85, [R1+0xbc] ;  /* 0x0000bc0001557983 */ /* 0x0005680000100800 */
[----:B------:R2:W5:Y:S04]  /*f1f0*/  LDL R84, [R1+0x9c] ;  /* 0x00009c0001547983 */ /* 0x0005680000100800 */
[----:B------:R2:W5:Y:S04]  /*f200*/  LDL R82, [R1+0xb8] ;  /* 0x0000b80001527983 */ /* 0x0005680000100800 */
[----:B------:R2:W5:Y:S01]  /*f210*/  LDL R80, [R1+0x98] ;  /* 0x0000980001507983 */ /* 0x0005620000100800 */
[----:B-1----:R-:W-:-:S04]  /*f220*/  SHF.R.S32.HI R15, RZ, 0x1f, R16 ;  /* 0x0000001fff0f7819 */ /* 0x002fc80000011410 */
[----:B------:R-:W-:-:S04]  /*f230*/  LEA.HI R15, R15, R16, RZ, 0x5 ;  /* 0x000000100f0f7211 */ /* 0x000fc800078f28ff */
[----:B------:R-:W-:-:S04]  /*f240*/  LOP3.LUT R15, R15, 0xffffffe0, RZ, 0xc0, !PT ;  /* 0xffffffe00f0f7812 */ /* 0x000fc800078ec0ff */
[----:B------:R-:W-:Y:S02]  /*f250*/  IADD3 R15, -R15, R16, RZ ;  /* 0x000000100f0f7210 */ /* 0x000fe40007ffe1ff */
[----:B----4-:R-:W-:-:S05]  /*f260*/  SHF.R.S32.HI R5, RZ, 0x1f, R11 ;  /* 0x0000001fff057819 */ /* 0x010fca000001140b */
[----:B------:R-:W-:Y:S01]  /*f270*/  IMAD R6, R5, c[0x0][0x490], RZ ;  /* 0x0001240005067a24 */ /* 0x000fe200078e02ff */
[----:B--2---:R-:W-:Y:S01]  /*f280*/  IADD3 R4, R2, R17, RZ ;  /* 0x0000001102047210 */ /* 0x004fe20007ffe0ff */
[----:B------:R-:W-:-:S04]  /*f290*/  IMAD.WIDE.U32 R2, R11, c[0x0][0x490], RZ ;  /* 0x000124000b027a25 */ /* 0x000fc800078e00ff */
[----:B------:R-:W-:-:S04]  /*f2a0*/  @P0 IMAD.HI.U32 R7, R4, c[0x0][0x4ec], RZ ;  /* 0x00013b0004070a27 */ /* 0x000fc800078e00ff */
[----:B------:R-:W-:Y:S02]  /*f2b0*/  IMAD R6, R11, c[0x0][0x494], R6 ;  /* 0x000125000b067a24 */ /* 0x000fe400078e0206 */
[----:B------:R-:W-:Y:S01]  /*f2c0*/  IMAD.MOV.U32 R0, RZ, RZ, R4 ;  /* 0x000000ffff007224 */ /* 0x000fe200078e0004 */
[----:B------:R-:W-:Y:S02]  /*f2d0*/  @P0 SHF.R.U32.HI R0, RZ, c[0x0][0x4f0], R7 ;  /* 0x00013c00ff000a19 */ /* 0x000fe40000011607 */
[----:B------:R-:W-:-:S03]  /*f2e0*/  IADD3 R3, R3, R6, RZ ;  /* 0x0000000603037210 */ /* 0x000fc60007ffe0ff */
[----:B------:R-:W-:Y:S02]  /*f2f0*/  IMAD.MOV R8, RZ, RZ, -R0 ;  /* 0x000000ffff087224 */ /* 0x000fe400078e0a00 */
[----:B------:R-:W-:-:S04]  /*f300*/  IMAD.WIDE.U32 R6, R12, c[0x0][0x498], R2 ;  /* 0x000126000c067a25 */ /* 0x000fc800078e0002 */
[----:B------:R-:W-:Y:S01]  /*f310*/  IMAD R2, R8, c[0x0][0x4e8], R4 ;  /* 0x00013a0008027a24 */ /* 0x000fe200078e0204 */
[----:B------:R-:W-:Y:S02]  /*f320*/  IADD3 R4, P1, R0, R6, RZ ;  /* 0x0000000600047210 */ /* 0x000fe40007f3e0ff */
[----:B---3--:R-:W-:Y:S02]  /*f330*/  IADD3 R6, R13, R17, RZ ;  /* 0x000000110d067210 */ /* 0x008fe40007ffe0ff */
[----:B------:R-:W2:Y:S01]  /*f340*/  LDL R13, [R1+0x58] ;  /* 0x00005800010d7983 */ /* 0x000ea20000100800 */
[----:B------:R-:W-:-:S05]  /*f350*/  SHF.R.S32.HI R10, RZ, 0x1f, R12 ;  /* 0x0000001fff0a7819 */ /* 0x000fca000001140c */
[----:B------:R-:W-:Y:S01]  /*f360*/  IMAD R9, R10, c[0x0][0x498], RZ ;  /* 0x000126000a097a24 */ /* 0x000fe200078e02ff */
[----:B------:R-:W-:-:S03]  /*f370*/  SHF.R.S32.HI R8, RZ, 0x1f, R0 ;  /* 0x0000001fff087819 */ /* 0x000fc60000011400 */
[----:B------:R-:W-:Y:S01]  /*f380*/  IMAD R3, R12, c[0x0][0x49c], R9 ;  /* 0x000127000c037a24 */ /* 0x000fe200078e0209 */
[----:B------:R-:W-:Y:S01]  /*f390*/  SHF.R.S32.HI R9, RZ, 0x1f, R2 ;  /* 0x0000001fff097819 */ /* 0x000fe20000011402 */
[----:B------:R-:W-:-:S03]  /*f3a0*/  IMAD R0, R5, c[0x0][0x3e8], RZ ;  /* 0x0000fa0005007a24 */ /* 0x000fc600078e02ff */
[----:B------:R-:W-:Y:S01]  /*f3b0*/  IADD3.X R5, R8, R7, R3, P1, !PT ;  /* 0x0000000708057210 */ /* 0x000fe20000ffe403 */
[----:B------:R-:W-:Y:S02]  /*f3c0*/  IMAD R3, R9, c[0x0][0x488], RZ ;  /* 0x0001220009037a24 */ /* 0x000fe400078e02ff */
[C---:B------:R-:W-:Y:S02]  /*f3d0*/  IMAD R7, R11.reuse, c[0x0][0x3ec], R0 ;  /* 0x0000fb000b077a24 */ /* 0x040fe400078e0200 */
[----:B------:R-:W-:-:S04]  /*f3e0*/  IMAD.WIDE.U32 R8, R11, c[0x0][0x3e8], RZ ;  /* 0x0000fa000b087a25 */ /* 0x000fc800078e00ff */
[C---:B------:R-:W-:Y:S02]  /*f3f0*/  IMAD R11, R2.reuse, c[0x0][0x48c], R3 ;  /* 0x00012300020b7a24 */ /* 0x040fe400078e0203 */
[----:B------:R-:W-:-:S04]  /*f400*/  IMAD.WIDE.U32 R4, R2, c[0x0][0x488], R4 ;  /* 0x0001220002047a25 */ /* 0x000fc800078e0004 */
[----:B------:R-:W-:Y:S01]  /*f410*/  @P0 IMAD.HI.U32 R2, R6, c[0x0][0x4ec], RZ ;  /* 0x00013b0006020a27 */ /* 0x000fe200078e00ff */
[----:B------:R-:W-:-:S03]  /*f420*/  IADD3 R3, R9, R7, RZ ;  /* 0x0000000709037210 */ /* 0x000fc60007ffe0ff */
[----:B------:R-:W-:Y:S01]  /*f430*/  IMAD.MOV.U32 R0, RZ, RZ, R6 ;  /* 0x000000ffff007224 */ /* 0x000fe200078e0006 */
[----:B------:R-:W-:Y:S01]  /*f440*/  @P0 SHF.R.U32.HI R0, RZ, c[0x0][0x4f0], R2 ;  /* 0x00013c00ff000a19 */ /* 0x000fe20000011602 */
[----:B------:R-:W-:Y:S01]  /*f450*/  IMAD.IADD R5, R5, 0x1, R11 ;  /* 0x0000000105057824 */ /* 0x000fe200078e020b */
[----:B------:R-:W-:Y:S01]  /*f460*/  LEA R9, P0, R4, c[0x0][0x450], 0x2 ;  /* 0x0001140004097a11 */ /* 0x000fe200078010ff */
[----:B------:R-:W-:Y:S01]  /*f470*/  IMAD R10, R10, c[0x0][0x3f0], RZ ;  /* 0x0000fc000a0a7a24 */ /* 0x000fe200078e02ff */
[----:B------:R-:W-:Y:S02]  /*f480*/  MOV R2, R8 ;  /* 0x0000000800027202 */ /* 0x000fe40000000f00 */
[----:B------:R-:W-:Y:S01]  /*f490*/  LEA.HI.X R4, R4, c[0x0][0x454], R5, 0x2, P0 ;  /* 0x0001150004047a11 */ /* 0x000fe200000f1405 */
[C---:B------:R-:W-:Y:S02]  /*f4a0*/  IMAD R5, R12.reuse, c[0x0][0x3f4], R10 ;  /* 0x0000fd000c057a24 */ /* 0x040fe400078e020a */
[----:B------:R-:W-:Y:S01]  /*f4b0*/  IMAD.WIDE.U32 R2, R12, c[0x0][0x3f0], R2 ;  /* 0x0000fc000c027a25 */ /* 0x000fe200078e0002 */
[----:B------:R-:W-:-:S02]  /*f4c0*/  LOP3.LUT P0, RZ, R15, 0x3, RZ, 0xc0, !PT ;  /* 0x000000030fff7812 */ /* 0x000fc4000780c0ff */
[----:B------:R1:W5:Y:S01]  /*f4d0*/  LDL R15, [R1+0xb4] ;  /* 0x0000b400010f7983 */ /* 0x0003620000100800 */
[----:B------:R-:W-:Y:S01]  /*f4e0*/  IMAD.IADD R3, R3, 0x1, R5 ;  /* 0x0000000103037824 */ /* 0x000fe200078e0205 */
[----:B------:R-:W-:Y:S02]  /*f4f0*/  IADD3 R5, R14, R17, RZ ;  /* 0x000000110e057210 */ /* 0x000fe40007ffe0ff */
[----:B------:R1:W5:Y:S01]  /*f500*/  LDL R14, [R1+0x88] ;  /* 0x00008800010e7983 */ /* 0x0003620000100800 */
[----:B------:R-:W-:-:S03]  /*f510*/  ULDC UR5, c[0x0][0x4e8] ;  /* 0x00013a0000057ab9 */ /* 0x000fc60000000800 */
[----:B------:R-:W-:Y:S01]  /*f520*/  SHFL.IDX PT, R10, R9, RZ, 0x1c1f ;  /* 0x001c1fff090a7589 */ /* 0x000fe200000e0000 */
[----:B------:R-:W-:-:S03]  /*f530*/  ULDC UR4, c[0x0][0x388] ;  /* 0x0000e20000047ab9 */ /* 0x000fc60000000800 */
[----:B------:R-:W3:Y:S01]  /*f540*/  SHFL.IDX PT, R11, R4, RZ, 0x1c1f ;  /* 0x001c1fff040b7589 */ /* 0x000ee200000e0000 */
[----:B------:R-:W-:-:S03]  /*f550*/  IMAD.MOV R7, RZ, RZ, -R0 ;  /* 0x000000ffff077224 */ /* 0x000fc600078e0a00 */
[----:B------:R-:W-:Y:S04]  /*f560*/  SHFL.IDX PT, R8, R9, 0x1, 0x1c1f ;  /* 0x003c1f0009087f89 */ /* 0x000fe800000e0000 */
[----:B------:R4:W1:Y:S01]  /*f570*/  SHFL.IDX PT, R9, R4, 0x1, 0x1c1f ;  /* 0x003c1f0004097f89 */ /* 0x00086200000e0000 */
[----:B------:R-:W-:-:S03]  /*f580*/  UIMAD UR4, UR5, UR4, URZ ;  /* 0x00000004050472a4 */ /* 0x000fc6000f8e023f */
[----:B------:R-:W1:Y:S03]  /*f590*/  S2R R18, SR_TID.X ;  /* 0x0000000000127919 */ /* 0x000e660000002100 */
[----:B------:R-:W-:Y:S02]  /*f5a0*/  ISETP.GE.OR P1, PT, R5, UR4, P0 ;  /* 0x0000000405007c0c */ /* 0x000fe40008726670 */
[----:B------:R-:W-:Y:S01]  /*f5b0*/  SHF.R.S32.HI R12, RZ, 0x1f, R0 ;  /* 0x0000001fff0c7819 */ /* 0x000fe20000011400 */
[----:B----4-:R-:W-:Y:S01]  /*f5c0*/  IMAD R4, R7, c[0x0][0x4e8], R6 ;  /* 0x00013a0007047a24 */ /* 0x010fe200078e0206 */
[----:B------:R-:W-:-:S04]  /*f5d0*/  IADD3 R7, R5, 0x8, RZ ;  /* 0x0000000805077810 */ /* 0x000fc80007ffe0ff */
[----:B------:R-:W-:Y:S01]  /*f5e0*/  ISETP.GE.OR P0, PT, R7, UR4, P0 ;  /* 0x0000000407007c0c */ /* 0x000fe20008706670 */
[----:B------:R-:W-:-:S04]  /*f5f0*/  IMAD R6, R12, c[0x0][0x3e0], RZ ;  /* 0x0000f8000c067a24 */ /* 0x000fc800078e02ff */
[----:B---3--:R3:W-:Y:S01]  /*f600*/  @!P1 ST.E [R10.64], R174 ;  /* 0x000000ae0a009985 */ /* 0x0087e2000c101906 */
[----:B------:R-:W-:Y:S01]  /*f610*/  IMAD.WIDE.U32 R2, R0, c[0x0][0x3e0], R2 ;  /* 0x0000f80000027a25 */ /* 0x000fe200078e0002 */
[----:B-1----:R-:W-:-:S03]  /*f620*/  SHF.R.S32.HI R16, RZ, 0x1f, R18 ;  /* 0x0000001fff107819 */ /* 0x002fc60000011412 */
[----:B------:R-:W-:Y:S01]  /*f630*/  IMAD R5, R0, c[0x0][0x3e4], R6 ;  /* 0x0000f90000057a24 */ /* 0x000fe200078e0206 */
[----:B------:R-:W-:Y:S02]  /*f640*/  SHF.R.S32.HI R0, RZ, 0x1f, R4 ;  /* 0x0000001fff007819 */ /* 0x000fe40000011404 */
[----:B------:R3:W-:Y:S01]  /*f650*/  @!P0 ST.E [R8.64], R65 ;  /* 0x0000004108008985 */ /* 0x0007e2000c101906 */
[----:B------:R-:W-:Y:S01]  /*f660*/  IMAD.IADD R3, R3, 0x1, R5 ;  /* 0x0000000103037824 */ /* 0x000fe200078e0205 */
[----:B------:R-:W-:Y:S01]  /*f670*/  LEA.HI R16, R16, R18, RZ, 0x3 ;  /* 0x0000001210107211 */ /* 0x000fe200078f18ff */
[----:B------:R-:W-:Y:S02]  /*f680*/  IMAD R0, R0, c[0x0][0x3d8], RZ ;  /* 0x0000f60000007a24 */ /* 0x000fe400078e02ff */
[----:B------:R-:W-:Y:S01]  /*f690*/  IMAD.WIDE.U32 R2, R4, c[0x0][0x3d8], R2 ;  /* 0x0000f60004027a25 */ /* 0x000fe200078e0002 */
[----:B------:R-:W-:-:S03]  /*f6a0*/  SHF.R.S32.HI R16, RZ, 0x3, R16 ;  /* 0x00000003ff107819 */ /* 0x000fc60000011410 */
[----:B------:R-:W-:Y:S01]  /*f6b0*/  IMAD R0, R4, c[0x0][0x3dc], R0 ;  /* 0x0000f70004007a24 */ /* 0x000fe200078e0200 */
[----:B------:R-:W-:Y:S01]  /*f6c0*/  LEA R5, P0, R2, c[0x0][0x380], 0x1 ;  /* 0x0000e00002057a11 */ /* 0x000fe200078008ff */
[----:B------:R-:W-:-:S03]  /*f6d0*/  IMAD.IADD R4, R16, 0x1, R17 ;  /* 0x0000000110047824 */ /* 0x000fc600078e0211 */
[----:B------:R-:W-:-:S04]  /*f6e0*/  IADD3 R3, R3, R0, RZ ;  /* 0x0000000003037210 */ /* 0x000fc80007ffe0ff */
[----:B------:R-:W-:Y:S02]  /*f6f0*/  LEA.HI.X R3, R2, c[0x0][0x384], R3, 0x1, P0 ;  /* 0x0000e10002037a11 */ /* 0x000fe400000f0c03 */
[----:B------:R-:W-:Y:S01]  /*f700*/  ISETP.GE.AND P0, PT, R4, UR4, PT ;  /* 0x0000000404007c0c */ /* 0x000fe2000bf06270 */
[----:B------:R3:W1:Y:S01]  /*f710*/  SHFL.IDX PT, R0, R5, RZ, 0x181f ;  /* 0x00181fff05007589 */ /* 0x00066200000e0000 */
[----:B------:R-:W-:Y:S03]  /*f720*/  BSSY B0, `(.L_x_487) ;  /* 0x0000023000007945 */ /* 0x000fe60003800000 */
[----:B------:R3:W4:Y:S04]  /*f730*/  SHFL.IDX PT, R2, R3, RZ, 0x181f ;  /* 0x00181fff03027589 */ /* 0x00072800000e0000 */
[----:B--2---:R3:W2:Y:S04]  /*f740*/  LDS.128 R44, [R13+0x1080] ;  /* 0x001080000d2c7984 */ /* 0x0046a80000000c00 */
        /* <DEDUP_REMOVED lines=12> */
[----:B--2-4-:R-:W2:Y:S01]  /*f810*/  LDS.128 R28, [R13+0x80] ;  /* 0x000080000d1c7984 */ /* 0x014ea20000000c00 */
[----:B-----5:R-:W-:-:S02]  /*f820*/  ISETP.GE.AND P3, PT, R86, c[0x0][0x3c8], PT ;  /* 0x0000f20056007a0c */ /* 0x020fc40003f66270 */
[----:B------:R-:W-:Y:S01]  /*f830*/  ISETP.GE.AND P2, PT, R84, c[0x0][0x3c8], PT ;  /* 0x0000f20054007a0c */ /* 0x000fe20003f46270 */
[----:B------:R-:W4:Y:S01]  /*f840*/  LDS.128 R24, [R13+0x4080] ;  /* 0x004080000d187984 */ /* 0x000f220000000c00 */
[----:B------:R-:W-:Y:S02]  /*f850*/  ISETP.GE.AND P1, PT, R80, c[0x0][0x3c8], PT ;  /* 0x0000f20050007a0c */ /* 0x000fe40003f26270 */
[----:B------:R-:W-:Y:S01]  /*f860*/  ISETP.GE.AND P0, PT, R14, c[0x0][0x3c8], PT ;  /* 0x0000f2000e007a0c */ /* 0x000fe20003f06270 */
[----:B------:R-:W3:Y:S04]  /*f870*/  LDS.128 R20, [R13+0x8080] ;  /* 0x008080000d147984 */ /* 0x000ee80000000c00 */
[----:B------:R1:W3:Y:S02]  /*f880*/  LDS.128 R16, [R13+0xc080] ;  /* 0x00c080000d107984 */ /* 0x0002e40000000c00 */
[----:B-1----:R-:W-:-:S02]  /*f890*/  @!P3 LEA R12, P4, R86, R0, 0x1 ;  /* 0x00000000560cb211 */ /* 0x002fc400078808ff */
[-C--:B---3--:R-:W-:Y:S02]  /*f8a0*/  @!P2 LEA R10, P6, R84, R0.reuse, 0x1 ;  /* 0x00000000540aa211 */ /* 0x088fe400078c08ff */
[----:B------:R-:W-:Y:S02]  /*f8b0*/  @!P1 LEA R8, P5, R80, R0, 0x1 ;  /* 0x0000000050089211 */ /* 0x000fe400078a08ff */
[-C--:B------:R-:W-:Y:S02]  /*f8c0*/  @!P2 LEA.HI.X R11, R84, R2.reuse, R85, 0x1, P6 ;  /* 0x00000002540ba211 */ /* 0x080fe400030f0c55 */
[-C--:B------:R-:W-:Y:S02]  /*f8d0*/  @!P1 LEA.HI.X R9, R80, R2.reuse, R82, 0x1, P5 ;  /* 0x0000000250099211 */ /* 0x080fe400028f0c52 */
[----:B------:R-:W-:Y:S02]  /*f8e0*/  @!P3 LEA.HI.X R13, R86, R2, R87, 0x1, P4 ;  /* 0x00000002560db211 */ /* 0x000fe400020f0c57 */
[----:B------:R-:W-:-:S03]  /*f8f0*/  @!P0 LEA R6, P4, R14, R0, 0x1 ;  /* 0x000000000e068211 */ /* 0x000fc600078808ff */
[----:B--2---:R1:W-:Y:S01]  /*f900*/  @!P3 ST.E.128 [R12.64], R28 ;  /* 0x0000001c0c00b985 */ /* 0x0043e2000c101d06 */
[----:B------:R-:W-:-:S03]  /*f910*/  @!P0 LEA.HI.X R7, R14, R2, R15, 0x1, P4 ;  /* 0x000000020e078211 */ /* 0x000fc600020f0c0f */
[----:B----4-:R1:W-:Y:S04]  /*f920*/  @!P2 ST.E.128 [R10.64], R24 ;  /* 0x000000180a00a985 */ /* 0x0103e8000c101d06 */
[----:B------:R1:W-:Y:S04]  /*f930*/  @!P1 ST.E.128 [R8.64], R20 ;  /* 0x0000001408009985 */ /* 0x0003e8000c101d06 */
[----:B------:R1:W-:Y:S02]  /*f940*/  @!P0 ST.E.128 [R6.64], R16 ;  /* 0x0000001006008985 */ /* 0x0003e4000c101d06 */
.L_x_488:
[----:B--2-4-:R-:W-:Y:S05]  /*f950*/  BSYNC B0 ;  /* 0x0000000000007941 */ /* 0x014fea0003800000 */
.L_x_487:
[----:B-1----:R-:W-:Y:S01]  /*f960*/  IADD3 R6, R4, 0x20, RZ ;  /* 0x0000002004067810 */ /* 0x002fe20007ffe0ff */
[----:B------:R1:W2:Y:S01]  /*f970*/  SHFL.IDX PT, R2, R3, 0x1, 0x181f ;  /* 0x00381f0003027f89 */ /* 0x0002a200000e0000 */
[----:B------:R-:W-:Y:S02]  /*f980*/  BSSY B0, `(.L_x_489) ;  /* 0x0000014000007945 */ /* 0x000fe40003800000 */
[----:B------:R-:W-:Y:S01]  /*f990*/  ISETP.GE.AND P0, PT, R6, UR4, PT ;  /* 0x0000000406007c0c */ /* 0x000fe2000bf06270 */
[----:B------:R1:W4:-:S12]  /*f9a0*/  SHFL.IDX PT, R0, R5, 0x1, 0x181f ;  /* 0x00381f0005007f89 */ /* 0x00031800000e0000 */
[----:B------:R-:W-:Y:S05]  /*f9b0*/  @P0 BRA `(.L_x_490) ;  /* 0x0000010000000947 */ /* 0x000fea0003800000 */
[----:B-----5:R-:W-:Y:S02]  /*f9c0*/  ISETP.GE.AND P3, PT, R86, c[0x0][0x3c8], PT ;  /* 0x0000f20056007a0c */ /* 0x020fe40003f66270 */
[----:B------:R-:W-:Y:S02]  /*f9d0*/  ISETP.GE.AND P2, PT, R84, c[0x0][0x3c8], PT ;  /* 0x0000f20054007a0c */ /* 0x000fe40003f46270 */
[----:B------:R-:W-:Y:S02]  /*f9e0*/  ISETP.GE.AND P1, PT, R80, c[0x0][0x3c8], PT ;  /* 0x0000f20050007a0c */ /* 0x000fe40003f26270 */
[----:B------:R-:W-:-:S07]  /*f9f0*/  ISETP.GE.AND P0, PT, R14, c[0x0][0x3c8], PT ;  /* 0x0000f2000e007a0c */ /* 0x000fce0003f06270 */
[-C--:B----4-:R-:W-:Y:S02]  /*fa00*/  @!P3 LEA R12, P4, R86, R0.reuse, 0x1 ;  /* 0x00000000560cb211 */ /* 0x090fe400078808ff */
[----:B---3--:R-:W-:Y:S02]  /*fa10*/  @!P2 LEA R10, P6, R84, R0, 0x1 ;  /* 0x00000000540aa211 */ /* 0x008fe400078c08ff */
[----:B--2---:R-:W-:Y:S02]  /*fa20*/  @!P3 LEA.HI.X R13, R86, R2, R87, 0x1, P4 ;  /* 0x00000002560db211 */ /* 0x004fe400020f0c57 */
[-C--:B------:R-:W-:Y:S02]  /*fa30*/  @!P1 LEA R8, P5, R80, R0.reuse, 0x1 ;  /* 0x0000000050089211 */ /* 0x080fe400078a08ff */
[----:B------:R-:W-:Y:S01]  /*fa40*/  @!P0 LEA R6, P4, R14, R0, 0x1 ;  /* 0x000000000e068211 */ /* 0x000fe200078808ff */
[----:B------:R2:W-:Y:S01]  /*fa50*/  @!P3 ST.E.128 [R12.64], R44 ;  /* 0x0000002c0c00b985 */ /* 0x0005e2000c101d06 */
[----:B------:R-:W-:-:S02]  /*fa60*/  @!P2 LEA.HI.X R11, R84, R2, R85, 0x1, P6 ;  /* 0x00000002540ba211 */ /* 0x000fc400030f0c55 */
[-C--:B------:R-:W-:Y:S02]  /*fa70*/  @!P1 LEA.HI.X R9, R80, R2.reuse, R82, 0x1, P5 ;  /* 0x0000000250099211 */ /* 0x080fe400028f0c52 */
[----:B------:R-:W-:Y:S01]  /*fa80*/  @!P0 LEA.HI.X R7, R14, R2, R15, 0x1, P4 ;  /* 0x000000020e078211 */ /* 0x000fe200020f0c0f */
[----:B------:R2:W-:Y:S04]  /*fa90*/  @!P2 ST.E.128 [R10.64], R40 ;  /* 0x000000280a00a985 */ /* 0x0005e8000c101d06 */
[----:B------:R2:W-:Y:S04]  /*faa0*/  @!P1 ST.E.128 [R8.64], R36 ;  /* 0x0000002408009985 */ /* 0x0005e8000c101d06 */
[----:B------:R2:W-:Y:S02]  /*fab0*/  @!P0 ST.E.128 [R6.64], R32 ;  /* 0x0000002006008985 */ /* 0x0005e4000c101d06 */
.L_x_490:
[----:B------:R-:W-:Y:S05]  /*fac0*/  BSYNC B0 ;  /* 0x0000000000007941 */ /* 0x000fea0003800000 */
.L_x_489:
[----:B--2---:R-:W-:Y:S01]  /*fad0*/  IADD3 R6, R4, 0x40, RZ ;  /* 0x0000004004067810 */ /* 0x004fe20007ffe0ff */
[----:B------:R2:W1:Y:S01]  /*fae0*/  SHFL.IDX PT, R2, R3, 0x2, 0x181f ;  /* 0x00581f0003027f89 */ /* 0x00046200000e0000 */
[----:B------:R-:W-:Y:S02]  /*faf0*/  BSSY B0, `(.L_x_491) ;  /* 0x0000014000007945 */ /* 0x000fe40003800000 */
[----:B------:R-:W-:Y:S01]  /*fb00*/  ISETP.GE.AND P0, PT, R6, UR4, PT ;  /* 0x0000000406007c0c */ /* 0x000fe2000bf06270 */
[----:B----4-:R2:W4:-:S12]  /*fb10*/  SHFL.IDX PT, R0, R5, 0x2, 0x181f ;  /* 0x00581f0005007f89 */ /* 0x01051800000e0000 */
[----:B------:R-:W-:Y:S05]  /*fb20*/  @P0 BRA `(.L_x_492) ;  /* 0x0000010000000947 */ /* 0x000fea0003800000 */
[----:B-----5:R-:W-:Y:S02]  /*fb30*/  ISETP.GE.AND P3, PT, R86, c[0x0][0x3c8], PT ;  /* 0x0000f20056007a0c */ /* 0x020fe40003f66270 */
[----:B------:R-:W-:Y:S02]  /*fb40*/  ISETP.GE.AND P2, PT, R84, c[0x0][0x3c8], PT ;  /* 0x0000f20054007a0c */ /* 0x000fe40003f46270 */
[----:B------:R-:W-:Y:S02]  /*fb50*/  ISETP.GE.AND P1, PT, R80, c[0x0][0x3c8], PT ;  /* 0x0000f20050007a0c */ /* 0x000fe40003f26270 */
[----:B------:R-:W-:-:S07]  /*fb60*/  ISETP.GE.AND P0, PT, R14, c[0x0][0x3c8], PT ;  /* 0x0000f2000e007a0c */ /* 0x000fce0003f06270 */
[-C--:B----4-:R-:W-:Y:S02]  /*fb70*/  @!P3 LEA R12, P4, R86, R0.reuse, 0x1 ;  /* 0x00000000560cb211 */ /* 0x090fe400078808ff */
[----:B---3--:R-:W-:Y:S02]  /*fb80*/  @!P2 LEA R10, P6, R84, R0, 0x1 ;  /* 0x00000000540aa211 */ /* 0x008fe400078c08ff */
[----:B-1----:R-:W-:Y:S02]  /*fb90*/  @!P3 LEA.HI.X R13, R86, R2, R87, 0x1, P4 ;  /* 0x00000002560db211 */ /* 0x002fe400020f0c57 */
        /* <DEDUP_REMOVED lines=9> */
.L_x_492:
[----:B------:R-:W-:Y:S05]  /*fc30*/  BSYNC B0 ;  /* 0x0000000000007941 */ /* 0x000fea0003800000 */
.L_x_491:
[----:B-1----:R1:W2:Y:S04]  /*fc40*/  SHFL.IDX PT, R2, R3, 0x3, 0x181f ;  /* 0x00781f0003027f89 */ /* 0x0022a800000e0000 */
[----:B----4-:R4:W3:Y:S02]  /*fc50*/  SHFL.IDX PT, R0, R5, 0x3, 0x181f ;  /* 0x00781f0005007f89 */ /* 0x0108e400000e0000 */
[----:B-123--:R-:W-:-:S04]  /*fc60*/  IADD3 R3, R4, 0x60, RZ ;  /* 0x0000006004037810 */ /* 0x00efc80007ffe0ff */
[----:B------:R-:W-:-:S13]  /*fc70*/  ISETP.GE.AND P0, PT, R3, UR4, PT ;  /* 0x0000000403007c0c */ /* 0x000fda000bf06270 */
[----:B------:R-:W-:Y:S05]  /*fc80*/  @P0 BRA `(.L_x_493) ;  /* 0x00000d9000000947 */ /* 0x000fea0003800000 */
[----:B----45:R-:W-:Y:S02]  /*fc90*/  ISETP.GE.AND P2, PT, R86, c[0x0][0x3c8], PT ;  /* 0x0000f20056007a0c */ /* 0x030fe40003f46270 */
[----:B------:R-:W-:Y:S02]  /*fca0*/  ISETP.GE.AND P1, PT, R84, c[0x0][0x3c8], PT ;  /* 0x0000f20054007a0c */ /* 0x000fe40003f26270 */
[----:B------:R-:W-:-:S09]  /*fcb0*/  ISETP.GE.AND P0, PT, R80, c[0x0][0x3c8], PT ;  /* 0x0000f20050007a0c */ /* 0x000fd20003f06270 */
[-C--:B------:R-:W-:Y:S02]  /*fcc0*/  @!P2 LEA R8, P5, R86, R0.reuse, 0x1 ;  /* 0x000000005608a211 */ /* 0x080fe400078a08ff */
[-C--:B------:R-:W-:Y:S02]  /*fcd0*/  @!P1 LEA R6, P4, R84, R0.reuse, 0x1 ;  /* 0x0000000054069211 */ /* 0x080fe400078808ff */
[----:B------:R-:W-:Y:S02]  /*fce0*/  @!P0 LEA R4, P3, R80, R0, 0x1 ;  /* 0x0000000050048211 */ /* 0x000fe400078608ff */
[-C--:B------:R-:W-:Y:S02]  /*fcf0*/  @!P2 LEA.HI.X R9, R86, R2.reuse, R87, 0x1, P5 ;  /* 0x000000025609a211 */ /* 0x080fe400028f0c57 */
[-C--:B------:R-:W-:Y:S02]  /*fd00*/  @!P1 LEA.HI.X R7, R84, R2.reuse, R85, 0x1, P4 ;  /* 0x0000000254079211 */ /* 0x080fe400020f0c55 */
[----:B------:R-:W-:Y:S01]  /*fd10*/  @!P0 LEA.HI.X R5, R80, R2, R82, 0x1, P3 ;  /* 0x0000000250058211 */ /* 0x000fe200018f0c52 */
[----:B------:R1:W-:Y:S04]  /*fd20*/  @!P2 ST.E.128 [R8.64], R72 ;  /* 0x000000480800a985 */ /* 0x0003e8000c101d06 */
[----:B------:R1:W-:Y:S04]  /*fd30*/  @!P1 ST.E.128 [R6.64], R68 ;  /* 0x0000004406009985 */ /* 0x0003e8000c101d06 */
[----:B------:R1:W-:Y:S01]  /*fd40*/  @!P0 ST.E.128 [R4.64], R64 ;  /* 0x0000004004008985 */ /* 0x0003e2000c101d06 */
[----:B------:R-:W-:-:S13]  /*fd50*/  ISETP.GE.AND P0, PT, R14, c[0x0][0x3c8], PT ;  /* 0x0000f2000e007a0c */ /* 0x000fda0003f06270 */
[----:B------:R-:W-:Y:S05]  /*fd60*/  @P0 BRA `(.L_x_493) ;  /* 0x00000cb000000947 */ /* 0x000fea0003800000 */
[----:B-1----:R-:W-:-:S04]  /*fd70*/  LEA R4, P0, R14, R0, 0x1 ;  /* 0x000000000e047211 */ /* 0x002fc800078008ff */
[----:B------:R-:W-:-:S05]  /*fd80*/  LEA.HI.X R5, R14, R2, R15, 0x1, P0 ;  /* 0x000000020e057211 */ /* 0x000fca00000f0c0f */
[----:B------:R1:W-:Y:S01]  /*fd90*/  ST.E.128 [R4.64], R76 ;  /* 0x0000004c04007985 */ /* 0x0003e2000c101d06 */
[----:B------:R-:W-:Y:S05]  /*fda0*/  BRA `(.L_x_493) ;  /* 0x00000c7000007947 */ /* 0x000fea0003800000 */
.L_x_485:
[----:B------:R-:W3:Y:S04]  /*fdb0*/  LDL R0, [R1+0xa0] ;  /* 0x0000a00001007983 */ /* 0x000ee80000100800 */
[----:B------:R-:W4:Y:S04]  /*fdc0*/  LDL R14, [R1+0xa4] ;  /* 0x0000a400010e7983 */ /* 0x000f280000100800 */
[----:B------:R-:W5:Y:S01]  /*fdd0*/  LDL R13, [R1+0xa8] ;  /* 0x0000a800010d7983 */ /* 0x000f620000100800 */
[----:B------:R-:W-:Y:S03]  /*fde0*/  BSSY B0, `(.L_x_494) ;  /* 0x0000025000007945 */ /* 0x000fe60003800000 */
[----:B------:R-:W1:Y:S02]  /*fdf0*/  S2R R12, SR_TID.X ;  /* 0x00000000000c7919 */ /* 0x000e640000002100 */
[----:B-1----:R-:W-:Y:S01]  /*fe00*/  ISETP.GE.AND P0, PT, R12, 0x80, PT ;  /* 0x000000800c00780c */ /* 0x002fe20003f06270 */
[----:B---3--:R-:W-:Y:S01]  /*fe10*/  IMAD.MOV.U32 R11, RZ, RZ, R0 ;  /* 0x000000ffff0b7224 */ /* 0x008fe200078e0000 */
[----:B----4-:R-:W-:-:S02]  /*fe20*/  SHF.R.S32.HI R7, RZ, 0x1f, R14 ;  /* 0x0000001fff077819 */ /* 0x010fc4000001140e */
[----:B-----5:R-:W-:-:S09]  /*fe30*/  SHF.R.S32.HI R8, RZ, 0x1f, R13 ;  /* 0x0000001fff087819 */ /* 0x020fd2000001140d */
[----:B------:R-:W-:Y:S05]  /*fe40*/  @P0 BRA `(.L_x_495) ;  /* 0x000001e000000947 */ /* 0x000fea0003800000 */
[----:B------:R-:W-:Y:S02]  /*fe50*/  MOV R2, c[0x0][0x4e8] ;  /* 0x00013a0000027a02 */ /* 0x000fe40000000f00 */
[----:B------:R-:W-:-:S03]  /*fe60*/  IADD3 R6, R11, R12, RZ ;  /* 0x0000000c0b067210 */ /* 0x000fc60007ffe0ff */
[----:B------:R-:W-:-:S05]  /*fe70*/  IMAD R0, R2, c[0x0][0x388], RZ ;  /* 0x0000e20002007a24 */ /* 0x000fca00078e02ff */
[----:B------:R-:W-:-:S13]  /*fe80*/  ISETP.GE.AND P0, PT, R6, R0, PT ;  /* 0x000000000600720c */ /* 0x000fda0003f06270 */
[----:B------:R-:W-:Y:S05]  /*fe90*/  @P0 BRA `(.L_x_495) ;  /* 0x0000019000000947 */ /* 0x000fea0003800000 */
[----:B------:R-:W-:Y:S01]  /*fea0*/  ISETP.NE.AND P0, PT, R2, 0x1, PT ;  /* 0x000000010200780c */ /* 0x000fe20003f05270 */
[----:B------:R-:W-:Y:S01]  /*feb0*/  IMAD R4, R7, c[0x0][0x490], RZ ;  /* 0x0001240007047a24 */ /* 0x000fe200078e02ff */
[----:B------:R-:W-:Y:S01]  /*fec0*/  MOV R0, R6 ;  /* 0x0000000600007202 */ /* 0x000fe20000000f00 */
[----:B------:R-:W-:-:S04]  /*fed0*/  IMAD.WIDE.U32 R2, R14, c[0x0][0x490], RZ ;  /* 0x000124000e027a25 */ /* 0x000fc800078e00ff */
[----:B------:R-:W-:Y:S02]  /*fee0*/  IMAD R4, R14, c[0x0][0x494], R4 ;  /* 0x000125000e047a24 */ /* 0x000fe400078e0204 */
[----:B------:R-:W-:-:S03]  /*fef0*/  IMAD R10, R8, c[0x0][0x498], RZ ;  /* 0x00012600080a7a24 */ /* 0x000fc600078e02ff */
[----:B------:R-:W-:Y:S01]  /*ff00*/  IADD3 R3, R3, R4, RZ ;  /* 0x0000000403037210 */ /* 0x000fe20007ffe0ff */
[----:B------:R-:W-:-:S05]  /*ff10*/  @P0 IMAD.HI.U32 R5, R6, c[0x0][0x4ec], RZ ;  /* 0x00013b0006050a27 */ /* 0x000fca00078e00ff */
[----:B------:R-:W-:Y:S01]  /*ff20*/  @P0 SHF.R.U32.HI R0, RZ, c[0x0][0x4f0], R5 ;  /* 0x00013c00ff000a19 */ /* 0x000fe20000011605 */
[----:B------:R-:W-:-:S03]  /*ff30*/  IMAD.WIDE.U32 R4, R13, c[0x0][0x498], R2 ;  /* 0x000126000d047a25 */ /* 0x000fc600078e0002 */
[C---:B------:R-:W-:Y:S01]  /*ff40*/  IADD3 R9, -R0.reuse, RZ, RZ ;  /* 0x000000ff00097210 */ /* 0x040fe20007ffe1ff */
[----:B------:R-:W-:Y:S01]  /*ff50*/  IMAD R3, R13, c[0x0][0x49c], R10 ;  /* 0x000127000d037a24 */ /* 0x000fe200078e020a */
[----:B------:R-:W-:-:S03]  /*ff60*/  IADD3 R4, P0, R0, R4, RZ ;  /* 0x0000000400047210 */ /* 0x000fc60007f1e0ff */
[----:B------:R-:W-:Y:S01]  /*ff70*/  IMAD R2, R9, c[0x0][0x4e8], R6 ;  /* 0x00013a0009027a24 */ /* 0x000fe200078e0206 */
[----:B------:R-:W-:-:S04]  /*ff80*/  SHF.R.S32.HI R6, RZ, 0x1f, R0 ;  /* 0x0000001fff067819 */ /* 0x000fc80000011400 */
[----:B------:R-:W-:Y:S02]  /*ff90*/  SHF.R.S32.HI R0, RZ, 0x1f, R2 ;  /* 0x0000001fff007819 */ /* 0x000fe40000011402 */
[----:B------:R-:W-:-:S03]  /*ffa0*/  IADD3.X R5, R6, R5, R3, P0, !PT ;  /* 0x0000000506057210 */ /* 0x000fc600007fe403 */
[----:B------:R-:W-:-:S04]  /*ffb0*/  IMAD R0, R0, c[0x0][0x488], RZ ;  /* 0x0001220000007a24 */ /* 0x000fc800078e02ff */
[C---:B------:R-:W-:Y:S02]  /*ffc0*/  IMAD R0, R2.reuse, c[0x0][0x48c], R0 ;  /* 0x0001230002007a24 */ /* 0x040fe400078e0200 */
[----:B------:R-:W-:-:S05]  /*ffd0*/  IMAD.WIDE.U32 R2, R2, c[0x0][0x488], R4 ;  /* 0x0001220002027a25 */ /* 0x000fca00078e0004 */
[----:B------:R-:W-:Y:S02]  /*ffe0*/  IADD3 R0, R3, R0, RZ ;  /* 0x0000000003007210 */ /* 0x000fe40007ffe0ff */
[----:B------:R-:W-:-:S04]  /*fff0*/  LEA R4, P0, R2, c[0x0][0x450], 0x2 ;  /* 0x0001140002047a11 */ /* 0x000fc800078010ff */
[----:B------:R-:W-:Y:S02]  /*10000*/  LEA.HI.X R5, R2, c[0x0][0x454], R0, 0x2, P0 ;  /* 0x0001150002057a11 */ /* 0x000fe400000f1400 */
[----:B------:R-:W-:-:S05]  /*10010*/  MOV R0, 0xff800000 ;  /* 0xff80000000007802 */ /* 0x000fca0000000f00 */
[----:B------:R1:W-:Y:S02]  /*10020*/  STG.E [R4.64], R0 ;  /* 0x0000000004007986 */ /* 0x0003e4000c101906 */
.L_x_495:
[----:B------:R-:W-:Y:S05]  /*10030*/  BSYNC B0 ;  /* 0x0000000000007941 */ /* 0x000fea0003800000 */
.L_x_494:
[----:B------:R-:W3:Y:S01]  /*10040*/  LDL R2, [R1+0xe8] ;  /* 0x0000e80001027983 */ /* 0x000ee20000100800 */
[----:B-1----:R-:W-:Y:S01]  /*10050*/  MOV R0, c[0x0][0x4e8] ;  /* 0x00013a0000007a02 */ /* 0x002fe20000000f00 */
[----:B------:R-:W-:Y:S01]  /*10060*/  IMAD R7, R7, c[0x0][0x3e8], RZ ;  /* 0x0000fa0007077a24 */ /* 0x000fe200078e02ff */
[----:B------:R-:W-:Y:S01]  /*10070*/  SHF.R.S32.HI R9, RZ, 0x1f, R12 ;  /* 0x0000001fff097819 */ /* 0x000fe2000001140c */
[----:B------:R-:W-:Y:S01]  /*10080*/  IMAD R5, R8, c[0x0][0x3f0], RZ ;  /* 0x0000fc0008057a24 */ /* 0x000fe200078e02ff */
[----:B------:R-:W-:Y:S01]  /*10090*/  ISETP.NE.AND P0, PT, R0, 0x1, PT ;  /* 0x000000010000780c */ /* 0x000fe20003f05270 */
[----:B------:R-:W-:Y:S01]  /*100a0*/  IMAD R7, R14, c[0x0][0x3ec], R7 ;  /* 0x0000fb000e077a24 */ /* 0x000fe200078e0207 */
[----:B------:R-:W-:-:S04]  /*100b0*/  LEA.HI R9, R9, R12, RZ, 0x3 ;  /* 0x0000000c09097211 */ /* 0x000fc800078f18ff */
[----:B------:R-:W-:-:S04]  /*100c0*/  SHF.R.S32.HI R9, RZ, 0x3, R9 ;  /* 0x00000003ff097819 */ /* 0x000fc80000011409 */
[-C--:B------:R-:W-:Y:S02]  /*100d0*/  IADD3 R12, R9, R11.reuse, RZ ;  /* 0x0000000b090c7210 */ /* 0x080fe40007ffe0ff */
[----:B---3--:R-:W-:Y:S01]  /*100e0*/  IADD3 R4, R2, R11, RZ ;  /* 0x0000000b02047210 */ /* 0x008fe20007ffe0ff */
[----:B------:R-:W-:-:S03]  /*100f0*/  IMAD.WIDE.U32 R2, R14, c[0x0][0x3e8], RZ ;  /* 0x0000fa000e027a25 */ /* 0x000fc600078e00ff */
[----:B------:R-:W-:Y:S01]  /*10100*/  MOV R0, R4 ;  /* 0x0000000400007202 */ /* 0x000fe20000000f00 */
[----:B------:R-:W-:-:S04]  /*10110*/  @P0 IMAD.HI.U32 R6, R4, c[0x0][0x4ec], RZ ;  /* 0x00013b0004060a27 */ /* 0x000fc800078e00ff */
[----:B------:R-:W-:Y:S01]  /*10120*/  IMAD.IADD R3, R3, 0x1, R7 ;  /* 0x0000000103037824 */ /* 0x000fe200078e0207 */
[----:B------:R-:W-:Y:S01]  /*10130*/  @P0 SHF.R.U32.HI R0, RZ, c[0x0][0x4f0], R6 ;  /* 0x00013c00ff000a19 */ /* 0x000fe20000011606 */
[C---:B------:R-:W-:Y:S02]  /*10140*/  IMAD R7, R13.reuse, c[0x0][0x3f4], R5 ;  /* 0x0000fd000d077a24 */ /* 0x040fe400078e0205 */
[----:B------:R-:W-:Y:S01]  /*10150*/  IMAD.WIDE.U32 R2, R13, c[0x0][0x3f0], R2 ;  /* 0x0000fc000d027a25 */ /* 0x000fe200078e0002 */
[----:B------:R-:W-:Y:S02]  /*10160*/  SHF.R.S32.HI R6, RZ, 0x1f, R0 ;  /* 0x0000001fff067819 */ /* 0x000fe40000011400 */
[----:B------:R-:W-:Y:S02]  /*10170*/  IADD3 R5, -R0, RZ, RZ ;  /* 0x000000ff00057210 */ /* 0x000fe40007ffe1ff */
[----:B------:R-:W-:Y:S01]  /*10180*/  IADD3 R3, R3, R7, RZ ;  /* 0x0000000703037210 */ /* 0x000fe20007ffe0ff */
[----:B------:R-:W-:-:S02]  /*10190*/  IMAD R6, R6, c[0x0][0x3e0], RZ ;  /* 0x0000f80006067a24 */ /* 0x000fc400078e02ff */
[----:B------:R-:W-:Y:S02]  /*101a0*/  IMAD R4, R5, c[0x0][0x4e8], R4 ;  /* 0x00013a0005047a24 */ /* 0x000fe400078e0204 */
[C---:B------:R-:W-:Y:S02]  /*101b0*/  IMAD R5, R0.reuse, c[0x0][0x3e4], R6 ;  /* 0x0000f90000057a24 */ /* 0x040fe400078e0206 */
[----:B------:R-:W-:Y:S01]  /*101c0*/  IMAD.WIDE.U32 R2, R0, c[0x0][0x3e0], R2 ;  /* 0x0000f80000027a25 */ /* 0x000fe200078e0002 */
[----:B------:R-:W-:-:S03]  /*101d0*/  SHF.R.S32.HI R0, RZ, 0x1f, R4 ;  /* 0x0000001fff007819 */ /* 0x000fc60000011404 */
[----:B------:R-:W-:Y:S02]  /*101e0*/  IMAD.IADD R3, R3, 0x1, R5 ;  /* 0x0000000103037824 */ /* 0x000fe400078e0205 */
[----:B------:R-:W-:Y:S02]  /*101f0*/  IMAD R0, R0, c[0x0][0x3d8], RZ ;  /* 0x0000f60000007a24 */ /* 0x000fe400078e02ff */
[----:B------:R-:W-:-:S04]  /*10200*/  IMAD.WIDE.U32 R2, R4, c[0x0][0x3d8], R2 ;  /* 0x0000f60004027a25 */ /* 0x000fc800078e0002 */
[----:B------:R-:W-:Y:S01]  /*10210*/  IMAD R4, R4, c[0x0][0x3dc], R0 ;  /* 0x0000f70004047a24 */ /* 0x000fe200078e0200 */
[----:B------:R-:W-:-:S04]  /*10220*/  LEA R13, P0, R2, c[0x0][0x380], 0x1 ;  /* 0x0000e000020d7a11 */ /* 0x000fc800078008ff */
[----:B------:R-:W-:-:S04]  /*10230*/  IADD3 R3, R3, R4, RZ ;  /* 0x0000000403037210 */ /* 0x000fc80007ffe0ff */
[----:B------:R-:W-:Y:S01]  /*10240*/  LEA.HI.X R3, R2, c[0x0][0x384], R3, 0x1, P0 ;  /* 0x0000e10002037a11 */ /* 0x000fe200000f0c03 */
[----:B------:R-:W-:Y:S05]  /*10250*/  BRA.DIV ~URZ, `(.L_x_496) ;  /* 0x00000a927f007947 */ /* 0x000fea000b800000 */
[----:B------:R1:W3:Y:S02]  /*10260*/  SHFL.IDX PT, R2, R3, RZ, 0x181f ;  /* 0x00181fff03027589 */ /* 0x0002e400000e0000 */
.L_x_514:
[----:B------:R-:W-:Y:S05]  /*10270*/  BRA.DIV ~URZ, `(.L_x_497) ;  /* 0x00000ae27f007947 */ /* 0x000fea000b800000 */
[----:B------:R4:W1:Y:S02]  /*10280*/  SHFL.IDX PT, R0, R13, RZ, 0x181f ;  /* 0x00181fff0d007589 */ /* 0x00086400000e0000 */
.L_x_515:
[----:B------:R-:W-:Y:S01]  /*10290*/  MOV R14, c[0x0][0x4e8] ;  /* 0x00013a00000e7a02 */ /* 0x000fe20000000f00 */
[----:B------:R-:W-:Y:S04]  /*102a0*/  BSSY B0, `(.L_x_498) ;  /* 0x000001b000007945 */ /* 0x000fe80003800000 */
[----:B------:R-:W-:-:S05]  /*102b0*/  IMAD R14, R14, c[0x0][0x388], RZ ;  /* 0x0000e2000e0e7a24 */ /* 0x000fca00078e02ff */
[----:B------:R-:W-:-:S13]  /*102c0*/  ISETP.GE.AND P0, PT, R12, R14, PT ;  /* 0x0000000e0c00720c */ /* 0x000fda0003f06270 */
[----:B------:R-:W-:Y:S05]  /*102d0*/  @P0 BRA `(.L_x_499) ;  /* 0x0000017000000947 */ /* 0x000fea0003800000 */
[----:B------:R-:W5:Y:S04]  /*102e0*/  LDL.64 R6, [R1+0x90] ;  /* 0x0000900001067983 */ /* 0x000f680000100a00 */
[----:B--2---:R-:W2:Y:S04]  /*102f0*/  LDL R4, [R1+0x9c] ;  /* 0x00009c0001047983 */ /* 0x004ea80000100800 */
[----:B----4-:R-:W4:Y:S04]  /*10300*/  LDL R17, [R1+0x98] ;  /* 0x0000980001117983 */ /* 0x010f280000100800 */
[----:B---3--:R-:W3:Y:S04]  /*10310*/  LDL R15, [R1+0x88] ;  /* 0x00008800010f7983 */ /* 0x008ee80000100800 */
[----:B------:R-:W3:Y:S04]  /*10320*/  LDL R5, [R1+0xbc] ;  /* 0x0000bc0001057983 */ /* 0x000ee80000100800 */
[----:B------:R-:W3:Y:S04]  /*10330*/  LDL R18, [R1+0xb8] ;  /* 0x0000b80001127983 */ /* 0x000ee80000100800 */
[----:B------:R-:W3:Y:S01]  /*10340*/  LDL R16, [R1+0xb4] ;  /* 0x0000b40001107983 */ /* 0x000ee20000100800 */
[----:B-----5:R-:W-:-:S02]  /*10350*/  ISETP.GE.AND P3, PT, R6, c[0x0][0x3c8], PT ;  /* 0x0000f20006007a0c */ /* 0x020fc40003f66270 */
[----:B--2---:R-:W-:Y:S02]  /*10360*/  ISETP.GE.AND P2, PT, R4, c[0x0][0x3c8], PT ;  /* 0x0000f20004007a0c */ /* 0x004fe40003f46270 */
[----:B----4-:R-:W-:Y:S02]  /*10370*/  ISETP.GE.AND P1, PT, R17, c[0x0][0x3c8], PT ;  /* 0x0000f20011007a0c */ /* 0x010fe40003f26270 */
[----:B---3--:R-:W-:-:S07]  /*10380*/  ISETP.GE.AND P0, PT, R15, c[0x0][0x3c8], PT ;  /* 0x0000f2000f007a0c */ /* 0x008fce0003f06270 */
[-C--:B-1----:R-:W-:Y:S02]  /*10390*/  @!P3 LEA R10, P4, R6, R0.reuse, 0x1 ;  /* 0x00000000060ab211 */ /* 0x082fe400078808ff */
[----:B------:R-:W-:Y:S02]  /*103a0*/  @!P2 LEA R8, P6, R4, R0, 0x1 ;  /* 0x000000000408a211 */ /* 0x000fe400078c08ff */
[----:B------:R-:W-:Y:S02]  /*103b0*/  @!P3 LEA.HI.X R11, R6, R2, R7, 0x1, P4 ;  /* 0x00000002060bb211 */ /* 0x000fe400020f0c07 */
[----:B------:R-:W-:Y:S02]  /*103c0*/  @!P1 LEA R6, P5, R17, R0, 0x1 ;  /* 0x0000000011069211 */ /* 0x000fe400078a08ff */
[----:B------:R-:W-:Y:S02]  /*103d0*/  @!P2 LEA.HI.X R9, R4, R2, R5, 0x1, P6 ;  /* 0x000000020409a211 */ /* 0x000fe400030f0c05 */
[----:B------:R-:W-:-:S02]  /*103e0*/  @!P0 LEA R4, P4, R15, R0, 0x1 ;  /* 0x000000000f048211 */ /* 0x000fc400078808ff */
[-C--:B------:R-:W-:Y:S02]  /*103f0*/  @!P1 LEA.HI.X R7, R17, R2.reuse, R18, 0x1, P5 ;  /* 0x0000000211079211 */ /* 0x080fe400028f0c12 */
[----:B------:R-:W-:Y:S01]  /*10400*/  @!P0 LEA.HI.X R5, R15, R2, R16, 0x1, P4 ;  /* 0x000000020f058211 */ /* 0x000fe200020f0c10 */
[----:B------:R1:W-:Y:S04]  /*10410*/  @!P3 ST.E.128 [R10.64], RZ ;  /* 0x000000ff0a00b985 */ /* 0x0003e8000c101d06 */
[----:B------:R1:W-:Y:S04]  /*10420*/  @!P2 ST.E.128 [R8.64], RZ ;  /* 0x000000ff0800a985 */ /* 0x0003e8000c101d06 */
[----:B------:R1:W-:Y:S04]  /*10430*/  @!P1 ST.E.128 [R6.64], RZ ;  /* 0x000000ff06009985 */ /* 0x0003e8000c101d06 */
[----:B------:R1:W-:Y:S02]  /*10440*/  @!P0 ST.E.128 [R4.64], RZ ;  /* 0x000000ff04008985 */ /* 0x0003e4000c101d06 */
.L_x_499:
[----:B------:R-:W-:Y:S05]  /*10450*/  BSYNC B0 ;  /* 0x0000000000007941 */ /* 0x000fea0003800000 */
.L_x_498:
[----:B------:R-:W-:Y:S05]  /*10460*/  BRA.DIV ~URZ, `(.L_x_500) ;  /* 0x000009527f007947 */ /* 0x000fea000b800000 */
[----:B---3--:R3:W2:Y:S04]  /*10470*/  SHFL.IDX PT, R2, R3, 0x1, 0x181f ;  /* 0x00381f0003027f89 */ /* 0x0086a800000e0000 */
[----:B-1----:R3:W1:Y:S02]  /*10480*/  SHFL.IDX PT, R0, R13, 0x1, 0x181f ;  /* 0x00381f000d007f89 */ /* 0x00266400000e0000 */
.L_x_516:
[----:B------:R-:W-:Y:S01]  /*10490*/  IADD3 R4, R12, 0x20, RZ ;  /* 0x000000200c047810 */ /* 0x000fe20007ffe0ff */
[----:B------:R-:W-:Y:S03]  /*104a0*/  BSSY B0, `(.L_x_501) ;  /* 0x000001a000007945 */ /* 0x000fe60003800000 */
[----:B------:R-:W-:-:S13]  /*104b0*/  ISETP.GE.AND P0, PT, R4, R14, PT ;  /* 0x0000000e0400720c */ /* 0x000fda0003f06270 */
[----:B------:R-:W-:Y:S05]  /*104c0*/  @P0 BRA `(.L_x_502) ;  /* 0x0000017000000947 */ /* 0x000fea0003800000 */
[----:B------:R-:W5:Y:S04]  /*104d0*/  LDL.64 R6, [R1+0x90] ;  /* 0x0000900001067983 */ /* 0x000f680000100a00 */
[----:B---3--:R-:W3:Y:S04]  /*104e0*/  LDL R5, [R1+0x9c] ;  /* 0x00009c0001057983 */ /* 0x008ee80000100800 */
[----:B----4-:R-:W4:Y:S04]  /*104f0*/  LDL R17, [R1+0x98] ;  /* 0x0000980001117983 */ /* 0x010f280000100800 */
[----:B--2---:R-:W2:Y:S04]  /*10500*/  LDL R15, [R1+0x88] ;  /* 0x00008800010f7983 */ /* 0x004ea80000100800 */
[----:B------:R-:W2:Y:S04]  /*10510*/  LDL R19, [R1+0xbc] ;  /* 0x0000bc0001137983 */ /* 0x000ea80000100800 */
[----:B------:R-:W2:Y:S04]  /*10520*/  LDL R18, [R1+0xb8] ;  /* 0x0000b80001127983 */ /* 0x000ea80000100800 */
[----:B------:R-:W2:Y:S01]  /*10530*/  LDL R16, [R1+0xb4] ;  /* 0x0000b40001107983 */ /* 0x000ea20000100800 */
[----:B-----5:R-:W-:-:S02]  /*10540*/  ISETP.GE.AND P3, PT, R6, c[0x0][0x3c8], PT ;  /* 0x0000f20006007a0c */ /* 0x020fc40003f66270 */
[----:B---3--:R-:W-:Y:S02]  /*10550*/  ISETP.GE.AND P2, PT, R5, c[0x0][0x3c8], PT ;  /* 0x0000f20005007a0c */ /* 0x008fe40003f46270 */
[----:B----4-:R-:W-:Y:S02]  /*10560*/  ISETP.GE.AND P1, PT, R17, c[0x0][0x3c8], PT ;  /* 0x0000f20011007a0c */ /* 0x010fe40003f26270 */
[----:B--2---:R-:W-:-:S07]  /*10570*/  ISETP.GE.AND P0, PT, R15, c[0x0][0x3c8], PT ;  /* 0x0000f2000f007a0c */ /* 0x004fce0003f06270 */
[CC--:B-1----:R-:W-:Y:S02]  /*10580*/  @!P3 LEA R10, P4, R6.reuse, R0.reuse, 0x1 ;  /* 0x00000000060ab211 */ /* 0x0c2fe400078808ff */
        /* <DEDUP_REMOVED lines=11> */
.L_x_502:
[----:B------:R-:W-:Y:S05]  /*10640*/  BSYNC B0 ;  /* 0x0000000000007941 */ /* 0x000fea0003800000 */
.L_x_501:
[----:B------:R-:W-:Y:S05]  /*10650*/  BRA.DIV ~URZ, `(.L_x_503) ;  /* 0x000008227f007947 */ /* 0x000fea000b800000 */
[----:B--2---:R2:W3:Y:S02]  /*10660*/  SHFL.IDX PT, R2, R3, 0x2, 0x181f ;  /* 0x00581f0003027f89 */ /* 0x0044e400000e0000 */
.L_x_517:
[----:B------:R-:W-:Y:S05]  /*10670*/  BRA.DIV ~URZ, `(.L_x_504) ;  /* 0x000008727f007947 */ /* 0x000fea000b800000 */
[----:B-1----:R1:W2:Y:S02]  /*10680*/  SHFL.IDX PT, R0, R13, 0x2, 0x181f ;  /* 0x00581f000d007f89 */ /* 0x0022a400000e0000 */
.L_x_518:
[----:B------:R-:W-:Y:S01]  /*10690*/  IADD3 R4, R12, 0x40, RZ ;  /* 0x000000400c047810 */ /* 0x000fe20007ffe0ff */
[----:B------:R-:W-:Y:S03]  /*106a0*/  BSSY B0, `(.L_x_505) ;  /* 0x000001a000007945 */ /* 0x000fe60003800000 */
[----:B------:R-:W-:-:S13]  /*106b0*/  ISETP.GE.AND P0, PT, R4, R14, PT ;  /* 0x0000000e0400720c */ /* 0x000fda0003f06270 */
[----:B------:R-:W-:Y:S05]  /*106c0*/  @P0 BRA `(.L_x_506) ;  /* 0x0000017000000947 */ /* 0x000fea0003800000 */
[----:B------:R-:W5:Y:S04]  /*106d0*/  LDL.64 R6, [R1+0x90] ;  /* 0x0000900001067983 */ /* 0x000f680000100a00 */
[----:B----4-:R-:W4:Y:S04]  /*106e0*/  LDL R5, [R1+0x9c] ;  /* 0x00009c0001057983 */ /* 0x010f280000100800 */
[----:B---3--:R-:W3:Y:S04]  /*106f0*/  LDL R17, [R1+0x98] ;  /* 0x0000980001117983 */ /* 0x008ee80000100800 */
[----:B--2---:R-:W2:Y:S04]  /*10700*/  LDL R15, [R1+0x88] ;  /* 0x00008800010f7983 */ /* 0x004ea80000100800 */
[----:B------:R-:W2:Y:S04]  /*10710*/  LDL R19, [R1+0xbc] ;  /* 0x0000bc0001137983 */ /* 0x000ea80000100800 */
[----:B------:R-:W2:Y:S04]  /*10720*/  LDL R18, [R1+0xb8] ;  /* 0x0000b80001127983 */ /* 0x000ea80000100800 */
[----:B------:R-:W2:Y:S01]  /*10730*/  LDL R16, [R1+0xb4] ;  /* 0x0000b40001107983 */ /* 0x000ea20000100800 */
[----:B-----5:R-:W-:-:S02]  /*10740*/  ISETP.GE.AND P3, PT, R6, c[0x0][0x3c8], PT ;  /* 0x0000f20006007a0c */ /* 0x020fc40003f66270 */
[----:B----4-:R-:W-:Y:S02]  /*10750*/  ISETP.GE.AND P2, PT, R5, c[0x0][0x3c8], PT ;  /* 0x0000f20005007a0c */ /* 0x010fe40003f46270 */
[----:B---3--:R-:W-:Y:S02]  /*10760*/  ISETP.GE.AND P1, PT, R17, c[0x0][0x3c8], PT ;  /* 0x0000f20011007a0c */ /* 0x008fe40003f26270 */
[----:B--2---:R-:W-:-:S07]  /*10770*/  ISETP.GE.AND P0, PT, R15, c[0x0][0x3c8], PT ;  /* 0x0000f2000f007a0c */ /* 0x004fce0003f06270 */
[CC--:B------:R-:W-:Y:S02]  /*10780*/  @!P3 LEA R10, P4, R6.reuse, R0.reuse, 0x1 ;  /* 0x00000000060ab211 */ /* 0x0c0fe400078808ff */
        /* <DEDUP_REMOVED lines=11> */
.L_x_506:
[----:B------:R-:W-:Y:S05]  /*10840*/  BSYNC B0 ;  /* 0x0000000000007941 */ /* 0x000fea0003800000 */
.L_x_505:
[----:B------:R-:W-:Y:S05]  /*10850*/  BRA.DIV ~URZ, `(.L_x_507) ;  /* 0x000006f27f007947 */ /* 0x000fea000b800000 */
[----:B---3--:R3:W1:Y:S04]  /*10860*/  SHFL.IDX PT, R2, R3, 0x3, 0x181f ;  /* 0x00781f0003027f89 */ /* 0x00866800000e0000 */
[----:B--2---:R3:W2:Y:S02]  /*10870*/  SHFL.IDX PT, R0, R13, 0x3, 0x181f ;  /* 0x00781f000d007f89 */ /* 0x0046a400000e0000 */
.L_x_519:
[----:B------:R-:W-:-:S04]  /*10880*/  IADD3 R12, R12, 0x60, RZ ;  /* 0x000000600c0c7810 */ /* 0x000fc80007ffe0ff */
        /* <DEDUP_REMOVED lines=8> */
[----:B-1----:R-:W2:Y:S01]  /*10910*/  LDL R13, [R1+0xb4] ;  /* 0x0000b400010d7983 */ /* 0x002ea20000100800 */
[----:B-----5:R-:W-:-:S02]  /*10920*/  ISETP.GE.AND P3, PT, R6, c[0x0][0x3c8], PT ;  /* 0x0000f20006007a0c */ /* 0x020fc40003f66270 */
[----:B---3--:R-:W-:Y:S02]  /*10930*/  ISETP.GE.AND P2, PT, R4, c[0x0][0x3c8], PT ;  /* 0x0000f20004007a0c */ /* 0x008fe40003f46270 */
[----:B----4-:R-:W-:Y:S02]  /*10940*/  ISETP.GE.AND P1, PT, R15, c[0x0][0x3c8], PT ;  /* 0x0000f2000f007a0c */ /* 0x010fe40003f26270 */
[----:B--2---:R-:W-:-:S07]  /*10950*/  ISETP.GE.AND P0, PT, R3, c[0x0][0x3c8], PT ;  /* 0x0000f20003007a0c */ /* 0x004fce0003f06270 */
[-C--:B------:R-:W-:Y:S02]  /*10960*/  @!P3 LEA R10, P4, R6, R0.reuse, 0x1 ;  /* 0x00000000060ab211 */ /* 0x080fe400078808ff */
        /* <DEDUP_REMOVED lines=11> */
.L_x_493:
[----:B----4-:R-:W-:Y:S05]  /*10a20*/  BSYNC B1 ;  /* 0x0000000000017941 */ /* 0x010fea0003800000 */
.L_x_484:
[----:B--2---:R-:W2:Y:S02]  /*10a30*/  LDL R0, [R1+0xec] ;  /* 0x0000ec0001007983 */ /* 0x004ea40000100800 */
[----:B--2---:R-:W-:-:S13]  /*10a40*/  ISETP.NE.AND P0, PT, R0, RZ, PT ;  /* 0x000000ff0000720c */ /* 0x004fda0003f05270 */
[----:B------:R-:W-:Y:S01]  /*10a50*/  @P0 WARPSYNC 0xffffffff ;  /* 0xffffffff00000948 */ /* 0x000fe20003800000 */
[----:B------:R-:W-:Y:S06]  /*10a60*/  @P0 BAR.SYNC.DEFER_BLOCKING 0x5, 0x100 ;  /* 0x0144000000000b1d */ /* 0x000fec0000010000 */
[----:B------:R-:W2:Y:S04]  /*10a70*/  @P0 LDS R0, [0x18100] ;  /* 0x01810000ff000984 */ /* 0x000ea80000000800 */
[----:B--2---:R2:W-:Y:S04]  /*10a80*/  @P0 STL [R1+0xc0], R0 ;  /* 0x0000c00001000387 */ /* 0x0045e80000100800 */
[----:B------:R-:W-:Y:S06]  /*10a90*/  @P0 BAR.ARV 0x4, 0x100 ;  /* 0x0104000000000b1d */ /* 0x000fec0000002000 */
[----:B------:R-:W-:Y:S05]  /*10aa0*/  @P0 BRA `(.L_x_508) ;  /* 0x0000009000000947 */ /* 0x000fea0003800000 */
[----:B------:R-:W-:Y:S05]  /*10ab0*/  BRA.DIV ~URZ, `(.L_x_509) ;  /* 0x000005527f007947 */ /* 0x000fea000b800000 */
[----:B--2---:R2:W4:Y:S02]  /*10ac0*/  SHFL.IDX PT, R0, R81, RZ, 0x1f ;  /* 0x00001fff51007589 */ /* 0x00452400000e0000 */
.L_x_520:
[----:B-1----:R-:W1:Y:S01]  /*10ad0*/  S2R R2, SR_TID.X ;  /* 0x0000000000027919 */ /* 0x002e620000002100 */
[----:B------:R-:W-:Y:S03]  /*10ae0*/  WARPSYNC 0xffffffff ;  /* 0xffffffff00007948 */ /* 0x000fe60003800000 */
[----:B------:R-:W-:Y:S06]  /*10af0*/  BAR.SYNC.DEFER_BLOCKING 0x4, 0x100 ;  /* 0x0104000000007b1d */ /* 0x000fec0000010000 */
[----:B----4-:R4:W-:Y:S01]  /*10b00*/  STL [R1+0xc0], R0 ;  /* 0x0000c00001007387 */ /* 0x0109e20000100800 */
[----:B-1----:R-:W-:-:S13]  /*10b10*/  LOP3.LUT P0, RZ, R2, 0xff, RZ, 0xc0, !PT ;  /* 0x000000ff02ff7812 */ /* 0x002fda000780c0ff */
[----:B------:R4:W-:Y:S04]  /*10b20*/  @!P0 STS [0x18100], R81 ;  /* 0x01810051ff008388 */ /* 0x0009e80000000800 */
[----:B------:R-:W-:Y:S06]  /*10b30*/  BAR.ARV 0x5, 0x100 ;  /* 0x0144000000007b1d */ /* 0x000fec0000002000 */
.L_x_508:
[----:B--2-4-:R-:W2:Y:S02]  /*10b40*/  LDL R0, [R1+0xc0] ;  /* 0x0000c00001007983 */ /* 0x014ea40000100800 */
[----:B--2---:R-:W-:-:S13]  /*10b50*/  ISETP.GE.AND P0, PT, R0, c[0x0][0x538], PT ;  /* 0x00014e0000007a0c */ /* 0x004fda0003f06270 */
[----:B-1-3-5:R-:W-:Y:S01]  /*10b60*/  @P0 CALL.REL.NOINC `(.L_x_510) ;  /* 0x0000001000000944 */ /* 0x02afe20003c00000 */
[----:B------:R-:W-:Y:S05]  /*10b70*/  BRA `(.L_x_511) ;  /* 0xffff007000007947 */ /* 0x000fea000383ffff */
.L_x_510:
[----:B------:R-:W-:Y:S05]  /*10b80*/  EXIT ;  /* 0x000000000000794d */ /* 0x000fea0003800000 */
.L_x_480:
[----:B------:R1:W5:Y:S01]  /*10b90*/  LDL R0, [R1+0x7c] ;  /* 0x00007c0001007983 */ /* 0x0003620000100800 */
[----:B------:R-:W-:Y:S02]  /*10ba0*/  MOV R3, 0x2 ;  /* 0x0000000200037802 */ /* 0x000fe40000000f00 */
[----:B------:R-:W-:Y:S02]  /*10bb0*/  MOV R2, 0x10bd0 ;  /* 0x00010bd000027802 */ /* 0x000fe40000000f00 */
[----:B-1---5:R-:W-:Y:S05]  /*10bc0*/  CALL.REL.NOINC `($__internal_0_$__cuda_sm70_shflsync_bfly_p) ;  /* 0x000004a000007944 */ /* 0x022fea0003c00000 */
[----:B------:R-:W-:Y:S01]  /*10bd0*/  MOV R4, R5 ;  /* 0x0000000500047202 */ /* 0x000fe20000000f00 */
[----:B------:R-:W-:Y:S05]  /*10be0*/  BRA `(.L_x_512) ;  /* 0xffffd0a000007947 */ /* 0x000fea000383ffff */
.L_x_481:
[----:B------:R-:W-:Y:S01]  /*10bf0*/  IMAD.MOV.U32 R0, RZ, RZ, R4 ;  /* 0x000000ffff007224 */ /* 0x000fe200078e0004 */
[----:B------:R-:W-:Y:S02]  /*10c00*/  MOV R3, 0x1 ;  /* 0x0000000100037802 */ /* 0x000fe40000000f00 */
[----:B------:R-:W-:Y:S02]  /*10c10*/  MOV R2, 0x10c30 ;  /* 0x00010c3000027802 */ /* 0x000fe40000000f00 */
[----:B-----5:R-:W-:Y:S05]  /*10c20*/  CALL.REL.NOINC `($__internal_0_$__cuda_sm70_shflsync_bfly_p) ;  /* 0x0000044000007944 */ /* 0x020fea0003c00000 */
[----:B------:R1:W5:Y:S01]  /*10c30*/  LDL R0, [R1+0x80] ;  /* 0x0000800001007983 */ /* 0x0003620000100800 */
[----:B------:R-:W-:Y:S01]  /*10c40*/  FADD.FTZ R4, R4, R5 ;  /* 0x0000000504047221 */ /* 0x000fe20000010000 */
[----:B------:R-:W-:Y:S02]  /*10c50*/  MOV R3, 0x2 ;  /* 0x0000000200037802 */ /* 0x000fe40000000f00 */
[----:B------:R-:W-:-:S02]  /*10c60*/  MOV R2, 0x10c80 ;  /* 0x00010c8000027802 */ /* 0x000fc40000000f00 */
[----:B-1---5:R-:W-:Y:S05]  /*10c70*/  CALL.REL.NOINC `($__internal_0_$__cuda_sm70_shflsync_bfly_p) ;  /* 0x000003f000007944 */ /* 0x022fea0003c00000 */
[----:B------:R-:W2:Y:S01]  /*10c80*/  LDL.LU R0, [R1+0x80] ;  /* 0x0000800001007983 */ /* 0x000ea20000300800 */
[----:B------:R-:W-:-:S02]  /*10c90*/  MOV R3, 0x1 ;  /* 0x0000000100037802 */ /* 0x000fc40000000f00 */
[----:B------:R-:W-:Y:S01]  /*10ca0*/  MOV R2, 0x10cd0 ;  /* 0x00010cd000027802 */ /* 0x000fe20000000f00 */
[----:B--2---:R-:W-:Y:S02]  /*10cb0*/  FADD.FTZ R0, R0, R5 ;  /* 0x0000000500007221 */ /* 0x004fe40000010000 */
[----:B------:R-:W-:Y:S05]  /*10cc0*/  CALL.REL.NOINC `($__internal_0_$__cuda_sm70_shflsync_bfly_p) ;  /* 0x000003a000007944 */ /* 0x000fea0003c00000 */
[----:B------:R-:W-:Y:S01]  /*10cd0*/  MOV R3, R5 ;  /* 0x0000000500037202 */ /* 0x000fe20000000f00 */
[----:B------:R-:W-:Y:S05]  /*10ce0*/  BRA `(.L_x_513) ;  /* 0xffffd03000007947 */ /* 0x000fea000383ffff */
.L_x_496:
[----:B------:R-:W-:Y:S01]  /*10cf0*/  IMAD.MOV.U32 R5, RZ, RZ, R3 ;  /* 0x000000ffff057224 */ /* 0x000fe200078e0003 */
[----:B------:R-:W-:Y:S01]  /*10d00*/  MOV R4, RZ ;  /* 0x000000ff00047202 */ /* 0x000fe20000000f00 */
[----:B------:R-:W-:Y:S01]  /*10d10*/  IMAD.MOV.U32 R0, RZ, RZ, 0x181f ;  /* 0x0000181fff007424 */ /* 0x000fe200078e00ff */
[----:B------:R-:W-:Y:S02]  /*10d20*/  MOV R6, 0x10d40 ;  /* 0x00010d4000067802 */ /* 0x000fe40000000f00 */
[----:B--2---:R-:W-:Y:S05]  /*10d30*/  CALL.REL.NOINC `($__internal_1_$__cuda_sm70_shflsync_idx_p) ;  /* 0x0000037000007944 */ /* 0x004fea0003c00000 */
[----:B------:R-:W-:Y:S01]  /*10d40*/  MOV R2, R0 ;  /* 0x0000000000027202 */ /* 0x000fe20000000f00 */
[----:B------:R-:W-:Y:S05]  /*10d50*/  BRA `(.L_x_514) ;  /* 0xfffff51000007947 */ /* 0x000fea000383ffff */
.L_x_497:
[----:B------:R-:W-:Y:S01]  /*10d60*/  IMAD.MOV.U32 R5, RZ, RZ, R13 ;  /* 0x000000ffff057224 */ /* 0x000fe200078e000d */
[----:B------:R-:W-:Y:S01]  /*10d70*/  MOV R4, RZ ;  /* 0x000000ff00047202 */ /* 0x000fe20000000f00 */
[----:B------:R-:W-:Y:S01]  /*10d80*/  IMAD.MOV.U32 R0, RZ, RZ, 0x181f ;  /* 0x0000181fff007424 */ /* 0x000fe200078e00ff */
[----:B------:R-:W-:Y:S02]  /*10d90*/  MOV R6, 0x10db0 ;  /* 0x00010db000067802 */ /* 0x000fe40000000f00 */
[----:B-123--:R-:W-:Y:S05]  /*10da0*/  CALL.REL.NOINC `($__internal_1_$__cuda_sm70_shflsync_idx_p) ;  /* 0x0000030000007944 */ /* 0x00efea0003c00000 */
[----:B------:R-:W-:Y:S05]  /*10db0*/  BRA `(.L_x_515) ;  /* 0xfffff4d000007947 */ /* 0x000fea000383ffff */
.L_x_500:
[----:B-1----:R-:W-:Y:S01]  /*10dc0*/  IMAD.MOV.U32 R5, RZ, RZ, R3 ;  /* 0x000000ffff057224 */ /* 0x002fe200078e0003 */
[----:B------:R-:W-:Y:S01]  /*10dd0*/  MOV R4, 0x1 ;  /* 0x0000000100047802 */ /* 0x000fe20000000f00 */
[----:B------:R-:W-:Y:S01]  /*10de0*/  IMAD.MOV.U32 R0, RZ, RZ, 0x181f ;  /* 0x0000181fff007424 */ /* 0x000fe200078e00ff */
[----:B------:R-:W-:-:S02]  /*10df0*/  MOV R6, 0x10e10 ;  /* 0x00010e1000067802 */ /* 0x000fc40000000f00 */
[----:B--234-:R-:W-:Y:S05]  /*10e00*/  CALL.REL.NOINC `($__internal_1_$__cuda_sm70_shflsync_idx_p) ;  /* 0x000002a000007944 */ /* 0x01cfea0003c00000 */
[----:B------:R-:W-:Y:S01]  /*10e10*/  IMAD.MOV.U32 R2, RZ, RZ, R0 ;  /* 0x000000ffff027224 */ /* 0x000fe200078e0000 */
[----:B------:R-:W-:Y:S01]  /*10e20*/  MOV R4, 0x1 ;  /* 0x0000000100047802 */ /* 0x000fe20000000f00 */
[----:B------:R-:W-:Y:S01]  /*10e30*/  IMAD.MOV.U32 R5, RZ, RZ, R13 ;  /* 0x000000ffff057224 */ /* 0x000fe200078e000d */
[----:B------:R-:W-:-:S02]  /*10e40*/  MOV R0, 0x181f ;  /* 0x0000181f00007802 */ /* 0x000fc40000000f00 */
[----:B------:R-:W-:Y:S02]  /*10e50*/  MOV R6, 0x10e70 ;  /* 0x00010e7000067802 */ /* 0x000fe40000000f00 */
[----:B------:R-:W-:Y:S05]  /*10e60*/  CALL.REL.NOINC `($__internal_1_$__cuda_sm70_shflsync_idx_p) ;  /* 0x0000024000007944 */ /* 0x000fea0003c00000 */
[----:B------:R-:W-:Y:S05]  /*10e70*/  BRA `(.L_x_516) ;  /* 0xfffff61000007947 */ /* 0x000fea000383ffff */
.L_x_503:
[----:B-1----:R-:W-:Y:S01]  /*10e80*/  IMAD.MOV.U32 R5, RZ, RZ, R3 ;  /* 0x000000ffff057224 */ /* 0x002fe200078e0003 */
[----:B------:R-:W-:Y:S01]  /*10e90*/  MOV R4, 0x2 ;  /* 0x0000000200047802 */ /* 0x000fe20000000f00 */
[----:B------:R-:W-:Y:S01]  /*10ea0*/  IMAD.MOV.U32 R0, RZ, RZ, 0x181f ;  /* 0x0000181fff007424 */ /* 0x000fe200078e00ff */
[----:B------:R-:W-:Y:S02]  /*10eb0*/  MOV R6, 0x10ed0 ;  /* 0x00010ed000067802 */ /* 0x000fe40000000f00 */
[----:B--234-:R-:W-:Y:S05]  /*10ec0*/  CALL.REL.NOINC `($__internal_1_$__cuda_sm70_shflsync_idx_p) ;  /* 0x000001e000007944 */ /* 0x01cfea0003c00000 */
[----:B------:R-:W-:Y:S01]  /*10ed0*/  MOV R2, R0 ;  /* 0x0000000000027202 */ /* 0x000fe20000000f00 */
[----:B------:R-:W-:Y:S05]  /*10ee0*/  BRA `(.L_x_517) ;  /* 0xfffff78000007947 */ /* 0x000fea000383ffff */
.L_x_504:
[----:B-1----:R-:W-:Y:S01]  /*10ef0*/  IMAD.MOV.U32 R5, RZ, RZ, R13 ;  /* 0x000000ffff057224 */ /* 0x002fe200078e000d */
[----:B------:R-:W-:Y:S01]  /*10f00*/  MOV R4, 0x2 ;  /* 0x0000000200047802 */ /* 0x000fe20000000f00 */
[----:B------:R-:W-:Y:S01]  /*10f10*/  IMAD.MOV.U32 R0, RZ, RZ, 0x181f ;  /* 0x0000181fff007424 */ /* 0x000fe200078e00ff */
[----:B------:R-:W-:Y:S02]  /*10f20*/  MOV R6, 0x10f40 ;  /* 0x00010f4000067802 */ /* 0x000fe40000000f00 */
[----:B--234-:R-:W-:Y:S05]  /*10f30*/  CALL.REL.NOINC `($__internal_1_$__cuda_sm70_shflsync_idx_p) ;  /* 0x0000017000007944 */ /* 0x01cfea0003c00000 */
[----:B------:R-:W-:Y:S05]  /*10f40*/  BRA `(.L_x_518) ;  /* 0xfffff74000007947 */ /* 0x000fea000383ffff */
.L_x_507:
[----:B--2---:R-:W-:Y:S01]  /*10f50*/  IMAD.MOV.U32 R5, RZ, RZ, R3 ;  /* 0x000000ffff057224 */ /* 0x004fe200078e0003 */
[----:B------:R-:W-:Y:S01]  /*10f60*/  MOV R4, 0x3 ;  /* 0x0000000300047802 */ /* 0x000fe20000000f00 */
[----:B------:R-:W-:Y:S01]  /*10f70*/  IMAD.MOV.U32 R0, RZ, RZ, 0x181f ;  /* 0x0000181fff007424 */ /* 0x000fe200078e00ff */
[----:B------:R-:W-:-:S02]  /*10f80*/  MOV R6, 0x10fa0 ;  /* 0x00010fa000067802 */ /* 0x000fc40000000f00 */
[----:B-1-34-:R-:W-:Y:S05]  /*10f90*/  CALL.REL.NOINC `($__internal_1_$__cuda_sm70_shflsync_idx_p) ;  /* 0x0000011000007944 */ /* 0x01afea0003c00000 */
[----:B------:R-:W-:Y:S01]  /*10fa0*/  IMAD.MOV.U32 R2, RZ, RZ, R0 ;  /* 0x000000ffff027224 */ /* 0x000fe200078e0000 */
[----:B------:R-:W-:Y:S01]  /*10fb0*/  MOV R4, 0x3 ;  /* 0x0000000300047802 */ /* 0x000fe20000000f00 */
[----:B------:R-:W-:Y:S01]  /*10fc0*/  IMAD.MOV.U32 R5, RZ, RZ, R13 ;  /* 0x000000ffff057224 */ /* 0x000fe200078e000d */
[----:B------:R-:W-:-:S02]  /*10fd0*/  MOV R0, 0x181f ;  /* 0x0000181f00007802 */ /* 0x000fc40000000f00 */
[----:B------:R-:W-:Y:S02]  /*10fe0*/  MOV R6, 0x11000 ;  /* 0x0001100000067802 */ /* 0x000fe40000000f00 */
[----:B------:R-:W-:Y:S05]  /*10ff0*/  CALL.REL.NOINC `($__internal_1_$__cuda_sm70_shflsync_idx_p) ;  /* 0x000000b000007944 */ /* 0x000fea0003c00000 */
[----:B------:R-:W-:Y:S05]  /*11000*/  BRA `(.L_x_519) ;  /* 0xfffff87000007947 */ /* 0x000fea000383ffff */
.L_x_509:
[----:B-1----:R-:W-:Y:S01]  /*11010*/  IMAD.MOV.U32 R5, RZ, RZ, R81 ;  /* 0x000000ffff057224 */ /* 0x002fe200078e0051 */
[----:B------:R-:W-:Y:S01]  /*11020*/  MOV R4, RZ ;  /* 0x000000ff00047202 */ /* 0x000fe20000000f00 */
[----:B--2---:R-:W-:Y:S01]  /*11030*/  IMAD.MOV.U32 R0, RZ, RZ, 0x1f ;  /* 0x0000001fff007424 */ /* 0x004fe200078e00ff */
[----:B------:R-:W-:Y:S02]  /*11040*/  MOV R6, 0x11060 ;  /* 0x0001106000067802 */ /* 0x000fe40000000f00 */
[----:B---3-5:R-:W-:Y:S05]  /*11050*/  CALL.REL.NOINC `($__internal_1_$__cuda_sm70_shflsync_idx_p) ;  /* 0x0000005000007944 */ /* 0x028fea0003c00000 */
[----:B------:R-:W-:Y:S05]  /*11060*/  BRA `(.L_x_520) ;  /* 0xfffffa6000007947 */ /* 0x000fea000383ffff */
        .weak           $__internal_0_$__cuda_sm70_shflsync_bfly_p
        .type           $__internal_0_$__cuda_sm70_shflsync_bfly_p,@function
        .size           $__internal_0_$__cuda_sm70_shflsync_bfly_p,($__internal_1_$__cuda_sm70_shflsync_idx_p - $__internal_0_$__cuda_sm70_shflsync_bfly_p)
$__internal_0_$__cuda_sm70_shflsync_bfly_p:
[----:B------:R-:W-:Y:S04]  /*11070*/  WARPSYNC R6 ;  /* 0x0000000600007348 */ /* 0x000fe80003800000 */
[----:B------:R1:W2:Y:S02]  /*11080*/  SHFL.BFLY PT, R5, R0, R3, R7 ;  /* 0x0c00000300057389 */ /* 0x0002a400000e0007 */
[----:B-1----:R-:W-:-:S04]  /*11090*/  MOV R3, 0x0 ;  /* 0x0000000000037802 */ /* 0x002fc80000000f00 */
[----:B--2---:R-:W-:Y:S05]  /*110a0*/  RET.REL.NODEC R2 `(_ZN7cutlass13device_kernelIN5flash19enable_sm80_to_sm89INS1_16FlashAttnFwdSm80INS1_25CollectiveMainloopFwdSm80ILi8ELi1ELb1EN4cute5tupleIJNS5_1CILi128EEENS7_ILi64EEENS7_ILi256EEEEEELi256ENS_6half_tEfNS_4arch4Sm80ELb1ELb0ELb1ELb0ELb0ELb0ELb1ELb0EEENS1_21CollectiveEpilogueFwdINS6_IJS8_SA_S9_EEENS6_IJNS7_ILi1EEESI_SI_EEESC_SE_Li256ELb0ELb1ELb0ELb0EEENS1_30DynamicPersistentTileSchedulerILi256ELi256ELb0ELb1ELb0EEEEEEEEEvNT_6ParamsE) ;  /* 0xfffeef5002007950 */ /* 0x004fea0003c3ffff */
        .weak           $__internal_1_$__cuda_sm70_shflsync_idx_p
        .type           $__internal_1_$__cuda_sm70_shflsync_idx_p,@function
        .size           $__internal_1_$__cuda_sm70_shflsync_idx_p,(.L_x_1534 - $__internal_1_$__cuda_sm70_shflsync_idx_p)
$__internal_1_$__cuda_sm70_shflsync_idx_p:
[----:B------:R-:W-:Y:S04]  /*110b0*/  WARPSYNC R83 ;  /* 0x0000005300007348 */ /* 0x000fe80003800000 */
[----:B------:R1:W2:Y:S02]  /*110c0*/  SHFL.IDX PT, R0, R5, R4, R0 ;  /* 0x0000000405007389 */ /* 0x0002a400000e0000 */
[----:B-1----:R-:W-:Y:S02]  /*110d0*/  MOV R4, R6 ;  /* 0x0000000600047202 */ /* 0x002fe40000000f00 */
[----:B------:R-:W-:-:S04]  /*110e0*/  MOV R5, 0x0 ;  /* 0x0000000000057802 */ /* 0x000fc80000000f00 */
[----:B--2---:R-:W-:Y:S05]  /*110f0*/  RET.REL.NODEC R4 `(_ZN7cutlass13device_kernelIN5flash19enable_sm80_to_sm89INS1_16FlashAttnFwdSm80INS1_25CollectiveMainloopFwdSm80ILi8ELi1ELb1EN4cute5tupleIJNS5_1CILi128EEENS7_ILi64EEENS7_ILi256EEEEEELi256ENS_6half_tEfNS_4arch4Sm80ELb1ELb0ELb1ELb0ELb0ELb0ELb1ELb0EEENS1_21CollectiveEpilogueFwdINS6_IJS8_SA_S9_EEENS6_IJNS7_ILi1EEESI_SI_EEESC_SE_Li256ELb0ELb1ELb0ELb0EEENS1_30DynamicPersistentTileSchedulerILi256ELi256ELb0ELb1ELb0EEEEEEEEEvNT_6ParamsE) ;  /* 0xfffeef0004007950 */ /* 0x004fea0003c3ffff */
.L_x_521:
        /* <DEDUP_REMOVED lines=16> */
.L_x_1534:


//--------------------- .text._ZN7cutlass13device_kernelIN5flash19enable_sm80_to_sm89INS1_16FlashAttnFwdSm80INS1_25CollectiveMainloopFwdSm80ILi8ELi1ELb1EN4cute5tupleIJNS5_1CILi128EEENS7_ILi64EEENS7_ILi256EEEEEELi256ENS_6half_tEfNS_4arch4Sm80ELb1ELb0ELb1ELb1ELb0ELb0ELb1ELb0EEENS1_21CollectiveEpilogueFwdINS6_IJS8_SA_S9_EEENS6_IJNS7_ILi1EEESI_SI_EEESC_SE_Li256ELb1ELb1ELb0ELb0EEENS1_19SingleTileSchedulerILb1ELb0ELb1ELi128EEEEEEEEEvNT_6ParamsE --------------------------
	.section	.text._ZN7cutlass13device_kernelIN5flash19enable_sm80_to_sm89INS1_16FlashAttnFwdSm80INS1_25CollectiveMainloopFwdSm80ILi8ELi1ELb1EN4cute5tupleIJNS5_1CILi128EEENS7_ILi64EEENS7_ILi256EEEEEELi256ENS_6half_tEfNS_4arch4Sm80ELb1ELb0ELb1ELb1ELb0ELb0ELb1ELb0EEENS1_21CollectiveEpilogueFwdINS6_IJS8_SA_S9_EEENS6_IJNS7_ILi1EEESI_SI_EEESC_SE_Li256ELb1ELb1ELb0ELb0EEENS1_19SingleTileSchedulerILb1ELb0ELb1ELi128EEEEEEEEEvNT_6ParamsE,"ax",@progbits
	.sectioninfo	@"SHI_REGISTERS=255"
	.align	128
.text._ZN7cutlass13device_kernelIN5flash19enable_sm80_to_sm89INS1_16FlashAttnFwdSm80INS1_25CollectiveMainloopFwdSm80ILi8ELi1ELb1EN4cute5tupleIJNS5_1CILi128EEENS7_ILi64EEENS7_ILi256EEEEEELi256ENS_6half_tEfNS_4arch4Sm80ELb1ELb0ELb1ELb1ELb0ELb0ELb1ELb0EEENS1_21CollectiveEpilogueFwdINS6_IJS8_SA_S9_EEENS6_IJNS7_ILi1EEESI_SI_EEESC_SE_Li256ELb1ELb1ELb0ELb0EEENS1_19SingleTileSchedulerILb1ELb0ELb1ELi128EEEEEEEEEvNT_6ParamsE:
        .type           _ZN7cutlass13device_kernelIN5flash19enable_sm80_to_sm89INS1_16FlashAttnFwdSm80INS1_25CollectiveMainloopFwdSm80ILi8ELi1ELb1EN4cute5tupleIJNS5_1CILi128EEENS7_ILi64EEENS7_ILi256EEEEEELi256ENS_6half_tEfNS_4arch4Sm80ELb1ELb0ELb1ELb1ELb0ELb0ELb1ELb0EEENS1_21CollectiveEpilogueFwdINS6_IJS8_SA_S9_EEENS6_IJNS7_ILi1EEESI_SI_EEESC_SE_Li256ELb1ELb1ELb0ELb0EEENS1_19SingleTileSchedulerILb1ELb0ELb1ELi128EEEEEEEEEvNT_6ParamsE,@function
        .size           _ZN7cutlass13device_kernelIN5flash19enable_sm80_to_sm89INS1_16FlashAttnFwdSm80INS1_25CollectiveMainloopFwdSm80ILi8ELi1ELb1EN4cute5tupleIJNS5_1CILi128EEENS7_ILi64EEENS7_ILi256EEEEEELi256ENS_6half_tEfNS_4arch4Sm80ELb1ELb0ELb1ELb1ELb0ELb0ELb1ELb0EEENS1_21CollectiveEpilogueFwdINS6_IJS8_SA_S9_EEENS6_IJNS7_ILi1EEESI_SI_EEESC_SE_Li256ELb1ELb1ELb0ELb0EEENS1_19SingleTileSchedulerILb1ELb0ELb1ELi128EEEEEEEEEvNT_6ParamsE,(.L_x_1537 - _ZN7cutlass13device_kernelIN5flash19enable_sm80_to_sm89INS1_16FlashAttnFwdSm80INS1_25CollectiveMainloopFwdSm80ILi8ELi1ELb1EN4cute5tupleIJNS5_1CILi128EEENS7_ILi64EEENS7_ILi256EEEEEELi256ENS_6half_tEfNS_4arch4Sm80ELb1ELb0ELb1ELb1ELb0ELb0ELb1ELb0EEENS1_21CollectiveEpilogueFwdINS6_IJS8_SA_S9_EEENS6_IJNS7_ILi1EEESI_SI_EEESC_SE_Li256ELb1ELb1ELb0ELb0EEENS1_19SingleTileSchedulerILb1ELb0ELb1ELi128EEEEEEEEEvNT_6ParamsE)
        .other          _ZN7cutlass13device_kernelIN5flash19enable_sm80_to_sm89INS1_16FlashAttnFwdSm80INS1_25CollectiveMainloopFwdSm80ILi8ELi1ELb1EN4cute5tupleIJNS5_1CILi128EEENS7_ILi64EEENS7_ILi256EEEEEELi256ENS_6half_tEfNS_4arch4Sm80ELb1ELb0ELb1ELb1ELb0ELb0ELb1ELb0EEENS1_21CollectiveEpilogueFwdINS6_IJS8_SA_S9_EEENS6_IJNS7_ILi1EEESI_SI_EEESC_SE_Li256ELb1ELb1ELb0ELb0EEENS1_19SingleTileSchedulerILb1ELb0ELb1ELi128EEEEEEEEEvNT_6ParamsE,@"STO_CUDA_ENTRY STV_DEFAULT"
_ZN7cutlass13device_kernelIN5flash19enable_sm80_to_sm89INS1_16FlashAttnFwdSm80INS1_25CollectiveMainloopFwdSm80ILi8ELi1ELb1EN4cute5tupleIJNS5_1CILi128EEENS7_ILi64EEENS7_ILi256EEEEEELi256ENS_6half_tEfNS_4arch4Sm80ELb1ELb0ELb1ELb1ELb0ELb0ELb1ELb0EEENS1_21CollectiveEpilogueFwdINS6_IJS8_SA_S9_EEENS6_IJNS7_ILi1EEESI_SI_EEESC_SE_Li256ELb1ELb1ELb0ELb0EEENS1_19SingleTileSchedulerILb1ELb0ELb1ELi128EEEEEEEEEvNT_6ParamsE:
[----:B------:R-:W-:Y:S02]  /*0000*/  MOV R1, c[0x0][0x28] ;  /* 0x00000a0000017a02 */ /* 0x000fe40000000f00 */
[----:B------:R-:W1:Y:S01]  /*0010*/  S2R R101, SR_TID.X ;  /* 0x0000000000657919 */ /* 0x000e620000002100 */
[----:B------:R-:W-:Y:S01]  /*0020*/  IMAD.MOV.U32 R23, RZ, RZ, 0x4 ;  /* 0x00000004ff177424 */ /* 0x000fe200078e00ff */
[----:B------:R-:W2:Y:S01]  /*0030*/  S2UR UR6, SR_CTAID.X ;  /* 0x00000000000679c3 */ /* 0x000ea20000002500 */
[----:B------:R-:W-:Y:S01]  /*0040*/  ULDC.64 UR22, c[0x0][0x118] ;  /* 0x0000460000167ab9 */ /* 0x000fe20000000a00 */
[----:B------:R-:W3:Y:S01]  /*0050*/  S2R R5, SR_CTAID.Z ;  /* 0x0000000000057919 */ /* 0x000ee20000002700 */
[----:B------:R-:W-:Y:S02]  /*0060*/  IADD3 R1, R1, -0x130, RZ ;  /* 0xfffffed001017810 */ /* 0x000fe40007ffe0ff */
[----:B-1----:R-:W-:Y:S01]  /*0070*/  SHF.R.U32.HI R0, RZ, 0x5, R101 ;  /* 0x00000005ff007819 */ /* 0x002fe20000011665 */
[----:B---3--:R-:W-:-:S05]  /*0080*/  IMAD.WIDE R2, R5, R23, c[0x0][0x568] ;  /* 0x00015a0005027625 */ /* 0x008fca00078e0217 */
[----:B------:R-:W1:Y:S02]  /*0090*/  SHFL.IDX PT, R0, R0, RZ, 0x1f ;  /* 0x00001fff00007589 */ /* 0x000e6400000e0000 */
[----:B-1----:R-:W-:-:S13]  /*00a0*/  ISETP.NE.AND P0, PT, R0, RZ, PT ;  /* 0x000000ff0000720c */ /* 0x002fda0003f05270 */
[----:B--2---:R-:W-:Y:S05]  /*00b0*/  @!P0 BRA `(.L_x_522) ;  /* 0x0000014000008947 */ /* 0x004fea0003800000 */
[----:B------:R-:W-:-:S04]  /*00c0*/  ISETP.NE.U32.AND P0, PT, RZ, c[0x0][0x568], PT ;  /* 0x00015a00ff007a0c */ /* 0x000fc80003f05070 */
[----:B------:R-:W-:-:S13]  /*00d0*/  ISETP.NE.AND.EX P0, PT, RZ, c[0x0][0x56c], PT, P0 ;  /* 0x00015b00ff007a0c */ /* 0x000fda0003f05300 */
[----:B------:R-:W-:Y:S05]  /*00e0*/  @!P0 BRA `(.L_x_523) ;  /* 0x0000002000008947 */ /* 0x000fea0003800000 */
[----:B------:R1:W5:Y:S01]  /*00f0*/  LDG.E R0, [R2.64] ;  /* 0x0000001602007981 */ /* 0x000362000c1e1900 */
[----:B------:R-:W-:Y:S05]  /*0100*/  BRA `(.L_x_524) ;  /* 0x0000009000007947 */ /* 0x000fea0003800000 */
.L_x_523:
        /* <DEDUP_REMOVED lines=8> */
.L_x_525:
[----:B------:R-:W-:-:S04]  /*0190*/  MOV R0, c[0x0][0x54c] ;  /* 0x0001530000007a02 */ /* 0x000fc80000000f00 */
.L_x_524:
[----:B------:R-:W-:Y:S01]  /*01a0*/  USHF.L.U32 UR6, UR6, 0x7, URZ ;  /* 0x0000000706067899 */ /* 0x000fe2000800063f */
[----:B-----5:R-:W-:-:S05]  /*01b0*/  IMAD R0, R0, c[0x0][0x548], RZ ;  /* 0x0001520000007a24 */ /* 0x020fca00078e02ff */
[----:B------:R-:W-:-:S04]  /*01c0*/  ISETP.LE.AND P0, PT, R0, UR6, PT ;  /* 0x0000000600007c0c */ /* 0x000fc8000bf03270 */
[----:B------:R-:W-:-:S05]  /*01d0*/  SEL R0, R5, 0xffffffff, !P0 ;  /* 0xffffffff05007807 */ /* 0x000fca0004000000 */
[----:B------:R2:W-:Y:S01]  /*01e0*/  STL [R1+0xe4], R0 ;  /* 0x0000e40001007387 */ /* 0x0005e20000100800 */
[----:B------:R-:W-:Y:S05]  /*01f0*/  BRA `(.L_x_526) ;  /* 0x0000013000007947 */ /* 0x000fea0003800000 */
.L_x_522:
[----:B------:R-:W-:-:S04]  /*0200*/  ISETP.NE.U32.AND P0, PT, RZ, c[0x0][0x568], PT ;  /* 0x00015a00ff007a0c */ /* 0x000fc80003f05070 */
[----:B------:R-:W-:-:S13]  /*0210*/  ISETP.NE.AND.EX P0, PT, RZ, c[0x0][0x56c], PT, P0 ;  /* 0x00015b00ff007a0c */ /* 0x000fda0003f05300 */
[----:B------:R-:W-:Y:S05]  /*0220*/  @!P0 BRA `(.L_x_527) ;  /* 0x0000002000008947 */ /* 0x000fea0003800000 */
[----:B------:R1:W5:Y:S01]  /*0230*/  LDG.E R0, [R2.64] ;  /* 0x0000001602007981 */ /* 0x000362000c1e1900 */
[----:B------:R-:W-:Y:S05]  /*0240*/  BRA `(.L_x_528) ;  /* 0x0000009000007947 */ /* 0x000fea0003800000 */
.L_x_527:
        /* <DEDUP_REMOVED lines=8> */
.L_x_529:
[----:B------:R-:W-:-:S04]  /*02d0*/  MOV R0, c[0x0][0x54c] ;  /* 0x0001530000007a02 */ /* 0x000fc80000000f00 */
.L_x_528:
[----:B------:R-:W-:Y:S01]  /*02e0*/  USHF.L.U32 UR6, UR6, 0x7, URZ ;  /* 0x0000000706067899 */ /* 0x000fe2000800063f */
[----:B-----5:R-:W-:-:S05]  /*02f0*/  IMAD R0, R0, c[0x0][0x548], RZ ;  /* 0x0001520000007a24 */ /* 0x020fca00078e02ff */
[----:B------:R-:W-:-:S04]  /*0300*/  ISETP.LE.AND P0, PT, R0, UR6, PT ;  /* 0x0000000600007c0c */ /* 0x000fc8000bf03270 */
[----:B------:R-:W-:-:S05]  /*0310*/  SEL R0, R5, 0xffffffff, !P0 ;  /* 0xffffffff05007807 */ /* 0x000fca0004000000 */
[----:B------:R2:W-:Y:S04]  /*0320*/  STL [R1+0xe4], R0 ;  /* 0x0000e40001007387 */ /* 0x0005e80000100800 */
.L_x_526:
[----:B------:R-:W3:Y:S02]  /*0330*/  LDL R40, [R1+0xe4] ;  /* 0x0000e40001287983 */ /* 0x000ee40000100800 */
[----:B---3--:R-:W-:-:S13]  /*0340*/  ISETP.GE.AND P0, PT, R40, RZ, PT ;  /* 0x000000ff2800720c */ /* 0x008fda0003f06270 */
[----:B------:R-:W-:Y:S05]  /*0350*/  @!P0 EXIT ;  /* 0x000000000000894d */ /* 0x000fea0003800000 */
[----:B------:R-:W-:Y:S02]  /*0360*/  ISETP.NE.U32.AND P1, PT, RZ, c[0x0][0x370], PT ;  /* 0x0000dc00ff007a0c */ /* 0x000fe40003f25070 */
[----:B------:R-:W-:Y:S02]  /*0370*/  ISETP.NE.U32.AND P0, PT, RZ, c[0x0][0x360], PT ;  /* 0x0000d800ff007a0c */ /* 0x000fe40003f05070 */
[----:B------:R-:W-:Y:S02]  /*0380*/  ISETP.NE.AND.EX P1, PT, RZ, c[0x0][0x374], PT, P1 ;  /* 0x0000dd00ff007a0c */ /* 0x000fe40003f25310 */
[----:B------:R-:W-:Y:S02]  /*0390*/  ISETP.NE.AND.EX P0, PT, RZ, c[0x0][0x364], PT, P0 ;  /* 0x0000d900ff007a0c */ /* 0x000fe40003f05300 */
[----:B------:R-:W-:Y:S02]  /*03a0*/  ISETP.NE.U32.AND P4, PT, RZ, c[0x0][0x348], PT ;  /* 0x0000d200ff007a0c */ /* 0x000fe40003f85070 */
[----:B------:R-:W-:-:S02]  /*03b0*/  ISETP.NE.U32.AND P3, PT, RZ, c[0x0][0x350], PT ;  /* 0x0000d400ff007a0c */ /* 0x000fc40003f65070 */
[----:B------:R-:W-:Y:S02]  /*03c0*/  ISETP.NE.AND.EX P4, PT, RZ, c[0x0][0x34c], PT, P4 ;  /* 0x0000d300ff007a0c */ /* 0x000fe40003f85340 */
[----:B------:R-:W-:-:S03]  /*03d0*/  ISETP.NE.AND.EX P3, PT, RZ, c[0x0][0x354], PT, P3 ;  /* 0x0000d500ff007a0c */ /* 0x000fc60003f65330 */
[----:B------:R-:W-:-:S04]  /*03e0*/  @P1 IMAD.WIDE R4, R40, R23, c[0x0][0x370] ;  /* 0x0000dc0028041625 */ /* 0x000fc800078e0217 */
[----:B-1----:R-:W-:Y:S01]  /*03f0*/  @P0 IMAD.WIDE R2, R40, R23, c[0x0][0x360] ;  /* 0x0000d80028020625 */ /* 0x002fe200078e0217 */
[----:B------:R1:W3:Y:S01]  /*0400*/  @P1 LDG.E R8, [R4.64] ;  /* 0x0000001604081981 */ /* 0x0002e2000c1e1900 */
[----:B------:R-:W-:-:S03]  /*0410*/  CS2R R6, SRZ ;  /* 0x0000000000067805 */ /* 0x000fc6000001ff00 */
[----:B--2---:R2:W4:Y:S01]  /*0420*/  @P0 LDG.E R0, [R2.64] ;  /* 0x0000001602000981 */ /* 0x004522000c1e1900 */
[----:B-1----:R-:W-:-:S04]  /*0430*/  IMAD.WIDE R4, R40, R23, c[0x0][0x348] ;  /* 0x0000d20028047625 */ /* 0x002fc800078e0217 */
[----:B--2---:R-:W-:Y:S01]  /*0440*/  IMAD.WIDE R2, R40, R23, c[0x0][0x350] ;  /* 0x0000d40028027625 */ /* 0x004fe200078e0217 */
[----:B------:R1:W5:Y:S04]  /*0450*/  @P4 LDG.E R6, [R4.64] ;  /* 0x0000001604064981 */ /* 0x000368000c1e1900 */
[----:B------:R1:W5:Y:S01]  /*0460*/  @P3 LDG.E R7, [R2.64] ;  /* 0x0000001602073981 */ /* 0x000362000c1e1900 */
[----:B------:R-:W-:Y:S02]  /*0470*/  UMOV UR7, URZ ;  /* 0x0000003f00077c82 */ /* 0x000fe40008000000 */
[----:B------:R-:W-:Y:S02]  /*0480*/  ULDC UR19, c[0x0][0x168] ;  /* 0x00005a0000137ab9 */ /* 0x000fe40000000800 */
[----:B------:R-:W-:Y:S01]  /*0490*/  ULDC UR10, c[0x0][0x1d0] ;  /* 0x00007400000a7ab9 */ /* 0x000fe20000000800 */
[----:B---3--:R1:W2:Y:S08]  /*04a0*/  @P1 R2UR UR7, R8 ;  /* 0x00000000080713c2 */ /* 0x0082b000000e0000 */
[----:B----4-:R1:W3:Y:S02]  /*04b0*/  @P0 R2UR UR19, R0 ;  /* 0x00000000001303c2 */ /* 0x0102e400000e0000 */
[----:B-123--:R-:W-:Y:S05]  /*04c0*/  @P0 BRA `(.L_x_530) ;  /* 0x0000006000000947 */ /* 0x00efea0003800000 */
[----:B------:R-:W-:Y:S05]  /*04d0*/  @!P4 BRA `(.L_x_530) ;  /* 0x000000500000c947 */ /* 0x000fea0003800000 */
[----:B------:R1:W2:Y:S04]  /*04e0*/  LDG.E R0, [R4.64] ;  /* 0x0000001604007981 */ /* 0x0002a8000c1e1900 */
[----:B-1----:R-:W3:Y:S01]  /*04f0*/  LDG.E R4, [R4.64+0x4] ;  /* 0x0000041604047981 */ /* 0x002ee2000c1e1900 */
[----:B--2---:R-:W1:Y:S08]  /*0500*/  R2UR UR19, R0 ;  /* 0x00000000001373c2 */ /* 0x004e7000000e0000 */
[----:B---3--:R-:W1:Y:S02]  /*0510*/  R2UR UR4, R4 ;  /* 0x00000000040473c2 */ /* 0x008e6400000e0000 */
[----:B-1----:R-:W-:-:S06]  /*0520*/  UIADD3 UR19, -UR19, UR4, URZ ;  /* 0x0000000413137290 */ /* 0x002fcc000fffe13f */
.L_x_530:
[----:B------:R-:W-:-:S04]  /*0530*/  ISETP.NE.U32.AND P0, PT, RZ, c[0x0][0x368], PT ;  /* 0x0000da00ff007a0c */ /* 0x000fc80003f05070 */
[----:B------:R-:W-:-:S13]  /*0540*/  ISETP.NE.AND.EX P0, PT, RZ, c[0x0][0x36c], PT, P0 ;  /* 0x0000db00ff007a0c */ /* 0x000fda0003f05300 */
[----:B------:R-:W-:Y:S05]  /*0550*/  @!P0 BRA `(.L_x_531) ;  /* 0x0000004000008947 */ /* 0x000fea0003800000 */
[----:B------:R-:W-:-:S05]  /*0560*/  IMAD.WIDE R2, R40, R23, c[0x0][0x368] ;  /* 0x0000da0028027625 */ /* 0x000fca00078e0217 */
[----:B------:R-:W2:Y:S02]  /*0570*/  LDG.E R0, [R2.64] ;  /* 0x0000001602007981 */ /* 0x000ea4000c1e1900 */
[----:B--2---:R1:W2:Y:S02]  /*0580*/  R2UR UR10, R0 ;  /* 0x00000000000a73c2 */ /* 0x0042a400000e0000 */
[----:B-12---:R-:W-:Y:S05]  /*0590*/  BRA `(.L_x_532) ;  /* 0x0000006000007947 */ /* 0x006fea0003800000 */
.L_x_531:
[----:B------:R-:W-:Y:S05]  /*05a0*/  @!P3 BRA `(.L_x_532) ;  /* 0x000000500000b947 */ /* 0x000fea0003800000 */
[----:B------:R1:W2:Y:S04]  /*05b0*/  LDG.E R0, [R2.64] ;  /* 0x0000001602007981 */ /* 0x0002a8000c1e1900 */
[----:B-1----:R-:W3:Y:S01]  /*05c0*/  LDG.E R2, [R2.64+0x4] ;  /* 0x0000041602027981 */ /* 0x002ee2000c1e1900 */
[----:B--2---:R-:W1:Y:S08]  /*05d0*/  R2UR UR10, R0 ;  /* 0x00000000000a73c2 */ /* 0x004e7000000e0000 */
[----:B---3--:R-:W1:Y:S02]  /*05e0*/  R2UR UR4, R2 ;  /* 0x00000000020473c2 */ /* 0x008e6400000e0000 */
[----:B-1----:R-:W-:-:S06]  /*05f0*/  UIADD3 UR10, -UR10, UR4, URZ ;  /* 0x000000040a0a7290 */ /* 0x002fcc000fffe13f */
.L_x_532:
[----:B------:R-:W-:Y:S01]  /*0600*/  ULDC UR4, c[0x0][0x2c4] ;  /* 0x0000b10000047ab9 */ /* 0x000fe20000000800 */
[----:B-----5:R-:W-:Y:S01]  /*0610*/  IADD3 R25, R7, UR7, RZ ;  /* 0x0000000707197c10 */ /* 0x020fe2000fffe0ff */
[----:B------:R-:W-:Y:S01]  /*0620*/  UISETP.NE.AND UP1, UPT, UR4, 0x1, UPT ;  /* 0x000000010400788c */ /* 0x000fe2000bf25270 */
[----:B------:R-:W-:Y:S01]  /*0630*/  PLOP3.LUT P1, PT, PT, PT, PT, 0x80, 0x0 ;  /* 0x000000000000781c */ /* 0x000fe20003f2f070 */
[----:B------:R-:W-:Y:S01]  /*0640*/  UIADD3 UR10, -UR7, UR10, URZ ;  /* 0x0000000a070a7290 */ /* 0x000fe2000fffe13f */
[----:B------:R-:W-:Y:S01]  /*0650*/  CS2R R10, SRZ ;  /* 0x00000000000a7805 */ /* 0x000fe2000001ff00 */
[----:B------:R-:W-:Y:S01]  /*0660*/  ULDC.64 UR4, c[0x0][0x2c8] ;  /* 0x0000b20000047ab9 */ /* 0x000fe20000000a00 */
[----:B------:R-:W-:Y:S01]  /*0670*/  IMAD.MOV.U32 R130, RZ, RZ, RZ ;  /* 0x000000ffff827224 */ /* 0x000fe200078e00ff */
[----:B------:R-:W-:Y:S01]  /*0680*/  UIADD3 UR7, UR10, 0x40, -UR19 ;  /* 0x000000400a077890 */ /* 0x000fe2000fffe813 */
[----:B------:R-:W-:Y:S01]  /*0690*/  CS2R R128, SRZ ;  /* 0x0000000000807805 */ /* 0x000fe2000001ff00 */
[----:B------:R-:W-:Y:S01]  /*06a0*/  CS2R R14, SRZ ;  /* 0x00000000000e7805 */ /* 0x000fe2000001ff00 */
[----:B------:R-:W-:Y:S01]  /*06b0*/  IMAD.MOV.U32 R126, RZ, RZ, RZ ;  /* 0x000000ffff7e7224 */ /* 0x000fe200078e00ff */
[----:B------:R-:W-:Y:S01]  /*06c0*/  CS2R R124, SRZ ;  /* 0x00000000007c7805 */ /* 0x000fe2000001ff00 */
[----:B------:R-:W-:Y:S01]  /*06d0*/  @UP1 UIADD3 UR8, UR6, 0x7f, URZ ;  /* 0x0000007f06081890 */ /* 0x000fe2000fffe03f */
[----:B------:R-:W-:Y:S01]  /*06e0*/  MOV R122, RZ ;  /* 0x000000ff007a7202 */ /* 0x000fe20000000f00 */
[----:B------:R-:W-:Y:S01]  /*06f0*/  CS2R R120, SRZ ;  /* 0x0000000000787805 */ /* 0x000fe2000001ff00 */
[----:B------:R-:W-:Y:S01]  /*0700*/  CS2R R12, SRZ ;  /* 0x00000000000c7805 */ /* 0x000fe2000001ff00 */
[----:B------:R-:W-:Y:S01]  /*0710*/  UIMAD.WIDE.U32 UR8, UR8, UR4, URZ ;  /* 0x00000004080872a5 */ /* 0x000fe2000f8e003f */
[----:B------:R-:W-:Y:S01]  /*0720*/  IMAD.MOV.U32 R118, RZ, RZ, RZ ;  /* 0x000000ffff767224 */ /* 0x000fe200078e00ff */
[----:B------:R-:W-:Y:S01]  /*0730*/  UIADD3 UR4, UR6, 0x7f, URZ ;  /* 0x0000007f06047890 */ /* 0x000fe2000fffe03f */
[----:B------:R-:W-:Y:S01]  /*0740*/  CS2R R116, SRZ ;  /* 0x0000000000747805 */ /* 0x000fe2000001ff00 */
[----:B------:R-:W-:Y:S01]  /*0750*/  @UP1 USHF.R.U32.HI UR4, URZ, UR5, UR9 ;  /* 0x000000053f041299 */ /* 0x000fe20008011609 */
[----:B------:R-:W-:Y:S01]  /*0760*/  CS2R R16, SRZ ;  /* 0x0000000000107805 */ /* 0x000fe2000001ff00 */
[----:B------:R-:W-:Y:S01]  /*0770*/  UIADD3 UR5, UR10, 0x3f, URZ ;  /* 0x0000003f0a057890 */ /* 0x000fe2000fffe03f */
[----:B------:R-:W-:Y:S01]  /*0780*/  MOV R114, RZ ;  /* 0x000000ff00727202 */ /* 0x000fe20000000f00 */
[----:B------:R-:W-:Y:S01]  /*0790*/  UIADD3 UR7, UR7, UR4, URZ ;  /* 0x0000000407077290 */ /* 0x000fe2000fffe03f */
[----:B------:R-:W-:Y:S01]  /*07a0*/  CS2R R112, SRZ ;  /* 0x0000000000707805 */ /* 0x000fe2000001ff00 */
[----:B------:R-:W-:Y:S01]  /*07b0*/  USHF.R.S32.HI UR8, URZ, 0x1f, UR5 ;  /* 0x0000001f3f087899 */ /* 0x000fe20008011405 */
[----:B------:R-:W-:Y:S01]  /*07c0*/  CS2R R18, SRZ ;  /* 0x0000000000127805 */ /* 0x000fe2000001ff00 */
[----:B------:R-:W-:Y:S01]  /*07d0*/  USHF.R.S32.HI UR4, URZ, 0x1f, UR7 ;  /* 0x0000001f3f047899 */ /* 0x000fe20008011407 */
[----:B------:R-:W-:Y:S01]  /*07e0*/  IMAD.MOV.U32 R110, RZ, RZ, RZ ;  /* 0x000000ffff6e7224 */ /* 0x000fe200078e00ff */
[----:B------:R-:W-:Y:S01]  /*07f0*/  ULEA.HI UR8, UR8, UR5, URZ, 0x6 ;  /* 0x0000000508087291 */ /* 0x000fe2000f8f303f */
[----:B------:R-:W-:Y:S01]  /*0800*/  CS2R R108, SRZ ;  /* 0x00000000006c7805 */ /* 0x000fe2000001ff00 */
[----:B------:R-:W-:Y:S01]  /*0810*/  ULEA.HI UR4, UR4, UR7, URZ, 0x6 ;  /* 0x0000000704047291 */ /* 0x000fe2000f8f303f */
[----:B------:R-:W-:Y:S01]  /*0820*/  CS2R R106, SRZ ;  /* 0x00000000006a7805 */ /* 0x000fe2000001ff00 */
[----:B------:R-:W-:Y:S01]  /*0830*/  USHF.R.S32.HI UR8, URZ, 0x6, UR8 ;  /* 0x000000063f087899 */ /* 0x000fe20008011408 */
[----:B------:R-:W-:Y:S01]  /*0840*/  CS2R R104, SRZ ;  /* 0x0000000000687805 */ /* 0x000fe2000001ff00 */
[----:B------:R-:W-:Y:S01]  /*0850*/  USHF.R.S32.HI UR4, URZ, 0x6, UR4 ;  /* 0x000000063f047899 */ /* 0x000fe20008011404 */
[----:B------:R-:W-:Y:S01]  /*0860*/  CS2R R102, SRZ ;  /* 0x0000000000667805 */ /* 0x000fe2000001ff00 */
[----:B------:R-:W-:Y:S01]  /*0870*/  MOV R22, RZ ;  /* 0x000000ff00167202 */ /* 0x000fe20000000f00 */
[----:B------:R-:W-:Y:S01]  /*0880*/  IMAD.MOV.U32 R100, RZ, RZ, RZ ;  /* 0x000000ffff647224 */ /* 0x000fe200078e00ff */
[----:B------:R-:W-:Y:S01]  /*0890*/  UISETP.LT.AND UP0, UPT, UR8, UR4, UPT ;  /* 0x000000040800728c */ /* 0x000fe2000bf01270 */
[----:B------:R-:W-:Y:S01]  /*08a0*/  CS2R R98, SRZ ;  /* 0x0000000000627805 */ /* 0x000fe2000001ff00 */
[----:B------:R-:W-:Y:S01]  /*08b0*/  MOV R24, RZ ;  /* 0x000000ff00187202 */ /* 0x000fe20000000f00 */
[----:B------:R-:W-:Y:S01]  /*08c0*/  IMAD.MOV.U32 R96, RZ, RZ, RZ ;  /* 0x000000ffff607224 */ /* 0x000fe200078e00ff */
[----:B------:R-:W-:Y:S01]  /*08d0*/  USEL UR17, UR8, UR4, UP0 ;  /* 0x0000000408117287 */ /* 0x000fe20008000000 */
[----:B------:R-:W-:Y:S01]  /*08e0*/  CS2R R94, SRZ ;  /* 0x00000000005e7805 */ /* 0x000fe2000001ff00 */
[----:B------:R-:W-:Y:S01]  /*08f0*/  CS2R R92, SRZ ;  /* 0x00000000005c7805 */ /* 0x000fe2000001ff00 */
[----:B------:R-:W-:Y:S01]  /*0900*/  CS2R R90, SRZ ;  /* 0x00000000005a7805 */ /* 0x000fe2000001ff00 */
[----:B------:R-:W-:Y:S01]  /*0910*/  UISETP.GE.AND UP0, UPT, UR17, 0x1, UPT ;  /* 0x000000011100788c */ /* 0x000fe2000bf06270 */
[----:B------:R-:W-:Y:S01]  /*0920*/  CS2R R26, SRZ ;  /* 0x00000000001a7805 */ /* 0x000fe2000001ff00 */
[----:B------:R-:W-:Y:S01]  /*0930*/  MOV R88, RZ ;  /* 0x000000ff00587202 */ /* 0x000fe20000000f00 */
[----:B------:R-:W-:Y:S01]  /*0940*/  CS2R R86, SRZ ;  /* 0x0000000000567805 */ /* 0x000fe2000001ff00 */
[----:B------:R-:W-:Y:S01]  /*0950*/  IMAD.MOV.U32 R84, RZ, RZ, RZ ;  /* 0x000000ffff547224 */ /* 0x000fe200078e00ff */
[----:B------:R-:W-:Y:S01]  /*0960*/  CS2R R82, SRZ ;  /* 0x0000000000527805 */ /* 0x000fe2000001ff00 */
[----:B------:R-:W-:Y:S01]  /*0970*/  PLOP3.LUT P0, PT, PT, PT, UP0, 0x80, 0x0 ;  /* 0x000000000000781c */ /* 0x000fe20003f0f008 */
[----:B------:R-:W-:Y:S01]  /*0980*/  CS2R R28, SRZ ;  /* 0x00000000001c7805 */ /* 0x000fe2000001ff00 */
[----:B------:R-:W-:Y:S01]  /*0990*/  MOV R80, RZ ;  /* 0x000000ff00507202 */ /* 0x000fe20000000f00 */
[----:B------:R-:W-:Y:S01]  /*09a0*/  CS2R R78, SRZ ;  /* 0x00000000004e7805 */ /* 0x000fe2000001ff00 */
[----:B------:R-:W-:Y:S01]  /*09b0*/  IMAD.MOV.U32 R76, RZ, RZ, RZ ;  /* 0x000000ffff4c7224 */ /* 0x000fe200078e00ff */
[----:B------:R-:W-:Y:S01]  /*09c0*/  CS2R R74, SRZ ;  /* 0x00000000004a7805 */ /* 0x000fe2000001ff00 */
        /* <DEDUP_REMOVED lines=40> */
[----:B------:R-:W-:Y:S01]  /*0c50*/  ISETP.NE.U32.AND P2, PT, RZ, c[0x0][0x340], PT ;  /* 0x0000d000ff007a0c */ /* 0x000fe20003f45070 */
[----:B------:R-:W1:Y:S01]  /*0c60*/  S2R R26, SR_CTAID.Y ;  /* 0x00000000001a7919 */ /* 0x000e620000002600 */
[----:B------:R-:W-:-:S02]  /*0c70*/  SHF.R.S32.HI R98, RZ, 0x1f, R101 ;  /* 0x0000001fff627819 */ /* 0x000fc40000011465 */
[----:B------:R-:W-:Y:S02]  /*0c80*/  SHF.R.S32.HI R0, RZ, 0x1f, R6 ;  /* 0x0000001fff007819 */ /* 0x000fe40000011406 */
[----:B------:R-:W-:Y:S02]  /*0c90*/  PLOP3.LUT P1, PT, PT, PT, UP1, 0x80, 0x0 ;  /* 0x000000000000781c */ /* 0x000fe40003f2f018 */
[----:B------:R-:W-:Y:S02]  /*0ca0*/  PLOP3.LUT P0, PT, PT, PT, UP1, 0x80, 0x0 ;  /* 0x000000000000781c */ /* 0x000fe40003f0f018 */
[----:B------:R-:W-:Y:S01]  /*0cb0*/  SHF.R.S32.HI R11, RZ, 0x1f, R40 ;  /* 0x0000001fff0b7819 */ /* 0x000fe20000011428 */
[----:B------:R-:W-:Y:S01]  /*0cc0*/  UIADD3 UR9, UR17, -0x1, URZ ;  /* 0xffffffff11097890 */ /* 0x000fe2000fffe03f */
[----:B------:R-:W-:Y:S01]  /*0cd0*/  ISETP.NE.AND.EX P2, PT, RZ, c[0x0][0x344], PT, P2 ;  /* 0x0000d100ff007a0c */ /* 0x000fe20003f45320 */
[----:B------:R-:W-:Y:S02]  /*0ce0*/  ULDC UR4, c[0x0][0x2c4] ;  /* 0x0000b10000047ab9 */ /* 0x000fe40000000800 */
[----:B------:R-:W-:-:S10]  /*0cf0*/  ULDC.64 UR14, c[0x0][0x1e0] ;  /* 0x00007800000e7ab9 */ /* 0x000fd40000000a00 */
[----:B------:R-:W-:-:S05]  /*0d00*/  @P2 IMAD.WIDE R2, R40, R23, c[0x0][0x340] ;  /* 0x0000d00028022625 */ /* 0x000fca00078e0217 */
[----:B------:R2:W3:Y:S01]  /*0d10*/  @P2 LDG.E R12, [R2.64] ;  /* 0x00000016020c2981 */ /* 0x0004e2000c1e1900 */
[-C--:B------:R-:W-:Y:S01]  /*0d20*/  LEA.HI R5, R98, R101.reuse, RZ, 0x3 ;  /* 0x0000006562057211 */ /* 0x080fe200078f18ff */
[----:B------:R-:W-:Y:S01]  /*0d30*/  IMAD R0, R0, c[0x0][0x178], RZ ;  /* 0x00005e0000007a24 */ /* 0x000fe200078e02ff */
[----:B-1----:R-:W-:Y:S01]  /*0d40*/  SHF.R.S32.HI R27, RZ, 0x1f, R26 ;  /* 0x0000001fff1b7819 */ /* 0x002fe2000001141a */
[----:B------:R-:W-:Y:S01]  /*0d50*/  UIMAD UR4, UR19, UR4, URZ ;  /* 0x00000004130472a4 */ /* 0x000fe2000f8e023f */
[----:B------:R-:W-:Y:S01]  /*0d60*/  LOP3.LUT R4, R5, 0xfffffff8, RZ, 0xc0, !PT ;  /* 0xfffffff805047812 */ /* 0x000fe200078ec0ff */
[----:B------:R-:W-:Y:S01]  /*0d70*/  IMAD R0, R6, c[0x0][0x17c], R0 ;  /* 0x00005f0006007a24 */ /* 0x000fe200078e0200 */
[----:B------:R-:W-:Y:S01]  /*0d80*/  SHF.R.S32.HI R19, RZ, 0x3, R5 ;  /* 0x00000003ff137819 */ /* 0x000fe20000011405 */
[----:B------:R-:W-:Y:S01]  /*0d90*/  UMOV UR12, 0x6 ;  /* 0x00000006000c7882 */ /* 0x000fe20000000000 */
[----:B------:R-:W-:Y:S01]  /*0da0*/  LEA.HI R97, R98, R101, RZ, 0x5 ;  /* 0x0000006562617211 */ /* 0x000fe200078f28ff */
[----:B------:R-:W-:Y:S01]  /*0db0*/  IMAD.IADD R21, R101, 0x1, -R4 ;  /* 0x0000000165157824 */ /* 0x000fe200078e0a04 */
[----:B------:R-:W-:Y:S01]  /*0dc0*/  SEL R4, R40, RZ, !P4 ;  /* 0x000000ff28047207 */ /* 0x000fe20006000000 */
[----:B------:R-:W-:Y:S01]  /*0dd0*/  USHF.L.U32 UR8, UR14, 0x6, URZ ;  /* 0x000000060e087899 */ /* 0x000fe2000800063f */
[----:B------:R-:W-:Y:S01]  /*0de0*/  IADD3 R14, R19, UR6, RZ ;  /* 0x00000006130e7c10 */ /* 0x000fe2000fffe0ff */
[C---:B------:R-:W-:Y:S01]  /*0df0*/  IMAD R5, R21.reuse, 0x20, R19 ;  /* 0x0000002015057824 */ /* 0x040fe200078e0213 */
[----:B------:R-:W-:Y:S01]  /*0e00*/  USHF.L.U64.HI UR7, UR14, UR12, UR15 ;  /* 0x0000000c0e077299 */ /* 0x000fe2000801020f */
[----:B------:R-:W-:Y:S01]  /*0e10*/  IMAD.SHL.U32 R8, R21, 0x8, RZ ;  /* 0x0000000815087824 */ /* 0x000fe200078e00ff */
[----:B------:R-:W-:Y:S01]  /*0e20*/  USHF.R.S32.HI UR11, URZ, 0x1f, UR9 ;  /* 0x0000001f3f0b7899 */ /* 0x000fe20008011409 */
[----:B------:R-:W-:Y:S01]  /*0e30*/  IMAD.U32 R104, RZ, RZ, UR8 ;  /* 0x00000008ff687e24 */ /* 0x000fe2000f8e00ff */
[----:B------:R-:W-:Y:S01]  /*0e40*/  IADD3 R5, R5, UR6, RZ ;  /* 0x0000000605057c10 */ /* 0x000fe2000fffe0ff */
[----:B------:R-:W-:Y:S01]  /*0e50*/  UIMAD UR5, UR7, UR9, URZ ;  /* 0x00000009070572a4 */ /* 0x000fe2000f8e023f */
[C---:B------:R-:W-:Y:S01]  /*0e60*/  IADD3 R16, R8.reuse, 0x40, RZ ;  /* 0x0000004008107810 */ /* 0x040fe20007ffe0ff */
[----:B------:R-:W-:Y:S01]  /*0e70*/  USHF.L.U32 UR16, UR14, 0x5, URZ ;  /* 0x000000050e107899 */ /* 0x000fe2000800063f */
[C---:B------:R-:W-:Y:S01]  /*0e80*/  IADD3 R17, R8.reuse, 0x80, RZ ;  /* 0x0000008008117810 */ /* 0x040fe20007ffe0ff */
[----:B------:R-:W-:Y:S01]  /*0e90*/  @P1 IMAD.HI.U32 R7, R5, c[0x0][0x2c8], RZ ;  /* 0x0000b20005071a27 */ /* 0x000fe200078e00ff */
[----:B------:R-:W-:Y:S01]  /*0ea0*/  IADD3 R22, R8, 0xc0, RZ ;  /* 0x000000c008167810 */ /* 0x000fe20007ffe0ff */
[----:B------:R-:W-:Y:S01]  /*0eb0*/  UIMAD UR5, UR11, UR8, UR5 ;  /* 0x000000080b0572a4 */ /* 0x000fe2000f8e0205 */
[----:B------:R-:W-:Y:S01]  /*0ec0*/  BAR.SYNC.DEFER_BLOCKING 0x0 ;  /* 0x0000000000007b1d */ /* 0x000fe20000010000 */
[----:B--2---:R-:W-:Y:S01]  /*0ed0*/  IMAD.WIDE.U32 R2, R6, c[0x0][0x178], RZ ;  /* 0x00005e0006027a25 */ /* 0x004fe200078e00ff */
[----:B------:R-:W-:Y:S01]  /*0ee0*/  SEL R6, R11, RZ, !P4 ;  /* 0x000000ff0b067207 */ /* 0x000fe20006000000 */
[----:B------:R-:W-:Y:S01]  /*0ef0*/  UISETP.GE.AND UP0, UPT, UR17, 0x2, UPT ;  /* 0x000000021100788c */ /* 0x000fe2000bf06270 */
[----:B------:R-:W-:Y:S01]  /*0f00*/  ISETP.GE.AND P5, PT, R8, c[0x0][0x198], PT ;  /* 0x0000660008007a0c */ /* 0x000fe20003fa6270 */
[----:B------:R-:W-:Y:S01]  /*0f10*/  IMAD.IADD R3, R3, 0x1, R0 ;  /* 0x0000000103037824 */ /* 0x000fe200078e0200 */
[----:B------:R-:W-:Y:S01]  /*0f20*/  ISETP.GE.AND P4, PT, R16, c[0x0][0x198], PT ;  /* 0x0000660010007a0c */ /* 0x000fe20003f86270 */
[----:B------:R-:W-:Y:S01]  /*0f30*/  IMAD R0, R27, c[0x0][0x1b8], RZ ;  /* 0x00006e001b007a24 */ /* 0x000fe200078e02ff */
[----:B------:R-:W-:Y:S01]  /*0f40*/  SHF.R.S32.HI R96, RZ, 0x5, R97 ;  /* 0x00000005ff607819 */ /* 0x000fe20000011461 */
[----:B------:R-:W-:Y:S01]  /*0f50*/  IMAD.WIDE.U32 R2, R26, c[0x0][0x1b8], R2 ;  /* 0x00006e001a027a25 */ /* 0x000fe200078e0002 */
[----:B------:R-:W-:-:S03]  /*0f60*/  UIADD3 UR17, UR17, -0x2, URZ ;  /* 0xfffffffe11117890 */ /* 0x000fc6000fffe03f */
[----:B------:R-:W-:Y:S01]  /*0f70*/  IMAD R0, R26, c[0x0][0x1bc], R0 ;  /* 0x00006f001a007a24 */ /* 0x000fe200078e0200 */
[----:B------:R-:W-:Y:S01]  /*0f80*/  @UP0 UIMAD UR7, UR7, UR17, URZ ;  /* 0x00000011070702a4 */ /* 0x000fe2000f8e023f */
[----:B------:R-:W-:Y:S02]  /*0f90*/  IMAD R6, R6, c[0x0][0x1c0], RZ ;  /* 0x0000700006067a24 */ /* 0x000fe400078e02ff */
[----:B------:R-:W-:Y:S02]  /*0fa0*/  IMAD.IADD R3, R3, 0x1, R0 ;  /* 0x0000000103037824 */ /* 0x000fe400078e0200 */
[----:B------:R-:W-:Y:S01]  /*0fb0*/  IMAD.MOV.U32 R0, RZ, RZ, R5 ;  /* 0x000000ffff007224 */ /* 0x000fe200078e0005 */
[----:B------:R-:W-:Y:S01]  /*0fc0*/  @P0 SHF.R.U32.HI R0, RZ, c[0x0][0x2cc], R7 ;  /* 0x0000b300ff000a19 */ /* 0x000fe20000011607 */
[C---:B------:R-:W-:Y:S02]  /*0fd0*/  IMAD R7, R4.reuse, c[0x0][0x1c4], R6 ;  /* 0x0000710004077a24 */ /* 0x040fe400078e0206 */
[----:B------:R-:W-:Y:S01]  /*0fe0*/  IMAD.WIDE.U32 R2, R4, c[0x0][0x1c0], R2 ;  /* 0x0000700004027a25 */ /* 0x000fe200078e0002 */
[----:B------:R-:W-:-:S03]  /*0ff0*/  SHF.R.S32.HI R6, RZ, 0x1f, R0 ;  /* 0x0000001fff067819 */ /* 0x000fc60000011400 */
[----:B------:R-:W-:Y:S01]  /*1000*/  IMAD.MOV R4, RZ, RZ, -R0 ;  /* 0x000000ffff047224 */ /* 0x000fe200078e0a00 */
[----:B------:R-:W-:Y:S01]  /*1010*/  IADD3 R3, R3, R7, RZ ;  /* 0x0000000703037210 */ /* 0x000fe20007ffe0ff */
[----:B------:R-:W-:Y:S02]  /*1020*/  IMAD R6, R6, c[0x0][0x1b0], RZ ;  /* 0x00006c0006067a24 */ /* 0x000fe400078e02ff */
[----:B------:R-:W-:Y:S02]  /*1030*/  IMAD R4, R4, c[0x0][0x2c4], R5 ;  /* 0x0000b10004047a24 */ /* 0x000fe400078e0205 */
[C---:B------:R-:W-:Y:S02]  /*1040*/  IMAD R5, R0.reuse, c[0x0][0x1b4], R6 ;  /* 0x00006d0000057a24 */ /* 0x040fe400078e0206 */
[----:B------:R-:W-:Y:S01]  /*1050*/  IMAD.WIDE.U32 R2, R0, c[0x0][0x1b0], R2 ;  /* 0x00006c0000027a25 */ /* 0x000fe200078e0002 */
[----:B------:R-:W-:-:S03]  /*1060*/  SHF.R.S32.HI R0, RZ, 0x1f, R4 ;  /* 0x0000001fff007819 */ /* 0x000fc60000011404 */
[----:B------:R-:W-:Y:S02]  /*1070*/  IMAD.SHL.U32 R6, R19, 0x40, RZ ;  /* 0x0000004013067824 */ /* 0x000fe400078e00ff */
[----:B------:R-:W-:Y:S02]  /*1080*/  IMAD.IADD R3, R3, 0x1, R5 ;  /* 0x0000000103037824 */ /* 0x000fe400078e0205 */
[----:B------:R-:W-:Y:S01]  /*1090*/  IMAD R5, R0, c[0x0][0x1a8], RZ ;  /* 0x00006a0000057a24 */ /* 0x000fe200078e02ff */
[----:B------:R-:W-:Y:S01]  /*10a0*/  LOP3.LUT R0, R6, 0x1c0, RZ, 0xc0, !PT ;  /* 0x000001c006007812 */ /* 0x000fe200078ec0ff */
[----:B------:R-:W-:Y:S01]  /*10b0*/  IMAD.WIDE.U32 R2, R4, c[0x0][0x1a8], R2 ;  /* 0x00006a0004027a25 */ /* 0x000fe200078e0002 */
[----:B------:R-:W-:Y:S02]  /*10c0*/  IADD3 R6, -R19, UR10, RZ ;  /* 0x0000000a13067c10 */ /* 0x000fe4000fffe1ff */
[----:B------:R-:W-:Y:S01]  /*10d0*/  LOP3.LUT R7, R0, 0x38, R8, 0xf8, !PT ;  /* 0x0000003800077812 */ /* 0x000fe200078ef808 */
[----:B------:R-:W-:Y:S01]  /*10e0*/  IMAD R9, R4, c[0x0][0x1ac], R5 ;  /* 0x00006b0004097a24 */ /* 0x000fe200078e0205 */
[----:B------:R-:W-:Y:S01]  /*10f0*/  SHF.R.U32.HI R4, RZ, 0x3, R0 ;  /* 0x00000003ff047819 */ /* 0x000fe20000011600 */
[----:B------:R-:W-:Y:S01]  /*1100*/  IMAD.U32 R5, RZ, RZ, UR9 ;  /* 0x00000009ff057e24 */ /* 0x000fe2000f8e00ff */
[C---:B------:R-:W-:Y:S01]  /*1110*/  LEA R18, P0, R2.reuse, c[0x0][0x160], 0x1 ;  /* 0x0000580002127a11 */ /* 0x040fe200078008ff */
[----:B------:R-:W-:Y:S01]  /*1120*/  IMAD.IADD R0, R3, 0x1, R9 ;  /* 0x0000000103007824 */ /* 0x000fe200078e0209 */
[----:B------:R-:W-:Y:S01]  /*1130*/  SHF.R.S32.HI R9, RZ, 0x1f, R8 ;  /* 0x0000001fff097819 */ /* 0x000fe20000011408 */
[----:B------:R-:W-:Y:S01]  /*1140*/  IMAD R20, R5, -0x40, R6 ;  /* 0xffffffc005147824 */ /* 0x000fe200078e0206 */
[----:B------:R-:W-:Y:S01]  /*1150*/  LOP3.LUT R5, R7, R4, RZ, 0x3c, !PT ;  /* 0x0000000407057212 */ /* 0x000fe200078e3cff */
[----:B------:R-:W1:Y:S01]  /*1160*/  SHFL.IDX PT, R6, R18, RZ, 0x181f ;  /* 0x00181fff12067589 */ /* 0x000e6200000e0000 */
[----:B------:R-:W-:-:S02]  /*1170*/  LEA.HI.X R15, R2, c[0x0][0x164], R0, 0x1, P0 ;  /* 0x00005900020f7a11 */ /* 0x000fc400000f0c00 */
[----:B------:R-:W-:Y:S02]  /*1180*/  ISETP.GE.AND P0, PT, R14, UR4, PT ;  /* 0x000000040e007c0c */ /* 0x000fe4000bf06270 */
[----:B------:R-:W-:Y:S01]  /*1190*/  LEA.HI R0, R98, R101, RZ, 0x6 ;  /* 0x0000006562007211 */ /* 0x000fe200078f30ff */
[----:B------:R-:W2:Y:S01]  /*11a0*/  SHFL.IDX PT, R7, R15, RZ, 0x181f ;  /* 0x00181fff0f077589 */ /* 0x000ea200000e0000 */
[C---:B------:R-:W-:Y:S02]  /*11b0*/  IADD3 R4, R14.reuse, 0x20, RZ ;  /* 0x000000200e047810 */ /* 0x040fe40007ffe0ff */
[----:B------:R-:W-:Y:S01]  /*11c0*/  IADD3 R2, R14, 0x40, RZ ;  /* 0x000000400e027810 */ /* 0x000fe20007ffe0ff */
[----:B------:R-:W-:Y:S01]  /*11d0*/  IMAD.SHL.U32 R0, R0, 0x8, RZ ;  /* 0x0000000800007824 */ /* 0x000fe200078e00ff */
[----:B------:R-:W-:Y:S02]  /*11e0*/  ISETP.GE.AND P1, PT, R4, UR4, PT ;  /* 0x0000000404007c0c */ /* 0x000fe4000bf26270 */
[----:B------:R-:W-:-:S02]  /*11f0*/  ISETP.GE.AND P6, PT, R2, UR4, PT ;  /* 0x0000000402007c0c */ /* 0x000fc4000bfc6270 */
[----:B------:R-:W-:Y:S02]  /*1200*/  LOP3.LUT R10, R5, 0xfffffe00, R0, 0xf8, !PT ;  /* 0xfffffe00050a7812 */ /* 0x000fe400078ef800 */
[----:B------:R-:W-:Y:S02]  /*1210*/  @!P0 SHF.R.S32.HI R5, RZ, 0x1f, R16 ;  /* 0x0000001fff058819 */ /* 0x000fe40000011410 */
[----:B------:R-:W-:Y:S01]  /*1220*/  @!P0 SHF.R.S32.HI R4, RZ, 0x1f, R17 ;  /* 0x0000001fff048819 */ /* 0x000fe20000011411 */
[----:B------:R-:W-:Y:S01]  /*1230*/  IMAD.SHL.U32 R107, R10, 0x2, RZ ;  /* 0x000000020a6b7824 */ /* 0x000fe200078e00ff */
[----:B------:R-:W-:Y:S02]  /*1240*/  @!P0 SHF.R.S32.HI R0, RZ, 0x1f, R22 ;  /* 0x0000001fff008819 */ /* 0x000fe40000011416 */
[----:B------:R-:W-:Y:S02]  /*1250*/  IADD3 R14, R14, 0x60, RZ ;  /* 0x000000600e0e7810 */ /* 0x000fe40007ffe0ff */
[----:B------:R-:W-:Y:S01]  /*1260*/  @!P0 LEA.HI R0, R0, R22, RZ, 0x3 ;  /* 0x0000001600008211 */ /* 0x000fe200078f18ff */
[----:B------:R-:W-:Y:S03]  /*1270*/  STL [R1+0x48], R107 ;  /* 0x0000486b01007387 */ /* 0x000fe60000100800 */
[----:B------:R-:W-:-:S02]  /*1280*/  @!P0 LOP3.LUT R0, R0, 0xfffffff8, RZ, 0xc0, !PT ;  /* 0xfffffff800008812 */ /* 0x000fc400078ec0ff */
[----:B---3--:R-:W-:Y:S01]  /*1290*/  @P2 SHF.R.S32.HI R3, RZ, 0x1f, R12 ;  /* 0x0000001fff032819 */ /* 0x008fe2000001140c */
[----:B------:R-:W-:Y:S01]  /*12a0*/  @!P2 IMAD.MOV.U32 R3, RZ, RZ, R11 ;  /* 0x000000ffff03a224 */ /* 0x000fe200078e000b */
[----:B------:R-:W-:Y:S01]  /*12b0*/  @P2 MOV R2, R12 ;  /* 0x0000000c00022202 */ /* 0x000fe20000000f00 */
[----:B------:R-:W-:Y:S01]  /*12c0*/  @!P2 IMAD.MOV.U32 R2, RZ, RZ, R40 ;  /* 0x000000ffff02a224 */ /* 0x000fe200078e0028 */
[----:B------:R-:W-:Y:S02]  /*12d0*/  @!P0 LEA.HI R12, R5, R16, RZ, 0x3 ;  /* 0x00000010050c8211 */ /* 0x000fe400078f18ff */
[----:B------:R-:W-:Y:S02]  /*12e0*/  @!P0 LEA.HI R5, R4, R17, RZ, 0x3 ;  /* 0x0000001104058211 */ /* 0x000fe400078f18ff */
[----:B------:R-:W3:Y:S01]  /*12f0*/  SHFL.IDX PT, R4, R18, 0x1, 0x181f ;  /* 0x00381f0012047f89 */ /* 0x000ee200000e0000 */
[----:B------:R-:W-:Y:S02]  /*1300*/  SEL R23, R2, RZ, !P3 ;  /* 0x000000ff02177207 */ /* 0x000fe40005800000 */
[----:B------:R-:W-:-:S02]  /*1310*/  @!P0 LOP3.LUT R10, R5, 0xfffffff8, RZ, 0xc0, !PT ;  /* 0xfffffff8050a8812 */ /* 0x000fc400078ec0ff */
[----:B------:R-:W4:Y:S01]  /*1320*/  SHFL.IDX PT, R5, R15, 0x1, 0x181f ;  /* 0x00381f000f057f89 */ /* 0x000f2200000e0000 */
[----:B------:R-:W-:Y:S02]  /*1330*/  SEL R24, R3, RZ, !P3 ;  /* 0x000000ff03187207 */ /* 0x000fe40005800000 */
[----:B-1----:R-:W-:Y:S01]  /*1340*/  @!P0 LEA R2, P2, R8, R6, 0x1 ;  /* 0x0000000608028211 */ /* 0x002fe200078408ff */
[----:B--2---:R-:W-:Y:S01]  /*1350*/  @!P0 IMAD.WIDE R10, R10, 0x2, R6 ;  /* 0x000000020a0a8825 */ /* 0x004fe200078e0206 */
[----:B------:R-:W-:Y:S02]  /*1360*/  ISETP.GE.AND P3, PT, R17, c[0x0][0x198], PT ;  /* 0x0000660011007a0c */ /* 0x000fe40003f66270 */
[----:B------:R-:W-:Y:S02]  /*1370*/  @!P0 LOP3.LUT R12, R12, 0xfffffff8, RZ, 0xc0, !PT ;  /* 0xfffffff80c0c8812 */ /* 0x000fe400078ec0ff */
[----:B------:R-:W-:Y:S02]  /*1380*/  @!P0 LEA.HI.X R3, R8, R7, R9, 0x1, P2 ;  /* 0x0000000708038211 */ /* 0x000fe400010f0c09 */
[----:B------:R-:W-:Y:S01]  /*1390*/  ISETP.GE.AND P2, PT, R22, c[0x0][0x198], PT ;  /* 0x0000660016007a0c */ /* 0x000fe20003f46270 */
[----:B------:R-:W-:-:S02]  /*13a0*/  @!P0 IMAD.WIDE R12, R12, 0x2, R6 ;  /* 0x000000020c0c8825 */ /* 0x000fc400078e0206 */
[----:B------:R1:W-:Y:S02]  /*13b0*/  @!P0 LDGSTS.E.BYPASS.LTC128B.128 [R107+0x100], [R2.64], !P5 ;  /* 0x00100000026b8fae */ /* 0x0003e4000e901d56 */
[----:B------:R-:W-:Y:S01]  /*13c0*/  @!P0 IMAD.WIDE R6, R0, 0x2, R6 ;  /* 0x0000000200068825 */ /* 0x000fe200078e0206 */
[----:B------:R-:W-:Y:S01]  /*13d0*/  @!P1 SHF.R.S32.HI R0, RZ, 0x1f, R22 ;  /* 0x0000001fff009819 */ /* 0x000fe20000011416 */
[----:B------:R2:W-:Y:S03]  /*13e0*/  @!P0 LDGSTS.E.BYPASS.LTC128B.128 [R107+0x4100], [R12.64], !P4 ;  /* 0x041000000c6b8fae */ /* 0x0005e6000e101d56 */
[----:B------:R-:W-:Y:S01]  /*13f0*/  @!P1 LEA.HI R0, R0, R22, RZ, 0x3 ;  /* 0x0000001600009211 */ /* 0x000fe200078f18ff */
[----:B------:R5:W-:Y:S03]  /*1400*/  @!P0 LDGSTS.E.BYPASS.LTC128B.128 [R107+0x8100], [R10.64], !P3 ;  /* 0x081000000a6b8fae */ /* 0x000be6000d901d56 */
[----:B------:R-:W-:Y:S01]  /*1410*/  @!P1 LOP3.LUT R0, R0, 0xfffffff8, RZ, 0xc0, !PT ;  /* 0xfffffff800009812 */ /* 0x000fe200078ec0ff */
[----:B------:R3:W-:Y:S01]  /*1420*/  @!P0 LDGSTS.E.BYPASS.LTC128B.128 [R107+0xc100], [R6.64], !P2 ;  /* 0x0c100000066b8fae */ /* 0x0007e2000d101d56 */
[----:B-1----:R-:W-:-:S02]  /*1430*/  @!P1 SHF.R.S32.HI R3, RZ, 0x1f, R16 ;  /* 0x0000001fff039819 */ /* 0x002fc40000011410 */
[----:B------:R-:W-:Y:S02]  /*1440*/  @!P1 SHF.R.S32.HI R2, RZ, 0x1f, R17 ;  /* 0x0000001fff029819 */ /* 0x000fe40000011411 */
[----:B------:R-:W-:Y:S02]  /*1450*/  @!P1 LEA.HI R3, R3, R16, RZ, 0x3 ;  /* 0x0000001003039211 */ /* 0x000fe400078f18ff */
[----:B-----5:R-:W-:Y:S02]  /*1460*/  @!P1 LEA.HI R10, R2, R17, RZ, 0x3 ;  /* 0x00000011020a9211 */ /* 0x020fe400078f18ff */
[----:B------:R-:W1:Y:S01]  /*1470*/  SHFL.IDX PT, R2, R18, 0x2, 0x181f ;  /* 0x00581f0012027f89 */ /* 0x000e6200000e0000 */
[----:B--2---:R-:W-:Y:S02]  /*1480*/  @!P1 LOP3.LUT R12, R3, 0xfffffff8, RZ, 0xc0, !PT ;  /* 0xfffffff8030c9812 */ /* 0x004fe400078ec0ff */
[----:B---3--:R-:W-:Y:S01]  /*1490*/  @!P1 LEA R6, P0, R8, R4, 0x1 ;  /* 0x0000000408069211 */ /* 0x008fe200078008ff */
[----:B------:R-:W2:Y:S01]  /*14a0*/  SHFL.IDX PT, R3, R15, 0x2, 0x181f ;  /* 0x00581f000f037f89 */ /* 0x000ea200000e0000 */
[----:B------:R-:W-:Y:S01]  /*14b0*/  @!P1 LOP3.LUT R10, R10, 0xfffffff8, RZ, 0xc0, !PT ;  /* 0xfffffff80a0a9812 */ /* 0x000fe200078ec0ff */
[----:B----4-:R-:W-:Y:S01]  /*14c0*/  @!P1 IMAD.WIDE R12, R12, 0x2, R4 ;  /* 0x000000020c0c9825 */ /* 0x010fe200078e0204 */
[----:B------:R-:W-:-:S02]  /*14d0*/  @!P1 LEA.HI.X R7, R8, R5, R9, 0x1, P0 ;  /* 0x0000000508079211 */ /* 0x000fc400000f0c09 */
[----:B------:R-:W-:Y:S01]  /*14e0*/  ISETP.GE.AND P0, PT, R14, UR4, PT ;  /* 0x000000040e007c0c */ /* 0x000fe2000bf06270 */
[--C-:B------:R-:W-:Y:S01]  /*14f0*/  @!P1 IMAD.WIDE R10, R10, 0x2, R4.reuse ;  /* 0x000000020a0a9825 */ /* 0x100fe200078e0204 */
[----:B------:R-:W-:Y:S01]  /*1500*/  UMOV UR4, 0x5 ;  /* 0x0000000500047882 */ /* 0x000fe20000000000 */
[----:B------:R3:W-:Y:S01]  /*1510*/  @!P1 LDGSTS.E.BYPASS.LTC128B.128 [R107+0x1100], [R6.64], !P5 ;  /* 0x01100000066b9fae */ /* 0x0007e2000e901d56 */
[----:B------:R-:W-:Y:S01]  /*1520*/  USHF.L.U64.HI UR15, UR14, UR4, UR15 ;  /* 0x000000040e0f7299 */ /* 0x000fe2000801020f */
[----:B------:R-:W-:Y:S01]  /*1530*/  @!P1 IMAD.WIDE R4, R0, 0x2, R4 ;  /* 0x0000000200049825 */ /* 0x000fe200078e0204 */
[----:B------:R-:W-:Y:S01]  /*1540*/  @!P6 SHF.R.S32.HI R0, RZ, 0x1f, R22 ;  /* 0x0000001fff00e819 */ /* 0x000fe20000011416 */
[----:B------:R4:W-:Y:S03]  /*1550*/  @!P1 LDGSTS.E.BYPASS.LTC128B.128 [R107+0x5100], [R12.64], !P4 ;  /* 0x051000000c6b9fae */ /* 0x0009e6000e101d56 */
[----:B------:R-:W-:Y:S01]  /*1560*/  @!P6 LEA.HI R0, R0, R22, RZ, 0x3 ;  /* 0x000000160000e211 */ /* 0x000fe200078f18ff */
[----:B------:R2:W-:Y:S03]  /*1570*/  @!P1 LDGSTS.E.BYPASS.LTC128B.128 [R107+0x9100], [R10.64], !P3 ;  /* 0x091000000a6b9fae */ /* 0x0005e6000d901d56 */
[----:B------:R-:W-:Y:S01]  /*1580*/  @!P6 LOP3.LUT R0, R0, 0xfffffff8, RZ, 0xc0, !PT ;  /* 0xfffffff80000e812 */ /* 0x000fe200078ec0ff */
[----:B------:R5:W-:Y:S01]  /*1590*/  @!P1 LDGSTS.E.BYPASS.LTC128B.128 [R107+0xd100], [R4.64], !P2 ;  /* 0x0d100000046b9fae */ /* 0x000be2000d101d56 */
[----:B---3--:R-:W-:-:S04]  /*15a0*/  @!P6 SHF.R.S32.HI R6, RZ, 0x1f, R17 ;  /* 0x0000001fff06e819 */ /* 0x008fc80000011411 */
[----:B------:R-:W-:Y:S02]  /*15b0*/  @!P6 LEA.HI R7, R6, R17, RZ, 0x3 ;  /* 0x000000110607e211 */ /* 0x000fe400078f18ff */
[----:B-1----:R-:W-:Y:S02]  /*15c0*/  @!P6 LEA R6, P1, R8, R2, 0x1 ;  /* 0x000000020806e211 */ /* 0x002fe400078208ff */
[----:B----4-:R-:W-:Y:S01]  /*15d0*/  @!P6 LOP3.LUT R12, R7, 0xfffffff8, RZ, 0xc0, !PT ;  /* 0xfffffff8070ce812 */ /* 0x010fe200078ec0ff */
[----:B--2---:R-:W-:Y:S01]  /*15e0*/  @!P6 IMAD.WIDE R10, R0, 0x2, R2 ;  /* 0x00000002000ae825 */ /* 0x004fe200078e0202 */
[----:B------:R-:W-:Y:S02]  /*15f0*/  @!P6 LEA.HI.X R7, R8, R3, R9, 0x1, P1 ;  /* 0x000000030807e211 */ /* 0x000fe400008f0c09 */
[----:B-----5:R-:W-:Y:S01]  /*1600*/  @!P6 SHF.R.S32.HI R5, RZ, 0x1f, R16 ;  /* 0x0000001fff05e819 */ /* 0x020fe20000011410 */
[----:B------:R1:W-:Y:S01]  /*1610*/  SHFL.IDX PT, R4, R18, 0x3, 0x181f ;  /* 0x00781f0012047f89 */ /* 0x0003e200000e0000 */
[----:B------:R-:W-:Y:S01]  /*1620*/  @!P6 IMAD.WIDE R12, R12, 0x2, R2 ;  /* 0x000000020c0ce825 */ /* 0x000fe200078e0202 */
[----:B------:R-:W-:-:S02]  /*1630*/  SHF.R.S32.HI R0, RZ, 0x1f, R25 ;  /* 0x0000001fff007819 */ /* 0x000fc40000011419 */
[----:B------:R-:W-:Y:S01]  /*1640*/  @!P6 LEA.HI R14, R5, R16, RZ, 0x3 ;  /* 0x00000010050ee211 */ /* 0x000fe200078f18ff */
[----:B------:R2:W-:Y:S03]  /*1650*/  @!P6 LDGSTS.E.BYPASS.LTC128B.128 [R107+0x2100], [R6.64], !P5 ;  /* 0x02100000066befae */ /* 0x0005e6000e901d56 */
[----:B------:R-:W-:Y:S01]  /*1660*/  @!P6 LOP3.LUT R14, R14, 0xfffffff8, RZ, 0xc0, !PT ;  /* 0xfffffff80e0ee812 */ /* 0x000fe200078ec0ff */
[----:B------:R3:W4:Y:S01]  /*1670*/  SHFL.IDX PT, R5, R15, 0x3, 0x181f ;  /* 0x00781f000f057f89 */ /* 0x00072200000e0000 */
[----:B-1----:R-:W-:-:S03]  /*1680*/  IADD3 R18, P1, R25, R19, RZ ;  /* 0x0000001319127210 */ /* 0x002fc60007f3e0ff */
[----:B---3--:R-:W-:Y:S01]  /*1690*/  @!P6 IMAD.WIDE R14, R14, 0x2, R2 ;  /* 0x000000020e0ee825 */ /* 0x008fe200078e0202 */
[----:B--2---:R-:W-:-:S04]  /*16a0*/  @!P0 SHF.R.S32.HI R6, RZ, 0x1f, R16 ;  /* 0x0000001fff068819 */ /* 0x004fc80000011410 */
[----:B------:R1:W-:Y:S01]  /*16b0*/  @!P6 LDGSTS.E.BYPASS.LTC128B.128 [R107+0x6100], [R14.64], !P4 ;  /* 0x061000000e6befae */ /* 0x0003e2000e101d56 */
[----:B------:R-:W-:-:S03]  /*16c0*/  @!P0 LEA.HI R6, R6, R16, RZ, 0x3 ;  /* 0x0000001006068211 */ /* 0x000fc600078f18ff */
[----:B------:R2:W-:Y:S01]  /*16d0*/  @!P6 LDGSTS.E.BYPASS.LTC128B.128 [R107+0xa100], [R12.64], !P3 ;  /* 0x0a1000000c6befae */ /* 0x0005e2000d901d56 */
[----:B------:R-:W-:-:S03]  /*16e0*/  @!P0 LOP3.LUT R6, R6, 0xfffffff8, RZ, 0xc0, !PT ;  /* 0xfffffff806068812 */ /* 0x000fc600078ec0ff */
[----:B------:R3:W-:Y:S01]  /*16f0*/  @!P6 LDGSTS.E.BYPASS.LTC128B.128 [R107+0xe100], [R10.64], !P2 ;  /* 0x0e1000000a6befae */ /* 0x0007e2000d101d56 */
[----:B------:R-:W-:Y:S01]  /*1700*/  ISETP.GE.AND P6, PT, R20, 0x1, PT ;  /* 0x000000011400780c */ /* 0x000fe20003fc6270 */
[----:B----4-:R-:W-:Y:S01]  /*1710*/  @!P0 IMAD.WIDE R6, R6, 0x2, R4 ;  /* 0x0000000206068825 */ /* 0x010fe200078e0204 */
[----:B-1----:R-:W-:Y:S02]  /*1720*/  LEA.HI R14, R98, R101, RZ, 0x4 ;  /* 0x00000065620e7211 */ /* 0x002fe400078f20ff */
[----:B--2---:R-:W-:Y:S02]  /*1730*/  LEA.HI.X.SX32 R13, R19, R0, 0x1, P1 ;  /* 0x00000000130d7211 */ /* 0x004fe400008f0eff */
[C---:B------:R-:W-:Y:S02]  /*1740*/  @!P0 LEA R2, P1, R8.reuse, R4, 0x1 ;  /* 0x0000000408028211 */ /* 0x040fe400078208ff */
[----:B------:R-:W-:Y:S01]  /*1750*/  SHF.R.S32.HI R12, RZ, 0x4, R14 ;  /* 0x00000004ff0c7819 */ /* 0x000fe2000001140e */
[----:B------:R-:W-:Y:S01]  /*1760*/  IMAD R0, R13, c[0x0][0x1e0], RZ ;  /* 0x000078000d007a24 */ /* 0x000fe200078e02ff */
[----:B------:R-:W-:-:S02]  /*1770*/  @!P0 LEA.HI.X R3, R8, R5, R9, 0x1, P1 ;  /* 0x0000000508038211 */ /* 0x000fc400008f0c09 */
[----:B---3--:R-:W-:Y:S01]  /*1780*/  LEA.HI R10, R14, R12, RZ, 0x1 ;  /* 0x0000000c0e0a7211 */ /* 0x008fe200078f08ff */
[----:B------:R-:W-:Y:S01]  /*1790*/  IMAD R11, R18, c[0x0][0x1e4], R0 ;  /* 0x00007900120b7a24 */ /* 0x000fe200078e0200 */
[----:B------:R-:W-:Y:S01]  /*17a0*/  @!P0 SHF.R.S32.HI R0, RZ, 0x1f, R17 ;  /* 0x0000001fff008819 */ /* 0x000fe20000011411 */
[----:B------:R1:W-:Y:S01]  /*17b0*/  @!P0 LDGSTS.E.BYPASS.LTC128B.128 [R107+0x3100], [R2.64], !P5 ;  /* 0x03100000026b8fae */ /* 0x0003e2000e901d56 */
[----:B------:R-:W-:Y:S02]  /*17c0*/  LOP3.LUT R10, R10, 0xfffffffe, RZ, 0xc0, !PT ;  /* 0xfffffffe0a0a7812 */ /* 0x000fe400078ec0ff */
[----:B------:R-:W-:Y:S01]  /*17d0*/  @!P0 LEA.HI R0, R0, R17, RZ, 0x3 ;  /* 0x0000001100008211 */ /* 0x000fe200078f18ff */
[----:B------:R2:W-:Y:S01]  /*17e0*/  @!P0 LDGSTS.E.BYPASS.LTC128B.128 [R107+0x7100], [R6.64], !P4 ;  /* 0x07100000066b8fae */ /* 0x0005e2000e101d56 */
[----:B------:R-:W-:Y:S01]  /*17f0*/  ISETP.GE.AND P1, PT, R20, 0x21, PT ;  /* 0x000000211400780c */ /* 0x000fe20003f26270 */
[----:B------:R-:W-:Y:S01]  /*1800*/  IMAD.IADD R12, R12, 0x1, -R10 ;  /* 0x000000010c0c7824 */ /* 0x000fe200078e0a0a */
[----:B------:R-:W-:Y:S01]  /*1810*/  ISETP.GE.AND P5, PT, R8, c[0x0][0x1d4], PT ;  /* 0x0000750008007a0c */ /* 0x000fe20003fa6270 */
[----:B------:R-:W-:Y:S01]  /*1820*/  IMAD R10, R27, c[0x0][0x1e8], RZ ;  /* 0x00007a001b0a7a24 */ /* 0x000fe200078e02ff */
[----:B------:R-:W-:-:S03]  /*1830*/  ISETP.GE.AND P4, PT, R16, c[0x0][0x1d4], PT ;  /* 0x0000750010007a0c */ /* 0x000fc60003f86270 */
[----:B------:R-:W-:Y:S02]  /*1840*/  IMAD R10, R26, c[0x0][0x1ec], R10 ;  /* 0x00007b001a0a7a24 */ /* 0x000fe400078e020a */
[----:B-1----:R-:W-:Y:S01]  /*1850*/  IMAD.WIDE.U32 R2, R18, c[0x0][0x1e0], R8 ;  /* 0x0000780012027a25 */ /* 0x002fe200078e0008 */
[----:B--2---:R-:W-:-:S03]  /*1860*/  @!P0 SHF.R.S32.HI R7, RZ, 0x1f, R22 ;  /* 0x0000001fff078819 */ /* 0x004fc60000011416 */
[----:B------:R-:W-:Y:S01]  /*1870*/  IMAD.IADD R3, R3, 0x1, R11 ;  /* 0x0000000103037824 */ /* 0x000fe200078e020b */
[----:B------:R-:W-:Y:S01]  /*1880*/  @!P0 LOP3.LUT R6, R0, 0xfffffff8, RZ, 0xc0, !PT ;  /* 0xfffffff800068812 */ /* 0x000fe200078ec0ff */
[----:B------:R-:W-:Y:S01]  /*1890*/  IMAD R11, R27, c[0x0][0x210], RZ ;  /* 0x000084001b0b7a24 */ /* 0x000fe200078e02ff */
[----:B------:R-:W-:Y:S01]  /*18a0*/  @!P0 LEA.HI R0, R7, R22, RZ, 0x3 ;  /* 0x0000001607008211 */ /* 0x000fe200078f18ff */
[----:B------:R-:W-:-:S03]  /*18b0*/  IMAD.WIDE.U32 R2, R26, c[0x0][0x1e8], R2 ;  /* 0x00007a001a027a25 */ /* 0x000fc600078e0002 */
[----:B------:R-:W-:Y:S01]  /*18c0*/  @!P0 LOP3.LUT R0, R0, 0xfffffff8, RZ, 0xc0, !PT ;  /* 0xfffffff800008812 */ /* 0x000fe200078ec0ff */
[----:B------:R-:W-:-:S04]  /*18d0*/  @!P0 IMAD.WIDE R6, R6, 0x2, R4 ;  /* 0x0000000206068825 */ /* 0x000fc800078e0204 */
[----:B------:R-:W-:Y:S01]  /*18e0*/  @!P0 IMAD.WIDE R4, R0, 0x2, R4 ;  /* 0x0000000200048825 */ /* 0x000fe200078e0204 */
[----:B------:R1:W-:Y:S01]  /*18f0*/  @!P0 LDGSTS.E.BYPASS.LTC128B.128 [R107+0xb100], [R6.64], !P3 ;  /* 0x0b100000066b8fae */ /* 0x0003e2000d901d56 */
[----:B------:R-:W-:Y:S02]  /*1900*/  ISETP.GE.AND P3, PT, R17, c[0x0][0x1d4], PT ;  /* 0x0000750011007a0c */ /* 0x000fe40003f66270 */
[----:B------:R-:W-:Y:S01]  /*1910*/  IMAD.IADD R3, R3, 0x1, R10 ;  /* 0x0000000103037824 */ /* 0x000fe200078e020a */
[----:B------:R2:W-:Y:S01]  /*1920*/  @!P0 LDGSTS.E.BYPASS.LTC128B.128 [R107+0xf100], [R4.64], !P2 ;  /* 0x0f100000046b8fae */ /* 0x0005e2000d101d56 */
[----:B------:R-:W-:Y:S01]  /*1930*/  IMAD R0, R24, c[0x0][0x1f0], RZ ;  /* 0x00007c0018007a24 */ /* 0x000fe200078e02ff */
[----:B------:R-:W-:Y:S01]  /*1940*/  LOP3.LUT R10, R14, 0xfffffff0, RZ, 0xc0, !PT ;  /* 0xfffffff00e0a7812 */ /* 0x000fe200078ec0ff */
[C---:B------:R-:W-:Y:S01]  /*1950*/  IMAD.WIDE.U32 R28, R23.reuse, c[0x0][0x1f0], R2 ;  /* 0x00007c00171c7a25 */ /* 0x040fe200078e0002 */
[----:B------:R-:W-:Y:S01]  /*1960*/  ISETP.GE.AND P2, PT, R22, c[0x0][0x1d4], PT ;  /* 0x0000750016007a0c */ /* 0x000fe20003f46270 */
[----:B------:R-:W0:Y:S02]  /*1970*/  LDGDEPBAR ;  /* 0x00000000000079af */ /* 0x000e240000000000 */
[----:B------:R-:W-:-:S02]  /*1980*/  IMAD R0, R23, c[0x0][0x1f4], R0 ;  /* 0x00007d0017007a24 */ /* 0x000fc400078e0200 */
[----:B------:R-:W-:Y:S01]  /*1990*/  IMAD.MOV.U32 R108, RZ, RZ, R28 ;  /* 0x000000ffff6c7224 */ /* 0x000fe200078e001c */
[----:B------:R3:W-:Y:S01]  /*19a0*/  STL.64 [R1+0xc8], R28 ;  /* 0x0000c81c01007387 */ /* 0x0007e20000100a00 */
[----:B------:R-:W-:Y:S01]  /*19b0*/  IMAD.IADD R10, R101, 0x1, -R10 ;  /* 0x00000001650a7824 */ /* 0x000fe200078e0a0a */
[----:B------:R-:W-:Y:S01]  /*19c0*/  IADD3 R109, R29, R0, RZ ;  /* 0x000000001d6d7210 */ /* 0x000fe20007ffe0ff */
[----:B------:R-:W-:Y:S02]  /*19d0*/  IMAD R0, R13, c[0x0][0x208], RZ ;  /* 0x000082000d007a24 */ /* 0x000fe400078e02ff */
[----:B------:R-:W-:Y:S02]  /*19e0*/  IMAD R11, R26, c[0x0][0x214], R11 ;  /* 0x000085001a0b7a24 */ /* 0x000fe400078e020b */
[----:B------:R-:W-:Y:S01]  /*19f0*/  IMAD.WIDE.U32 R2, R104, UR9, R108 ;  /* 0x0000000968027c25 */ /* 0x000fe2000f8e006c */
[----:B------:R-:W-:Y:S04]  /*1a00*/  STL.64 [R1+0xb8], R108 ;  /* 0x0000b86c01007387 */ /* 0x000fe80000100a00 */
[----:B------:R-:W-:Y:S01]  /*1a10*/  IADD3 R3, R3, UR5, RZ ;  /* 0x0000000503037c10 */ /* 0x000fe2000fffe0ff */
[C---:B-1----:R-:W-:Y:S01]  /*1a20*/  IMAD R6, R18.reuse, c[0x0][0x20c], R0 ;  /* 0x0000830012067a24 */ /* 0x042fe200078e0200 */
[----:B------:R-:W-:Y:S01]  /*1a30*/  ULDC.64 UR4, c[0x0][0x208] ;  /* 0x0000820000047ab9 */ /* 0x000fe20000000a00 */
[----:B------:R-:W-:Y:S01]  /*1a40*/  IMAD.SHL.U32 R0, R21, 0x40, RZ ;  /* 0x0000004015007824 */ /* 0x000fe200078e00ff */
[----:B------:R-:W-:Y:S01]  /*1a50*/  UIMAD.WIDE.U32 UR20, UR9, UR4, URZ ;  /* 0x00000004091472a5 */ /* 0x000fe2000f8e003f */
[----:B--2---:R-:W-:Y:S01]  /*1a60*/  IMAD.WIDE.U32 R4, R18, c[0x0][0x208], R8 ;  /* 0x0000820012047a25 */ /* 0x004fe200078e0008 */
[----:B------:R-:W-:Y:S01]  /*1a70*/  @P6 LEA R8, P0, R2, c[0x0][0x1c8], 0x1 ;  /* 0x0000720002086a11 */ /* 0x000fe200078008ff */
[----:B------:R-:W-:Y:S01]  /*1a80*/  UIMAD UR11, UR11, UR4, URZ ;  /* 0x000000040b0b72a4 */ /* 0x000fe2000f8e023f */
[----:B------:R-:W-:Y:S01]  /*1a90*/  LOP3.LUT R0, R0, 0x1c0, RZ, 0xc0, !PT ;  /* 0x000001c000007812 */ /* 0x000fe200078ec0ff */
[----:B------:R-:W-:Y:S01]  /*1aa0*/  IMAD.SHL.U32 R7, R19, 0x8, RZ ;  /* 0x0000000813077824 */ /* 0x000fe200078e00ff */
[C---:B------:R-:W-:Y:S01]  /*1ab0*/  @P6 LEA.HI.X R9, R2.reuse, c[0x0][0x1cc], R3, 0x1, P0 ;  /* 0x0000730002096a11 */ /* 0x040fe200000f0c03 */
[----:B------:R-:W-:Y:S01]  /*1ac0*/  IMAD.IADD R5, R5, 0x1, R6 ;  /* 0x0000000105057824 */ /* 0x000fe200078e0206 */
[----:B------:R-:W-:Y:S01]  /*1ad0*/  @P1 IADD3 R2, P0, R2, UR16, RZ ;  /* 0x0000001002021c10 */ /* 0x000fe2000ff1e0ff */
[----:B------:R-:W-:Y:S01]  /*1ae0*/  UIMAD UR11, UR9, UR5, UR11 ;  /* 0x00000005090b72a4 */ /* 0x000fe2000f8e020b */
[----:B------:R-:W-:Y:S01]  /*1af0*/  LOP3.LUT R7, R0, 0x8, R7, 0xf8, !PT ;  /* 0x0000000800077812 */ /* 0x000fe200078ef807 */
[----:B------:R1:W-:Y:S01]  /*1b00*/  @P6 LDGSTS.E.BYPASS.LTC128B.128 [R107+0x10100], [R8.64], !P5 ;  /* 0x10100000086b6fae */ /* 0x0003e2000e901d56 */
[----:B------:R-:W-:Y:S01]  /*1b10*/  SHF.R.U32.HI R0, RZ, 0x3, R0 ;  /* 0x00000003ff007819 */ /* 0x000fe20000011600 */
[----:B------:R-:W-:Y:S01]  /*1b20*/  UIADD3 UR11, UR21, UR11, URZ ;  /* 0x0000000b150b7290 */ /* 0x000fe2000fffe03f */
[----:B------:R-:W-:Y:S01]  /*1b30*/  @P1 IADD3.X R3, R3, UR15, RZ, P0, !PT ;  /* 0x0000000f03031c10 */ /* 0x000fe200087fe4ff */
[----:B------:R1:W-:Y:S01]  /*1b40*/  @P6 LDGSTS.E.BYPASS.LTC128B.128 [R107+0x12100], [R8.64+0x80], !P4 ;  /* 0x12100080086b6fae */ /* 0x0003e2000e101d56 */
[C---:B------:R-:W-:Y:S01]  /*1b50*/  @P1 LEA R6, P0, R2.reuse, c[0x0][0x1c8], 0x1 ;  /* 0x0000720002061a11 */ /* 0x040fe200078008ff */
[----:B------:R-:W-:Y:S01]  /*1b60*/  USHF.L.U32 UR13, UR4, 0x6, URZ ;  /* 0x00000006040d7899 */ /* 0x000fe2000800063f */
[----:B------:R-:W-:Y:S01]  /*1b70*/  LOP3.LUT R0, R7, R0, RZ, 0x3c, !PT ;  /* 0x0000000007007212 */ /* 0x000fe200078e3cff */
[----:B------:R1:W-:Y:S01]  /*1b80*/  @P6 LDGSTS.E.BYPASS.LTC128B.128 [R107+0x14100], [R8.64+0x100], !P3 ;  /* 0x14100100086b6fae */ /* 0x0003e2000d901d56 */
[----:B------:R-:W-:Y:S01]  /*1b90*/  @P1 LEA.HI.X R7, R2, c[0x0][0x1cc], R3, 0x1, P0 ;  /* 0x0000730002071a11 */ /* 0x000fe200000f0c03 */
[----:B------:R-:W-:Y:S01]  /*1ba0*/  USHF.L.U64.HI UR12, UR4, UR12, UR5 ;  /* 0x0000000c040c7299 */ /* 0x000fe20008010205 */
[----:B------:R-:W-:Y:S01]  /*1bb0*/  SHF.R.S32.HI R2, RZ, 0x1f, R10 ;  /* 0x0000001fff027819 */ /* 0x000fe2000001140a */
[----:B------:R1:W-:Y:S01]  /*1bc0*/  @P6 LDGSTS.E.BYPASS.LTC128B.128 [R107+0x16100], [R8.64+0x180], !P2 ;  /* 0x16100180086b6fae */ /* 0x0003e2000d101d56 */
[----:B------:R-:W-:Y:S01]  /*1bd0*/  LEA R0, R12, R0, 0x9 ;  /* 0x000000000c007211 */ /* 0x000fe200078e48ff */
[----:B------:R-:W-:Y:S01]  /*1be0*/  UMOV UR4, 0xffffffc0 ;  /* 0xffffffc000047882 */ /* 0x000fe20000000000 */
[----:B------:R-:W-:Y:S01]  /*1bf0*/  LOP3.LUT P0, RZ, R21, 0x2, RZ, 0xc0, !PT ;  /* 0x0000000215ff7812 */ /* 0x000fe2000780c0ff */
[----:B------:R2:W-:Y:S01]  /*1c00*/  @P1 LDGSTS.E.BYPASS.LTC128B.128 [R107+0x11100], [R6.64], !P5 ;  /* 0x11100000066b1fae */ /* 0x0005e2000e901d56 */
[----:B------:R-:W-:Y:S01]  /*1c10*/  LEA.HI R14, R2, R10, RZ, 0x3 ;  /* 0x0000000a020e7211 */ /* 0x000fe200078f18ff */
[----:B------:R-:W-:Y:S01]  /*1c20*/  IMAD.SHL.U32 R248, R0, 0x2, RZ ;  /* 0x0000000200f87824 */ /* 0x000fe200078e00ff */
[----:B------:R-:W-:Y:S01]  /*1c30*/  MOV R13, UR11 ;  /* 0x0000000b000d7c02 */ /* 0x000fe20008000f00 */
[----:B------:R2:W-:Y:S01]  /*1c40*/  @P1 LDGSTS.E.BYPASS.LTC128B.128 [R107+0x13100], [R6.64+0x80], !P4 ;  /* 0x13100080066b1fae */ /* 0x0005e2000e101d56 */
[----:B------:R-:W-:Y:S01]  /*1c50*/  LOP3.LUT R0, R14, 0xfffffff8, RZ, 0xc0, !PT ;  /* 0xfffffff80e007812 */ /* 0x000fe200078ec0ff */
[----:B------:R-:W-:Y:S01]  /*1c60*/  IMAD.WIDE.U32 R2, R26, c[0x0][0x210], R4 ;  /* 0x000084001a027a25 */ /* 0x000fe200078e0004 */
[C---:B------:R-:W-:Y:S01]  /*1c70*/  IADD3 R4, R248.reuse, 0x10100, RZ ;  /* 0x00010100f8047810 */ /* 0x040fe20007ffe0ff */
[----:B------:R2:W-:Y:S01]  /*1c80*/  @P1 LDGSTS.E.BYPASS.LTC128B.128 [R107+0x15100], [R6.64+0x100], !P3 ;  /* 0x15100100066b1fae */ /* 0x0005e2000d901d56 */
[----:B------:R-:W-:Y:S01]  /*1c90*/  IADD3 R105, R248, 0x10120, RZ ;  /* 0x00010120f8697810 */ /* 0x000fe20007ffe0ff */
[----:B------:R-:W-:Y:S01]  /*1ca0*/  IMAD.IADD R10, R10, 0x1, -R0 ;  /* 0x000000010a0a7824 */ /* 0x000fe200078e0a00 */
[----:B------:R-:W-:Y:S01]  /*1cb0*/  SEL R5, RZ, 0x1, P5 ;  /* 0x00000001ff057807 */ /* 0x000fe20002800000 */
[----:B------:R2:W-:Y:S01]  /*1cc0*/  @P1 LDGSTS.E.BYPASS.LTC128B.128 [R107+0x17100], [R6.64+0x180], !P2 ;  /* 0x17100180066b1fae */ /* 0x0005e2000d101d56 */
[----:B------:R-:W-:Y:S01]  /*1cd0*/  IMAD R0, R24, c[0x0][0x218], RZ ;  /* 0x0000860018007a24 */ /* 0x000fe200078e02ff */
[----:B------:R-:W-:Y:S01]  /*1ce0*/  @P0 IADD3 R105, R4, -0x20, RZ ;  /* 0xffffffe004690810 */ /* 0x000fe20007ffe0ff */
[----:B------:R-:W-:Y:S01]  /*1cf0*/  IMAD.IADD R3, R3, 0x1, R11 ;  /* 0x0000000103037824 */ /* 0x000fe200078e020b */
[----:B------:R-:W0:Y:S01]  /*1d00*/  LDGDEPBAR ;  /* 0x00000000000079af */ /* 0x000e220000000000 */
[C---:B------:R-:W-:Y:S01]  /*1d10*/  IMAD R4, R23.reuse, c[0x0][0x21c], R0 ;  /* 0x0000870017047a24 */ /* 0x040fe200078e0200 */
[----:B------:R-:W-:Y:S01]  /*1d20*/  SEL R11, RZ, 0x4, P3 ;  /* 0x00000004ff0b7807 */ /* 0x000fe20001800000 */
[C---:B------:R-:W-:Y:S01]  /*1d30*/  IMAD.SHL.U32 R0, R10.reuse, 0x40, RZ ;  /* 0x000000400a007824 */ /* 0x040fe200078e00ff */
[C---:B------:R-:W-:Y:S01]  /*1d40*/  LOP3.LUT P1, RZ, R10.reuse, 0x2, RZ, 0xc0, !PT ;  /* 0x000000020aff7812 */ /* 0x040fe2000782c0ff */
[----:B---3--:R-:W-:Y:S01]  /*1d50*/  IMAD.WIDE.U32 R28, R23, c[0x0][0x218], R2 ;  /* 0x00008600171c7a25 */ /* 0x008fe200078e0002 */
[----:B------:R-:W-:Y:S01]  /*1d60*/  LOP3.LUT P6, RZ, R10, 0x4, RZ, 0xc0, !PT ;  /* 0x000000040aff7812 */ /* 0x000fe200078cc0ff */
[----:B------:R-:W-:Y:S01]  /*1d70*/  UIMAD UR11, UR9, -0x40, UR10 ;  /* 0xffffffc0090b78a4 */ /* 0x000fe2000f8e020a */
[----:B------:R-:W-:Y:S01]  /*1d80*/  LOP3.LUT R0, R0, 0x1c0, RZ, 0xc0, !PT ;  /* 0x000001c000007812 */ /* 0x000fe200078ec0ff */
[----:B------:R-:W-:Y:S01]  /*1d90*/  IMAD.U32 R3, RZ, RZ, UR21 ;  /* 0x00000015ff037e24 */ /* 0x000fe2000f8e00ff */
[----:B------:R-:W-:Y:S01]  /*1da0*/  STL [R1+0x8], R105 ;  /* 0x0000086901007387 */ /* 0x000fe20000100800 */
[----:B------:R-:W-:Y:S01]  /*1db0*/  IMAD.SHL.U32 R3, R12, 0x8, RZ ;  /* 0x000000080c037824 */ /* 0x000fe200078e00ff */
[----:B------:R-:W-:Y:S01]  /*1dc0*/  SEL R12, RZ, 0x2, P4 ;  /* 0x00000002ff0c7807 */ /* 0x000fe20002000000 */
[----:B------:R-:W-:Y:S01]  /*1dd0*/  IMAD.U32 R2, RZ, RZ, UR20 ;  /* 0x00000014ff027e24 */ /* 0x000fe2000f8e00ff */
[----:B------:R-:W-:Y:S01]  /*1de0*/  STL.64 [R1+0xd0], R28 ;  /* 0x0000d01c01007387 */ /* 0x000fe20000100a00 */
[----:B------:R-:W-:Y:S01]  /*1df0*/  IMAD.IADD R17, R29, 0x1, R4 ;  /* 0x000000011d117824 */ /* 0x000fe200078e0204 */
[----:B------:R-:W-:Y:S01]  /*1e00*/  LOP3.LUT R3, R0, 0x8, R3, 0xf8, !PT ;  /* 0x0000000800037812 */ /* 0x000fe200078ef803 */
[----:B------:R-:W-:Y:S01]  /*1e10*/  UIMAD UR4, UR9, UR4, 0x1 ;  /* 0x00000001090474a4 */ /* 0x000fe2000f8e0204 */
[----:B------:R-:W-:-:S02]  /*1e20*/  SHF.R.U32.HI R0, RZ, 0x3, R0 ;  /* 0x00000003ff007819 */ /* 0x000fc40000011600 */
[----:B------:R-:W-:Y:S01]  /*1e30*/  LEA R4, P0, R2, R28, 0x6 ;  /* 0x0000001c02047211 */ /* 0x000fe200078030ff */
[----:B------:R-:W-:Y:S01]  /*1e40*/  STL [R1+0xc4], R17 ;  /* 0x0000c41101007387 */ /* 0x000fe20000100800 */
[----:B------:R-:W-:Y:S02]  /*1e50*/  IADD3 R11, R11, R12, R5 ;  /* 0x0000000c0b0b7210 */ /* 0x000fe40007ffe005 */
[----:B------:R-:W-:Y:S01]  /*1e60*/  LOP3.LUT R5, R3, R0, RZ, 0x3c, !PT ;  /* 0x0000000003057212 */ /* 0x000fe200078e3cff */
[----:B------:R-:W-:Y:S01]  /*1e70*/  IMAD.SHL.U32 R3, R14, 0x40, RZ ;  /* 0x000000400e037824 */ /* 0x000fe200078e00ff */
[----:B------:R-:W-:Y:S01]  /*1e80*/  LEA.HI.X R2, R2, R17, R13, 0x6, P0 ;  /* 0x0000001102027211 */ /* 0x000fe200000f340d */
[----:B------:R-:W-:-:S04]  /*1e90*/  DEPBAR.LE SB0, 0x1 ;  /* 0x000080400000791a */ /* 0x000fc80000000000 */
[----:B------:R-:W-:Y:S01]  /*1ea0*/  BAR.SYNC.DEFER_BLOCKING 0x0 ;  /* 0x0000000000007b1d */ /* 0x000fe20000010000 */
[C---:B--2---:R-:W-:Y:S02]  /*1eb0*/  LEA R6, P0, R4.reuse, c[0x0][0x1f8], 0x1 ;  /* 0x00007e0004067a11 */ /* 0x044fe400078008ff */
[----:B------:R-:W-:Y:S02]  /*1ec0*/  LOP3.LUT R3, R5, 0xfffffe00, R3, 0xf8, !PT ;  /* 0xfffffe0005037812 */ /* 0x000fe400078ef803 */
[----:B------:R-:W-:Y:S02]  /*1ed0*/  SEL R0, RZ, 0x8, P2 ;  /* 0x00000008ff007807 */ /* 0x000fe40001000000 */
[----:B------:R-:W-:Y:S01]  /*1ee0*/  LEA.HI.X R7, R4, c[0x0][0x1fc], R2, 0x1, P0 ;  /* 0x00007f0004077a11 */ /* 0x000fe200000f0c02 */
[----:B------:R-:W-:Y:S01]  /*1ef0*/  IMAD.MOV.U32 R4, RZ, RZ, 0x10 ;  /* 0x00000010ff047424 */ /* 0x000fe200078e00ff */
[----:B------:R-:W-:Y:S01]  /*1f00*/  LEA R232, R96, R3, 0xa ;  /* 0x0000000360e87211 */ /* 0x000fe200078e50ff */
[----:B------:R-:W-:Y:S01]  /*1f10*/  IMAD.IADD R11, R11, 0x1, R0 ;  /* 0x000000010b0b7824 */ /* 0x000fe200078e0200 */
[----:B------:R-:W-:Y:S01]  /*1f20*/  IADD3 R5, -R19, UR11, RZ ;  /* 0x0000000b13057c10 */ /* 0x000fe2000fffe1ff */
[----:B------:R-:W-:Y:S01]  /*1f30*/  IMAD.MOV.U32 R0, RZ, RZ, 0x20 ;  /* 0x00000020ff007424 */ /* 0x000fe200078e00ff */
[----:B------:R-:W-:Y:S01]  /*1f40*/  SEL R4, R4, 0xfffffff0, !P1 ;  /* 0xfffffff004047807 */ /* 0x000fe20004800000 */
[----:B------:R-:W-:Y:S01]  /*1f50*/  IMAD.MOV.U32 R2, RZ, RZ, 0x40 ;  /* 0x00000040ff027424 */ /* 0x000fe200078e00ff */
[C---:B------:R-:W-:Y:S01]  /*1f60*/  LEA R240, R232.reuse, 0x100, 0x1 ;  /* 0x00000100e8f07811 */ /* 0x040fe200078e08ff */
[----:B------:R-:W-:Y:S01]  /*1f70*/  IMAD.SHL.U32 R232, R232, 0x2, RZ ;  /* 0x00000002e8e87824 */ /* 0x000fe200078e00ff */
[----:B------:R-:W-:Y:S01]  /*1f80*/  SEL R0, R0, 0xffffffe0, !P6 ;  /* 0xffffffe000007807 */ /* 0x000fe20007000000 */
[----:B------:R-:W-:Y:S01]  /*1f90*/  IMAD.SHL.U32 R249, R3, 0x2, RZ ;  /* 0x0000000203f97824 */ /* 0x000fe200078e00ff */
[----:B-1----:R-:W-:Y:S01]  /*1fa0*/  IADD3 R8, P0, R6, UR13, RZ ;  /* 0x0000000d06087c10 */ /* 0x002fe2000ff1e0ff */
[--C-:B------:R-:W-:Y:S01]  /*1fb0*/  IMAD R236, R4, 0x2, R240.reuse ;  /* 0x0000000204ec7824 */ /* 0x100fe200078e02f0 */
[----:B------:R-:W-:Y:S01]  /*1fc0*/  LOP3.LUT P6, RZ, R11, 0x2, RZ, 0xc0, !PT ;  /* 0x000000020bff7812 */ /* 0x000fe200078cc0ff */
[C---:B------:R-:W-:Y:S01]  /*1fd0*/  IMAD R240, R0.reuse, 0x2, R240 ;  /* 0x0000000200f07824 */ /* 0x040fe200078e02f0 */
[----:B------:R-:W-:Y:S01]  /*1fe0*/  ISETP.LT.OR P1, PT, R5, 0x1, P5 ;  /* 0x000000010500780c */ /* 0x000fe20002f21670 */
[----:B------:R-:W-:Y:S01]  /*1ff0*/  IMAD R244, R0, 0x2, R236 ;  /* 0x0000000200f47824 */ /* 0x000fe200078e02ec */
[----:B------:R-:W-:Y:S01]  /*2000*/  LDSM.16.M88.4 R168, [R232+0x100] ;  /* 0x00010000e8a8783b */ /* 0x000fe20000000200 */
[----:B------:R-:W-:Y:S01]  /*2010*/  IADD3.X R9, R7, UR12, RZ, P0, !PT ;  /* 0x0000000c07097c10 */ /* 0x000fe200087fe4ff */
[--C-:B------:R-:W-:Y:S01]  /*2020*/  IMAD R250, R4, 0x2, R249.reuse ;  /* 0x0000000204fa7824 */ /* 0x100fe200078e02f9 */
[C---:B------:R-:W-:Y:S01]  /*2030*/  ISETP.LT.OR P0, PT, R5.reuse, 0x1, !P6 ;  /* 0x000000010500780c */ /* 0x040fe20007701670 */
[----:B------:R-:W-:Y:S01]  /*2040*/  LDSM.16.M88.4 R200, [R232+0x4100] ;  /* 0x00410000e8c8783b */ /* 0x000fe20000000200 */
[----:B------:R-:W-:Y:S01]  /*2050*/  P2R R12, PR, RZ, 0x10 ;  /* 0x00000010ff0c7803 */ /* 0x000fe20000000000 */
[C---:B------:R-:W-:Y:S01]  /*2060*/  IMAD R124, R0.reuse, 0x2, R249 ;  /* 0x00000002007c7824 */ /* 0x040fe200078e02f9 */
[----:B------:R-:W-:Y:S01]  /*2070*/  ISETP.LT.OR P6, PT, R5, 0x21, !P6 ;  /* 0x000000210500780c */ /* 0x000fe200077c1670 */
        /* <DEDUP_REMOVED lines=18> */
[----:B------:R-:W-:Y:S04]  /*21a0*/  LDSM.16.M88.4 R16, [R248+0x10100] ;  /* 0x01010000f810783b */ /* 0x000fe80000000200 */
[----:B------:R-:W-:Y:S04]  /*21b0*/  LDSM.16.M88.4 R24, [R248+0x10900] ;  /* 0x01090000f818783b */ /* 0x000fe80000000200 */
[----:B------:R-:W-:Y:S04]  /*21c0*/  LDSM.16.M88.4 R32, [R248+0x11100] ;  /* 0x01110000f820783b */ /* 0x000fe80000000200 */
[----:B------:R-:W1:Y:S04]  /*21d0*/  LDSM.16.M88.4 R40, [R248+0x11900] ;  /* 0x01190000f828783b */ /* 0x000e680000000200 */
[----:B------:R-:W-:Y:S04]  /*21e0*/  LDSM.16.M88.4 R28, [R105] ;  /* 0x00000000691c783b */ /* 0x000fe80000000200 */
[----:B------:R-:W2:Y:S04]  /*21f0*/  LDSM.16.M88.4 R48, [R105+0x800] ;  /* 0x000800006930783b */ /* 0x000ea80000000200 */
[----:B------:R-:W-:Y:S04]  /*2200*/  LDSM.16.M88.4 R56, [R105+0x1000] ;  /* 0x001000006938783b */ /* 0x000fe80000000200 */
[----:B------:R-:W3:Y:S04]  /*2210*/  LDSM.16.M88.4 R68, [R105+0x1800] ;  /* 0x001800006944783b */ /* 0x000ee80000000200 */
[----:B------:R-:W-:Y:S01]  /*2220*/  @!PT LDS RZ, [RZ] ;  /* 0x00000000fffff984 */ /* 0x000fe20000000800 */
[----:B------:R-:W-:Y:S01]  /*2230*/  @!PT LDS RZ, [RZ] ;  /* 0x00000000fffff984 */ /* 0x000fe20000000800 */
[----:B------:R-:W-:Y:S01]  /*2240*/  @!PT LDS RZ, [RZ] ;  /* 0x00000000fffff984 */ /* 0x000fe20000000800 */
[----:B------:R4:W-:Y:S01]  /*2250*/  LDGSTS.E.BYPASS.LTC128B.128 [R107+0x100], [R6.64], !P1 ;  /* 0x00100000066b7fae */ /* 0x0009e2000c901d56 */
[----:B------:R-:W-:-:S03]  /*2260*/  LOP3.LUT P1, RZ, R11, 0x4, RZ, 0xc0, !PT ;  /* 0x000000040bff7812 */ /* 0x000fc6000782c0ff */
[----:B------:R4:W-:Y:S01]  /*2270*/  LDGSTS.E.BYPASS.LTC128B.128 [R107+0x2100], [R6.64+0x80], !P0 ;  /* 0x02100080066b7fae */ /* 0x0009e2000c101d56 */
[C---:B------:R-:W-:Y:S02]  /*2280*/  ISETP.LT.OR P0, PT, R5.reuse, 0x1, !P1 ;  /* 0x000000010500780c */ /* 0x040fe40004f01670 */
[----:B------:R-:W-:-:S11]  /*2290*/  ISETP.LT.OR P1, PT, R5, 0x21, !P1 ;  /* 0x000000210500780c */ /* 0x000fd60004f21670 */
[----:B------:R4:W-:Y:S01]  /*22a0*/  LDGSTS.E.BYPASS.LTC128B.128 [R107+0x4100], [R6.64+0x100], !P0 ;  /* 0x04100100066b7fae */ /* 0x0009e2000c101d56 */
[----:B------:R-:W-:Y:S01]  /*22b0*/  LOP3.LUT P0, RZ, R21, 0x4, RZ, 0xc0, !PT ;  /* 0x0000000415ff7812 */ /* 0x000fe2000780c0ff */
[C---:B-1----:R-:W-:Y:S03]  /*22c0*/  HMMA.16816.F32 R36, R168.reuse, R40, RZ ;  /* 0x00000028a824723c */ /* 0x042fe600000018ff */
[----:B------:R-:W-:Y:S02]  /*22d0*/  SEL R2, R2, 0xffffffc0, !P0 ;  /* 0xffffffc002027807 */ /* 0x000fe40004000000 */
[----:B------:R-:W-:Y:S02]  /*22e0*/  LOP3.LUT P0, RZ, R11, 0x8, RZ, 0xc0, !PT ;  /* 0x000000080bff7812 */ /* 0x000fe4000780c0ff */
[----:B------:R-:W-:Y:S01]  /*22f0*/  IADD3 R251, R2, R105, RZ ;  /* 0x0000006902fb7210 */ /* 0x000fe20007ffe0ff */
[----:B------:R-:W-:Y:S01]  /*2300*/  IMAD.IADD R99, R248, 0x1, R2 ;  /* 0x00000001f8637824 */ /* 0x000fe200078e0202 */
[C---:B------:R-:W-:Y:S01]  /*2310*/  ISETP.LT.OR P4, PT, R5.reuse, 0x1, !P0 ;  /* 0x000000010500780c */ /* 0x040fe20004781670 */
[----:B------:R-:W-:Y:S01]  /*2320*/  HMMA.16816.F32 R20, R168, R26, RZ ;  /* 0x0000001aa814723c */ /* 0x000fe200000018ff */
[----:B------:R-:W-:-:S02]  /*2330*/  ISETP.LT.OR P0, PT, R5, 0x21, !P0 ;  /* 0x000000210500780c */ /* 0x000fc40004701670 */
[----:B------:R-:W-:Y:S05]  /*2340*/  STL [R1+0x4], R99 ;  /* 0x0000046301007387 */ /* 0x000fea0000100800 */
[----:B------:R-:W-:Y:S04]  /*2350*/  HMMA.16816.F32 R40, R168, R42, RZ ;  /* 0x0000002aa828723c */ /* 0x000fe800000018ff */
[----:B------:R4:W-:Y:S01]  /*2360*/  LDGSTS.E.BYPASS.LTC128B.128 [R107+0x6100], [R6.64+0x180], !P4 ;  /* 0x06100180066b7fae */ /* 0x0009e2000e101d56 */
[----:B------:R-:W-:-:S02]  /*2370*/  ISETP.LT.OR P4, PT, R5, 0x21, P5 ;  /* 0x000000210500780c */ /* 0x000fc40002f81670 */
[----:B------:R-:W-:-:S04]  /*2380*/  LEA.HI R5, R98, R101, RZ, 0x2 ;  /* 0x0000006562057211 */ /* 0x000fc800078f10ff */
[----:B------:R-:W-:-:S05]  /*2390*/  LOP3.LUT R5, R5, 0xfffffffc, RZ, 0xc0, !PT ;  /* 0xfffffffc05057812 */ /* 0x000fca00078ec0ff */
[----:B--2---:R-:W-:Y:S01]  /*23a0*/  HMMA.16816.F32 R20, R172, R50, R20 ;  /* 0x00000032ac14723c */ /* 0x004fe20000001814 */
[----:B------:R-:W-:Y:S01]  /*23b0*/  IMAD.IADD R5, R101, 0x1, -R5 ;  /* 0x0000000165057824 */ /* 0x000fe200078e0a05 */
[----:B------:R1:W-:Y:S01]  /*23c0*/  LDGSTS.E.BYPASS.LTC128B.128 [R107+0x1100], [R8.64], !P4 ;  /* 0x01100000086b7fae */ /* 0x0003e2000e101d56 */
[----:B------:R-:W-:-:S03]  /*23d0*/  ISETP.NE.AND P4, PT, R12, RZ, PT ;  /* 0x000000ff0c00720c */ /* 0x000fc60003f85270 */
[----:B------:R1:W-:Y:S02]  /*23e0*/  LDGSTS.E.BYPASS.LTC128B.128 [R107+0x3100], [R8.64+0x80], !P6 ;  /* 0x03100080086b7fae */ /* 0x0003e4000f101d56 */
[----:B------:R-:W-:Y:S02]  /*23f0*/  HMMA.16816.F32 R12, R168, R16, RZ ;  /* 0x00000010a80c723c */ /* 0x000fe400000018ff */
[----:B------:R1:W-:Y:S01]  /*2400*/  LDGSTS.E.BYPASS.LTC128B.128 [R107+0x5100], [R8.64+0x100], !P1 ;  /* 0x05100100086b7fae */ /* 0x0003e2000c901d56 */
[----:B------:R-:W-:-:S03]  /*2410*/  PLOP3.LUT P1, PT, PT, PT, UP1, 0x80, 0x0 ;  /* 0x000000000000781c */ /* 0x000fc60003f2f018 */
[----:B------:R1:W-:Y:S01]  /*2420*/  LDGSTS.E.BYPASS.LTC128B.128 [R107+0x7100], [R8.64+0x180], !P0 ;  /* 0x07100180086b7fae */ /* 0x0003e2000c101d56 */
[----:B----4-:R-:W-:Y:S01]  /*2430*/  SHF.R.S32.HI R6, RZ, 0x1f, R96 ;  /* 0x0000001fff067819 */ /* 0x010fe20000011460 */
[----:B------:R-:W-:Y:S01]  /*2440*/  HMMA.16816.F32 R16, R168, R18, RZ ;  /* 0x00000012a810723c */ /* 0x000fe200000018ff */
[----:B------:R-:W-:Y:S01]  /*2450*/  LEA.HI R7, R5, R5, RZ, 0x1 ;  /* 0x0000000505077211 */ /* 0x000fe200078f08ff */
[----:B------:R-:W2:Y:S01]  /*2460*/  LDSM.16.M88.4 R60, [R99+0x10100] ;  /* 0x01010000633c783b */ /* 0x000ea20000000200 */
[----:B------:R-:W-:Y:S02]  /*2470*/  LEA.HI R6, R6, R96, RZ, 0x3 ;  /* 0x0000006006067211 */ /* 0x000fe400078f18ff */
[----:B------:R-:W-:Y:S01]  /*2480*/  LOP3.LUT R7, R7, 0x1ffffffe, RZ, 0xc0, !PT ;  /* 0x1ffffffe07077812 */ /* 0x000fe200078ec0ff */
[----:B------:R-:W4:Y:S01]  /*2490*/  LDSM.16.M88.4 R52, [R99+0x10900] ;  /* 0x010900006334783b */ /* 0x000f220000000200 */
[----:B------:R-:W-:Y:S01]  /*24a0*/  LOP3.LUT R6, R6, 0xffffff8, RZ, 0xc0, !PT ;  /* 0x0ffffff806067812 */ /* 0x000fe200078ec0ff */
[----:B---3--:R-:W-:Y:S01]  /*24b0*/  HMMA.16816.F32 R40, R172, R70, R40 ;  /* 0x00000046ac28723c */ /* 0x008fe20000001828 */
[----:B------:R-:W-:Y:S01]  /*24c0*/  PLOP3.LUT P0, PT, PT, PT, UP1, 0x80, 0x0 ;  /* 0x000000000000781c */ /* 0x000fe20003f0f018 */
[----:B------:R-:W3:Y:S01]  /*24d0*/  LDSM.16.M88.4 R64, [R99+0x11100] ;  /* 0x011100006340783b */ /* 0x000ee20000000200 */
[----:B------:R-:W-:-:S03]  /*24e0*/  IMAD.IADD R7, R5, 0x1, -R7 ;  /* 0x0000000105077824 */ /* 0x000fc600078e0a07 */
[----:B------:R-:W5:Y:S02]  /*24f0*/  LDSM.16.M88.4 R72, [R99+0x11900] ;  /* 0x011900006348783b */ /* 0x000f640000000200 */
[C---:B------:R-:W-:Y:S02]  /*2500*/  HMMA.16816.F32 R44, R172.reuse, R28, R12 ;  /* 0x0000001cac2c723c */ /* 0x040fe4000000180c */
[----:B------:R-:W2:Y:S04]  /*2510*/  LDSM.16.M88.4 R84, [R251] ;  /* 0x00000000fb54783b */ /* 0x000ea80000000200 */
[----:B------:R-:W-:Y:S02]  /*2520*/  LDSM.16.M88.4 R80, [R248+0x12100] ;  /* 0x01210000f850783b */ /* 0x000fe40000000200 */
[----:B------:R-:W-:Y:S02]  /*2530*/  HMMA.16816.F32 R12, R172, R30, R16 ;  /* 0x0000001eac0c723c */ /* 0x000fe40000001810 */
[----:B------:R-:W2:Y:S04]  /*2540*/  LDSM.16.M88.4 R16, [R251+0x800] ;  /* 0x00080000fb10783b */ /* 0x000ea80000000200 */
[----:B------:R-:W-:Y:S02]  /*2550*/  LDSM.16.M88.4 R76, [R105+0x2000] ;  /* 0x00200000694c783b */ /* 0x000fe40000000200 */
[C---:B-1----:R-:W-:Y:S02]  /*2560*/  HMMA.16816.F32 R8, R168.reuse, R24, RZ ;  /* 0x00000018a808723c */ /* 0x042fe400000018ff */
[----:B------:R-:W-:Y:S04]  /*2570*/  LDSM.16.M88.4 R92, [R105+0x4000] ;  /* 0x00400000695c783b */ /* 0x000fe80000000200 */
[----:B------:R-:W-:Y:S02]  /*2580*/  LDSM.16.M88.4 R88, [R99+0x14100] ;  /* 0x014100006358783b */ /* 0x000fe40000000200 */
[C---:B------:R-:W-:Y:S02]  /*2590*/  HMMA.16816.F32 R24, R168.reuse, R32, RZ ;  /* 0x00000020a818723c */ /* 0x040fe400000018ff */
[----:B------:R-:W0:Y:S06]  /*25a0*/  LDGDEPBAR ;  /* 0x00000000000079af */ /* 0x000e2c0000000000 */
[----:B------:R-:W-:Y:S08]  /*25b0*/  HMMA.16816.F32 R32, R168, R34, RZ ;  /* 0x00000022a820723c */ /* 0x000ff000000018ff */
[C---:B------:R-:W-:Y:S01]  /*25c0*/  HMMA.16816.F32 R8, R172.reuse, R48, R8 ;  /* 0x00000030ac08723c */ /* 0x040fe20000001808 */
[----:B------:R-:W-:Y:S07]  /*25d0*/  LDSM.16.M88.4 R48, [R248+0x12900] ;  /* 0x01290000f830783b */ /* 0x000fee0000000200 */
[C---:B------:R-:W-:Y:S08]  /*25e0*/  HMMA.16816.F32 R24, R172.reuse, R56, R24 ;  /* 0x00000038ac18723c */ /* 0x040ff00000001818 */
[C---:B------:R-:W-:Y:S01]  /*25f0*/  HMMA.16816.F32 R28, R172.reuse, R58, R32 ;  /* 0x0000003aac1c723c */ /* 0x040fe20000001820 */
[----:B------:R-:W1:Y:S07]  /*2600*/  LDSM.16.M88.4 R56, [R251+0x1000] ;  /* 0x00100000fb38783b */ /* 0x000e6e0000000200 */
[----:B------:R-:W-:Y:S01]  /*2610*/  HMMA.16816.F32 R32, R172, R68, R36 ;  /* 0x00000044ac20723c */ /* 0x000fe20000001824 */
[----:B------:R-:W1:Y:S07]  /*2620*/  LDSM.16.M88.4 R68, [R251+0x1800] ;  /* 0x00180000fb44783b */ /* 0x000e6e0000000200 */
[C---:B--2---:R-:W-:Y:S08]  /*2630*/  HMMA.16816.F32 R36, R192.reuse, R60, R44 ;  /* 0x0000003cc024723c */ /* 0x044ff0000000182c */
[C---:B------:R-:W-:Y:S01]  /*2640*/  HMMA.16816.F32 R12, R192.reuse, R62, R12 ;  /* 0x0000003ec00c723c */ /* 0x040fe2000000180c */
[----:B------:R-:W2:Y:S07]  /*2650*/  LDSM.16.M88.4 R60, [R248+0x13100] ;  /* 0x01310000f83c783b */ /* 0x000eae0000000200 */
[C---:B----4-:R-:W-:Y:S08]  /*2660*/  HMMA.16816.F32 R8, R192.reuse, R52, R8 ;  /* 0x00000034c008723c */ /* 0x050ff00000001808 */
[C---:B------:R-:W-:Y:S01]  /*2670*/  HMMA.16816.F32 R20, R192.reuse, R54, R20 ;  /* 0x00000036c014723c */ /* 0x040fe20000001814 */
[----:B------:R-:W-:Y:S07]  /*2680*/  LDSM.16.M88.4 R52, [R105+0x3000] ;  /* 0x003000006934783b */ /* 0x000fee0000000200 */
[C---:B---3--:R-:W-:Y:S08]  /*2690*/  HMMA.16816.F32 R24, R192.reuse, R64, R24 ;  /* 0x00000040c018723c */ /* 0x048ff00000001818 */
[C---:B------:R-:W-:Y:S01]  /*26a0*/  HMMA.16816.F32 R28, R192.reuse, R66, R28 ;  /* 0x00000042c01c723c */ /* 0x040fe2000000181c */
[----:B------:R-:W-:Y:S07]  /*26b0*/  LDSM.16.M88.4 R64, [R105+0x3800] ;  /* 0x003800006940783b */ /* 0x000fee0000000200 */
[----:B-----5:R-:W-:Y:S08]  /*26c0*/  HMMA.16816.F32 R32, R192, R72, R32 ;  /* 0x00000048c020723c */ /* 0x020ff00000001820 */
[----:B------:R-:W-:Y:S08]  /*26d0*/  HMMA.16816.F32 R36, R196, R84, R36 ;  /* 0x00000054c424723c */ /* 0x000ff00000001824 */
[----:B------:R-:W-:Y:S01]  /*26e0*/  HMMA.16816.F32 R44, R192, R74, R40 ;  /* 0x0000004ac02c723c */ /* 0x000fe20000001828 */
[----:B------:R-:W3:Y:S04]  /*26f0*/  LDSM.16.M88.4 R72, [R248+0x13900] ;  /* 0x01390000f848783b */ /* 0x000ee80000000200 */
[----:B------:R-:W4:Y:S03]  /*2700*/  LDSM.16.M88.4 R40, [R105+0x2800] ;  /* 0x002800006928783b */ /* 0x000f260000000200 */
[C---:B------:R-:W-:Y:S01]  /*2710*/  HMMA.16816.F32 R12, R196.reuse, R86, R12 ;  /* 0x00000056c40c723c */ /* 0x040fe2000000180c */
[----:B------:R-:W5:Y:S07]  /*2720*/  LDSM.16.M88.4 R84, [R99+0x12100] ;  /* 0x012100006354783b */ /* 0x000f6e0000000200 */
[C---:B------:R-:W-:Y:S08]  /*2730*/  HMMA.16816.F32 R8, R196.reuse, R16, R8 ;  /* 0x00000010c408723c */ /* 0x040ff00000001808 */
[C---:B------:R-:W-:Y:S08]  /*2740*/  HMMA.16816.F32 R20, R196.reuse, R18, R20 ;  /* 0x00000012c414723c */ /* 0x040ff00000001814 */
[C---:B-1----:R-:W-:Y:S08]  /*2750*/  HMMA.16816.F32 R24, R196.reuse, R56, R24 ;  /* 0x00000038c418723c */ /* 0x042ff00000001818 */
[C---:B------:R-:W-:Y:S01]  /*2760*/  HMMA.16816.F32 R28, R196.reuse, R58, R28 ;  /* 0x0000003ac41c723c */ /* 0x040fe2000000181c */
[----:B------:R-:W-:Y:S07]  /*2770*/  LDSM.16.M88.4 R56, [R99+0x13100] ;  /* 0x013100006338783b */ /* 0x000fee0000000200 */
[----:B------:R-:W-:Y:S08]  /*2780*/  HMMA.16816.F32 R32, R196, R68, R32 ;  /* 0x00000044c420723c */ /* 0x000ff00000001820 */
[----:B------:R-:W-:Y:S08]  /*2790*/  HMMA.16816.F32 R36, R200, R80, R36 ;  /* 0x00000050c824723c */ /* 0x000ff00000001824 */
[----:B------:R-:W-:Y:S01]  /*27a0*/  HMMA.16816.F32 R44, R196, R70, R44 ;  /* 0x00000046c42c723c */ /* 0x000fe2000000182c */
[----:B------:R-:W-:Y:S07]  /*27b0*/  LDSM.16.M88.4 R68, [R99+0x13900] ;  /* 0x013900006344783b */ /* 0x000fee0000000200 */
[C---:B------:R-:W-:Y:S01]  /*27c0*/  HMMA.16816.F32 R12, R200.reuse, R82, R12 ;  /* 0x00000052c80c723c */ /* 0x040fe2000000180c */
[----:B------:R-:W-:Y:S07]  /*27d0*/  LDSM.16.M88.4 R80, [R251+0x2000] ;  /* 0x00200000fb50783b */ /* 0x000fee0000000200 */
[C---:B------:R-:W-:Y:S08]  /*27e0*/  HMMA.16816.F32 R8, R200.reuse, R48, R8 ;  /* 0x00000030c808723c */ /* 0x040ff00000001808 */
[C---:B------:R-:W-:Y:S01]  /*27f0*/  HMMA.16816.F32 R20, R200.reuse, R50, R20 ;  /* 0x00000032c814723c */ /* 0x040fe20000001814 */
[----:B------:R-:W1:Y:S07]  /*2800*/  LDSM.16.M88.4 R48, [R99+0x12900] ;  /* 0x012900006330783b */ /* 0x000e6e0000000200 */
[C---:B--2---:R-:W-:Y:S08]  /*2810*/  HMMA.16816.F32 R24, R200.reuse, R60, R24 ;  /* 0x0000003cc818723c */ /* 0x044ff00000001818 */
[C---:B------:R-:W-:Y:S01]  /*2820*/  HMMA.16816.F32 R28, R200.reuse, R62, R28 ;  /* 0x0000003ec81c723c */ /* 0x040fe2000000181c */
[----:B------:R-:W-:Y:S07]  /*2830*/  LDSM.16.M88.4 R60, [R248+0x15100] ;  /* 0x01510000f83c783b */ /* 0x000fee0000000200 */
[----:B---3--:R-:W-:Y:S08]  /*2840*/  HMMA.16816.F32 R32, R200, R72, R32 ;  /* 0x00000048c820723c */ /* 0x008ff00000001820 */
[----:B------:R-:W-:Y:S08]  /*2850*/  HMMA.16816.F32 R36, R204, R76, R36 ;  /* 0x0000004ccc24723c */ /* 0x000ff00000001824 */
[----:B------:R-:W-:Y:S01]  /*2860*/  HMMA.16816.F32 R44, R200, R74, R44 ;  /* 0x0000004ac82c723c */ /* 0x000fe2000000182c */
[----:B------:R-:W-:Y:S07]  /*2870*/  LDSM.16.M88.4 R72, [R248+0x15900] ;  /* 0x01590000f848783b */ /* 0x000fee0000000200 */
[C---:B------:R-:W-:Y:S01]  /*2880*/  HMMA.16816.F32 R16, R204.reuse, R78, R12 ;  /* 0x0000004ecc10723c */ /* 0x040fe2000000180c */
[----:B------:R-:W-:Y:S07]  /*2890*/  LDSM.16.M88.4 R76, [R248+0x14100] ;  /* 0x01410000f84c783b */ /* 0x000fee0000000200 */
[C---:B----4-:R-:W-:Y:S08]  /*28a0*/  HMMA.16816.F32 R12, R204.reuse, R40, R8 ;  /* 0x00000028cc0c723c */ /* 0x050ff00000001808 */
[C---:B------:R-:W-:Y:S01]  /*28b0*/  HMMA.16816.F32 R8, R204.reuse, R42, R20 ;  /* 0x0000002acc08723c */ /* 0x040fe20000001814 */
[----:B------:R-:W2:Y:S07]  /*28c0*/  LDSM.16.M88.4 R40, [R251+0x2800] ;  /* 0x00280000fb28783b */ /* 0x000eae0000000200 */
[C---:B------:R-:W-:Y:S08]  /*28d0*/  HMMA.16816.F32 R24, R204.reuse, R52, R24 ;  /* 0x00000034cc18723c */ /* 0x040ff00000001818 */
[C---:B------:R-:W-:Y:S01]  /*28e0*/  HMMA.16816.F32 R28, R204.reuse, R54, R28 ;  /* 0x00000036cc1c723c */ /* 0x040fe2000000181c */
[----:B------:R-:W3:Y:S07]  /*28f0*/  LDSM.16.M88.4 R52, [R251+0x3000] ;  /* 0x00300000fb34783b */ /* 0x000eee0000000200 */
[----:B------:R-:W-:Y:S08]  /*2900*/  HMMA.16816.F32 R32, R204, R64, R32 ;  /* 0x00000040cc20723c */ /* 0x000ff00000001820 */
[----:B-----5:R-:W-:Y:S08]  /*2910*/  HMMA.16816.F32 R36, R208, R84, R36 ;  /* 0x00000054d024723c */ /* 0x020ff00000001824 */
[----:B------:R-:W-:Y:S01]  /*2920*/  HMMA.16816.F32 R44, R204, R66, R44 ;  /* 0x00000042cc2c723c */ /* 0x000fe2000000182c */
[----:B------:R-:W4:Y:S07]  /*2930*/  LDSM.16.M88.4 R64, [R251+0x3800] ;  /* 0x00380000fb40783b */ /* 0x000f2e0000000200 */
[C---:B------:R-:W-:Y:S01]  /*2940*/  HMMA.16816.F32 R20, R208.reuse, R86, R16 ;  /* 0x00000056d014723c */ /* 0x040fe20000001810 */
[----:B------:R-:W-:Y:S07]  /*2950*/  LDSM.16.M88.4 R84, [R251+0x4000] ;  /* 0x00400000fb54783b */ /* 0x000fee0000000200 */
[C---:B-1----:R-:W-:Y:S08]  /*2960*/  HMMA.16816.F32 R16, R208.reuse, R48, R12 ;  /* 0x00000030d010723c */ /* 0x042ff0000000180c */
[C---:B------:R-:W-:Y:S01]  /*2970*/  HMMA.16816.F32 R12, R208.reuse, R50, R8 ;  /* 0x00000032d00c723c */ /* 0x040fe20000001808 */
[----:B------:R-:W1:Y:S07]  /*2980*/  LDSM.16.M88.4 R48, [R248+0x14900] ;  /* 0x01490000f830783b */ /* 0x000e6e0000000200 */
[C---:B------:R-:W-:Y:S08]  /*2990*/  HMMA.16816.F32 R8, R208.reuse, R56, R24 ;  /* 0x00000038d008723c */ /* 0x040ff00000001818 */
[C---:B------:R-:W-:Y:S01]  /*29a0*/  HMMA.16816.F32 R28, R208.reuse, R58, R28 ;  /* 0x0000003ad01c723c */ /* 0x040fe2000000181c */
[----:B------:R-:W-:Y:S07]  /*29b0*/  LDSM.16.M88.4 R56, [R105+0x5000] ;  /* 0x005000006938783b */ /* 0x000fee0000000200 */
[----:B------:R-:W-:Y:S08]  /*29c0*/  HMMA.16816.F32 R32, R208, R68, R32 ;  /* 0x00000044d020723c */ /* 0x000ff00000001820 */
[C---:B------:R-:W-:Y:S08]  /*29d0*/  HMMA.16816.F32 R36, R212.reuse, R80, R36 ;  /* 0x00000050d424723c */ /* 0x040ff00000001824 */
[C---:B------:R-:W-:Y:S01]  /*29e0*/  HMMA.16816.F32 R24, R212.reuse, R82, R20 ;  /* 0x00000052d418723c */ /* 0x040fe20000001814 */
[----:B------:R-:W-:Y:S07]  /*29f0*/  LDSM.16.M88.4 R80, [R248+0x16100] ;  /* 0x01610000f850783b */ /* 0x000fee0000000200 */
[C---:B--2---:R-:W-:Y:S08]  /*2a00*/  HMMA.16816.F32 R20, R212.reuse, R40, R16 ;  /* 0x00000028d414723c */ /* 0x044ff00000001810 */
[C---:B------:R-:W-:Y:S01]  /*2a10*/  HMMA.16816.F32 R16, R212.reuse, R42, R12 ;  /* 0x0000002ad410723c */ /* 0x040fe2000000180c */
[----:B------:R-:W2:Y:S07]  /*2a20*/  LDSM.16.M88.4 R40, [R105+0x4800] ;  /* 0x004800006928783b */ /* 0x000eae0000000200 */
[C---:B---3--:R-:W-:Y:S08]  /*2a30*/  HMMA.16816.F32 R12, R212.reuse, R52, R8 ;  /* 0x00000034d40c723c */ /* 0x048ff00000001808 */
[C---:B------:R-:W-:Y:S01]  /*2a40*/  HMMA.16816.F32 R8, R212.reuse, R54, R28 ;  /* 0x00000036d408723c */ /* 0x040fe2000000181c */
[----:B------:R-:W-:Y:S07]  /*2a50*/  LDSM.16.M88.4 R52, [R99+0x14900] ;  /* 0x014900006334783b */ /* 0x000fee0000000200 */
[----:B----4-:R-:W-:Y:S08]  /*2a60*/  HMMA.16816.F32 R32, R212, R64, R32 ;  /* 0x00000040d420723c */ /* 0x010ff00000001820 */
[----:B------:R-:W-:Y:S08]  /*2a70*/  HMMA.16816.F32 R36, R216, R76, R36 ;  /* 0x0000004cd824723c */ /* 0x000ff00000001824 */
[----:B------:R-:W-:Y:S01]  /*2a80*/  HMMA.16816.F32 R44, R208, R70, R44 ;  /* 0x00000046d02c723c */ /* 0x000fe2000000182c */
[----:B------:R-:W3:Y:S07]  /*2a90*/  LDSM.16.M88.4 R68, [R105+0x5800] ;  /* 0x005800006944783b */ /* 0x000eee0000000200 */
[C---:B------:R-:W-:Y:S01]  /*2aa0*/  HMMA.16816.F32 R28, R216.reuse, R78, R24 ;  /* 0x0000004ed81c723c */ /* 0x040fe20000001818 */
[----:B------:R-:W-:Y:S07]  /*2ab0*/  LDSM.16.M88.4 R76, [R99+0x15900] ;  /* 0x01590000634c783b */ /* 0x000fee0000000200 */
[C---:B-1----:R-:W-:Y:S08]  /*2ac0*/  HMMA.16816.F32 R24, R216.reuse, R48, R20 ;  /* 0x00000030d818723c */ /* 0x042ff00000001814 */
[C---:B------:R-:W-:Y:S01]  /*2ad0*/  HMMA.16816.F32 R20, R216.reuse, R50, R16 ;  /* 0x00000032d814723c */ /* 0x040fe20000001810 */
[----:B------:R-:W-:Y:S07]  /*2ae0*/  LDSM.16.M88.4 R48, [R251+0x4800] ;  /* 0x00480000fb30783b */ /* 0x000fee0000000200 */
[C---:B------:R-:W-:Y:S08]  /*2af0*/  HMMA.16816.F32 R16, R216.reuse, R60, R12 ;  /* 0x0000003cd810723c */ /* 0x040ff0000000180c */
[C---:B------:R-:W-:Y:S01]  /*2b00*/  HMMA.16816.F32 R12, R216.reuse, R62, R8 ;  /* 0x0000003ed80c723c */ /* 0x040fe20000001808 */
[----:B------:R-:W1:Y:S07]  /*2b10*/  LDSM.16.M88.4 R60, [R99+0x15100] ;  /* 0x01510000633c783b */ /* 0x000e6e0000000200 */
[----:B------:R-:W-:Y:S08]  /*2b20*/  HMMA.16816.F32 R8, R216, R72, R32 ;  /* 0x00000048d808723c */ /* 0x000ff00000001820 */
[----:B------:R-:W-:Y:S08]  /*2b30*/  HMMA.16816.F32 R36, R220, R92, R36 ;  /* 0x0000005cdc24723c */ /* 0x000ff00000001824 */
[----:B------:R-:W-:Y:S01]  /*2b40*/  HMMA.16816.F32 R44, R212, R66, R44 ;  /* 0x00000042d42c723c */ /* 0x000fe2000000182c */
[----:B------:R-:W-:Y:S07]  /*2b50*/  LDSM.16.M88.4 R64, [R251+0x5000] ;  /* 0x00500000fb40783b */ /* 0x000fee0000000200 */
[C---:B------:R-:W-:Y:S08]  /*2b60*/  HMMA.16816.F32 R32, R220.reuse, R94, R28 ;  /* 0x0000005edc20723c */ /* 0x040ff0000000181c */
[C---:B--2---:R-:W-:Y:S08]  /*2b70*/  HMMA.16816.F32 R28, R220.reuse, R40, R24 ;  /* 0x00000028dc1c723c */ /* 0x044ff00000001818 */
[C---:B------:R-:W-:Y:S08]  /*2b80*/  HMMA.16816.F32 R24, R220.reuse, R42, R20 ;  /* 0x0000002adc18723c */ /* 0x040ff00000001814 */
[C---:B------:R-:W-:Y:S08]  /*2b90*/  HMMA.16816.F32 R20, R220.reuse, R56, R16 ;  /* 0x00000038dc14723c */ /* 0x040ff00000001810 */
[C---:B------:R-:W-:Y:S01]  /*2ba0*/  HMMA.16816.F32 R16, R220.reuse, R58, R12 ;  /* 0x0000003adc10723c */ /* 0x040fe2000000180c */
[----:B------:R-:W-:Y:S07]  /*2bb0*/  LDSM.16.M88.4 R56, [R248+0x16900] ;  /* 0x01690000f838783b */ /* 0x000fee0000000200 */
[----:B---3--:R-:W-:Y:S08]  /*2bc0*/  HMMA.16816.F32 R12, R220, R68, R8 ;  /* 0x00000044dc0c723c */ /* 0x008ff00000001808 */
[----:B------:R-:W-:Y:S08]  /*2bd0*/  HMMA.16816.F32 R8, R224, R88, R36 ;  /* 0x00000058e008723c */ /* 0x000ff00000001824 */
[----:B------:R-:W-:Y:S01]  /*2be0*/  HMMA.16816.F32 R44, R216, R74, R44 ;  /* 0x0000004ad82c723c */ /* 0x000fe2000000182c */
[----:B------:R-:W2:Y:S07]  /*2bf0*/  LDSM.16.M88.4 R72, [R251+0x5800] ;  /* 0x00580000fb48783b */ /* 0x000eae0000000200 */
[----:B------:R-:W-:Y:S08]  /*2c00*/  HMMA.16816.F32 R40, R224, R90, R32 ;  /* 0x0000005ae028723c */ /* 0x000ff00000001820 */
[----:B------:R-:W-:Y:S08]  /*2c10*/  HMMA.16816.F32 R8, R228, R84, R8 ;  /* 0x00000054e408723c */ /* 0x000ff00000001808 */
[----:B------:R-:W-:Y:S08]  /*2c20*/  HMMA.16816.F32 R36, R224, R52, R28 ;  /* 0x00000034e024723c */ /* 0x000ff0000000181c */
[----:B------:R-:W-:Y:S01]  /*2c30*/  HMMA.16816.F32 R44, R220, R70, R44 ;  /* 0x00000046dc2c723c */ /* 0x000fe2000000182c */
[----:B------:R-:W3:Y:S07]  /*2c40*/  LDSM.16.M88.4 R68, [R105+0x6000] ;  /* 0x006000006944783b */ /* 0x000eee0000000200 */
[C---:B-1----:R-:W-:Y:S08]  /*2c50*/  HMMA.16816.F32 R28, R224.reuse, R60, R20 ;  /* 0x0000003ce01c723c */ /* 0x042ff00000001814 */
[C---:B------:R-:W-:Y:S08]  /*2c60*/  HMMA.16816.F32 R20, R224.reuse, R76, R12 ;  /* 0x0000004ce014723c */ /* 0x040ff0000000180c */
[C---:B------:R-:W-:Y:S01]  /*2c70*/  HMMA.16816.F32 R32, R224.reuse, R54, R24 ;  /* 0x00000036e020723c */ /* 0x040fe20000001818 */
[----:B------:R-:W-:Y:S07]  /*2c80*/  LDSM.16.M88.4 R52, [R251+0x6000] ;  /* 0x00600000fb34783b */ /* 0x000fee0000000200 */
[----:B------:R-:W-:Y:S08]  /*2c90*/  HMMA.16816.F32 R24, R224, R62, R16 ;  /* 0x0000003ee018723c */ /* 0x000ff00000001810 */
[----:B------:R-:W-:Y:S08]  /*2ca0*/  HMMA.16816.F32 R12, R228, R86, R40 ;  /* 0x00000056e40c723c */ /* 0x000ff00000001828 */
[----:B------:R-:W-:Y:S08]  /*2cb0*/  HMMA.16816.F32 R8, R232, R80, R8 ;  /* 0x00000050e808723c */ /* 0x000ff00000001808 */
[----:B------:R-:W-:Y:S08]  /*2cc0*/  HMMA.16816.F32 R16, R224, R78, R44 ;  /* 0x0000004ee010723c */ /* 0x000ff0000000182c */
[C---:B--2---:R-:W-:Y:S01]  /*2cd0*/  HMMA.16816.F32 R44, R228.reuse, R72, R20 ;  /* 0x00000048e42c723c */ /* 0x044fe20000001814 */
[----:B------:R-:W1:Y:S07]  /*2ce0*/  LDSM.16.M88.4 R20, [R248+0x17100] ;  /* 0x01710000f814783b */ /* 0x000e6e0000000200 */
[C---:B------:R-:W-:Y:S08]  /*2cf0*/  HMMA.16816.F32 R36, R228.reuse, R48, R36 ;  /* 0x00000030e424723c */ /* 0x040ff00000001824 */
[C---:B------:R-:W-:Y:S01]  /*2d00*/  HMMA.16816.F32 R40, R228.reuse, R50, R32 ;  /* 0x00000032e428723c */ /* 0x040fe20000001820 */
[----:B------:R-:W2:Y:S04]  /*2d10*/  LDSM.16.M88.4 R48, [R248+0x17900] ;  /* 0x01790000f830783b */ /* 0x000ea80000000200 */
[----:B------:R-:W-:Y:S03]  /*2d20*/  LDSM.16.M88.4 R32, [R105+0x6800] ;  /* 0x006800006920783b */ /* 0x000fe60000000200 */
[C---:B------:R-:W-:Y:S08]  /*2d30*/  HMMA.16816.F32 R60, R228.reuse, R64, R28 ;  /* 0x00000040e43c723c */ /* 0x040ff0000000181c */
[----:B------:R-:W-:Y:S01]  /*2d40*/  HMMA.16816.F32 R28, R228, R66, R24 ;  /* 0x00000042e41c723c */ /* 0x000fe20000001818 */
[----:B------:R-:W4:Y:S07]  /*2d50*/  LDSM.16.M88.4 R24, [R99+0x16100] ;  /* 0x016100006318783b */ /* 0x000f2e0000000200 */
[----:B------:R-:W-:Y:S08]  /*2d60*/  HMMA.16816.F32 R12, R232, R82, R12 ;  /* 0x00000052e80c723c */ /* 0x000ff0000000180c */
[----:B---3--:R-:W-:Y:S08]  /*2d70*/  HMMA.16816.F32 R8, R236, R68, R8 ;  /* 0x00000044ec08723c */ /* 0x008ff00000001808 */
[----:B------:R-:W-:Y:S08]  /*2d80*/  HMMA.16816.F32 R72, R228, R74, R16 ;  /* 0x0000004ae448723c */ /* 0x000ff00000001810 */
[----:B------:R-:W-:Y:S08]  /*2d90*/  HMMA.16816.F32 R12, R236, R70, R12 ;  /* 0x00000046ec0c723c */ /* 0x000ff0000000180c */
[C---:B-1----:R-:W-:Y:S08]  /*2da0*/  HMMA.16816.F32 R64, R232.reuse, R20, R60 ;  /* 0x00000014e840723c */ /* 0x042ff0000000183c */
[C---:B--2---:R-:W-:Y:S01]  /*2db0*/  HMMA.16816.F32 R60, R232.reuse, R48, R44 ;  /* 0x00000030e83c723c */ /* 0x044fe2000000182c */
[----:B------:R-:W1:Y:S07]  /*2dc0*/  LDSM.16.M88.4 R44, [R105+0x7000] ;  /* 0x00700000692c783b */ /* 0x000e6e0000000200 */
[----:B------:R-:W-:Y:S01]  /*2dd0*/  HMMA.16816.F32 R16, R232, R56, R36 ;  /* 0x00000038e810723c */ /* 0x000fe20000001824 */
[----:B------:R-:W-:Y:S07]  /*2de0*/  LDSM.16.M88.4 R36, [R251+0x6800] ;  /* 0x00680000fb24783b */ /* 0x000fee0000000200 */
[----:B----4-:R-:W-:Y:S08]  /*2df0*/  HMMA.16816.F32 R8, R240, R24, R8 ;  /* 0x00000018f008723c */ /* 0x010ff00000001808 */
[----:B------:R-:W-:Y:S01]  /*2e00*/  HMMA.16816.F32 R56, R232, R58, R40 ;  /* 0x0000003ae838723c */ /* 0x000fe20000001828 */
[----:B------:R-:W2:Y:S07]  /*2e10*/  LDSM.16.M88.4 R40, [R99+0x16900] ;  /* 0x016900006328783b */ /* 0x000eae0000000200 */
[----:B------:R-:W-:Y:S01]  /*2e20*/  HMMA.16816.F32 R12, R240, R26, R12 ;  /* 0x0000001af00c723c */ /* 0x000fe2000000180c */
[----:B------:R-:W-:Y:S07]  /*2e30*/  LDSM.16.M88.4 R24, [R99+0x17100] ;  /* 0x017100006318783b */ /* 0x000fee0000000200 */
[C---:B------:R-:W-:Y:S08]  /*2e40*/  HMMA.16816.F32 R76, R232.reuse, R22, R28 ;  /* 0x00000016e84c723c */ /* 0x040ff0000000181c */
[----:B------:R-:W-:Y:S01]  /*2e50*/  HMMA.16816.F32 R72, R232, R50, R72 ;  /* 0x00000032e848723c */ /* 0x000fe20000001848 */
[----:B------:R-:W3:Y:S07]  /*2e60*/  LDSM.16.M88.4 R48, [R105+0x7800] ;  /* 0x007800006930783b */ /* 0x000eee0000000200 */
[----:B------:R-:W-:Y:S08]  /*2e70*/  HMMA.16816.F32 R16, R236, R32, R16 ;  /* 0x00000020ec10723c */ /* 0x000ff00000001810 */
[----:B------:R-:W-:Y:S08]  /*2e80*/  HMMA.16816.F32 R28, R244, R52, R8 ;  /* 0x00000034f41c723c */ /* 0x000ff00000001808 */
[----:B------:R-:W-:Y:S08]  /*2e90*/  HMMA.16816.F32 R8, R236, R34, R56 ;  /* 0x00000022ec08723c */ /* 0x000ff00000001838 */
[----:B------:R-:W-:Y:S08]  /*2ea0*/  HMMA.16816.F32 R32, R244, R54, R12 ;  /* 0x00000036f420723c */ /* 0x000ff0000000180c */
[----:B-1----:R-:W-:Y:S01]  /*2eb0*/  HMMA.16816.F32 R20, R236, R44, R64 ;  /* 0x0000002cec14723c */ /* 0x002fe20000001840 */
[----:B------:R-:W-:-:S02]  /*2ec0*/  FMUL.FTZ R28, R28, c[0x0][0x320] ;  /* 0x0000c8001c1c7a20 */ /* 0x000fc40000410000 */
[----:B------:R-:W-:Y:S02]  /*2ed0*/  FMUL.FTZ R29, R29, c[0x0][0x320] ;  /* 0x0000c8001d1d7a20 */ /* 0x000fe40000410000 */
[----:B------:R-:W-:Y:S01]  /*2ee0*/  FMUL.FTZ R30, R30, c[0x0][0x320] ;  /* 0x0000c8001e1e7a20 */ /* 0x000fe20000410000 */
[----:B------:R-:W-:Y:S01]  /*2ef0*/  MUFU.TANH R68, R28 ;  /* 0x0000001c00447308 */ /* 0x000fe20000002400 */
[----:B------:R-:W-:Y:S01]  /*2f00*/  FMUL.FTZ R31, R31, c[0x0][0x320] ;  /* 0x0000c8001f1f7a20 */ /* 0x000fe20000410000 */
[----:B------:R-:W-:Y:S06]  /*2f10*/  HMMA.16816.F32 R12, R236, R46, R76 ;  /* 0x0000002eec0c723c */ /* 0x000fec000000184c */
[----:B------:R-:W-:Y:S02]  /*2f20*/  MUFU.TANH R59, R29 ;  /* 0x0000001d003b7308 */ /* 0x000fe40000002400 */
[----:B--2---:R-:W-:Y:S01]  /*2f30*/  HMMA.16816.F32 R16, R240, R40, R16 ;  /* 0x00000028f010723c */ /* 0x004fe20000001810 */
[----:B------:R-:W-:-:S02]  /*2f40*/  FMUL.FTZ R33, R33, c[0x0][0x320] ;  /* 0x0000c80021217a20 */ /* 0x000fc40000410000 */
[----:B------:R-:W-:Y:S02]  /*2f50*/  FMUL.FTZ R32, R32, c[0x0][0x320] ;  /* 0x0000c80020207a20 */ /* 0x000fe40000410000 */
[----:B------:R-:W-:Y:S01]  /*2f60*/  FMUL.FTZ R34, R34, c[0x0][0x320] ;  /* 0x0000c80022227a20 */ /* 0x000fe20000410000 */
[----:B------:R-:W-:Y:S01]  /*2f70*/  MUFU.TANH R57, R33 ;  /* 0x0000002100397308 */ /* 0x000fe20000002400 */
[----:B------:R-:W-:Y:S01]  /*2f80*/  FMUL.FTZ R2, R35, c[0x0][0x320] ;  /* 0x0000c80023027a20 */ /* 0x000fe20000410000 */
[----:B------:R-:W-:Y:S06]  /*2f90*/  HMMA.16816.F32 R8, R240, R42, R8 ;  /* 0x0000002af008723c */ /* 0x000fec0000001808 */
[----:B------:R-:W1:Y:S02]  /*2fa0*/  MUFU.TANH R56, R32 ;  /* 0x0000002000387308 */ /* 0x000e640000002400 */
[----:B---3--:R-:W-:Y:S06]  /*2fb0*/  HMMA.16816.F32 R52, R236, R48, R60 ;  /* 0x00000030ec34723c */ /* 0x008fec000000183c */
[----:B------:R2:W-:Y:S02]  /*2fc0*/  MUFU.TANH R58, R34 ;  /* 0x00000022003a7308 */ /* 0x0005e40000002400 */
[C---:B------:R-:W-:Y:S06]  /*2fd0*/  HMMA.16816.F32 R20, R240.reuse, R24, R20 ;  /* 0x00000018f014723c */ /* 0x040fec0000001814 */
[----:B------:R3:W-:Y:S02]  /*2fe0*/  MUFU.TANH R49, R2 ;  /* 0x0000000200317308 */ /* 0x0007e40000002400 */
[----:B------:R-:W-:Y:S01]  /*2ff0*/  HMMA.16816.F32 R12, R240, R26, R12 ;  /* 0x0000001af00c723c */ /* 0x000fe2000000180c */
[----:B------:R-:W-:Y:S04]  /*3000*/  LDSM.16.M88.4 R24, [R99+0x17900] ;  /* 0x017900006318783b */ /* 0x000fe80000000200 */
[----:B--2---:R-:W2:Y:S01]  /*3010*/  LDSM.16.M88.4 R32, [R251+0x7000] ;  /* 0x00700000fb20783b */ /* 0x004ea20000000200 */
[----:B------:R-:W-:Y:S02]  /*3020*/  MUFU.TANH R64, R30 ;  /* 0x0000001e00407308 */ /* 0x000fe40000002400 */
[----:B------:R-:W-:Y:S01]  /*3030*/  HMMA.16816.F32 R44, R244, R36, R16 ;  /* 0x00000024f42c723c */ /* 0x000fe20000001810 */
[----:B---3--:R-:W-:-:S05]  /*3040*/  LOP3.LUT R2, R97, 0xffffffe0, RZ, 0xc0, !PT ;  /* 0xffffffe061027812 */ /* 0x008fca00078ec0ff */
[----:B------:R3:W-:Y:S02]  /*3050*/  MUFU.TANH R48, R31 ;  /* 0x0000001f00307308 */ /* 0x0007e40000002400 */
[----:B------:R-:W-:Y:S01]  /*3060*/  HMMA.16816.F32 R36, R244, R38, R8 ;  /* 0x00000026f424723c */ /* 0x000fe20000001808 */
[----:B------:R-:W-:-:S06]  /*3070*/  IMAD.IADD R2, R101, 0x1, -R2 ;  /* 0x0000000165027824 */ /* 0x000fcc00078e0a02 */
[----:B------:R-:W-:Y:S01]  /*3080*/  IMAD.IADD R9, R96, 0x1, -R6 ;  /* 0x0000000160097824 */ /* 0x000fe200078e0a06 */
[----:B------:R-:W-:Y:S01]  /*3090*/  SHF.R.S32.HI R8, RZ, 0x1f, R2 ;  /* 0x0000001fff087819 */ /* 0x000fe20000011402 */
[----:B------:R-:W-:Y:S03]  /*30a0*/  HMMA.16816.F32 R16, R236, R50, R72 ;  /* 0x00000032ec10723c */ /* 0x000fe60000001848 */
[----:B------:R-:W-:Y:S01]  /*30b0*/  LEA.HI R6, R8, R2, RZ, 0x2 ;  /* 0x0000000208067211 */ /* 0x000fe200078f10ff */
[----:B---3--:R-:W3:Y:S03]  /*30c0*/  LDSM.16.M88.4 R28, [R251+0x7800] ;  /* 0x00780000fb1c783b */ /* 0x008ee60000000200 */
[----:B------:R-:W-:Y:S01]  /*30d0*/  LEA.HI.SX32 R8, R6, UR6, 0x1e ;  /* 0x0000000606087c11 */ /* 0x000fe2000f8ff2ff */
[----:B------:R-:W-:Y:S01]  /*30e0*/  FMUL.FTZ R45, R45, c[0x0][0x320] ;  /* 0x0000c8002d2d7a20 */ /* 0x000fe20000410000 */
[----:B------:R-:W-:-:S04]  /*30f0*/  DEPBAR.LE SB0, 0x0 ;  /* 0x000080000000791a */ /* 0x000fc80000000000 */
[----:B------:R-:W-:Y:S01]  /*3100*/  IMAD R5, R9, 0x10, R8 ;  /* 0x0000001009057824 */ /* 0x000fe200078e0208 */
[----:B------:R-:W4:Y:S01]  /*3110*/  MUFU.TANH R45, R45 ;  /* 0x0000002d002d7308 */ /* 0x000f220000002400 */
[----:B------:R-:W-:Y:S02]  /*3120*/  FMUL.FTZ R44, R44, c[0x0][0x320] ;  /* 0x0000c8002c2c7a20 */ /* 0x000fe40000410000 */
[----:B------:R-:W-:Y:S02]  /*3130*/  IMAD R10, R7, 0x8, R5 ;  /* 0x00000008070a7824 */ /* 0x000fe400078e0205 */
[----:B------:R-:W-:Y:S02]  /*3140*/  FMUL.FTZ R36, R36, c[0x0][0x320] ;  /* 0x0000c80024247a20 */ /* 0x000fe40000410000 */
[----:B------:R-:W-:Y:S01]  /*3150*/  @P1 IMAD.HI.U32 R7, R10, c[0x0][0x2c8], RZ ;  /* 0x0000b2000a071a27 */ /* 0x000fe200078e00ff */
[----:B------:R-:W-:Y:S01]  /*3160*/  MOV R5, R10 ;  /* 0x0000000a00057202 */ /* 0x000fe20000000f00 */
[----:B--2---:R-:W-:Y:S01]  /*3170*/  HMMA.16816.F32 R40, R244, R32, R20 ;  /* 0x00000020f428723c */ /* 0x004fe20000001814 */
[----:B------:R2:W-:Y:S01]  /*3180*/  STL [R1+0xdc], R10 ;  /* 0x0000dc0a01007387 */ /* 0x0005e20000100800 */
[----:B------:R-:W-:Y:S01]  /*3190*/  FMUL.FTZ R37, R37, c[0x0][0x320] ;  /* 0x0000c80025257a20 */ /* 0x000fe20000410000 */
[----:B------:R-:W-:Y:S01]  /*31a0*/  @P0 SHF.R.U32.HI R5, RZ, c[0x0][0x2cc], R7 ;  /* 0x0000b300ff050a19 */ /* 0x000fe20000011607 */
[----:B------:R-:W-:Y:S01]  /*31b0*/  MUFU.TANH R44, R44 ;  /* 0x0000002c002c7308 */ /* 0x000fe20000002400 */
[----:B------:R-:W-:-:S02]  /*31c0*/  FMUL.FTZ R47, R47, c[0x0][0x320] ;  /* 0x0000c8002f2f7a20 */ /* 0x000fc40000410000 */
[----:B------:R-:W-:Y:S01]  /*31d0*/  FMUL.FTZ R46, R46, c[0x0][0x320] ;  /* 0x0000c8002e2e7a20 */ /* 0x000fe20000410000 */
[----:B------:R-:W-:Y:S01]  /*31e0*/  HMMA.16816.F32 R20, R244, R34, R12 ;  /* 0x00000022f414723c */ /* 0x000fe2000000180c */
[----:B------:R-:W5:Y:S01]  /*31f0*/  SHFL.IDX PT, R12, R5, RZ, 0x1c1f ;  /* 0x001c1fff050c7589 */ /* 0x000f6200000e0000 */
[----:B------:R-:W-:Y:S02]  /*3200*/  FMUL.FTZ R39, R39, c[0x0][0x320] ;  /* 0x0000c80027277a20 */ /* 0x000fe40000410000 */
[----:B------:R-:W-:Y:S01]  /*3210*/  MUFU.TANH R36, R36 ;  /* 0x0000002400247308 */ /* 0x000fe20000002400 */
[----:B------:R1:W3:Y:S01]  /*3220*/  SHFL.IDX PT, R7, R5, 0x1, 0x1c1f ;  /* 0x003c1f0005077f89 */ /* 0x0002e200000e0000 */
[----:B------:R-:W-:Y:S02]  /*3230*/  FMUL.FTZ R38, R38, c[0x0][0x320] ;  /* 0x0000c80026267a20 */ /* 0x000fe40000410000 */
[C---:B------:R-:W-:Y:S04]  /*3240*/  HMMA.16816.F32 R16, R240.reuse, R26, R16 ;  /* 0x0000001af010723c */ /* 0x040fe80000001810 */
[----:B------:R-:W-:Y:S04]  /*3250*/  MUFU.TANH R37, R37 ;  /* 0x0000002500257308 */ /* 0x000fe80000002400 */
[----:B------:R-:W-:Y:S01]  /*3260*/  FMUL.FTZ R41, R41, c[0x0][0x320] ;  /* 0x0000c80029297a20 */ /* 0x000fe20000410000 */
[----:B--2---:R-:W-:Y:S01]  /*3270*/  HMMA.16816.F32 R8, R240, R24, R52 ;  /* 0x00000018f008723c */ /* 0x004fe20000001834 */
[----:B------:R-:W-:-:S02]  /*3280*/  FMUL.FTZ R42, R42, c[0x0][0x320] ;  /* 0x0000c8002a2a7a20 */ /* 0x000fc40000410000 */
[----:B------:R-:W-:Y:S01]  /*3290*/  MUFU.TANH R47, R47 ;  /* 0x0000002f002f7308 */ /* 0x000fe20000002400 */
[----:B------:R-:W-:-:S03]  /*32a0*/  FMUL.FTZ R43, R43, c[0x0][0x320] ;  /* 0x0000c8002b2b7a20 */ /* 0x000fc60000410000 */
[----:B------:R-:W-:Y:S02]  /*32b0*/  FMUL.FTZ R20, R20, c[0x0][0x320] ;  /* 0x0000c80014147a20 */ /* 0x000fe40000410000 */
[----:B------:R-:W-:Y:S01]  /*32c0*/  FMUL.FTZ R22, R22, c[0x0][0x320] ;  /* 0x0000c80016167a20 */ /* 0x000fe20000410000 */
[----:B-1----:R-:W-:Y:S01]  /*32d0*/  LOP3.LUT R5, R6, 0x7ffffffc, RZ, 0xc0, !PT ;  /* 0x7ffffffc06057812 */ /* 0x002fe200078ec0ff */
[----:B------:R-:W-:Y:S01]  /*32e0*/  MUFU.TANH R41, R41 ;  /* 0x0000002900297308 */ /* 0x000fe20000002400 */
[----:B------:R-:W-:-:S03]  /*32f0*/  FMUL.FTZ R23, R23, c[0x0][0x320] ;  /* 0x0000c80017177a20 */ /* 0x000fc60000410000 */
[C---:B---3--:R-:W-:Y:S01]  /*3300*/  HMMA.16816.F32 R24, R244.reuse, R30, R16 ;  /* 0x0000001ef418723c */ /* 0x048fe20000001810 */
[----:B------:R-:W-:Y:S02]  /*3310*/  IMAD.IADD R5, R2, 0x1, -R5 ;  /* 0x0000000102057824 */ /* 0x000fe400078e0a05 */
[----:B------:R-:W-:Y:S01]  /*3320*/  IMAD.U32 R2, RZ, RZ, UR4 ;  /* 0x00000004ff027e24 */ /* 0x000fe2000f8e00ff */
[----:B------:R-:W-:Y:S01]  /*3330*/  @UP0 USHF.R.S32.HI UR4, URZ, 0x1f, UR17 ;  /* 0x0000001f3f040899 */ /* 0x000fe20008011411 */
[----:B------:R-:W-:Y:S01]  /*3340*/  IMAD.SHL.U32 R13, R5, 0x2, RZ ;  /* 0x00000002050d7824 */ /* 0x000fe200078e00ff */
[----:B------:R-:W-:Y:S02]  /*3350*/  MUFU.TANH R20, R20 ;  /* 0x0000001400147308 */ /* 0x000fe40000002400 */
[----:B------:R-:W-:Y:S02]  /*3360*/  @UP0 UIMAD UR4, UR4, UR8, UR7 ;  /* 0x00000008040402a4 */ /* 0x000fe4000f8e0207 */
[C---:B------:R-:W-:Y:S01]  /*3370*/  IADD3 R2, -R13.reuse, UR10, R2 ;  /* 0x0000000a0d027c10 */ /* 0x040fe2000fffe102 */
[----:B------:R-:W-:Y:S01]  /*3380*/  HMMA.16816.F32 R32, R244, R28, R8 ;  /* 0x0000001cf420723c */ /* 0x000fe20000001808 */
[----:B------:R-:W-:Y:S01]  /*3390*/  IADD3 R6, -R13, UR11, RZ ;  /* 0x0000000b0d067c10 */ /* 0x000fe2000fffe1ff */
[----:B------:R1:W-:Y:S01]  /*33a0*/  STL [R1+0xe0], R13 ;  /* 0x0000e00d01007387 */ /* 0x0003e20000100800 */
[----:B------:R-:W-:Y:S01]  /*33b0*/  IADD3 R2, R2, -UR19, RZ ;  /* 0x8000001302027c10 */ /* 0x000fe2000fffe0ff */
[----:B------:R-:W-:Y:S02]  /*33c0*/  MUFU.TANH R46, R46 ;  /* 0x0000002e002e7308 */ /* 0x000fe40000002400 */
[----:B------:R-:W-:Y:S01]  /*33d0*/  STL [R1], R124 ;  /* 0x0000007c01007387 */ /* 0x000fe20000100800 */
[----:B------:R-:W-:-:S02]  /*33e0*/  FMUL.FTZ R8, R40, c[0x0][0x320] ;  /* 0x0000c80028087a20 */ /* 0x000fc40000410000 */
[C---:B-----5:R-:W-:Y:S02]  /*33f0*/  IMAD.IADD R5, R2.reuse, 0x1, R12 ;  /* 0x0000000102057824 */ /* 0x060fe400078e020c */
[----:B------:R-:W-:Y:S01]  /*3400*/  IMAD.IADD R2, R2, 0x1, R7 ;  /* 0x0000000102027824 */ /* 0x000fe200078e0207 */
[----:B------:R-:W-:Y:S01]  /*3410*/  MUFU.TANH R39, R39 ;  /* 0x0000002700277308 */ /* 0x000fe20000002400 */
[----:B------:R-:W-:Y:S01]  /*3420*/  FMUL.FTZ R9, R21, c[0x0][0x320] ;  /* 0x0000c80015097a20 */ /* 0x000fe20000410000 */
[----:B------:R-:W-:Y:S01]  /*3430*/  IMNMX R5, R6, R5, PT ;  /* 0x0000000506057217 */ /* 0x000fe20003800200 */
[----:B------:R-:W-:Y:S01]  /*3440*/  FMUL.FTZ R24, R24, c[0x0][0x320] ;  /* 0x0000c80018187a20 */ /* 0x000fe20000410000 */
[----:B------:R-:W-:Y:S01]  /*3450*/  IMNMX R2, R6, R2, PT ;  /* 0x0000000206027217 */ /* 0x000fe20003800200 */
[----:B------:R-:W-:Y:S01]  /*3460*/  FMUL.FTZ R25, R25, c[0x0][0x320] ;  /* 0x0000c80019197a20 */ /* 0x000fe20000410000 */
[C---:B------:R-:W-:Y:S01]  /*3470*/  ISETP.GT.AND P0, PT, R5.reuse, 0x8, PT ;  /* 0x000000080500780c */ /* 0x040fe20003f04270 */
[----:B------:R-:W-:Y:S01]  /*3480*/  FMUL.FTZ R10, R26, c[0x0][0x320] ;  /* 0x0000c8001a0a7a20 */ /* 0x000fe20000410000 */
[----:B------:R-:W2:Y:S01]  /*3490*/  MUFU.TANH R8, R8 ;  /* 0x0000000800087308 */ /* 0x000ea20000002400 */
[----:B------:R-:W-:-:S02]  /*34a0*/  ISETP.GT.AND P6, PT, R5, RZ, PT ;  /* 0x000000ff0500720c */ /* 0x000fc40003fc4270 */
[----:B------:R-:W-:Y:S01]  /*34b0*/  FSEL R11, R56, -INF , P0 ;  /* 0xff800000380b7808 */ /* 0x000fe20000000000 */
[----:B------:R-:W-:Y:S01]  /*34c0*/  FMUL.FTZ R32, R32, c[0x0][0x320] ;  /* 0x0000c80020207a20 */ /* 0x000fe20000410000 */
[----:B------:R-:W-:Y:S01]  /*34d0*/  ISETP.GT.AND P0, PT, R5, 0x11, PT ;  /* 0x000000110500780c */ /* 0x000fe20003f04270 */
[----:B------:R-:W-:Y:S01]  /*34e0*/  FMUL.FTZ R33, R33, c[0x0][0x320] ;  /* 0x0000c80021217a20 */ /* 0x000fe20000410000 */
[----:B------:R-:W-:Y:S01]  /*34f0*/  ISETP.GT.AND P1, PT, R5, 0x1, PT ;  /* 0x000000010500780c */ /* 0x000fe20003f24270 */
[----:B------:R-:W3:Y:S01]  /*3500*/  MUFU.TANH R9, R9 ;  /* 0x0000000900097308 */ /* 0x000ee20000002400 */
[----:B----4-:R-:W-:Y:S01]  /*3510*/  FSEL R19, R45, -INF , P0 ;  /* 0xff8000002d137808 */ /* 0x010fe20000000000 */
[----:B------:R-:W-:Y:S01]  /*3520*/  FMUL.FTZ R34, R34, c[0x0][0x320] ;  /* 0x0000c80022227a20 */ /* 0x000fe20000410000 */
[----:B------:R-:W-:Y:S01]  /*3530*/  ISETP.GT.AND P0, PT, R5, 0x20, PT ;  /* 0x000000200500780c */ /* 0x000fe20003f04270 */
[----:B------:R-:W-:Y:S01]  /*3540*/  FMUL.FTZ R17, R35, c[0x0][0x320] ;  /* 0x0000c80023117a20 */ /* 0x000fe20000410000 */
[----:B------:R-:W-:-:S02]  /*3550*/  FSEL R6, R68, -INF , P6 ;  /* 0xff80000044067808 */ /* 0x000fc40003000000 */
[----:B------:R-:W-:Y:S01]  /*3560*/  FSEL R7, R59, -INF , P1 ;  /* 0xff8000003b077808 */ /* 0x000fe20000800000 */
[----:B------:R-:W4:Y:S01]  /*3570*/  MUFU.TANH R38, R38 ;  /* 0x0000002600267308 */ /* 0x000f220000002400 */
[C---:B------:R-:W-:Y:S02]  /*3580*/  ISETP.GT.AND P6, PT, R5.reuse, 0x9, PT ;  /* 0x000000090500780c */ /* 0x040fe40003fc4270 */
[----:B------:R-:W-:Y:S02]  /*3590*/  ISETP.GT.AND P1, PT, R5, 0x10, PT ;  /* 0x000000100500780c */ /* 0x000fe40003f24270 */
[----:B--2---:R-:W-:Y:S02]  /*35a0*/  FSEL R100, R8, -INF , P0 ;  /* 0xff80000008647808 */ /* 0x004fe40000000000 */
[----:B------:R-:W-:Y:S01]  /*35b0*/  FMNMX.FTZ R8, R6, R7, !PT ;  /* 0x0000000706087209 */ /* 0x000fe20007810000 */
[----:B------:R-:W2:Y:S01]  /*35c0*/  MUFU.TANH R32, R32 ;  /* 0x0000002000207308 */ /* 0x000ea20000002400 */
[----:B------:R-:W-:-:S02]  /*35d0*/  FSEL R12, R57, -INF , P6 ;  /* 0xff800000390c7808 */ /* 0x000fc40003000000 */
[----:B-1----:R-:W-:Y:S02]  /*35e0*/  FSEL R13, R44, -INF , P1 ;  /* 0xff8000002c0d7808 */ /* 0x002fe40000800000 */
[C---:B------:R-:W-:Y:S02]  /*35f0*/  ISETP.GT.AND P6, PT, R5.reuse, 0x18, PT ;  /* 0x000000180500780c */ /* 0x040fe40003fc4270 */
[----:B------:R-:W-:Y:S01]  /*3600*/  ISETP.GT.AND P1, PT, R5, 0x19, PT ;  /* 0x000000190500780c */ /* 0x000fe20003f24270 */
[----:B------:R-:W1:Y:S01]  /*3610*/  MUFU.TANH R33, R33 ;  /* 0x0000002100217308 */ /* 0x000e620000002400 */
[----:B------:R-:W-:Y:S02]  /*3620*/  FMNMX.FTZ R8, R11, R8, !PT ;  /* 0x000000080b087209 */ /* 0x000fe40007810000 */
[----:B------:R-:W-:Y:S02]  /*3630*/  FSEL R28, R36, -INF , P6 ;  /* 0xff800000241c7808 */ /* 0x000fe40003000000 */
[----:B------:R-:W-:-:S02]  /*3640*/  FSEL R30, R37, -INF , P1 ;  /* 0xff800000251e7808 */ /* 0x000fc40000800000 */
[----:B------:R-:W-:Y:S01]  /*3650*/  FMNMX.FTZ R8, R12, R8, !PT ;  /* 0x000000080c087209 */ /* 0x000fe20007810000 */
[----:B------:R-:W-:Y:S01]  /*3660*/  MUFU.TANH R25, R25 ;  /* 0x0000001900197308 */ /* 0x000fe20000002400 */
[C---:B------:R-:W-:Y:S02]  /*3670*/  ISETP.GT.AND P6, PT, R5.reuse, 0x21, PT ;  /* 0x000000210500780c */ /* 0x040fe40003fc4270 */
[C---:B------:R-:W-:Y:S02]  /*3680*/  ISETP.GT.AND P1, PT, R5.reuse, 0x28, PT ;  /* 0x000000280500780c */ /* 0x040fe40003f24270 */
[----:B------:R-:W-:Y:S02]  /*3690*/  ISETP.GT.AND P0, PT, R5, 0x29, PT ;  /* 0x000000290500780c */ /* 0x000fe40003f04270 */
[----:B------:R-:W-:Y:S01]  /*36a0*/  FMNMX.FTZ R8, R13, R8, !PT ;  /* 0x000000080d087209 */ /* 0x000fe20007810000 */
[----:B------:R-:W-:Y:S01]  /*36b0*/  MUFU.TANH R42, R42 ;  /* 0x0000002a002a7308 */ /* 0x000fe20000002400 */
[----:B------:R-:W-:-:S02]  /*36c0*/  FSEL R101, R41, -INF , P6 ;  /* 0xff80000029657808 */ /* 0x000fc40003000000 */
[----:B------:R-:W-:Y:S02]  /*36d0*/  FSEL R103, R20, -INF , P1 ;  /* 0xff80000014677808 */ /* 0x000fe40000800000 */
[----:B---3--:R-:W-:Y:S01]  /*36e0*/  FSEL R102, R9, -INF , P0 ;  /* 0xff80000009667808 */ /* 0x008fe20000000000 */
[----:B------:R-:W-:Y:S01]  /*36f0*/  FMUL.FTZ R9, R27, c[0x0][0x320] ;  /* 0x0000c8001b097a20 */ /* 0x000fe20000410000 */
[C---:B------:R-:W-:Y:S01]  /*3700*/  ISETP.GT.AND P6, PT, R2.reuse, RZ, PT ;  /* 0x000000ff0200720c */ /* 0x040fe20003fc4270 */
[----:B------:R-:W-:Y:S01]  /*3710*/  MUFU.TANH R43, R43 ;  /* 0x0000002b002b7308 */ /* 0x000fe20000002400 */
[C---:B------:R-:W-:Y:S02]  /*3720*/  ISETP.GT.AND P1, PT, R2.reuse, 0x1, PT ;  /* 0x000000010200780c */ /* 0x040fe40003f24270 */
[----:B------:R-:W-:Y:S02]  /*3730*/  ISETP.GT.AND P0, PT, R2, 0x8, PT ;  /* 0x000000080200780c */ /* 0x000fe40003f04270 */
[----:B------:R-:W-:-:S02]  /*3740*/  FMNMX.FTZ R8, R19, R8, !PT ;  /* 0x0000000813087209 */ /* 0x000fc40007810000 */
[----:B------:R-:W-:Y:S01]  /*3750*/  FSEL R15, R64, -INF , P6 ;  /* 0xff800000400f7808 */ /* 0x000fe20003000000 */
[----:B------:R-:W-:Y:S01]  /*3760*/  MUFU.TANH R22, R22 ;  /* 0x0000001600167308 */ /* 0x000fe20000002400 */
[----:B------:R-:W-:Y:S02]  /*3770*/  FSEL R14, R48, -INF , P1 ;  /* 0xff800000300e7808 */ /* 0x000fe40000800000 */
[----:B------:R-:W-:Y:S02]  /*3780*/  FSEL R16, R58, -INF , P0 ;  /* 0xff8000003a107808 */ /* 0x000fe40000000000 */
[C---:B------:R-:W-:Y:S02]  /*3790*/  ISETP.GT.AND P6, PT, R2.reuse, 0x9, PT ;  /* 0x000000090200780c */ /* 0x040fe40003fc4270 */
[C---:B------:R-:W-:Y:S01]  /*37a0*/  ISETP.GT.AND P1, PT, R2.reuse, 0x10, PT ;  /* 0x000000100200780c */ /* 0x040fe20003f24270 */
[----:B------:R-:W-:Y:S01]  /*37b0*/  MUFU.TANH R20, R23 ;  /* 0x0000001700147308 */ /* 0x000fe20000002400 */
[----:B------:R-:W-:-:S02]  /*37c0*/  ISETP.GT.AND P0, PT, R2, 0x11, PT ;  /* 0x000000110200780c */ /* 0x000fc40003f04270 */
[----:B------:R-:W-:Y:S02]  /*37d0*/  FMNMX.FTZ R133, R28, R8, !PT ;  /* 0x000000081c857209 */ /* 0x000fe40007810000 */
[----:B------:R-:W-:Y:S02]  /*37e0*/  FSEL R18, R49, -INF , P6 ;  /* 0xff80000031127808 */ /* 0x000fe40003000000 */
[----:B------:R-:W-:Y:S01]  /*37f0*/  FSEL R29, R46, -INF , P1 ;  /* 0xff8000002e1d7808 */ /* 0x000fe20000800000 */
[----:B------:R3:W5:Y:S01]  /*3800*/  MUFU.TANH R8, R24 ;  /* 0x0000001800087308 */ /* 0x0007620000002400 */
[C---:B------:R-:W-:Y:S02]  /*3810*/  ISETP.GT.AND P6, PT, R2.reuse, 0x18, PT ;  /* 0x000000180200780c */ /* 0x040fe40003fc4270 */
[----:B------:R-:W-:Y:S02]  /*3820*/  ISETP.GT.AND P1, PT, R2, 0x19, PT ;  /* 0x000000190200780c */ /* 0x000fe40003f24270 */
[----:B------:R-:W-:-:S02]  /*3830*/  FMNMX.FTZ R133, R30, R133, !PT ;  /* 0x000000851e857209 */ /* 0x000fc40007810000 */
[----:B----4-:R-:W-:Y:S01]  /*3840*/  FSEL R44, R38, -INF , P6 ;  /* 0xff800000262c7808 */ /* 0x010fe20003000000 */
[----:B------:R-:W4:Y:S01]  /*3850*/  MUFU.TANH R34, R34 ;  /* 0x0000002200227308 */ /* 0x000f220000002400 */
[----:B------:R-:W-:Y:S01]  /*3860*/  FSEL R45, R39, -INF , P1 ;  /* 0xff800000272d7808 */ /* 0x000fe20000800000 */
[----:B------:R-:W-:Y:S01]  /*3870*/  BAR.SYNC.DEFER_BLOCKING 0x0 ;  /* 0x0000000000007b1d */ /* 0x000fe20000010000 */
[C---:B------:R-:W-:Y:S02]  /*3880*/  ISETP.GT.AND P6, PT, R5.reuse, 0x31, PT ;  /* 0x000000310500780c */ /* 0x040fe40003fc4270 */
[----:B------:R-:W-:Y:S02]  /*3890*/  FMNMX.FTZ R133, R100, R133, !PT ;  /* 0x0000008564857209 */ /* 0x000fe40007810000 */
[----:B------:R-:W-:Y:S01]  /*38a0*/  ISETP.GT.AND P1, PT, R5, 0x38, PT ;  /* 0x000000380500780c */ /* 0x000fe20003f24270 */
[----:B------:R-:W1:Y:S01]  /*38b0*/  MUFU.TANH R17, R17 ;  /* 0x0000001100117308 */ /* 0x000e620000002400 */
[----:B---3--:R-:W-:-:S02]  /*38c0*/  FSEL R24, R47, -INF , P0 ;  /* 0xff8000002f187808 */ /* 0x008fc40000000000 */
[----:B------:R-:W-:Y:S02]  /*38d0*/  ISETP.GT.AND P0, PT, R5, 0x30, PT ;  /* 0x000000300500780c */ /* 0x000fe40003f04270 */
[----:B------:R-:W-:Y:S02]  /*38e0*/  FMNMX.FTZ R133, R101, R133, !PT ;  /* 0x0000008565857209 */ /* 0x000fe40007810000 */
[----:B--2---:R-:W-:Y:S01]  /*38f0*/  FSEL R99, R32, -INF , P0 ;  /* 0xff80000020637808 */ /* 0x004fe20000000000 */
[----:B------:R-:W2:Y:S01]  /*3900*/  MUFU.TANH R10, R10 ;  /* 0x0000000a000a7308 */ /* 0x000ea20000002400 */
[----:B------:R-:W-:Y:S02]  /*3910*/  ISETP.GT.AND P0, PT, R5, 0x39, PT ;  /* 0x000000390500780c */ /* 0x000fe40003f04270 */
[----:B------:R-:W-:Y:S02]  /*3920*/  FMNMX.FTZ R5, R15, R14, !PT ;  /* 0x0000000e0f057209 */ /* 0x000fe40007810000 */
[----:B------:R-:W-:-:S02]  /*3930*/  FMNMX.FTZ R133, R103, R133, !PT ;  /* 0x0000008567857209 */ /* 0x000fc40007810000 */
[----:B------:R-:W-:Y:S01]  /*3940*/  FMNMX.FTZ R5, R16, R5, !PT ;  /* 0x0000000510057209 */ /* 0x000fe20007810000 */
[----:B------:R-:W3:Y:S01]  /*3950*/  MUFU.TANH R9, R9 ;  /* 0x0000000900097308 */ /* 0x000ee20000002400 */
[----:B------:R-:W-:Y:S02]  /*3960*/  FMNMX.FTZ R133, R102, R133, !PT ;  /* 0x0000008566857209 */ /* 0x000fe40007810000 */
[----:B------:R-:W-:Y:S02]  /*3970*/  FMNMX.FTZ R5, R18, R5, !PT ;  /* 0x0000000512057209 */ /* 0x000fe40007810000 */
[----:B-1----:R-:W-:Y:S02]  /*3980*/  FSEL R98, R33, -INF , P6 ;  /* 0xff80000021627808 */ /* 0x002fe40003000000 */
[----:B------:R-:W-:Y:S02]  /*3990*/  FMNMX.FTZ R5, R29, R5, !PT ;  /* 0x000000051d057209 */ /* 0x000fe40007810000 */
[----:B------:R-:W-:-:S02]  /*39a0*/  FMNMX.FTZ R133, R99, R133, !PT ;  /* 0x0000008563857209 */ /* 0x000fc40007810000 */
[----:B------:R-:W-:Y:S02]  /*39b0*/  FMNMX.FTZ R5, R24, R5, !PT ;  /* 0x0000000518057209 */ /* 0x000fe40007810000 */
[----:B-----5:R-:W-:Y:S02]  /*39c0*/  FSEL R97, R8, -INF , P1 ;  /* 0xff80000008617808 */ /* 0x020fe40000800000 */
[----:B------:R-:W-:Y:S02]  /*39d0*/  FMNMX.FTZ R133, R98, R133, !PT ;  /* 0x0000008562857209 */ /* 0x000fe40007810000 */
[----:B------:R-:W-:Y:S02]  /*39e0*/  ISETP.GT.AND P6, PT, R2, 0x20, PT ;  /* 0x000000200200780c */ /* 0x000fe40003fc4270 */
[----:B------:R-:W-:Y:S02]  /*39f0*/  FMNMX.FTZ R5, R44, R5, !PT ;  /* 0x000000052c057209 */ /* 0x000fe40007810000 */
[----:B------:R-:W-:-:S02]  /*3a00*/  FSEL R96, R25, -INF , P0 ;  /* 0xff80000019607808 */ /* 0x000fc40000000000 */
[----:B------:R-:W-:Y:S02]  /*3a10*/  FMNMX.FTZ R133, R97, R133, !PT ;  /* 0x0000008561857209 */ /* 0x000fe40007810000 */
[----:B------:R-:W-:Y:S02]  /*3a20*/  ISETP.GT.AND P1, PT, R2, 0x21, PT ;  /* 0x000000210200780c */ /* 0x000fe40003f24270 */
[----:B------:R-:W-:Y:S02]  /*3a30*/  FSEL R85, R42, -INF , P6 ;  /* 0xff8000002a557808 */ /* 0x000fe40003000000 */
[----:B------:R-:W-:Y:S02]  /*3a40*/  FMNMX.FTZ R5, R45, R5, !PT ;  /* 0x000000052d057209 */ /* 0x000fe40007810000 */
[----:B------:R-:W-:Y:S02]  /*3a50*/  FMNMX.FTZ R133, R96, R133, !PT ;  /* 0x0000008560857209 */ /* 0x000fe40007810000 */
[----:B------:R-:W-:-:S02]  /*3a60*/  ISETP.GT.AND P0, PT, R2, 0x28, PT ;  /* 0x000000280200780c */ /* 0x000fc40003f04270 */
[----:B------:R-:W-:Y:S01]  /*3a70*/  FSEL R84, R43, -INF , P1 ;  /* 0xff8000002b547808 */ /* 0x000fe20000800000 */
[----:B------:R-:W1:Y:S01]  /*3a80*/  SHFL.BFLY PT, R8, R133, 0x2, 0x1f ;  /* 0x0c401f0085087f89 */ /* 0x000e6200000e0000 */
[----:B------:R-:W-:Y:S02]  /*3a90*/  FMNMX.FTZ R5, R85, R5, !PT ;  /* 0x0000000555057209 */ /* 0x000fe40007810000 */
[----:B------:R-:W-:Y:S02]  /*3aa0*/  ISETP.GT.AND P1, PT, R2, 0x29, PT ;  /* 0x000000290200780c */ /* 0x000fe40003f24270 */
[----:B------:R-:W-:Y:S02]  /*3ab0*/  FSEL R87, R22, -INF , P0 ;  /* 0xff80000016577808 */ /* 0x000fe40000000000 */
[----:B------:R-:W-:Y:S02]  /*3ac0*/  FMNMX.FTZ R5, R84, R5, !PT ;  /* 0x0000000554057209 */ /* 0x000fe40007810000 */
[----:B------:R-:W-:-:S02]  /*3ad0*/  ISETP.GT.AND P0, PT, R2, 0x30, PT ;  /* 0x000000300200780c */ /* 0x000fc40003f04270 */
[----:B------:R-:W-:Y:S02]  /*3ae0*/  FSEL R86, R20, -INF , P1 ;  /* 0xff80000014567808 */ /* 0x000fe40000800000 */
[----:B------:R-:W-:Y:S02]  /*3af0*/  FMNMX.FTZ R5, R87, R5, !PT ;  /* 0x0000000557057209 */ /* 0x000fe40007810000 */
[----:B------:R-:W-:Y:S02]  /*3b00*/  ISETP.GT.AND P1, PT, R2, 0x31, PT ;  /* 0x000000310200780c */ /* 0x000fe40003f24270 */
[----:B----4-:R-:W-:Y:S02]  /*3b10*/  FSEL R93, R34, -INF , P0 ;  /* 0xff800000225d7808 */ /* 0x010fe40000000000 */
[----:B------:R-:W-:Y:S02]  /*3b20*/  FMNMX.FTZ R5, R86, R5, !PT ;  /* 0x0000000556057209 */ /* 0x000fe40007810000 */
[----:B------:R-:W-:-:S02]  /*3b30*/  ISETP.GT.AND P0, PT, R2, 0x38, PT ;  /* 0x000000380200780c */ /* 0x000fc40003f04270 */
[----:B------:R-:W-:Y:S02]  /*3b40*/  FSEL R92, R17, -INF , P1 ;  /* 0xff800000115c7808 */ /* 0x000fe40000800000 */
[----:B------:R-:W-:Y:S02]  /*3b50*/  FMNMX.FTZ R5, R93, R5, !PT ;  /* 0x000000055d057209 */ /* 0x000fe40007810000 */
[----:B------:R-:W-:Y:S02]  /*3b60*/  ISETP.GT.AND P1, PT, R2, 0x39, PT ;  /* 0x000000390200780c */ /* 0x000fe40003f24270 */
[----:B--2---:R-:W-:Y:S02]  /*3b70*/  FSEL R125, R10, -INF , P0 ;  /* 0xff8000000a7d7808 */ /* 0x004fe40000000000 */
[----:B------:R-:W-:Y:S02]  /*3b80*/  FMNMX.FTZ R2, R92, R5, !PT ;  /* 0x000000055c027209 */ /* 0x000fe40007810000 */
[----:B---3--:R-:W-:-:S02]  /*3b90*/  FSEL R50, R9, -INF , P1 ;  /* 0xff80000009327808 */ /* 0x008fc40000800000 */
[----:B------:R-:W-:Y:S02]  /*3ba0*/  FMNMX.FTZ R2, R125, R2, !PT ;  /* 0x000000027d027209 */ /* 0x000fe40007810000 */
[----:B-1----:R-:W-:Y:S02]  /*3bb0*/  FMNMX.FTZ R133, R133, R8, !PT ;  /* 0x0000000885857209 */ /* 0x002fe40007810000 */
[----:B------:R-:W-:Y:S02]  /*3bc0*/  FMNMX.FTZ R2, R50, R2, !PT ;  /* 0x0000000232027209 */ /* 0x000fe40007810000 */
[----:B------:R-:W-:Y:S01]  /*3bd0*/  PLOP3.LUT P0, PT, PT, PT, UP0, 0x80, 0x0 ;  /* 0x000000000000781c */ /* 0x000fe20003f0f008 */
[----:B------:R-:W1:Y:S01]  /*3be0*/  SHFL.BFLY PT, R5, R133, 0x1, 0x1f ;  /* 0x0c201f0085057f89 */ /* 0x000e6200000e0000 */
[----:B------:R-:W-:-:S03]  /*3bf0*/  MOV R10, UR16 ;  /* 0x00000010000a7c02 */ /* 0x000fc60008000f00 */
[----:B------:R-:W2:Y:S08]  /*3c00*/  SHFL.BFLY PT, R132, R2, 0x2, 0x1f ;  /* 0x0c401f0002847f89 */ /* 0x000eb000000e0000 */
[----:B------:R-:W-:Y:S01]  /*3c10*/  @P0 IMAD.WIDE.U32 R8, R104, UR17, R108 ;  /* 0x0000001168080c25 */ /* 0x000fe2000f8e006c */
[----:B-1----:R-:W-:Y:S02]  /*3c20*/  FMNMX.FTZ R133, R133, R5, !PT ;  /* 0x0000000585857209 */ /* 0x002fe40007810000 */
[----:B--2---:R-:W-:-:S03]  /*3c30*/  FMNMX.FTZ R132, R2, R132, !PT ;  /* 0x0000008402847209 */ /* 0x004fc60007810000 */
[C---:B------:R-:W-:Y:S01]  /*3c40*/  FMUL.FTZ R5, R133.reuse, c[0x0][0x2d0] ;  /* 0x0000b40085057a20 */ /* 0x040fe20000410000 */
[----:B------:R-:W-:Y:S01]  /*3c50*/  FSETP.NEU.FTZ.AND P1, PT, R133, -INF , PT ;  /* 0xff8000008500780b */ /* 0x000fe20003f3d000 */
[----:B------:R-:W1:Y:S03]  /*3c60*/  SHFL.BFLY PT, R17, R132, 0x1, 0x1f ;  /* 0x0c201f0084117f89 */ /* 0x000e6600000e0000 */
[----:B------:R-:W-:Y:S02]  /*3c70*/  FSEL R2, R5, RZ, P1 ;  /* 0x000000ff05027208 */ /* 0x000fe40000800000 */
[----:B------:R-:W-:Y:S01]  /*3c80*/  @P0 IADD3 R5, R9, UR4, RZ ;  /* 0x0000000409050c10 */ /* 0x000fe2000fffe0ff */
[----:B------:R-:W-:Y:S02]  /*3c90*/  ULDC.64 UR4, c[0x0][0x2c8] ;  /* 0x0000b20000047ab9 */ /* 0x000fe40000000a00 */
[--C-:B------:R-:W-:Y:S01]  /*3ca0*/  FFMA.FTZ R6, R6, c[0x0][0x2d0], -R2.reuse ;  /* 0x0000b40006067a23 */ /* 0x100fe20000010802 */
[----:B------:R-:W-:Y:S01]  /*3cb0*/  UIMAD.WIDE.U32 UR8, UR6, UR4, URZ ;  /* 0x00000004060872a5 */ /* 0x000fe2000f8e003f */
[----:B------:R-:W-:-:S02]  /*3cc0*/  FFMA.FTZ R9, R7, c[0x0][0x2d0], -R2 ;  /* 0x0000b40007097a23 */ /* 0x000fc40000010802 */
[----:B------:R2:W-:Y:S04]  /*3cd0*/  MUFU.EX2 R82, R6 ;  /* 0x0000000600527308 */ /* 0x0005e80000000800 */
[----:B------:R-:W-:Y:S02]  /*3ce0*/  @UP1 UMOV UR7, UR9 ;  /* 0x0000000900071c82 */ /* 0x000fe40008000000 */
[----:B------:R-:W-:Y:S02]  /*3cf0*/  @UP1 USHF.R.U32.HI UR6, URZ, UR5, UR7 ;  /* 0x000000053f061299 */ /* 0x000fe40008011607 */
[----:B------:R3:W-:Y:S02]  /*3d00*/  MUFU.EX2 R81, R9 ;  /* 0x0000000900517308 */ /* 0x0007e40000000800 */
[----:B------:R-:W-:Y:S01]  /*3d10*/  UIADD3 UR6, UR6, UR10, -UR19 ;  /* 0x0000000a06067290 */ /* 0x000fe2000fffe813 */
[----:B-1----:R-:W-:-:S03]  /*3d20*/  FMNMX.FTZ R132, R132, R17, !PT ;  /* 0x0000001184847209 */ /* 0x002fc60007810000 */
[----:B------:R-:W-:Y:S01]  /*3d30*/  USHF.R.S32.HI UR4, URZ, 0x1f, UR6 ;  /* 0x0000001f3f047899 */ /* 0x000fe20008011406 */
[----:B--2---:R-:W-:-:S03]  /*3d40*/  @P0 LEA R6, P1, R8, c[0x0][0x1c8], 0x1 ;  /* 0x0000720008060a11 */ /* 0x004fc600078208ff */
[----:B------:R-:W-:Y:S01]  /*3d50*/  ULEA.HI UR4, UR4, UR6, URZ, 0x6 ;  /* 0x0000000604047291 */ /* 0x000fe2000f8f303f */
[----:B------:R-:W-:Y:S01]  /*3d60*/  @P0 LEA.HI.X R7, R8, c[0x0][0x1cc], R5, 0x1, P1 ;  /* 0x0000730008070a11 */ /* 0x000fe200008f0c05 */
[----:B------:R-:W-:Y:S02]  /*3d70*/  IMAD.U32 R8, RZ, RZ, UR16 ;  /* 0x00000010ff087e24 */ /* 0x000fe4000f8e00ff */
[----:B------:R-:W-:Y:S01]  /*3d80*/  FFMA.FTZ R5, R11, c[0x0][0x2d0], -R2 ;  /* 0x0000b4000b057a23 */ /* 0x000fe20000010802 */
[----:B------:R-:W-:Y:S01]  /*3d90*/  USHF.R.S32.HI UR9, URZ, 0x6, UR4 ;  /* 0x000000063f097899 */ /* 0x000fe20008011404 */
[----:B---3--:R-:W-:Y:S01]  /*3da0*/  IMAD.U32 R9, RZ, RZ, UR15 ;  /* 0x0000000fff097e24 */ /* 0x008fe2000f8e00ff */
[----:B------:R-:W-:Y:S01]  /*3db0*/  @P0 LEA R8, P1, R8, R6, 0x1 ;  /* 0x0000000608080211 */ /* 0x000fe200078208ff */
[----:B------:R1:W-:Y:S01]  /*3dc0*/  MUFU.EX2 R83, R5 ;  /* 0x0000000500537308 */ /* 0x0003e20000000800 */
[----:B------:R2:W-:Y:S01]  /*3dd0*/  @P0 LDGSTS.E.BYPASS.LTC128B.128 [R107+0x10100], [R6.64], !P5 ;  /* 0x10100000066b0fae */ /* 0x0005e2000e901d56 */
[----:B------:R-:W-:Y:S01]  /*3de0*/  UISETP.LT.AND UP0, UPT, URZ, UR9, UPT ;  /* 0x000000093f00728c */ /* 0x000fe2000bf01270 */
[----:B------:R-:W-:-:S02]  /*3df0*/  @P0 LEA.HI.X R9, R10, R7, R9, 0x1, P1 ;  /* 0x000000070a090211 */ /* 0x000fc400008f0c09 */
[----:B------:R-:W-:Y:S01]  /*3e00*/  FSETP.NEU.FTZ.AND P1, PT, R132, -INF , PT ;  /* 0xff8000008400780b */ /* 0x000fe20003f3d000 */
[----:B------:R2:W-:Y:S01]  /*3e10*/  @P0 LDGSTS.E.BYPASS.LTC128B.128 [R107+0x12100], [R6.64+0x80], !P4 ;  /* 0x12100080066b0fae */ /* 0x0005e2000e101d56 */
[----:B------:R-:W-:-:S03]  /*3e20*/  USEL UR9, URZ, UR9, !UP0 ;  /* 0x000000093f097287 */ /* 0x000fc6000c000000 */
[----:B------:R2:W-:Y:S01]  /*3e30*/  @P0 LDGSTS.E.BYPASS.LTC128B.128 [R107+0x14100], [R6.64+0x100], !P3 ;  /* 0x14100100066b0fae */ /* 0x0005e2000d901d56 */
[----:B------:R-:W-:-:S03]  /*3e40*/  UISETP.GE.AND UP0, UPT, UR17, UR9, UPT ;  /* 0x000000091100728c */ /* 0x000fc6000bf06270 */
[----:B------:R2:W-:Y:S01]  /*3e50*/  @P0 LDGSTS.E.BYPASS.LTC128B.128 [R107+0x16100], [R6.64+0x180], !P2 ;  /* 0x16100180066b0fae */ /* 0x0005e2000d101d56 */
[----:B-1----:R-:W-:Y:S02]  /*3e60*/  FFMA.FTZ R5, R12, c[0x0][0x2d0], -R2 ;  /* 0x0000b4000c057a23 */ /* 0x002fe40000010802 */
[----:B------:R-:W-:Y:S01]  /*3e70*/  FMUL.FTZ R12, R132, c[0x0][0x2d0] ;  /* 0x0000b400840c7a20 */ /* 0x000fe20000410000 */
[----:B------:R1:W-:Y:S01]  /*3e80*/  @P0 LDGSTS.E.BYPASS.LTC128B.128 [R107+0x11100], [R8.64], !P5 ;  /* 0x11100000086b0fae */ /* 0x0003e2000e901d56 */
[----:B------:R3:W4:Y:S03]  /*3e90*/  MUFU.EX2 R95, R5 ;  /* 0x00000005005f7308 */ /* 0x0007260000000800 */
[----:B------:R-:W-:Y:S01]  /*3ea0*/  FSEL R12, R12, RZ, P1 ;  /* 0x000000ff0c0c7208 */ /* 0x000fe20000800000 */
[----:B------:R1:W-:Y:S04]  /*3eb0*/  @P0 LDGSTS.E.BYPASS.LTC128B.128 [R107+0x13100], [R8.64+0x80], !P4 ;  /* 0x13100080086b0fae */ /* 0x0003e8000e101d56 */
[--C-:B------:R-:W-:Y:S01]  /*3ec0*/  FFMA.FTZ R3, R15, c[0x0][0x2d0], -R12.reuse ;  /* 0x0000b4000f037a23 */ /* 0x100fe2000001080c */
[----:B------:R1:W-:Y:S01]  /*3ed0*/  @P0 LDGSTS.E.BYPASS.LTC128B.128 [R107+0x15100], [R8.64+0x100], !P3 ;  /* 0x15100100086b0fae */ /* 0x0003e2000d901d56 */
[----:B------:R-:W-:-:S02]  /*3ee0*/  FFMA.FTZ R0, R44, c[0x0][0x2d0], -R12 ;  /* 0x0000b4002c007a23 */ /* 0x000fc4000001080c */
[----:B------:R5:W-:Y:S01]  /*3ef0*/  MUFU.EX2 R15, R3 ;  /* 0x00000003000f7308 */ /* 0x000be20000000800 */
[----:B------:R1:W-:Y:S01]  /*3f00*/  @P0 LDGSTS.E.BYPASS.LTC128B.128 [R107+0x17100], [R8.64+0x180], !P2 ;  /* 0x17100180086b0fae */ /* 0x0003e2000d101d56 */
[----:B------:R-:W-:Y:S01]  /*3f10*/  PLOP3.LUT P0, PT, PT, PT, UP0, 0x80, 0x0 ;  /* 0x000000000000781c */ /* 0x000fe20003f0f008 */
[----:B---3--:R-:W-:Y:S02]  /*3f20*/  FFMA.FTZ R5, R13, c[0x0][0x2d0], -R2 ;  /* 0x0000b4000d057a23 */ /* 0x008fe40000010802 */
[----:B------:R-:W3:Y:S01]  /*3f30*/  LDSM.16.MT88.4 R20, [R249+0x100] ;  /* 0x00010000f914783b */ /* 0x000ee20000004200 */
[----:B----4-:R-:W-:Y:S02]  /*3f40*/  F2FP.PACK_AB R10, R95, R83 ;  /* 0x000000535f0a723e */ /* 0x010fe400000000ff */
[----:B------:R2:W-:Y:S01]  /*3f50*/  MUFU.EX2 R106, R5 ;  /* 0x00000005006a7308 */ /* 0x0005e20000000800 */
[----:B------:R-:W-:Y:S04]  /*3f60*/  LDSM.16.MT88.4 R52, [R124+0x100] ;  /* 0x000100007c34783b */ /* 0x000fe80000004200 */
[----:B------:R-:W-:Y:S01]  /*3f70*/  LDSM.16.MT88.4 R32, [R250+0x900] ;  /* 0x00090000fa20783b */ /* 0x000fe20000004200 */
[----:B-----5:R-:W-:-:S03]  /*3f80*/  FFMA.FTZ R3, R14, c[0x0][0x2d0], -R12 ;  /* 0x0000b4000e037a23 */ /* 0x020fc6000001080c */
[----:B------:R-:W-:Y:S01]  /*3f90*/  LDSM.16.MT88.4 R36, [R249+0x900] ;  /* 0x00090000f924783b */ /* 0x000fe20000004200 */
[----:B------:R-:W-:Y:S01]  /*3fa0*/  IMAD.MOV.U32 R14, RZ, RZ, R50 ;  /* 0x000000ffff0e7224 */ /* 0x000fe200078e0032 */
[----:B------:R4:W5:Y:S02]  /*3fb0*/  MUFU.EX2 R13, R3 ;  /* 0x00000003000d7308 */ /* 0x0009640000000800 */
[----:B------:R-:W-:Y:S04]  /*3fc0*/  LDSM.16.MT88.4 R72, [R124+0x900] ;  /* 0x000900007c48783b */ /* 0x000fe80000004200 */
[----:B--2---:R-:W2:Y:S01]  /*3fd0*/  LDSM.16.MT88.4 R4, [R250+0x100] ;  /* 0x00010000fa04783b */ /* 0x004ea20000004200 */
[----:B-1----:R-:W-:Y:S01]  /*3fe0*/  F2FP.PACK_AB R8, R81, R82 ;  /* 0x000000525108723e */ /* 0x002fe200000000ff */
[----:B------:R1:W-:Y:S02]  /*3ff0*/  MUFU.EX2 R107, R0 ;  /* 0x00000000006b7308 */ /* 0x0003e40000000800 */
[----:B------:R-:W-:Y:S04]  /*4000*/  LDSM.16.MT88.4 R68, [R250+0x2100] ;  /* 0x00210000fa44783b */ /* 0x000fe80000004200 */
[----:B------:R-:W-:Y:S01]  /*4010*/  LDSM.16.MT88.4 R60, [R249+0x2100] ;  /* 0x00210000f93c783b */ /* 0x000fe20000004200 */
[----:B----4-:R-:W-:Y:S01]  /*4020*/  FFMA.FTZ R3, R16, c[0x0][0x2d0], -R12 ;  /* 0x0000b40010037a23 */ /* 0x010fe2000001080c */
[----:B-----5:R-:W-:-:S02]  /*4030*/  F2FP.PACK_AB R9, R13, R15 ;  /* 0x0000000f0d09723e */ /* 0x020fc400000000ff */
[----:B------:R-:W-:Y:S01]  /*4040*/  LDSM.16.MT88.4 R76, [R124+0x2100] ;  /* 0x002100007c4c783b */ /* 0x000fe20000004200 */
[----:B------:R4:W-:Y:S03]  /*4050*/  MUFU.EX2 R80, R3 ;  /* 0x0000000300507308 */ /* 0x0009e60000000800 */
[----:B------:R-:W0:Y:S01]  /*4060*/  LDGDEPBAR ;  /* 0x00000000000079af */ /* 0x000e220000000000 */
[----:B-1----:R-:W-:-:S03]  /*4070*/  FFMA.FTZ R0, R45, c[0x0][0x2d0], -R12 ;  /* 0x0000b4002d007a23 */ /* 0x002fc6000001080c */
[----:B------:R-:W-:Y:S01]  /*4080*/  LDSM.16.MT88.4 R44, [R249+0x2900] ;  /* 0x00290000f92c783b */ /* 0x000fe20000004200 */
[----:B------:R-:W-:Y:S01]  /*4090*/  MUFU.EX2 R126, R0 ;  /* 0x00000000007e7308 */ /* 0x000fe20000000800 */
[----:B----4-:R-:W-:-:S07]  /*40a0*/  FFMA.FTZ R3, R18, c[0x0][0x2d0], -R12 ;  /* 0x0000b40012037a23 */ /* 0x010fce000001080c */
[----:B------:R1:W4:Y:S02]  /*40b0*/  MUFU.EX2 R135, R3 ;  /* 0x0000000300877308 */ /* 0x0003240000000800 */
[----:B-1----:R-:W-:Y:S01]  /*40c0*/  FFMA.FTZ R3, R19, c[0x0][0x2d0], -R2 ;  /* 0x0000b40013037a23 */ /* 0x002fe20000010802 */
[----:B----4-:R-:W-:-:S05]  /*40d0*/  F2FP.PACK_AB R11, R135, R80 ;  /* 0x00000050870b723e */ /* 0x010fca00000000ff */
[----:B------:R1:W-:Y:S02]  /*40e0*/  MUFU.EX2 R108, R3 ;  /* 0x00000003006c7308 */ /* 0x0003e40000000800 */
[C---:B---3--:R-:W-:Y:S08]  /*40f0*/  HMMA.16816.F32 R40, R8.reuse, R22, RZ ;  /* 0x000000160828723c */ /* 0x048ff000000018ff */
[----:B------:R-:W-:Y:S01]  /*4100*/  HMMA.16816.F32 R48, R8, R20, RZ ;  /* 0x000000140830723c */ /* 0x000fe200000018ff */
[----:B-1----:R-:W-:-:S04]  /*4110*/  FFMA.FTZ R3, R28, c[0x0][0x2d0], -R2 ;  /* 0x0000b4001c037a23 */ /* 0x002fc80000010802 */
[----:B------:R1:W-:Y:S03]  /*4120*/  MUFU.EX2 R88, R3 ;  /* 0x0000000300587308 */ /* 0x0003e60000000800 */
[C---:B--2---:R-:W-:Y:S07]  /*4130*/  HMMA.16816.F32 R20, R8.reuse, R6, RZ ;  /* 0x000000060814723c */ /* 0x044fee00000018ff */
[----:B------:R-:W-:Y:S01]  /*4140*/  F2FP.PACK_AB R7, R126, R107 ;  /* 0x0000006b7e07723e */ /* 0x000fe200000000ff */
[----:B------:R-:W-:Y:S01]  /*4150*/  HMMA.16816.F32 R16, R8, R52, RZ ;  /* 0x000000340810723c */ /* 0x000fe200000018ff */
[----:B-1----:R-:W-:-:S07]  /*4160*/  FFMA.FTZ R3, R30, c[0x0][0x2d0], -R2 ;  /* 0x0000b4001e037a23 */ /* 0x002fce0000010802 */
[----:B------:R-:W-:Y:S01]  /*4170*/  HMMA.16816.F32 R64, R8, R54, RZ ;  /* 0x000000360840723c */ /* 0x000fe200000018ff */
[----:B------:R1:W2:Y:S02]  /*4180*/  MUFU.EX2 R94, R3 ;  /* 0x00000003005e7308 */ /* 0x0002a40000000800 */
[--C-:B-1----:R-:W-:Y:S01]  /*4190*/  FFMA.FTZ R3, R29, c[0x0][0x2d0], -R12.reuse ;  /* 0x0000b4001d037a23 */ /* 0x102fe2000001080c */
[----:B--2---:R-:W-:Y:S01]  /*41a0*/  F2FP.PACK_AB R6, R94, R88 ;  /* 0x000000585e06723e */ /* 0x004fe200000000ff */
[----:B------:R-:W1:Y:S04]  /*41b0*/  LDSM.16.MT88.4 R28, [R252+0x100] ;  /* 0x00010000fc1c783b */ /* 0x000e680000004200 */
[----:B------:R2:W-:Y:S02]  /*41c0*/  MUFU.EX2 R90, R3 ;  /* 0x00000003005a7308 */ /* 0x0005e40000000800 */
[----:B--2---:R-:W-:-:S02]  /*41d0*/  FFMA.FTZ R3, R24, c[0x0][0x2d0], -R12 ;  /* 0x0000b40018037a23 */ /* 0x004fc4000001080c */
[C---:B------:R-:W-:Y:S04]  /*41e0*/  HMMA.16816.F32 R24, R8.reuse, R4, RZ ;  /* 0x000000040818723c */ /* 0x040fe800000018ff */
[----:B------:R-:W2:Y:S03]  /*41f0*/  MUFU.EX2 R109, R3 ;  /* 0x00000003006d7308 */ /* 0x000ea60000000800 */
[----:B------:R-:W-:Y:S02]  /*4200*/  F2FP.PACK_AB R4, R108, R106 ;  /* 0x0000006a6c04723e */ /* 0x000fe400000000ff */
[----:B--2---:R-:W-:Y:S01]  /*4210*/  F2FP.PACK_AB R5, R109, R90 ;  /* 0x0000005a6d05723e */ /* 0x004fe200000000ff */
[----:B-1----:R-:W-:Y:S11]  /*4220*/  HMMA.16816.F32 R52, R8, R28, RZ ;  /* 0x0000001c0834723c */ /* 0x002ff600000018ff */
[----:B------:R-:W-:Y:S03]  /*4230*/  @!UPT UIADD3 URZ, URZ, URZ, URZ ;  /* 0x0000003f3f3ff290 */ /* 0x000fe6000fffe03f */
[C---:B------:R-:W-:Y:S08]  /*4240*/  HMMA.16816.F32 R56, R4.reuse, R32, R24 ;  /* 0x000000200438723c */ /* 0x040ff00000001818 */
[C---:B------:R-:W-:Y:S01]  /*4250*/  HMMA.16816.F32 R148, R4.reuse, R38, R40 ;  /* 0x000000260494723c */ /* 0x040fe20000001828 */
[----:B------:R-:W1:Y:S07]  /*4260*/  LDSM.16.MT88.4 R40, [R250+0x2900] ;  /* 0x00290000fa28783b */ /* 0x000e6e0000004200 */
[C---:B------:R-:W-:Y:S08]  /*4270*/  HMMA.16816.F32 R16, R4.reuse, R72, R16 ;  /* 0x000000480410723c */ /* 0x040ff00000001810 */
[----:B------:R-:W-:Y:S01]  /*4280*/  MOV R114, R58 ;  /* 0x0000003a00727202 */ /* 0x000fe20000000f00 */
[----:B------:R-:W-:Y:S01]  /*4290*/  IMAD.MOV.U32 R113, RZ, RZ, R59 ;  /* 0x000000ffff717224 */ /* 0x000fe200078e003b */
[----:B------:R-:W-:Y:S01]  /*42a0*/  HMMA.16816.F32 R140, R4, R36, R48 ;  /* 0x00000024048c723c */ /* 0x000fe20000001830 */
[----:B------:R-:W-:Y:S01]  /*42b0*/  IMAD.MOV.U32 R111, RZ, RZ, R56 ;  /* 0x000000ffff6f7224 */ /* 0x000fe200078e0038 */
[----:B------:R-:W-:Y:S01]  /*42c0*/  LDSM.16.MT88.4 R48, [R252+0x900] ;  /* 0x00090000fc30783b */ /* 0x000fe20000004200 */
[----:B------:R-:W-:-:S03]  /*42d0*/  IMAD.MOV.U32 R110, RZ, RZ, R57 ;  /* 0x000000ffff6e7224 */ /* 0x000fc600078e0039 */
[----:B------:R-:W2:Y:S02]  /*42e0*/  LDSM.16.MT88.4 R56, [R124+0x2900] ;  /* 0x002900007c38783b */ /* 0x000ea40000004200 */
[----:B------:R-:W-:Y:S06]  /*42f0*/  HMMA.16816.F32 R156, R4, R34, R20 ;  /* 0x00000022049c723c */ /* 0x000fec0000001814 */
[----:B------:R-:W-:Y:S01]  /*4300*/  IMAD.MOV.U32 R134, RZ, RZ, R16 ;  /* 0x000000ffff867224 */ /* 0x000fe200078e0010 */
[----:B------:R-:W-:Y:S01]  /*4310*/  MOV R0, R19 ;  /* 0x0000001300007202 */ /* 0x000fe20000000f00 */
[----:B------:R-:W-:Y:S01]  /*4320*/  HMMA.16816.F32 R36, R8, R30, RZ ;  /* 0x0000001e0824723c */ /* 0x000fe200000018ff */
[----:B------:R-:W-:-:S02]  /*4330*/  IMAD.MOV.U32 R127, RZ, RZ, R17 ;  /* 0x000000ffff7f7224 */ /* 0x000fc400078e0011 */
[----:B------:R-:W-:-:S05]  /*4340*/  IMAD.MOV.U32 R3, RZ, RZ, R18 ;  /* 0x000000ffff037224 */ /* 0x000fca00078e0012 */
[C---:B------:R-:W-:Y:S08]  /*4350*/  HMMA.16816.F32 R24, R8.reuse, R68, RZ ;  /* 0x000000440818723c */ /* 0x040ff000000018ff */
[C---:B------:R-:W-:Y:S01]  /*4360*/  HMMA.16816.F32 R20, R8.reuse, R70, RZ ;  /* 0x000000460814723c */ /* 0x040fe200000018ff */
[----:B------:R-:W3:Y:S07]  /*4370*/  LDSM.16.MT88.4 R68, [R252+0x2100] ;  /* 0x00210000fc44783b */ /* 0x000eee0000004200 */
[C---:B------:R-:W-:Y:S08]  /*4380*/  HMMA.16816.F32 R28, R8.reuse, R62, RZ ;  /* 0x0000003e081c723c */ /* 0x040ff000000018ff */
[----:B------:R-:W-:Y:S08]  /*4390*/  HMMA.16816.F32 R32, R8, R60, RZ ;  /* 0x0000003c0820723c */ /* 0x000ff000000018ff */
[----:B------:R-:W-:Y:S01]  /*43a0*/  HMMA.16816.F32 R164, R4, R74, R64 ;  /* 0x0000004a04a4723c */ /* 0x000fe20000001840 */
[----:B------:R-:W4:Y:S07]  /*43b0*/  LDSM.16.MT88.4 R64, [R249+0x4100] ;  /* 0x00410000f940783b */ /* 0x000f2e0000004200 */
[C---:B------:R-:W-:Y:S08]  /*43c0*/  HMMA.16816.F32 R16, R8.reuse, R76, RZ ;  /* 0x0000004c0810723c */ /* 0x040ff000000018ff */
[----:B------:R-:W-:Y:S08]  /*43d0*/  HMMA.16816.F32 R60, R8, R78, RZ ;  /* 0x0000004e083c723c */ /* 0x000ff000000018ff */
[C---:B-1----:R-:W-:Y:S01]  /*43e0*/  HMMA.16816.F32 R184, R4.reuse, R40, R24 ;  /* 0x0000002804b8723c */ /* 0x042fe20000001818 */
[----:B------:R-:W1:Y:S07]  /*43f0*/  LDSM.16.MT88.4 R24, [R252+0x2900] ;  /* 0x00290000fc18783b */ /* 0x000e6e0000004200 */
[C---:B------:R-:W-:Y:S01]  /*4400*/  HMMA.16816.F32 R72, R4.reuse, R46, R28 ;  /* 0x0000002e0448723c */ /* 0x040fe2000000181c */
[----:B------:R-:W5:Y:S07]  /*4410*/  LDSM.16.MT88.4 R28, [R250+0x4100] ;  /* 0x00410000fa1c783b */ /* 0x000f6e0000004200 */
[C---:B------:R-:W-:Y:S01]  /*4420*/  HMMA.16816.F32 R188, R4.reuse, R44, R32 ;  /* 0x0000002c04bc723c */ /* 0x040fe20000001820 */
[----:B------:R-:W1:Y:S07]  /*4430*/  LDSM.16.MT88.4 R44, [R249+0x4900] ;  /* 0x00490000f92c783b */ /* 0x000e6e0000004200 */
[C---:B--2---:R-:W-:Y:S08]  /*4440*/  HMMA.16816.F32 R180, R4.reuse, R56, R16 ;  /* 0x0000003804b4723c */ /* 0x044ff00000001810 */
[C---:B------:R-:W-:Y:S01]  /*4450*/  HMMA.16816.F32 R160, R4.reuse, R58, R60 ;  /* 0x0000003a04a0723c */ /* 0x040fe2000000183c */
[----:B------:R-:W2:Y:S04]  /*4460*/  LDSM.16.MT88.4 R56, [R124+0x4100] ;  /* 0x004100007c38783b */ /* 0x000ea80000004200 */
[----:B------:R-:W-:Y:S03]  /*4470*/  LDSM.16.MT88.4 R60, [R252+0x4100] ;  /* 0x00410000fc3c783b */ /* 0x000fe60000004200 */
[----:B------:R-:W-:Y:S01]  /*4480*/  HMMA.16816.F32 R76, R4, R42, R20 ;  /* 0x0000002a044c723c */ /* 0x000fe20000001814 */
[----:B------:R-:W1:Y:S07]  /*4490*/  LDSM.16.MT88.4 R40, [R250+0x4900] ;  /* 0x00490000fa28783b */ /* 0x000e6e0000004200 */
[C---:B---3--:R-:W-:Y:S07]  /*44a0*/  HMMA.16816.F32 R20, R8.reuse, R68, RZ ;  /* 0x000000440814723c */ /* 0x048fee00000018ff */
[----:B------:R-:W-:Y:S01]  /*44b0*/  IMAD.MOV.U32 R69, RZ, RZ, R95 ;  /* 0x000000ffff457224 */ /* 0x000fe200078e005f */
[----:B------:R-:W-:Y:S01]  /*44c0*/  HMMA.16816.F32 R16, R8, R70, RZ ;  /* 0x000000460810723c */ /* 0x000fe200000018ff */
[----:B------:R-:W-:-:S06]  /*44d0*/  IMAD.MOV.U32 R68, RZ, RZ, R94 ;  /* 0x000000ffff447224 */ /* 0x000fcc00078e005e */
[----:B------:R-:W-:Y:S01]  /*44e0*/  IMAD.MOV.U32 R70, RZ, RZ, R93 ;  /* 0x000000ffff467224 */ /* 0x000fe200078e005d */
[----:B------:R-:W-:Y:S01]  /*44f0*/  HMMA.16816.F32 R176, R4, R50, R36 ;  /* 0x0000003204b0723c */ /* 0x000fe20000001824 */
[----:B------:R-:W-:-:S07]  /*4500*/  IMAD.MOV.U32 R71, RZ, RZ, R105 ;  /* 0x000000ffff477224 */ /* 0x000fce00078e0069 */
[C---:B----4-:R-:W-:Y:S08]  /*4510*/  HMMA.16816.F32 R36, R8.reuse, R64, RZ ;  /* 0x000000400824723c */ /* 0x050ff000000018ff */
[----:B------:R-:W-:Y:S01]  /*4520*/  HMMA.16816.F32 R32, R8, R66, RZ ;  /* 0x000000420820723c */ /* 0x000fe200000018ff */
[----:B------:R-:W3:Y:S07]  /*4530*/  LDSM.16.MT88.4 R64, [R249+0x6100] ;  /* 0x00610000f940783b */ /* 0x000eee0000004200 */
[C---:B------:R-:W-:Y:S01]  /*4540*/  HMMA.16816.F32 R116, R4.reuse, R48, R52 ;  /* 0x000000300474723c */ /* 0x040fe20000001834 */
[----:B------:R-:W4:Y:S04]  /*4550*/  LDSM.16.MT88.4 R52, [R124+0x4900] ;  /* 0x004900007c34783b */ /* 0x000f280000004200 */
[----:B------:R-:W-:Y:S03]  /*4560*/  LDSM.16.MT88.4 R48, [R252+0x4900] ;  /* 0x00490000fc30783b */ /* 0x000fe60000004200 */
[C---:B-1----:R-:W-:Y:S08]  /*4570*/  HMMA.16816.F32 R152, R4.reuse, R24, R20 ;  /* 0x000000180498723c */ /* 0x042ff00000001814 */
[----:B------:R-:W-:Y:S08]  /*4580*/  HMMA.16816.F32 R144, R4, R26, R16 ;  /* 0x0000001a0490723c */ /* 0x000ff00000001810 */
[----:B-----5:R-:W-:Y:S01]  /*4590*/  HMMA.16816.F32 R20, R8, R28, RZ ;  /* 0x0000001c0814723c */ /* 0x020fe200000018ff */
[----:B------:R-:W-:-:S02]  /*45a0*/  IMAD.MOV.U32 R112, RZ, RZ, R116 ;  /* 0x000000ffff707224 */ /* 0x000fc400078e0074 */
[----:B------:R-:W-:Y:S02]  /*45b0*/  IMAD.MOV.U32 R104, RZ, RZ, R117 ;  /* 0x000000ffff687224 */ /* 0x000fe400078e0075 */
[----:B------:R-:W-:Y:S02]  /*45c0*/  IMAD.MOV.U32 R91, RZ, RZ, R119 ;  /* 0x000000ffff5b7224 */ /* 0x000fe400078e0077 */
[----:B------:R-:W-:Y:S01]  /*45d0*/  IMAD.MOV.U32 R89, RZ, RZ, R118 ;  /* 0x000000ffff597224 */ /* 0x000fe200078e0076 */
[----:B------:R-:W-:Y:S08]  /*45e0*/  HMMA.16816.F32 R16, R8, R30, RZ ;  /* 0x0000001e0810723c */ /* 0x000ff000000018ff */
[C---:B------:R-:W-:Y:S01]  /*45f0*/  HMMA.16816.F32 R136, R4.reuse, R44, R36 ;  /* 0x0000002c0488723c */ /* 0x040fe20000001824 */
[----:B------:R-:W-:Y:S07]  /*4600*/  LDSM.16.MT88.4 R36, [R250+0x6100] ;  /* 0x00610000fa24783b */ /* 0x000fee0000004200 */
[----:B------:R-:W-:Y:S01]  /*4610*/  HMMA.16816.F32 R120, R4, R46, R32 ;  /* 0x0000002e0478723c */ /* 0x000fe20000001820 */
[----:B------:R-:W1:Y:S07]  /*4620*/  LDSM.16.MT88.4 R44, [R249+0x6900] ;  /* 0x00690000f92c783b */ /* 0x000e6e0000004200 */
[C---:B--2---:R-:W-:Y:S07]  /*4630*/  HMMA.16816.F32 R28, R8.reuse, R58, RZ ;  /* 0x0000003a081c723c */ /* 0x044fee00000018ff */
[----:B------:R-:W-:Y:S01]  /*4640*/  IMAD.MOV.U32 R58, RZ, RZ, R109 ;  /* 0x000000ffff3a7224 */ /* 0x000fe200078e006d */
[----:B------:R-:W-:Y:S01]  /*4650*/  HMMA.16816.F32 R32, R8, R56, RZ ;  /* 0x000000380820723c */ /* 0x000fe200000018ff */
[----:B------:R-:W-:-:S06]  /*4660*/  IMAD.MOV.U32 R59, RZ, RZ, R108 ;  /* 0x000000ffff3b7224 */ /* 0x000fcc00078e006c */
[----:B------:R-:W-:Y:S01]  /*4670*/  IMAD.MOV.U32 R56, RZ, RZ, R111 ;  /* 0x000000ffff387224 */ /* 0x000fe200078e006f */
[----:B------:R-:W-:Y:S01]  /*4680*/  HMMA.16816.F32 R128, R4, R40, R20 ;  /* 0x000000280480723c */ /* 0x000fe20000001814 */
[----:B------:R-:W-:-:S06]  /*4690*/  IMAD.MOV.U32 R57, RZ, RZ, R110 ;  /* 0x000000ffff397224 */ /* 0x000fcc00078e006e */
[----:B------:R-:W-:Y:S01]  /*46a0*/  IMAD.MOV.U32 R40, RZ, RZ, R114 ;  /* 0x000000ffff287224 */ /* 0x000fe200078e0072 */
[----:B------:R-:W-:Y:S01]  /*46b0*/  HMMA.16816.F32 R116, R4, R42, R16 ;  /* 0x0000002a0474723c */ /* 0x000fe20000001810 */
[----:B------:R-:W-:-:S06]  /*46c0*/  IMAD.MOV.U32 R41, RZ, RZ, R104 ;  /* 0x000000ffff297224 */ /* 0x000fcc00078e0068 */
[----:B------:R-:W-:Y:S01]  /*46d0*/  IMAD.MOV.U32 R42, RZ, RZ, R113 ;  /* 0x000000ffff2a7224 */ /* 0x000fe200078e0071 */
[----:B------:R-:W-:Y:S01]  /*46e0*/  HMMA.16816.F32 R20, R8, R62, RZ ;  /* 0x0000003e0814723c */ /* 0x000fe200000018ff */
[----:B------:R-:W-:-:S06]  /*46f0*/  MOV R43, R112 ;  /* 0x00000070002b7202 */ /* 0x000fcc0000000f00 */
[----:B------:R-:W-:Y:S01]  /*4700*/  IMAD.MOV.U32 R62, RZ, RZ, R91 ;  /* 0x000000ffff3e7224 */ /* 0x000fe200078e005b */
[----:B---3--:R-:W-:Y:S01]  /*4710*/  HMMA.16816.F32 R16, R8, R64, RZ ;  /* 0x000000400810723c */ /* 0x008fe200000018ff */
[----:B------:R-:W-:-:S06]  /*4720*/  MOV R63, R106 ;  /* 0x0000006a003f7202 */ /* 0x000fcc0000000f00 */
[----:B------:R-:W-:Y:S01]  /*4730*/  MOV R64, R90 ;  /* 0x0000005a00407202 */ /* 0x000fe20000000f00 */
[----:B----4-:R-:W-:Y:S01]  /*4740*/  HMMA.16816.F32 R108, R4, R54, R28 ;  /* 0x00000036046c723c */ /* 0x010fe2000000181c */
[----:B------:R-:W2:Y:S01]  /*4750*/  LDSM.16.MT88.4 R28, [R250+0x6900] ;  /* 0x00690000fa1c783b */ /* 0x000ea20000004200 */
[----:B------:R-:W-:-:S06]  /*4760*/  IMAD.MOV.U32 R65, RZ, RZ, R89 ;  /* 0x000000ffff417224 */ /* 0x000fcc00078e0059 */
[----:B------:R-:W-:Y:S07]  /*4770*/  HMMA.16816.F32 R112, R4, R52, R32 ;  /* 0x000000340470723c */ /* 0x000fee0000001820 */
[----:B------:R-:W-:Y:S01]  /*4780*/  IMAD.MOV.U32 R35, RZ, RZ, R88 ;  /* 0x000000ffff237224 */ /* 0x000fe200078e0058 */
[----:B------:R-:W-:Y:S07]  /*4790*/  HMMA.16816.F32 R24, R8, R60, RZ ;  /* 0x0000003c0818723c */ /* 0x000fee00000018ff */
[----:B------:R-:W-:Y:S01]  /*47a0*/  IMAD.MOV.U32 R61, RZ, RZ, R92 ;  /* 0x000000ffff3d7224 */ /* 0x000fe200078e005c */
[----:B-1----:R-:W-:Y:S01]  /*47b0*/  HMMA.16816.F32 R88, R4, R44, R16 ;  /* 0x0000002c0458723c */ /* 0x002fe20000001810 */
[----:B------:R-:W-:-:S06]  /*47c0*/  IMAD.MOV.U32 R60, RZ, RZ, R107 ;  /* 0x000000ffff3c7224 */ /* 0x000fcc00078e006b */
[----:B------:R-:W-:Y:S01]  /*47d0*/  IMAD.MOV.U32 R45, RZ, RZ, R35 ;  /* 0x000000ffff2d7224 */ /* 0x000fe200078e0023 */
[----:B------:R-:W-:Y:S01]  /*47e0*/  HMMA.16816.F32 R92, R4, R50, R20 ;  /* 0x00000032045c723c */ /* 0x000fe20000001814 */
[----:B------:R-:W1:Y:S01]  /*47f0*/  LDSM.16.MT88.4 R32, [R124+0x6100] ;  /* 0x006100007c20783b */ /* 0x000e620000004200 */
[----:B------:R-:W-:-:S06]  /*4800*/  IMAD.MOV.U32 R44, RZ, RZ, R58 ;  /* 0x000000ffff2c7224 */ /* 0x000fcc00078e003a */
[C---:B------:R-:W-:Y:S07]  /*4810*/  HMMA.16816.F32 R20, R8.reuse, R36, RZ ;  /* 0x000000240814723c */ /* 0x040fee00000018ff */
[----:B------:R-:W-:Y:S01]  /*4820*/  MOV R37, R57 ;  /* 0x0000003900257202 */ /* 0x000fe20000000f00 */
[----:B------:R-:W-:Y:S01]  /*4830*/  HMMA.16816.F32 R16, R8, R38, RZ ;  /* 0x000000260810723c */ /* 0x000fe200000018ff */
[----:B------:R-:W-:-:S06]  /*4840*/  IMAD.MOV.U32 R36, RZ, RZ, R42 ;  /* 0x000000ffff247224 */ /* 0x000fcc00078e002a */
[----:B------:R-:W-:Y:S01]  /*4850*/  IMAD.MOV.U32 R38, RZ, RZ, R43 ;  /* 0x000000ffff267224 */ /* 0x000fe200078e002b */
[----:B------:R-:W-:Y:S01]  /*4860*/  HMMA.16816.F32 R104, R4, R48, R24 ;  /* 0x000000300468723c */ /* 0x000fe20000001818 */
[----:B------:R-:W-:-:S07]  /*4870*/  IMAD.MOV.U32 R39, RZ, RZ, R40 ;  /* 0x000000ffff277224 */ /* 0x000fce00078e0028 */
[----:B--2---:R-:W-:Y:S01]  /*4880*/  HMMA.16816.F32 R52, R4, R28, R20 ;  /* 0x0000001c0434723c */ /* 0x004fe20000001814 */
[----:B------:R-:W2:Y:S07]  /*4890*/  LDSM.16.MT88.4 R20, [R124+0x6900] ;  /* 0x006900007c14783b */ /* 0x000eae0000004200 */
[----:B------:R-:W-:Y:S07]  /*48a0*/  HMMA.16816.F32 R24, R8, R66, RZ ;  /* 0x000000420818723c */ /* 0x000fee00000018ff */
[----:B------:R-:W-:Y:S01]  /*48b0*/  IMAD.MOV.U32 R67, RZ, RZ, R59 ;  /* 0x000000ffff437224 */ /* 0x000fe200078e003b */
[----:B------:R-:W-:Y:S01]  /*48c0*/  HMMA.16816.F32 R48, R4, R30, R16 ;  /* 0x0000001e0430723c */ /* 0x000fe20000001810 */
[----:B------:R-:W-:-:S07]  /*48d0*/  IMAD.MOV.U32 R66, RZ, RZ, R56 ;  /* 0x000000ffff427224 */ /* 0x000fce00078e0038 */
[----:B-1----:R-:W-:Y:S07]  /*48e0*/  HMMA.16816.F32 R16, R8, R32, RZ ;  /* 0x000000200810723c */ /* 0x002fee00000018ff */
[----:B------:R-:W-:Y:S01]  /*48f0*/  IMAD.MOV.U32 R33, RZ, RZ, R127 ;  /* 0x000000ffff217224 */ /* 0x000fe200078e007f */
[----:B------:R-:W-:Y:S01]  /*4900*/  HMMA.16816.F32 R56, R4, R46, R24 ;  /* 0x0000002e0438723c */ /* 0x000fe20000001818 */
[----:B------:R-:W-:-:S06]  /*4910*/  IMAD.MOV.U32 R32, RZ, RZ, R134 ;  /* 0x000000ffff207224 */ /* 0x000fcc00078e0086 */
[----:B------:R-:W-:Y:S02]  /*4920*/  IMAD.MOV.U32 R27, RZ, RZ, R41 ;  /* 0x000000ffff1b7224 */ /* 0x000fe400078e0029 */
[----:B------:R-:W-:Y:S02]  /*4930*/  IMAD.MOV.U32 R47, RZ, RZ, R0 ;  /* 0x000000ffff2f7224 */ /* 0x000fe400078e0000 */
[----:B------:R-:W-:Y:S02]  /*4940*/  FFMA.FTZ R0, R100, c[0x0][0x2d0], -R2 ;  /* 0x0000b40064007a23 */ /* 0x000fe40000010802 */
[----:B------:R-:W-:Y:S02]  /*4950*/  IMAD.MOV.U32 R46, RZ, RZ, R3 ;  /* 0x000000ffff2e7224 */ /* 0x000fe400078e0003 */
[----:B------:R-:W-:Y:S01]  /*4960*/  FADD.FTZ R3, R82, R81 ;  /* 0x0000005152037221 */ /* 0x000fe20000010000 */
[----:B--2---:R-:W-:Y:S01]  /*4970*/  HMMA.16816.F32 R40, R4, R20, R16 ;  /* 0x000000140428723c */ /* 0x004fe20000001810 */
[----:B------:R-:W-:Y:S01]  /*4980*/  IMAD.MOV.U32 R81, RZ, RZ, R44 ;  /* 0x000000ffff517224 */ /* 0x000fe200078e002c */
[----:B------:R-:W-:Y:S01]  /*4990*/  MOV R82, R67 ;  /* 0x0000004300527202 */ /* 0x000fe20000000f00 */
[----:B------:R-:W-:-:S05]  /*49a0*/  FADD.FTZ R3, R83, R3 ;  /* 0x0000000353037221 */ /* 0x000fca0000010000 */
[----:B------:R-:W-:Y:S07]  /*49b0*/  HMMA.16816.F32 R16, R8, R34, RZ ;  /* 0x000000220810723c */ /* 0x000fee00000018ff */
[----:B------:R-:W-:Y:S01]  /*49c0*/  IMAD.MOV.U32 R34, RZ, RZ, R38 ;  /* 0x000000ffff227224 */ /* 0x000fe200078e0026 */
[----:B------:R-:W-:Y:S01]  /*49d0*/  MOV R38, R39 ;  /* 0x0000002700267202 */ /* 0x000fe20000000f00 */
[----:B------:R-:W-:Y:S02]  /*49e0*/  IMAD.MOV.U32 R35, RZ, RZ, R27 ;  /* 0x000000ffff237224 */ /* 0x000fe400078e001b */
[----:B------:R-:W-:-:S02]  /*49f0*/  IMAD.MOV.U32 R39, RZ, RZ, R36 ;  /* 0x000000ffff277224 */ /* 0x000fc400078e0024 */
[----:B------:R-:W-:Y:S02]  /*4a00*/  IMAD.MOV.U32 R36, RZ, RZ, R66 ;  /* 0x000000ffff247224 */ /* 0x000fe400078e0042 */
[----:B------:R-:W-:Y:S02]  /*4a10*/  IMAD.MOV.U32 R66, RZ, RZ, R64 ;  /* 0x000000ffff427224 */ /* 0x000fe400078e0040 */
[----:B------:R-:W-:Y:S02]  /*4a20*/  IMAD.MOV.U32 R64, RZ, RZ, R61 ;  /* 0x000000ffff407224 */ /* 0x000fe400078e003d */
[----:B------:R-:W-:Y:S02]  /*4a30*/  IMAD.MOV.U32 R61, RZ, RZ, R70 ;  /* 0x000000ffff3d7224 */ /* 0x000fe400078e0046 */
[----:B------:R-:W-:Y:S01]  /*4a40*/  IMAD.MOV.U32 R70, RZ, RZ, R71 ;  /* 0x000000ffff467224 */ /* 0x000fe200078e0047 */
[----:B------:R-:W-:Y:S01]  /*4a50*/  MOV R71, R68 ;  /* 0x0000004400477202 */ /* 0x000fe20000000f00 */
[----:B------:R-:W-:Y:S01]  /*4a60*/  IMAD.MOV.U32 R68, RZ, RZ, R126 ;  /* 0x000000ffff447224 */ /* 0x000fe200078e007e */
[----:B------:R-:W-:Y:S01]  /*4a70*/  HMMA.16816.F32 R28, R4, R22, R16 ;  /* 0x00000016041c723c */ /* 0x000fe20000001810 */
[----:B------:R-:W1:Y:S01]  /*4a80*/  LDSM.16.MT88.4 R16, [R252+0x6100] ;  /* 0x00610000fc10783b */ /* 0x000e620000004200 */
[----:B------:R-:W-:-:S06]  /*4a90*/  IMAD.MOV.U32 R100, RZ, RZ, R34 ;  /* 0x000000ffff647224 */ /* 0x000fcc00078e0022 */
[C---:B-1----:R-:W-:Y:S08]  /*4aa0*/  HMMA.16816.F32 R20, R8.reuse, R16, RZ ;  /* 0x000000100814723c */ /* 0x042ff000000018ff */
[----:B------:R-:W-:Y:S01]  /*4ab0*/  HMMA.16816.F32 R8, R8, R18, RZ ;  /* 0x000000120808723c */ /* 0x000fe200000018ff */
[----:B------:R-:W1:Y:S11]  /*4ac0*/  LDSM.16.MT88.4 R16, [R252+0x6900] ;  /* 0x00690000fc10783b */ /* 0x000e760000004200 */
[----:B------:R-:W-:Y:S04]  /*4ad0*/  @!UPT UIADD3 URZ, URZ, URZ, URZ ;  /* 0x0000003f3f3ff290 */ /* 0x000fe8000fffe03f */
[C---:B-1----:R-:W-:Y:S07]  /*4ae0*/  HMMA.16816.F32 R24, R4.reuse, R16, R20 ;  /* 0x000000100418723c */ /* 0x042fee0000001814 */
[----:B------:R-:W-:Y:S01]  /*4af0*/  IMAD.MOV.U32 R16, RZ, RZ, R124 ;  /* 0x000000ffff107224 */ /* 0x000fe200078e007c */
[----:B------:R-:W-:Y:S01]  /*4b00*/  HMMA.16816.F32 R20, R4, R18, R8 ;  /* 0x000000120414723c */ /* 0x000fe20000001808 */
[----:B------:R1:W-:Y:S01]  /*4b10*/  MUFU.EX2 R18, R0 ;  /* 0x0000000000127308 */ /* 0x0003e20000000800 */
[----:B------:R-:W2:Y:S01]  /*4b20*/  LDSM.16.MT88.4 R8, [R249+0x1100] ;  /* 0x00110000f908783b */ /* 0x000ea20000004200 */
[----:B-1----:R-:W-:-:S02]  /*4b30*/  FFMA.FTZ R0, R101, c[0x0][0x2d0], -R2 ;  /* 0x0000b40065007a23 */ /* 0x002fc40000010802 */
[----:B------:R-:W-:-:S04]  /*4b40*/  IMAD.MOV.U32 R101, RZ, RZ, R35 ;  /* 0x000000ffff657224 */ /* 0x000fc800078e0023 */
[----:B------:R1:W3:Y:S02]  /*4b50*/  MUFU.EX2 R126, R0 ;  /* 0x00000000007e7308 */ /* 0x0002e40000000800 */
[----:B-1----:R-:W-:Y:S01]  /*4b60*/  FFMA.FTZ R0, R103, c[0x0][0x2d0], -R2 ;  /* 0x0000b40067007a23 */ /* 0x002fe20000010802 */
[----:B---3--:R-:W-:Y:S01]  /*4b70*/  F2FP.PACK_AB R4, R126, R18 ;  /* 0x000000127e04723e */ /* 0x008fe200000000ff */
[----:B------:R-:W-:-:S04]  /*4b80*/  IMAD.MOV.U32 R103, RZ, RZ, R62 ;  /* 0x000000ffff677224 */ /* 0x000fc800078e003e */
[----:B------:R1:W-:Y:S01]  /*4b90*/  MUFU.EX2 R127, R0 ;  /* 0x00000000007f7308 */ /* 0x0003e20000000800 */
[----:B------:R-:W-:Y:S02]  /*4ba0*/  IMAD.MOV.U32 R62, RZ, RZ, R60 ;  /* 0x000000ffff3e7224 */ /* 0x000fe400078e003c */
[----:B------:R-:W-:Y:S02]  /*4bb0*/  IMAD.MOV.U32 R60, RZ, RZ, R125 ;  /* 0x000000ffff3c7224 */ /* 0x000fe400078e007d */
[--C-:B-1----:R-:W-:Y:S02]  /*4bc0*/  FFMA.FTZ R0, R102, c[0x0][0x2d0], -R2.reuse ;  /* 0x0000b40066007a23 */ /* 0x102fe40000010802 */
[----:B------:R-:W-:Y:S02]  /*4bd0*/  IMAD.MOV.U32 R102, RZ, RZ, R65 ;  /* 0x000000ffff667224 */ /* 0x000fe400078e0041 */
[----:B------:R1:W3:Y:S01]  /*4be0*/  MUFU.EX2 R134, R0 ;  /* 0x0000000000867308 */ /* 0x0002e20000000800 */
[----:B------:R-:W-:Y:S01]  /*4bf0*/  IMAD.MOV.U32 R65, RZ, RZ, R63 ;  /* 0x000000ffff417224 */ /* 0x000fe200078e003f */
[----:B------:R-:W-:Y:S01]  /*4c00*/  MOV R63, R14 ;  /* 0x0000000e003f7202 */ /* 0x000fe20000000f00 */
[----:B------:R-:W-:-:S02]  /*4c10*/  FFMA.FTZ R14, R98, c[0x0][0x2d0], -R2 ;  /* 0x0000b400620e7a23 */ /* 0x000fc40000010802 */
[----:B------:R-:W-:Y:S02]  /*4c20*/  IMAD.MOV.U32 R98, RZ, RZ, R46 ;  /* 0x000000ffff627224 */ /* 0x000fe400078e002e */
[----:B-1----:R-:W-:Y:S01]  /*4c30*/  FFMA.FTZ R0, R85, c[0x0][0x2d0], -R12 ;  /* 0x0000b40055007a23 */ /* 0x002fe2000001080c */
[----:B---3--:R-:W-:Y:S01]  /*4c40*/  F2FP.PACK_AB R6, R134, R127 ;  /* 0x0000007f8606723e */ /* 0x008fe200000000ff */
[----:B------:R-:W-:Y:S02]  /*4c50*/  IMAD.MOV.U32 R85, RZ, RZ, R64 ;  /* 0x000000ffff557224 */ /* 0x000fe400078e0040 */
[----:B------:R1:W-:Y:S02]  /*4c60*/  MUFU.EX2 R124, R0 ;  /* 0x00000000007c7308 */ /* 0x0003e40000000800 */
[----:B-1----:R-:W-:Y:S02]  /*4c70*/  FFMA.FTZ R0, R84, c[0x0][0x2d0], -R12 ;  /* 0x0000b40054007a23 */ /* 0x002fe4000001080c */
[----:B------:R-:W-:-:S04]  /*4c80*/  IMAD.MOV.U32 R84, RZ, RZ, R45 ;  /* 0x000000ffff547224 */ /* 0x000fc800078e002d */
[----:B------:R1:W3:Y:S02]  /*4c90*/  MUFU.EX2 R17, R0 ;  /* 0x0000000000117308 */ /* 0x0002e40000000800 */
[----:B-1----:R-:W-:Y:S01]  /*4ca0*/  FFMA.FTZ R0, R87, c[0x0][0x2d0], -R12 ;  /* 0x0000b40057007a23 */ /* 0x002fe2000001080c */
[----:B---3--:R-:W-:Y:S01]  /*4cb0*/  F2FP.PACK_AB R5, R17, R124 ;  /* 0x0000007c1105723e */ /* 0x008fe200000000ff */
[----:B------:R-:W-:-:S04]  /*4cc0*/  IMAD.MOV.U32 R87, RZ, RZ, R66 ;  /* 0x000000ffff577224 */ /* 0x000fc800078e0042 */
[----:B------:R1:W-:Y:S02]  /*4cd0*/  MUFU.EX2 R19, R0 ;  /* 0x0000000000137308 */ /* 0x0003e40000000800 */
[----:B-1----:R-:W-:Y:S01]  /*4ce0*/  FFMA.FTZ R0, R86, c[0x0][0x2d0], -R12 ;  /* 0x0000b40056007a23 */ /* 0x002fe2000001080c */
[----:B------:R-:W-:-:S05]  /*4cf0*/  MOV R86, R16 ;  /* 0x0000001000567202 */ /* 0x000fca0000000f00 */
[----:B------:R-:W1:Y:S02]  /*4d00*/  MUFU.EX2 R125, R0 ;  /* 0x00000000007d7308 */ /* 0x000e640000000800 */
[----:B-1----:R-:W-:Y:S01]  /*4d10*/  F2FP.PACK_AB R7, R125, R19 ;  /* 0x000000137d07723e */ /* 0x002fe200000000ff */
[----:B------:R-:W-:Y:S02]  /*4d20*/  FADD.FTZ R0, R15, R13 ;  /* 0x0000000d0f007221 */ /* 0x000fe40000010000 */
[--C-:B------:R-:W-:Y:S02]  /*4d30*/  FFMA.FTZ R15, R99, c[0x0][0x2d0], -R2.reuse ;  /* 0x0000b400630f7a23 */ /* 0x100fe40000010802 */
[--C-:B------:R-:W-:Y:S02]  /*4d40*/  FFMA.FTZ R13, R97, c[0x0][0x2d0], -R2.reuse ;  /* 0x0000b400610d7a23 */ /* 0x100fe40000010802 */
[----:B------:R-:W-:Y:S01]  /*4d50*/  FFMA.FTZ R2, R96, c[0x0][0x2d0], -R2 ;  /* 0x0000b40060027a23 */ /* 0x000fe20000010802 */
[----:B--2---:R-:W-:Y:S01]  /*4d60*/  HMMA.16816.F32 R140, R4, R8, R140 ;  /* 0x00000008048c723c */ /* 0x004fe2000000188c */
[----:B------:R-:W-:-:S02]  /*4d70*/  IMAD.MOV.U32 R96, RZ, RZ, R32 ;  /* 0x000000ffff607224 */ /* 0x000fc400078e0020 */
[----:B------:R-:W-:Y:S02]  /*4d80*/  IMAD.MOV.U32 R97, RZ, RZ, R33 ;  /* 0x000000ffff617224 */ /* 0x000fe400078e0021 */
[----:B------:R-:W-:Y:S02]  /*4d90*/  IMAD.MOV.U32 R99, RZ, RZ, R47 ;  /* 0x000000ffff637224 */ /* 0x000fe400078e002f */
[----:B------:R-:W-:Y:S01]  /*4da0*/  FADD.FTZ R16, R80, R0 ;  /* 0x0000000050107221 */ /* 0x000fe20000010000 */
[----:B------:R-:W-:Y:S01]  /*4db0*/  HMMA.16816.F32 R32, R4, R10, R148 ;  /* 0x0000000a0420723c */ /* 0x000fe20000001894 */
[----:B------:R-:W1:Y:S01]  /*4dc0*/  LDSM.16.MT88.4 R8, [R250+0x1100] ;  /* 0x00110000fa08783b */ /* 0x000e620000004200 */
[----:B------:R-:W-:-:S06]  /*4dd0*/  IMAD.MOV.U32 R0, RZ, RZ, R70 ;  /* 0x000000ffff007224 */ /* 0x000fcc00078e0046 */
[C---:B-1----:R-:W-:Y:S08]  /*4de0*/  HMMA.16816.F32 R148, R4.reuse, R8, R36 ;  /* 0x000000080494723c */ /* 0x042ff00000001824 */
[C---:B------:R-:W-:Y:S01]  /*4df0*/  HMMA.16816.F32 R36, R4.reuse, R10, R156 ;  /* 0x0000000a0424723c */ /* 0x040fe2000000189c */
[----:B------:R-:W1:Y:S07]  /*4e00*/  LDSM.16.MT88.4 R8, [R86+0x1100] ;  /* 0x001100005608783b */ /* 0x000e6e0000004200 */
[C---:B-1----:R-:W-:Y:S07]  /*4e10*/  HMMA.16816.F32 R156, R4.reuse, R8, R96 ;  /* 0x00000008049c723c */ /* 0x042fee0000001860 */
[----:B------:R-:W-:Y:S01]  /*4e20*/  IMAD.MOV.U32 R99, RZ, RZ, R61 ;  /* 0x000000ffff637224 */ /* 0x000fe200078e003d */
[----:B------:R-:W-:Y:S01]  /*4e30*/  HMMA.16816.F32 R44, R4, R10, R164 ;  /* 0x0000000a042c723c */ /* 0x000fe200000018a4 */
[----:B------:R-:W1:Y:S01]  /*4e40*/  LDSM.16.MT88.4 R8, [R252+0x1100] ;  /* 0x00110000fc08783b */ /* 0x000e620000004200 */
[----:B------:R-:W-:-:S02]  /*4e50*/  IMAD.MOV.U32 R96, RZ, RZ, R71 ;  /* 0x000000ffff607224 */ /* 0x000fc400078e0047 */
[----:B------:R-:W-:Y:S02]  /*4e60*/  IMAD.MOV.U32 R97, RZ, RZ, R68 ;  /* 0x000000ffff617224 */ /* 0x000fe400078e0044 */
[----:B------:R-:W-:Y:S02]  /*4e70*/  IMAD.MOV.U32 R98, RZ, RZ, R69 ;  /* 0x000000ffff627224 */ /* 0x000fe400078e0045 */
[----:B-1----:R-:W-:Y:S07]  /*4e80*/  HMMA.16816.F32 R164, R4, R8, R100 ;  /* 0x0000000804a4723c */ /* 0x002fee0000001864 */
[----:B------:R-:W-:Y:S01]  /*4e90*/  IMAD.MOV.U32 R101, RZ, RZ, R62 ;  /* 0x000000ffff657224 */ /* 0x000fe200078e003e */
[----:B------:R-:W-:Y:S01]  /*4ea0*/  MOV R102, R60 ;  /* 0x0000003c00667202 */ /* 0x000fe20000000f00 */
[----:B------:R-:W-:-:S02]  /*4eb0*/  IMAD.MOV.U32 R103, RZ, RZ, R63 ;  /* 0x000000ffff677224 */ /* 0x000fc400078e003f */
[----:B------:R-:W-:Y:S01]  /*4ec0*/  HMMA.16816.F32 R60, R4, R10, R176 ;  /* 0x0000000a043c723c */ /* 0x000fe200000018b0 */
[----:B------:R-:W1:Y:S01]  /*4ed0*/  LDSM.16.MT88.4 R8, [R249+0x3100] ;  /* 0x00310000f908783b */ /* 0x000e620000004200 */
[----:B------:R-:W-:-:S06]  /*4ee0*/  IMAD.MOV.U32 R100, RZ, RZ, R65 ;  /* 0x000000ffff647224 */ /* 0x000fcc00078e0041 */
[C---:B-1----:R-:W-:Y:S07]  /*4ef0*/  HMMA.16816.F32 R64, R4.reuse, R8, R188 ;  /* 0x000000080440723c */ /* 0x042fee00000018bc */
[----:B------:R-:W-:Y:S01]  /*4f00*/  IMAD.MOV.U32 R188, RZ, RZ, R87 ;  /* 0x000000ffffbc7224 */ /* 0x000fe200078e0057 */
[----:B------:R-:W-:Y:S01]  /*4f10*/  HMMA.16816.F32 R68, R4, R10, R72 ;  /* 0x0000000a0444723c */ /* 0x000fe20000001848 */
[----:B------:R-:W1:Y:S01]  /*4f20*/  LDSM.16.MT88.4 R8, [R250+0x3100] ;  /* 0x00310000fa08783b */ /* 0x000e620000004200 */
[----:B------:R-:W-:Y:S01]  /*4f30*/  IMAD.MOV.U32 R189, RZ, RZ, R82 ;  /* 0x000000ffffbd7224 */ /* 0x000fe200078e0052 */
[----:B------:R-:W-:Y:S01]  /*4f40*/  MOV R191, R84 ;  /* 0x0000005400bf7202 */ /* 0x000fe20000000f00 */
[----:B------:R-:W-:-:S04]  /*4f50*/  IMAD.MOV.U32 R190, RZ, RZ, R81 ;  /* 0x000000ffffbe7224 */ /* 0x000fc800078e0051 */
[C---:B-1----:R-:W-:Y:S07]  /*4f60*/  HMMA.16816.F32 R72, R4.reuse, R8, R184 ;  /* 0x000000080448723c */ /* 0x042fee00000018b8 */
[----:B------:R-:W-:Y:S01]  /*4f70*/  IMAD.MOV.U32 R186, RZ, RZ, R86 ;  /* 0x000000ffffba7224 */ /* 0x000fe200078e0056 */
[----:B------:R-:W-:Y:S01]  /*4f80*/  HMMA.16816.F32 R76, R4, R10, R76 ;  /* 0x0000000a044c723c */ /* 0x000fe2000000184c */
[----:B------:R-:W-:-:S03]  /*4f90*/  IMAD.MOV.U32 R187, RZ, RZ, R85 ;  /* 0x000000ffffbb7224 */ /* 0x000fc600078e0055 */
[----:B------:R-:W1:Y:S04]  /*4fa0*/  LDSM.16.MT88.4 R8, [R186+0x3100] ;  /* 0x00310000ba08783b */ /* 0x000e680000004200 */
[C---:B-1----:R-:W-:Y:S08]  /*4fb0*/  HMMA.16816.F32 R180, R4.reuse, R8, R180 ;  /* 0x0000000804b4723c */ /* 0x042ff000000018b4 */
[----:B------:R-:W-:Y:S11]  /*4fc0*/  HMMA.16816.F32 R8, R4, R10, R160 ;  /* 0x0000000a0408723c */ /* 0x000ff600000018a0 */
[----:B------:R-:W-:Y:S05]  /*4fd0*/  @!UPT UIADD3 URZ, URZ, URZ, URZ ;  /* 0x0000003f3f3ff290 */ /* 0x000fea000fffe03f */
[----:B------:R-:W-:Y:S01]  /*4fe0*/  MOV R179, R180 ;  /* 0x000000b400b37202 */ /* 0x000fe20000000f00 */
[----:B------:R-:W-:Y:S02]  /*4ff0*/  IMAD.MOV.U32 R178, RZ, RZ, R181 ;  /* 0x000000ffffb27224 */ /* 0x000fe400078e00b5 */
[----:B------:R-:W-:Y:S02]  /*5000*/  IMAD.MOV.U32 R177, RZ, RZ, R182 ;  /* 0x000000ffffb17224 */ /* 0x000fe400078e00b6 */
[----:B------:R-:W-:-:S03]  /*5010*/  IMAD.MOV.U32 R176, RZ, RZ, R183 ;  /* 0x000000ffffb07224 */ /* 0x000fc600078e00b7 */
[----:B------:R-:W-:Y:S02]  /*5020*/  IMAD.MOV.U32 R183, RZ, RZ, R8 ;  /* 0x000000ffffb77224 */ /* 0x000fe400078e0008 */
[----:B------:R-:W-:Y:S02]  /*5030*/  IMAD.MOV.U32 R182, RZ, RZ, R9 ;  /* 0x000000ffffb67224 */ /* 0x000fe400078e0009 */
[----:B------:R-:W-:Y:S02]  /*5040*/  IMAD.MOV.U32 R181, RZ, RZ, R10 ;  /* 0x000000ffffb57224 */ /* 0x000fe400078e000a */
[----:B------:R-:W-:Y:S02]  /*5050*/  IMAD.MOV.U32 R180, RZ, RZ, R11 ;  /* 0x000000ffffb47224 */ /* 0x000fe400078e000b */
[----:B------:R-:W1:Y:S02]  /*5060*/  LDSM.16.MT88.4 R8, [R252+0x3100] ;  /* 0x00310000fc08783b */ /* 0x000e640000004200 */
        /* <DEDUP_REMOVED lines=12> */
[----:B------:R-:W-:Y:S02]  /*5130*/  FADD.FTZ R3, R147, R3 ;  /* 0x0000000393037221 */ /* 0x000fe40000010000 */
[----:B------:R-:W-:-:S02]  /*5140*/  FFMA.FTZ R0, R0, c[0x0][0x2d0], -R12 ;  /* 0x0000b40000007a23 */ /* 0x000fc4000001080c */
[----:B------:R-:W-:Y:S01]  /*5150*/  FADD.FTZ R3, R154, R3 ;  /* 0x000000039a037221 */ /* 0x000fe20000010000 */
[C---:B-1----:R-:W-:Y:S08]  /*5160*/  HMMA.16816.F32 R96, R4.reuse, R8, R136 ;  /* 0x000000080460723c */ /* 0x042ff00000001888 */
[C---:B------:R-:W-:Y:S01]  /*5170*/  HMMA.16816.F32 R100, R4.reuse, R10, R120 ;  /* 0x0000000a0464723c */ /* 0x040fe20000001878 */
[----:B------:R-:W1:Y:S07]  /*5180*/  LDSM.16.MT88.4 R8, [R250+0x5100] ;  /* 0x00510000fa08783b */ /* 0x000e6e0000004200 */
[----:B-1----:R-:W-:Y:S11]  /*5190*/  HMMA.16816.F32 R128, R4, R8, R128 ;  /* 0x000000080480723c */ /* 0x002ff60000001880 */
[----:B------:R-:W-:Y:S11]  /*51a0*/  @!UPT UIADD3 URZ, URZ, URZ, URZ ;  /* 0x0000003f3f3ff290 */ /* 0x000ff6000fffe03f */
[----:B------:R-:W-:Y:S02]  /*51b0*/  @!UPT UIADD3 URZ, URZ, URZ, URZ ;  /* 0x0000003f3f3ff290 */ /* 0x000fe4000fffe03f */
[----:B------:R-:W-:Y:S02]  /*51c0*/  IMAD.MOV.U32 R139, RZ, RZ, R128 ;  /* 0x000000ffff8b7224 */ /* 0x000fe400078e0080 */
[----:B------:R-:W-:Y:S01]  /*51d0*/  IMAD.MOV.U32 R138, RZ, RZ, R129 ;  /* 0x000000ffff8a7224 */ /* 0x000fe200078e0081 */
[----:B------:R-:W-:Y:S01]  /*51e0*/  MOV R129, R189 ;  /* 0x000000bd00817202 */ /* 0x000fe20000000f00 */
[----:B------:R-:W-:Y:S02]  /*51f0*/  IMAD.MOV.U32 R137, RZ, RZ, R130 ;  /* 0x000000ffff897224 */ /* 0x000fe400078e0082 */
[----:B------:R-:W-:Y:S02]  /*5200*/  IMAD.MOV.U32 R136, RZ, RZ, R131 ;  /* 0x000000ffff887224 */ /* 0x000fe400078e0083 */
[----:B------:R-:W-:Y:S02]  /*5210*/  IMAD.MOV.U32 R128, RZ, RZ, R188 ;  /* 0x000000ffff807224 */ /* 0x000fe400078e00bc */
[----:B------:R-:W-:-:S02]  /*5220*/  IMAD.MOV.U32 R130, RZ, RZ, R190 ;  /* 0x000000ffff827224 */ /* 0x000fc400078e00be */
[----:B------:R-:W-:Y:S02]  /*5230*/  IMAD.MOV.U32 R131, RZ, RZ, R191 ;  /* 0x000000ffff837224 */ /* 0x000fe400078e00bf */
[----:B------:R-:W-:Y:S07]  /*5240*/  HMMA.16816.F32 R188, R4, R10, R116 ;  /* 0x0000000a04bc723c */ /* 0x000fee0000001874 */
[----:B------:R-:W-:Y:S02]  /*5250*/  IMAD.MOV.U32 R118, RZ, RZ, R186 ;  /* 0x000000ffff767224 */ /* 0x000fe400078e00ba */
[----:B------:R-:W-:-:S03]  /*5260*/  IMAD.MOV.U32 R119, RZ, RZ, R187 ;  /* 0x000000ffff777224 */ /* 0x000fc600078e00bb */
[----:B------:R-:W1:Y:S02]  /*5270*/  LDSM.16.MT88.4 R8, [R118+0x5100] ;  /* 0x005100007608783b */ /* 0x000e640000004200 */
[C---:B-1----:R-:W-:Y:S08]  /*5280*/  HMMA.16816.F32 R120, R4.reuse, R8, R112 ;  /* 0x000000080478723c */ /* 0x042ff00000001870 */
[C---:B------:R-:W-:Y:S01]  /*5290*/  HMMA.16816.F32 R112, R4.reuse, R10, R108 ;  /* 0x0000000a0470723c */ /* 0x040fe2000000186c */
[----:B------:R-:W1:Y:S07]  /*52a0*/  LDSM.16.MT88.4 R8, [R252+0x5100] ;  /* 0x00510000fc08783b */ /* 0x000e6e0000004200 */
[C---:B-1----:R-:W-:Y:S08]  /*52b0*/  HMMA.16816.F32 R108, R4.reuse, R8, R104 ;  /* 0x00000008046c723c */ /* 0x042ff00000001868 */
[----:B------:R-:W-:Y:S01]  /*52c0*/  HMMA.16816.F32 R104, R4, R10, R92 ;  /* 0x0000000a0468723c */ /* 0x000fe2000000185c */
[----:B------:R-:W1:Y:S06]  /*52d0*/  LDSM.16.MT88.4 R8, [R249+0x7100] ;  /* 0x00710000f908783b */ /* 0x000e6c0000004200 */
[----:B------:R-:W-:Y:S01]  /*52e0*/  IMAD.MOV.U32 R92, RZ, RZ, R144 ;  /* 0x000000ffff5c7224 */ /* 0x000fe200078e0090 */
[----:B------:R-:W-:Y:S01]  /*52f0*/  MOV R95, R183 ;  /* 0x000000b7005f7202 */ /* 0x000fe20000000f00 */
[----:B------:R-:W-:Y:S01]  /*5300*/  IMAD.MOV.U32 R93, RZ, RZ, R145 ;  /* 0x000000ffff5d7224 */ /* 0x000fe200078e0091 */
[----:B------:R-:W-:Y:S01]  /*5310*/  MOV R145, R177 ;  /* 0x000000b100917202 */ /* 0x000fe20000000f00 */
[----:B------:R-:W-:-:S02]  /*5320*/  IMAD.MOV.U32 R94, RZ, RZ, R146 ;  /* 0x000000ffff5e7224 */ /* 0x000fc400078e0092 */
[----:B------:R-:W-:Y:S02]  /*5330*/  IMAD.MOV.U32 R144, RZ, RZ, R178 ;  /* 0x000000ffff907224 */ /* 0x000fe400078e00b2 */
[----:B------:R-:W-:Y:S01]  /*5340*/  IMAD.MOV.U32 R146, RZ, RZ, R176 ;  /* 0x000000ffff927224 */ /* 0x000fe200078e00b0 */
[C---:B-1----:R-:W-:Y:S08]  /*5350*/  HMMA.16816.F32 R88, R4.reuse, R8, R88 ;  /* 0x000000080458723c */ /* 0x042ff00000001858 */
[----:B------:R-:W-:Y:S01]  /*5360*/  HMMA.16816.F32 R184, R4, R10, R56 ;  /* 0x0000000a04b8723c */ /* 0x000fe20000001838 */
[----:B------:R-:W1:Y:S06]  /*5370*/  LDSM.16.MT88.4 R8, [R250+0x7100] ;  /* 0x00710000fa08783b */ /* 0x000e6c0000004200 */
[----:B------:R-:W-:-:S02]  /*5380*/  IMAD.MOV.U32 R58, RZ, RZ, R118 ;  /* 0x000000ffff3a7224 */ /* 0x000fc400078e0076 */
[----:B------:R-:W-:Y:S02]  /*5390*/  IMAD.MOV.U32 R59, RZ, RZ, R119 ;  /* 0x000000ffff3b7224 */ /* 0x000fe400078e0077 */
[----:B------:R-:W-:Y:S02]  /*53a0*/  IMAD.MOV.U32 R56, RZ, RZ, R93 ;  /* 0x000000ffff387224 */ /* 0x000fe400078e005d */
[----:B------:R-:W-:Y:S02]  /*53b0*/  IMAD.MOV.U32 R57, RZ, RZ, R94 ;  /* 0x000000ffff397224 */ /* 0x000fe400078e005e */
[----:B------:R-:W-:Y:S01]  /*53c0*/  IMAD.MOV.U32 R93, RZ, RZ, R138 ;  /* 0x000000ffff5d7224 */ /* 0x000fe200078e008a */
[----:B------:R-:W-:Y:S01]  /*53d0*/  MOV R162, R89 ;  /* 0x0000005900a27202 */ /* 0x000fe20000000f00 */
[----:B------:R-:W-:Y:S01]  /*53e0*/  IMAD.MOV.U32 R163, RZ, RZ, R88 ;  /* 0x000000ffffa37224 */ /* 0x000fe200078e0058 */
[----:B------:R-:W-:Y:S01]  /*53f0*/  MOV R89, R129 ;  /* 0x0000008100597202 */ /* 0x000fe20000000f00 */
[----:B------:R-:W-:-:S02]  /*5400*/  IMAD.MOV.U32 R161, RZ, RZ, R90 ;  /* 0x000000ffffa17224 */ /* 0x000fc400078e005a */
[----:B------:R-:W-:Y:S02]  /*5410*/  IMAD.MOV.U32 R160, RZ, RZ, R91 ;  /* 0x000000ffffa07224 */ /* 0x000fe400078e005b */
[----:B------:R-:W-:Y:S02]  /*5420*/  IMAD.MOV.U32 R88, RZ, RZ, R128 ;  /* 0x000000ffff587224 */ /* 0x000fe400078e0080 */
[----:B------:R-:W-:Y:S02]  /*5430*/  IMAD.MOV.U32 R90, RZ, RZ, R130 ;  /* 0x000000ffff5a7224 */ /* 0x000fe400078e0082 */
[----:B------:R-:W-:Y:S02]  /*5440*/  IMAD.MOV.U32 R91, RZ, RZ, R131 ;  /* 0x000000ffff5b7224 */ /* 0x000fe400078e0083 */
[----:B------:R-:W-:Y:S02]  /*5450*/  IMAD.MOV.U32 R128, RZ, RZ, R182 ;  /* 0x000000ffff807224 */ /* 0x000fe400078e00b6 */
[----:B------:R-:W-:-:S02]  /*5460*/  IMAD.MOV.U32 R129, RZ, RZ, R181 ;  /* 0x000000ffff817224 */ /* 0x000fc400078e00b5 */
[----:B------:R-:W-:Y:S02]  /*5470*/  IMAD.MOV.U32 R130, RZ, RZ, R180 ;  /* 0x000000ffff827224 */ /* 0x000fe400078e00b4 */
[----:B------:R-:W-:Y:S02]  /*5480*/  IMAD.MOV.U32 R131, RZ, RZ, R179 ;  /* 0x000000ffff837224 */ /* 0x000fe400078e00b3 */
[----:B------:R-:W-:Y:S01]  /*5490*/  IMAD.MOV.U32 R94, RZ, RZ, R137 ;  /* 0x000000ffff5e7224 */ /* 0x000fe200078e0089 */
[C---:B-1----:R-:W-:Y:S07]  /*54a0*/  HMMA.16816.F32 R180, R4.reuse, R8, R52 ;  /* 0x0000000804b4723c */ /* 0x042fee0000001834 */
[----:B------:R-:W-:Y:S01]  /*54b0*/  IMAD.MOV.U32 R52, RZ, RZ, R89 ;  /* 0x000000ffff347224 */ /* 0x000fe200078e0059 */
[----:B------:R-:W-:Y:S01]  /*54c0*/  HMMA.16816.F32 R176, R4, R10, R48 ;  /* 0x0000000a04b0723c */ /* 0x000fe20000001830 */
[----:B------:R-:W1:Y:S01]  /*54d0*/  LDSM.16.MT88.4 R8, [R58+0x7100] ;  /* 0x007100003a08783b */ /* 0x000e620000004200 */
[----:B------:R-:W-:Y:S01]  /*54e0*/  IMAD.MOV.U32 R53, RZ, RZ, R90 ;  /* 0x000000ffff357224 */ /* 0x000fe200078e005a */
[----:B------:R-:W-:Y:S01]  /*54f0*/  MOV R55, R92 ;  /* 0x0000005c00377202 */ /* 0x000fe20000000f00 */
        /* <DEDUP_REMOVED lines=10> */
[----:B------:R-:W-:Y:S01]  /*55a0*/  LDSM.16.MT88.4 R144, [R250+0x1900] ;  /* 0x00190000fa90783b */ /* 0x000fe20000004200 */
[----:B------:R-:W-:-:S02]  /*55b0*/  IMAD.MOV.U32 R88, RZ, RZ, R95 ;  /* 0x000000ffff587224 */ /* 0x000fc400078e005f */
[----:B------:R-:W-:Y:S02]  /*55c0*/  IMAD.MOV.U32 R95, RZ, RZ, R136 ;  /* 0x000000ffff5f7224 */ /* 0x000fe400078e0088 */
[----:B------:R-:W-:Y:S01]  /*55d0*/  LDSM.16.MT88.4 R136, [R249+0x1900] ;  /* 0x00190000f988783b */ /* 0x000fe20000004200 */
[C---:B-1----:R-:W-:Y:S03]  /*55e0*/  HMMA.16816.F32 R116, R4.reuse, R8, R40 ;  /* 0x000000080474723c */ /* 0x042fe60000001828 */
[----:B------:R-:W-:Y:S05]  /*55f0*/  LDSM.16.MT88.4 R40, [R249+0x3900] ;  /* 0x00390000f928783b */ /* 0x000fea0000004200 */
[C---:B------:R-:W-:Y:S01]  /*5600*/  HMMA.16816.F32 R28, R4.reuse, R10, R28 ;  /* 0x0000000a041c723c */ /* 0x040fe2000000181c */
[----:B------:R-:W1:Y:S07]  /*5610*/  LDSM.16.MT88.4 R8, [R252+0x7100] ;  /* 0x00710000fc08783b */ /* 0x000e6e0000004200 */
[C---:B-1----:R-:W-:Y:S01]  /*5620*/  HMMA.16816.F32 R24, R4.reuse, R8, R24 ;  /* 0x000000080418723c */ /* 0x042fe20000001818 */
[----:B------:R1:W-:Y:S07]  /*5630*/  MUFU.EX2 R8, R15 ;  /* 0x0000000f00087308 */ /* 0x0003ee0000000800 */
[----:B------:R-:W-:Y:S01]  /*5640*/  HMMA.16816.F32 R20, R4, R10, R20 ;  /* 0x0000000a0414723c */ /* 0x000fe20000001814 */
[----:B------:R2:W-:Y:S06]  /*5650*/  MUFU.EX2 R5, R0 ;  /* 0x0000000000057308 */ /* 0x0005ec0000000800 */
[----:B------:R-:W-:-:S02]  /*5660*/  FFMA.FTZ R4, R152, c[0x0][0x2d0], -R12 ;  /* 0x0000b40098047a23 */ /* 0x000fc4000001080c */
[----:B------:R3:W-:Y:S01]  /*5670*/  MUFU.EX2 R11, R2 ;  /* 0x00000002000b7308 */ /* 0x0007e20000000800 */
[----:B-1----:R-:W-:Y:S02]  /*5680*/  IMAD.MOV.U32 R15, RZ, RZ, R160 ;  /* 0x000000ffff0f7224 */ /* 0x002fe400078e00a0 */
[----:B--2---:R-:W-:-:S05]  /*5690*/  FFMA.FTZ R0, R59, c[0x0][0x2d0], -R12 ;  /* 0x0000b4003b007a23 */ /* 0x004fca000001080c */
[----:B------:R1:W2:Y:S01]  /*56a0*/  MUFU.EX2 R10, R14 ;  /* 0x0000000e000a7308 */ /* 0x0002a20000000800 */
[----:B------:R-:W-:Y:S02]  /*56b0*/  IMAD.MOV.U32 R59, RZ, RZ, R155 ;  /* 0x000000ffff3b7224 */ /* 0x000fe400078e009b */
[----:B---3--:R-:W-:-:S05]  /*56c0*/  FFMA.FTZ R2, R153, c[0x0][0x2d0], -R12 ;  /* 0x0000b40099027a23 */ /* 0x008fca000001080c */
[----:B------:R3:W4:Y:S01]  /*56d0*/  MUFU.EX2 R7, R0 ;  /* 0x0000000000077308 */ /* 0x0007220000000800 */
[----:B------:R-:W5:Y:S01]  /*56e0*/  LDSM.16.MT88.4 R152, [R58+0x1900] ;  /* 0x001900003a98783b */ /* 0x000f620000004200 */
[----:B------:R-:W-:-:S06]  /*56f0*/  IMAD.MOV.U32 R12, RZ, RZ, R163 ;  /* 0x000000ffff0c7224 */ /* 0x000fcc00078e00a3 */
[----:B------:R2:W-:Y:S01]  /*5700*/  MUFU.EX2 R6, R2 ;  /* 0x0000000200067308 */ /* 0x0005e20000000800 */
[----:B-1----:R-:W-:Y:S02]  /*5710*/  IMAD.MOV.U32 R14, RZ, RZ, R161 ;  /* 0x000000ffff0e7224 */ /* 0x002fe400078e00a1 */
[----:B---3--:R-:W-:-:S05]  /*5720*/  FADD.FTZ R0, R135, R16 ;  /* 0x0000001087007221 */ /* 0x008fca0000010000 */
[----:B------:R-:W1:Y:S01]  /*5730*/  MUFU.EX2 R9, R13 ;  /* 0x0000000d00097308 */ /* 0x000e620000000800 */
[----:B------:R-:W-:Y:S01]  /*5740*/  IMAD.MOV.U32 R135, RZ, RZ, R55 ;  /* 0x000000ffff877224 */ /* 0x000fe200078e0037 */
[----:B------:R-:W-:Y:S01]  /*5750*/  MOV R16, R57 ;  /* 0x0000003900107202 */ /* 0x000fe20000000f00 */
[----:B------:R-:W-:Y:S02]  /*5760*/  IMAD.MOV.U32 R55, RZ, RZ, R131 ;  /* 0x000000ffff377224 */ /* 0x000fe400078e0083 */
[----:B--2---:R-:W-:-:S03]  /*5770*/  FADD.FTZ R2, R51, R0 ;  /* 0x0000000033027221 */ /* 0x004fc60000010000 */
[----:B------:R-:W2:Y:S01]  /*5780*/  MUFU.EX2 R4, R4 ;  /* 0x0000000400047308 */ /* 0x000ea20000000800 */
[----:B------:R-:W3:Y:S01]  /*5790*/  LDSM.16.MT88.4 R48, [R250+0x3900] ;  /* 0x00390000fa30783b */ /* 0x000ee20000004200 */
[----:B------:R-:W-:Y:S02]  /*57a0*/  FADD.FTZ R0, R52, R3 ;  /* 0x0000000334007221 */ /* 0x000fe40000010000 */
[----:B------:R-:W-:Y:S02]  /*57b0*/  FADD.FTZ R2, R53, R2 ;  /* 0x0000000235027221 */ /* 0x000fe40000010000 */
[----:B------:R-:W-:Y:S02]  /*57c0*/  FADD.FTZ R0, R54, R0 ;  /* 0x0000000036007221 */ /* 0x000fe40000010000 */
[----:B------:R-:W-:Y:S01]  /*57d0*/  IMAD.MOV.U32 R52, RZ, RZ, R128 ;  /* 0x000000ffff347224 */ /* 0x000fe200078e0080 */
[----:B------:R-:W-:Y:S01]  /*57e0*/  F2FP.PACK_AB R128, R10, R8 ;  /* 0x000000080a80723e */ /* 0x000fe200000000ff */
[----:B------:R-:W-:Y:S01]  /*57f0*/  IMAD.MOV.U32 R53, RZ, RZ, R129 ;  /* 0x000000ffff357224 */ /* 0x000fe200078e0081 */
[----:B----4-:R-:W-:Y:S01]  /*5800*/  F2FP.PACK_AB R129, R7, R5 ;  /* 0x000000050781723e */ /* 0x010fe200000000ff */
[----:B------:R-:W-:Y:S01]  /*5810*/  IMAD.MOV.U32 R54, RZ, RZ, R130 ;  /* 0x000000ffff367224 */ /* 0x000fe200078e0082 */
[----:B-1----:R-:W-:Y:S01]  /*5820*/  F2FP.PACK_AB R130, R11, R9 ;  /* 0x000000090b82723e */ /* 0x002fe200000000ff */
[----:B------:R-:W-:Y:S01]  /*5830*/  IMAD.MOV.U32 R13, RZ, RZ, R162 ;  /* 0x000000ffff0d7224 */ /* 0x000fe200078e00a2 */
[----:B--2---:R-:W-:Y:S01]  /*5840*/  F2FP.PACK_AB R131, R6, R4 ;  /* 0x000000040683723e */ /* 0x004fe200000000ff */
[----:B------:R-:W1:Y:S01]  /*5850*/  LDSM.16.MT88.4 R160, [R252+0x1900] ;  /* 0x00190000fca0783b */ /* 0x000e620000004200 */
[----:B------:R-:W-:-:S04]  /*5860*/  IMAD.MOV.U32 R3, RZ, RZ, R56 ;  /* 0x000000ffff037224 */ /* 0x000fc800078e0038 */
[----:B------:R-:W-:Y:S01]  /*5870*/  FADD.FTZ R0, R3, R0 ;  /* 0x0000000003007221 */ /* 0x000fe20000010000 */
[----:B------:R-:W-:Y:S03]  /*5880*/  HMMA.16816.F32 R148, R128, R144, R148 ;  /* 0x000000908094723c */ /* 0x000fe60000001894 */
[----:B------:R-:W-:-:S04]  /*5890*/  FADD.FTZ R0, R18, R0 ;  /* 0x0000000012007221 */ /* 0x000fc80000010000 */
[----:B------:R-:W-:Y:S01]  /*58a0*/  FADD.FTZ R0, R126, R0 ;  /* 0x000000007e007221 */ /* 0x000fe20000010000 */
[----:B------:R-:W-:Y:S03]  /*58b0*/  HMMA.16816.F32 R144, R128, R146, R36 ;  /* 0x000000928090723c */ /* 0x000fe60000001824 */
[----:B------:R-:W-:-:S05]  /*58c0*/  FADD.FTZ R0, R127, R0 ;  /* 0x000000007f007221 */ /* 0x000fca0000010000 */
[C---:B-----5:R-:W-:Y:S08]  /*58d0*/  HMMA.16816.F32 R156, R128.reuse, R152, R156 ;  /* 0x00000098809c723c */ /* 0x060ff0000000189c */
[C---:B------:R-:W-:Y:S08]  /*58e0*/  HMMA.16816.F32 R152, R128.reuse, R154, R44 ;  /* 0x0000009a8098723c */ /* 0x040ff0000000182c */
[C---:B------:R-:W-:Y:S01]  /*58f0*/  HMMA.16816.F32 R36, R128.reuse, R40, R64 ;  /* 0x000000288024723c */ /* 0x040fe20000001840 */
[----:B------:R-:W2:Y:S07]  /*5900*/  LDSM.16.MT88.4 R64, [R252+0x3900] ;  /* 0x00390000fc40783b */ /* 0x000eae0000004200 */
[C---:B---3--:R-:W-:Y:S01]  /*5910*/  HMMA.16816.F32 R44, R128.reuse, R48, R72 ;  /* 0x00000030802c723c */ /* 0x048fe20000001848 */
[----:B------:R-:W3:Y:S07]  /*5920*/  LDSM.16.MT88.4 R72, [R249+0x5900] ;  /* 0x00590000f948783b */ /* 0x000eee0000004200 */
[C---:B------:R-:W-:Y:S08]  /*5930*/  HMMA.16816.F32 R140, R128.reuse, R136, R140 ;  /* 0x00000088808c723c */ /* 0x040ff0000000188c */
[C---:B------:R-:W-:Y:S07]  /*5940*/  HMMA.16816.F32 R136, R128.reuse, R138, R32 ;  /* 0x0000008a8088723c */ /* 0x040fee0000001820 */
[----:B------:R-:W-:Y:S01]  /*5950*/  IMAD.MOV.U32 R34, RZ, RZ, R58 ;  /* 0x000000ffff227224 */ /* 0x000fe200078e003a */
[----:B-1----:R-:W-:Y:S01]  /*5960*/  HMMA.16816.F32 R164, R128, R160, R164 ;  /* 0x000000a080a4723c */ /* 0x002fe200000018a4 */
[----:B------:R-:W-:-:S03]  /*5970*/  MOV R35, R59 ;  /* 0x0000003b00237202 */ /* 0x000fc60000000f00 */
[----:B------:R-:W1:Y:S02]  /*5980*/  LDSM.16.MT88.4 R56, [R34+0x3900] ;  /* 0x003900002238783b */ /* 0x000e640000004200 */
[----:B------:R-:W-:Y:S02]  /*5990*/  FADD.FTZ R2, R35, R2 ;  /* 0x0000000223027221 */ /* 0x000fe40000010000 */
[----:B------:R-:W-:Y:S02]  /*59a0*/  HMMA.16816.F32 R160, R128, R162, R60 ;  /* 0x000000a280a0723c */ /* 0x000fe4000000183c */
[----:B------:R-:W-:-:S04]  /*59b0*/  FADD.FTZ R2, R135, R2 ;  /* 0x0000000287027221 */ /* 0x000fc80000010000 */
[----:B------:R-:W-:Y:S02]  /*59c0*/  FADD.FTZ R3, R124, R2 ;  /* 0x000000027c037221 */ /* 0x000fe40000010000 */
[C---:B------:R-:W-:Y:S01]  /*59d0*/  HMMA.16816.F32 R40, R128.reuse, R42, R68 ;  /* 0x0000002a8028723c */ /* 0x040fe20000001844 */
[----:B------:R-:W-:Y:S02]  /*59e0*/  FADD.FTZ R2, R134, R0 ;  /* 0x0000000086027221 */ /* 0x000fe40000010000 */
[----:B------:R-:W-:Y:S02]  /*59f0*/  FADD.FTZ R3, R17, R3 ;  /* 0x0000000311037221 */ /* 0x000fe40000010000 */
[----:B------:R-:W-:Y:S02]  /*5a00*/  FADD.FTZ R2, R8, R2 ;  /* 0x0000000208027221 */ /* 0x000fe40000010000 */
[----:B------:R-:W-:Y:S01]  /*5a10*/  FADD.FTZ R3, R19, R3 ;  /* 0x0000000313037221 */ /* 0x000fe20000010000 */
[----:B--2---:R-:W-:Y:S01]  /*5a20*/  HMMA.16816.F32 R60, R128, R64, R80 ;  /* 0x00000040803c723c */ /* 0x004fe20000001850 */
[----:B------:R-:W2:Y:S01]  /*5a30*/  LDSM.16.MT88.4 R80, [R250+0x5900] ;  /* 0x00590000fa50783b */ /* 0x000ea20000004200 */
[----:B------:R-:W-:-:S02]  /*5a40*/  FADD.FTZ R2, R10, R2 ;  /* 0x000000020a027221 */ /* 0x000fc40000010000 */
[----:B------:R-:W-:Y:S02]  /*5a50*/  FADD.FTZ R0, R125, R3 ;  /* 0x000000037d007221 */ /* 0x000fe40000010000 */
[----:B------:R-:W-:Y:S02]  /*5a60*/  FADD.FTZ R2, R9, R2 ;  /* 0x0000000209027221 */ /* 0x000fe40000010000 */
[----:B---3--:R-:W-:Y:S01]  /*5a70*/  HMMA.16816.F32 R68, R128, R72, R96 ;  /* 0x000000488044723c */ /* 0x008fe20000001860 */
[----:B------:R-:W3:Y:S01]  /*5a80*/  LDSM.16.MT88.4 R96, [R252+0x5900] ;  /* 0x00590000fc60783b */ /* 0x000ee20000004200 */
[----:B------:R-:W-:Y:S02]  /*5a90*/  FADD.FTZ R0, R5, R0 ;  /* 0x0000000005007221 */ /* 0x000fe40000010000 */
[----:B------:R-:W-:Y:S02]  /*5aa0*/  FADD.FTZ R3, R11, R2 ;  /* 0x000000020b037221 */ /* 0x000fe40000010000 */
[----:B------:R-:W-:-:S02]  /*5ab0*/  FADD.FTZ R0, R7, R0 ;  /* 0x0000000007007221 */ /* 0x000fc40000010000 */
[----:B------:R-:W-:Y:S01]  /*5ac0*/  HMMA.16816.F32 R48, R128, R50, R76 ;  /* 0x000000328030723c */ /* 0x000fe2000000184c */
[----:B------:R4:W-:Y:S01]  /*5ad0*/  STL [R1+0x80], R3 ;  /* 0x0000800301007387 */ /* 0x0009e20000100800 */
[----:B------:R-:W-:-:S04]  /*5ae0*/  FADD.FTZ R0, R4, R0 ;  /* 0x0000000004007221 */ /* 0x000fc80000010000 */
[----:B------:R-:W-:Y:S01]  /*5af0*/  FADD.FTZ R2, R6, R0 ;  /* 0x0000000006027221 */ /* 0x000fe20000010000 */
[C---:B------:R-:W-:Y:S01]  /*5b00*/  IADD3 R0, R16.reuse, 0x800, RZ ;  /* 0x0000080010007810 */ /* 0x040fe20007ffe0ff */
[C---:B-1----:R-:W-:Y:S03]  /*5b10*/  HMMA.16816.F32 R52, R128.reuse, R56, R52 ;  /* 0x000000388034723c */ /* 0x042fe60000001834 */
[----:B------:R1:W-:Y:S04]  /*5b20*/  STL [R1+0x84], R2 ;  /* 0x0000840201007387 */ /* 0x0003e80000100800 */
[----:B------:R5:W-:Y:S01]  /*5b30*/  STL [R1+0x44], R0 ;  /* 0x0000440001007387 */ /* 0x000be20000100800 */
[C---:B------:R-:W-:Y:S03]  /*5b40*/  HMMA.16816.F32 R56, R128.reuse, R58, R88 ;  /* 0x0000003a8038723c */ /* 0x040fe60000001858 */
[----:B------:R-:W5:Y:S05]  /*5b50*/  LDSM.16.MT88.4 R88, [R34+0x5900] ;  /* 0x005900002258783b */ /* 0x000f6a0000004200 */
[----:B------:R-:W-:Y:S01]  /*5b60*/  HMMA.16816.F32 R64, R128, R66, R84 ;  /* 0x000000428040723c */ /* 0x000fe20000001854 */
[----:B----4-:R-:W-:-:S05]  /*5b70*/  IADD3 R3, R16, 0x1000, RZ ;  /* 0x0000100010037810 */ /* 0x010fca0007ffe0ff */
[----:B------:R4:W-:Y:S02]  /*5b80*/  STL [R1+0x40], R3 ;  /* 0x0000400301007387 */ /* 0x0009e40000100800 */
[----:B--2---:R-:W-:Y:S01]  /*5b90*/  HMMA.16816.F32 R76, R128, R80, R92 ;  /* 0x00000050804c723c */ /* 0x004fe2000000185c */
[----:B-1----:R-:W-:-:S07]  /*5ba0*/  IADD3 R2, R16, 0x1800, RZ ;  /* 0x0000180010027810 */ /* 0x002fce0007ffe0ff */
[C---:B---3--:R-:W-:Y:S01]  /*5bb0*/  HMMA.16816.F32 R92, R128.reuse, R96, R108 ;  /* 0x00000060805c723c */ /* 0x048fe2000000186c */
[C---:B-----5:R-:W-:Y:S01]  /*5bc0*/  IADD3 R0, R16.reuse, 0x2000, RZ ;  /* 0x0000200010007810 */ /* 0x060fe20007ffe0ff */
[----:B------:R1:W-:Y:S04]  /*5bd0*/  STL [R1+0x3c], R2 ;  /* 0x00003c0201007387 */ /* 0x0003e80000100800 */
[----:B------:R2:W-:Y:S02]  /*5be0*/  STL [R1+0x38], R0 ;  /* 0x0000380001007387 */ /* 0x0005e40000100800 */
[C---:B------:R-:W-:Y:S02]  /*5bf0*/  HMMA.16816.F32 R96, R128.reuse, R98, R104 ;  /* 0x000000628060723c */ /* 0x040fe40000001868 */
[----:B------:R-:W3:Y:S06]  /*5c00*/  LDSM.16.MT88.4 R104, [R249+0x7900] ;  /* 0x00790000f968783b */ /* 0x000eec0000004200 */
[----:B------:R-:W-:Y:S01]  /*5c10*/  HMMA.16816.F32 R72, R128, R74, R100 ;  /* 0x0000004a8048723c */ /* 0x000fe20000001864 */
[----:B----4-:R-:W-:-:S07]  /*5c20*/  IADD3 R3, R16, 0x3800, RZ ;  /* 0x0000380010037810 */ /* 0x010fce0007ffe0ff */
[----:B------:R-:W-:Y:S01]  /*5c30*/  HMMA.16816.F32 R84, R128, R88, R120 ;  /* 0x000000588054723c */ /* 0x000fe20000001878 */
[----:B------:R-:W4:Y:S01]  /*5c40*/  LDSM.16.MT88.4 R120, [R34+0x7900] ;  /* 0x007900002278783b */ /* 0x000f220000004200 */
[C---:B-1----:R-:W-:Y:S02]  /*5c50*/  IADD3 R2, R16.reuse, 0x2800, RZ ;  /* 0x0000280010027810 */ /* 0x042fe40007ffe0ff */
[----:B--2---:R-:W-:-:S04]  /*5c60*/  IADD3 R0, R16, 0x3000, RZ ;  /* 0x0000300010007810 */ /* 0x004fc80007ffe0ff */
[C---:B------:R-:W-:Y:S01]  /*5c70*/  HMMA.16816.F32 R88, R128.reuse, R90, R112 ;  /* 0x0000005a8058723c */ /* 0x040fe20000001870 */
[----:B------:R-:W1:Y:S04]  /*5c80*/  LDSM.16.MT88.4 R112, [R250+0x7900] ;  /* 0x00790000fa70783b */ /* 0x000e680000004200 */
[----:B------:R2:W-:Y:S03]  /*5c90*/  STL [R1+0x34], R2 ;  /* 0x0000340201007387 */ /* 0x0005e60000100800 */
[C---:B------:R-:W-:Y:S01]  /*5ca0*/  HMMA.16816.F32 R80, R128.reuse, R82, R188 ;  /* 0x000000528050723c */ /* 0x040fe200000018bc */
[----:B------:R5:W-:Y:S04]  /*5cb0*/  STL [R1+0x30], R0 ;  /* 0x0000300001007387 */ /* 0x000be80000100800 */
[----:B------:R4:W-:Y:S03]  /*5cc0*/  STL [R1+0x2c], R3 ;  /* 0x00002c0301007387 */ /* 0x0009e60000100800 */
[C---:B---3--:R-:W-:Y:S01]  /*5cd0*/  HMMA.16816.F32 R100, R128.reuse, R104, R12 ;  /* 0x000000688064723c */ /* 0x048fe2000000180c */
[----:B------:R-:W3:Y:S07]  /*5ce0*/  LDSM.16.MT88.4 R12, [R252+0x7900] ;  /* 0x00790000fc0c783b */ /* 0x000eee0000004200 */
[----:B------:R-:W-:Y:S01]  /*5cf0*/  HMMA.16816.F32 R104, R128, R106, R184 ;  /* 0x0000006a8068723c */ /* 0x000fe200000018b8 */
[----:B--2---:R-:W-:-:S02]  /*5d00*/  IADD3 R2, R16, 0x4000, RZ ;  /* 0x0000400010027810 */ /* 0x004fc40007ffe0ff */
[----:B-----5:R-:W-:-:S03]  /*5d10*/  IADD3 R0, R16, 0x4800, RZ ;  /* 0x0000480010007810 */ /* 0x020fc60007ffe0ff */
[----:B------:R2:W-:Y:S02]  /*5d20*/  STL [R1+0x28], R2 ;  /* 0x0000280201007387 */ /* 0x0005e40000100800 */
[C---:B----4-:R-:W-:Y:S01]  /*5d30*/  HMMA.16816.F32 R116, R128.reuse, R120, R116 ;  /* 0x000000788074723c */ /* 0x050fe20000001874 */
[C---:B------:R-:W-:Y:S01]  /*5d40*/  IADD3 R3, R16.reuse, 0x5000, RZ ;  /* 0x0000500010037810 */ /* 0x040fe20007ffe0ff */
[----:B------:R4:W-:Y:S04]  /*5d50*/  STL [R1+0x24], R0 ;  /* 0x0000240001007387 */ /* 0x0009e80000100800 */
[----:B------:R5:W-:Y:S02]  /*5d60*/  STL [R1+0x20], R3 ;  /* 0x0000200301007387 */ /* 0x000be40000100800 */
[C---:B-1----:R-:W-:Y:S08]  /*5d70*/  HMMA.16816.F32 R108, R128.reuse, R112, R180 ;  /* 0x00000070806c723c */ /* 0x042ff000000018b4 */
[----:B------:R-:W-:Y:S01]  /*5d80*/  HMMA.16816.F32 R112, R128, R114, R176 ;  /* 0x000000728070723c */ /* 0x000fe200000018b0 */
[----:B--2---:R-:W-:-:S07]  /*5d90*/  IADD3 R2, R16, 0x5800, RZ ;  /* 0x0000580010027810 */ /* 0x004fce0007ffe0ff */
[----:B------:R-:W-:Y:S01]  /*5da0*/  HMMA.16816.F32 R120, R128, R122, R28 ;  /* 0x0000007a8078723c */ /* 0x000fe2000000181c */
[C---:B----4-:R-:W-:Y:S01]  /*5db0*/  IADD3 R0, R16.reuse, 0x6000, RZ ;  /* 0x0000600010007810 */ /* 0x050fe20007ffe0ff */
[----:B------:R1:W-:Y:S01]  /*5dc0*/  STL [R1+0x1c], R2 ;  /* 0x00001c0201007387 */ /* 0x0003e20000100800 */
[----:B-----5:R-:W-:-:S03]  /*5dd0*/  IADD3 R3, R16, 0x6800, RZ ;  /* 0x0000680010037810 */ /* 0x020fc60007ffe0ff */
[----:B------:R2:W-:Y:S02]  /*5de0*/  STL [R1+0x18], R0 ;  /* 0x0000180001007387 */ /* 0x0005e40000100800 */
[C---:B---3--:R-:W-:Y:S02]  /*5df0*/  HMMA.16816.F32 R124, R128.reuse, R12, R24 ;  /* 0x0000000c807c723c */ /* 0x048fe40000001818 */
[----:B------:R3:W-:Y:S06]  /*5e00*/  STL [R1+0x14], R3 ;  /* 0x0000140301007387 */ /* 0x0007ec0000100800 */
[----:B------:R-:W-:Y:S01]  /*5e10*/  HMMA.16816.F32 R128, R128, R14, R20 ;  /* 0x0000000e8080723c */ /* 0x000fe20000001814 */
[----:B-1----:R-:W-:-:S02]  /*5e20*/  IADD3 R2, R16, 0x7000, RZ ;  /* 0x0000700010027810 */ /* 0x002fc40007ffe0ff */
[----:B--2---:R-:W-:-:S05]  /*5e30*/  IADD3 R0, R16, 0x7800, RZ ;  /* 0x0000780010007810 */ /* 0x004fca0007ffe0ff */
[----:B------:R3:W-:Y:S04]  /*5e40*/  STL [R1+0xc], R0 ;  /* 0x00000c0001007387 */ /* 0x0007e80000100800 */
[----:B------:R3:W-:Y:S01]  /*5e50*/  STL [R1+0x10], R2 ;  /* 0x0000100201007387 */ /* 0x0007e20000100800 */
[----:B------:R-:W-:Y:S05]  /*5e60*/  @!P0 BRA `(.L_x_534) ;  /* 0x0000441000008947 */ /* 0x000fea0003800000 */
[----:B------:R-:W2:Y:S04]  /*5e70*/  LDL R16, [R1+0xdc] ;  /* 0x0000dc0001107983 */ /* 0x000ea80000100800 */
[----:B------:R-:W4:Y:S04]  /*5e80*/  LDL.64 R188, [R1+0xd0] ;  /* 0x0000d00001bc7983 */ /* 0x000f280000100a00 */
[----:B------:R-:W5:Y:S04]  /*5e90*/  LDL.64 R190, [R1+0xc0] ;  /* 0x0000c00001be7983 */ /* 0x000f680000100a00 */
[----:B---3--:R-:W3:Y:S04]  /*5ea0*/  LDL.64 R32, [R1+0xc8] ;  /* 0x0000c80001207983 */ /* 0x008ee80000100a00 */
[----:B------:R-:W3:Y:S01]  /*5eb0*/  LDL.64 R34, [R1+0xb8] ;  /* 0x0000b80001227983 */ /* 0x000ee20000100a00 */
[----:B------:R-:W-:-:S02]  /*5ec0*/  PLOP3.LUT P1, PT, PT, PT, UP1, 0x80, 0x0 ;  /* 0x000000000000781c */ /* 0x000fc40003f2f018 */
[----:B------:R-:W-:Y:S01]  /*5ed0*/  PLOP3.LUT P0, PT, PT, PT, UP1, 0x80, 0x0 ;  /* 0x000000000000781c */ /* 0x000fe20003f0f018 */
[----:B------:R-:W-:Y:S01]  /*5ee0*/  IMAD.MOV.U32 R134, RZ, RZ, R132 ;  /* 0x000000ffff867224 */ /* 0x000fe200078e0084 */
[----:B------:R-:W-:Y:S02]  /*5ef0*/  UMOV UR18, UR17 ;  /* 0x0000001100127c82 */ /* 0x000fe40008000000 */
[----:B------:R-:W-:Y:S02]  /*5f00*/  UMOV UR8, 0xffffffc0 ;  /* 0xffffffc000087882 */ /* 0x000fe40000000000 */
[----:B------:R-:W-:Y:S02]  /*5f10*/  ULDC.64 UR6, c[0x0][0x208] ;  /* 0x0000820000067ab9 */ /* 0x000fe40000000a00 */
[----:B------:R-:W-:-:S03]  /*5f20*/  ULDC.64 UR4, c[0x0][0x1e0] ;  /* 0x0000780000047ab9 */ /* 0x000fc60000000a00 */
[----:B--2---:R-:W-:Y:S01]  /*5f30*/  @P1 IMAD.HI.U32 R0, R16, c[0x0][0x2c8], RZ ;  /* 0x0000b20010001a27 */ /* 0x004fe200078e00ff */
[----:B----4-:R-:W-:-:S04]  /*5f40*/  IADD3 R3, P6, R188, 0x40, RZ ;  /* 0x00000040bc037810 */ /* 0x010fc80007fde0ff */
[----:B------:R-:W-:Y:S02]  /*5f50*/  @P0 SHF.R.U32.HI R0, RZ, c[0x0][0x2cc], R0 ;  /* 0x0000b300ff000a19 */ /* 0x000fe40000011600 */
[C---:B------:R-:W-:Y:S01]  /*5f60*/  IADD3 R2, P1, R188.reuse, 0x80, RZ ;  /* 0x00000080bc027810 */ /* 0x040fe20007f3e0ff */
[----:B------:R5:W-:Y:S04]  /*5f70*/  STL [R1+0xb4], R3 ;  /* 0x0000b40301007387 */ /* 0x000be80000100800 */
[----:B------:R1:W-:Y:S04]  /*5f80*/  @P0 STL [R1+0xd8], R0 ;  /* 0x0000d80001000387 */ /* 0x0003e80000100800 */
[----:B------:R3:W-:Y:S01]  /*5f90*/  STL [R1+0xac], R2 ;  /* 0x0000ac0201007387 */ /* 0x0007e20000100800 */
[----:B-----5:R-:W-:Y:S01]  /*5fa0*/  IMAD.X R3, RZ, RZ, R191, P6 ;  /* 0x000000ffff037224 */ /* 0x020fe200030e06bf */
[----:B-1----:R-:W-:-:S02]  /*5fb0*/  IADD3 R0, P0, R188, 0xc0, RZ ;  /* 0x000000c0bc007810 */ /* 0x002fc40007f1e0ff */
[----:B---3--:R-:W-:-:S03]  /*5fc0*/  IADD3 R2, P6, R32, 0x40, RZ ;  /* 0x0000004020027810 */ /* 0x008fc60007fde0ff */
[----:B------:R1:W-:Y:S04]  /*5fd0*/  STL [R1+0xa4], R0 ;  /* 0x0000a40001007387 */ /* 0x0003e80000100800 */
[----:B------:R2:W-:Y:S04]  /*5fe0*/  STL [R1+0xb0], R3 ;  /* 0x0000b00301007387 */ /* 0x0005e80000100800 */
[----:B------:R3:W-:Y:S01]  /*5ff0*/  STL [R1+0x9c], R2 ;  /* 0x00009c0201007387 */ /* 0x0007e20000100800 */
[----:B------:R-:W-:Y:S02]  /*6000*/  IMAD.X R4, RZ, RZ, R35, P6 ;  /* 0x000000ffff047224 */ /* 0x000fe400030e0623 */
[----:B-1----:R-:W-:Y:S01]  /*6010*/  IMAD.X R0, RZ, RZ, R191, P1 ;  /* 0x000000ffff007224 */ /* 0x002fe200008e06bf */
[----:B--2---:R-:W-:-:S04]  /*6020*/  IADD3 R3, P1, R32, 0x80, RZ ;  /* 0x0000008020037810 */ /* 0x004fc80007f3e0ff */
[----:B------:R1:W-:Y:S01]  /*6030*/  STL [R1+0xa8], R0 ;  /* 0x0000a80001007387 */ /* 0x0003e20000100800 */
[----:B---3--:R-:W-:-:S03]  /*6040*/  IMAD.X R2, RZ, RZ, R191, P0 ;  /* 0x000000ffff027224 */ /* 0x008fc600000e06bf */
[----:B------:R-:W-:Y:S04]  /*6050*/  STL [R1+0x94], R3 ;  /* 0x0000940301007387 */ /* 0x000fe80000100800 */
[----:B------:R2:W-:Y:S01]  /*6060*/  STL [R1+0xa0], R2 ;  /* 0x0000a00201007387 */ /* 0x0005e20000100800 */
[----:B-1----:R-:W-:-:S05]  /*6070*/  IADD3 R0, P0, R32, 0xc0, RZ ;  /* 0x000000c020007810 */ /* 0x002fca0007f1e0ff */
[----:B------:R1:W-:Y:S01]  /*6080*/  STL [R1+0x8c], R0 ;  /* 0x00008c0001007387 */ /* 0x0003e20000100800 */
[----:B--2---:R-:W-:-:S03]  /*6090*/  IMAD.X R2, RZ, RZ, R35, P1 ;  /* 0x000000ffff027224 */ /* 0x004fc600008e0623 */
[----:B------:R2:W-:Y:S04]  /*60a0*/  STL [R1+0x98], R4 ;  /* 0x0000980401007387 */ /* 0x0005e80000100800 */
[----:B------:R2:W-:Y:S01]  /*60b0*/  STL [R1+0x90], R2 ;  /* 0x0000900201007387 */ /* 0x0005e20000100800 */
[----:B-1----:R-:W-:-:S05]  /*60c0*/  IMAD.X R0, RZ, RZ, R35, P0 ;  /* 0x000000ffff007224 */ /* 0x002fca00000e0623 */
[----:B------:R2:W-:Y:S01]  /*60d0*/  STL [R1+0x88], R0 ;  /* 0x0000880001007387 */ /* 0x0005e20000100800 */
[----:B------:R-:W-:-:S03]  /*60e0*/  IMAD.MOV.U32 R3, RZ, RZ, R133 ;  /* 0x000000ffff037224 */ /* 0x000fc600078e0085 */
.L_x_535:
[----:B------:R-:W3:Y:S01]  /*60f0*/  LDL.64 R26, [R1+0xd0] ;  /* 0x0000d000011a7983 */ /* 0x000ee20000100a00 */
[----:B------:R-:W-:Y:S01]  /*6100*/  UISETP.GE.AND UP2, UPT, UR18, URZ, UPT ;  /* 0x0000003f1200728c */ /* 0x000fe2000bf46270 */
[----:B------:R-:W-:Y:S04]  /*6110*/  DEPBAR.LE SB0, 0x0 ;  /* 0x000080000000791a */ /* 0x000fe80000000000 */
[----:B------:R-:W4:Y:S01]  /*6120*/  LDL.64 R22, [R1+0xc0] ;  /* 0x0000c00001167983 */ /* 0x000f220000100a00 */
[----:B------:R-:W-:Y:S01]  /*6130*/  PLOP3.LUT P0, PT, PT, PT, UP2, 0x80, 0x0 ;  /* 0x000000000000781c */ /* 0x000fe20003f0f028 */
[----:B------:R-:W-:Y:S04]  /*6140*/  UIADD3 UR17, UR18, -0x1, URZ ;  /* 0xffffffff12117890 */ /* 0x000fe8000fffe03f */
[----:B--2---:R-:W2:Y:S01]  /*6150*/  LDL R24, [R1+0xb4] ;  /* 0x0000b40001187983 */ /* 0x004ea20000100800 */
[----:B------:R-:W-:Y:S02]  /*6160*/  @UP2 USHF.R.S32.HI UR11, URZ, 0x1f, UR18 ;  /* 0x0000001f3f0b2899 */ /* 0x000fe40008011412 */
[----:B------:R-:W-:Y:S01]  /*6170*/  @UP2 UIMAD.WIDE.U32 UR20, UR18, UR6, URZ ;  /* 0x00000006121422a5 */ /* 0x000fe2000f8e003f */
[----:B------:R-:W2:Y:S01]  /*6180*/  LDL R28, [R1+0xb0] ;  /* 0x0000b000011c7983 */ /* 0x000ea20000100800 */
[----:B------:R-:W-:Y:S02]  /*6190*/  @UP2 UIMAD UR11, UR11, UR6, URZ ;  /* 0x000000060b0b22a4 */ /* 0x000fe4000f8e023f */
[----:B------:R-:W-:Y:S01]  /*61a0*/  @UP2 USHF.L.U32 UR14, UR20, 0x6, URZ ;  /* 0x00000006140e2899 */ /* 0x000fe2000800063f */
[----:B------:R-:W2:Y:S01]  /*61b0*/  LDL R33, [R1+0xac] ;  /* 0x0000ac0001217983 */ /* 0x000ea20000100800 */
[----:B------:R-:W-:Y:S03]  /*61c0*/  @UP2 UIMAD UR11, UR18, UR7, UR11 ;  /* 0x00000007120b22a4 */ /* 0x000fe6000f8e020b */
[----:B------:R-:W2:Y:S01]  /*61d0*/  LDL R31, [R1+0xa4] ;  /* 0x0000a400011f7983 */ /* 0x000ea20000100800 */
[----:B------:R-:W-:Y:S03]  /*61e0*/  @UP2 UIADD3 UR11, UR21, UR11, URZ ;  /* 0x0000000b150b2290 */ /* 0x000fe6000fffe03f */
[----:B------:R-:W2:Y:S01]  /*61f0*/  LDL R30, [R1+0xa8] ;  /* 0x0000a800011e7983 */ /* 0x000ea20000100800 */
[----:B------:R-:W-:Y:S03]  /*6200*/  @UP2 USHF.L.U64.HI UR11, UR20, 0x6, UR11 ;  /* 0x00000006140b2899 */ /* 0x000fe6000801020b */
[----:B------:R-:W2:Y:S04]  /*6210*/  LDL R32, [R1+0xa0] ;  /* 0x0000a00001207983 */ /* 0x000ea80000100800 */
[----:B------:R-:W2:Y:S04]  /*6220*/  LDL R176, [R1+0x8] ;  /* 0x0000080001b07983 */ /* 0x000ea80000100800 */
[----:B------:R1:W-:Y:S04]  /*6230*/  STL [R1+0x12c], R131 ;  /* 0x00012c8301007387 */ /* 0x0003e80000100800 */
[----:B------:R-:W2:Y:S04]  /*6240*/  LDL R180, [R1+0x44] ;  /* 0x0000440001b47983 */ /* 0x000ea80000100800 */
[----:B------:R-:W2:Y:S04]  /*6250*/  LDL R184, [R1+0x40] ;  /* 0x0000400001b87983 */ /* 0x000ea80000100800 */
[----:B------:R-:W2:Y:S04]  /*6260*/  LDL R135, [R1+0x3c] ;  /* 0x00003c0001877983 */ /* 0x000ea80000100800 */
[----:B------:R-:W-:Y:S08]  /*6270*/  BAR.SYNC.DEFER_BLOCKING 0x0 ;  /* 0x0000000000007b1d */ /* 0x000ff00000010000 */
[----:B------:R-:W2:Y:S08]  /*6280*/  LDSM.16.M88.4 R8, [R248+0x10100] ;  /* 0x01010000f808783b */ /* 0x000eb00000000200 */
[----:B-1----:R-:W2:Y:S04]  /*6290*/  LDL R131, [R1+0x48] ;  /* 0x0000480001837983 */ /* 0x002ea80000100800 */
[----:B------:R-:W1:Y:S01]  /*62a0*/  LDSM.16.M88.4 R16, [R248+0x10900] ;  /* 0x01090000f810783b */ /* 0x000e620000000200 */
[----:B---3--:R-:W-:Y:S04]  /*62b0*/  @P0 IADD3 R0, P6, R26, UR14, RZ ;  /* 0x0000000e1a000c10 */ /* 0x008fe8000ffde0ff */
[----:B----4-:R-:W-:Y:S02]  /*62c0*/  @P0 IADD3.X R4, R23, UR11, RZ, P6, !PT ;  /* 0x0000000b17040c10 */ /* 0x010fe4000b7fe4ff */
[----:B------:R-:W-:Y:S02]  /*62d0*/  @P0 LEA R14, P6, R0, c[0x0][0x1f8], 0x1 ;  /* 0x00007e00000e0a11 */ /* 0x000fe400078c08ff */
[----:B--2---:R-:W-:Y:S02]  /*62e0*/  @P0 IADD3 R2, P1, R24, UR14, RZ ;  /* 0x0000000e18020c10 */ /* 0x004fe4000ff3e0ff */
[----:B------:R-:W-:Y:S02]  /*62f0*/  @P0 LEA.HI.X R15, R0, c[0x0][0x1fc], R4, 0x1, P6 ;  /* 0x00007f00000f0a11 */ /* 0x000fe400030f0c04 */
[----:B------:R-:W-:Y:S02]  /*6300*/  @P0 IADD3.X R5, R28, UR11, RZ, P1, !PT ;  /* 0x0000000b1c050c10 */ /* 0x000fe40008ffe4ff */
[C---:B------:R-:W-:Y:S02]  /*6310*/  @P0 LEA R12, P1, R2.reuse, c[0x0][0x1f8], 0x1 ;  /* 0x00007e00020c0a11 */ /* 0x040fe400078208ff */
[----:B------:R-:W-:Y:S02]  /*6320*/  @P0 IADD3 R0, P6, R33, UR14, RZ ;  /* 0x0000000e21000c10 */ /* 0x000fe4000ffde0ff */
[----:B------:R-:W-:Y:S02]  /*6330*/  @P0 LEA.HI.X R13, R2, c[0x0][0x1fc], R5, 0x1, P1 ;  /* 0x00007f00020d0a11 */ /* 0x000fe400008f0c05 */
[----:B------:R-:W-:Y:S02]  /*6340*/  @P0 LEA R6, P1, R0, c[0x0][0x1f8], 0x1 ;  /* 0x00007e0000060a11 */ /* 0x000fe400078208ff */
[----:B------:R-:W-:Y:S02]  /*6350*/  @P0 IADD3.X R4, R30, UR11, RZ, P6, !PT ;  /* 0x0000000b1e040c10 */ /* 0x000fe4000b7fe4ff */
[----:B------:R-:W-:Y:S01]  /*6360*/  @P0 IADD3 R2, P6, R31, UR14, RZ ;  /* 0x0000000e1f020c10 */ /* 0x000fe2000ffde0ff */
[----:B------:R-:W-:Y:S01]  /*6370*/  @UP2 ULEA UR14, UP0, UR6, UR14, 0x5 ;  /* 0x0000000e060e2291 */ /* 0x000fe2000f80283f */
[----:B------:R-:W-:Y:S02]  /*6380*/  @P0 LEA.HI.X R7, R0, c[0x0][0x1fc], R4, 0x1, P1 ;  /* 0x00007f0000070a11 */ /* 0x000fe400008f0c04 */
[----:B------:R-:W-:Y:S01]  /*6390*/  @P0 IADD3.X R0, R32, UR11, RZ, P6, !PT ;  /* 0x0000000b20000c10 */ /* 0x000fe2000b7fe4ff */
[----:B------:R-:W-:Y:S01]  /*63a0*/  @UP2 ULEA.HI.X UR11, UR6, UR11, UR7, 0x5, UP0 ;  /* 0x0000000b060b2291 */ /* 0x000fe200080f2c07 */
[----:B------:R-:W-:Y:S01]  /*63b0*/  @P0 LEA R20, P1, R2, c[0x0][0x1f8], 0x1 ;  /* 0x00007e0002140a11 */ /* 0x000fe200078208ff */
[----:B------:R-:W-:Y:S01]  /*63c0*/  LDSM.16.M88.4 R176, [R176] ;  /* 0x00000000b0b0783b */ /* 0x000fe20000000200 */
[----:B------:R-:W-:Y:S01]  /*63d0*/  @P0 IADD3 R4, P6, R26, UR14, RZ ;  /* 0x0000000e1a040c10 */ /* 0x000fe2000ffde0ff */
[----:B------:R-:W-:Y:S01]  /*63e0*/  UISETP.GE.AND UP2, UPT, UR18, 0x1, UPT ;  /* 0x000000011200788c */ /* 0x000fe2000bf46270 */
[----:B------:R-:W-:Y:S02]  /*63f0*/  @P0 LEA.HI.X R21, R2, c[0x0][0x1fc], R0, 0x1, P1 ;  /* 0x00007f0002150a11 */ /* 0x000fe400008f0c00 */
[----:B------:R-:W-:Y:S02]  /*6400*/  @P0 IADD3 R0, P1, R24, UR14, RZ ;  /* 0x0000000e18000c10 */ /* 0x000fe4000ff3e0ff */
[----:B------:R-:W-:Y:S01]  /*6410*/  @P0 IADD3.X R2, R23, UR11, RZ, P6, !PT ;  /* 0x0000000b17020c10 */ /* 0x000fe2000b7fe4ff */
[----:B------:R-:W2:Y:S01]  /*6420*/  LDSM.16.M88.4 R24, [R248+0x11100] ;  /* 0x01110000f818783b */ /* 0x000ea20000000200 */
[----:B------:R-:W-:Y:S02]  /*6430*/  @P0 IADD3.X R5, R28, UR11, RZ, P1, !PT ;  /* 0x0000000b1c050c10 */ /* 0x000fe40008ffe4ff */
[----:B------:R-:W-:Y:S02]  /*6440*/  @P0 LEA R28, P1, R0, c[0x0][0x1f8], 0x1 ;  /* 0x00007e00001c0a11 */ /* 0x000fe400078208ff */
[----:B------:R-:W-:Y:S01]  /*6450*/  @P0 LEA R22, P6, R4, c[0x0][0x1f8], 0x1 ;  /* 0x00007e0004160a11 */ /* 0x000fe200078c08ff */
[----:B------:R-:W-:Y:S01]  /*6460*/  @UP2 UIMAD.WIDE.U32 UR20, UR17, UR4, URZ ;  /* 0x00000004111422a5 */ /* 0x000fe2000f8e003f */
[----:B------:R-:W-:Y:S01]  /*6470*/  @P0 LEA.HI.X R29, R0, c[0x0][0x1fc], R5, 0x1, P1 ;  /* 0x00007f00001d0a11 */ /* 0x000fe200008f0c05 */
[----:B------:R-:W-:Y:S01]  /*6480*/  LDSM.16.M88.4 R180, [R180] ;  /* 0x00000000b4b4783b */ /* 0x000fe20000000200 */
[----:B------:R-:W-:Y:S02]  /*6490*/  @P0 IADD3 R0, P1, R31, UR14, RZ ;  /* 0x0000000e1f000c10 */ /* 0x000fe4000ff3e0ff */
[----:B------:R-:W-:Y:S02]  /*64a0*/  @P0 LEA.HI.X R23, R4, c[0x0][0x1fc], R2, 0x1, P6 ;  /* 0x00007f0004170a11 */ /* 0x000fe400030f0c02 */
[----:B------:R-:W-:Y:S02]  /*64b0*/  @P0 IADD3.X R5, R32, UR11, RZ, P1, !PT ;  /* 0x0000000b20050c10 */ /* 0x000fe40008ffe4ff */
[C---:B------:R-:W-:Y:S01]  /*64c0*/  @P0 LEA R132, P1, R0.reuse, c[0x0][0x1f8], 0x1 ;  /* 0x00007e0000840a11 */ /* 0x040fe200078208ff */
[----:B------:R-:W-:Y:S01]  /*64d0*/  LDSM.16.M88.4 R184, [R184] ;  /* 0x00000000b8b8783b */ /* 0x000fe20000000200 */
[----:B------:R-:W-:Y:S01]  /*64e0*/  @P0 IADD3 R2, P6, R33, UR14, RZ ;  /* 0x0000000e21020c10 */ /* 0x000fe2000ffde0ff */
[----:B------:R-:W-:Y:S01]  /*64f0*/  @UP2 USHF.L.U32 UR14, UR20, 0x6, URZ ;  /* 0x00000006140e2899 */ /* 0x000fe2000800063f */
[----:B------:R-:W-:Y:S02]  /*6500*/  @P0 LEA.HI.X R133, R0, c[0x0][0x1fc], R5, 0x1, P1 ;  /* 0x00007f0000850a11 */ /* 0x000fe400008f0c05 */
[----:B------:R-:W-:Y:S01]  /*6510*/  @P0 IADD3.X R4, R30, UR11, RZ, P6, !PT ;  /* 0x0000000b1e040c10 */ /* 0x000fe2000b7fe4ff */
[----:B------:R-:W-:Y:S01]  /*6520*/  UIMAD UR11, UR18, UR8, 0x1 ;  /* 0x00000001120b74a4 */ /* 0x000fe2000f8e0208 */
[C---:B------:R-:W-:Y:S01]  /*6530*/  @P0 LEA R30, P6, R2.reuse, c[0x0][0x1f8], 0x1 ;  /* 0x00007e00021e0a11 */ /* 0x040fe200078c08ff */
[----:B------:R-:W3:Y:S03]  /*6540*/  LDL R0, [R1+0x4] ;  /* 0x0000040001007983 */ /* 0x000ee60000100800 */
[----:B------:R-:W-:Y:S01]  /*6550*/  @P0 LEA.HI.X R31, R2, c[0x0][0x1fc], R4, 0x1, P6 ;  /* 0x00007f00021f0a11 */ /* 0x000fe200030f0c04 */
[----:B------:R-:W4:Y:S08]  /*6560*/  LDSM.16.M88.4 R32, [R248+0x11900] ;  /* 0x01190000f820783b */ /* 0x000f300000000200 */
[----:B------:R1:W1:Y:S08]  /*6570*/  LDSM.16.M88.4 R188, [R135] ;  /* 0x0000000087bc783b */ /* 0x0002700000000200 */
        /* <DEDUP_REMOVED lines=8> */
[----:B------:R4:W-:Y:S01]  /*6600*/  @P0 LDGSTS.E.BYPASS.LTC128B.128 [R131+0x3100], [R28.64], !P4 ;  /* 0x031000001c830fae */ /* 0x0009e2000e101d56 */
[C---:B-1---5:R-:W-:Y:S07]  /*6610*/  HMMA.16816.F32 R4, R168.reuse, R8, RZ ;  /* 0x00000008a804723c */ /* 0x062fee00000018ff */
[----:B------:R4:W-:Y:S01]  /*6620*/  @P0 LDGSTS.E.BYPASS.LTC128B.128 [R131+0x5100], [R30.64], !P3 ;  /* 0x051000001e830fae */ /* 0x0009e2000d901d56 */
[C---:B------:R-:W-:Y:S07]  /*6630*/  HMMA.16816.F32 R8, R168.reuse, R10, RZ ;  /* 0x0000000aa808723c */ /* 0x040fee00000018ff */
[----:B------:R1:W-:Y:S01]  /*6640*/  @P0 LDGSTS.E.BYPASS.LTC128B.128 [R131+0x7100], [R132.64], !P2 ;  /* 0x0710000084830fae */ /* 0x0003e2000d101d56 */
[----:B------:R-:W-:Y:S01]  /*6650*/  PLOP3.LUT P0, PT, PT, PT, UP1, 0x80, 0x0 ;  /* 0x000000000000781c */ /* 0x000fe20003f0f018 */
[C---:B------:R-:W-:Y:S06]  /*6660*/  HMMA.16816.F32 R12, R168.reuse, R16, RZ ;  /* 0x00000010a80c723c */ /* 0x040fec00000018ff */
[----:B------:R-:W3:Y:S02]  /*6670*/  LDL R135, [R1+0x30] ;  /* 0x0000300001877983 */ /* 0x000ee40000100800 */
[C---:B------:R-:W-:Y:S02]  /*6680*/  HMMA.16816.F32 R16, R168.reuse, R18, RZ ;  /* 0x00000012a810723c */ /* 0x040fe400000018ff */
[----:B------:R-:W0:Y:S06]  /*6690*/  LDGDEPBAR ;  /* 0x00000000000079af */ /* 0x000e2c0000000000 */
[C---:B--2---:R-:W-:Y:S02]  /*66a0*/  HMMA.16816.F32 R20, R168.reuse, R24, RZ ;  /* 0x00000018a814723c */ /* 0x044fe400000018ff */
[----:B------:R-:W2:Y:S06]  /*66b0*/  LDL R2, [R1+0x2c] ;  /* 0x00002c0001027983 */ /* 0x000eac0000100800 */
[C---:B------:R-:W-:Y:S01]  /*66c0*/  HMMA.16816.F32 R24, R168.reuse, R26, RZ ;  /* 0x0000001aa818723c */ /* 0x040fe200000018ff */
[----:B-1----:R-:W2:Y:S04]  /*66d0*/  LDL R132, [R1+0x38] ;  /* 0x0000380001847983 */ /* 0x002ea80000100800 */
[----:B------:R-:W2:Y:S03]  /*66e0*/  LDL R133, [R1+0x34] ;  /* 0x0000340001857983 */ /* 0x000ea60000100800 */
[C---:B----4-:R-:W-:Y:S01]  /*66f0*/  HMMA.16816.F32 R28, R168.reuse, R32, RZ ;  /* 0x00000020a81c723c */ /* 0x050fe200000018ff */
[----:B------:R-:W-:Y:S04]  /*6700*/  STL [R1+0xf4], R168 ;  /* 0x0000f4a801007387 */ /* 0x000fe80000100800 */
[----:B------:R-:W-:Y:S03]  /*6710*/  STL [R1+0xf0], R169 ;  /* 0x0000f0a901007387 */ /* 0x000fe60000100800 */
[----:B------:R-:W-:Y:S01]  /*6720*/  HMMA.16816.F32 R32, R168, R34, RZ ;  /* 0x00000022a820723c */ /* 0x000fe200000018ff */
[----:B------:R-:W-:Y:S04]  /*6730*/  STL [R1+0xec], R170 ;  /* 0x0000ecaa01007387 */ /* 0x000fe80000100800 */
[----:B------:R1:W-:Y:S03]  /*6740*/  STL [R1+0xe8], R171 ;  /* 0x0000e8ab01007387 */ /* 0x0003e60000100800 */
        /* <DEDUP_REMOVED lines=20> */
[----:B-1----:R-:W4:Y:S03]  /*6890*/  LDL R171, [R1+0x90] ;  /* 0x0000900001ab7983 */ /* 0x002f260000100800 */
[----:B------:R-:W-:Y:S01]  /*68a0*/  HMMA.16816.F32 R32, R172, R190, R32 ;  /* 0x000000beac20723c */ /* 0x000fe20000001820 */
[----:B------:R-:W2:Y:S04]  /*68b0*/  LDL R168, [R1+0xe0] ;  /* 0x0000e00001a87983 */ /* 0x000ea80000100800 */
[----:B------:R-:W2:Y:S04]  /*68c0*/  LDL R170, [R1+0x8c] ;  /* 0x00008c0001aa7983 */ /* 0x000ea80000100800 */
[----:B------:R-:W2:Y:S04]  /*68d0*/  LDL R169, [R1+0x88] ;  /* 0x0000880001a97983 */ /* 0x000ea80000100800 */
[----:B---3--:R-:W1:Y:S08]  /*68e0*/  LDSM.16.M88.4 R176, [R0+0x10100] ;  /* 0x0101000000b0783b */ /* 0x008e700000000200 */
[----:B------:R-:W3:Y:S08]  /*68f0*/  LDSM.16.M88.4 R180, [R0+0x10900] ;  /* 0x0109000000b4783b */ /* 0x000ef00000000200 */
[----:B------:R-:W-:Y:S01]  /*6900*/  LDSM.16.M88.4 R184, [R0+0x11900] ;  /* 0x0119000000b8783b */ /* 0x000fe20000000200 */
[C---:B-1----:R-:W-:Y:S08]  /*6910*/  HMMA.16816.F32 R4, R192.reuse, R176, R4 ;  /* 0x000000b0c004723c */ /* 0x042ff00000001804 */
[C---:B------:R-:W-:Y:S01]  /*6920*/  HMMA.16816.F32 R8, R192.reuse, R178, R8 ;  /* 0x000000b2c008723c */ /* 0x040fe20000001808 */
[----:B------:R-:W1:Y:S07]  /*6930*/  LDSM.16.M88.4 R176, [R0+0x11100] ;  /* 0x0111000000b0783b */ /* 0x000e6e0000000200 */
[C---:B---3--:R-:W-:Y:S08]  /*6940*/  HMMA.16816.F32 R12, R192.reuse, R180, R12 ;  /* 0x000000b4c00c723c */ /* 0x048ff0000000180c */
[C---:B------:R-:W-:Y:S01]  /*6950*/  HMMA.16816.F32 R16, R192.reuse, R182, R16 ;  /* 0x000000b6c010723c */ /* 0x040fe20000001810 */
[----:B------:R-:W3:Y:S07]  /*6960*/  LDSM.16.M88.4 R180, [R251] ;  /* 0x00000000fbb4783b */ /* 0x000eee0000000200 */
[C---:B-1----:R-:W-:Y:S08]  /*6970*/  HMMA.16816.F32 R20, R192.reuse, R176, R20 ;  /* 0x000000b0c014723c */ /* 0x042ff00000001814 */
[C---:B------:R-:W-:Y:S01]  /*6980*/  HMMA.16816.F32 R24, R192.reuse, R178, R24 ;  /* 0x000000b2c018723c */ /* 0x040fe20000001818 */
[----:B------:R-:W1:Y:S07]  /*6990*/  LDSM.16.M88.4 R176, [R251+0x800] ;  /* 0x00080000fbb0783b */ /* 0x000e6e0000000200 */
[C---:B------:R-:W-:Y:S08]  /*69a0*/  HMMA.16816.F32 R28, R192.reuse, R184, R28 ;  /* 0x000000b8c01c723c */ /* 0x040ff0000000181c */
[----:B------:R-:W-:Y:S01]  /*69b0*/  HMMA.16816.F32 R32, R192, R186, R32 ;  /* 0x000000bac020723c */ /* 0x000fe20000001820 */
[----:B------:R-:W1:Y:S07]  /*69c0*/  LDSM.16.M88.4 R184, [R251+0x1000] ;  /* 0x00100000fbb8783b */ /* 0x000e6e0000000200 */
[C---:B---3--:R-:W-:Y:S08]  /*69d0*/  HMMA.16816.F32 R4, R196.reuse, R180, R4 ;  /* 0x000000b4c404723c */ /* 0x048ff00000001804 */
[C---:B------:R-:W-:Y:S01]  /*69e0*/  HMMA.16816.F32 R8, R196.reuse, R182, R8 ;  /* 0x000000b6c408723c */ /* 0x040fe20000001808 */
[----:B------:R-:W3:Y:S07]  /*69f0*/  LDSM.16.M88.4 R180, [R251+0x1800] ;  /* 0x00180000fbb4783b */ /* 0x000eee0000000200 */
[C---:B-1----:R-:W-:Y:S08]  /*6a00*/  HMMA.16816.F32 R12, R196.reuse, R176, R12 ;  /* 0x000000b0c40c723c */ /* 0x042ff0000000180c */
[C---:B------:R-:W-:Y:S01]  /*6a10*/  HMMA.16816.F32 R16, R196.reuse, R178, R16 ;  /* 0x000000b2c410723c */ /* 0x040fe20000001810 */
[----:B------:R-:W1:Y:S07]  /*6a20*/  LDSM.16.M88.4 R176, [R248+0x12100] ;  /* 0x01210000f8b0783b */ /* 0x000e6e0000000200 */
[C---:B------:R-:W-:Y:S08]  /*6a30*/  HMMA.16816.F32 R20, R196.reuse, R184, R20 ;  /* 0x000000b8c414723c */ /* 0x040ff00000001814 */
[C---:B------:R-:W-:Y:S01]  /*6a40*/  HMMA.16816.F32 R24, R196.reuse, R186, R24 ;  /* 0x000000bac418723c */ /* 0x040fe20000001818 */
[----:B------:R-:W2:Y:S07]  /*6a50*/  LDSM.16.M88.4 R184, [R248+0x12900] ;  /* 0x01290000f8b8783b */ /* 0x000eae0000000200 */
[C---:B---3--:R-:W-:Y:S08]  /*6a60*/  HMMA.16816.F32 R28, R196.reuse, R180, R28 ;  /* 0x000000b4c41c723c */ /* 0x048ff0000000181c */
[----:B------:R-:W-:Y:S01]  /*6a70*/  HMMA.16816.F32 R32, R196, R182, R32 ;  /* 0x000000b6c420723c */ /* 0x000fe20000001820 */
[----:B------:R-:W3:Y:S07]  /*6a80*/  LDSM.16.M88.4 R180, [R248+0x13100] ;  /* 0x01310000f8b4783b */ /* 0x000eee0000000200 */
[C---:B-1----:R-:W-:Y:S08]  /*6a90*/  HMMA.16816.F32 R4, R200.reuse, R176, R4 ;  /* 0x000000b0c804723c */ /* 0x042ff00000001804 */
[C---:B------:R-:W-:Y:S01]  /*6aa0*/  HMMA.16816.F32 R8, R200.reuse, R178, R8 ;  /* 0x000000b2c808723c */ /* 0x040fe20000001808 */
[----:B------:R-:W1:Y:S07]  /*6ab0*/  LDSM.16.M88.4 R176, [R248+0x13900] ;  /* 0x01390000f8b0783b */ /* 0x000e6e0000000200 */
[C---:B--2---:R-:W-:Y:S08]  /*6ac0*/  HMMA.16816.F32 R12, R200.reuse, R184, R12 ;  /* 0x000000b8c80c723c */ /* 0x044ff0000000180c */
[C---:B------:R-:W-:Y:S01]  /*6ad0*/  HMMA.16816.F32 R16, R200.reuse, R186, R16 ;  /* 0x000000bac810723c */ /* 0x040fe20000001810 */
[----:B------:R2:W4:Y:S07]  /*6ae0*/  LDSM.16.M88.4 R184, [R132] ;  /* 0x0000000084b8783b */ /* 0x00052e0000000200 */
[C---:B---3--:R-:W-:Y:S08]  /*6af0*/  HMMA.16816.F32 R20, R200.reuse, R180, R20 ;  /* 0x000000b4c814723c */ /* 0x048ff00000001814 */
[C---:B------:R-:W-:Y:S01]  /*6b00*/  HMMA.16816.F32 R24, R200.reuse, R182, R24 ;  /* 0x000000b6c818723c */ /* 0x040fe20000001818 */
[----:B------:R3:W3:Y:S07]  /*6b10*/  LDSM.16.M88.4 R180, [R133] ;  /* 0x0000000085b4783b */ /* 0x0006ee0000000200 */
[C---:B-1----:R-:W-:Y:S01]  /*6b20*/  HMMA.16816.F32 R28, R200.reuse, R176, R28 ;  /* 0x000000b0c81c723c */ /* 0x042fe2000000181c */
[----:B--2---:R-:W2:Y:S07]  /*6b30*/  LDL R132, [R1+0x20] ;  /* 0x0000200001847983 */ /* 0x004eae0000100800 */
[----:B------:R-:W-:Y:S01]  /*6b40*/  HMMA.16816.F32 R32, R200, R178, R32 ;  /* 0x000000b2c820723c */ /* 0x000fe20000001820 */
[----:B------:R1:W1:Y:S07]  /*6b50*/  LDSM.16.M88.4 R176, [R135] ;  /* 0x0000000087b0783b */ /* 0x00026e0000000200 */
[C---:B----4-:R-:W-:Y:S01]  /*6b60*/  HMMA.16816.F32 R4, R204.reuse, R184, R4 ;  /* 0x000000b8cc04723c */ /* 0x050fe20000001804 */
[----:B---3--:R-:W3:Y:S07]  /*6b70*/  LDL R133, [R1+0x24] ;  /* 0x0000240001857983 */ /* 0x008eee0000100800 */
[C---:B------:R-:W-:Y:S01]  /*6b80*/  HMMA.16816.F32 R8, R204.reuse, R186, R8 ;  /* 0x000000bacc08723c */ /* 0x040fe20000001808 */
[----:B------:R4:W4:Y:S07]  /*6b90*/  LDSM.16.M88.4 R184, [R2] ;  /* 0x0000000002b8783b */ /* 0x00092e0000000200 */
[C---:B------:R-:W-:Y:S01]  /*6ba0*/  HMMA.16816.F32 R12, R204.reuse, R180, R12 ;  /* 0x000000b4cc0c723c */ /* 0x040fe2000000180c */
[----:B-1----:R-:W3:Y:S07]  /*6bb0*/  LDL R135, [R1+0x28] ;  /* 0x0000280001877983 */ /* 0x002eee0000100800 */
[C---:B------:R-:W-:Y:S01]  /*6bc0*/  HMMA.16816.F32 R16, R204.reuse, R182, R16 ;  /* 0x000000b6cc10723c */ /* 0x040fe20000001810 */
[----:B------:R-:W1:Y:S07]  /*6bd0*/  LDSM.16.M88.4 R180, [R0+0x12100] ;  /* 0x0121000000b4783b */ /* 0x000e6e0000000200 */
[C---:B------:R-:W-:Y:S01]  /*6be0*/  HMMA.16816.F32 R20, R204.reuse, R176, R20 ;  /* 0x000000b0cc14723c */ /* 0x040fe20000001814 */
[----:B----4-:R-:W4:Y:S07]  /*6bf0*/  LDL R2, [R1+0x1c] ;  /* 0x00001c0001027983 */ /* 0x010f2e0000100800 */
        /* <DEDUP_REMOVED lines=38> */
[----:B--2---:R1:W-:Y:S08]  /*6e60*/  LDSM.16.M88.4 R184, [R132] ;  /* 0x0000000084b8783b */ /* 0x0043f00000000200 */
[----:B---3--:R2:W-:Y:S08]  /*6e70*/  LDSM.16.M88.4 R176, [R133] ;  /* 0x0000000085b0783b */ /* 0x0085f00000000200 */
[----:B-1----:R-:W3:Y:S04]  /*6e80*/  LDL R132, [R1+0x10] ;  /* 0x0000100001847983 */ /* 0x002ee80000100800 */
[----:B------:R1:W4:Y:S08]  /*6e90*/  LDSM.16.M88.4 R180, [R135] ;  /* 0x0000000087b4783b */ /* 0x0003300000000200 */
[----:B--2---:R-:W2:Y:S04]  /*6ea0*/  LDL R133, [R1+0x14] ;  /* 0x0000140001857983 */ /* 0x004ea80000100800 */
[----:B-1----:R-:W2:Y:S01]  /*6eb0*/  LDL R135, [R1+0x18] ;  /* 0x0000180001877983 */ /* 0x002ea20000100800 */
[C---:B----4-:R-:W-:Y:S08]  /*6ec0*/  HMMA.16816.F32 R4, R220.reuse, R180, R4 ;  /* 0x000000b4dc04723c */ /* 0x050ff00000001804 */
[C---:B------:R-:W-:Y:S01]  /*6ed0*/  HMMA.16816.F32 R8, R220.reuse, R182, R8 ;  /* 0x000000b6dc08723c */ /* 0x040fe20000001808 */
[----:B------:R1:W4:Y:S07]  /*6ee0*/  LDSM.16.M88.4 R180, [R2] ;  /* 0x0000000002b4783b */ /* 0x00032e0000000200 */
[C---:B------:R-:W-:Y:S08]  /*6ef0*/  HMMA.16816.F32 R12, R220.reuse, R176, R12 ;  /* 0x000000b0dc0c723c */ /* 0x040ff0000000180c */
[C---:B------:R-:W-:Y:S01]  /*6f00*/  HMMA.16816.F32 R16, R220.reuse, R178, R16 ;  /* 0x000000b2dc10723c */ /* 0x040fe20000001810 */
[----:B------:R-:W4:Y:S07]  /*6f10*/  LDSM.16.M88.4 R176, [R0+0x14100] ;  /* 0x0141000000b0783b */ /* 0x000f2e0000000200 */
[C---:B------:R-:W-:Y:S01]  /*6f20*/  HMMA.16816.F32 R20, R220.reuse, R184, R20 ;  /* 0x000000b8dc14723c */ /* 0x040fe20000001814 */
[----:B-1----:R-:W2:Y:S07]  /*6f30*/  LDL R2, [R1+0xc] ;  /* 0x00000c0001027983 */ /* 0x002eae0000100800 */
[C---:B------:R-:W-:Y:S01]  /*6f40*/  HMMA.16816.F32 R24, R220.reuse, R186, R24 ;  /* 0x000000badc18723c */ /* 0x040fe20000001818 */
[----:B------:R-:W1:Y:S07]  /*6f50*/  LDSM.16.M88.4 R184, [R0+0x14900] ;  /* 0x0149000000b8783b */ /* 0x000e6e0000000200 */
[C---:B----4-:R-:W-:Y:S08]  /*6f60*/  HMMA.16816.F32 R28, R220.reuse, R180, R28 ;  /* 0x000000b4dc1c723c */ /* 0x050ff0000000181c */
[----:B------:R-:W-:Y:S01]  /*6f70*/  HMMA.16816.F32 R32, R220, R182, R32 ;  /* 0x000000b6dc20723c */ /* 0x000fe20000001820 */
[----:B------:R-:W4:Y:S07]  /*6f80*/  LDSM.16.M88.4 R180, [R0+0x15100] ;  /* 0x0151000000b4783b */ /* 0x000f2e0000000200 */
[C---:B------:R-:W-:Y:S08]  /*6f90*/  HMMA.16816.F32 R4, R224.reuse, R176, R4 ;  /* 0x000000b0e004723c */ /* 0x040ff00000001804 */
[C---:B------:R-:W-:Y:S01]  /*6fa0*/  HMMA.16816.F32 R8, R224.reuse, R178, R8 ;  /* 0x000000b2e008723c */ /* 0x040fe20000001808 */
[----:B------:R-:W4:Y:S07]  /*6fb0*/  LDSM.16.M88.4 R176, [R0+0x15900] ;  /* 0x0159000000b0783b */ /* 0x000f2e0000000200 */
[C---:B-1----:R-:W-:Y:S08]  /*6fc0*/  HMMA.16816.F32 R12, R224.reuse, R184, R12 ;  /* 0x000000b8e00c723c */ /* 0x042ff0000000180c */
[C---:B------:R-:W-:Y:S01]  /*6fd0*/  HMMA.16816.F32 R16, R224.reuse, R186, R16 ;  /* 0x000000bae010723c */ /* 0x040fe20000001810 */
[----:B------:R-:W1:Y:S07]  /*6fe0*/  LDSM.16.M88.4 R184, [R251+0x4000] ;  /* 0x00400000fbb8783b */ /* 0x000e6e0000000200 */
[C---:B----4-:R-:W-:Y:S08]  /*6ff0*/  HMMA.16816.F32 R20, R224.reuse, R180, R20 ;  /* 0x000000b4e014723c */ /* 0x050ff00000001814 */
[C---:B------:R-:W-:Y:S01]  /*7000*/  HMMA.16816.F32 R24, R224.reuse, R182, R24 ;  /* 0x000000b6e018723c */ /* 0x040fe20000001818 */
[----:B------:R-:W4:Y:S07]  /*7010*/  LDSM.16.M88.4 R180, [R251+0x4800] ;  /* 0x00480000fbb4783b */ /* 0x000f2e0000000200 */
[C---:B------:R-:W-:Y:S08]  /*7020*/  HMMA.16816.F32 R28, R224.reuse, R176, R28 ;  /* 0x000000b0e01c723c */ /* 0x040ff0000000181c */
[----:B------:R-:W-:Y:S01]  /*7030*/  HMMA.16816.F32 R32, R224, R178, R32 ;  /* 0x000000b2e020723c */ /* 0x000fe20000001820 */
        /* <DEDUP_REMOVED lines=8> */
[C---:B------:R-:W-:Y:S01]  /*70c0*/  HMMA.16816.F32 R24, R228.reuse, R178, R24 ;  /* 0x000000b2e418723c */ /* 0x040fe20000001818 */
[----:B------:R-:W4:Y:S07]  /*70d0*/  LDSM.16.M88.4 R176, [R248+0x16900] ;  /* 0x01690000f8b0783b */ /* 0x000f2e0000000200 */
[C---:B-1----:R-:W-:Y:S08]  /*70e0*/  HMMA.16816.F32 R28, R228.reuse, R184, R28 ;  /* 0x000000b8e41c723c */ /* 0x042ff0000000181c */
[----:B------:R-:W-:Y:S01]  /*70f0*/  HMMA.16816.F32 R32, R228, R186, R32 ;  /* 0x000000bae420723c */ /* 0x000fe20000001820 */
[----:B------:R-:W1:Y:S07]  /*7100*/  LDSM.16.M88.4 R184, [R248+0x17100] ;  /* 0x01710000f8b8783b */ /* 0x000e6e0000000200 */
[C---:B----4-:R-:W-:Y:S08]  /*7110*/  HMMA.16816.F32 R4, R232.reuse, R180, R4 ;  /* 0x000000b4e804723c */ /* 0x050ff00000001804 */
[C---:B------:R-:W-:Y:S01]  /*7120*/  HMMA.16816.F32 R8, R232.reuse, R182, R8 ;  /* 0x000000b6e808723c */ /* 0x040fe20000001808 */
[----:B------:R-:W4:Y:S07]  /*7130*/  LDSM.16.M88.4 R180, [R248+0x17900] ;  /* 0x01790000f8b4783b */ /* 0x000f2e0000000200 */
[C---:B------:R-:W-:Y:S08]  /*7140*/  HMMA.16816.F32 R12, R232.reuse, R176, R12 ;  /* 0x000000b0e80c723c */ /* 0x040ff0000000180c */
[C---:B------:R-:W-:Y:S08]  /*7150*/  HMMA.16816.F32 R16, R232.reuse, R178, R16 ;  /* 0x000000b2e810723c */ /* 0x040ff00000001810 */
[C---:B-1----:R-:W-:Y:S08]  /*7160*/  HMMA.16816.F32 R20, R232.reuse, R184, R20 ;  /* 0x000000b8e814723c */ /* 0x042ff00000001814 */
[C---:B------:R-:W-:Y:S08]  /*7170*/  HMMA.16816.F32 R24, R232.reuse, R186, R24 ;  /* 0x000000bae818723c */ /* 0x040ff00000001818 */
[C---:B----4-:R-:W-:Y:S08]  /*7180*/  HMMA.16816.F32 R28, R232.reuse, R180, R28 ;  /* 0x000000b4e81c723c */ /* 0x050ff0000000181c */
[----:B------:R-:W-:Y:S01]  /*7190*/  HMMA.16816.F32 R32, R232, R182, R32 ;  /* 0x000000b6e820723c */ /* 0x000fe20000001820 */
[----:B---3--:R-:W-:Y:S08]  /*71a0*/  LDSM.16.M88.4 R180, [R132] ;  /* 0x0000000084b4783b */ /* 0x008ff00000000200 */
[----:B--2---:R-:W-:Y:S08]  /*71b0*/  LDSM.16.M88.4 R184, [R133] ;  /* 0x0000000085b8783b */ /* 0x004ff00000000200 */
[----:B------:R-:W1:Y:S02]  /*71c0*/  LDSM.16.M88.4 R176, [R135] ;  /* 0x0000000087b0783b */ /* 0x000e640000000200 */
[C---:B-1----:R-:W-:Y:S08]  /*71d0*/  HMMA.16816.F32 R4, R236.reuse, R176, R4 ;  /* 0x000000b0ec04723c */ /* 0x042ff00000001804 */
[C---:B------:R-:W-:Y:S01]  /*71e0*/  HMMA.16816.F32 R8, R236.reuse, R178, R8 ;  /* 0x000000b2ec08723c */ /* 0x040fe20000001808 */
[----:B------:R1:W2:Y:S07]  /*71f0*/  LDSM.16.M88.4 R176, [R2] ;  /* 0x0000000002b0783b */ /* 0x0002ae0000000200 */
[C---:B------:R-:W-:Y:S08]  /*7200*/  HMMA.16816.F32 R12, R236.reuse, R184, R12 ;  /* 0x000000b8ec0c723c */ /* 0x040ff0000000180c */
[C---:B------:R-:W-:Y:S01]  /*7210*/  HMMA.16816.F32 R16, R236.reuse, R186, R16 ;  /* 0x000000baec10723c */ /* 0x040fe20000001810 */
[----:B------:R-:W3:Y:S07]  /*7220*/  LDSM.16.M88.4 R184, [R0+0x16100] ;  /* 0x0161000000b8783b */ /* 0x000eee0000000200 */
[C---:B------:R-:W-:Y:S01]  /*7230*/  HMMA.16816.F32 R20, R236.reuse, R180, R20 ;  /* 0x000000b4ec14723c */ /* 0x040fe20000001814 */
[----:B-1----:R-:W4:Y:S07]  /*7240*/  LDL R2, [R1+0xd8] ;  /* 0x0000d80001027983 */ /* 0x002f2e0000100800 */
[C---:B------:R-:W-:Y:S01]  /*7250*/  HMMA.16816.F32 R24, R236.reuse, R182, R24 ;  /* 0x000000b6ec18723c */ /* 0x040fe20000001818 */
[----:B------:R-:W1:Y:S07]  /*7260*/  LDSM.16.M88.4 R180, [R0+0x16900] ;  /* 0x0169000000b4783b */ /* 0x000e6e0000000200 */
[C---:B--2---:R-:W-:Y:S08]  /*7270*/  HMMA.16816.F32 R28, R236.reuse, R176, R28 ;  /* 0x000000b0ec1c723c */ /* 0x044ff0000000181c */
[----:B------:R-:W-:Y:S01]  /*7280*/  HMMA.16816.F32 R32, R236, R178, R32 ;  /* 0x000000b2ec20723c */ /* 0x000fe20000001820 */
[----:B------:R-:W2:Y:S07]  /*7290*/  LDSM.16.M88.4 R176, [R0+0x17100] ;  /* 0x0171000000b0783b */ /* 0x000eae0000000200 */
[C---:B---3--:R-:W-:Y:S08]  /*72a0*/  HMMA.16816.F32 R4, R240.reuse, R184, R4 ;  /* 0x000000b8f004723c */ /* 0x048ff00000001804 */
[C---:B------:R-:W-:Y:S01]  /*72b0*/  HMMA.16816.F32 R8, R240.reuse, R186, R8 ;  /* 0x000000baf008723c */ /* 0x040fe20000001808 */
[----:B------:R3:W3:Y:S07]  /*72c0*/  LDSM.16.M88.4 R184, [R0+0x17900] ;  /* 0x0179000000b8783b */ /* 0x0006ee0000000200 */
[C---:B-1----:R-:W-:Y:S08]  /*72d0*/  HMMA.16816.F32 R12, R240.reuse, R180, R12 ;  /* 0x000000b4f00c723c */ /* 0x042ff0000000180c */
[C---:B------:R-:W-:Y:S01]  /*72e0*/  HMMA.16816.F32 R16, R240.reuse, R182, R16 ;  /* 0x000000b6f010723c */ /* 0x040fe20000001810 */
[----:B------:R-:W1:Y:S07]  /*72f0*/  LDSM.16.M88.4 R180, [R251+0x6000] ;  /* 0x00600000fbb4783b */ /* 0x000e6e0000000200 */
[C---:B--2---:R-:W-:Y:S01]  /*7300*/  HMMA.16816.F32 R20, R240.reuse, R176, R20 ;  /* 0x000000b0f014723c */ /* 0x044fe20000001814 */
[----:B---3--:R3:W4:Y:S07]  /*7310*/  LDL R0, [R1+0xdc] ;  /* 0x0000dc0001007983 */ /* 0x00872e0000100800 */
[C---:B------:R-:W-:Y:S01]  /*7320*/  HMMA.16816.F32 R24, R240.reuse, R178, R24 ;  /* 0x000000b2f018723c */ /* 0x040fe20000001818 */
[----:B------:R-:W3:Y:S07]  /*7330*/  LDSM.16.M88.4 R176, [R251+0x6800] ;  /* 0x00680000fbb0783b */ /* 0x000eee0000000200 */
[C---:B------:R-:W-:Y:S08]  /*7340*/  HMMA.16816.F32 R28, R240.reuse, R184, R28 ;  /* 0x000000b8f01c723c */ /* 0x040ff0000000181c */
[----:B------:R-:W-:Y:S08]  /*7350*/  HMMA.16816.F32 R32, R240, R186, R32 ;  /* 0x000000baf020723c */ /* 0x000ff00000001820 */
[C---:B-1----:R-:W-:Y:S08]  /*7360*/  HMMA.16816.F32 R4, R244.reuse, R180, R4 ;  /* 0x000000b4f404723c */ /* 0x042ff00000001804 */
[C---:B------:R-:W-:Y:S08]  /*7370*/  HMMA.16816.F32 R8, R244.reuse, R182, R8 ;  /* 0x000000b6f408723c */ /* 0x040ff00000001808 */
[C---:B---3--:R-:W-:Y:S01]  /*7380*/  HMMA.16816.F32 R12, R244.reuse, R176, R12 ;  /* 0x000000b0f40c723c */ /* 0x048fe2000000180c */
[----:B------:R-:W3:Y:S04]  /*7390*/  LDL R177, [R1+0x9c] ;  /* 0x00009c0001b17983 */ /* 0x000ee80000100800 */
[----:B------:R-:W3:Y:S03]  /*73a0*/  LDL R176, [R1+0x98] ;  /* 0x0000980001b07983 */ /* 0x000ee60000100800 */
[----:B------:R-:W-:Y:S01]  /*73b0*/  FMUL.FTZ R4, R4, c[0x0][0x320] ;  /* 0x0000c80004047a20 */ /* 0x000fe20000410000 */
[C---:B------:R-:W-:Y:S01]  /*73c0*/  HMMA.16816.F32 R16, R244.reuse, R178, R16 ;  /* 0x000000b2f410723c */ /* 0x040fe20000001810 */
[----:B------:R-:W3:Y:S02]  /*73d0*/  LDL.64 R178, [R1+0xb8] ;  /* 0x0000b80001b27983 */ /* 0x000ee40000100a00 */
[----:B------:R-:W1:Y:S01]  /*73e0*/  MUFU.TANH R190, R4 ;  /* 0x0000000400be7308 */ /* 0x000e620000002400 */
[----:B------:R-:W-:Y:S02]  /*73f0*/  FMUL.FTZ R5, R5, c[0x0][0x320] ;  /* 0x0000c80005057a20 */ /* 0x000fe40000410000 */
[----:B------:R-:W-:Y:S02]  /*7400*/  FMUL.FTZ R6, R6, c[0x0][0x320] ;  /* 0x0000c80006067a20 */ /* 0x000fe40000410000 */
[----:B------:R-:W-:Y:S04]  /*7410*/  FMUL.FTZ R7, R7, c[0x0][0x320] ;  /* 0x0000c80007077a20 */ /* 0x000fe80000410000 */
[----:B------:R-:W-:Y:S01]  /*7420*/  FMUL.FTZ R8, R8, c[0x0][0x320] ;  /* 0x0000c80008087a20 */ /* 0x000fe20000410000 */
[----:B------:R-:W1:Y:S01]  /*7430*/  MUFU.TANH R185, R5 ;  /* 0x0000000500b97308 */ /* 0x000e620000002400 */
        /* <DEDUP_REMOVED lines=11> */
[----:B------:R1:W1:Y:S01]  /*74f0*/  MUFU.TANH R181, R7 ;  /* 0x0000000700b57308 */ /* 0x0002620000002400 */
[----:B------:R-:W-:Y:S09]  /*7500*/  FMUL.FTZ R15, R15, c[0x0][0x320] ;  /* 0x0000c8000f0f7a20 */ /* 0x000ff20000410000 */
[----:B------:R-:W3:Y:S10]  /*7510*/  MUFU.TANH R180, R8 ;  /* 0x0000000800b47308 */ /* 0x000ef40000002400 */
[----:B------:R-:W3:Y:S01]  /*7520*/  MUFU.TANH R135, R9 ;  /* 0x0000000900877308 */ /* 0x000ee20000002400 */
[----:B-1----:R-:W1:Y:S09]  /*7530*/  LDSM.16.M88.4 R4, [R251+0x7000] ;  /* 0x00700000fb04783b */ /* 0x002e720000000200 */
[----:B------:R-:W1:Y:S10]  /*7540*/  MUFU.TANH R133, R10 ;  /* 0x0000000a00857308 */ /* 0x000e740000002400 */
[----:B------:R1:W-:Y:S10]  /*7550*/  MUFU.TANH R132, R11 ;  /* 0x0000000b00847308 */ /* 0x0003f40000002400 */
[----:B------:R-:W-:Y:S10]  /*7560*/  MUFU.TANH R14, R14 ;  /* 0x0000000e000e7308 */ /* 0x000ff40000002400 */
[----:B------:R-:W-:Y:S01]  /*7570*/  MUFU.TANH R187, R17 ;  /* 0x0000001100bb7308 */ /* 0x000fe20000002400 */
[C---:B-1----:R-:W-:Y:S01]  /*7580*/  HMMA.16816.F32 R20, R244.reuse, R4, R20 ;  /* 0x00000004f414723c */ /* 0x042fe20000001814 */
[----:B------:R-:W1:Y:S01]  /*7590*/  LDSM.16.M88.4 R8, [R251+0x7800] ;  /* 0x00780000fb08783b */ /* 0x000e620000000200 */
[----:B------:R-:W-:Y:S07]  /*75a0*/  DEPBAR.LE SB0, 0x0 ;  /* 0x000080000000791a */ /* 0x000fee0000000000 */
[----:B------:R1:W-:Y:S01]  /*75b0*/  MUFU.TANH R186, R16 ;  /* 0x0000001000ba7308 */ /* 0x0003e20000002400 */
[C---:B------:R-:W-:Y:S01]  /*75c0*/  HMMA.16816.F32 R24, R244.reuse, R6, R24 ;  /* 0x00000006f418723c */ /* 0x040fe20000001818 */
[----:B------:R-:W-:Y:S11]  /*75d0*/  BAR.SYNC.DEFER_BLOCKING 0x0 ;  /* 0x0000000000007b1d */ /* 0x000ff60000010000 */
[----:B------:R-:W-:Y:S02]  /*75e0*/  @!UPT UIADD3 URZ, URZ, URZ, URZ ;  /* 0x0000003f3f3ff290 */ /* 0x000fe4000fffe03f */
        /* <DEDUP_REMOVED lines=10> */
[----:B------:R1:W-:Y:S04]  /*7690*/  MUFU.TANH R13, R20 ;  /* 0x00000014000d7308 */ /* 0x0003e80000002400 */
[----:B------:R-:W-:Y:S06]  /*76a0*/  HMMA.16816.F32 R32, R244, R10, R32 ;  /* 0x0000000af420723c */ /* 0x000fec0000001820 */
[----:B------:R-:W1:Y:S10]  /*76b0*/  MUFU.TANH R182, R12 ;  /* 0x0000000c00b67308 */ /* 0x000e740000002400 */
[----:B------:R1:W-:Y:S01]  /*76c0*/  MUFU.TANH R12, R21 ;  /* 0x00000015000c7308 */ /* 0x0003e20000002400 */
[----:B------:R-:W-:Y:S02]  /*76d0*/  FMUL.FTZ R28, R28, c[0x0][0x320] ;  /* 0x0000c8001c1c7a20 */ /* 0x000fe40000410000 */
[----:B------:R-:W-:Y:S02]  /*76e0*/  FMUL.FTZ R29, R29, c[0x0][0x320] ;  /* 0x0000c8001d1d7a20 */ /* 0x000fe40000410000 */
[----:B------:R-:W-:Y:S02]  /*76f0*/  FMUL.FTZ R30, R30, c[0x0][0x320] ;  /* 0x0000c8001e1e7a20 */ /* 0x000fe40000410000 */
[----:B------:R-:W-:Y:S03]  /*7700*/  FMUL.FTZ R31, R31, c[0x0][0x320] ;  /* 0x0000c8001f1f7a20 */ /* 0x000fe60000410000 */
[----:B------:R1:W-:Y:S01]  /*7710*/  MUFU.TANH R188, R18 ;  /* 0x0000001200bc7308 */ /* 0x0003e20000002400 */
[----:B------:R-:W-:Y:S02]  /*7720*/  FMUL.FTZ R32, R32, c[0x0][0x320] ;  /* 0x0000c80020207a20 */ /* 0x000fe40000410000 */
[----:B------:R-:W-:Y:S02]  /*7730*/  FMUL.FTZ R6, R33, c[0x0][0x320] ;  /* 0x0000c80021067a20 */ /* 0x000fe40000410000 */
[----:B------:R-:W-:Y:S05]  /*7740*/  FMUL.FTZ R35, R35, c[0x0][0x320] ;  /* 0x0000c80023237a20 */ /* 0x000fea0000410000 */
[----:B------:R1:W-:Y:S10]  /*7750*/  MUFU.TANH R189, R19 ;  /* 0x0000001300bd7308 */ /* 0x0003f40000002400 */
[----:B------:R1:W-:Y:S10]  /*7760*/  MUFU.TANH R5, R22 ;  /* 0x0000001600057308 */ /* 0x0003f40000002400 */
[----:B------:R-:W1:Y:S10]  /*7770*/  MUFU.TANH R15, R15 ;  /* 0x0000000f000f7308 */ /* 0x000e740000002400 */
[----:B------:R-:W1:Y:S10]  /*7780*/  MUFU.TANH R24, R24 ;  /* 0x0000001800187308 */ /* 0x000e740000002400 */
[----:B------:R-:W-:Y:S10]  /*7790*/  MUFU.TANH R28, R28 ;  /* 0x0000001c001c7308 */ /* 0x000ff40000002400 */
[----:B------:R-:W1:Y:S10]  /*77a0*/  MUFU.TANH R25, R25 ;  /* 0x0000001900197308 */ /* 0x000e740000002400 */
[----:B------:R-:W1:Y:S01]  /*77b0*/  MUFU.TANH R29, R29 ;  /* 0x0000001d001d7308 */ /* 0x000e620000002400 */
[----:B----4-:R-:W-:Y:S05]  /*77c0*/  @P0 MOV R0, R2 ;  /* 0x0000000200000202 */ /* 0x010fea0000000f00 */
[----:B------:R-:W4:Y:S04]  /*77d0*/  SHFL.IDX PT, R2, R0, RZ, 0x1c1f ;  /* 0x001c1fff00027589 */ /* 0x000f2800000e0000 */
[----:B------:R-:W1:Y:S04]  /*77e0*/  MUFU.TANH R32, R32 ;  /* 0x0000002000207308 */ /* 0x000e680000002400 */
[----:B------:R1:W3:Y:S06]  /*77f0*/  SHFL.IDX PT, R4, R0, 0x1, 0x1c1f ;  /* 0x003c1f0000047f89 */ /* 0x0002ec00000e0000 */
[----:B------:R-:W3:Y:S10]  /*7800*/  MUFU.TANH R6, R6 ;  /* 0x0000000600067308 */ /* 0x000ef40000002400 */
[----:B------:R-:W-:Y:S01]  /*7810*/  MUFU.TANH R23, R23 ;  /* 0x0000001700177308 */ /* 0x000fe20000002400 */
[----:B-1----:R-:W-:Y:S09]  /*7820*/  MOV R0, UR10 ;  /* 0x0000000a00007c02 */ /* 0x002ff20008000f00 */
[----:B------:R-:W1:Y:S01]  /*7830*/  MUFU.TANH R26, R26 ;  /* 0x0000001a001a7308 */ /* 0x000e620000002400 */
[----:B------:R-:W-:Y:S01]  /*7840*/  IADD3 R0, R0, UR11, -R168 ;  /* 0x0000000b00007c10 */ /* 0x000fe2000fffe8a8 */
[----:B------:R-:W-:Y:S01]  /*7850*/  @UP2 USHF.R.S32.HI UR11, URZ, 0x1f, UR17 ;  /* 0x0000001f3f0b2899 */ /* 0x000fe20008011411 */
[----:B------:R-:W2:Y:S02]  /*7860*/  LDL R168, [R1+0x94] ;  /* 0x0000940001a87983 */ /* 0x000ea40000100800 */
[----:B------:R-:W-:Y:S01]  /*7870*/  IADD3 R0, R0, -UR19, RZ ;  /* 0x8000001300007c10 */ /* 0x000fe2000fffe0ff */
[----:B------:R-:W-:Y:S04]  /*7880*/  @UP2 UIMAD UR11, UR11, UR4, URZ ;  /* 0x000000040b0b22a4 */ /* 0x000fe8000f8e023f */
[----:B------:R-:W-:Y:S01]  /*7890*/  MUFU.TANH R30, R30 ;  /* 0x0000001e001e7308 */ /* 0x000fe20000002400 */
[C---:B----4-:R-:W-:Y:S01]  /*78a0*/  IADD3 R2, R0.reuse, R2, RZ ;  /* 0x0000000200027210 */ /* 0x050fe20007ffe0ff */
[----:B------:R-:W-:Y:S01]  /*78b0*/  @UP2 UIMAD UR11, UR17, UR5, UR11 ;  /* 0x00000005110b22a4 */ /* 0x000fe2000f8e020b */
[----:B---3--:R-:W-:Y:S02]  /*78c0*/  IADD3 R0, R0, R4, RZ ;  /* 0x0000000400007210 */ /* 0x008fe40007ffe0ff */
[C---:B------:R-:W-:Y:S01]  /*78d0*/  ISETP.GT.AND P6, PT, R2.reuse, RZ, PT ;  /* 0x000000ff0200720c */ /* 0x040fe20003fc4270 */
[----:B------:R-:W-:Y:S01]  /*78e0*/  @UP2 UIADD3 UR11, UR21, UR11, URZ ;  /* 0x0000000b150b2290 */ /* 0x000fe2000fffe03f */
[----:B------:R-:W-:Y:S02]  /*78f0*/  ISETP.GT.AND P0, PT, R2, 0x1, PT ;  /* 0x000000010200780c */ /* 0x000fe40003f04270 */
[----:B------:R-:W-:Y:S01]  /*7900*/  FSEL R11, R190, -INF , P6 ;  /* 0xff800000be0b7808 */ /* 0x000fe20003000000 */
[----:B------:R-:W3:Y:S01]  /*7910*/  MUFU.TANH R27, R27 ;  /* 0x0000001b001b7308 */ /* 0x000ee20000002400 */
[----:B------:R-:W-:Y:S01]  /*7920*/  ISETP.GT.AND P6, PT, R0, 0x1, PT ;  /* 0x000000010000780c */ /* 0x000fe20003fc4270 */
[----:B------:R-:W-:Y:S01]  /*7930*/  @UP2 USHF.L.U64.HI UR11, UR20, 0x6, UR11 ;  /* 0x00000006140b2899 */ /* 0x000fe2000801020b */
[----:B------:R-:W-:Y:S02]  /*7940*/  FSEL R16, R185, -INF , P0 ;  /* 0xff800000b9107808 */ /* 0x000fe40000000000 */
[----:B------:R-:W-:Y:S02]  /*7950*/  ISETP.GT.AND P0, PT, R2, 0x8, PT ;  /* 0x000000080200780c */ /* 0x000fe40003f04270 */
[----:B------:R-:W-:Y:S02]  /*7960*/  FSEL R20, R181, -INF , P6 ;  /* 0xff800000b5147808 */ /* 0x000fe40003000000 */
[----:B------:R-:W-:Y:S01]  /*7970*/  FSEL R17, R180, -INF , P0 ;  /* 0xff800000b4117808 */ /* 0x000fe20000000000 */
[----:B------:R-:W-:Y:S01]  /*7980*/  MUFU.TANH R31, R31 ;  /* 0x0000001f001f7308 */ /* 0x000fe20000002400 */
[----:B------:R-:W4:Y:S01]  /*7990*/  LDL.64 R180, [R1+0xc8] ;  /* 0x0000c80001b47983 */ /* 0x000f220000100a00 */
[----:B------:R-:W-:Y:S02]  /*79a0*/  FMNMX.FTZ R4, R11, R3, !PT ;  /* 0x000000030b047209 */ /* 0x000fe40007810000 */
[----:B------:R-:W-:Y:S02]  /*79b0*/  ISETP.GT.AND P1, PT, R0, RZ, PT ;  /* 0x000000ff0000720c */ /* 0x000fe40003f24270 */
[----:B------:R-:W-:Y:S02]  /*79c0*/  FMNMX.FTZ R4, R16, R4, !PT ;  /* 0x0000000410047209 */ /* 0x000fe40007810000 */
[----:B------:R-:W-:Y:S02]  /*79d0*/  FSEL R21, R183, -INF , P1 ;  /* 0xff800000b7157808 */ /* 0x000fe40000800000 */
[----:B------:R-:W-:Y:S02]  /*79e0*/  ISETP.GT.AND P1, PT, R2, 0x9, PT ;  /* 0x000000090200780c */ /* 0x000fe40003f24270 */
[----:B------:R-:W-:Y:S02]  /*79f0*/  ISETP.GT.AND P6, PT, R0, 0x8, PT ;  /* 0x000000080000780c */ /* 0x000fe40003fc4270 */
[----:B------:R-:W-:Y:S02]  /*7a00*/  FSEL R18, R135, -INF , P1 ;  /* 0xff80000087127808 */ /* 0x000fe40000800000 */
[----:B------:R-:W-:Y:S01]  /*7a10*/  ISETP.GT.AND P1, PT, R2, 0x10, PT ;  /* 0x000000100200780c */ /* 0x000fe20003f24270 */
[----:B------:R-:W-:Y:S01]  /*7a20*/  MUFU.TANH R135, R35 ;  /* 0x0000002300877308 */ /* 0x000fe20000002400 */
[----:B------:R-:W-:Y:S02]  /*7a30*/  FMNMX.FTZ R4, R17, R4, !PT ;  /* 0x0000000411047209 */ /* 0x000fe40007810000 */
[----:B------:R-:W-:Y:S02]  /*7a40*/  ISETP.GT.AND P0, PT, R0, 0x9, PT ;  /* 0x000000090000780c */ /* 0x000fe40003f04270 */
[----:B------:R-:W-:Y:S02]  /*7a50*/  FSEL R19, R133, -INF , P6 ;  /* 0xff80000085137808 */ /* 0x000fe40003000000 */
[----:B------:R-:W-:Y:S02]  /*7a60*/  ISETP.GT.AND P6, PT, R2, 0x11, PT ;  /* 0x000000110200780c */ /* 0x000fe40003fc4270 */
[----:B------:R-:W-:Y:S02]  /*7a70*/  FSEL R182, R182, -INF , P1 ;  /* 0xff800000b6b67808 */ /* 0x000fe40000800000 */
[----:B------:R-:W-:Y:S02]  /*7a80*/  FMNMX.FTZ R4, R18, R4, !PT ;  /* 0x0000000412047209 */ /* 0x000fe40007810000 */
[----:B------:R-:W-:Y:S02]  /*7a90*/  ISETP.GT.AND P1, PT, R0, 0x11, PT ;  /* 0x000000110000780c */ /* 0x000fe40003f24270 */
[----:B------:R-:W-:Y:S02]  /*7aa0*/  FSEL R22, R132, -INF , P0 ;  /* 0xff80000084167808 */ /* 0x000fe40000000000 */
[----:B------:R-:W-:Y:S02]  /*7ab0*/  ISETP.GT.AND P0, PT, R0, 0x10, PT ;  /* 0x000000100000780c */ /* 0x000fe40003f04270 */
[----:B------:R-:W-:Y:S02]  /*7ac0*/  FSEL R184, R184, -INF , P6 ;  /* 0xff800000b8b87808 */ /* 0x000fe40003000000 */
[----:B------:R-:W-:Y:S02]  /*7ad0*/  ISETP.GT.AND P6, PT, R2, 0x18, PT ;  /* 0x000000180200780c */ /* 0x000fe40003fc4270 */
[----:B------:R-:W-:Y:S02]  /*7ae0*/  FMNMX.FTZ R4, R182, R4, !PT ;  /* 0x00000004b6047209 */ /* 0x000fe40007810000 */
[----:B------:R-:W-:Y:S02]  /*7af0*/  FSEL R183, R14, -INF , P0 ;  /* 0xff8000000eb77808 */ /* 0x000fe40000000000 */
[----:B------:R-:W-:Y:S02]  /*7b00*/  FMNMX.FTZ R4, R184, R4, !PT ;  /* 0x00000004b8047209 */ /* 0x000fe40007810000 */
[----:B------:R-:W-:Y:S02]  /*7b10*/  ISETP.GT.AND P0, PT, R2, 0x19, PT ;  /* 0x000000190200780c */ /* 0x000fe40003f04270 */
[----:B------:R-:W-:Y:S02]  /*7b20*/  FSEL R185, R15, -INF , P1 ;  /* 0xff8000000fb97808 */ /* 0x000fe40000800000 */
        /* <DEDUP_REMOVED lines=9> */
[----:B------:R-:W-:Y:S02]  /*7bc0*/  FMNMX.FTZ R4, R186, R4, !PT ;  /* 0x00000004ba047209 */ /* 0x000fe40007810000 */
[----:B------:R-:W-:Y:S02]  /*7bd0*/  FSEL R203, R13, -INF , P0 ;  /* 0xff8000000dcb7808 */ /* 0x000fe40000000000 */
[----:B------:R-:W-:Y:S02]  /*7be0*/  FSEL R196, R12, -INF , P1 ;  /* 0xff8000000cc47808 */ /* 0x000fe40000800000 */
[C---:B------:R-:W-:Y:S02]  /*7bf0*/  ISETP.GT.AND P0, PT, R2.reuse, 0x28, PT ;  /* 0x000000280200780c */ /* 0x040fe40003f04270 */
[C---:B------:R-:W-:Y:S02]  /*7c00*/  ISETP.GT.AND P1, PT, R2.reuse, 0x29, PT ;  /* 0x000000290200780c */ /* 0x040fe40003f24270 */
[----:B------:R-:W-:Y:S02]  /*7c10*/  FMNMX.FTZ R4, R187, R4, !PT ;  /* 0x00000004bb047209 */ /* 0x000fe40007810000 */
[----:B------:R-:W-:Y:S02]  /*7c20*/  FSEL R191, R5, -INF , P6 ;  /* 0xff80000005bf7808 */ /* 0x000fe40003000000 */
[----:B------:R-:W-:Y:S02]  /*7c30*/  ISETP.GT.AND P6, PT, R2, 0x30, PT ;  /* 0x000000300200780c */ /* 0x000fe40003fc4270 */
[----:B------:R-:W-:Y:S02]  /*7c40*/  FSEL R197, R24, -INF , P0 ;  /* 0xff80000018c57808 */ /* 0x000fe40000000000 */
[----:B------:R-:W-:Y:S02]  /*7c50*/  FSEL R198, R25, -INF , P1 ;  /* 0xff80000019c67808 */ /* 0x000fe40000800000 */
[----:B------:R-:W-:Y:S02]  /*7c60*/  FSEL R193, R28, -INF , P6 ;  /* 0xff8000001cc17808 */ /* 0x000fe40003000000 */
[C---:B------:R-:W-:Y:S02]  /*7c70*/  ISETP.GT.AND P6, PT, R2.reuse, 0x39, PT ;  /* 0x000000390200780c */ /* 0x040fe40003fc4270 */
[C---:B------:R-:W-:Y:S02]  /*7c80*/  ISETP.GT.AND P0, PT, R2.reuse, 0x31, PT ;  /* 0x000000310200780c */ /* 0x040fe40003f04270 */
[----:B------:R-:W-:Y:S02]  /*7c90*/  ISETP.GT.AND P1, PT, R2, 0x38, PT ;  /* 0x000000380200780c */ /* 0x000fe40003f24270 */
[----:B------:R-:W-:Y:S02]  /*7ca0*/  FMNMX.FTZ R2, R203, R4, !PT ;  /* 0x00000004cb027209 */ /* 0x000fe40007810000 */
[----:B------:R-:W-:Y:S02]  /*7cb0*/  FSEL R194, R29, -INF , P0 ;  /* 0xff8000001dc27808 */ /* 0x000fe40000000000 */
[----:B------:R-:W-:Y:S02]  /*7cc0*/  FMNMX.FTZ R2, R196, R2, !PT ;  /* 0x00000002c4027209 */ /* 0x000fe40007810000 */
[----:B------:R-:W-:Y:S02]  /*7cd0*/  FMNMX.FTZ R5, R21, R134, !PT ;  /* 0x0000008615057209 */ /* 0x000fe40007810000 */
        /* <DEDUP_REMOVED lines=9> */
[----:B------:R-:W-:Y:S01]  /*7d70*/  FMNMX.FTZ R4, R22, R5, !PT ;  /* 0x0000000516047209 */ /* 0x000fe20007810000 */
[----:B------:R-:W-:Y:S01]  /*7d80*/  FMUL.FTZ R5, R34, c[0x0][0x320] ;  /* 0x0000c80022057a20 */ /* 0x000fe20000410000 */
[----:B------:R-:W-:Y:S02]  /*7d90*/  FMNMX.FTZ R2, R172, R2, !PT ;  /* 0x00000002ac027209 */ /* 0x000fe40007810000 */
[----:B------:R-:W-:Y:S02]  /*7da0*/  FMNMX.FTZ R4, R183, R4, !PT ;  /* 0x00000004b7047209 */ /* 0x000fe40007810000 */
[----:B------:R-:W-:Y:S01]  /*7db0*/  PLOP3.LUT P6, PT, PT, PT, UP2, 0x80, 0x0 ;  /* 0x000000000000781c */ /* 0x000fe20003fcf028 */
[----:B------:R-:W3:Y:S01]  /*7dc0*/  SHFL.BFLY PT, R133, R2, 0x2, 0x1f ;  /* 0x0c401f0002857f89 */ /* 0x000ee200000e0000 */
[----:B------:R-:W3:Y:S01]  /*7dd0*/  MUFU.TANH R5, R5 ;  /* 0x0000000500057308 */ /* 0x000ee20000002400 */
[----:B------:R-:W-:Y:S02]  /*7de0*/  FMNMX.FTZ R4, R185, R4, !PT ;  /* 0x00000004b9047209 */ /* 0x000fe40007810000 */
[----:B------:R-:W-:Y:S02]  /*7df0*/  ISETP.GT.AND P0, PT, R0, 0x21, PT ;  /* 0x000000210000780c */ /* 0x000fe40003f04270 */
[----:B------:R-:W-:Y:S02]  /*7e00*/  FMNMX.FTZ R4, R188, R4, !PT ;  /* 0x00000004bc047209 */ /* 0x000fe40007810000 */
[----:B------:R-:W-:Y:S02]  /*7e10*/  ISETP.GT.AND P1, PT, R0, 0x28, PT ;  /* 0x000000280000780c */ /* 0x000fe40003f24270 */
[----:B------:R-:W-:Y:S02]  /*7e20*/  FMNMX.FTZ R4, R189, R4, !PT ;  /* 0x00000004bd047209 */ /* 0x000fe40007810000 */
[----:B-1----:R-:W-:Y:S02]  /*7e30*/  FSEL R199, R26, -INF , P1 ;  /* 0xff8000001ac77808 */ /* 0x002fe40000800000 */
[----:B------:R-:W-:Y:S02]  /*7e40*/  FSEL R190, R23, -INF , P0 ;  /* 0xff80000017be7808 */ /* 0x000fe40000000000 */
[C---:B------:R-:W-:Y:S02]  /*7e50*/  ISETP.GT.AND P0, PT, R0.reuse, 0x29, PT ;  /* 0x000000290000780c */ /* 0x040fe40003f04270 */
[----:B------:R-:W-:Y:S02]  /*7e60*/  ISETP.GT.AND P1, PT, R0, 0x30, PT ;  /* 0x000000300000780c */ /* 0x000fe40003f24270 */
[----:B------:R-:W-:Y:S02]  /*7e70*/  FMNMX.FTZ R4, R191, R4, !PT ;  /* 0x00000004bf047209 */ /* 0x000fe40007810000 */
[----:B---3--:R-:W-:Y:S02]  /*7e80*/  FSEL R192, R27, -INF , P0 ;  /* 0xff8000001bc07808 */ /* 0x008fe40000000000 */
[----:B------:R-:W-:Y:S02]  /*7e90*/  FSEL R173, R30, -INF , P1 ;  /* 0xff8000001ead7808 */ /* 0x000fe40000800000 */
[C---:B------:R-:W-:Y:S02]  /*7ea0*/  ISETP.GT.AND P1, PT, R0.reuse, 0x38, PT ;  /* 0x000000380000780c */ /* 0x040fe40003f24270 */
[----:B------:R-:W-:Y:S02]  /*7eb0*/  ISETP.GT.AND P0, PT, R0, 0x31, PT ;  /* 0x000000310000780c */ /* 0x000fe40003f04270 */
[----:B------:R-:W-:Y:S02]  /*7ec0*/  FMNMX.FTZ R133, R2, R133, !PT ;  /* 0x0000008502857209 */ /* 0x000fe40007810000 */
[----:B------:R-:W-:Y:S02]  /*7ed0*/  FMNMX.FTZ R4, R190, R4, !PT ;  /* 0x00000004be047209 */ /* 0x000fe40007810000 */
[----:B------:R-:W-:Y:S01]  /*7ee0*/  FSEL R175, R5, -INF , P1 ;  /* 0xff80000005af7808 */ /* 0x000fe20000800000 */
[----:B------:R-:W1:Y:S01]  /*7ef0*/  SHFL.BFLY PT, R23, R133, 0x1, 0x1f ;  /* 0x0c201f0085177f89 */ /* 0x000e6200000e0000 */
[----:B------:R-:W-:Y:S02]  /*7f00*/  FSEL R174, R31, -INF , P0 ;  /* 0xff8000001fae7808 */ /* 0x000fe40000000000 */
[----:B------:R-:W-:Y:S02]  /*7f10*/  ISETP.GT.AND P0, PT, R0, 0x39, PT ;  /* 0x000000390000780c */ /* 0x000fe40003f04270 */
[----:B------:R-:W-:Y:S02]  /*7f20*/  FMNMX.FTZ R4, R199, R4, !PT ;  /* 0x00000004c7047209 */ /* 0x000fe40007810000 */
[----:B------:R-:W-:Y:S02]  /*7f30*/  FSEL R135, R135, -INF , P0 ;  /* 0xff80000087877808 */ /* 0x000fe40000000000 */
[----:B------:R-:W-:Y:S04]  /*7f40*/  FMNMX.FTZ R4, R192, R4, !PT ;  /* 0x00000004c0047209 */ /* 0x000fe80007810000 */
[----:B------:R-:W-:Y:S04]  /*7f50*/  FMNMX.FTZ R4, R173, R4, !PT ;  /* 0x00000004ad047209 */ /* 0x000fe80007810000 */
[----:B------:R-:W-:Y:S04]  /*7f60*/  FMNMX.FTZ R0, R174, R4, !PT ;  /* 0x00000004ae007209 */ /* 0x000fe80007810000 */
[----:B------:R-:W-:Y:S02]  /*7f70*/  FMNMX.FTZ R0, R175, R0, !PT ;  /* 0x00000000af007209 */ /* 0x000fe40007810000 */
[----:B-1----:R-:W-:Y:S02]  /*7f80*/  FMNMX.FTZ R133, R133, R23, !PT ;  /* 0x0000001785857209 */ /* 0x002fe40007810000 */
[----:B------:R-:W-:Y:S05]  /*7f90*/  FMNMX.FTZ R0, R135, R0, !PT ;  /* 0x0000000087007209 */ /* 0x000fea0007810000 */
[----:B------:R-:W1:Y:S02]  /*7fa0*/  SHFL.BFLY PT, R2, R0, 0x2, 0x1f ;  /* 0x0c401f0000027f89 */ /* 0x000e6400000e0000 */
[----:B-1----:R-:W-:Y:S06]  /*7fb0*/  FMNMX.FTZ R0, R0, R2, !PT ;  /* 0x0000000200007209 */ /* 0x002fec0007810000 */
[----:B------:R-:W1:Y:S02]  /*7fc0*/  SHFL.BFLY PT, R2, R0, 0x1, 0x1f ;  /* 0x0c201f0000027f89 */ /* 0x000e6400000e0000 */
[----:B-1----:R-:W-:Y:S02]  /*7fd0*/  FMNMX.FTZ R132, R0, R2, !PT ;  /* 0x0000000200847209 */ /* 0x002fe40007810000 */
[----:B----4-:R-:W-:Y:S03]  /*7fe0*/  @P6 IADD3 R5, P1, R180, UR14, RZ ;  /* 0x0000000eb4056c10 */ /* 0x010fe6000ff3e0ff */
[----:B------:R-:W-:Y:S01]  /*7ff0*/  FMUL.FTZ R181, R132, c[0x0][0x2d0] ;  /* 0x0000b40084b57a20 */ /* 0x000fe20000410000 */
[----:B------:R-:W-:Y:S02]  /*8000*/  @P6 LEA R6, P0, R5, c[0x0][0x1c8], 0x1 ;  /* 0x0000720005066a11 */ /* 0x000fe400078008ff */
[----:B------:R-:W-:Y:S02]  /*8010*/  @P6 IADD3.X R7, R179, UR11, RZ, P1, !PT ;  /* 0x0000000bb3076c10 */ /* 0x000fe40008ffe4ff */
[----:B------:R-:W-:Y:S02]  /*8020*/  @P6 IADD3 R4, P1, R177, UR14, RZ ;  /* 0x0000000eb1046c10 */ /* 0x000fe4000ff3e0ff */
[----:B------:R-:W-:Y:S02]  /*8030*/  @P6 LEA.HI.X R7, R5, c[0x0][0x1cc], R7, 0x1, P0 ;  /* 0x0000730005076a11 */ /* 0x000fe400000f0c07 */
[----:B------:R-:W-:Y:S02]  /*8040*/  @P6 LEA R8, P0, R4, c[0x0][0x1c8], 0x1 ;  /* 0x0000720004086a11 */ /* 0x000fe400078008ff */
[----:B------:R-:W-:Y:S01]  /*8050*/  @P6 IADD3.X R9, R176, UR11, RZ, P1, !PT ;  /* 0x0000000bb0096c10 */ /* 0x000fe20008ffe4ff */
[----:B------:R1:W-:Y:S01]  /*8060*/  @P6 LDGSTS.E.BYPASS.LTC128B.128 [R131+0x10100], [R6.64], !P5 ;  /* 0x1010000006836fae */ /* 0x0003e2000e901d56 */
[----:B--2---:R-:W-:Y:S02]  /*8070*/  @P6 IADD3 R5, P1, R168, UR14, RZ ;  /* 0x0000000ea8056c10 */ /* 0x004fe4000ff3e0ff */
[----:B------:R-:W-:Y:S02]  /*8080*/  @P6 LEA.HI.X R9, R4, c[0x0][0x1cc], R9, 0x1, P0 ;  /* 0x0000730004096a11 */ /* 0x000fe400000f0c09 */
[----:B------:R-:W-:Y:S02]  /*8090*/  @P6 LEA R12, P0, R5, c[0x0][0x1c8], 0x1 ;  /* 0x00007200050c6a11 */ /* 0x000fe400078008ff */
[----:B------:R-:W-:Y:S01]  /*80a0*/  @P6 IADD3.X R10, R171, UR11, RZ, P1, !PT ;  /* 0x0000000bab0a6c10 */ /* 0x000fe20008ffe4ff */
[----:B------:R2:W-:Y:S01]  /*80b0*/  @P6 LDGSTS.E.BYPASS.LTC128B.128 [R131+0x12100], [R8.64], !P4 ;  /* 0x1210000008836fae */ /* 0x0005e2000e101d56 */
[----:B------:R-:W-:Y:S01]  /*80c0*/  @P6 IADD3 R4, P1, R170, UR14, RZ ;  /* 0x0000000eaa046c10 */ /* 0x000fe2000ff3e0ff */
[----:B------:R-:W-:Y:S01]  /*80d0*/  @UP2 UIADD3 UR14, UP0, UR16, UR14, URZ ;  /* 0x0000000e100e2290 */ /* 0x000fe2000ff1e03f */
[----:B------:R-:W-:Y:S02]  /*80e0*/  @P6 LEA.HI.X R13, R5, c[0x0][0x1cc], R10, 0x1, P0 ;  /* 0x00007300050d6a11 */ /* 0x000fe400000f0c0a */
[C---:B------:R-:W-:Y:S02]  /*80f0*/  @P6 LEA R14, P0, R4.reuse, c[0x0][0x1c8], 0x1 ;  /* 0x00007200040e6a11 */ /* 0x040fe400078008ff */
[----:B------:R-:W-:Y:S01]  /*8100*/  @P6 IADD3.X R5, R169, UR11, RZ, P1, !PT ;  /* 0x0000000ba9056c10 */ /* 0x000fe20008ffe4ff */
[----:B------:R3:W-:Y:S01]  /*8110*/  @P6 LDGSTS.E.BYPASS.LTC128B.128 [R131+0x14100], [R12.64], !P3 ;  /* 0x141000000c836fae */ /* 0x0007e2000d901d56 */
[C---:B------:R-:W-:Y:S01]  /*8120*/  FSETP.NEU.FTZ.AND P1, PT, R133.reuse, -INF , PT ;  /* 0xff8000008500780b */ /* 0x040fe20003f3d000 */
[----:B------:R-:W-:Y:S01]  /*8130*/  @UP2 UIADD3.X UR11, UR15, UR11, URZ, UP0, !UPT ;  /* 0x0000000b0f0b2290 */ /* 0x000fe200087fe43f */
[----:B------:R-:W-:Y:S01]  /*8140*/  @P6 LEA.HI.X R15, R4, c[0x0][0x1cc], R5, 0x1, P0 ;  /* 0x00007300040f6a11 */ /* 0x000fe200000f0c05 */
[----:B------:R-:W-:Y:S01]  /*8150*/  UISETP.GT.AND UP0, UPT, UR18, UR9, UPT ;  /* 0x000000091200728c */ /* 0x000fe2000bf04270 */
[----:B------:R-:W-:Y:S01]  /*8160*/  @P6 IADD3 R4, P0, R180, UR14, RZ ;  /* 0x0000000eb4046c10 */ /* 0x000fe2000ff1e0ff */
[C---:B------:R-:W-:Y:S01]  /*8170*/  FMUL.FTZ R180, R133.reuse, c[0x0][0x2d0] ;  /* 0x0000b40085b47a20 */ /* 0x040fe20000410000 */
[----:B------:R-:W-:Y:S01]  /*8180*/  FSEL R0, R133, RZ, P1 ;  /* 0x000000ff85007208 */ /* 0x000fe20000800000 */
[----:B------:R3:W-:Y:S01]  /*8190*/  @P6 LDGSTS.E.BYPASS.LTC128B.128 [R131+0x16100], [R14.64], !P2 ;  /* 0x161000000e836fae */ /* 0x0007e2000d101d56 */
[----:B------:R-:W-:Y:S01]  /*81a0*/  @P6 IADD3.X R5, R179, UR11, RZ, P0, !PT ;  /* 0x0000000bb3056c10 */ /* 0x000fe200087fe4ff */
[----:B------:R-:W-:Y:S01]  /*81b0*/  UMOV UR18, UR17 ;  /* 0x0000001100127c82 */ /* 0x000fe20008000000 */
[----:B------:R-:W-:Y:S01]  /*81c0*/  FSEL R180, R180, RZ, P1 ;  /* 0x000000ffb4b47208 */ /* 0x000fe20000800000 */
[----:B------:R-:W-:Y:S01]  /*81d0*/  FADD.FTZ R0, -R0, R3 ;  /* 0x0000000300007221 */ /* 0x000fe20000010100 */
[C---:B------:R-:W-:Y:S03]  /*81e0*/  @P6 LEA R10, P0, R4.reuse, c[0x0][0x1c8], 0x1 ;  /* 0x00007200040a6a11 */ /* 0x040fe600078008ff */
[--C-:B-1----:R-:W-:Y:S01]  /*81f0*/  FFMA.FTZ R6, R11, c[0x0][0x2d0], -R180.reuse ;  /* 0x0000b4000b067a23 */ /* 0x102fe200000108b4 */
[----:B------:R-:W-:Y:S01]  /*8200*/  @P6 LEA.HI.X R11, R4, c[0x0][0x1cc], R5, 0x1, P0 ;  /* 0x00007300040b6a11 */ /* 0x000fe200000f0c05 */
[----:B------:R-:W-:Y:S01]  /*8210*/  FMUL.FTZ R0, R0, c[0x0][0x2d0] ;  /* 0x0000b40000007a20 */ /* 0x000fe20000410000 */
[----:B------:R-:W-:Y:S01]  /*8220*/  @P6 IADD3 R4, P0, R177, UR14, RZ ;  /* 0x0000000eb1046c10 */ /* 0x000fe2000ff1e0ff */
[----:B------:R1:W-:Y:S01]  /*8230*/  MUFU.EX2 R34, R6 ;  /* 0x0000000600227308 */ /* 0x0003e20000000800 */
[--C-:B------:R-:W-:Y:S01]  /*8240*/  FFMA.FTZ R16, R16, c[0x0][0x2d0], -R180.reuse ;  /* 0x0000b40010107a23 */ /* 0x100fe200000108b4 */
[----:B------:R4:W-:Y:S01]  /*8250*/  @P6 LDGSTS.E.BYPASS.LTC128B.128 [R131+0x11100], [R10.64], !P5 ;  /* 0x111000000a836fae */ /* 0x0009e2000e901d56 */
[----:B------:R-:W-:Y:S01]  /*8260*/  @P6 IADD3.X R5, R176, UR11, RZ, P0, !PT ;  /* 0x0000000bb0056c10 */ /* 0x000fe200087fe4ff */
[--C-:B------:R-:W-:Y:S02]  /*8270*/  FFMA.FTZ R17, R17, c[0x0][0x2d0], -R180.reuse ;  /* 0x0000b40011117a23 */ /* 0x100fe400000108b4 */
[----:B------:R-:W-:Y:S04]  /*8280*/  FFMA.FTZ R18, R18, c[0x0][0x2d0], -R180 ;  /* 0x0000b40012127a23 */ /* 0x000fe800000108b4 */
[----:B------:R-:W2:Y:S10]  /*8290*/  MUFU.EX2 R3, R0 ;  /* 0x0000000000037308 */ /* 0x000eb40000000800 */
[----:B------:R3:W-:Y:S01]  /*82a0*/  MUFU.EX2 R32, R17 ;  /* 0x0000001100207308 */ /* 0x0007e20000000800 */
[C---:B-1----:R-:W-:Y:S04]  /*82b0*/  @P6 LEA R6, P0, R4.reuse, c[0x0][0x1c8], 0x1 ;  /* 0x0000720004066a11 */ /* 0x042fe800078008ff */
[----:B------:R-:W-:Y:S02]  /*82c0*/  @P6 LEA.HI.X R7, R4, c[0x0][0x1cc], R5, 0x1, P0 ;  /* 0x0000730004076a11 */ /* 0x000fe400000f0c05 */
[----:B------:R-:W-:Y:S03]  /*82d0*/  @P6 IADD3 R4, P0, R168, UR14, RZ ;  /* 0x0000000ea8046c10 */ /* 0x000fe6000ff1e0ff */
[----:B------:R-:W1:Y:S01]  /*82e0*/  MUFU.EX2 R168, R16 ;  /* 0x0000001000a87308 */ /* 0x000e620000000800 */
[----:B------:R4:W-:Y:S01]  /*82f0*/  @P6 LDGSTS.E.BYPASS.LTC128B.128 [R131+0x13100], [R6.64], !P4 ;  /* 0x1310000006836fae */ /* 0x0009e2000e101d56 */
[----:B------:R-:W-:Y:S01]  /*8300*/  @P6 IADD3.X R5, R171, UR11, RZ, P0, !PT ;  /* 0x0000000bab056c10 */ /* 0x000fe200087fe4ff */
[C---:B--2---:R-:W-:Y:S01]  /*8310*/  FMUL.FTZ R25, R3.reuse, R153 ;  /* 0x0000009903197220 */ /* 0x044fe20000410000 */
[C---:B------:R-:W-:Y:S01]  /*8320*/  @P6 LEA R8, P0, R4.reuse, c[0x0][0x1c8], 0x1 ;  /* 0x0000720004086a11 */ /* 0x040fe200078008ff */
[C---:B------:R-:W-:Y:S02]  /*8330*/  FMUL.FTZ R36, R3.reuse, R36 ;  /* 0x0000002403247220 */ /* 0x040fe40000410000 */
[C---:B------:R-:W-:Y:S01]  /*8340*/  FMUL.FTZ R37, R3.reuse, R37 ;  /* 0x0000002503257220 */ /* 0x040fe20000410000 */
[----:B------:R-:W-:Y:S01]  /*8350*/  @P6 LEA.HI.X R9, R4, c[0x0][0x1cc], R5, 0x1, P0 ;  /* 0x0000730004096a11 */ /* 0x000fe200000f0c05 */
[C---:B------:R-:W-:Y:S01]  /*8360*/  FMUL.FTZ R40, R3.reuse, R40 ;  /* 0x0000002803287220 */ /* 0x040fe20000410000 */
[----:B------:R-:W-:Y:S01]  /*8370*/  @P6 IADD3 R2, P0, R170, UR14, RZ ;  /* 0x0000000eaa026c10 */ /* 0x000fe2000ff1e0ff */
[----:B------:R-:W2:Y:S01]  /*8380*/  MUFU.EX2 R171, R18 ;  /* 0x0000001200ab7308 */ /* 0x000ea20000000800 */
[C---:B---3--:R-:W-:Y:S01]  /*8390*/  FMUL.FTZ R17, R3.reuse, R145 ;  /* 0x0000009103117220 */ /* 0x048fe20000410000 */
[----:B------:R3:W-:Y:S01]  /*83a0*/  @P6 LDGSTS.E.BYPASS.LTC128B.128 [R131+0x15100], [R8.64], !P3 ;  /* 0x1510000008836fae */ /* 0x0007e2000d901d56 */
[----:B------:R-:W-:Y:S01]  /*83b0*/  @P6 LEA R4, P1, R2, c[0x0][0x1c8], 0x1 ;  /* 0x0000720002046a11 */ /* 0x000fe200078208ff */
[----:B------:R-:W-:Y:S01]  /*83c0*/  FMUL.FTZ R41, R3, R41 ;  /* 0x0000002903297220 */ /* 0x000fe20000410000 */
[----:B------:R-:W-:Y:S01]  /*83d0*/  @P6 IADD3.X R5, R169, UR11, RZ, P0, !PT ;  /* 0x0000000ba9056c10 */ /* 0x000fe200087fe4ff */
[C---:B------:R-:W-:Y:S01]  /*83e0*/  FMUL.FTZ R44, R3.reuse, R44 ;  /* 0x0000002c032c7220 */ /* 0x040fe20000410000 */
[----:B------:R-:W-:Y:S01]  /*83f0*/  FSETP.NEU.FTZ.AND P0, PT, R132, -INF , PT ;  /* 0xff8000008400780b */ /* 0x000fe20003f1d000 */
[C---:B------:R-:W-:Y:S01]  /*8400*/  FMUL.FTZ R45, R3.reuse, R45 ;  /* 0x0000002d032d7220 */ /* 0x040fe20000410000 */
[----:B------:R-:W-:Y:S01]  /*8410*/  @P6 LEA.HI.X R5, R2, c[0x0][0x1cc], R5, 0x1, P1 ;  /* 0x0000730002056a11 */ /* 0x000fe200008f0c05 */
[----:B------:R-:W-:Y:S01]  /*8420*/  FMUL.FTZ R48, R3, R48 ;  /* 0x0000003003307220 */ /* 0x000fe20000410000 */
[----:B------:R-:W-:Y:S01]  /*8430*/  FSEL R181, R181, RZ, P0 ;  /* 0x000000ffb5b57208 */ /* 0x000fe20000000000 */
[----:B------:R-:W-:Y:S01]  /*8440*/  FMUL.FTZ R49, R3, R49 ;  /* 0x0000003103317220 */ /* 0x000fe20000410000 */
[----:B------:R-:W-:Y:S01]  /*8450*/  FSEL R2, R132, RZ, P0 ;  /* 0x000000ff84027208 */ /* 0x000fe20000000000 */
[----:B------:R4:W-:Y:S01]  /*8460*/  @P6 LDGSTS.E.BYPASS.LTC128B.128 [R131+0x17100], [R4.64], !P2 ;  /* 0x1710000004836fae */ /* 0x0009e2000d101d56 */
[----:B-1----:R-:W-:Y:S01]  /*8470*/  F2FP.PACK_AB R176, R168, R34 ;  /* 0x00000022a8b0723e */ /* 0x002fe200000000ff */
[--C-:B------:R-:W-:Y:S01]  /*8480*/  FFMA.FTZ R21, R21, c[0x0][0x2d0], -R181.reuse ;  /* 0x0000b40015157a23 */ /* 0x100fe200000108b5 */
[----:B------:R-:W-:Y:S01]  /*8490*/  PLOP3.LUT P0, PT, PT, PT, UP0, 0x80, 0x0 ;  /* 0x000000000000781c */ /* 0x000fe20003f0f008 */
[--C-:B------:R-:W-:Y:S02]  /*84a0*/  FFMA.FTZ R20, R20, c[0x0][0x2d0], -R181.reuse ;  /* 0x0000b40014147a23 */ /* 0x100fe400000108b5 */
[--C-:B------:R-:W-:Y:S01]  /*84b0*/  FFMA.FTZ R22, R22, c[0x0][0x2d0], -R181.reuse ;  /* 0x0000b40016167a23 */ /* 0x100fe200000108b5 */
[----:B------:R-:W-:Y:S01]  /*84c0*/  MUFU.EX2 R35, R21 ;  /* 0x0000001500237308 */ /* 0x000fe20000000800 */
[----:B------:R-:W-:Y:S01]  /*84d0*/  FADD.FTZ R0, -R2, R134 ;  /* 0x0000008602007221 */ /* 0x000fe20000010100 */
[----:B------:R-:W1:Y:S01]  /*84e0*/  LDSM.16.MT88.4 R12, [R249+0x100] ;  /* 0x00010000f90c783b */ /* 0x000e620000004200 */
[--C-:B------:R-:W-:Y:S01]  /*84f0*/  FFMA.FTZ R19, R19, c[0x0][0x2d0], -R181.reuse ;  /* 0x0000b40013137a23 */ /* 0x100fe200000108b5 */
[----:B--2---:R-:W-:Y:S01]  /*8500*/  F2FP.PACK_AB R178, R171, R32 ;  /* 0x00000020abb2723e */ /* 0x004fe200000000ff */
[----:B------:R-:W-:Y:S02]  /*8510*/  FMUL.FTZ R0, R0, c[0x0][0x2d0] ;  /* 0x0000b40000007a20 */ /* 0x000fe40000410000 */
[C---:B------:R-:W-:Y:S02]  /*8520*/  FMUL.FTZ R16, R3.reuse, R144 ;  /* 0x0000009003107220 */ /* 0x040fe40000410000 */
[C---:B---3--:R-:W-:Y:S01]  /*8530*/  FMUL.FTZ R8, R3.reuse, R136 ;  /* 0x0000008803087220 */ /* 0x048fe20000410000 */
[----:B------:R-:W2:Y:S01]  /*8540*/  MUFU.EX2 R169, R20 ;  /* 0x0000001400a97308 */ /* 0x000ea20000000800 */
[C---:B------:R-:W-:Y:S01]  /*8550*/  FMUL.FTZ R9, R3.reuse, R137 ;  /* 0x0000008903097220 */ /* 0x040fe20000410000 */
[----:B------:R-:W0:Y:S01]  /*8560*/  LDGDEPBAR ;  /* 0x00000000000079af */ /* 0x000e220000000000 */
[C---:B------:R-:W-:Y:S02]  /*8570*/  FMUL.FTZ R52, R3.reuse, R52 ;  /* 0x0000003403347220 */ /* 0x040fe40000410000 */
[C---:B------:R-:W-:Y:S02]  /*8580*/  FMUL.FTZ R53, R3.reuse, R53 ;  /* 0x0000003503357220 */ /* 0x040fe40000410000 */
[C---:B------:R-:W-:Y:S02]  /*8590*/  FMUL.FTZ R56, R3.reuse, R56 ;  /* 0x0000003803387220 */ /* 0x040fe40000410000 */
[C---:B------:R-:W-:Y:S01]  /*85a0*/  FMUL.FTZ R57, R3.reuse, R57 ;  /* 0x0000003903397220 */ /* 0x040fe20000410000 */
[----:B----4-:R-:W3:Y:S01]  /*85b0*/  LDL.LU R131, [R1+0x12c] ;  /* 0x00012c0001837983 */ /* 0x010ee20000300800 */
[----:B------:R4:W-:Y:S01]  /*85c0*/  MUFU.EX2 R33, R22 ;  /* 0x0000001600217308 */ /* 0x0009e20000000800 */
[C---:B------:R-:W-:Y:S02]  /*85d0*/  FMUL.FTZ R4, R3.reuse, R140 ;  /* 0x0000008c03047220 */ /* 0x040fe40000410000 */
[----:B------:R-:W3:Y:S01]  /*85e0*/  LDL R24, [R1] ;  /* 0x0000000001187983 */ /* 0x000ee20000100800 */
[C---:B------:R-:W-:Y:S02]  /*85f0*/  FMUL.FTZ R5, R3.reuse, R141 ;  /* 0x0000008d03057220 */ /* 0x040fe40000410000 */
[C---:B------:R-:W-:Y:S02]  /*8600*/  FMUL.FTZ R60, R3.reuse, R60 ;  /* 0x0000003c033c7220 */ /* 0x040fe40000410000 */
[C---:B------:R-:W-:Y:S02]  /*8610*/  FMUL.FTZ R61, R3.reuse, R61 ;  /* 0x0000003d033d7220 */ /* 0x040fe40000410000 */
[----:B------:R-:W1:Y:S01]  /*8620*/  MUFU.EX2 R170, R19 ;  /* 0x0000001300aa7308 */ /* 0x000e620000000800 */
[----:B------:R-:W-:Y:S01]  /*8630*/  FMUL.FTZ R64, R3, R64 ;  /* 0x0000004003407220 */ /* 0x000fe20000410000 */
[----:B--2---:R-:W-:Y:S01]  /*8640*/  F2FP.PACK_AB R177, R169, R35 ;  /* 0x00000023a9b1723e */ /* 0x004fe200000000ff */
[C---:B------:R-:W-:Y:S02]  /*8650*/  FMUL.FTZ R65, R3.reuse, R65 ;  /* 0x0000004103417220 */ /* 0x040fe40000410000 */
[C---:B------:R-:W-:Y:S02]  /*8660*/  FMUL.FTZ R68, R3.reuse, R68 ;  /* 0x0000004403447220 */ /* 0x040fe40000410000 */
[C---:B------:R-:W-:Y:S03]  /*8670*/  FMUL.FTZ R69, R3.reuse, R69 ;  /* 0x0000004503457220 */ /* 0x040fe60000410000 */
[----:B------:R-:W2:Y:S01]  /*8680*/  MUFU.EX2 R0, R0 ;  /* 0x0000000000007308 */ /* 0x000ea20000000800 */
[C---:B------:R-:W-:Y:S02]  /*8690*/  FMUL.FTZ R72, R3.reuse, R72 ;  /* 0x0000004803487220 */ /* 0x040fe40000410000 */
[C---:B------:R-:W-:Y:S01]  /*86a0*/  FMUL.FTZ R73, R3.reuse, R73 ;  /* 0x0000004903497220 */ /* 0x040fe20000410000 */
[----:B----4-:R-:W4:Y:S01]  /*86b0*/  LDSM.16.MT88.4 R20, [R250+0x100] ;  /* 0x00010000fa14783b */ /* 0x010f220000004200 */
[C---:B------:R-:W-:Y:S02]  /*86c0*/  FMUL.FTZ R76, R3.reuse, R76 ;  /* 0x0000004c034c7220 */ /* 0x040fe40000410000 */
[C---:B------:R-:W-:Y:S02]  /*86d0*/  FMUL.FTZ R77, R3.reuse, R77 ;  /* 0x0000004d034d7220 */ /* 0x040fe40000410000 */
[C---:B------:R-:W-:Y:S02]  /*86e0*/  FMUL.FTZ R80, R3.reuse, R80 ;  /* 0x0000005003507220 */ /* 0x040fe40000410000 */
[C---:B------:R-:W-:Y:S02]  /*86f0*/  FMUL.FTZ R81, R3.reuse, R81 ;  /* 0x0000005103517220 */ /* 0x040fe40000410000 */
[----:B------:R-:W-:Y:S01]  /*8700*/  FMUL.FTZ R84, R3, R84 ;  /* 0x0000005403547220 */ /* 0x000fe20000410000 */
[----:B-1----:R-:W-:Y:S01]  /*8710*/  F2FP.PACK_AB R179, R33, R170 ;  /* 0x000000aa21b3723e */ /* 0x002fe200000000ff */
[C---:B------:R-:W-:Y:S02]  /*8720*/  FMUL.FTZ R85, R3.reuse, R85 ;  /* 0x0000005503557220 */ /* 0x040fe40000410000 */
[C---:B------:R-:W-:Y:S02]  /*8730*/  FMUL.FTZ R88, R3.reuse, R88 ;  /* 0x0000005803587220 */ /* 0x040fe40000410000 */
[C---:B------:R-:W-:Y:S02]  /*8740*/  FMUL.FTZ R89, R3.reuse, R89 ;  /* 0x0000005903597220 */ /* 0x040fe40000410000 */
[--C-:B------:R-:W-:Y:S02]  /*8750*/  FFMA.FTZ R2, R182, c[0x0][0x2d0], -R180.reuse ;  /* 0x0000b400b6027a23 */ /* 0x100fe400000108b4 */
[C---:B------:R-:W-:Y:S02]  /*8760*/  FMUL.FTZ R92, R3.reuse, R92 ;  /* 0x0000005c035c7220 */ /* 0x040fe40000410000 */
[C---:B--2---:R-:W-:Y:S02]  /*8770*/  FMUL.FTZ R6, R0.reuse, R142 ;  /* 0x0000008e00067220 */ /* 0x044fe40000410000 */
[C---:B------:R-:W-:Y:S02]  /*8780*/  FMUL.FTZ R7, R0.reuse, R143 ;  /* 0x0000008f00077220 */ /* 0x040fe40000410000 */
[----:B------:R-:W-:Y:S01]  /*8790*/  LDSM.16.MT88.4 R140, [R249+0x900] ;  /* 0x00090000f98c783b */ /* 0x000fe20000004200 */
[C---:B------:R-:W-:Y:S02]  /*87a0*/  FMUL.FTZ R10, R0.reuse, R138 ;  /* 0x0000008a000a7220 */ /* 0x040fe40000410000 */
[C---:B------:R-:W-:Y:S02]  /*87b0*/  FMUL.FTZ R11, R0.reuse, R139 ;  /* 0x0000008b000b7220 */ /* 0x040fe40000410000 */
[C---:B------:R-:W-:Y:S03]  /*87c0*/  HMMA.16816.F32 R4, R176.reuse, R12, R4 ;  /* 0x0000000cb004723c */ /* 0x040fe60000001804 */
[----:B------:R-:W-:Y:S02]  /*87d0*/  LDSM.16.MT88.4 R136, [R252+0x100] ;  /* 0x00010000fc88783b */ /* 0x000fe40000004200 */
[C---:B------:R-:W-:Y:S02]  /*87e0*/  FMUL.FTZ R18, R0.reuse, R146 ;  /* 0x0000009200127220 */ /* 0x040fe40000410000 */
[C---:B------:R-:W-:Y:S01]  /*87f0*/  FMUL.FTZ R12, R3.reuse, R148 ;  /* 0x00000094030c7220 */ /* 0x040fe20000410000 */
[C---:B------:R-:W-:Y:S04]  /*8800*/  HMMA.16816.F32 R8, R176.reuse, R14, R8 ;  /* 0x0000000eb008723c */ /* 0x040fe80000001808 */
[----:B------:R-:W-:Y:S01]  /*8810*/  FMUL.FTZ R13, R3, R149 ;  /* 0x00000095030d7220 */ /* 0x000fe20000410000 */
[----:B------:R-:W-:Y:S01]  /*8820*/  MOV R149, R34 ;  /* 0x0000002200957202 */ /* 0x000fe20000000f00 */
[C---:B------:R-:W-:Y:S02]  /*8830*/  FMUL.FTZ R19, R0.reuse, R147 ;  /* 0x0000009300137220 */ /* 0x040fe40000410000 */
[C---:B------:R-:W-:Y:S01]  /*8840*/  FMUL.FTZ R14, R0.reuse, R150 ;  /* 0x00000096000e7220 */ /* 0x040fe20000410000 */
[----:B------:R-:W-:Y:S03]  /*8850*/  LDSM.16.MT88.4 R144, [R250+0x1100] ;  /* 0x00110000fa90783b */ /* 0x000fe60000004200 */
[C---:B------:R-:W-:Y:S02]  /*8860*/  FMUL.FTZ R15, R0.reuse, R151 ;  /* 0x00000097000f7220 */ /* 0x040fe40000410000 */
[--C-:B------:R-:W-:Y:S02]  /*8870*/  FFMA.FTZ R134, R199, c[0x0][0x2d0], -R181.reuse ;  /* 0x0000b400c7867a23 */ /* 0x100fe400000108b5 */
[C---:B------:R-:W-:Y:S02]  /*8880*/  FMUL.FTZ R26, R0.reuse, R154 ;  /* 0x0000009a001a7220 */ /* 0x040fe40000410000 */
[C---:B------:R-:W-:Y:S01]  /*8890*/  FMUL.FTZ R27, R0.reuse, R155 ;  /* 0x0000009b001b7220 */ /* 0x040fe20000410000 */
[C---:B----4-:R-:W-:Y:S03]  /*88a0*/  HMMA.16816.F32 R12, R176.reuse, R20, R12 ;  /* 0x00000014b00c723c */ /* 0x050fe6000000180c */
[----:B------:R-:W-:Y:S01]  /*88b0*/  MOV R155, R32 ;  /* 0x00000020009b7202 */ /* 0x000fe20000000f00 */
[C---:B------:R-:W-:Y:S01]  /*88c0*/  FMUL.FTZ R32, R3.reuse, R160 ;  /* 0x000000a003207220 */ /* 0x040fe20000410000 */
[----:B------:R-:W-:Y:S01]  /*88d0*/  MOV R160, R33 ;  /* 0x0000002100a07202 */ /* 0x000fe20000000f00 */
[C---:B------:R-:W-:Y:S01]  /*88e0*/  FMUL.FTZ R33, R3.reuse, R161 ;  /* 0x000000a103217220 */ /* 0x040fe20000410000 */
[----:B------:R-:W-:Y:S01]  /*88f0*/  MOV R161, R35 ;  /* 0x0000002300a17202 */ /* 0x000fe20000000f00 */
[C---:B------:R-:W-:Y:S04]  /*8900*/  HMMA.16816.F32 R16, R176.reuse, R22, R16 ;  /* 0x00000016b010723c */ /* 0x040fe80000001810 */
[C---:B------:R-:W-:Y:S02]  /*8910*/  FMUL.FTZ R20, R3.reuse, R156 ;  /* 0x0000009c03147220 */ /* 0x040fe40000410000 */
[C---:B------:R-:W-:Y:S02]  /*8920*/  FMUL.FTZ R21, R3.reuse, R157 ;  /* 0x0000009d03157220 */ /* 0x040fe40000410000 */
[C---:B------:R-:W-:Y:S04]  /*8930*/  FMUL.FTZ R22, R0.reuse, R158 ;  /* 0x0000009e00167220 */ /* 0x040fe80000410000 */
        /* <DEDUP_REMOVED lines=39> */
[--C-:B-1----:R-:W-:Y:S02]  /*8bb0*/  FFMA.FTZ R2, R184, c[0x0][0x2d0], -R180.reuse ;  /* 0x0000b400b8027a23 */ /* 0x102fe400000108b4 */
        /* <DEDUP_REMOVED lines=31> */
[--C-:B------:R-:W-:Y:S06]  /*8db0*/  FFMA.FTZ R184, R194, c[0x0][0x2d0], -R180.reuse ;  /* 0x0000b400c2b87a23 */ /* 0x100fec00000108b4 */
[----:B------:R-:W-:Y:S01]  /*8dc0*/  MUFU.EX2 R184, R184 ;  /* 0x000000b800b87308 */ /* 0x000fe20000000800 */
[C---:B---3--:R-:W-:Y:S01]  /*8dd0*/  FMUL.FTZ R131, R0.reuse, R131 ;  /* 0x0000008300837220 */ /* 0x048fe20000410000 */
[----:B------:R1:W2:Y:S01]  /*8de0*/  LDSM.16.MT88.4 R28, [R24+0x100] ;  /* 0x00010000181c783b */ /* 0x0002a20000004200 */
[----:B------:R-:W-:Y:S01]  /*8df0*/  MOV R157, R24 ;  /* 0x00000018009d7202 */ /* 0x000fe20000000f00 */
[C---:B-1----:R-:W-:Y:S01]  /*8e00*/  FMUL.FTZ R24, R3.reuse, R152 ;  /* 0x0000009803187220 */ /* 0x042fe20000410000 */
[C---:B--2---:R-:W-:Y:S07]  /*8e10*/  HMMA.16816.F32 R20, R176.reuse, R28, R20 ;  /* 0x0000001cb014723c */ /* 0x044fee0000001814 */
[C---:B------:R-:W-:Y:S01]  /*8e20*/  FMUL.FTZ R28, R3.reuse, R164 ;  /* 0x000000a4031c7220 */ /* 0x040fe20000410000 */
[C---:B------:R-:W-:Y:S01]  /*8e30*/  HMMA.16816.F32 R24, R176.reuse, R30, R24 ;  /* 0x0000001eb018723c */ /* 0x040fe20000001818 */
[----:B------:R1:W2:Y:S03]  /*8e40*/  MUFU.EX2 R164, R2 ;  /* 0x0000000200a47308 */ /* 0x0002a60000000800 */
[----:B------:R-:W-:Y:S03]  /*8e50*/  FMUL.FTZ R29, R3, R165 ;  /* 0x000000a5031d7220 */ /* 0x000fe60000410000 */
[C---:B------:R-:W-:Y:S02]  /*8e60*/  FMUL.FTZ R30, R0.reuse, R166 ;  /* 0x000000a6001e7220 */ /* 0x040fe40000410000 */
[----:B------:R-:W-:Y:S07]  /*8e70*/  FMUL.FTZ R31, R0, R167 ;  /* 0x000000a7001f7220 */ /* 0x000fee0000410000 */
[C---:B------:R-:W-:Y:S08]  /*8e80*/  HMMA.16816.F32 R28, R176.reuse, R136, R28 ;  /* 0x00000088b01c723c */ /* 0x040ff0000000181c */
[C---:B------:R-:W-:Y:S01]  /*8e90*/  HMMA.16816.F32 R32, R176.reuse, R138, R32 ;  /* 0x0000008ab020723c */ /* 0x040fe20000001820 */
[----:B------:R-:W3:Y:S03]  /*8ea0*/  LDSM.16.MT88.4 R136, [R249+0x2100] ;  /* 0x00210000f988783b */ /* 0x000ee60000004200 */
[--C-:B-1----:R-:W-:Y:S02]  /*8eb0*/  FFMA.FTZ R2, R183, c[0x0][0x2d0], -R181.reuse ;  /* 0x0000b400b7027a23 */ /* 0x102fe400000108b5 */
[--C-:B------:R-:W-:Y:S02]  /*8ec0*/  FFMA.FTZ R183, R195, c[0x0][0x2d0], -R180.reuse ;  /* 0x0000b400c3b77a23 */ /* 0x100fe400000108b4 */
[----:B------:R1:W-:Y:S10]  /*8ed0*/  MUFU.EX2 R153, R2 ;  /* 0x0000000200997308 */ /* 0x0003f40000000800 */
[----:B------:R-:W-:Y:S01]  /*8ee0*/  MUFU.EX2 R183, R183 ;  /* 0x000000b700b77308 */ /* 0x000fe20000000800 */
[--C-:B-1----:R-:W-:Y:S02]  /*8ef0*/  FFMA.FTZ R2, R185, c[0x0][0x2d0], -R181.reuse ;  /* 0x0000b400b9027a23 */ /* 0x102fe400000108b5 */
[--C-:B------:R-:W-:Y:S07]  /*8f00*/  FFMA.FTZ R185, R193, c[0x0][0x2d0], -R180.reuse ;  /* 0x0000b400c1b97a23 */ /* 0x100fee00000108b4 */
[----:B------:R1:W4:Y:S01]  /*8f10*/  MUFU.EX2 R165, R2 ;  /* 0x0000000200a57308 */ /* 0x0003220000000800 */
[C---:B---3--:R-:W-:Y:S09]  /*8f20*/  HMMA.16816.F32 R36, R176.reuse, R136, R36 ;  /* 0x00000088b024723c */ /* 0x048ff20000001824 */
[----:B------:R-:W-:Y:S01]  /*8f30*/  MUFU.EX2 R185, R185 ;  /* 0x000000b900b97308 */ /* 0x000fe20000000800 */
[C---:B------:R-:W-:Y:S01]  /*8f40*/  HMMA.16816.F32 R40, R176.reuse, R138, R40 ;  /* 0x0000008ab028723c */ /* 0x040fe20000001828 */
[----:B------:R-:W3:Y:S02]  /*8f50*/  LDSM.16.MT88.4 R136, [R250+0x2100] ;  /* 0x00210000fa88783b */ /* 0x000ee40000004200 */
[--C-:B-1----:R-:W-:Y:S06]  /*8f60*/  FFMA.FTZ R2, R186, c[0x0][0x2d0], -R180.reuse ;  /* 0x0000b400ba027a23 */ /* 0x102fec00000108b4 */
[----:B------:R-:W-:Y:S10]  /*8f70*/  MUFU.EX2 R186, R134 ;  /* 0x0000008600ba7308 */ /* 0x000ff40000000800 */
[----:B------:R1:W-:Y:S01]  /*8f80*/  MUFU.EX2 R166, R2 ;  /* 0x0000000200a67308 */ /* 0x0003e20000000800 */
[C---:B---3--:R-:W-:Y:S03]  /*8f90*/  HMMA.16816.F32 R44, R176.reuse, R136, R44 ;  /* 0x00000088b02c723c */ /* 0x048fe6000000182c */
[--C-:B-1----:R-:W-:Y:S05]  /*8fa0*/  FFMA.FTZ R2, R187, c[0x0][0x2d0], -R180.reuse ;  /* 0x0000b400bb027a23 */ /* 0x102fea00000108b4 */
[C---:B------:R-:W-:Y:S01]  /*8fb0*/  HMMA.16816.F32 R48, R176.reuse, R138, R48 ;  /* 0x0000008ab030723c */ /* 0x040fe20000001830 */
[----:B------:R-:W1:Y:S01]  /*8fc0*/  LDSM.16.MT88.4 R136, [R157+0x2100] ;  /* 0x002100009d88783b */ /* 0x000e620000004200 */
[----:B------:R3:W1:Y:S02]  /*8fd0*/  MUFU.EX2 R154, R2 ;  /* 0x00000002009a7308 */ /* 0x0006640000000800 */
[--C-:B---3--:R-:W-:Y:S08]  /*8fe0*/  FFMA.FTZ R2, R188, c[0x0][0x2d0], -R181.reuse ;  /* 0x0000b400bc027a23 */ /* 0x108ff000000108b5 */
[----:B------:R3:W-:Y:S01]  /*8ff0*/  MUFU.EX2 R167, R2 ;  /* 0x0000000200a77308 */ /* 0x0007e20000000800 */
[C---:B-1----:R-:W-:Y:S08]  /*9000*/  HMMA.16816.F32 R52, R176.reuse, R136, R52 ;  /* 0x00000088b034723c */ /* 0x042ff00000001834 */
[C---:B------:R-:W-:Y:S01]  /*9010*/  HMMA.16816.F32 R56, R176.reuse, R138, R56 ;  /* 0x0000008ab038723c */ /* 0x040fe20000001838 */
[----:B------:R-:W1:Y:S03]  /*9020*/  LDSM.16.MT88.4 R136, [R252+0x2100] ;  /* 0x00210000fc88783b */ /* 0x000e660000004200 */
[--C-:B---3--:R-:W-:Y:S04]  /*9030*/  FFMA.FTZ R2, R189, c[0x0][0x2d0], -R181.reuse ;  /* 0x0000b400bd027a23 */ /* 0x108fe800000108b5 */
[----:B------:R3:W1:Y:S04]  /*9040*/  MUFU.EX2 R152, R2 ;  /* 0x0000000200987308 */ /* 0x0006680000000800 */
[--C-:B---3--:R-:W-:Y:S02]  /*9050*/  FFMA.FTZ R2, R203, c[0x0][0x2d0], -R180.reuse ;  /* 0x0000b400cb027a23 */ /* 0x108fe400000108b4 */
[----:B------:R3:W5:Y:S04]  /*9060*/  LDL.LU R203, [R1+0x128] ;  /* 0x0001280001cb7983 */ /* 0x0007680000300800 */
[----:B------:R2:W-:Y:S01]  /*9070*/  MUFU.EX2 R189, R2 ;  /* 0x0000000200bd7308 */ /* 0x0005e20000000800 */
[----:B------:R-:W3:Y:S01]  /*9080*/  LDL.LU R148, [R1+0x80] ;  /* 0x0000800001947983 */ /* 0x000ee20000300800 */
[C---:B-1----:R-:W-:Y:S08]  /*9090*/  HMMA.16816.F32 R60, R176.reuse, R136, R60 ;  /* 0x00000088b03c723c */ /* 0x042ff0000000183c */
[C---:B------:R-:W-:Y:S01]  /*90a0*/  HMMA.16816.F32 R64, R176.reuse, R138, R64 ;  /* 0x0000008ab040723c */ /* 0x040fe20000001840 */
[----:B------:R-:W1:Y:S03]  /*90b0*/  LDSM.16.MT88.4 R136, [R249+0x4100] ;  /* 0x00410000f988783b */ /* 0x000e660000004200 */
[--C-:B--2---:R-:W-:Y:S05]  /*90c0*/  FFMA.FTZ R2, R196, c[0x0][0x2d0], -R180.reuse ;  /* 0x0000b400c4027a23 */ /* 0x104fea00000108b4 */
[----:B------:R2:W5:Y:S01]  /*90d0*/  LDL.LU R196, [R1+0x124] ;  /* 0x0001240001c47983 */ /* 0x0005620000300800 */
[----:B------:R1:W-:Y:S02]  /*90e0*/  MUFU.EX2 R158, R2 ;  /* 0x00000002009e7308 */ /* 0x0003e40000000800 */
[C---:B-1----:R-:W-:Y:S03]  /*90f0*/  HMMA.16816.F32 R68, R176.reuse, R136, R68 ;  /* 0x00000088b044723c */ /* 0x042fe60000001844 */
[--C-:B------:R-:W-:Y:S05]  /*9100*/  FFMA.FTZ R2, R191, c[0x0][0x2d0], -R181.reuse ;  /* 0x0000b400bf027a23 */ /* 0x100fea00000108b5 */
[----:B------:R1:W-:Y:S01]  /*9110*/  MUFU.EX2 R188, R2 ;  /* 0x0000000200bc7308 */ /* 0x0003e20000000800 */
[C---:B------:R-:W-:Y:S01]  /*9120*/  HMMA.16816.F32 R72, R176.reuse, R138, R72 ;  /* 0x0000008ab048723c */ /* 0x040fe20000001848 */
[----:B------:R-:W2:Y:S02]  /*9130*/  LDSM.16.MT88.4 R136, [R250+0x4100] ;  /* 0x00410000fa88783b */ /* 0x000ea40000004200 */
[--C-:B-1----:R-:W-:Y:S06]  /*9140*/  FFMA.FTZ R2, R190, c[0x0][0x2d0], -R181.reuse ;  /* 0x0000b400be027a23 */ /* 0x102fec00000108b5 */
[----:B------:R1:W-:Y:S01]  /*9150*/  MUFU.EX2 R190, R2 ;  /* 0x0000000200be7308 */ /* 0x0003e20000000800 */
[C---:B--2---:R-:W-:Y:S08]  /*9160*/  HMMA.16816.F32 R76, R176.reuse, R136, R76 ;  /* 0x00000088b04c723c */ /* 0x044ff0000000184c */
[C---:B------:R-:W-:Y:S01]  /*9170*/  HMMA.16816.F32 R80, R176.reuse, R138, R80 ;  /* 0x0000008ab050723c */ /* 0x040fe20000001850 */
[----:B------:R-:W2:Y:S03]  /*9180*/  LDSM.16.MT88.4 R136, [R157+0x4100] ;  /* 0x004100009d88783b */ /* 0x000ea60000004200 */
[--C-:B-1----:R-:W-:Y:S04]  /*9190*/  FFMA.FTZ R2, R197, c[0x0][0x2d0], -R180.reuse ;  /* 0x0000b400c5027a23 */ /* 0x102fe800000108b4 */
[----:B------:R1:W-:Y:S01]  /*91a0*/  MUFU.EX2 R191, R2 ;  /* 0x0000000200bf7308 */ /* 0x0003e20000000800 */
[----:B------:R1:W5:Y:S04]  /*91b0*/  LDL.LU R197, [R1+0x120] ;  /* 0x0001200001c57983 */ /* 0x0003680000300800 */
[----:B------:R-:W4:Y:S01]  /*91c0*/  LDL.LU R156, [R1+0x84] ;  /* 0x00008400019c7983 */ /* 0x000f220000300800 */
[--C-:B-1----:R-:W-:Y:S03]  /*91d0*/  FFMA.FTZ R2, R198, c[0x0][0x2d0], -R180.reuse ;  /* 0x0000b400c6027a23 */ /* 0x102fe600000108b4 */
[----:B------:R1:W5:Y:S01]  /*91e0*/  LDL.LU R198, [R1+0x11c] ;  /* 0x00011c0001c67983 */ /* 0x0003620000300800 */
[----:B------:R-:W-:Y:S01]  /*91f0*/  FFMA.FTZ R180, R172, c[0x0][0x2d0], -R180 ;  /* 0x0000b400acb47a23 */ /* 0x000fe200000108b4 */
[----:B------:R1:W-:Y:S02]  /*9200*/  MUFU.EX2 R159, R2 ;  /* 0x00000002009f7308 */ /* 0x0003e40000000800 */
[----:B------:R1:W5:Y:S01]  /*9210*/  LDL.LU R199, [R1+0x118] ;  /* 0x0001180001c77983 */ /* 0x0003620000300800 */
[C---:B--2---:R-:W-:Y:S07]  /*9220*/  HMMA.16816.F32 R84, R176.reuse, R136, R84 ;  /* 0x00000088b054723c */ /* 0x044fee0000001854 */
[----:B------:R-:W2:Y:S01]  /*9230*/  MUFU.EX2 R180, R180 ;  /* 0x000000b400b47308 */ /* 0x000ea20000000800 */
[C---:B------:R-:W-:Y:S01]  /*9240*/  HMMA.16816.F32 R88, R176.reuse, R138, R88 ;  /* 0x0000008ab058723c */ /* 0x040fe20000001858 */
[----:B------:R-:W2:Y:S03]  /*9250*/  LDSM.16.MT88.4 R136, [R252+0x4100] ;  /* 0x00410000fc88783b */ /* 0x000ea60000004200 */
[----:B-1----:R-:W-:Y:S05]  /*9260*/  FFMA.FTZ R2, R192, c[0x0][0x2d0], -R181 ;  /* 0x0000b400c0027a23 */ /* 0x002fea00000108b5 */
[----:B------:R1:W5:Y:S01]  /*9270*/  LDL.LU R192, [R1+0x114] ;  /* 0x0001140001c07983 */ /* 0x0003620000300800 */
[----:B------:R3:W-:Y:S03]  /*9280*/  MUFU.EX2 R187, R2 ;  /* 0x0000000200bb7308 */ /* 0x0007e60000000800 */
[----:B------:R1:W5:Y:S04]  /*9290*/  LDL.LU R193, [R1+0x110] ;  /* 0x0001100001c17983 */ /* 0x0003680000300800 */
[----:B------:R1:W5:Y:S04]  /*92a0*/  LDL.LU R194, [R1+0x10c] ;  /* 0x00010c0001c27983 */ /* 0x0003680000300800 */
[----:B------:R1:W5:Y:S04]  /*92b0*/  LDL.LU R195, [R1+0x108] ;  /* 0x0001080001c37983 */ /* 0x0003680000300800 */
[----:B------:R1:W5:Y:S01]  /*92c0*/  LDL.LU R172, [R1+0x104] ;  /* 0x0001040001ac7983 */ /* 0x0003620000300800 */
[C---:B--2---:R-:W-:Y:S08]  /*92d0*/  HMMA.16816.F32 R92, R176.reuse, R136, R92 ;  /* 0x00000088b05c723c */ /* 0x044ff0000000185c */
[C---:B------:R-:W-:Y:S01]  /*92e0*/  HMMA.16816.F32 R96, R176.reuse, R138, R96 ;  /* 0x0000008ab060723c */ /* 0x040fe20000001860 */
[----:B------:R-:W2:Y:S07]  /*92f0*/  LDSM.16.MT88.4 R136, [R249+0x6100] ;  /* 0x00610000f988783b */ /* 0x000eae0000004200 */
[C---:B--2---:R-:W-:Y:S08]  /*9300*/  HMMA.16816.F32 R100, R176.reuse, R136, R100 ;  /* 0x00000088b064723c */ /* 0x044ff00000001864 */
[C---:B------:R-:W-:Y:S01]  /*9310*/  HMMA.16816.F32 R104, R176.reuse, R138, R104 ;  /* 0x0000008ab068723c */ /* 0x040fe20000001868 */
[----:B------:R-:W2:Y:S07]  /*9320*/  LDSM.16.MT88.4 R136, [R250+0x6100] ;  /* 0x00610000fa88783b */ /* 0x000eae0000004200 */
[C---:B--2---:R-:W-:Y:S04]  /*9330*/  HMMA.16816.F32 R108, R176.reuse, R136, R108 ;  /* 0x00000088b06c723c */ /* 0x044fe8000000186c */
[----:B---3--:R-:W-:Y:S02]  /*9340*/  FFMA.FTZ R2, R3, R148, R149 ;  /* 0x0000009403027223 */ /* 0x008fe40000010095 */
[----:B------:R-:W-:Y:S02]  /*9350*/  LDSM.16.MT88.4 R148, [R157+0x1100] ;  /* 0x001100009d94783b */ /* 0x000fe40000004200 */
[C---:B------:R-:W-:Y:S06]  /*9360*/  HMMA.16816.F32 R112, R176.reuse, R138, R112 ;  /* 0x0000008ab070723c */ /* 0x040fec0000001870 */
[----:B------:R-:W2:Y:S02]  /*9370*/  LDSM.16.MT88.4 R136, [R157+0x6100] ;  /* 0x006100009d88783b */ /* 0x000ea40000004200 */
[C---:B--2---:R-:W-:Y:S08]  /*9380*/  HMMA.16816.F32 R116, R176.reuse, R136, R116 ;  /* 0x00000088b074723c */ /* 0x044ff00000001874 */
[C---:B------:R-:W-:Y:S01]  /*9390*/  HMMA.16816.F32 R120, R176.reuse, R138, R120 ;  /* 0x0000008ab078723c */ /* 0x040fe20000001878 */
[----:B------:R-:W2:Y:S07]  /*93a0*/  LDSM.16.MT88.4 R136, [R252+0x6100] ;  /* 0x00610000fc88783b */ /* 0x000eae0000004200 */
[C---:B--2---:R-:W-:Y:S07]  /*93b0*/  HMMA.16816.F32 R124, R176.reuse, R136, R124 ;  /* 0x00000088b07c723c */ /* 0x044fee000000187c */
[----:B------:R-:W-:Y:S01]  /*93c0*/  F2FP.PACK_AB R136, R164, R162 ;  /* 0x000000a2a488723e */ /* 0x000fe200000000ff */
[----:B------:R-:W-:Y:S04]  /*93d0*/  HMMA.16816.F32 R128, R176, R138, R128 ;  /* 0x0000008ab080723c */ /* 0x000fe80000001880 */
[----:B----4-:R-:W-:Y:S03]  /*93e0*/  F2FP.PACK_AB R137, R165, R153 ;  /* 0x00000099a589723e */ /* 0x010fe600000000ff */
[----:B------:R-:W-:Y:S02]  /*93f0*/  F2FP.PACK_AB R138, R154, R166 ;  /* 0x000000a69a8a723e */ /* 0x000fe400000000ff */
[----:B------:R-:W-:Y:S03]  /*9400*/  F2FP.PACK_AB R139, R152, R167 ;  /* 0x000000a7988b723e */ /* 0x000fe600000000ff */
[----:B------:R-:W-:Y:S01]  /*9410*/  F2FP.PACK_AB R176, R184, R185 ;  /* 0x000000b9b8b0723e */ /* 0x000fe200000000ff */
[----:B------:R-:W-:Y:S01]  /*9420*/  FFMA.FTZ R156, R0, R156, R161 ;  /* 0x0000009c009c7223 */ /* 0x000fe200000100a1 */
[----:B------:R-:W-:Y:S01]  /*9430*/  MOV R161, R155 ;  /* 0x0000009b00a17202 */ /* 0x000fe20000000f00 */
[--C-:B------:R-:W-:Y:S01]  /*9440*/  FFMA.FTZ R0, R173, c[0x0][0x2d0], -R181.reuse ;  /* 0x0000b400ad007a23 */ /* 0x100fe200000108b5 */
[C---:B------:R-:W-:Y:S01]  /*9450*/  HMMA.16816.F32 R4, R136.reuse, R140, R4 ;  /* 0x0000008c8804723c */ /* 0x040fe20000001804 */
[----:B------:R1:W5:Y:S02]  /*9460*/  LDL.LU R173, [R1+0x100] ;  /* 0x0001000001ad7983 */ /* 0x0003640000300800 */
[----:B------:R2:W-:Y:S02]  /*9470*/  MUFU.EX2 R3, R0 ;  /* 0x0000000000037308 */ /* 0x0005e40000000800 */
[----:B------:R-:W-:Y:S03]  /*9480*/  F2FP.PACK_AB R178, R180, R183 ;  /* 0x000000b7b4b2723e */ /* 0x000fe600000000ff */
[C---:B------:R-:W-:Y:S01]  /*9490*/  HMMA.16816.F32 R8, R136.reuse, R142, R8 ;  /* 0x0000008e8808723c */ /* 0x040fe20000001808 */
[----:B------:R-:W3:Y:S03]  /*94a0*/  LDSM.16.MT88.4 R140, [R250+0x900] ;  /* 0x00090000fa8c783b */ /* 0x000ee60000004200 */
[--C-:B--2---:R-:W-:Y:S05]  /*94b0*/  FFMA.FTZ R0, R174, c[0x0][0x2d0], -R181.reuse ;  /* 0x0000b400ae007a23 */ /* 0x104fea00000108b5 */
[----:B------:R1:W5:Y:S01]  /*94c0*/  LDL.LU R174, [R1+0xfc] ;  /* 0x0000fc0001ae7983 */ /* 0x0003620000300800 */
[----:B------:R2:W4:Y:S01]  /*94d0*/  MUFU.EX2 R182, R0 ;  /* 0x0000000000b67308 */ /* 0x0005220000000800 */
[C---:B---3--:R-:W-:Y:S03]  /*94e0*/  HMMA.16816.F32 R12, R136.reuse, R140, R12 ;  /* 0x0000008c880c723c */ /* 0x048fe6000000180c */
[--C-:B--2---:R-:W-:Y:S01]  /*94f0*/  FFMA.FTZ R0, R175, c[0x0][0x2d0], -R181.reuse ;  /* 0x0000b400af007a23 */ /* 0x104fe200000108b5 */
[----:B----4-:R-:W-:Y:S04]  /*9500*/  F2FP.PACK_AB R177, R182, R3 ;  /* 0x00000003b6b1723e */ /* 0x010fe800000000ff */
[C---:B------:R-:W-:Y:S01]  /*9510*/  HMMA.16816.F32 R16, R136.reuse, R142, R16 ;  /* 0x0000008e8810723c */ /* 0x040fe20000001810 */
[----:B------:R-:W2:Y:S01]  /*9520*/  LDSM.16.MT88.4 R140, [R157+0x900] ;  /* 0x000900009d8c783b */ /* 0x000ea20000004200 */
[----:B------:R3:W-:Y:S02]  /*9530*/  MUFU.EX2 R134, R0 ;  /* 0x0000000000867308 */ /* 0x0007e40000000800 */
[----:B------:R-:W-:Y:S05]  /*9540*/  FFMA.FTZ R181, R135, c[0x0][0x2d0], -R181 ;  /* 0x0000b40087b57a23 */ /* 0x000fea00000108b5 */
[----:B------:R1:W5:Y:S03]  /*9550*/  LDL.LU R175, [R1+0xf8] ;  /* 0x0000f80001af7983 */ /* 0x0003660000300800 */
[----:B------:R-:W4:Y:S01]  /*9560*/  MUFU.EX2 R181, R181 ;  /* 0x000000b500b57308 */ /* 0x000f220000000800 */
[----:B---3--:R-:W-:Y:S02]  /*9570*/  FADD.FTZ R0, R168, R2 ;  /* 0x00000002a8007221 */ /* 0x008fe40000010000 */
[----:B------:R1:W5:Y:S01]  /*9580*/  LDL.LU R168, [R1+0xf4] ;  /* 0x0000f40001a87983 */ /* 0x0003620000300800 */
[----:B------:R-:W-:Y:S01]  /*9590*/  FADD.FTZ R2, R169, R156 ;  /* 0x0000009ca9027221 */ /* 0x000fe20000010000 */
[----:B------:R-:W-:Y:S01]  /*95a0*/  MOV R156, R162 ;  /* 0x000000a2009c7202 */ /* 0x000fe20000000f00 */
[----:B------:R-:W-:Y:S01]  /*95b0*/  FADD.FTZ R0, R161, R0 ;  /* 0x00000000a1007221 */ /* 0x000fe20000010000 */
[----:B------:R1:W5:Y:S01]  /*95c0*/  LDL.LU R169, [R1+0xf0] ;  /* 0x0000f00001a97983 */ /* 0x0003620000300800 */
[----:B------:R-:W-:Y:S02]  /*95d0*/  FADD.FTZ R135, R170, R2 ;  /* 0x00000002aa877221 */ /* 0x000fe40000010000 */
[----:B------:R-:W-:Y:S01]  /*95e0*/  FADD.FTZ R2, R171, R0 ;  /* 0x00000000ab027221 */ /* 0x000fe20000010000 */
[----:B------:R1:W5:Y:S01]  /*95f0*/  LDL.LU R170, [R1+0xec] ;  /* 0x0000ec0001aa7983 */ /* 0x0003620000300800 */
[----:B------:R-:W-:Y:S02]  /*9600*/  MOV R0, R160 ;  /* 0x000000a000007202 */ /* 0x000fe40000000f00 */
[----:B----4-:R-:W-:Y:S01]  /*9610*/  F2FP.PACK_AB R179, R181, R134 ;  /* 0x00000086b5b3723e */ /* 0x010fe200000000ff */
[----:B------:R-:W-:Y:S01]  /*9620*/  LDSM.16.MT88.4 R160, [R157+0x1900] ;  /* 0x001900009da0783b */ /* 0x000fe20000004200 */
[C---:B--2---:R-:W-:Y:S03]  /*9630*/  HMMA.16816.F32 R20, R136.reuse, R140, R20 ;  /* 0x0000008c8814723c */ /* 0x044fe60000001814 */
[----:B------:R-:W-:Y:S04]  /*9640*/  FADD.FTZ R0, R0, R135 ;  /* 0x0000008700007221 */ /* 0x000fe80000010000 */
[----:B------:R1:W5:Y:S01]  /*9650*/  LDL.LU R171, [R1+0xe8] ;  /* 0x0000e80001ab7983 */ /* 0x0003620000300800 */
[C---:B------:R-:W-:Y:S03]  /*9660*/  HMMA.16816.F32 R24, R136.reuse, R142, R24 ;  /* 0x0000008e8818723c */ /* 0x040fe60000001818 */
[----:B------:R-:W2:Y:S05]  /*9670*/  LDSM.16.MT88.4 R140, [R252+0x900] ;  /* 0x00090000fc8c783b */ /* 0x000eaa0000004200 */
        /* <DEDUP_REMOVED lines=37> */
[----:B------:R-:W-:Y:S01]  /*98d0*/  HMMA.16816.F32 R128, R136, R142, R128 ;  /* 0x0000008e8880723c */ /* 0x000fe20000001880 */
[----:B------:R-:W2:Y:S06]  /*98e0*/  LDSM.16.MT88.4 R140, [R249+0x1100] ;  /* 0x00110000f98c783b */ /* 0x000eac0000004200 */
[----:B------:R-:W-:Y:S02]  /*98f0*/  F2FP.PACK_AB R136, R158, R189 ;  /* 0x000000bd9e88723e */ /* 0x000fe400000000ff */
[----:B------:R-:W-:Y:S03]  /*9900*/  F2FP.PACK_AB R137, R190, R188 ;  /* 0x000000bcbe89723e */ /* 0x000fe600000000ff */
[----:B------:R-:W-:Y:S02]  /*9910*/  F2FP.PACK_AB R138, R159, R191 ;  /* 0x000000bf9f8a723e */ /* 0x000fe400000000ff */
[----:B------:R-:W-:Y:S07]  /*9920*/  F2FP.PACK_AB R139, R187, R186 ;  /* 0x000000babb8b723e */ /* 0x000fee00000000ff */
[C---:B--2---:R-:W-:Y:S08]  /*9930*/  HMMA.16816.F32 R4, R136.reuse, R140, R4 ;  /* 0x0000008c8804723c */ /* 0x044ff00000001804 */
[C---:B------:R-:W-:Y:S01]  /*9940*/  HMMA.16816.F32 R8, R136.reuse, R142, R8 ;  /* 0x0000008e8808723c */ /* 0x040fe20000001808 */
[----:B------:R-:W2:Y:S07]  /*9950*/  LDSM.16.MT88.4 R140, [R252+0x1100] ;  /* 0x00110000fc8c783b */ /* 0x000eae0000004200 */
[C---:B------:R-:W-:Y:S08]  /*9960*/  HMMA.16816.F32 R12, R136.reuse, R144, R12 ;  /* 0x00000090880c723c */ /* 0x040ff0000000180c */
[C---:B------:R-:W-:Y:S01]  /*9970*/  HMMA.16816.F32 R16, R136.reuse, R146, R16 ;  /* 0x000000928810723c */ /* 0x040fe20000001810 */
[----:B------:R-:W3:Y:S07]  /*9980*/  LDSM.16.MT88.4 R144, [R249+0x3100] ;  /* 0x00310000f990783b */ /* 0x000eee0000004200 */
[C---:B------:R-:W-:Y:S08]  /*9990*/  HMMA.16816.F32 R20, R136.reuse, R148, R20 ;  /* 0x000000948814723c */ /* 0x040ff00000001814 */
[C---:B------:R-:W-:Y:S01]  /*99a0*/  HMMA.16816.F32 R24, R136.reuse, R150, R24 ;  /* 0x000000968818723c */ /* 0x040fe20000001818 */
[----:B------:R-:W4:Y:S07]  /*99b0*/  LDSM.16.MT88.4 R148, [R250+0x3100] ;  /* 0x00310000fa94783b */ /* 0x000f2e0000004200 */
        /* <DEDUP_REMOVED lines=33> */
[C---:B----4-:R-:W-:Y:S07]  /*9bd0*/  HMMA.16816.F32 R116, R136.reuse, R148, R116 ;  /* 0x000000948874723c */ /* 0x050fee0000001874 */
[----:B------:R-:W-:Y:S01]  /*9be0*/  MOV R148, R154 ;  /* 0x0000009a00947202 */ /* 0x000fe20000000f00 */
[C---:B------:R-:W-:Y:S04]  /*9bf0*/  HMMA.16816.F32 R120, R136.reuse, R150, R120 ;  /* 0x000000968878723c */ /* 0x040fe80000001878 */
[----:B------:R-:W-:Y:S03]  /*9c00*/  MOV R149, R153 ;  /* 0x0000009900957202 */ /* 0x000fe60000000f00 */
[----:B------:R-:W-:Y:S01]  /*9c10*/  MOV R151, R152 ;  /* 0x0000009800977202 */ /* 0x000fe20000000f00 */
[C---:B--2---:R-:W-:Y:S01]  /*9c20*/  HMMA.16816.F32 R124, R136.reuse, R140, R124 ;  /* 0x0000008c887c723c */ /* 0x044fe2000000187c */
[----:B------:R-:W2:Y:S07]  /*9c30*/  LDSM.16.MT88.4 R152, [R250+0x1900] ;  /* 0x00190000fa98783b */ /* 0x000eae0000004200 */
[----:B------:R-:W-:Y:S08]  /*9c40*/  HMMA.16816.F32 R128, R136, R142, R128 ;  /* 0x0000008e8880723c */ /* 0x000ff00000001880 */
[C---:B---3--:R-:W-:Y:S01]  /*9c50*/  HMMA.16816.F32 R140, R176.reuse, R144, R4 ;  /* 0x00000090b08c723c */ /* 0x048fe20000001804 */
[----:B------:R-:W3:Y:S06]  /*9c60*/  LDSM.16.MT88.4 R4, [R252+0x1900] ;  /* 0x00190000fc04783b */ /* 0x000eec0000004200 */
[----:B------:R-:W-:Y:S01]  /*9c70*/  MOV R144, R151 ;  /* 0x0000009700907202 */ /* 0x000fe20000000f00 */
[C---:B------:R-:W-:Y:S01]  /*9c80*/  HMMA.16816.F32 R136, R176.reuse, R146, R8 ;  /* 0x00000092b088723c */ /* 0x040fe20000001808 */
[----:B------:R-:W4:Y:S03]  /*9c90*/  LDSM.16.MT88.4 R8, [R249+0x3900] ;  /* 0x00390000f908783b */ /* 0x000f260000004200 */
[----:B------:R-:W-:Y:S03]  /*9ca0*/  MOV R145, R148 ;  /* 0x0000009400917202 */ /* 0x000fe60000000f00 */
[----:B------:R-:W-:Y:S02]  /*9cb0*/  MOV R147, R149 ;  /* 0x0000009500937202 */ /* 0x000fe40000000f00 */
[C---:B--2---:R-:W-:Y:S07]  /*9cc0*/  HMMA.16816.F32 R148, R176.reuse, R152, R12 ;  /* 0x00000098b094723c */ /* 0x044fee000000180c */
[----:B------:R-:W-:Y:S01]  /*9cd0*/  MOV R15, R147 ;  /* 0x00000093000f7202 */ /* 0x000fe20000000f00 */
[----:B------:R-:W-:Y:S01]  /*9ce0*/  IMAD.MOV.U32 R153, RZ, RZ, R145 ;  /* 0x000000ffff997224 */ /* 0x000fe200078e0091 */
[----:B------:R-:W-:Y:S02]  /*9cf0*/  MOV R152, R144 ;  /* 0x0000009000987202 */ /* 0x000fe40000000f00 */
[C---:B------:R-:W-:Y:S07]  /*9d00*/  HMMA.16816.F32 R144, R176.reuse, R154, R16 ;  /* 0x0000009ab090723c */ /* 0x040fee0000001810 */
[----:B------:R-:W-:Y:S02]  /*9d10*/  MOV R16, R156 ;  /* 0x0000009c00107202 */ /* 0x000fe40000000f00 */
[----:B------:R-:W-:Y:S03]  /*9d20*/  MOV R17, R159 ;  /* 0x0000009f00117202 */ /* 0x000fe60000000f00 */
[----:B------:R-:W-:Y:S02]  /*9d30*/  MOV R18, R158 ;  /* 0x0000009e00127202 */ /* 0x000fe40000000f00 */
[----:B------:R-:W-:Y:S02]  /*9d40*/  MOV R19, R157 ;  /* 0x0000009d00137202 */ /* 0x000fe40000000f00 */
[C---:B------:R-:W-:Y:S03]  /*9d50*/  HMMA.16816.F32 R156, R176.reuse, R160, R20 ;  /* 0x000000a0b09c723c */ /* 0x040fe60000001814 */
[----:B------:R-:W-:Y:S02]  /*9d60*/  MOV R155, R15 ;  /* 0x0000000f009b7202 */ /* 0x000fe40000000f00 */
[----:B------:R-:W2:Y:S02]  /*9d70*/  LDSM.16.MT88.4 R12, [R250+0x3900] ;  /* 0x00390000fa0c783b */ /* 0x000ea40000004200 */
[----:B------:R-:W-:Y:S01]  /*9d80*/  MOV R160, R155 ;  /* 0x0000009b00a07202 */ /* 0x000fe20000000f00 */
[----:B------:R-:W-:Y:S01]  /*9d90*/  IMAD.MOV.U32 R20, RZ, RZ, R153 ;  /* 0x000000ffff147224 */ /* 0x000fe200078e0099 */
[----:B------:R-:W-:Y:S02]  /*9da0*/  MOV R21, R152 ;  /* 0x0000009800157202 */ /* 0x000fe40000000f00 */
[C---:B------:R-:W-:Y:S03]  /*9db0*/  HMMA.16816.F32 R152, R176.reuse, R162, R24 ;  /* 0x000000a2b098723c */ /* 0x040fe60000001818 */
[----:B------:R-:W-:Y:S02]  /*9dc0*/  MOV R161, R16 ;  /* 0x0000001000a17202 */ /* 0x000fe40000000f00 */
[----:B------:R-:W-:Y:S02]  /*9dd0*/  MOV R23, R17 ;  /* 0x0000001100177202 */ /* 0x000fe40000000f00 */
[----:B------:R-:W-:Y:S02]  /*9de0*/  MOV R163, R19 ;  /* 0x0000001300a37202 */ /* 0x000fe40000000f00 */
[----:B------:R-:W-:Y:S03]  /*9df0*/  MOV R22, R18 ;  /* 0x0000001200167202 */ /* 0x000fe60000000f00 */
[----:B------:R1:W2:Y:S01]  /*9e00*/  LDSM.16.MT88.4 R16, [R163+0x3900] ;  /* 0x00390000a310783b */ /* 0x0002a20000004200 */
[----:B------:R-:W-:Y:S02]  /*9e10*/  MOV R27, R167 ;  /* 0x000000a7001b7202 */ /* 0x000fe40000000f00 */
[----:B------:R-:W-:Y:S02]  /*9e20*/  MOV R26, R166 ;  /* 0x000000a6001a7202 */ /* 0x000fe40000000f00 */
[----:B------:R-:W-:Y:S02]  /*9e30*/  MOV R25, R165 ;  /* 0x000000a500197202 */ /* 0x000fe40000000f00 */
[----:B------:R-:W-:Y:S02]  /*9e40*/  MOV R24, R164 ;  /* 0x000000a400187202 */ /* 0x000fe40000000f00 */
[C---:B---3--:R-:W-:Y:S07]  /*9e50*/  HMMA.16816.F32 R164, R176.reuse, R4, R28 ;  /* 0x00000004b0a4723c */ /* 0x048fee000000181c */
[----:B------:R-:W-:Y:S02]  /*9e60*/  MOV R29, R163 ;  /* 0x000000a3001d7202 */ /* 0x000fe40000000f00 */
[----:B------:R-:W-:Y:S03]  /*9e70*/  MOV R31, R160 ;  /* 0x000000a0001f7202 */ /* 0x000fe60000000f00 */
[----:B------:R-:W-:Y:S02]  /*9e80*/  MOV R30, R161 ;  /* 0x000000a1001e7202 */ /* 0x000fe40000000f00 */
[C---:B-1----:R-:W-:Y:S01]  /*9e90*/  HMMA.16816.F32 R160, R176.reuse, R6, R32 ;  /* 0x00000006b0a0723c */ /* 0x042fe20000001820 */
[----:B------:R-:W1:Y:S02]  /*9ea0*/  LDSM.16.MT88.4 R4, [R252+0x3900] ;  /* 0x00390000fc04783b */ /* 0x000e640000004200 */
[----:B------:R-:W-:Y:S02]  /*9eb0*/  FADD.FTZ R2, R30, R2 ;  /* 0x000000021e027221 */ /* 0x000fe40000010000 */
[----:B------:R-:W-:Y:S02]  /*9ec0*/  FADD.FTZ R0, R31, R0 ;  /* 0x000000001f007221 */ /* 0x000fe40000010000 */
[----:B------:R-:W-:Y:S01]  /*9ed0*/  FADD.FTZ R2, R24, R2 ;  /* 0x0000000218027221 */ /* 0x000fe20000010000 */
[C---:B----4-:R-:W-:Y:S04]  /*9ee0*/  HMMA.16816.F32 R36, R176.reuse, R8, R36 ;  /* 0x00000008b024723c */ /* 0x050fe80000001824 */
[----:B------:R-:W-:Y:S02]  /*9ef0*/  FADD.FTZ R2, R26, R2 ;  /* 0x000000021a027221 */ /* 0x000fe40000010000 */
[----:B------:R-:W-:Y:S02]  /*9f00*/  FADD.FTZ R0, R25, R0 ;  /* 0x0000000019007221 */ /* 0x000fe40000010000 */
[C---:B------:R-:W-:Y:S01]  /*9f10*/  HMMA.16816.F32 R40, R176.reuse, R10, R40 ;  /* 0x0000000ab028723c */ /* 0x040fe20000001828 */
[----:B------:R-:W3:Y:S03]  /*9f20*/  LDSM.16.MT88.4 R8, [R249+0x5900] ;  /* 0x00590000f908783b */ /* 0x000ee60000004200 */
[----:B------:R-:W-:Y:S02]  /*9f30*/  FADD.FTZ R2, R20, R2 ;  /* 0x0000000214027221 */ /* 0x000fe40000010000 */
[----:B------:R-:W-:Y:S02]  /*9f40*/  FADD.FTZ R0, R27, R0 ;  /* 0x000000001b007221 */ /* 0x000fe40000010000 */
        /* <DEDUP_REMOVED lines=11> */
[----:B------:R-:W4:Y:S03]  /*a000*/  LDSM.16.MT88.4 R16, [R29+0x5900] ;  /* 0x005900001d10783b */ /* 0x000f260000004200 */
[----:B------:R-:W-:Y:S02]  /*a010*/  FADD.FTZ R2, R23, R2 ;  /* 0x0000000217027221 */ /* 0x000fe40000010000 */
[----:B------:R-:W-:Y:S02]  /*a020*/  FADD.FTZ R0, R186, R0 ;  /* 0x00000000ba007221 */ /* 0x000fe40000010000 */
[C---:B-1----:R-:W-:Y:S04]  /*a030*/  HMMA.16816.F32 R60, R176.reuse, R4, R60 ;  /* 0x00000004b03c723c */ /* 0x042fe8000000183c */
[----:B------:R-:W-:Y:S02]  /*a040*/  FADD.FTZ R2, R185, R2 ;  /* 0x00000002b9027221 */ /* 0x000fe40000010000 */
[----:B------:R-:W-:Y:S02]  /*a050*/  FADD.FTZ R0, R187, R0 ;  /* 0x00000000bb007221 */ /* 0x000fe40000010000 */
[C---:B------:R-:W-:Y:S01]  /*a060*/  HMMA.16816.F32 R64, R176.reuse, R6, R64 ;  /* 0x00000006b040723c */ /* 0x040fe20000001840 */
[----:B------:R-:W1:Y:S03]  /*a070*/  LDSM.16.MT88.4 R4, [R252+0x5900] ;  /* 0x00590000fc04783b */ /* 0x000e660000004200 */
[----:B------:R-:W-:Y:S02]  /*a080*/  FADD.FTZ R3, R3, R0 ;  /* 0x0000000003037221 */ /* 0x000fe40000010000 */
[----:B------:R-:W-:Y:S02]  /*a090*/  FADD.FTZ R0, R184, R2 ;  /* 0x00000002b8007221 */ /* 0x000fe40000010000 */
[C---:B---3--:R-:W-:Y:S04]  /*a0a0*/  HMMA.16816.F32 R68, R176.reuse, R8, R68 ;  /* 0x00000008b044723c */ /* 0x048fe80000001844 */
[----:B------:R-:W-:Y:S02]  /*a0b0*/  FADD.FTZ R2, R183, R0 ;  /* 0x00000000b7027221 */ /* 0x000fe40000010000 */
[----:B------:R-:W-:Y:S02]  /*a0c0*/  FADD.FTZ R3, R182, R3 ;  /* 0x00000003b6037221 */ /* 0x000fe40000010000 */
[C---:B------:R-:W-:Y:S01]  /*a0d0*/  HMMA.16816.F32 R72, R176.reuse, R10, R72 ;  /* 0x0000000ab048723c */ /* 0x040fe20000001848 */
[----:B------:R-:W3:Y:S03]  /*a0e0*/  LDSM.16.MT88.4 R8, [R249+0x7900] ;  /* 0x00790000f908783b */ /* 0x000ee60000004200 */
[----:B------:R-:W-:Y:S02]  /*a0f0*/  FADD.FTZ R2, R180, R2 ;  /* 0x00000002b4027221 */ /* 0x000fe40000010000 */
[----:B------:R-:W-:Y:S01]  /*a100*/  FADD.FTZ R0, R134, R3 ;  /* 0x0000000386007221 */ /* 0x000fe20000010000 */
[----:B------:R-:W-:Y:S01]  /*a110*/  MOV R134, R132 ;  /* 0x0000008400867202 */ /* 0x000fe20000000f00 */
[C---:B--2---:R-:W-:Y:S01]  /*a120*/  HMMA.16816.F32 R76, R176.reuse, R12, R76 ;  /* 0x0000000cb04c723c */ /* 0x044fe2000000184c */
[----:B------:R-:W-:Y:S03]  /*a130*/  STL [R1+0x80], R2 ;  /* 0x0000800201007387 */ /* 0x000fe60000100800 */
[----:B------:R-:W-:Y:S01]  /*a140*/  FADD.FTZ R0, R181, R0 ;  /* 0x00000000b5007221 */ /* 0x000fe20000010000 */
[----:B------:R-:W-:Y:S03]  /*a150*/  MOV R3, R133 ;  /* 0x0000008500037202 */ /* 0x000fe60000000f00 */
[C---:B------:R-:W-:Y:S01]  /*a160*/  HMMA.16816.F32 R80, R176.reuse, R14, R80 ;  /* 0x0000000eb050723c */ /* 0x040fe20000001850 */
[----:B------:R-:W2:Y:S07]  /*a170*/  LDSM.16.MT88.4 R12, [R250+0x7900] ;  /* 0x00790000fa0c783b */ /* 0x000eae0000004200 */
[C---:B----4-:R-:W-:Y:S01]  /*a180*/  HMMA.16816.F32 R84, R176.reuse, R16, R84 ;  /* 0x00000010b054723c */ /* 0x050fe20000001854 */
[----:B------:R-:W-:Y:S07]  /*a190*/  STL [R1+0x84], R0 ;  /* 0x0000840001007387 */ /* 0x000fee0000100800 */
[C---:B------:R-:W-:Y:S01]  /*a1a0*/  HMMA.16816.F32 R88, R176.reuse, R18, R88 ;  /* 0x00000012b058723c */ /* 0x040fe20000001858 */
[----:B------:R-:W4:Y:S07]  /*a1b0*/  LDSM.16.MT88.4 R16, [R29+0x7900] ;  /* 0x007900001d10783b */ /* 0x000f2e0000004200 */
[C---:B-1----:R-:W-:Y:S08]  /*a1c0*/  HMMA.16816.F32 R92, R176.reuse, R4, R92 ;  /* 0x00000004b05c723c */ /* 0x042ff0000000185c */
[C---:B------:R-:W-:Y:S01]  /*a1d0*/  HMMA.16816.F32 R96, R176.reuse, R6, R96 ;  /* 0x00000006b060723c */ /* 0x040fe20000001860 */
[----:B------:R-:W1:Y:S07]  /*a1e0*/  LDSM.16.MT88.4 R4, [R252+0x7900] ;  /* 0x00790000fc04783b */ /* 0x000e6e0000004200 */
[C---:B---3--:R-:W-:Y:S08]  /*a1f0*/  HMMA.16816.F32 R100, R176.reuse, R8, R100 ;  /* 0x00000008b064723c */ /* 0x048ff00000001864 */
[C---:B------:R-:W-:Y:S08]  /*a200*/  HMMA.16816.F32 R104, R176.reuse, R10, R104 ;  /* 0x0000000ab068723c */ /* 0x040ff00000001868 */
[C---:B--2---:R-:W-:Y:S08]  /*a210*/  HMMA.16816.F32 R108, R176.reuse, R12, R108 ;  /* 0x0000000cb06c723c */ /* 0x044ff0000000186c */
[C---:B------:R-:W-:Y:S08]  /*a220*/  HMMA.16816.F32 R112, R176.reuse, R14, R112 ;  /* 0x0000000eb070723c */ /* 0x040ff00000001870 */
[C---:B----4-:R-:W-:Y:S08]  /*a230*/  HMMA.16816.F32 R116, R176.reuse, R16, R116 ;  /* 0x00000010b074723c */ /* 0x050ff00000001874 */
[C---:B------:R-:W-:Y:S08]  /*a240*/  HMMA.16816.F32 R120, R176.reuse, R18, R120 ;  /* 0x00000012b078723c */ /* 0x040ff00000001878 */
[C---:B-1----:R-:W-:Y:S08]  /*a250*/  HMMA.16816.F32 R124, R176.reuse, R4, R124 ;  /* 0x00000004b07c723c */ /* 0x042ff0000000187c */
[----:B------:R-:W-:Y:S01]  /*a260*/  HMMA.16816.F32 R128, R176, R6, R128 ;  /* 0x00000006b080723c */ /* 0x000fe20000001880 */
[----:B------:R-:W-:-:S07]  /*a270*/  @P0 BRA `(.L_x_535) ;  /* 0xffffbe7000000947 */ /* 0x000fce000383ffff */
.L_x_534:
[----:B------:R-:W-:-:S13]  /*a280*/  ISETP.LE.AND P0, PT, RZ, UR17, PT ;  /* 0x00000011ff007c0c */ /* 0x000fda000bf03270 */
[----:B------:R-:W-:Y:S05]  /*a290*/  @!P0 BRA `(.L_x_536) ;  /* 0x00003b3000008947 */ /* 0x000fea0003800000 */
[----:B------:R-:W2:Y:S01]  /*a2a0*/  LDL.64 R6, [R1+0xd0] ;  /* 0x0000d00001067983 */ /* 0x000ea20000100a00 */
[----:B------:R-:W-:-:S03]  /*a2b0*/  ULDC.64 UR4, c[0x0][0x208] ;  /* 0x0000820000047ab9 */ /* 0x000fc60000000a00 */
[----:B------:R-:W4:Y:S04]  /*a2c0*/  LDL.64 R4, [R1+0xc0] ;  /* 0x0000c00001047983 */ /* 0x000f280000100a00 */
[----:B---3--:R-:W3:Y:S04]  /*a2d0*/  LDL.64 R10, [R1+0xc8] ;  /* 0x0000c800010a7983 */ /* 0x008ee80000100a00 */
[----:B------:R-:W3:Y:S01]  /*a2e0*/  LDL.64 R8, [R1+0xb8] ;  /* 0x0000b80001087983 */ /* 0x000ee20000100a00 */
[----:B------:R-:W-:Y:S02]  /*a2f0*/  USHF.L.U64.HI UR9, UR4, 0x5, UR5 ;  /* 0x0000000504097899 */ /* 0x000fe40008010205 */
[----:B------:R-:W-:-:S03]  /*a300*/  USHF.L.U32 UR8, UR4, 0x5, URZ ;  /* 0x0000000504087899 */ /* 0x000fc6000800063f */
[----:B------:R-:W-:Y:S01]  /*a310*/  ULDC.64 UR4, c[0x0][0x1e0] ;  /* 0x0000780000047ab9 */ /* 0x000fe20000000a00 */
[C---:B--2---:R-:W-:Y:S02]  /*a320*/  IADD3 R14, P6, R6.reuse, 0x40, RZ ;  /* 0x00000040060e7810 */ /* 0x044fe40007fde0ff */
[----:B------:R-:W-:-:S03]  /*a330*/  IADD3 R2, P0, R6, 0xc0, RZ ;  /* 0x000000c006027810 */ /* 0x000fc60007f1e0ff */
[----:B----4-:R-:W-:Y:S01]  /*a340*/  IMAD.X R15, RZ, RZ, R5, P6 ;  /* 0x000000ffff0f7224 */ /* 0x010fe200030e0605 */
[----:B---3--:R-:W-:-:S04]  /*a350*/  IADD3 R3, P6, R10, 0x40, RZ ;  /* 0x000000400a037810 */ /* 0x008fc80007fde0ff */
[----:B------:R-:W-:Y:S01]  /*a360*/  STL.64 [R1+0x60], R14 ;  /* 0x0000600e01007387 */ /* 0x000fe20000100a00 */
[----:B------:R-:W-:-:S03]  /*a370*/  IADD3 R12, P1, R6, 0x80, RZ ;  /* 0x00000080060c7810 */ /* 0x000fc60007f3e0ff */
[----:B------:R1:W-:Y:S02]  /*a380*/  STL [R1+0x7c], R3 ;  /* 0x00007c0301007387 */ /* 0x0003e40000100800 */
[----:B------:R-:W-:Y:S01]  /*a390*/  IMAD.X R13, RZ, RZ, R5, P1 ;  /* 0x000000ffff0d7224 */ /* 0x000fe200008e0605 */
[----:B------:R-:W-:Y:S01]  /*a3a0*/  IADD3 R0, P1, R10, 0x80, RZ ;  /* 0x000000800a007810 */ /* 0x000fe20007f3e0ff */
[----:B------:R-:W-:Y:S01]  /*a3b0*/  IMAD.X R11, RZ, RZ, R9, P6 ;  /* 0x000000ffff0b7224 */ /* 0x000fe200030e0609 */
[----:B------:R-:W-:Y:S01]  /*a3c0*/  MOV R4, R6 ;  /* 0x0000000600047202 */ /* 0x000fe20000000f00 */
[----:B-1----:R-:W-:-:S05]  /*a3d0*/  IMAD.X R3, RZ, RZ, R5, P0 ;  /* 0x000000ffff037224 */ /* 0x002fca00000e0605 */
[----:B------:R1:W-:Y:S04]  /*a3e0*/  STL.64 [R1+0x50], R2 ;  /* 0x0000500201007387 */ /* 0x0003e80000100a00 */
[----:B------:R-:W-:Y:S04]  /*a3f0*/  STL.64 [R1+0x58], R12 ;  /* 0x0000580c01007387 */ /* 0x000fe80000100a00 */
[----:B------:R-:W-:Y:S01]  /*a400*/  STL [R1+0x74], R0 ;  /* 0x0000740001007387 */ /* 0x000fe20000100800 */
[----:B-1----:R-:W-:Y:S02]  /*a410*/  IADD3 R2, P0, R10, 0xc0, RZ ;  /* 0x000000c00a027810 */ /* 0x002fe40007f1e0ff */
[----:B------:R-:W-:-:S03]  /*a420*/  IADD3.X R10, RZ, R9, RZ, P1, !PT ;  /* 0x00000009ff0a7210 */ /* 0x000fc60000ffe4ff */
[----:B------:R1:W-:Y:S04]  /*a430*/  STL [R1+0x6c], R2 ;  /* 0x00006c0201007387 */ /* 0x0003e80000100800 */
[----:B------:R2:W-:Y:S04]  /*a440*/  STL [R1+0x78], R11 ;  /* 0x0000780b01007387 */ /* 0x0005e80000100800 */
[----:B------:R2:W-:Y:S01]  /*a450*/  STL [R1+0x70], R10 ;  /* 0x0000700a01007387 */ /* 0x0005e20000100800 */
[----:B-1----:R-:W-:-:S05]  /*a460*/  IMAD.X R2, RZ, RZ, R9, P0 ;  /* 0x000000ffff027224 */ /* 0x002fca00000e0609 */
[----:B------:R2:W-:Y:S04]  /*a470*/  STL [R1+0x68], R2 ;  /* 0x0000680201007387 */ /* 0x0005e80000100800 */
[----:B------:R2:W-:Y:S01]  /*a480*/  STL.64 [R1+0xc0], R4 ;  /* 0x0000c00401007387 */ /* 0x0005e20000100a00 */
[----:B------:R-:W-:Y:S01]  /*a490*/  MOV R3, R132 ;  /* 0x0000008400037202 */ /* 0x000fe20000000f00 */
[----:B------:R-:W-:Y:S02]  /*a4a0*/  IMAD.MOV.U32 R0, RZ, RZ, R133 ;  /* 0x000000ffff007224 */ /* 0x000fe400078e0085 */
.L_x_537:
[----:B--2---:R-:W2:Y:S01]  /*a4b0*/  LDL R4, [R1+0x8] ;  /* 0x0000080001047983 */ /* 0x004ea20000100800 */
[----:B------:R-:W-:Y:S04]  /*a4c0*/  DEPBAR.LE SB0, 0x0 ;  /* 0x000080000000791a */ /* 0x000fe80000000000 */
[----:B------:R-:W3:Y:S01]  /*a4d0*/  LDL R183, [R1+0x44] ;  /* 0x0000440001b77983 */ /* 0x000ee20000100800 */
[----:B------:R-:W-:Y:S02]  /*a4e0*/  USHF.R.S32.HI UR7, URZ, 0x1f, UR17 ;  /* 0x0000001f3f077899 */ /* 0x000fe40008011411 */
[----:B------:R-:W-:Y:S01]  /*a4f0*/  UIMAD UR6, UR12, UR17, URZ ;  /* 0x000000110c0672a4 */ /* 0x000fe2000f8e023f */
[----:B------:R-:W4:Y:S01]  /*a500*/  LDL R182, [R1+0x40] ;  /* 0x0000400001b67983 */ /* 0x000f220000100800 */
[----:B------:R-:W-:Y:S02]  /*a510*/  UIMAD.WIDE.U32 UR10, UR17, UR13, UR8 ;  /* 0x0000000d110a72a5 */ /* 0x000fe4000f8e0008 */
[----:B------:R-:W-:Y:S01]  /*a520*/  UIMAD UR6, UR7, UR13, UR6 ;  /* 0x0000000d070672a4 */ /* 0x000fe2000f8e0206 */
[----:B------:R-:W3:Y:S01]  /*a530*/  LDL R2, [R1+0x3c] ;  /* 0x00003c0001027983 */ /* 0x000ee20000100800 */
[----:B------:R-:W-:Y:S03]  /*a540*/  UISETP.GT.AND UP0, UPT, UR17, URZ, UPT ;  /* 0x0000003f1100728c */ /* 0x000fe6000bf04270 */
[----:B------:R1:W-:Y:S04]  /*a550*/  STL [R1+0xf8], R252 ;  /* 0x0000f8fc01007387 */ /* 0x0003e80000100800 */
[----:B------:R-:W-:Y:S08]  /*a560*/  BAR.SYNC.DEFER_BLOCKING 0x0 ;  /* 0x0000000000007b1d */ /* 0x000ff00000010000 */
[----:B------:R-:W1:Y:S08]  /*a570*/  LDSM.16.M88.4 R8, [R248+0x10100] ;  /* 0x01010000f808783b */ /* 0x000e700000000200 */
[----:B------:R-:W3:Y:S06]  /*a580*/  LDL.64 R180, [R1+0xc0] ;  /* 0x0000c00001b47983 */ /* 0x000eec0000100a00 */
[----:B------:R-:W3:Y:S06]  /*a590*/  LDL.64 R176, [R1+0x58] ;  /* 0x0000580001b07983 */ /* 0x000eec0000100a00 */
[----:B------:R-:W3:Y:S06]  /*a5a0*/  LDL.64 R178, [R1+0x60] ;  /* 0x0000600001b27983 */ /* 0x000eec0000100a00 */
[----:B-----5:R-:W-:Y:S04]  /*a5b0*/  STL [R1+0xf4], R168 ;  /* 0x0000f4a801007387 */ /* 0x020fe80000100800 */
[----:B------:R-:W-:Y:S04]  /*a5c0*/  STL [R1+0xf0], R169 ;  /* 0x0000f0a901007387 */ /* 0x000fe80000100800 */
[----:B------:R-:W-:Y:S04]  /*a5d0*/  STL [R1+0xec], R170 ;  /* 0x0000ecaa01007387 */ /* 0x000fe80000100800 */
[----:B------:R-:W-:Y:S04]  /*a5e0*/  STL [R1+0xe8], R171 ;  /* 0x0000e8ab01007387 */ /* 0x000fe80000100800 */
[----:B-1----:R-:W3:Y:S04]  /*a5f0*/  LDL R252, [R1+0x48] ;  /* 0x0000480001fc7983 */ /* 0x002ee80000100800 */
[----:B------:R-:W1:Y:S08]  /*a600*/  LDSM.16.M88.4 R16, [R248+0x10900] ;  /* 0x01090000f810783b */ /* 0x000e700000000200 */
[----:B------:R-:W1:Y:S08]  /*a610*/  LDSM.16.M88.4 R24, [R248+0x11100] ;  /* 0x01110000f818783b */ /* 0x000e700000000200 */
[----:B------:R-:W1:Y:S08]  /*a620*/  LDSM.16.M88.4 R32, [R248+0x11900] ;  /* 0x01190000f820783b */ /* 0x000e700000000200 */
[----:B--2---:R2:W3:Y:S02]  /*a630*/  LDSM.16.M88.4 R132, [R4] ;  /* 0x000000000484783b */ /* 0x0044e40000000200 */
[C---:B--2---:R-:W-:Y:S08]  /*a640*/  HMMA.16816.F32 R4, R168.reuse, R8, RZ ;  /* 0x00000008a804723c */ /* 0x044ff000000018ff */
[C---:B------:R-:W-:Y:S08]  /*a650*/  HMMA.16816.F32 R8, R168.reuse, R10, RZ ;  /* 0x0000000aa808723c */ /* 0x040ff000000018ff */
[C---:B-1----:R-:W-:Y:S08]  /*a660*/  HMMA.16816.F32 R12, R168.reuse, R16, RZ ;  /* 0x00000010a80c723c */ /* 0x042ff000000018ff */
[C---:B------:R-:W-:Y:S08]  /*a670*/  HMMA.16816.F32 R16, R168.reuse, R18, RZ ;  /* 0x00000012a810723c */ /* 0x040ff000000018ff */
[C---:B------:R-:W-:Y:S08]  /*a680*/  HMMA.16816.F32 R20, R168.reuse, R24, RZ ;  /* 0x00000018a814723c */ /* 0x040ff000000018ff */
[C---:B------:R-:W-:Y:S08]  /*a690*/  HMMA.16816.F32 R24, R168.reuse, R26, RZ ;  /* 0x0000001aa818723c */ /* 0x040ff000000018ff */
[C---:B------:R-:W-:Y:S08]  /*a6a0*/  HMMA.16816.F32 R28, R168.reuse, R32, RZ ;  /* 0x00000020a81c723c */ /* 0x040ff000000018ff */
[----:B------:R-:W-:Y:S01]  /*a6b0*/  HMMA.16816.F32 R32, R168, R34, RZ ;  /* 0x00000022a820723c */ /* 0x000fe200000018ff */
[----:B------:R-:W2:Y:S06]  /*a6c0*/  LDL.64 R170, [R1+0x50] ;  /* 0x0000500001aa7983 */ /* 0x000eac0000100a00 */
[----:B------:R-:W2:Y:S01]  /*a6d0*/  LDL.64 R168, [R1+0xd0] ;  /* 0x0000d00001a87983 */ /* 0x000ea20000100a00 */
[C---:B---3--:R-:W-:Y:S08]  /*a6e0*/  HMMA.16816.F32 R4, R172.reuse, R132, R4 ;  /* 0x00000084ac04723c */ /* 0x048ff00000001804 */
[C---:B------:R-:W-:Y:S01]  /*a6f0*/  HMMA.16816.F32 R8, R172.reuse, R134, R8 ;  /* 0x00000086ac08723c */ /* 0x040fe20000001808 */
[----:B------:R-:W1:Y:S07]  /*a700*/  LDSM.16.M88.4 R132, [R183] ;  /* 0x00000000b784783b */ /* 0x000e6e0000000200 */
[C---:B-1----:R-:W-:Y:S08]  /*a710*/  HMMA.16816.F32 R12, R172.reuse, R132, R12 ;  /* 0x00000084ac0c723c */ /* 0x042ff0000000180c */
[C---:B------:R-:W-:Y:S01]  /*a720*/  HMMA.16816.F32 R16, R172.reuse, R134, R16 ;  /* 0x00000086ac10723c */ /* 0x040fe20000001810 */
[----:B----4-:R-:W1:Y:S07]  /*a730*/  LDSM.16.M88.4 R132, [R182] ;  /* 0x00000000b684783b */ /* 0x010e6e0000000200 */
[C---:B-1----:R-:W-:Y:S08]  /*a740*/  HMMA.16816.F32 R20, R172.reuse, R132, R20 ;  /* 0x00000084ac14723c */ /* 0x042ff00000001814 */
[C---:B------:R-:W-:Y:S01]  /*a750*/  HMMA.16816.F32 R24, R172.reuse, R134, R24 ;  /* 0x00000086ac18723c */ /* 0x040fe20000001818 */
[----:B------:R-:W1:Y:S07]  /*a760*/  LDSM.16.M88.4 R132, [R2] ;  /* 0x000000000284783b */ /* 0x000e6e0000000200 */
[C---:B-1----:R-:W-:Y:S07]  /*a770*/  HMMA.16816.F32 R28, R172.reuse, R132, R28 ;  /* 0x00000084ac1c723c */ /* 0x042fee000000181c */
[----:B------:R-:W-:Y:S01]  /*a780*/  MOV R132, UR17 ;  /* 0x0000001100847c02 */ /* 0x000fe20008000f00 */
[----:B------:R-:W-:Y:S04]  /*a790*/  HMMA.16816.F32 R32, R172, R134, R32 ;  /* 0x00000086ac20723c */ /* 0x000fe80000001820 */
[----:B------:R-:W-:Y:S05]  /*a7a0*/  IMAD.WIDE.U32 R132, R132, UR13, R180 ;  /* 0x0000000d84847c25 */ /* 0x000fea000f8e00b4 */
[C---:B------:R-:W-:Y:S03]  /*a7b0*/  LEA R134, P0, R132.reuse, c[0x0][0x1f8], 0x1 ;  /* 0x00007e0084867a11 */ /* 0x040fe600078008ff */
[----:B------:R-:W-:Y:S04]  /*a7c0*/  IADD3 R2, R133, UR6, RZ ;  /* 0x0000000685027c10 */ /* 0x000fe8000fffe0ff */
[----:B------:R-:W-:Y:S02]  /*a7d0*/  LEA.HI.X R135, R132, c[0x0][0x1fc], R2, 0x1, P0 ;  /* 0x00007f0084877a11 */ /* 0x000fe400000f0c02 */
[----:B------:R-:W-:Y:S03]  /*a7e0*/  MOV R132, UR17 ;  /* 0x0000001100847c02 */ /* 0x000fe60008000f00 */
[----:B------:R-:W-:Y:S01]  /*a7f0*/  @!PT LDS RZ, [RZ] ;  /* 0x00000000fffff984 */ /* 0x000fe20000000800 */
[----:B------:R-:W-:Y:S01]  /*a800*/  @!PT LDS RZ, [RZ] ;  /* 0x00000000fffff984 */ /* 0x000fe20000000800 */
[----:B------:R-:W-:Y:S01]  /*a810*/  @!PT LDS RZ, [RZ] ;  /* 0x00000000fffff984 */ /* 0x000fe20000000800 */
[----:B------:R1:W-:Y:S02]  /*a820*/  LDGSTS.E.BYPASS.LTC128B.128 [R252+0x100], [R134.64], !P5 ;  /* 0x0010000086fc7fae */ /* 0x0003e4000e901d56 */
[----:B------:R-:W-:Y:S05]  /*a830*/  IMAD.WIDE.U32 R132, R132, UR13, R178 ;  /* 0x0000000d84847c25 */ /* 0x000fea000f8e00b2 */
[----:B------:R-:W-:Y:S02]  /*a840*/  IADD3 R2, R133, UR6, RZ ;  /* 0x0000000685027c10 */ /* 0x000fe4000fffe0ff */
[C---:B-1----:R-:W-:Y:S04]  /*a850*/  LEA R134, P0, R132.reuse, c[0x0][0x1f8], 0x1 ;  /* 0x00007e0084867a11 */ /* 0x042fe800078008ff */
[----:B------:R-:W-:Y:S02]  /*a860*/  LEA.HI.X R135, R132, c[0x0][0x1fc], R2, 0x1, P0 ;  /* 0x00007f0084877a11 */ /* 0x000fe400000f0c02 */
[----:B------:R-:W-:Y:S03]  /*a870*/  MOV R132, UR17 ;  /* 0x0000001100847c02 */ /* 0x000fe60008000f00 */
[----:B------:R1:W-:Y:S02]  /*a880*/  LDGSTS.E.BYPASS.LTC128B.128 [R252+0x2100], [R134.64], !P4 ;  /* 0x0210000086fc7fae */ /* 0x0003e4000e101d56 */
[----:B------:R-:W-:Y:S05]  /*a890*/  IMAD.WIDE.U32 R132, R132, UR13, R176 ;  /* 0x0000000d84847c25 */ /* 0x000fea000f8e00b0 */
[----:B------:R-:W-:Y:S02]  /*a8a0*/  IADD3 R2, R133, UR6, RZ ;  /* 0x0000000685027c10 */ /* 0x000fe4000fffe0ff */
[C---:B-1----:R-:W-:Y:S04]  /*a8b0*/  LEA R134, P0, R132.reuse, c[0x0][0x1f8], 0x1 ;  /* 0x00007e0084867a11 */ /* 0x042fe800078008ff */
[----:B------:R-:W-:Y:S02]  /*a8c0*/  LEA.HI.X R135, R132, c[0x0][0x1fc], R2, 0x1, P0 ;  /* 0x00007f0084877a11 */ /* 0x000fe400000f0c02 */
[----:B------:R-:W-:Y:S01]  /*a8d0*/  MOV R132, UR17 ;  /* 0x0000001100847c02 */ /* 0x000fe20008000f00 */
[----:B------:R-:W-:Y:S02]  /*a8e0*/  UIADD3 UR17, UR17, -0x1, URZ ;  /* 0xffffffff11117890 */ /* 0x000fe4000fffe03f */
[----:B------:R1:W-:Y:S02]  /*a8f0*/  LDGSTS.E.BYPASS.LTC128B.128 [R252+0x4100], [R134.64], !P3 ;  /* 0x0410000086fc7fae */ /* 0x0003e4000d901d56 */
[----:B--2---:R-:W-:Y:S05]  /*a900*/  IMAD.WIDE.U32 R132, R132, UR13, R170 ;  /* 0x0000000d84847c25 */ /* 0x004fea000f8e00aa */
[C---:B-1----:R-:W-:Y:S01]  /*a910*/  LEA R134, P0, R132.reuse, c[0x0][0x1f8], 0x1 ;  /* 0x00007e0084867a11 */ /* 0x042fe200078008ff */
[----:B------:R-:W2:Y:S01]  /*a920*/  LDL R169, [R1+0x2c] ;  /* 0x00002c0001a97983 */ /* 0x000ea20000100800 */
[----:B------:R-:W-:Y:S01]  /*a930*/  IADD3 R2, R133, UR6, RZ ;  /* 0x0000000685027c10 */ /* 0x000fe2000fffe0ff */
[----:B------:R-:W-:Y:S03]  /*a940*/  UIADD3 UR6, UR6, UR11, URZ ;  /* 0x0000000b06067290 */ /* 0x000fe6000fffe03f */
[----:B------:R-:W-:Y:S02]  /*a950*/  LEA.HI.X R135, R132, c[0x0][0x1fc], R2, 0x1, P0 ;  /* 0x00007f0084877a11 */ /* 0x000fe400000f0c02 */
[----:B------:R-:W-:Y:S02]  /*a960*/  IADD3 R2, P1, R168, UR10, RZ ;  /* 0x0000000aa8027c10 */ /* 0x000fe4000ff3e0ff */
[----:B------:R-:W3:Y:S02]  /*a970*/  LDL R168, [R1+0x4] ;  /* 0x0000040001a87983 */ /* 0x000ee40000100800 */
[C---:B------:R-:W-:Y:S02]  /*a980*/  LEA R132, P0, R2.reuse, c[0x0][0x1f8], 0x1 ;  /* 0x00007e0002847a11 */ /* 0x040fe400078008ff */
[----:B------:R-:W-:Y:S01]  /*a990*/  IADD3.X R133, R181, UR6, RZ, P1, !PT ;  /* 0x00000006b5857c10 */ /* 0x000fe20008ffe4ff */
[----:B------:R3:W-:Y:S03]  /*a9a0*/  LDGSTS.E.BYPASS.LTC128B.128 [R252+0x6100], [R134.64], !P2 ;  /* 0x0610000086fc7fae */ /* 0x0007e6000d101d56 */
[----:B------:R-:W-:Y:S02]  /*a9b0*/  LEA.HI.X R133, R2, c[0x0][0x1fc], R133, 0x1, P0 ;  /* 0x00007f0002857a11 */ /* 0x000fe400000f0c85 */
[----:B------:R-:W-:Y:S03]  /*a9c0*/  IADD3 R2, P1, R178, UR10, RZ ;  /* 0x0000000ab2027c10 */ /* 0x000fe6000ff3e0ff */
[----:B------:R1:W-:Y:S02]  /*a9d0*/  LDGSTS.E.BYPASS.LTC128B.128 [R252+0x1100], [R132.64], !P5 ;  /* 0x0110000084fc7fae */ /* 0x0003e4000e901d56 */
[C---:B-1----:R-:W-:Y:S02]  /*a9e0*/  LEA R132, P0, R2.reuse, c[0x0][0x1f8], 0x1 ;  /* 0x00007e0002847a11 */ /* 0x042fe400078008ff */
[----:B------:R-:W-:Y:S04]  /*a9f0*/  IADD3.X R133, R179, UR6, RZ, P1, !PT ;  /* 0x00000006b3857c10 */ /* 0x000fe80008ffe4ff */
[----:B------:R-:W-:Y:S02]  /*aa00*/  LEA.HI.X R133, R2, c[0x0][0x1fc], R133, 0x1, P0 ;  /* 0x00007f0002857a11 */ /* 0x000fe400000f0c85 */
[----:B------:R-:W-:Y:S02]  /*aa10*/  IADD3 R2, P1, R176, UR10, RZ ;  /* 0x0000000ab0027c10 */ /* 0x000fe4000ff3e0ff */
[----:B------:R-:W4:Y:S04]  /*aa20*/  LDL R176, [R1+0x38] ;  /* 0x0000380001b07983 */ /* 0x000f280000100800 */
[----:B------:R1:W-:Y:S02]  /*aa30*/  LDGSTS.E.BYPASS.LTC128B.128 [R252+0x3100], [R132.64], !P4 ;  /* 0x0310000084fc7fae */ /* 0x0003e4000e101d56 */
[C---:B-1----:R-:W-:Y:S02]  /*aa40*/  LEA R132, P0, R2.reuse, c[0x0][0x1f8], 0x1 ;  /* 0x00007e0002847a11 */ /* 0x042fe400078008ff */
[----:B------:R-:W-:Y:S04]  /*aa50*/  IADD3.X R133, R177, UR6, RZ, P1, !PT ;  /* 0x00000006b1857c10 */ /* 0x000fe80008ffe4ff */
[----:B------:R-:W-:Y:S02]  /*aa60*/  LEA.HI.X R133, R2, c[0x0][0x1fc], R133, 0x1, P0 ;  /* 0x00007f0002857a11 */ /* 0x000fe400000f0c85 */
[----:B------:R-:W-:Y:S01]  /*aa70*/  IADD3 R2, P1, R170, UR10, RZ ;  /* 0x0000000aaa027c10 */ /* 0x000fe2000ff3e0ff */
[----:B------:R-:W-:Y:S01]  /*aa80*/  @UP0 UIMAD.WIDE.U32 UR10, UR17, UR4, URZ ;  /* 0x00000004110a02a5 */ /* 0x000fe2000f8e003f */
[----:B------:R-:W2:Y:S03]  /*aa90*/  LDL R170, [R1+0x30] ;  /* 0x0000300001aa7983 */ /* 0x000ea60000100800 */
[----:B------:R-:W-:Y:S01]  /*aaa0*/  @UP0 USHF.L.U32 UR7, UR10, 0x6, URZ ;  /* 0x000000060a070899 */ /* 0x000fe2000800063f */
[----:B------:R1:W-:Y:S02]  /*aab0*/  LDGSTS.E.BYPASS.LTC128B.128 [R252+0x5100], [R132.64], !P3 ;  /* 0x0510000084fc7fae */ /* 0x0003e4000d901d56 */
[C---:B-1----:R-:W-:Y:S02]  /*aac0*/  LEA R132, P0, R2.reuse, c[0x0][0x1f8], 0x1 ;  /* 0x00007e0002847a11 */ /* 0x042fe400078008ff */
[----:B------:R-:W-:Y:S01]  /*aad0*/  IADD3.X R133, R171, UR6, RZ, P1, !PT ;  /* 0x00000006ab857c10 */ /* 0x000fe20008ffe4ff */
[----:B------:R-:W-:Y:S03]  /*aae0*/  @UP0 USHF.R.S32.HI UR6, URZ, 0x1f, UR17 ;  /* 0x0000001f3f060899 */ /* 0x000fe60008011411 */
[----:B------:R-:W2:Y:S01]  /*aaf0*/  LDL R171, [R1+0x34] ;  /* 0x0000340001ab7983 */ /* 0x000ea20000100800 */
[----:B------:R-:W-:Y:S01]  /*ab00*/  LEA.HI.X R133, R2, c[0x0][0x1fc], R133, 0x1, P0 ;  /* 0x00007f0002857a11 */ /* 0x000fe200000f0c85 */
[----:B------:R-:W-:Y:S02]  /*ab10*/  @UP0 UIMAD UR6, UR6, UR4, URZ ;  /* 0x00000004060602a4 */ /* 0x000fe4000f8e023f */
[----:B------:R-:W2:Y:S01]  /*ab20*/  LDL R2, [R1+0x1c] ;  /* 0x00001c0001027983 */ /* 0x000ea20000100800 */
[----:B------:R-:W-:Y:S01]  /*ab30*/  PLOP3.LUT P0, PT, PT, PT, UP0, 0x80, 0x0 ;  /* 0x000000000000781c */ /* 0x000fe20003f0f008 */
[----:B------:R-:W-:Y:S02]  /*ab40*/  @UP0 UIMAD UR6, UR17, UR5, UR6 ;  /* 0x00000005110602a4 */ /* 0x000fe4000f8e0206 */
[----:B------:R3:W-:Y:S02]  /*ab50*/  LDGSTS.E.BYPASS.LTC128B.128 [R252+0x7100], [R132.64], !P2 ;  /* 0x0710000084fc7fae */ /* 0x0007e4000d101d56 */
[----:B------:R-:W-:Y:S04]  /*ab60*/  @UP0 UIADD3 UR6, UR11, UR6, URZ ;  /* 0x000000060b060290 */ /* 0x000fe8000fffe03f */
[----:B------:R-:W-:Y:S02]  /*ab70*/  @UP0 USHF.L.U64.HI UR6, UR10, 0x6, UR6 ;  /* 0x000000060a060899 */ /* 0x000fe40008010206 */
[----:B------:R-:W0:Y:S08]  /*ab80*/  LDGDEPBAR ;  /* 0x00000000000079af */ /* 0x000e300000000000 */
[----:B---3--:R-:W1:Y:S02]  /*ab90*/  LDSM.16.M88.4 R132, [R168+0x10100] ;  /* 0x01010000a884783b */ /* 0x008e640000000200 */
[C---:B-1----:R-:W-:Y:S08]  /*aba0*/  HMMA.16816.F32 R4, R192.reuse, R132, R4 ;  /* 0x00000084c004723c */ /* 0x042ff00000001804 */
[C---:B------:R-:W-:Y:S01]  /*abb0*/  HMMA.16816.F32 R8, R192.reuse, R134, R8 ;  /* 0x00000086c008723c */ /* 0x040fe20000001808 */
[----:B------:R-:W1:Y:S07]  /*abc0*/  LDSM.16.M88.4 R132, [R168+0x10900] ;  /* 0x01090000a884783b */ /* 0x000e6e0000000200 */
[C---:B-1----:R-:W-:Y:S08]  /*abd0*/  HMMA.16816.F32 R12, R192.reuse, R132, R12 ;  /* 0x00000084c00c723c */ /* 0x042ff0000000180c */
[C---:B------:R-:W-:Y:S01]  /*abe0*/  HMMA.16816.F32 R16, R192.reuse, R134, R16 ;  /* 0x00000086c010723c */ /* 0x040fe20000001810 */
[----:B------:R-:W1:Y:S07]  /*abf0*/  LDSM.16.M88.4 R132, [R168+0x11100] ;  /* 0x01110000a884783b */ /* 0x000e6e0000000200 */
[C---:B-1----:R-:W-:Y:S08]  /*ac00*/  HMMA.16816.F32 R20, R192.reuse, R132, R20 ;  /* 0x00000084c014723c */ /* 0x042ff00000001814 */
[C---:B------:R-:W-:Y:S01]  /*ac10*/  HMMA.16816.F32 R24, R192.reuse, R134, R24 ;  /* 0x00000086c018723c */ /* 0x040fe20000001818 */
[----:B------:R-:W1:Y:S07]  /*ac20*/  LDSM.16.M88.4 R132, [R168+0x11900] ;  /* 0x01190000a884783b */ /* 0x000e6e0000000200 */
[C---:B-1----:R-:W-:Y:S08]  /*ac30*/  HMMA.16816.F32 R28, R192.reuse, R132, R28 ;  /* 0x00000084c01c723c */ /* 0x042ff0000000181c */
[----:B------:R-:W-:Y:S01]  /*ac40*/  HMMA.16816.F32 R32, R192, R134, R32 ;  /* 0x00000086c020723c */ /* 0x000fe20000001820 */
[----:B------:R-:W1:Y:S07]  /*ac50*/  LDSM.16.M88.4 R132, [R251] ;  /* 0x00000000fb84783b */ /* 0x000e6e0000000200 */
        /* <DEDUP_REMOVED lines=23> */
[----:B----4-:R-:W1:Y:S07]  /*add0*/  LDSM.16.M88.4 R132, [R176] ;  /* 0x00000000b084783b */ /* 0x010e6e0000000200 */
[C---:B-1----:R-:W-:Y:S08]  /*ade0*/  HMMA.16816.F32 R4, R204.reuse, R132, R4 ;  /* 0x00000084cc04723c */ /* 0x042ff00000001804 */
[C---:B------:R-:W-:Y:S01]  /*adf0*/  HMMA.16816.F32 R8, R204.reuse, R134, R8 ;  /* 0x00000086cc08723c */ /* 0x040fe20000001808 */
[----:B--2---:R1:W2:Y:S08]  /*ae00*/  LDSM.16.M88.4 R132, [R171] ;  /* 0x00000000ab84783b */ /* 0x0042b00000000200 */
[----:B-1----:R-:W3:Y:S01]  /*ae10*/  LDL R171, [R1+0x28] ;  /* 0x0000280001ab7983 */ /* 0x002ee20000100800 */
[C---:B--2---:R-:W-:Y:S08]  /*ae20*/  HMMA.16816.F32 R12, R204.reuse, R132, R12 ;  /* 0x00000084cc0c723c */ /* 0x044ff0000000180c */
[C---:B------:R-:W-:Y:S01]  /*ae30*/  HMMA.16816.F32 R16, R204.reuse, R134, R16 ;  /* 0x00000086cc10723c */ /* 0x040fe20000001810 */
[----:B------:R1:W2:Y:S08]  /*ae40*/  LDSM.16.M88.4 R132, [R170] ;  /* 0x00000000aa84783b */ /* 0x0002b00000000200 */
[----:B-1----:R-:W4:Y:S01]  /*ae50*/  LDL R170, [R1+0x24] ;  /* 0x0000240001aa7983 */ /* 0x002f220000100800 */
[C---:B--2---:R-:W-:Y:S08]  /*ae60*/  HMMA.16816.F32 R20, R204.reuse, R132, R20 ;  /* 0x00000084cc14723c */ /* 0x044ff00000001814 */
[C---:B------:R-:W-:Y:S01]  /*ae70*/  HMMA.16816.F32 R24, R204.reuse, R134, R24 ;  /* 0x00000086cc18723c */ /* 0x040fe20000001818 */
[----:B------:R1:W2:Y:S08]  /*ae80*/  LDSM.16.M88.4 R132, [R169] ;  /* 0x00000000a984783b */ /* 0x0002b00000000200 */
[----:B-1----:R-:W3:Y:S01]  /*ae90*/  LDL R169, [R1+0x20] ;  /* 0x0000200001a97983 */ /* 0x002ee20000100800 */
[C---:B--2---:R-:W-:Y:S08]  /*aea0*/  HMMA.16816.F32 R28, R204.reuse, R132, R28 ;  /* 0x00000084cc1c723c */ /* 0x044ff0000000181c */
        /* <DEDUP_REMOVED lines=37> */
[----:B---3--:R1:W2:Y:S08]  /*b100*/  LDSM.16.M88.4 R132, [R171] ;  /* 0x00000000ab84783b */ /* 0x0082b00000000200 */
[----:B-1----:R-:W3:Y:S01]  /*b110*/  LDL R171, [R1+0x18] ;  /* 0x0000180001ab7983 */ /* 0x002ee20000100800 */
[C---:B--2---:R-:W-:Y:S08]  /*b120*/  HMMA.16816.F32 R4, R220.reuse, R132, R4 ;  /* 0x00000084dc04723c */ /* 0x044ff00000001804 */
[C---:B------:R-:W-:Y:S01]  /*b130*/  HMMA.16816.F32 R8, R220.reuse, R134, R8 ;  /* 0x00000086dc08723c */ /* 0x040fe20000001808 */
[----:B----4-:R1:W2:Y:S08]  /*b140*/  LDSM.16.M88.4 R132, [R170] ;  /* 0x00000000aa84783b */ /* 0x0102b00000000200 */
[----:B-1----:R-:W4:Y:S01]  /*b150*/  LDL R170, [R1+0x14] ;  /* 0x0000140001aa7983 */ /* 0x002f220000100800 */
[C---:B--2---:R-:W-:Y:S08]  /*b160*/  HMMA.16816.F32 R12, R220.reuse, R132, R12 ;  /* 0x00000084dc0c723c */ /* 0x044ff0000000180c */
[C---:B------:R-:W-:Y:S01]  /*b170*/  HMMA.16816.F32 R16, R220.reuse, R134, R16 ;  /* 0x00000086dc10723c */ /* 0x040fe20000001810 */
[----:B------:R1:W2:Y:S08]  /*b180*/  LDSM.16.M88.4 R132, [R169] ;  /* 0x00000000a984783b */ /* 0x0002b00000000200 */
[----:B-1----:R-:W3:Y:S01]  /*b190*/  LDL R169, [R1+0x10] ;  /* 0x0000100001a97983 */ /* 0x002ee20000100800 */
        /* <DEDUP_REMOVED lines=42> */
[----:B---3--:R-:W1:Y:S07]  /*b440*/  LDSM.16.M88.4 R132, [R171] ;  /* 0x00000000ab84783b */ /* 0x008e6e0000000200 */
[C---:B-1----:R-:W-:Y:S08]  /*b450*/  HMMA.16816.F32 R4, R236.reuse, R132, R4 ;  /* 0x00000084ec04723c */ /* 0x042ff00000001804 */
[C---:B------:R-:W-:Y:S01]  /*b460*/  HMMA.16816.F32 R8, R236.reuse, R134, R8 ;  /* 0x00000086ec08723c */ /* 0x040fe20000001808 */
[----:B----4-:R-:W1:Y:S07]  /*b470*/  LDSM.16.M88.4 R132, [R170] ;  /* 0x00000000aa84783b */ /* 0x010e6e0000000200 */
[C---:B-1----:R-:W-:Y:S08]  /*b480*/  HMMA.16816.F32 R12, R236.reuse, R132, R12 ;  /* 0x00000084ec0c723c */ /* 0x042ff0000000180c */
[C---:B------:R-:W-:Y:S01]  /*b490*/  HMMA.16816.F32 R16, R236.reuse, R134, R16 ;  /* 0x00000086ec10723c */ /* 0x040fe20000001810 */
[----:B------:R-:W1:Y:S07]  /*b4a0*/  LDSM.16.M88.4 R132, [R169] ;  /* 0x00000000a984783b */ /* 0x000e6e0000000200 */
[C---:B-1----:R-:W-:Y:S08]  /*b4b0*/  HMMA.16816.F32 R20, R236.reuse, R132, R20 ;  /* 0x00000084ec14723c */ /* 0x042ff00000001814 */
[C---:B------:R-:W-:Y:S01]  /*b4c0*/  HMMA.16816.F32 R24, R236.reuse, R134, R24 ;  /* 0x00000086ec18723c */ /* 0x040fe20000001818 */
[----:B------:R-:W1:Y:S07]  /*b4d0*/  LDSM.16.M88.4 R132, [R2] ;  /* 0x000000000284783b */ /* 0x000e6e0000000200 */
        /* <DEDUP_REMOVED lines=17> */
[----:B------:R-:W1:Y:S11]  /*b5f0*/  LDSM.16.M88.4 R132, [R251+0x6800] ;  /* 0x00680000fb84783b */ /* 0x000e760000000200 */
[----:B------:R-:W-:Y:S04]  /*b600*/  @!UPT UIADD3 URZ, URZ, URZ, URZ ;  /* 0x0000003f3f3ff290 */ /* 0x000fe8000fffe03f */
[----:B------:R-:W-:Y:S02]  /*b610*/  FMUL.FTZ R7, R7, c[0x0][0x320] ;  /* 0x0000c80007077a20 */ /* 0x000fe40000410000 */
[----:B------:R-:W-:Y:S02]  /*b620*/  FMUL.FTZ R4, R4, c[0x0][0x320] ;  /* 0x0000c80004047a20 */ /* 0x000fe40000410000 */
[----:B------:R-:W-:Y:S01]  /*b630*/  MUFU.TANH R183, R7 ;  /* 0x0000000700b77308 */ /* 0x000fe20000002400 */
[----:B------:R-:W-:Y:S02]  /*b640*/  FMUL.FTZ R5, R5, c[0x0][0x320] ;  /* 0x0000c80005057a20 */ /* 0x000fe40000410000 */
[----:B------:R-:W-:Y:S02]  /*b650*/  FMUL.FTZ R6, R6, c[0x0][0x320] ;  /* 0x0000c80006067a20 */ /* 0x000fe40000410000 */
[----:B------:R-:W-:Y:S02]  /*b660*/  FMUL.FTZ R10, R10, c[0x0][0x320] ;  /* 0x0000c8000a0a7a20 */ /* 0x000fe40000410000 */
[----:B------:R-:W-:Y:S02]  /*b670*/  FMUL.FTZ R11, R11, c[0x0][0x320] ;  /* 0x0000c8000b0b7a20 */ /* 0x000fe40000410000 */
[----:B------:R-:W-:Y:S01]  /*b680*/  FMUL.FTZ R8, R8, c[0x0][0x320] ;  /* 0x0000c80008087a20 */ /* 0x000fe20000410000 */
[----:B------:R-:W2:Y:S01]  /*b690*/  MUFU.TANH R4, R4 ;  /* 0x0000000400047308 */ /* 0x000ea20000002400 */
[----:B------:R-:W-:Y:S09]  /*b6a0*/  FMUL.FTZ R9, R9, c[0x0][0x320] ;  /* 0x0000c80009097a20 */ /* 0x000ff20000410000 */
[----:B------:R-:W3:Y:S01]  /*b6b0*/  MUFU.TANH R182, R5 ;  /* 0x0000000500b67308 */ /* 0x000ee20000002400 */
[C---:B-1----:R-:W-:Y:S08]  /*b6c0*/  HMMA.16816.F32 R12, R244.reuse, R132, R12 ;  /* 0x00000084f40c723c */ /* 0x042ff0000000180c */
[C---:B------:R-:W-:Y:S01]  /*b6d0*/  HMMA.16816.F32 R16, R244.reuse, R134, R16 ;  /* 0x00000086f410723c */ /* 0x040fe20000001810 */
[----:B------:R-:W1:Y:S01]  /*b6e0*/  LDSM.16.M88.4 R132, [R251+0x7000] ;  /* 0x00700000fb84783b */ /* 0x000e620000000200 */
[----:B------:R-:W4:Y:S10]  /*b6f0*/  MUFU.TANH R181, R8 ;  /* 0x0000000800b57308 */ /* 0x000f340000002400 */
[----:B------:R-:W1:Y:S04]  /*b700*/  MUFU.TANH R180, R9 ;  /* 0x0000000900b47308 */ /* 0x000e680000002400 */
[----:B------:R-:W-:Y:S02]  /*b710*/  FMUL.FTZ R14, R14, c[0x0][0x320] ;  /* 0x0000c8000e0e7a20 */ /* 0x000fe40000410000 */
        /* <DEDUP_REMOVED lines=8> */
[----:B------:R-:W-:Y:S01]  /*b7a0*/  MUFU.TANH R178, R13 ;  /* 0x0000000d00b27308 */ /* 0x000fe20000002400 */
[C---:B-1----:R-:W-:Y:S09]  /*b7b0*/  HMMA.16816.F32 R20, R244.reuse, R132, R20 ;  /* 0x00000084f414723c */ /* 0x042ff20000001814 */
[----:B------:R1:W-:Y:S01]  /*b7c0*/  MUFU.TANH R176, R17 ;  /* 0x0000001100b07308 */ /* 0x0003e20000002400 */
[C---:B------:R-:W-:Y:S01]  /*b7d0*/  HMMA.16816.F32 R24, R244.reuse, R134, R24 ;  /* 0x00000086f418723c */ /* 0x040fe20000001818 */
[----:B------:R-:W2:Y:S01]  /*b7e0*/  LDSM.16.M88.4 R132, [R251+0x7800] ;  /* 0x00780000fb84783b */ /* 0x000ea20000000200 */
[----:B------:R-:W-:Y:S07]  /*b7f0*/  DEPBAR.LE SB0, 0x0 ;  /* 0x000080000000791a */ /* 0x000fee0000000000 */
[----:B------:R3:W-:Y:S01]  /*b800*/  MUFU.TANH R177, R16 ;  /* 0x0000001000b17308 */ /* 0x0007e20000002400 */
[----:B------:R-:W-:Y:S04]  /*b810*/  BAR.SYNC.DEFER_BLOCKING 0x0 ;  /* 0x0000000000007b1d */ /* 0x000fe80000010000 */
[----:B------:R-:W-:Y:S02]  /*b820*/  FMUL.FTZ R20, R20, c[0x0][0x320] ;  /* 0x0000c80014147a20 */ /* 0x000fe40000410000 */
[----:B-1----:R-:W-:Y:S02]  /*b830*/  FMUL.FTZ R17, R21, c[0x0][0x320] ;  /* 0x0000c80015117a20 */ /* 0x002fe40000410000 */
[----:B------:R-:W-:Y:S02]  /*b840*/  FMUL.FTZ R22, R22, c[0x0][0x320] ;  /* 0x0000c80016167a20 */ /* 0x000fe40000410000 */
[----:B------:R-:W-:Y:S04]  /*b850*/  FMUL.FTZ R23, R23, c[0x0][0x320] ;  /* 0x0000c80017177a20 */ /* 0x000fe80000410000 */
[----:B------:R-:W-:Y:S02]  /*b860*/  FMUL.FTZ R13, R25, c[0x0][0x320] ;  /* 0x0000c800190d7a20 */ /* 0x000fe40000410000 */
[----:B------:R-:W-:Y:S02]  /*b870*/  FMUL.FTZ R26, R26, c[0x0][0x320] ;  /* 0x0000c8001a1a7a20 */ /* 0x000fe40000410000 */
[----:B------:R-:W-:Y:S02]  /*b880*/  FMUL.FTZ R27, R27, c[0x0][0x320] ;  /* 0x0000c8001b1b7a20 */ /* 0x000fe40000410000 */
[----:B---3--:R-:W-:Y:S06]  /*b890*/  FMUL.FTZ R16, R24, c[0x0][0x320] ;  /* 0x0000c80018107a20 */ /* 0x008fec0000410000 */
[----:B------:R-:W-:Y:S01]  /*b8a0*/  MUFU.TANH R16, R16 ;  /* 0x0000001000107308 */ /* 0x000fe20000002400 */
[C---:B--2---:R-:W-:Y:S09]  /*b8b0*/  HMMA.16816.F32 R28, R244.reuse, R132, R28 ;  /* 0x00000084f41c723c */ /* 0x044ff2000000181c */
[----:B------:R-:W1:Y:S03]  /*b8c0*/  MUFU.TANH R179, R12 ;  /* 0x0000000c00b37308 */ /* 0x000e660000002400 */
[----:B------:R-:W-:Y:S01]  /*b8d0*/  FMNMX.FTZ R133, R4, R0, !PT ;  /* 0x0000000004857209 */ /* 0x000fe20007810000 */
[----:B------:R-:W-:Y:S03]  /*b8e0*/  HMMA.16816.F32 R32, R244, R134, R32 ;  /* 0x00000086f420723c */ /* 0x000fe60000001820 */
[----:B------:R-:W-:Y:S03]  /*b8f0*/  FMNMX.FTZ R133, R182, R133, !PT ;  /* 0x00000085b6857209 */ /* 0x000fe60007810000 */
[----:B------:R-:W2:Y:S01]  /*b900*/  MUFU.TANH R20, R20 ;  /* 0x0000001400147308 */ /* 0x000ea20000002400 */
[----:B----4-:R-:W-:Y:S05]  /*b910*/  FMNMX.FTZ R133, R181, R133, !PT ;  /* 0x00000085b5857209 */ /* 0x010fea0007810000 */
[----:B------:R-:W-:Y:S01]  /*b920*/  FMNMX.FTZ R133, R180, R133, !PT ;  /* 0x00000085b4857209 */ /* 0x000fe20007810000 */
[----:B------:R-:W-:Y:S03]  /*b930*/  FMUL.FTZ R9, R29, c[0x0][0x320] ;  /* 0x0000c8001d097a20 */ /* 0x000fe60000410000 */
[----:B------:R-:W3:Y:S01]  /*b940*/  MUFU.TANH R17, R17 ;  /* 0x0000001100117308 */ /* 0x000ee20000002400 */
[----:B------:R-:W-:Y:S02]  /*b950*/  FMUL.FTZ R30, R30, c[0x0][0x320] ;  /* 0x0000c8001e1e7a20 */ /* 0x000fe40000410000 */
[----:B------:R-:W-:Y:S01]  /*b960*/  FMUL.FTZ R31, R31, c[0x0][0x320] ;  /* 0x0000c8001f1f7a20 */ /* 0x000fe20000410000 */
[----:B-1----:R-:W-:Y:S01]  /*b970*/  FMNMX.FTZ R133, R179, R133, !PT ;  /* 0x00000085b3857209 */ /* 0x002fe20007810000 */
[----:B------:R-:W-:Y:S03]  /*b980*/  FMUL.FTZ R12, R28, c[0x0][0x320] ;  /* 0x0000c8001c0c7a20 */ /* 0x000fe60000410000 */
[----:B------:R-:W-:Y:S01]  /*b990*/  FMUL.FTZ R8, R32, c[0x0][0x320] ;  /* 0x0000c80020087a20 */ /* 0x000fe20000410000 */
[----:B------:R-:W-:Y:S01]  /*b9a0*/  FMNMX.FTZ R133, R178, R133, !PT ;  /* 0x00000085b2857209 */ /* 0x000fe20007810000 */
[----:B------:R-:W-:Y:S01]  /*b9b0*/  FMUL.FTZ R5, R33, c[0x0][0x320] ;  /* 0x0000c80021057a20 */ /* 0x000fe20000410000 */
[----:B------:R-:W1:Y:S01]  /*b9c0*/  MUFU.TANH R13, R13 ;  /* 0x0000000d000d7308 */ /* 0x000e620000002400 */
[----:B------:R-:W-:Y:S01]  /*b9d0*/  FMUL.FTZ R34, R34, c[0x0][0x320] ;  /* 0x0000c80022227a20 */ /* 0x000fe20000410000 */
[----:B------:R-:W-:Y:S04]  /*b9e0*/  FMNMX.FTZ R133, R177, R133, !PT ;  /* 0x00000085b1857209 */ /* 0x000fe80007810000 */
[----:B------:R-:W-:Y:S04]  /*b9f0*/  FMNMX.FTZ R133, R176, R133, !PT ;  /* 0x00000085b0857209 */ /* 0x000fe80007810000 */
[----:B------:R-:W4:Y:S01]  /*ba00*/  MUFU.TANH R12, R12 ;  /* 0x0000000c000c7308 */ /* 0x000f220000002400 */
[----:B--2---:R-:W-:Y:S04]  /*ba10*/  FMNMX.FTZ R133, R20, R133, !PT ;  /* 0x0000008514857209 */ /* 0x004fe80007810000 */
[----:B---3--:R-:W-:Y:S04]  /*ba20*/  FMNMX.FTZ R133, R17, R133, !PT ;  /* 0x0000008511857209 */ /* 0x008fe80007810000 */
[----:B------:R-:W-:Y:S01]  /*ba30*/  FMNMX.FTZ R133, R16, R133, !PT ;  /* 0x0000008510857209 */ /* 0x000fe20007810000 */
[----:B------:R-:W2:Y:S03]  /*ba40*/  MUFU.TANH R9, R9 ;  /* 0x0000000900097308 */ /* 0x000ea60000002400 */
[----:B-1----:R-:W-:Y:S07]  /*ba50*/  FMNMX.FTZ R133, R13, R133, !PT ;  /* 0x000000850d857209 */ /* 0x002fee0007810000 */
[----:B------:R-:W1:Y:S01]  /*ba60*/  MUFU.TANH R8, R8 ;  /* 0x0000000800087308 */ /* 0x000e620000002400 */
[----:B----4-:R-:W-:Y:S09]  /*ba70*/  FMNMX.FTZ R133, R12, R133, !PT ;  /* 0x000000850c857209 */ /* 0x010ff20007810000 */
[----:B------:R-:W3:Y:S01]  /*ba80*/  MUFU.TANH R5, R5 ;  /* 0x0000000500057308 */ /* 0x000ee20000002400 */
[----:B--2---:R-:W-:Y:S09]  /*ba90*/  FMNMX.FTZ R133, R9, R133, !PT ;  /* 0x0000008509857209 */ /* 0x004ff20007810000 */
[----:B------:R-:W-:Y:S01]  /*baa0*/  MUFU.TANH R28, R26 ;  /* 0x0000001a001c7308 */ /* 0x000fe20000002400 */
[----:B-1----:R-:W-:Y:S09]  /*bab0*/  FMNMX.FTZ R133, R8, R133, !PT ;  /* 0x0000008508857209 */ /* 0x002ff20007810000 */
[----:B------:R-:W-:Y:S01]  /*bac0*/  MUFU.TANH R21, R22 ;  /* 0x0000001600157308 */ /* 0x000fe20000002400 */
[----:B---3--:R-:W-:Y:S05]  /*bad0*/  FMNMX.FTZ R133, R5, R133, !PT ;  /* 0x0000008505857209 */ /* 0x008fea0007810000 */
[----:B------:R-:W1:Y:S04]  /*bae0*/  SHFL.BFLY PT, R2, R133, 0x2, 0x1f ;  /* 0x0c401f0085027f89 */ /* 0x000e6800000e0000 */
[----:B------:R-:W-:Y:S10]  /*baf0*/  MUFU.TANH R25, R23 ;  /* 0x0000001700197308 */ /* 0x000ff40000002400 */
[----:B------:R-:W-:Y:S10]  /*bb00*/  MUFU.TANH R184, R10 ;  /* 0x0000000a00b87308 */ /* 0x000ff40000002400 */
[----:B------:R-:W-:Y:S01]  /*bb10*/  MUFU.TANH R185, R11 ;  /* 0x0000000b00b97308 */ /* 0x000fe20000002400 */
[----:B-1----:R-:W-:Y:S05]  /*bb20*/  FMNMX.FTZ R133, R133, R2, !PT ;  /* 0x0000000285857209 */ /* 0x002fea0007810000 */
[----:B------:R-:W1:Y:S04]  /*bb30*/  SHFL.BFLY PT, R2, R133, 0x1, 0x1f ;  /* 0x0c201f0085027f89 */ /* 0x000e6800000e0000 */
[----:B------:R-:W-:Y:S10]  /*bb40*/  MUFU.TANH R189, R14 ;  /* 0x0000000e00bd7308 */ /* 0x000ff40000002400 */
[----:B------:R-:W-:Y:S10]  /*bb50*/  MUFU.TANH R188, R15 ;  /* 0x0000000f00bc7308 */ /* 0x000ff40000002400 */
[----:B------:R-:W-:Y:S01]  /*bb60*/  MUFU.TANH R187, R18 ;  /* 0x0000001200bb7308 */ /* 0x000fe20000002400 */
[----:B-1----:R-:W-:Y:S05]  /*bb70*/  FMNMX.FTZ R133, R133, R2, !PT ;  /* 0x0000000285857209 */ /* 0x002fea0007810000 */
[C---:B------:R-:W-:Y:S02]  /*bb80*/  FMUL.FTZ R2, R133.reuse, c[0x0][0x2d0] ;  /* 0x0000b40085027a20 */ /* 0x040fe40000410000 */
[----:B------:R-:W-:Y:S02]  /*bb90*/  FADD.FTZ R0, -R133, R0 ;  /* 0x0000000085007221 */ /* 0x000fe40000010100 */
[----:B------:R-:W-:Y:S01]  /*bba0*/  MUFU.TANH R190, R19 ;  /* 0x0000001300be7308 */ /* 0x000fe20000002400 */
[--C-:B------:R-:W-:Y:S02]  /*bbb0*/  FFMA.FTZ R135, R17, c[0x0][0x2d0], -R2.reuse ;  /* 0x0000b40011877a23 */ /* 0x100fe40000010802 */
[--C-:B------:R-:W-:Y:S02]  /*bbc0*/  FFMA.FTZ R4, R4, c[0x0][0x2d0], -R2.reuse ;  /* 0x0000b40004047a23 */ /* 0x100fe40000010802 */
[--C-:B------:R-:W-:Y:S02]  /*bbd0*/  FFMA.FTZ R134, R16, c[0x0][0x2d0], -R2.reuse ;  /* 0x0000b40010867a23 */ /* 0x100fe40000010802 */
        /* <DEDUP_REMOVED lines=9> */
[--C-:B------:R-:W-:Y:S02]  /*bc70*/  FFMA.FTZ R191, R13, c[0x0][0x2d0], -R2.reuse ;  /* 0x0000b4000dbf7a23 */ /* 0x100fe40000010802 */
[--C-:B------:R-:W-:Y:S02]  /*bc80*/  FFMA.FTZ R168, R12, c[0x0][0x2d0], -R2.reuse ;  /* 0x0000b4000ca87a23 */ /* 0x100fe40000010802 */
[--C-:B------:R-:W-:Y:S01]  /*bc90*/  FFMA.FTZ R169, R9, c[0x0][0x2d0], -R2.reuse ;  /* 0x0000b40009a97a23 */ /* 0x100fe20000010802 */
[----:B------:R-:W-:Y:S01]  /*bca0*/  MUFU.EX2 R176, R4 ;  /* 0x0000000400b07308 */ /* 0x000fe20000000800 */
[--C-:B------:R-:W-:Y:S02]  /*bcb0*/  FFMA.FTZ R170, R8, c[0x0][0x2d0], -R2.reuse ;  /* 0x0000b40008aa7a23 */ /* 0x100fe40000010802 */
[----:B------:R-:W-:Y:S02]  /*bcc0*/  FFMA.FTZ R171, R5, c[0x0][0x2d0], -R2 ;  /* 0x0000b40005ab7a23 */ /* 0x000fe40000010802 */
[----:B------:R-:W2:Y:S01]  /*bcd0*/  LDL.LU R2, [R1+0x80] ;  /* 0x0000800001027983 */ /* 0x000ea20000300800 */
[----:B------:R-:W-:Y:S06]  /*bce0*/  FMUL.FTZ R0, R0, c[0x0][0x2d0] ;  /* 0x0000b40000007a20 */ /* 0x000fec0000410000 */
[----:B------:R-:W1:Y:S02]  /*bcf0*/  MUFU.EX2 R0, R0 ;  /* 0x0000000000007308 */ /* 0x000e640000000800 */
[C---:B-1----:R-:W-:Y:S02]  /*bd00*/  FMUL.FTZ R5, R0.reuse, R141 ;  /* 0x0000008d00057220 */ /* 0x042fe40000410000 */
[C---:B------:R-:W-:Y:S01]  /*bd10*/  FMUL.FTZ R12, R0.reuse, R148 ;  /* 0x00000094000c7220 */ /* 0x040fe20000410000 */
[----:B------:R-:W3:Y:S01]  /*bd20*/  LDL.LU R141, [R1+0x84] ;  /* 0x00008400018d7983 */ /* 0x000ee20000300800 */
[C---:B------:R-:W-:Y:S02]  /*bd30*/  FMUL.FTZ R4, R0.reuse, R140 ;  /* 0x0000008c00047220 */ /* 0x040fe40000410000 */
[C---:B------:R-:W-:Y:S01]  /*bd40*/  FMUL.FTZ R8, R0.reuse, R136 ;  /* 0x0000008800087220 */ /* 0x040fe20000410000 */
[----:B------:R-:W-:Y:S01]  /*bd50*/  MOV R136, R134 ;  /* 0x0000008600887202 */ /* 0x000fe20000000f00 */
[C---:B------:R-:W-:Y:S01]  /*bd60*/  FMUL.FTZ R9, R0.reuse, R137 ;  /* 0x0000008900097220 */ /* 0x040fe20000410000 */
[----:B------:R-:W-:Y:S01]  /*bd70*/  MOV R137, R135 ;  /* 0x0000008700897202 */ /* 0x000fe20000000f00 */
[C---:B------:R-:W-:Y:S01]  /*bd80*/  FMUL.FTZ R13, R0.reuse, R149 ;  /* 0x00000095000d7220 */ /* 0x040fe20000410000 */
[----:B------:R-:W-:Y:S01]  /*bd90*/  MUFU.TANH R135, R34 ;  /* 0x0000002200877308 */ /* 0x000fe20000002400 */
[C---:B------:R-:W-:Y:S01]  /*bda0*/  FMUL.FTZ R16, R0.reuse, R144 ;  /* 0x0000009000107220 */ /* 0x040fe20000410000 */
[----:B------:R-:W-:Y:S01]  /*bdb0*/  MOV R149, R132 ;  /* 0x0000008400957202 */ /* 0x000fe20000000f00 */
[C---:B------:R-:W-:Y:S01]  /*bdc0*/  FMUL.FTZ R17, R0.reuse, R145 ;  /* 0x0000009100117220 */ /* 0x040fe20000410000 */
[----:B------:R-:W4:Y:S01]  /*bdd0*/  LDL R148, [R1+0x70] ;  /* 0x0000700001947983 */ /* 0x000f220000100800 */
[C---:B------:R-:W-:Y:S01]  /*bde0*/  FMUL.FTZ R20, R0.reuse, R156 ;  /* 0x0000009c00147220 */ /* 0x040fe20000410000 */
[----:B------:R-:W-:Y:S01]  /*bdf0*/  MOV R156, R21 ;  /* 0x00000015009c7202 */ /* 0x000fe20000000f00 */
        /* <DEDUP_REMOVED lines=9> */
[----:B------:R-:W3:Y:S01]  /*be90*/  LDL R164, [R1+0x74] ;  /* 0x0000740001a47983 */ /* 0x000ee20000100800 */
[C---:B------:R-:W-:Y:S01]  /*bea0*/  FMUL.FTZ R32, R0.reuse, R160 ;  /* 0x000000a000207220 */ /* 0x040fe20000410000 */
[----:B------:R-:W1:Y:S01]  /*beb0*/  MUFU.TANH R165, R27 ;  /* 0x0000001b00a57308 */ /* 0x000e620000002400 */
[C---:B------:R-:W-:Y:S02]  /*bec0*/  FMUL.FTZ R33, R0.reuse, R161 ;  /* 0x000000a100217220 */ /* 0x040fe40000410000 */
[C---:B------:R-:W-:Y:S02]  /*bed0*/  FMUL.FTZ R36, R0.reuse, R36 ;  /* 0x0000002400247220 */ /* 0x040fe40000410000 */
[C---:B------:R-:W-:Y:S02]  /*bee0*/  FMUL.FTZ R37, R0.reuse, R37 ;  /* 0x0000002500257220 */ /* 0x040fe40000410000 */
[C---:B------:R-:W-:Y:S02]  /*bef0*/  FMUL.FTZ R40, R0.reuse, R40 ;  /* 0x0000002800287220 */ /* 0x040fe40000410000 */
        /* <DEDUP_REMOVED lines=47> */
[----:B--2---:R-:W-:Y:S01]  /*c1f0*/  FFMA.FTZ R144, R0, R2, R176 ;  /* 0x0000000200907223 */ /* 0x004fe200000100b0 */
[----:B------:R-:W-:Y:S04]  /*c200*/  FMNMX.FTZ R0, R6, R3, !PT ;  /* 0x0000000306007209 */ /* 0x000fe80007810000 */
[----:B------:R-:W-:Y:S04]  /*c210*/  FMNMX.FTZ R0, R183, R0, !PT ;  /* 0x00000000b7007209 */ /* 0x000fe80007810000 */
[----:B------:R-:W-:Y:S04]  /*c220*/  FMNMX.FTZ R0, R184, R0, !PT ;  /* 0x00000000b8007209 */ /* 0x000fe80007810000 */
[----:B------:R-:W-:Y:S04]  /*c230*/  FMNMX.FTZ R0, R185, R0, !PT ;  /* 0x00000000b9007209 */ /* 0x000fe80007810000 */
[----:B------:R-:W-:Y:S04]  /*c240*/  FMNMX.FTZ R0, R189, R0, !PT ;  /* 0x00000000bd007209 */ /* 0x000fe80007810000 */
[----:B------:R-:W-:Y:S04]  /*c250*/  FMNMX.FTZ R0, R188, R0, !PT ;  /* 0x00000000bc007209 */ /* 0x000fe80007810000 */
[----:B------:R-:W-:Y:S04]  /*c260*/  FMNMX.FTZ R0, R187, R0, !PT ;  /* 0x00000000bb007209 */ /* 0x000fe80007810000 */
[----:B------:R-:W-:Y:S01]  /*c270*/  FMNMX.FTZ R2, R190, R0, !PT ;  /* 0x00000000be027209 */ /* 0x000fe20007810000 */
[----:B------:R-:W-:Y:S03]  /*c280*/  FMUL.FTZ R0, R35, c[0x0][0x320] ;  /* 0x0000c80023007a20 */ /* 0x000fe60000410000 */
[----:B------:R-:W-:Y:S01]  /*c290*/  FMNMX.FTZ R2, R156, R2, !PT ;  /* 0x000000029c027209 */ /* 0x000fe20007810000 */
[----:B------:R2:W1:Y:S03]  /*c2a0*/  MUFU.TANH R134, R0 ;  /* 0x0000000000867308 */ /* 0x0004660000002400 */
[----:B--2---:R-:W-:Y:S04]  /*c2b0*/  FMNMX.FTZ R0, R152, R2, !PT ;  /* 0x0000000298007209 */ /* 0x004fe80007810000 */
        /* <DEDUP_REMOVED lines=13> */
[----:B------:R-:W-:Y:S04]  /*c390*/  FFMA.FTZ R140, R6, c[0x0][0x2d0], -R2 ;  /* 0x0000b400068c7a23 */ /* 0x000fe80000010802 */
[----:B------:R-:W1:Y:S10]  /*c3a0*/  MUFU.EX2 R0, R0 ;  /* 0x0000000000007308 */ /* 0x000e740000000800 */
[----:B------:R-:W3:Y:S01]  /*c3b0*/  MUFU.EX2 R140, R140 ;  /* 0x0000008c008c7308 */ /* 0x000ee20000000800 */
[C---:B-1----:R-:W-:Y:S02]  /*c3c0*/  FMUL.FTZ R18, R0.reuse, R146 ;  /* 0x0000009200127220 */ /* 0x042fe40000410000 */
[C---:B------:R-:W-:Y:S02]  /*c3d0*/  FMUL.FTZ R19, R0.reuse, R147 ;  /* 0x0000009300137220 */ /* 0x040fe40000410000 */
[----:B------:R-:W2:Y:S01]  /*c3e0*/  LDL.64 R146, [R1+0xc8] ;  /* 0x0000c80001927983 */ /* 0x000ea20000100a00 */
[C---:B------:R-:W-:Y:S02]  /*c3f0*/  FMUL.FTZ R14, R0.reuse, R150 ;  /* 0x00000096000e7220 */ /* 0x040fe40000410000 */
[C---:B------:R-:W-:Y:S02]  /*c400*/  FMUL.FTZ R15, R0.reuse, R151 ;  /* 0x00000097000f7220 */ /* 0x040fe40000410000 */
[C---:B------:R-:W-:Y:S01]  /*c410*/  FMUL.FTZ R11, R0.reuse, R139 ;  /* 0x0000008b000b7220 */ /* 0x040fe20000410000 */
[----:B------:R-:W4:Y:S01]  /*c420*/  LDL.64 R150, [R1+0xb8] ;  /* 0x0000b80001967983 */ /* 0x000f220000100a00 */
[C---:B------:R-:W-:Y:S02]  /*c430*/  FMUL.FTZ R10, R0.reuse, R138 ;  /* 0x0000008a000a7220 */ /* 0x040fe40000410000 */
[C---:B------:R-:W-:Y:S02]  /*c440*/  FMUL.FTZ R7, R0.reuse, R143 ;  /* 0x0000008f00077220 */ /* 0x040fe40000410000 */
[C---:B------:R-:W-:Y:S01]  /*c450*/  FMUL.FTZ R6, R0.reuse, R142 ;  /* 0x0000008e00067220 */ /* 0x040fe20000410000 */
[----:B------:R-:W4:Y:S01]  /*c460*/  LDL R139, [R1+0x7c] ;  /* 0x00007c00018b7983 */ /* 0x000f220000100800 */
[C---:B------:R-:W-:Y:S02]  /*c470*/  FMUL.FTZ R34, R0.reuse, R162 ;  /* 0x000000a200227220 */ /* 0x040fe40000410000 */
[C---:B------:R-:W-:Y:S01]  /*c480*/  FMUL.FTZ R35, R0.reuse, R163 ;  /* 0x000000a300237220 */ /* 0x040fe20000410000 */
[----:B------:R-:W4:Y:S01]  /*c490*/  LDL R138, [R1+0x78] ;  /* 0x00007800018a7983 */ /* 0x000f220000100800 */
[C---:B---3--:R-:W-:Y:S02]  /*c4a0*/  FFMA.FTZ R141, R0.reuse, R141, R140 ;  /* 0x0000008d008d7223 */ /* 0x048fe4000001008c */
[C---:B------:R-:W-:Y:S01]  /*c4b0*/  FMUL.FTZ R22, R0.reuse, R158 ;  /* 0x0000009e00167220 */ /* 0x040fe20000410000 */
[----:B------:R-:W3:Y:S01]  /*c4c0*/  LDL R143, [R1+0x6c] ;  /* 0x00006c00018f7983 */ /* 0x000ee20000100800 */
[C---:B------:R-:W-:Y:S01]  /*c4d0*/  FMUL.FTZ R23, R0.reuse, R159 ;  /* 0x0000009f00177220 */ /* 0x040fe20000410000 */
[----:B------:R-:W-:Y:S01]  /*c4e0*/  MOV R159, R145 ;  /* 0x00000091009f7202 */ /* 0x000fe20000000f00 */
[C---:B------:R-:W-:Y:S01]  /*c4f0*/  FMUL.FTZ R26, R0.reuse, R154 ;  /* 0x0000009a001a7220 */ /* 0x040fe20000410000 */
[----:B------:R-:W3:Y:S01]  /*c500*/  LDL R142, [R1+0x68] ;  /* 0x00006800018e7983 */ /* 0x000ee20000100800 */
[C---:B------:R-:W-:Y:S01]  /*c510*/  FMUL.FTZ R27, R0.reuse, R155 ;  /* 0x0000009b001b7220 */ /* 0x040fe20000410000 */
[----:B------:R-:W-:Y:S01]  /*c520*/  MOV R158, R149 ;  /* 0x00000095009e7202 */ /* 0x000fe20000000f00 */
[C---:B------:R-:W-:Y:S01]  /*c530*/  FMUL.FTZ R30, R0.reuse, R166 ;  /* 0x000000a6001e7220 */ /* 0x040fe20000410000 */
[----:B------:R-:W-:Y:S01]  /*c540*/  MOV R155, R152 ;  /* 0x00000098009b7202 */ /* 0x000fe20000000f00 */
[C---:B------:R-:W-:Y:S01]  /*c550*/  FMUL.FTZ R31, R0.reuse, R167 ;  /* 0x000000a7001f7220 */ /* 0x040fe20000410000 */
[----:B------:R-:W-:Y:S01]  /*c560*/  MOV R166, R157 ;  /* 0x0000009d00a67202 */ /* 0x000fe20000000f00 */
        /* <DEDUP_REMOVED lines=54> */
[----:B--2---:R-:W-:Y:S02]  /*c8d0*/  @P0 IADD3 R0, P6, R146, UR7, RZ ;  /* 0x0000000792000c10 */ /* 0x004fe4000ffde0ff */
[----:B------:R-:W-:Y:S02]  /*c8e0*/  MOV R147, R153 ;  /* 0x0000009900937202 */ /* 0x000fe40000000f00 */
[C---:B------:R-:W-:Y:S01]  /*c8f0*/  @P0 LEA R136, P1, R0.reuse, c[0x0][0x1c8], 0x1 ;  /* 0x0000720000880a11 */ /* 0x040fe200078208ff */
[----:B------:R-:W-:Y:S01]  /*c900*/  MUFU.EX2 R153, R179 ;  /* 0x000000b300997308 */ /* 0x000fe20000000800 */
[----:B----4-:R-:W-:Y:S04]  /*c910*/  @P0 IADD3.X R3, R151, UR6, RZ, P6, !PT ;  /* 0x0000000697030c10 */ /* 0x010fe8000b7fe4ff */
        /* <DEDUP_REMOVED lines=11> */
[----:B---3--:R-:W-:Y:S01]  /*c9d0*/  @P0 IADD3 R0, P6, R143, UR7, RZ ;  /* 0x000000078f000c10 */ /* 0x008fe2000ffde0ff */
[----:B------:R-:W-:Y:S02]  /*c9e0*/  @UP0 UIADD3 UR7, UP1, UR16, UR7, URZ ;  /* 0x0000000710070290 */ /* 0x000fe4000ff3e03f */
[----:B------:R1:W-:Y:S01]  /*c9f0*/  @P0 LDGSTS.E.BYPASS.LTC128B.128 [R252+0x14100], [R136.64], !P3 ;  /* 0x1410000088fc0fae */ /* 0x0003e2000d901d56 */
[----:B------:R-:W-:Y:S01]  /*ca00*/  @P0 IADD3.X R3, R142, UR6, RZ, P6, !PT ;  /* 0x000000068e030c10 */ /* 0x000fe2000b7fe4ff */
[----:B------:R-:W-:Y:S01]  /*ca10*/  @UP0 UIADD3.X UR6, UR15, UR6, URZ, UP1, !UPT ;  /* 0x000000060f060290 */ /* 0x000fe20008ffe43f */
[C---:B-1----:R-:W-:Y:S04]  /*ca20*/  @P0 LEA R136, P1, R0.reuse, c[0x0][0x1c8], 0x1 ;  /* 0x0000720000880a11 */ /* 0x042fe800078208ff */
[----:B------:R-:W-:Y:S02]  /*ca30*/  @P0 LEA.HI.X R137, R0, c[0x0][0x1cc], R3, 0x1, P1 ;  /* 0x0000730000890a11 */ /* 0x000fe400008f0c03 */
[----:B------:R-:W-:Y:S03]  /*ca40*/  @P0 IADD3 R0, P6, R146, UR7, RZ ;  /* 0x0000000792000c10 */ /* 0x000fe6000ffde0ff */
[----:B------:R1:W-:Y:S01]  /*ca50*/  @P0 LDGSTS.E.BYPASS.LTC128B.128 [R252+0x16100], [R136.64], !P2 ;  /* 0x1610000088fc0fae */ /* 0x0003e2000d101d56 */
[----:B------:R-:W-:Y:S02]  /*ca60*/  @P0 IADD3.X R3, R151, UR6, RZ, P6, !PT ;  /* 0x0000000697030c10 */ /* 0x000fe4000b7fe4ff */
[----:B------:R2:W-:Y:S01]  /*ca70*/  MUFU.EX2 R151, R186 ;  /* 0x000000ba00977308 */ /* 0x0005e20000000800 */
[C---:B-1----:R-:W-:Y:S01]  /*ca80*/  @P0 LEA R136, P1, R0.reuse, c[0x0][0x1c8], 0x1 ;  /* 0x0000720000880a11 */ /* 0x042fe200078208ff */
[--C-:B--2---:R-:W-:Y:S03]  /*ca90*/  FFMA.FTZ R186, R161, c[0x0][0x2d0], -R2.reuse ;  /* 0x0000b400a1ba7a23 */ /* 0x104fe60000010802 */
[----:B------:R-:W-:Y:S02]  /*caa0*/  @P0 LEA.HI.X R137, R0, c[0x0][0x1cc], R3, 0x1, P1 ;  /* 0x0000730000890a11 */ /* 0x000fe400008f0c03 */
[----:B------:R-:W-:Y:S03]  /*cab0*/  @P0 IADD3 R0, P6, R139, UR7, RZ ;  /* 0x000000078b000c10 */ /* 0x000fe6000ffde0ff */
[----:B------:R-:W-:Y:S01]  /*cac0*/  MUFU.EX2 R186, R186 ;  /* 0x000000ba00ba7308 */ /* 0x000fe20000000800 */
[----:B------:R1:W-:Y:S01]  /*cad0*/  @P0 LDGSTS.E.BYPASS.LTC128B.128 [R252+0x11100], [R136.64], !P5 ;  /* 0x1110000088fc0fae */ /* 0x0003e2000e901d56 */
[----:B------:R-:W-:Y:S01]  /*cae0*/  @P0 IADD3.X R3, R138, UR6, RZ, P6, !PT ;  /* 0x000000068a030c10 */ /* 0x000fe2000b7fe4ff */
[----:B------:R-:W-:Y:S07]  /*caf0*/  FFMA.FTZ R138, R183, c[0x0][0x2d0], -R2 ;  /* 0x0000b400b78a7a23 */ /* 0x000fee0000010802 */
[----:B------:R-:W2:Y:S01]  /*cb00*/  MUFU.EX2 R139, R182 ;  /* 0x000000b6008b7308 */ /* 0x000ea20000000800 */
[C---:B-1----:R-:W-:Y:S04]  /*cb10*/  @P0 LEA R136, P1, R0.reuse, c[0x0][0x1c8], 0x1 ;  /* 0x0000720000880a11 */ /* 0x042fe800078208ff */
[----:B------:R-:W-:Y:S01]  /*cb20*/  @P0 LEA.HI.X R137, R0, c[0x0][0x1cc], R3, 0x1, P1 ;  /* 0x0000730000890a11 */ /* 0x000fe200008f0c03 */
[----:B--2---:R-:W-:Y:S01]  /*cb30*/  FADD.FTZ R146, R139, R144 ;  /* 0x000000908b927221 */ /* 0x004fe20000010000 */
[----:B------:R-:W-:Y:S03]  /*cb40*/  @P0 IADD3 R0, P6, R164, UR7, RZ ;  /* 0x00000007a4000c10 */ /* 0x000fe6000ffde0ff */
[----:B------:R-:W-:Y:S01]  /*cb50*/  MUFU.EX2 R164, R177 ;  /* 0x000000b100a47308 */ /* 0x000fe20000000800 */
[----:B------:R1:W-:Y:S01]  /*cb60*/  @P0 LDGSTS.E.BYPASS.LTC128B.128 [R252+0x13100], [R136.64], !P4 ;  /* 0x1310000088fc0fae */ /* 0x0003e2000e101d56 */
[----:B------:R-:W-:Y:S08]  /*cb70*/  @P0 IADD3.X R3, R148, UR6, RZ, P6, !PT ;  /* 0x0000000694030c10 */ /* 0x000ff0000b7fe4ff */
[----:B------:R-:W-:Y:S10]  /*cb80*/  MUFU.EX2 R148, R181 ;  /* 0x000000b500947308 */ /* 0x000ff40000000800 */
[----:B------:R-:W-:Y:S01]  /*cb90*/  MUFU.EX2 R177, R171 ;  /* 0x000000ab00b17308 */ /* 0x000fe20000000800 */
[C---:B-1----:R-:W-:Y:S04]  /*cba0*/  @P0 LEA R136, P1, R0.reuse, c[0x0][0x1c8], 0x1 ;  /* 0x0000720000880a11 */ /* 0x042fe800078208ff */
[----:B------:R-:W-:Y:S02]  /*cbb0*/  @P0 LEA.HI.X R137, R0, c[0x0][0x1cc], R3, 0x1, P1 ;  /* 0x0000730000890a11 */ /* 0x000fe400008f0c03 */
[----:B------:R-:W-:Y:S03]  /*cbc0*/  @P0 IADD3 R0, P6, R143, UR7, RZ ;  /* 0x000000078f000c10 */ /* 0x000fe6000ffde0ff */
[----:B------:R-:W1:Y:S01]  /*cbd0*/  MUFU.EX2 R3, R138 ;  /* 0x0000008a00037308 */ /* 0x000e620000000800 */
[----:B------:R2:W-:Y:S01]  /*cbe0*/  @P0 LDGSTS.E.BYPASS.LTC128B.128 [R252+0x15100], [R136.64], !P3 ;  /* 0x1510000088fc0fae */ /* 0x0005e2000d901d56 */
[----:B-1----:R-:W-:Y:S01]  /*cbf0*/  FADD.FTZ R145, R3, R141 ;  /* 0x0000008d03917221 */ /* 0x002fe20000010000 */
[----:B------:R-:W-:Y:S01]  /*cc00*/  F2FP.PACK_AB R138, R180, R148 ;  /* 0x00000094b48a723e */ /* 0x000fe200000000ff */
[----:B------:R-:W-:Y:S01]  /*cc10*/  FADD.FTZ R148, R148, R146 ;  /* 0x0000009294947221 */ /* 0x000fe20000010000 */
[----:B--2---:R-:W-:Y:S03]  /*cc20*/  @P0 LEA R136, P1, R0, c[0x0][0x1c8], 0x1 ;  /* 0x0000720000880a11 */ /* 0x004fe600078208ff */
[----:B------:R-:W-:Y:S01]  /*cc30*/  FADD.FTZ R148, R180, R148 ;  /* 0x00000094b4947221 */ /* 0x000fe20000010000 */
[----:B------:R-:W-:Y:S04]  /*cc40*/  @P0 IADD3.X R137, R142, UR6, RZ, P6, !PT ;  /* 0x000000068e890c10 */ /* 0x000fe8000b7fe4ff */
[----:B------:R-:W-:Y:S01]  /*cc50*/  @P0 LEA.HI.X R137, R0, c[0x0][0x1cc], R137, 0x1, P1 ;  /* 0x0000730000890a11 */ /* 0x000fe200008f0c89 */
[--C-:B------:R-:W-:Y:S02]  /*cc60*/  FFMA.FTZ R0, R184, c[0x0][0x2d0], -R2.reuse ;  /* 0x0000b400b8007a23 */ /* 0x100fe40000010802 */
[--C-:B------:R-:W-:Y:S02]  /*cc70*/  FFMA.FTZ R184, R135, c[0x0][0x2d0], -R2.reuse ;  /* 0x0000b40087b87a23 */ /* 0x100fe40000010802 */
[----:B------:R1:W-:Y:S04]  /*cc80*/  @P0 LDGSTS.E.BYPASS.LTC128B.128 [R252+0x17100], [R136.64], !P2 ;  /* 0x1710000088fc0fae */ /* 0x0003e8000d101d56 */
[----:B------:R-:W-:Y:S04]  /*cc90*/  MUFU.EX2 R184, R184 ;  /* 0x000000b800b87308 */ /* 0x000fe80000000800 */
[----:B------:R-:W0:Y:S08]  /*cca0*/  LDGDEPBAR ;  /* 0x00000000000079af */ /* 0x000e300000000000 */
[----:B-1----:R-:W2:Y:S01]  /*ccb0*/  LDL.LU R252, [R1+0xf8] ;  /* 0x0000f80001fc7983 */ /* 0x002ea20000300800 */
[----:B------:R-:W-:Y:S02]  /*ccc0*/  F2FP.PACK_AB R136, R139, R176 ;  /* 0x000000b08b88723e */ /* 0x000fe400000000ff */
[----:B------:R-:W-:Y:S01]  /*ccd0*/  F2FP.PACK_AB R137, R3, R140 ;  /* 0x0000008c0389723e */ /* 0x000fe200000000ff */
[----:B------:R-:W3:Y:S01]  /*cce0*/  LDL R176, [R1] ;  /* 0x0000000001b07983 */ /* 0x000ee20000100800 */
[----:B------:R1:W-:Y:S03]  /*ccf0*/  MUFU.EX2 R3, R0 ;  /* 0x0000000000037308 */ /* 0x0003e60000000800 */
[----:B------:R-:W4:Y:S01]  /*cd00*/  LDSM.16.MT88.4 R140, [R249+0x100] ;  /* 0x00010000f98c783b */ /* 0x000f220000004200 */
[--C-:B-1----:R-:W-:Y:S02]  /*cd10*/  FFMA.FTZ R0, R185, c[0x0][0x2d0], -R2.reuse ;  /* 0x0000b400b9007a23 */ /* 0x102fe40000010802 */
[--C-:B------:R-:W-:Y:S04]  /*cd20*/  FFMA.FTZ R185, R160, c[0x0][0x2d0], -R2.reuse ;  /* 0x0000b400a0b97a23 */ /* 0x100fe80000010802 */
[----:B------:R-:W1:Y:S10]  /*cd30*/  MUFU.EX2 R144, R0 ;  /* 0x0000000000907308 */ /* 0x000e740000000800 */
[----:B------:R-:W-:Y:S01]  /*cd40*/  MUFU.EX2 R185, R185 ;  /* 0x000000b900b97308 */ /* 0x000fe20000000800 */
[C---:B-1----:R-:W-:Y:S01]  /*cd50*/  F2FP.PACK_AB R139, R144.reuse, R3 ;  /* 0x00000003908b723e */ /* 0x042fe200000000ff */
[----:B------:R-:W-:Y:S02]  /*cd60*/  FADD.FTZ R3, R3, R145 ;  /* 0x0000009103037221 */ /* 0x000fe40000010000 */
[--C-:B------:R-:W-:Y:S02]  /*cd70*/  FFMA.FTZ R0, R189, c[0x0][0x2d0], -R2.reuse ;  /* 0x0000b400bd007a23 */ /* 0x100fe40000010802 */
[----:B------:R-:W-:Y:S02]  /*cd80*/  FADD.FTZ R3, R144, R3 ;  /* 0x0000000390037221 */ /* 0x000fe40000010000 */
[C---:B----4-:R-:W-:Y:S02]  /*cd90*/  HMMA.16816.F32 R4, R136.reuse, R140, R4 ;  /* 0x0000008c8804723c */ /* 0x050fe40000001804 */
[----:B------:R1:W-:Y:S06]  /*cda0*/  MUFU.EX2 R149, R0 ;  /* 0x0000000000957308 */ /* 0x0003ec0000000800 */
[C---:B------:R-:W-:Y:S01]  /*cdb0*/  HMMA.16816.F32 R8, R136.reuse, R142, R8 ;  /* 0x0000008e8808723c */ /* 0x040fe20000001808 */
[----:B------:R-:W4:Y:S03]  /*cdc0*/  LDSM.16.MT88.4 R140, [R250+0x100] ;  /* 0x00010000fa8c783b */ /* 0x000f260000004200 */
[--C-:B-1----:R-:W-:Y:S04]  /*cdd0*/  FFMA.FTZ R0, R188, c[0x0][0x2d0], -R2.reuse ;  /* 0x0000b400bc007a23 */ /* 0x102fe80000010802 */
[----:B------:R1:W-:Y:S01]  /*cde0*/  MUFU.EX2 R150, R0 ;  /* 0x0000000000967308 */ /* 0x0003e20000000800 */
[C---:B----4-:R-:W-:Y:S03]  /*cdf0*/  HMMA.16816.F32 R12, R136.reuse, R140, R12 ;  /* 0x0000008c880c723c */ /* 0x050fe6000000180c */
[--C-:B-1----:R-:W-:Y:S05]  /*ce00*/  FFMA.FTZ R0, R187, c[0x0][0x2d0], -R2.reuse ;  /* 0x0000b400bb007a23 */ /* 0x102fea0000010802 */
[C---:B------:R-:W-:Y:S01]  /*ce10*/  HMMA.16816.F32 R16, R136.reuse, R142, R16 ;  /* 0x0000008e8810723c */ /* 0x040fe20000001810 */
[----:B------:R1:W-:Y:S03]  /*ce20*/  MUFU.EX2 R152, R0 ;  /* 0x0000000000987308 */ /* 0x0003e60000000800 */
[--C-:B-1----:R-:W-:Y:S07]  /*ce30*/  FFMA.FTZ R0, R190, c[0x0][0x2d0], -R2.reuse ;  /* 0x0000b400be007a23 */ /* 0x102fee0000010802 */
[----:B------:R1:W-:Y:S10]  /*ce40*/  MUFU.EX2 R190, R168 ;  /* 0x000000a800be7308 */ /* 0x0003f40000000800 */
[----:B------:R4:W-:Y:S01]  /*ce50*/  MUFU.EX2 R157, R0 ;  /* 0x00000000009d7308 */ /* 0x0009e20000000800 */
[----:B-1----:R1:W5:Y:S04]  /*ce60*/  LDL.LU R168, [R1+0xf4] ;  /* 0x0000f40001a87983 */ /* 0x0023680000300800 */
[----:B------:R1:W5:Y:S01]  /*ce70*/  LDL.LU R169, [R1+0xf0] ;  /* 0x0000f00001a97983 */ /* 0x0003620000300800 */
[--C-:B----4-:R-:W-:Y:S04]  /*ce80*/  FFMA.FTZ R0, R156, c[0x0][0x2d0], -R2.reuse ;  /* 0x0000b4009c007a23 */ /* 0x110fe80000010802 */
[----:B------:R4:W-:Y:S02]  /*ce90*/  MUFU.EX2 R156, R0 ;  /* 0x00000000009c7308 */ /* 0x0009e40000000800 */
[--C-:B----4-:R-:W-:Y:S08]  /*cea0*/  FFMA.FTZ R0, R155, c[0x0][0x2d0], -R2.reuse ;  /* 0x0000b4009b007a23 */ /* 0x110ff00000010802 */
[----:B------:R4:W-:Y:S02]  /*ceb0*/  MUFU.EX2 R189, R0 ;  /* 0x0000000000bd7308 */ /* 0x0009e40000000800 */
[--C-:B----4-:R-:W-:Y:S02]  /*cec0*/  FFMA.FTZ R0, R147, c[0x0][0x2d0], -R2.reuse ;  /* 0x0000b40093007a23 */ /* 0x110fe40000010802 */
[----:B------:R-:W-:Y:S06]  /*ced0*/  LDSM.16.MT88.4 R144, [R250+0x1100] ;  /* 0x00110000fa90783b */ /* 0x000fec0000004200 */
[----:B------:R4:W-:Y:S02]  /*cee0*/  MUFU.EX2 R188, R0 ;  /* 0x0000000000bc7308 */ /* 0x0009e40000000800 */
[--C-:B----4-:R-:W-:Y:S08]  /*cef0*/  FFMA.FTZ R0, R165, c[0x0][0x2d0], -R2.reuse ;  /* 0x0000b400a5007a23 */ /* 0x110ff00000010802 */
[----:B------:R4:W-:Y:S01]  /*cf00*/  MUFU.EX2 R165, R170 ;  /* 0x000000aa00a57308 */ /* 0x0009e20000000800 */
[----:B------:R-:W-:Y:S09]  /*cf10*/  FFMA.FTZ R2, R134, c[0x0][0x2d0], -R2 ;  /* 0x0000b40086027a23 */ /* 0x000ff20000010802 */
[----:B------:R1:W-:Y:S10]  /*cf20*/  MUFU.EX2 R187, R0 ;  /* 0x0000000000bb7308 */ /* 0x0003f40000000800 */
[----:B------:R-:W3:Y:S01]  /*cf30*/  MUFU.EX2 R135, R2 ;  /* 0x0000000200877308 */ /* 0x000ee20000000800 */
[----:B----4-:R4:W5:Y:S04]  /*cf40*/  LDL.LU R170, [R1+0xec] ;  /* 0x0000ec0001aa7983 */ /* 0x0109680000300800 */
[----:B------:R4:W5:Y:S04]  /*cf50*/  LDL.LU R171, [R1+0xe8] ;  /* 0x0000e80001ab7983 */ /* 0x0009680000300800 */
[----:B--2---:R-:W-:Y:S01]  /*cf60*/  LDSM.16.MT88.4 R180, [R252+0x1900] ;  /* 0x00190000fcb4783b */ /* 0x004fe20000004200 */
[----:B-1----:R-:W-:Y:S07]  /*cf70*/  FADD.FTZ R0, R151, R148 ;  /* 0x0000009497007221 */ /* 0x002fee0000010000 */
[----:B---3--:R-:W1:Y:S01]  /*cf80*/  LDSM.16.MT88.4 R140, [R176+0x100] ;  /* 0x00010000b08c783b */ /* 0x008e620000004200 */
[----:B------:R-:W-:Y:S07]  /*cf90*/  F2FP.PACK_AB R179, R135, R184 ;  /* 0x000000b887b3723e */ /* 0x000fee00000000ff */
[----:B------:R-:W-:Y:S01]  /*cfa0*/  LDSM.16.MT88.4 R160, [R176+0x1900] ;  /* 0x00190000b0a0783b */ /* 0x000fe20000004200 */
        /* <DEDUP_REMOVED lines=44> */
[C---:B------:R-:W-:Y:S01]  /*d270*/  F2FP.PACK_AB R137, R150.reuse, R149 ;  /* 0x000000959689723e */ /* 0x040fe200000000ff */
[----:B------:R-:W-:Y:S01]  /*d280*/  FADD.FTZ R149, R149, R3 ;  /* 0x0000000395957221 */ /* 0x000fe20000010000 */
[----:B------:R-:W-:Y:S01]  /*d290*/  F2FP.PACK_AB R139, R157, R152 ;  /* 0x000000989d8b723e */ /* 0x000fe200000000ff */
[----:B------:R-:W-:Y:S02]  /*d2a0*/  FADD.FTZ R3, R153, R0 ;  /* 0x0000000099037221 */ /* 0x000fe40000010000 */
[----:B------:R-:W-:Y:S02]  /*d2b0*/  FADD.FTZ R0, R150, R149 ;  /* 0x0000009596007221 */ /* 0x000fe40000010000 */
[----:B------:R-:W-:Y:S01]  /*d2c0*/  LDSM.16.MT88.4 R148, [R249+0x1900] ;  /* 0x00190000f994783b */ /* 0x000fe20000004200 */
[----:B------:R-:W-:Y:S02]  /*d2d0*/  FADD.FTZ R3, R154, R3 ;  /* 0x000000039a037221 */ /* 0x000fe40000010000 */
[----:B------:R-:W-:Y:S02]  /*d2e0*/  FADD.FTZ R134, R152, R0 ;  /* 0x0000000098867221 */ /* 0x000fe40000010000 */
[----:B------:R-:W-:Y:S02]  /*d2f0*/  FADD.FTZ R0, R164, R3 ;  /* 0x00000003a4007221 */ /* 0x000fe40000010000 */
[----:B------:R-:W-:Y:S01]  /*d300*/  FADD.FTZ R2, R157, R134 ;  /* 0x000000869d027221 */ /* 0x000fe20000010000 */
[----:B------:R-:W-:Y:S01]  /*d310*/  LDSM.16.MT88.4 R152, [R250+0x1900] ;  /* 0x00190000fa98783b */ /* 0x000fe20000004200 */
[----:B------:R-:W-:Y:S01]  /*d320*/  MOV R134, R177 ;  /* 0x000000b100867202 */ /* 0x000fe20000000f00 */
[----:B------:R-:W-:Y:S01]  /*d330*/  FADD.FTZ R0, R158, R0 ;  /* 0x000000009e007221 */ /* 0x000fe20000010000 */
[----:B------:R-:W-:Y:S01]  /*d340*/  F2FP.PACK_AB R177, R185, R186 ;  /* 0x000000bab9b1723e */ /* 0x000fe200000000ff */
[----:B------:R-:W-:Y:S01]  /*d350*/  FADD.FTZ R2, R156, R2 ;  /* 0x000000029c027221 */ /* 0x000fe20000010000 */
[-C--:B------:R-:W-:Y:S01]  /*d360*/  F2FP.PACK_AB R178, R134, R165.reuse ;  /* 0x000000a586b2723e */ /* 0x080fe200000000ff */
[C---:B------:R-:W-:Y:S01]  /*d370*/  FADD.FTZ R3, R159.reuse, R0 ;  /* 0x000000009f037221 */ /* 0x040fe20000010000 */
[----:B------:R-:W-:Y:S01]  /*d380*/  MOV R0, R176 ;  /* 0x000000b000007202 */ /* 0x000fe20000000f00 */
        /* <DEDUP_REMOVED lines=90> */
[----:B------:R1:W3:Y:S07]  /*d930*/  LDSM.16.MT88.4 R140, [R176+0x7100] ;  /* 0x00710000b08c783b */ /* 0x0002ee0000004200 */
[C---:B--2---:R-:W-:Y:S08]  /*d940*/  HMMA.16816.F32 R108, R136.reuse, R144, R108 ;  /* 0x00000090886c723c */ /* 0x044ff0000000186c */
[C---:B------:R-:W-:Y:S01]  /*d950*/  HMMA.16816.F32 R112, R136.reuse, R146, R112 ;  /* 0x000000928870723c */ /* 0x040fe20000001870 */
[----:B------:R-:W2:Y:S03]  /*d960*/  LDSM.16.MT88.4 R144, [R252+0x7100] ;  /* 0x00710000fc90783b */ /* 0x000ea60000004200 */
[----:B-1----:R-:W-:Y:S04]  /*d970*/  F2FP.PACK_AB R176, R191, R190 ;  /* 0x000000bebfb0723e */ /* 0x002fe800000000ff */
[C---:B---3--:R-:W-:Y:S08]  /*d980*/  HMMA.16816.F32 R116, R136.reuse, R140, R116 ;  /* 0x0000008c8874723c */ /* 0x048ff00000001874 */
[C---:B------:R-:W-:Y:S08]  /*d990*/  HMMA.16816.F32 R120, R136.reuse, R142, R120 ;  /* 0x0000008e8878723c */ /* 0x040ff00000001878 */
[C---:B--2---:R-:W-:Y:S08]  /*d9a0*/  HMMA.16816.F32 R124, R136.reuse, R144, R124 ;  /* 0x00000090887c723c */ /* 0x044ff0000000187c */
[----:B------:R-:W-:Y:S08]  /*d9b0*/  HMMA.16816.F32 R128, R136, R146, R128 ;  /* 0x000000928880723c */ /* 0x000ff00000001880 */
[C---:B------:R-:W-:Y:S01]  /*d9c0*/  HMMA.16816.F32 R140, R176.reuse, R148, R4 ;  /* 0x00000094b08c723c */ /* 0x040fe20000001804 */
[----:B------:R-:W1:Y:S07]  /*d9d0*/  LDSM.16.MT88.4 R4, [R249+0x3900] ;  /* 0x00390000f904783b */ /* 0x000e6e0000004200 */
[C---:B------:R-:W-:Y:S01]  /*d9e0*/  HMMA.16816.F32 R136, R176.reuse, R150, R8 ;  /* 0x00000096b088723c */ /* 0x040fe20000001808 */
[----:B------:R-:W2:Y:S07]  /*d9f0*/  LDSM.16.MT88.4 R8, [R250+0x3900] ;  /* 0x00390000fa08783b */ /* 0x000eae0000004200 */
[C---:B------:R-:W-:Y:S01]  /*da00*/  HMMA.16816.F32 R148, R176.reuse, R152, R12 ;  /* 0x00000098b094723c */ /* 0x040fe2000000180c */
[----:B------:R-:W3:Y:S07]  /*da10*/  LDSM.16.MT88.4 R12, [R0+0x3900] ;  /* 0x00390000000c783b */ /* 0x000eee0000004200 */
[C---:B------:R-:W-:Y:S01]  /*da20*/  HMMA.16816.F32 R144, R176.reuse, R154, R16 ;  /* 0x0000009ab090723c */ /* 0x040fe20000001810 */
[----:B------:R-:W2:Y:S07]  /*da30*/  LDSM.16.MT88.4 R16, [R252+0x3900] ;  /* 0x00390000fc10783b */ /* 0x000eae0000004200 */
[C---:B------:R-:W-:Y:S07]  /*da40*/  HMMA.16816.F32 R156, R176.reuse, R160, R20 ;  /* 0x000000a0b09c723c */ /* 0x040fee0000001814 */
[----:B------:R-:W-:Y:S01]  /*da50*/  MOV R23, R165 ;  /* 0x000000a500177202 */ /* 0x000fe20000000f00 */
[C---:B------:R-:W-:Y:S04]  /*da60*/  HMMA.16816.F32 R152, R176.reuse, R162, R24 ;  /* 0x000000a2b098723c */ /* 0x040fe80000001818 */
[----:B------:R-:W-:Y:S02]  /*da70*/  MOV R22, R167 ;  /* 0x000000a700167202 */ /* 0x000fe40000000f00 */
[----:B------:R-:W-:Y:S02]  /*da80*/  MOV R21, R166 ;  /* 0x000000a600157202 */ /* 0x000fe40000000f00 */
[C---:B------:R-:W-:Y:S08]  /*da90*/  HMMA.16816.F32 R164, R176.reuse, R180, R28 ;  /* 0x000000b4b0a4723c */ /* 0x040ff0000000181c */
[C---:B------:R-:W-:Y:S08]  /*daa0*/  HMMA.16816.F32 R160, R176.reuse, R182, R32 ;  /* 0x000000b6b0a0723c */ /* 0x040ff00000001820 */
        /* <DEDUP_REMOVED lines=9> */
[C---:B------:R-:W-:Y:S08]  /*db40*/  HMMA.16816.F32 R60, R176.reuse, R16, R60 ;  /* 0x00000010b03c723c */ /* 0x040ff0000000183c */
        /* <DEDUP_REMOVED lines=10> */
[----:B------:R3:W2:Y:S07]  /*dbf0*/  LDSM.16.MT88.4 R12, [R0+0x7900] ;  /* 0x00790000000c783b */ /* 0x0006ae0000004200 */
[C---:B----4-:R-:W-:Y:S08]  /*dc00*/  HMMA.16816.F32 R92, R176.reuse, R16, R92 ;  /* 0x00000010b05c723c */ /* 0x050ff0000000185c */
[C---:B------:R-:W-:Y:S01]  /*dc10*/  HMMA.16816.F32 R96, R176.reuse, R18, R96 ;  /* 0x00000012b060723c */ /* 0x040fe20000001860 */
[----:B------:R-:W4:Y:S07]  /*dc20*/  LDSM.16.MT88.4 R16, [R252+0x7900] ;  /* 0x00790000fc10783b */ /* 0x000f2e0000004200 */
[C---:B-1----:R-:W-:Y:S04]  /*dc30*/  HMMA.16816.F32 R100, R176.reuse, R4, R100 ;  /* 0x00000004b064723c */ /* 0x042fe80000001864 */
[----:B---3--:R-:W-:Y:S02]  /*dc40*/  FADD.FTZ R0, R189, R2 ;  /* 0x00000002bd007221 */ /* 0x008fe40000010000 */
[----:B------:R-:W-:Y:S02]  /*dc50*/  FADD.FTZ R2, R21, R3 ;  /* 0x0000000315027221 */ /* 0x000fe40000010000 */
[C---:B------:R-:W-:Y:S04]  /*dc60*/  HMMA.16816.F32 R104, R176.reuse, R6, R104 ;  /* 0x00000006b068723c */ /* 0x040fe80000001868 */
[----:B------:R-:W-:Y:S02]  /*dc70*/  FADD.FTZ R2, R22, R2 ;  /* 0x0000000216027221 */ /* 0x000fe40000010000 */
[----:B------:R-:W-:Y:S02]  /*dc80*/  FADD.FTZ R0, R188, R0 ;  /* 0x00000000bc007221 */ /* 0x000fe40000010000 */
[C---:B--2---:R-:W-:Y:S04]  /*dc90*/  HMMA.16816.F32 R108, R176.reuse, R8, R108 ;  /* 0x00000008b06c723c */ /* 0x044fe8000000186c */
[----:B------:R-:W-:Y:S02]  /*dca0*/  FADD.FTZ R3, R187, R0 ;  /* 0x00000000bb037221 */ /* 0x000fe40000010000 */
[----:B------:R-:W-:Y:S02]  /*dcb0*/  FADD.FTZ R0, R190, R2 ;  /* 0x00000002be007221 */ /* 0x000fe40000010000 */
[C---:B------:R-:W-:Y:S04]  /*dcc0*/  HMMA.16816.F32 R112, R176.reuse, R10, R112 ;  /* 0x0000000ab070723c */ /* 0x040fe80000001870 */
[----:B------:R-:W-:Y:S02]  /*dcd0*/  FADD.FTZ R0, R191, R0 ;  /* 0x00000000bf007221 */ /* 0x000fe40000010000 */
[----:B------:R-:W-:Y:S02]  /*dce0*/  FADD.FTZ R3, R186, R3 ;  /* 0x00000003ba037221 */ /* 0x000fe40000010000 */
[C---:B------:R-:W-:Y:S04]  /*dcf0*/  HMMA.16816.F32 R116, R176.reuse, R12, R116 ;  /* 0x0000000cb074723c */ /* 0x040fe80000001874 */
[----:B------:R-:W-:Y:S02]  /*dd00*/  FADD.FTZ R2, R23, R0 ;  /* 0x0000000017027221 */ /* 0x000fe40000010000 */
[----:B------:R-:W-:Y:S02]  /*dd10*/  FADD.FTZ R3, R185, R3 ;  /* 0x00000003b9037221 */ /* 0x000fe40000010000 */
[C---:B------:R-:W-:Y:S04]  /*dd20*/  HMMA.16816.F32 R120, R176.reuse, R14, R120 ;  /* 0x0000000eb078723c */ /* 0x040fe80000001878 */
[----:B------:R-:W-:Y:S02]  /*dd30*/  FADD.FTZ R2, R134, R2 ;  /* 0x0000000286027221 */ /* 0x000fe40000010000 */
[----:B------:R-:W-:Y:S01]  /*dd40*/  FADD.FTZ R0, R184, R3 ;  /* 0x00000003b8007221 */ /* 0x000fe20000010000 */
[----:B------:R-:W-:Y:S01]  /*dd50*/  MOV R3, R132 ;  /* 0x0000008400037202 */ /* 0x000fe20000000f00 */
[C---:B----4-:R-:W-:Y:S01]  /*dd60*/  HMMA.16816.F32 R124, R176.reuse, R16, R124 ;  /* 0x00000010b07c723c */ /* 0x050fe2000000187c */
[----:B------:R-:W-:Y:S03]  /*dd70*/  STL [R1+0x80], R2 ;  /* 0x0000800201007387 */ /* 0x000fe60000100800 */
[----:B------:R-:W-:Y:S04]  /*dd80*/  FADD.FTZ R0, R135, R0 ;  /* 0x0000000087007221 */ /* 0x000fe80000010000 */
[----:B------:R-:W-:Y:S01]  /*dd90*/  HMMA.16816.F32 R128, R176, R18, R128 ;  /* 0x00000012b080723c */ /* 0x000fe20000001880 */
[----:B------:R1:W-:Y:S03]  /*dda0*/  STL [R1+0x84], R0 ;  /* 0x0000840001007387 */ /* 0x0003e60000100800 */
[----:B-1----:R-:W-:Y:S04]  /*ddb0*/  MOV R0, R133 ;  /* 0x0000008500007202 */ /* 0x002fe80000000f00 */
[----:B------:R-:W-:-:S05]  /*ddc0*/  @P0 BRA `(.L_x_537) ;  /* 0xffffc6e000000947 */ /* 0x000fca000383ffff */
.L_x_536:
[----:B------:R-:W2:Y:S04]  /*ddd0*/  LDL.LU R4, [R1+0x80] ;  /* 0x0000800001047983 */ /* 0x000ea80000300800 */
[----:B---3--:R-:W3:Y:S01]  /*dde0*/  LDL.LU R2, [R1+0x84] ;  /* 0x0000840001027983 */ /* 0x008ee20000300800 */
[----:B------:R-:W-:-:S03]  /*ddf0*/  PLOP3.LUT P1, PT, PT, PT, PT, 0x8, 0x0 ;  /* 0x000000000000781c */ /* 0x000fc60003f2e170 */
[----:B--2---:R-:W1:Y:S04]  /*de00*/  SHFL.BFLY PT, R0, R4, 0x2, 0x1f ;  /* 0x0c401f0004007f89 */ /* 0x004e6800000e0000 */
[----:B---3--:R-:W2:Y:S01]  /*de10*/  SHFL.BFLY PT, R3, R2, 0x2, 0x1f ;  /* 0x0c401f0002037f89 */ /* 0x008ea200000e0000 */
        /* <DEDUP_REMOVED lines=82> */
[----:B------:R-:W-:Y:S02]  /*e340*/  @P2 FMUL.FTZ R4, R3, c[0x0][0x2d0] ;  /* 0x0000b40003042a20 */ /* 0x000fe40000410000 */
[----:B--2---:R-:W-:Y:S02]  /*e350*/  @P2 FMUL.FTZ R5, R5, 0.69314718246459960938 ;  /* 0x3f31721805052820 */ /* 0x004fe40000410000 */
[----:B---3--:R-:W-:Y:S02]  /*e360*/  @P0 FMUL.FTZ R3, R6, 0.69314718246459960938 ;  /* 0x3f31721806030820 */ /* 0x008fe40000410000 */
[----:B------:R-:W-:-:S02]  /*e370*/  @P0 FMUL.FTZ R2, R2, c[0x0][0x2d0] ;  /* 0x0000b40002020a20 */ /* 0x000fc40000410000 */
[C---:B----4-:R-:W-:Y:S02]  /*e380*/  FMUL.FTZ R142, R0.reuse, R142 ;  /* 0x0000008e008e7220 */ /* 0x050fe40000410000 */
        /* <DEDUP_REMOVED lines=62> */
[----:B------:R-:W-:Y:S02]  /*e770*/  FMUL.FTZ R10, R0, R131 ;  /* 0x00000083000a7220 */ /* 0x000fe40000410000 */
[----:B------:R-:W-:Y:S02]  /*e780*/  @P2 FFMA.FTZ R49, R4, R133, R5 ;  /* 0x0000008504312223 */ /* 0x000fe40000010005 */
[----:B------:R-:W-:-:S02]  /*e790*/  @P0 FFMA.FTZ R52, R2, R132, R3 ;  /* 0x0000008402340223 */ /* 0x000fc40000010003 */
.L_x_533:
[----:B------:R-:W-:Y:S05]  /*e7a0*/  @P1 BRA `(.L_x_538) ;  /* 0x00001ab000001947 */ /* 0x000fea0003800000 */
[----:B------:R-:W2:Y:S01]  /*e7b0*/  LDL R57, [R1+0xe4] ;  /* 0x0000e40001397983 */ /* 0x000ea20000100800 */
[----:B------:R-:W-:-:S02]  /*e7c0*/  F2FP.PACK_AB R50, R51, R50 ;  /* 0x000000323332723e */ /* 0x000fc400000000ff */
[----:B------:R-:W-:Y:S01]  /*e7d0*/  F2FP.PACK_AB R46, R47, R46 ;  /* 0x0000002e2f2e723e */ /* 0x000fe200000000ff */
[----:B------:R-:W1:Y:S01]  /*e7e0*/  S2R R53, SR_TID.X ;  /* 0x0000000000357919 */ /* 0x000e620000002100 */
        /* <DEDUP_REMOVED lines=14> */
[CC--:B------:R-:W-:Y:S02]  /*e8d0*/  LEA.HI R2, R51.reuse, R53.reuse, RZ, 0x2 ;  /* 0x0000003533027211 */ /* 0x0c0fe400078f10ff */
[----:B------:R-:W-:Y:S02]  /*e8e0*/  LEA.HI R47, R51, R53, RZ, 0x5 ;  /* 0x00000035332f7211 */ /* 0x000fe400078f28ff */
[----:B------:R-:W-:-:S02]  /*e8f0*/  SHF.R.S32.HI R4, RZ, 0x2, R2 ;  /* 0x00000002ff047819 */ /* 0x000fc40000011402 */
[----:B------:R-:W-:Y:S02]  /*e900*/  SHF.R.S32.HI R0, RZ, 0x1f, R2 ;  /* 0x0000001fff007819 */ /* 0x000fe40000011402 */
[----:B------:R-:W-:Y:S02]  /*e910*/  SHF.R.S32.HI R43, RZ, 0x5, R47 ;  /* 0x00000005ff2b7819 */ /* 0x000fe4000001142f */
[----:B------:R-:W-:Y:S02]  /*e920*/  LEA.HI R0, R0, R4, RZ, 0x3 ;  /* 0x0000000400007211 */ /* 0x000fe400078f18ff */
[----:B------:R-:W-:Y:S02]  /*e930*/  F2FP.PACK_AB R44, R165, R164 ;  /* 0x000000a4a52c723e */ /* 0x000fe400000000ff */
[----:B------:R-:W-:Y:S02]  /*e940*/  LOP3.LUT R0, R0, 0xfffffff8, RZ, 0xc0, !PT ;  /* 0xfffffff800007812 */ /* 0x000fe400078ec0ff */
[----:B------:R-:W-:-:S02]  /*e950*/  F2FP.PACK_AB R166, R167, R166 ;  /* 0x000000a6a7a6723e */ /* 0x000fc400000000ff */
[----:B------:R-:W-:Y:S01]  /*e960*/  F2FP.PACK_AB R41, R161, R160 ;  /* 0x000000a0a129723e */ /* 0x000fe200000000ff */
[----:B------:R-:W-:Y:S01]  /*e970*/  IMAD.IADD R4, R4, 0x1, -R0 ;  /* 0x0000000104047824 */ /* 0x000fe200078e0a00 */
[----:B------:R-:W-:Y:S02]  /*e980*/  LOP3.LUT R0, R2, 0xfffffffc, RZ, 0xc0, !PT ;  /* 0xfffffffc02007812 */ /* 0x000fe400078ec0ff */
[----:B------:R-:W-:Y:S01]  /*e990*/  F2FP.PACK_AB R162, R163, R162 ;  /* 0x000000a2a3a2723e */ /* 0x000fe200000000ff */
[C---:B------:R-:W-:Y:S01]  /*e9a0*/  IMAD.SHL.U32 R2, R4.reuse, 0x40, RZ ;  /* 0x0000004004027824 */ /* 0x040fe200078e00ff */
[----:B------:R-:W-:Y:S01]  /*e9b0*/  LOP3.LUT R3, R4, 0x1, RZ, 0xc0, !PT ;  /* 0x0000000104037812 */ /* 0x000fe200078ec0ff */
[----:B------:R-:W-:Y:S01]  /*e9c0*/  IMAD.IADD R23, R53, 0x1, -R0 ;  /* 0x0000000135177824 */ /* 0x000fe200078e0a00 */
[----:B------:R-:W-:Y:S02]  /*e9d0*/  F2FP.PACK_AB R40, R37, R14 ;  /* 0x0000000e2528723e */ /* 0x000fe400000000ff */
        /* <DEDUP_REMOVED lines=13> */
[----:B------:R-:W-:Y:S02]  /*eab0*/  F2FP.PACK_AB R36, R36, R20 ;  /* 0x000000142424723e */ /* 0x000fe400000000ff */
[C---:B------:R-:W-:Y:S02]  /*eac0*/  IADD3 R3, R0.reuse, 0x80, RZ ;  /* 0x0000008000037810 */ /* 0x040fe40007ffe0ff */
[C---:B------:R-:W-:Y:S02]  /*ead0*/  IADD3 R2, R0.reuse, 0x70, RZ ;  /* 0x0000007000027810 */ /* 0x040fe40007ffe0ff */
[----:B------:R-:W-:Y:S01]  /*eae0*/  @P0 IADD3 R2, R3, 0x10, RZ ;  /* 0x0000001003020810 */ /* 0x000fe20007ffe0ff */
[----:B------:R-:W-:Y:S01]  /*eaf0*/  IMAD.IADD R3, R0, 0x1, R4 ;  /* 0x0000000100037824 */ /* 0x000fe200078e0204 */
[----:B------:R-:W-:Y:S02]  /*eb00*/  F2FP.PACK_AB R35, R35, R21 ;  /* 0x000000152323723e */ /* 0x000fe400000000ff */
[----:B------:R-:W-:-:S02]  /*eb10*/  F2FP.PACK_AB R54, R55, R54 ;  /* 0x000000363736723e */ /* 0x000fc400000000ff */
        /* <DEDUP_REMOVED lines=34> */
[----:B----4-:R-:W-:Y:S01]  /*ed40*/  IMAD.IADD R5, R0, 0x1, R6 ;  /* 0x0000000100057824 */ /* 0x010fe200078e0206 */
        /* <DEDUP_REMOVED lines=93> */
.L_x_539:
        /* <DEDUP_REMOVED lines=150> */
.L_x_541:
[----:B--234-:R-:W-:Y:S05]  /*fc80*/  BSYNC B0 ;  /* 0x0000000000007941 */ /* 0x01cfea0003800000 */
.L_x_540:
        /* <DEDUP_REMOVED lines=30> */
.L_x_543:
[----:B------:R-:W-:Y:S05]  /*fe70*/  BSYNC B0 ;  /* 0x0000000000007941 */ /* 0x000fea0003800000 */
.L_x_542:
        /* <DEDUP_REMOVED lines=30> */
.L_x_545:
[----:B------:R-:W-:Y:S05]  /*10060*/  BSYNC B0 ;  /* 0x0000000000007941 */ /* 0x000fea0003800000 */
.L_x_544:
        /* <DEDUP_REMOVED lines=31> */
.L_x_538:
        /* <DEDUP_REMOVED lines=19> */
.L_x_546:
[----:B-1----:R-:W1:Y:S01]  /*10390*/  S2R R12, SR_TID.X ;  /* 0x00000000000c7919 */ /* 0x002e620000002100 */
[----:B------:R-:W-:Y:S01]  /*103a0*/  SHF.R.S32.HI R0, RZ, 0x1f, R8 ;  /* 0x0000001fff007819 */ /* 0x000fe20000011408 */
[----:B------:R-:W-:Y:S01]  /*103b0*/  BSSY B0, `(.L_x_547) ;  /* 0x0000028000007945 */ /* 0x000fe20003800000 */
[----:B------:R-:W-:-:S02]  /*103c0*/  SEL R10, R8, RZ, !P1 ;  /* 0x000000ff080a7207 */ /* 0x000fc40004800000 */
[----:B------:R-:W-:Y:S02]  /*103d0*/  SEL R11, R0, RZ, !P1 ;  /* 0x000000ff000b7207 */ /* 0x000fe40004800000 */
[----:B-1----:R-:W-:-:S13]  /*103e0*/  ISETP.GT.AND P0, PT, R12, 0x7f, PT ;  /* 0x0000007f0c00780c */ /* 0x002fda0003f04270 */
        /* <DEDUP_REMOVED lines=36> */
.L_x_548:
[----:B------:R-:W-:Y:S05]  /*10630*/  BSYNC B0 ;  /* 0x0000000000007941 */ /* 0x000fea0003800000 */
.L_x_547:
        /* <DEDUP_REMOVED lines=73> */
.L_x_550:
[----:B------:R-:W-:Y:S05]  /*10ad0*/  BSYNC B0 ;  /* 0x0000000000007941 */ /* 0x000fea0003800000 */
.L_x_549:
        /* <DEDUP_REMOVED lines=27> */
.L_x_552:
[----:B------:R-:W-:Y:S05]  /*10c90*/  BSYNC B0 ;  /* 0x0000000000007941 */ /* 0x000fea0003800000 */
.L_x_551:
        /* <DEDUP_REMOVED lines=27> */
.L_x_554:
[----:B------:R-:W-:Y:S05]  /*10e50*/  BSYNC B0 ;  /* 0x0000000000007941 */ /* 0x000fea0003800000 */
.L_x_553:
        /* <DEDUP_REMOVED lines=28> */
.L_x_555:
        /* <DEDUP_REMOVED lines=14> */
.L_x_1537:


//--------------------- .text._ZN7cutlass13device_kernelIN5flash19enable_sm80_to_sm89INS1_16FlashAttnFwdSm80INS1_25CollectiveMainloopFwdSm80ILi8ELi1ELb0EN4cute5tupleIJNS5_1CILi128EEENS7_ILi32EEENS7_ILi256EEEEEELi256ENS_6half_tEfNS_4arch4Sm80ELb1ELb0ELb1ELb1ELb0ELb1ELb1ELb0EEENS1_21CollectiveEpilogueFwdINS6_IJS8_SA_S9_EEENS6_IJNS7_ILi1EEESI_SI_EEESC_SE_Li256ELb1ELb1ELb0ELb0EEENS1_19SingleTileSchedulerILb1ELb0ELb1ELi128EEEEEEEEEvNT_6ParamsE --------------------------
	.section	.text._ZN7cutlass13device_kernelIN5flash19enable_sm80_to_sm89INS1_16FlashAttnFwdSm80INS1_25CollectiveMainloopFwdSm80ILi8ELi1ELb0EN4cute5tupleIJNS5_1CILi128EEENS7_ILi32EEENS7_ILi256EEEEEELi256ENS_6half_tEfNS_4arch4Sm80ELb1ELb0ELb1ELb1ELb0ELb1ELb1ELb0EEENS1_21CollectiveEpilogueFwdINS6_IJS8_SA_S9_EEENS6_IJNS7_ILi1EEESI_SI_EEESC_SE_Li256ELb1ELb1ELb0ELb0EEENS1_19SingleTileSchedulerILb1ELb0ELb1ELi128EEEEEEEEEvNT_6ParamsE,"ax",@progbits
	.sectioninfo	@"SHI_REGISTERS=251"
	.align	128
.text._ZN7cutlass13device_kernelIN5flash19enable_sm80_to_sm89INS1_16FlashAttnFwdSm80INS1_25CollectiveMainloopFwdSm80ILi8ELi1ELb0EN4cute5tupleIJNS5_1CILi128EEENS7_ILi32EEENS7_ILi256EEEEEELi256ENS_6half_tEfNS_4arch4Sm80ELb1ELb0ELb1ELb1ELb0ELb1ELb1ELb0EEENS1_21CollectiveEpilogueFwdINS6_IJS8_SA_S9_EEENS6_IJNS7_ILi1EEESI_SI_EEESC_SE_Li256ELb1ELb1ELb0ELb0EEENS1_19SingleTileSchedulerILb1ELb0ELb1ELi128EEEEEEEEEvNT_6ParamsE:
        .type           _ZN7cutlass13device_kernelIN5flash19enable_sm80_to_sm89INS1_16FlashAttnFwdSm80INS1_25CollectiveMainloopFwdSm80ILi8ELi1ELb0EN4cute5tupleIJNS5_1CILi128EEENS7_ILi32EEENS7_ILi256EEEEEELi256ENS_6half_tEfNS_4arch4Sm80ELb1ELb0ELb1ELb1ELb0ELb1ELb1ELb0EEENS1_21CollectiveEpilogueFwdINS6_IJS8_SA_S9_EEENS6_IJNS7_ILi1EEESI_SI_EEESC_SE_Li256ELb1ELb1ELb0ELb0EEENS1_19SingleTileSchedulerILb1ELb0ELb1ELi128EEEEEEEEEvNT_6ParamsE,@function
        .size           _ZN7cutlass13device_kernelIN5flash19enable_sm80_to_sm89INS1_16FlashAttnFwdSm80INS1_25CollectiveMainloopFwdSm80ILi8ELi1ELb0EN4cute5tupleIJNS5_1CILi128EEENS7_ILi32EEENS7_ILi256EEEEEELi256ENS_6half_tEfNS_4arch4Sm80ELb1ELb0ELb1ELb1ELb0ELb1ELb1ELb0EEENS1_21CollectiveEpilogueFwdINS6_IJS8_SA_S9_EEENS6_IJNS7_ILi1EEESI_SI_EEESC_SE_Li256ELb1ELb1ELb0ELb0EEENS1_19SingleTileSchedulerILb1ELb0ELb1ELi128EEEEEEEEEvNT_6ParamsE,(.L_x_1538 - _ZN7cutlass13device_kernelIN5flash19enable_sm80_to_sm89INS1_16FlashAttnFwdSm80INS1_25CollectiveMainloopFwdSm80ILi8ELi1ELb0EN4cute5tupleIJNS5_1CILi128EEENS7_ILi32EEENS7_ILi256EEEEEELi256ENS_6half_tEfNS_4arch4Sm80ELb1ELb0ELb1ELb1ELb0ELb1ELb1ELb0EEENS1_21CollectiveEpilogueFwdINS6_IJS8_SA_S9_EEENS6_IJNS7_ILi1EEESI_SI_EEESC_SE_Li256ELb1ELb1ELb0ELb0EEENS1_19SingleTileSchedulerILb1ELb0ELb1ELi128EEEEEEEEEvNT_6ParamsE)
        .other          _ZN7cutlass13device_kernelIN5flash19enable_sm80_to_sm89INS1_16FlashAttnFwdSm80INS1_25CollectiveMainloopFwdSm80ILi8ELi1ELb0EN4cute5tupleIJNS5_1CILi128EEENS7_ILi32EEENS7_ILi256EEEEEELi256ENS_6half_tEfNS_4arch4Sm80ELb1ELb0ELb1ELb1ELb0ELb1ELb1ELb0EEENS1_21CollectiveEpilogueFwdINS6_IJS8_SA_S9_EEENS6_IJNS7_ILi1EEESI_SI_EEESC_SE_Li256ELb1ELb1ELb0ELb0EEENS1_19SingleTileSchedulerILb1ELb0ELb1ELi128EEEEEEEEEvNT_6ParamsE,@"STO_CUDA_ENTRY STV_DEFAULT"
_ZN7cutlass13device_kernelIN5flash19enable_sm80_to_sm89INS1_16FlashAttnFwdSm80INS1_25CollectiveMainloopFwdSm80ILi8ELi1ELb0EN4cute5tupleIJNS5_1CILi128EEENS7_ILi32EEENS7_ILi256EEEEEELi256ENS_6half_tEfNS_4arch4Sm80ELb1ELb0ELb1ELb1ELb0ELb1ELb1ELb0EEENS1_21CollectiveEpilogueFwdINS6_IJS8_SA_S9_EEENS6_IJNS7_ILi1EEESI_SI_EEESC_SE_Li256ELb1ELb1ELb0ELb0EEENS1_19SingleTileSchedulerILb1ELb0ELb1ELi128EEEEEEEEEvNT_6ParamsE:
[----:B------:R-:W-:Y:S02]  /*0000*/  MOV R1, c[0x0][0x28] ;  /* 0x00000a0000017a02 */ /* 0x000fe40000000f00 */
[----:B------:R-:W1:Y:S01]  /*0010*/  S2R R54, SR_TID.X ;  /* 0x0000000000367919 */ /* 0x000e620000002100 */
[----:B------:R-:W2:Y:S01]  /*0020*/  S2UR UR4, SR_CTAID.X ;  /* 0x00000000000479c3 */ /* 0x000ea20000002500 */
[----:B------:R-:W-:Y:S02]  /*0030*/  ULDC.64 UR8, c[0x0][0x118] ;  /* 0x0000460000087ab9 */ /* 0x000fe40000000a00 */
[----:B------:R-:W3:Y:S01]  /*0040*/  S2R R216, SR_CTAID.Z ;  /* 0x0000000000d87919 */ /* 0x000ee20000002700 */
[----:B-1----:R-:W-:-:S06]  /*0050*/  SHF.R.U32.HI R0, RZ, 0x5, R54 ;  /* 0x00000005ff007819 */ /* 0x002fcc0000011636 */
[----:B------:R-:W1:Y:S02]  /*0060*/  SHFL.IDX PT, R0, R0, RZ, 0x1f ;  /* 0x00001fff00007589 */ /* 0x000e6400000e0000 */
[----:B-1----:R-:W-:Y:S02]  /*0070*/  ISETP.NE.AND P0, PT, R0, RZ, PT ;  /* 0x000000ff0000720c */ /* 0x002fe40003f05270 */
[----:B------:R-:W-:-:S05]  /*0080*/  MOV R0, 0x4 ;  /* 0x0000000400007802 */ /* 0x000fca0000000f00 */
[----:B---3--:R-:W-:-:S06]  /*0090*/  IMAD.WIDE R2, R216, R0, c[0x0][0x568] ;  /* 0x00015a00d8027625 */ /* 0x008fcc00078e0200 */
[----:B--2---:R-:W-:Y:S05]  /*00a0*/  @!P0 BRA `(.L_x_556) ;  /* 0x0000014000008947 */ /* 0x004fea0003800000 */
[----:B------:R-:W-:-:S04]  /*00b0*/  ISETP.NE.U32.AND P0, PT, RZ, c[0x0][0x568], PT ;  /* 0x00015a00ff007a0c */ /* 0x000fc80003f05070 */
[----:B------:R-:W-:-:S13]  /*00c0*/  ISETP.NE.AND.EX P0, PT, RZ, c[0x0][0x56c], PT, P0 ;  /* 0x00015b00ff007a0c */ /* 0x000fda0003f05300 */
[----:B------:R-:W-:Y:S05]  /*00d0*/  @!P0 BRA `(.L_x_557) ;  /* 0x0000002000008947 */ /* 0x000fea0003800000 */
[----:B------:R1:W5:Y:S01]  /*00e0*/  LDG.E R2, [R2.64] ;  /* 0x0000000802027981 */ /* 0x000362000c1e1900 */
[----:B------:R-:W-:Y:S05]  /*00f0*/  BRA `(.L_x_558) ;  /* 0x0000009000007947 */ /* 0x000fea0003800000 */
.L_x_557:
        /* <DEDUP_REMOVED lines=8> */
.L_x_559:
[----:B------:R-:W-:-:S04]  /*0180*/  MOV R2, c[0x0][0x54c] ;  /* 0x0001530000027a02 */ /* 0x000fc80000000f00 */
.L_x_558:
[----:B------:R-:W-:Y:S01]  /*0190*/  USHF.L.U32 UR4, UR4, 0x7, URZ ;  /* 0x0000000704047899 */ /* 0x000fe2000800063f */
[----:B-----5:R-:W-:-:S05]  /*01a0*/  IMAD R2, R2, c[0x0][0x548], RZ ;  /* 0x0001520002027a24 */ /* 0x020fca00078e02ff */
[----:B------:R-:W-:-:S04]  /*01b0*/  MOV R5, UR4 ;  /* 0x0000000400057c02 */ /* 0x000fc80008000f00 */
[----:B------:R-:W-:-:S04]  /*01c0*/  ISETP.GE.AND P0, PT, R5, R2, PT ;  /* 0x000000020500720c */ /* 0x000fc80003f06270 */
[----:B------:R-:W-:Y:S01]  /*01d0*/  SEL R216, R216, 0xffffffff, !P0 ;  /* 0xffffffffd8d87807 */ /* 0x000fe20004000000 */
[----:B------:R-:W-:Y:S05]  /*01e0*/  BRA `(.L_x_560) ;  /* 0x0000013000007947 */ /* 0x000fea0003800000 */
.L_x_556:
[----:B------:R-:W-:-:S04]  /*01f0*/  ISETP.NE.U32.AND P0, PT, RZ, c[0x0][0x568], PT ;  /* 0x00015a00ff007a0c */ /* 0x000fc80003f05070 */
[----:B------:R-:W-:-:S13]  /*0200*/  ISETP.NE.AND.EX P0, PT, RZ, c[0x0][0x56c], PT, P0 ;  /* 0x00015b00ff007a0c */ /* 0x000fda0003f05300 */
[----:B------:R-:W-:Y:S05]  /*0210*/  @!P0 BRA `(.L_x_561) ;  /* 0x0000002000008947 */ /* 0x000fea0003800000 */
[----:B------:R1:W5:Y:S01]  /*0220*/  LDG.E R2, [R2.64] ;  /* 0x0000000802027981 */ /* 0x000362000c1e1900 */
[----:B------:R-:W-:Y:S05]  /*0230*/  BRA `(.L_x_562) ;  /* 0x0000009000007947 */ /* 0x000fea0003800000 */
.L_x_561:
        /* <DEDUP_REMOVED lines=8> */
.L_x_563:
[----:B------:R-:W-:-:S04]  /*02c0*/  MOV R2, c[0x0][0x54c] ;  /* 0x0001530000027a02 */ /* 0x000fc80000000f00 */
.L_x_562:
[----:B------:R-:W-:Y:S01]  /*02d0*/  USHF.L.U32 UR4, UR4, 0x7, URZ ;  /* 0x0000000704047899 */ /* 0x000fe2000800063f */
[----:B-----5:R-:W-:-:S05]  /*02e0*/  IMAD R2, R2, c[0x0][0x548], RZ ;  /* 0x0001520002027a24 */ /* 0x020fca00078e02ff */
[----:B------:R-:W-:-:S04]  /*02f0*/  MOV R5, UR4 ;  /* 0x0000000400057c02 */ /* 0x000fc80008000f00 */
[----:B------:R-:W-:-:S04]  /*0300*/  ISETP.GE.AND P0, PT, R5, R2, PT ;  /* 0x000000020500720c */ /* 0x000fc80003f06270 */
[----:B------:R-:W-:-:S04]  /*0310*/  SEL R216, R216, 0xffffffff, !P0 ;  /* 0xffffffffd8d87807 */ /* 0x000fc80004000000 */
.L_x_560:
        /* <DEDUP_REMOVED lines=11> */
[----:B-1----:R-:W-:Y:S01]  /*03d0*/  IMAD.WIDE R2, R216, R0, c[0x0][0x348] ;  /* 0x0000d200d8027625 */ /* 0x002fe200078e0200 */
        /* <DEDUP_REMOVED lines=14> */
[----:B------:R-:W2:Y:S01]  /*04c0*/  S2R R215, SR_CTAID.Y ;  /* 0x0000000000d77919 */ /* 0x000ea20000002600 */
[----:B------:R-:W-:-:S02]  /*04d0*/  IMAD.MOV.U32 R4, RZ, RZ, c[0x0][0x1d0] ;  /* 0x00007400ff047624 */ /* 0x000fc400078e00ff */
[----:B------:R-:W-:Y:S01]  /*04e0*/  IMAD.MOV.U32 R108, RZ, RZ, c[0x0][0x228] ;  /* 0x00008a00ff6c7624 */ /* 0x000fe200078e00ff */
[----:B--2---:R-:W-:Y:S01]  /*04f0*/  SHF.R.S32.HI R87, RZ, 0x1f, R215 ;  /* 0x0000001fff577819 */ /* 0x004fe200000114d7 */
[----:B------:R-:W-:Y:S05]  /*0500*/  @P0 BRA `(.L_x_564) ;  /* 0x0000004000000947 */ /* 0x000fea0003800000 */
[----:B-1----:R-:W-:Y:S05]  /*0510*/  @!P1 BRA `(.L_x_564) ;  /* 0x0000003000009947 */ /* 0x002fea0003800000 */
[----:B-----5:R1:W2:Y:S04]  /*0520*/  LDG.E R227, [R2.64] ;  /* 0x0000000802e37981 */ /* 0x0202a8000c1e1900 */
[----:B-1----:R-:W2:Y:S02]  /*0530*/  LDG.E R2, [R2.64+0x4] ;  /* 0x0000040802027981 */ /* 0x002ea4000c1e1900 */
[----:B--2---:R-:W-:Y:S02]  /*0540*/  IADD3 R227, -R227, R2, RZ ;  /* 0x00000002e3e37210 */ /* 0x004fe40007ffe1ff */
.L_x_564:
[----:B-1----:R-:W-:-:S04]  /*0550*/  ISETP.NE.U32.AND P0, PT, RZ, c[0x0][0x368], PT ;  /* 0x0000da00ff007a0c */ /* 0x002fc80003f05070 */
[----:B------:R-:W-:-:S13]  /*0560*/  ISETP.NE.AND.EX P0, PT, RZ, c[0x0][0x36c], PT, P0 ;  /* 0x0000db00ff007a0c */ /* 0x000fda0003f05300 */
[----:B------:R-:W-:Y:S05]  /*0570*/  @!P0 BRA `(.L_x_565) ;  /* 0x0000003000008947 */ /* 0x000fea0003800000 */
[----:B------:R-:W-:-:S05]  /*0580*/  IMAD.WIDE R2, R216, R0, c[0x0][0x368] ;  /* 0x0000da00d8027625 */ /* 0x000fca00078e0200 */
[----:B------:R1:W5:Y:S01]  /*0590*/  LDG.E R4, [R2.64] ;  /* 0x0000000802047981 */ /* 0x000362000c1e1900 */
[----:B------:R-:W-:Y:S05]  /*05a0*/  BRA `(.L_x_566) ;  /* 0x0000004000007947 */ /* 0x000fea0003800000 */
.L_x_565:
[----:B------:R-:W-:Y:S05]  /*05b0*/  @!P5 BRA `(.L_x_566) ;  /* 0x000000300000d947 */ /* 0x000fea0003800000 */
[----:B------:R1:W2:Y:S04]  /*05c0*/  LDG.E R4, [R8.64] ;  /* 0x0000000808047981 */ /* 0x0002a8000c1e1900 */
[----:B-1----:R-:W2:Y:S02]  /*05d0*/  LDG.E R8, [R8.64+0x4] ;  /* 0x0000040808087981 */ /* 0x002ea4000c1e1900 */
[----:B--2---:R-:W-:Y:S02]  /*05e0*/  IADD3 R4, -R4, R8, RZ ;  /* 0x0000000804047210 */ /* 0x004fe40007ffe1ff */
.L_x_566:
[----:B-1----:R1:W2:Y:S04]  /*05f0*/  @P4 LDG.E R2, [R6.64] ;  /* 0x0000000806024981 */ /* 0x0022a8000c1e1900 */
[----:B------:R1:W2:Y:S01]  /*0600*/  @P4 LDG.E R3, [R6.64+0x4] ;  /* 0x0000040806034981 */ /* 0x0002a2000c1e1900 */
[----:B------:R-:W-:Y:S01]  /*0610*/  ISETP.NE.U32.AND P0, PT, RZ, c[0x0][0x378], PT ;  /* 0x0000de00ff007a0c */ /* 0x000fe20003f05070 */
[----:B-----5:R-:W-:-:S03]  /*0620*/  IMAD.MOV.U32 R55, RZ, RZ, R4 ;  /* 0x000000ffff377224 */ /* 0x020fc600078e0004 */
[----:B------:R-:W-:Y:S01]  /*0630*/  ISETP.NE.AND.EX P0, PT, RZ, c[0x0][0x37c], PT, P0 ;  /* 0x0000df00ff007a0c */ /* 0x000fe20003f05300 */
[----:B------:R-:W-:Y:S02]  /*0640*/  IMAD.MOV.U32 R226, RZ, RZ, c[0x0][0x2c4] ;  /* 0x0000b100ffe27624 */ /* 0x000fe400078e00ff */
[----:B------:R-:W-:-:S10]  /*0650*/  IMAD.MOV.U32 R149, RZ, RZ, R5 ;  /* 0x000000ffff957224 */ /* 0x000fd400078e0005 */
[----:B-1----:R-:W-:-:S05]  /*0660*/  @P0 IMAD.WIDE R6, R216, R0, c[0x0][0x378] ;  /* 0x0000de00d8060625 */ /* 0x002fca00078e0200 */
[----:B------:R1:W5:Y:S01]  /*0670*/  @P0 LDG.E R55, [R6.64] ;  /* 0x0000000806370981 */ /* 0x000362000c1e1900 */
[----:B------:R-:W-:Y:S02]  /*0680*/  ISETP.NE.AND P0, PT, R226, 0x1, PT ;  /* 0x00000001e200780c */ /* 0x000fe40003f05270 */
[----:B------:R-:W-:Y:S01]  /*0690*/  IADD3 R5, R5, 0x7f, RZ ;  /* 0x0000007f05057810 */ /* 0x000fe20007ffe0ff */
[----:B--2---:R-:W-:-:S10]  /*06a0*/  @P4 IMAD.IADD R108, R3, 0x1, -R2 ;  /* 0x00000001036c4824 */ /* 0x004fd400078e0a02 */
[----:B------:R-:W-:Y:S01]  /*06b0*/  @P0 IADD3 R3, R149, 0x7f, RZ ;  /* 0x0000007f95030810 */ /* 0x000fe20007ffe0ff */
[----:B------:R-:W-:-:S04]  /*06c0*/  IMAD.IADD R2, R4, 0x1, -R106 ;  /* 0x0000000104027824 */ /* 0x000fc800078e0a6a */
[----:B------:R-:W-:Y:S02]  /*06d0*/  IMAD.IADD R220, R2, 0x1, R108 ;  /* 0x0000000102dc7824 */ /* 0x000fe400078e026c */
[----:B------:R-:W-:-:S03]  /*06e0*/  @P0 IMAD.HI.U32 R3, R3, c[0x0][0x2c8], RZ ;  /* 0x0000b20003030a27 */ /* 0x000fc600078e00ff */
[C---:B------:R-:W-:Y:S02]  /*06f0*/  IADD3 R72, R220.reuse, 0x20, -R227 ;  /* 0x00000020dc487810 */ /* 0x040fe40007ffe8e3 */
[----:B------:R-:W-:Y:S02]  /*0700*/  @P0 SHF.R.U32.HI R5, RZ, c[0x0][0x2cc], R3 ;  /* 0x0000b300ff050a19 */ /* 0x000fe40000011603 */
[----:B-1----:R-:W-:-:S03]  /*0710*/  IADD3 R7, R220, 0x1f, RZ ;  /* 0x0000001fdc077810 */ /* 0x002fc60007ffe0ff */
[----:B------:R-:W-:Y:S01]  /*0720*/  IMAD.IADD R5, R72, 0x1, R5 ;  /* 0x0000000148057824 */ /* 0x000fe200078e0205 */
[----:B------:R-:W-:-:S04]  /*0730*/  SHF.R.S32.HI R6, RZ, 0x1f, R7 ;  /* 0x0000001fff067819 */ /* 0x000fc80000011407 */
[----:B------:R-:W-:Y:S02]  /*0740*/  SHF.R.S32.HI R3, RZ, 0x1f, R5 ;  /* 0x0000001fff037819 */ /* 0x000fe40000011405 */
[----:B------:R-:W-:Y:S02]  /*0750*/  LEA.HI R6, R6, R7, RZ, 0x5 ;  /* 0x0000000706067211 */ /* 0x000fe400078f28ff */
[----:B------:R-:W-:Y:S02]  /*0760*/  LEA.HI R3, R3, R5, RZ, 0x5 ;  /* 0x0000000503037211 */ /* 0x000fe400078f28ff */
[----:B------:R-:W-:Y:S02]  /*0770*/  SHF.R.S32.HI R73, RZ, 0x5, R6 ;  /* 0x00000005ff497819 */ /* 0x000fe40000011406 */
[----:B------:R-:W-:-:S04]  /*0780*/  SHF.R.S32.HI R3, RZ, 0x5, R3 ;  /* 0x00000005ff037819 */ /* 0x000fc80000011403 */
[----:B------:R-:W-:Y:S01]  /*0790*/  IMNMX R5, R73, R3, PT ;  /* 0x0000000349057217 */ /* 0x000fe20003800200 */
[----:B------:R-:W-:-:S04]  /*07a0*/  IMAD.MOV R3, RZ, RZ, -R2 ;  /* 0x000000ffff037224 */ /* 0x000fc800078e0a02 */
[----:B------:R-:W-:Y:S01]  /*07b0*/  IMAD R2, R5, 0x20, -R2 ;  /* 0x0000002005027824 */ /* 0x000fe200078e0a02 */
[----:B------:R-:W-:-:S04]  /*07c0*/  IMNMX R3, RZ, R3, !PT ;  /* 0x00000003ff037217 */ /* 0x000fc80007800200 */
[----:B------:R-:W-:Y:S02]  /*07d0*/  IMNMX R2, R2, R108, PT ;  /* 0x0000006c02027217 */ /* 0x000fe40003800200 */
[----:B------:R-:W-:Y:S02]  /*07e0*/  SHF.R.U32.HI R71, RZ, 0x5, R3 ;  /* 0x00000005ff477819 */ /* 0x000fe40000011603 */
[----:B------:R-:W-:-:S03]  /*07f0*/  ISETP.GT.AND P0, PT, R2, R3, PT ;  /* 0x000000030200720c */ /* 0x000fc60003f04270 */
[----:B------:R-:W-:-:S10]  /*0800*/  IMAD.MOV.U32 R3, RZ, RZ, R71 ;  /* 0x000000ffff037224 */ /* 0x000fd400078e0047 */
[----:B------:R-:W-:-:S04]  /*0810*/  @P0 IADD3 R5, R2, 0x1f, RZ ;  /* 0x0000001f02050810 */ /* 0x000fc80007ffe0ff */
[----:B------:R-:W-:-:S04]  /*0820*/  @P0 SHF.R.S32.HI R2, RZ, 0x1f, R5 ;  /* 0x0000001fff020819 */ /* 0x000fc80000011405 */
[----:B------:R-:W-:-:S04]  /*0830*/  @P0 LEA.HI R2, R2, R5, RZ, 0x5 ;  /* 0x0000000502020211 */ /* 0x000fc800078f28ff */
[----:B------:R-:W-:-:S04]  /*0840*/  @P0 SHF.R.S32.HI R3, RZ, 0x5, R2 ;  /* 0x00000005ff030819 */ /* 0x000fc80000011402 */
[----:B------:R-:W-:-:S13]  /*0850*/  ISETP.GT.AND P0, PT, R3, R71, PT ;  /* 0x000000470300720c */ /* 0x000fda0003f04270 */
[----:B------:R-:W-:Y:S05]  /*0860*/  @!P0 BRA `(.L_x_567) ;  /* 0x00003b1000008947 */ /* 0x000fea0003800000 */
[----:B------:R-:W-:-:S04]  /*0870*/  ISETP.NE.U32.AND P2, PT, RZ, c[0x0][0x340], PT ;  /* 0x0000d000ff007a0c */ /* 0x000fc80003f45070 */
[----:B------:R-:W-:-:S13]  /*0880*/  ISETP.NE.AND.EX P2, PT, RZ, c[0x0][0x344], PT, P2 ;  /* 0x0000d100ff007a0c */ /* 0x000fda0003f45320 */
[----:B------:R-:W-:-:S05]  /*0890*/  @P2 IMAD.WIDE R6, R216, R0, c[0x0][0x340] ;  /* 0x0000d000d8062625 */ /* 0x000fca00078e0200 */
[----:B------:R1:W2:Y:S01]  /*08a0*/  @P2 LDG.E R0, [R6.64] ;  /* 0x0000000806002981 */ /* 0x0002a2000c1e1900 */
[----:B------:R-:W-:Y:S01]  /*08b0*/  SHF.R.S32.HI R2, RZ, 0x1f, R54 ;  /* 0x0000001fff027819 */ /* 0x000fe20000011436 */
[----:B------:R-:W-:Y:S01]  /*08c0*/  IMAD.IADD R65, R105, 0x1, R4 ;  /* 0x0000000169417824 */ /* 0x000fe200078e0204 */
[----:B------:R-:W-:Y:S01]  /*08d0*/  IADD3 R100, R3, -0x1, RZ ;  /* 0xffffffff03647810 */ /* 0x000fe20007ffe0ff */
[----:B------:R-:W-:Y:S01]  /*08e0*/  IMAD R124, R87, c[0x0][0x1e8], RZ ;  /* 0x00007a00577c7a24 */ /* 0x000fe200078e02ff */
[----:B------:R-:W-:Y:S01]  /*08f0*/  LEA.HI R14, R2, R54, RZ, 0x3 ;  /* 0x00000036020e7211 */ /* 0x000fe200078f18ff */
[----:B------:R-:W-:Y:S01]  /*0900*/  IMAD.WIDE.U32 R10, R65, c[0x0][0x1e0], RZ ;  /* 0x00007800410a7a25 */ /* 0x000fe200078e00ff */
[----:B------:R-:W-:Y:S01]  /*0910*/  SHF.R.S32.HI R64, RZ, 0x1f, R65 ;  /* 0x0000001fff407819 */ /* 0x000fe20000011441 */
[----:B------:R-:W-:Y:S01]  /*0920*/  BSSY B0, `(.L_x_568) ;  /* 0x0000069000007945 */ /* 0x000fe20003800000 */
[----:B------:R-:W-:Y:S01]  /*0930*/  SHF.R.S32.HI R104, RZ, 0x3, R14 ;  /* 0x00000003ff687819 */ /* 0x000fe2000001140e */
[----:B------:R-:W-:Y:S01]  /*0940*/  IMAD R122, R87, c[0x0][0x240], RZ ;  /* 0x00009000577a7a24 */ /* 0x000fe200078e02ff */
[----:B------:R-:W-:Y:S01]  /*0950*/  LOP3.LUT R14, R14, 0xfffffff8, RZ, 0xc0, !PT ;  /* 0xfffffff80e0e7812 */ /* 0x000fe200078ec0ff */
[----:B------:R-:W-:Y:S01]  /*0960*/  IMAD R8, R64, c[0x0][0x1e0], RZ ;  /* 0x0000780040087a24 */ /* 0x000fe200078e02ff */
[----:B------:R-:W-:Y:S01]  /*0970*/  SHF.R.S32.HI R110, RZ, 0x1f, R104 ;  /* 0x0000001fff6e7819 */ /* 0x000fe20000011468 */
[C---:B------:R-:W-:Y:S01]  /*0980*/  IMAD.SHL.U32 R88, R104.reuse, 0x40, RZ ;  /* 0x0000004068587824 */ /* 0x040fe200078e00ff */
[----:B------:R-:W-:Y:S01]  /*0990*/  IADD3 R69, P0, R104, R68, RZ ;  /* 0x0000004468457210 */ /* 0x000fe20007f1e0ff */
[----:B------:R-:W-:Y:S01]  /*09a0*/  IMAD.IADD R14, R54, 0x1, -R14 ;  /* 0x00000001360e7824 */ /* 0x000fe200078e0a0e */
[----:B------:R-:W-:Y:S01]  /*09b0*/  IADD3 R67, -R104, R108, RZ ;  /* 0x0000006c68437210 */ /* 0x000fe20007ffe1ff */
[----:B------:R-:W-:Y:S01]  /*09c0*/  IMAD R8, R65, c[0x0][0x1e4], R8 ;  /* 0x0000790041087a24 */ /* 0x000fe200078e0208 */
[----:B------:R-:W-:Y:S01]  /*09d0*/  LEA.HI.X.SX32 R68, R68, R110, 0x1, P0 ;  /* 0x0000006e44447211 */ /* 0x000fe200000f0eff */
[C---:B------:R-:W-:Y:S01]  /*09e0*/  IMAD.SHL.U32 R16, R14.reuse, 0x8, RZ ;  /* 0x000000080e107824 */ /* 0x040fe200078e00ff */
[----:B------:R-:W-:Y:S01]  /*09f0*/  SHF.R.S32.HI R66, RZ, 0x1f, R216 ;  /* 0x0000001fff427819 */ /* 0x000fe200000114d8 */
[----:B------:R-:W-:Y:S01]  /*0a00*/  IMAD.SHL.U32 R14, R14, 0x4, RZ ;  /* 0x000000040e0e7824 */ /* 0x000fe200078e00ff */
[----:B------:R-:W-:Y:S01]  /*0a10*/  LEA.HI R2, R2, R54, RZ, 0x6 ;  /* 0x0000003602027211 */ /* 0x000fe200078f30ff */
[----:B------:R-:W-:Y:S01]  /*0a20*/  IMAD.IADD R9, R11, 0x1, R8 ;  /* 0x000000010b097824 */ /* 0x000fe200078e0208 */
[----:B------:R-:W-:Y:S01]  /*0a30*/  SHF.R.S32.HI R17, RZ, 0x1f, R16 ;  /* 0x0000001fff117819 */ /* 0x000fe20000011410 */
[----:B-1----:R-:W-:Y:S01]  /*0a40*/  IMAD R6, R68, c[0x0][0x238], RZ ;  /* 0x00008e0044067a24 */ /* 0x002fe200078e02ff */
[----:B------:R-:W-:Y:S01]  /*0a50*/  IADD3 R12, R14, 0x40, RZ ;  /* 0x000000400e0c7810 */ /* 0x000fe20007ffe0ff */
[----:B------:R-:W-:Y:S01]  /*0a60*/  IMAD R3, R100, -0x20, R67 ;  /* 0xffffffe064037824 */ /* 0x000fe200078e0243 */
[C---:B------:R-:W-:Y:S01]  /*0a70*/  ISETP.GE.AND P1, PT, R16.reuse, c[0x0][0x1d4], PT ;  /* 0x0000750010007a0c */ /* 0x040fe20003f26270 */
[C---:B------:R-:W-:Y:S01]  /*0a80*/  IMAD R6, R69.reuse, c[0x0][0x23c], R6 ;  /* 0x00008f0045067a24 */ /* 0x040fe200078e0206 */
[----:B------:R-:W-:Y:S01]  /*0a90*/  IADD3 R103, R16, 0x80, RZ ;  /* 0x0000008010677810 */ /* 0x000fe20007ffe0ff */
[----:B------:R-:W-:Y:S01]  /*0aa0*/  IMAD.IADD R11, R14, 0x1, R12 ;  /* 0x000000010e0b7824 */ /* 0x000fe200078e020c */
[----:B------:R-:W-:Y:S01]  /*0ab0*/  IADD3 R102, R16, 0xc0, RZ ;  /* 0x000000c010667810 */ /* 0x000fe20007ffe0ff */
[----:B------:R-:W-:Y:S01]  /*0ac0*/  IMAD.WIDE.U32 R4, R69, c[0x0][0x238], R16 ;  /* 0x00008e0045047a25 */ /* 0x000fe200078e0010 */
[----:B------:R-:W-:-:S02]  /*0ad0*/  ISETP.GT.AND P3, PT, R3, RZ, PT ;  /* 0x000000ff0300720c */ /* 0x000fc40003f64270 */
[----:B------:R-:W-:Y:S01]  /*0ae0*/  ISETP.GE.AND P0, PT, R11, c[0x0][0x1d4], PT ;  /* 0x000075000b007a0c */ /* 0x000fe20003f06270 */
[----:B------:R-:W-:Y:S01]  /*0af0*/  IMAD.MOV.U32 R8, RZ, RZ, R10 ;  /* 0x000000ffff087224 */ /* 0x000fe200078e000a */
[----:B------:R-:W-:Y:S01]  /*0b00*/  IADD3 R7, R5, R6, RZ ;  /* 0x0000000605077210 */ /* 0x000fe20007ffe0ff */
[----:B------:R-:W-:Y:S01]  /*0b10*/  IMAD.MOV.U32 R6, RZ, RZ, R4 ;  /* 0x000000ffff067224 */ /* 0x000fe200078e0004 */
[----:B------:R-:W-:Y:S01]  /*0b20*/  SEL R4, RZ, 0xffffffff, P0 ;  /* 0xffffffffff047807 */ /* 0x000fe20000000000 */
[C---:B------:R-:W-:Y:S01]  /*0b30*/  IMAD R124, R215.reuse, c[0x0][0x1ec], R124 ;  /* 0x00007b00d77c7a24 */ /* 0x040fe200078e027c */
[----:B------:R-:W-:Y:S01]  /*0b40*/  SEL R3, RZ, 0x1, P1 ;  /* 0x00000001ff037807 */ /* 0x000fe20000800000 */
[----:B------:R-:W-:Y:S01]  /*0b50*/  IMAD R122, R215, c[0x0][0x244], R122 ;  /* 0x00009100d77a7a24 */ /* 0x000fe200078e027a */
[----:B------:R-:W-:Y:S01]  /*0b60*/  ISETP.GE.AND P1, PT, R103, c[0x0][0x1d4], PT ;  /* 0x0000750067007a0c */ /* 0x000fe20003f26270 */
[----:B------:R-:W-:Y:S01]  /*0b70*/  IMAD.SHL.U32 R4, R4, 0x2, RZ ;  /* 0x0000000204047824 */ /* 0x000fe200078e00ff */
[----:B------:R-:W-:Y:S01]  /*0b80*/  ISETP.GE.AND P0, PT, R102, c[0x0][0x1d4], PT ;  /* 0x0000750066007a0c */ /* 0x000fe20003f06270 */
[----:B------:R-:W-:Y:S01]  /*0b90*/  IMAD.WIDE.U32 R8, R215, c[0x0][0x1e8], R8 ;  /* 0x00007a00d7087a25 */ /* 0x000fe200078e0008 */
[----:B------:R-:W-:-:S02]  /*0ba0*/  LOP3.LUT R88, R88, 0x1c0, RZ, 0xc0, !PT ;  /* 0x000001c058587812 */ /* 0x000fc400078ec0ff */
[----:B------:R-:W-:Y:S01]  /*0bb0*/  LOP3.LUT R4, R4, 0x2, R3, 0xe2, !PT ;  /* 0x0000000204047812 */ /* 0x000fe200078ee203 */
[----:B------:R-:W-:Y:S01]  /*0bc0*/  IMAD.WIDE.U32 R6, R215, c[0x0][0x240], R6 ;  /* 0x00009000d7067a25 */ /* 0x000fe200078e0006 */
[----:B------:R-:W-:Y:S02]  /*0bd0*/  SEL R3, RZ, 0x4, P1 ;  /* 0x00000004ff037807 */ /* 0x000fe40000800000 */
[----:B------:R-:W-:Y:S01]  /*0be0*/  SEL R96, RZ, 0x8, P0 ;  /* 0x00000008ff607807 */ /* 0x000fe20000000000 */
[----:B------:R-:W-:Y:S01]  /*0bf0*/  IMAD.SHL.U32 R2, R2, 0x8, RZ ;  /* 0x0000000802027824 */ /* 0x000fe200078e00ff */
[----:B------:R-:W-:Y:S01]  /*0c00*/  IADD3 R125, R9, R124, RZ ;  /* 0x0000007c097d7210 */ /* 0x000fe20007ffe0ff */
[----:B------:R-:W-:Y:S01]  /*0c10*/  IMAD.IADD R123, R7, 0x1, R122 ;  /* 0x00000001077b7824 */ /* 0x000fe200078e027a */
[----:B------:R-:W-:Y:S01]  /*0c20*/  LOP3.LUT R96, R96, R4, R3, 0xfe, !PT ;  /* 0x0000000460607212 */ /* 0x000fe200078efe03 */
[----:B------:R-:W-:Y:S01]  /*0c30*/  IMAD.MOV.U32 R122, RZ, RZ, R6 ;  /* 0x000000ffff7a7224 */ /* 0x000fe200078e0006 */
[----:B------:R-:W-:Y:S01]  /*0c40*/  SEL R120, R216, RZ, !P4 ;  /* 0x000000ffd8787207 */ /* 0x000fe20006000000 */
[----:B------:R-:W-:Y:S01]  /*0c50*/  IMAD.MOV.U32 R124, RZ, RZ, R8 ;  /* 0x000000ffff7c7224 */ /* 0x000fe200078e0008 */
[----:B------:R-:W-:Y:S01]  /*0c60*/  LOP3.LUT R2, R2, 0xfffffe00, RZ, 0xc0, !PT ;  /* 0xfffffe0002027812 */ /* 0x000fe200078ec0ff */
[----:B------:R-:W-:Y:S01]  /*0c70*/  IMAD R76, R110, c[0x0][0x1e0], RZ ;  /* 0x000078006e4c7a24 */ /* 0x000fe200078e02ff */
[----:B------:R-:W-:Y:S01]  /*0c80*/  LOP3.LUT R101, R88, 0x38, R16, 0xf8, !PT ;  /* 0x0000003858657812 */ /* 0x000fe200078ef810 */
[----:B------:R-:W-:Y:S01]  /*0c90*/  IMAD.MOV.U32 R74, RZ, RZ, c[0x0][0x238] ;  /* 0x00008e00ff4a7624 */ /* 0x000fe200078e00ff */
[----:B------:R-:W-:Y:S01]  /*0ca0*/  SHF.R.U32.HI R6, RZ, 0x3, R88 ;  /* 0x00000003ff067819 */ /* 0x000fe20000011658 */
[----:B------:R-:W-:Y:S01]  /*0cb0*/  IMAD.WIDE.U32 R128, R104, c[0x0][0x1e0], RZ ;  /* 0x0000780068807a25 */ /* 0x000fe200078e00ff */
[----:B------:R-:W-:-:S02]  /*0cc0*/  MOV R81, 0x5 ;  /* 0x0000000500517802 */ /* 0x000fc40000000f00 */
[----:B------:R-:W-:Y:S01]  /*0cd0*/  LOP3.LUT R101, R2, R101, R6, 0xf6, !PT ;  /* 0x0000006502657212 */ /* 0x000fe200078ef606 */
[----:B------:R-:W-:Y:S01]  /*0ce0*/  IMAD R76, R104, c[0x0][0x1e4], R76 ;  /* 0x00007900684c7a24 */ /* 0x000fe200078e024c */
[----:B------:R-:W-:Y:S01]  /*0cf0*/  SHF.L.U32 R75, R74, 0x5, RZ ;  /* 0x000000054a4b7819 */ /* 0x000fe200000006ff */
[----:B------:R-:W-:Y:S01]  /*0d00*/  IMAD.WIDE.U32 R122, R120, c[0x0][0x248], R122 ;  /* 0x00009200787a7a25 */ /* 0x000fe200078e007a */
[----:B------:R-:W-:-:S03]  /*0d10*/  SHF.L.U64.HI R74, R74, R81, c[0x0][0x23c] ;  /* 0x00008f004a4a7619 */ /* 0x000fc60000010251 */
[----:B------:R-:W-:Y:S02]  /*0d20*/  IMAD.IADD R76, R129, 0x1, R76 ;  /* 0x00000001814c7824 */ /* 0x000fe400078e024c */
[----:B------:R-:W-:Y:S01]  /*0d30*/  IMAD.SHL.U32 R101, R101, 0x2, RZ ;  /* 0x0000000265657824 */ /* 0x000fe200078e00ff */
[----:B--2---:R-:W-:Y:S01]  /*0d40*/  @P2 SHF.R.S32.HI R5, RZ, 0x1f, R0 ;  /* 0x0000001fff052819 */ /* 0x004fe20000011400 */
[----:B------:R-:W-:Y:S01]  /*0d50*/  @!P2 IMAD.MOV.U32 R5, RZ, RZ, R66 ;  /* 0x000000ffff05a224 */ /* 0x000fe200078e0042 */
[----:B------:R-:W-:Y:S01]  /*0d60*/  @P2 MOV R4, R0 ;  /* 0x0000000000042202 */ /* 0x000fe20000000f00 */
[----:B------:R-:W-:Y:S01]  /*0d70*/  @!P2 IMAD.MOV.U32 R4, RZ, RZ, R216 ;  /* 0x000000ffff04a224 */ /* 0x000fe200078e00d8 */
[----:B------:R-:W-:Y:S02]  /*0d80*/  SEL R66, R66, RZ, !P4 ;  /* 0x000000ff42427207 */ /* 0x000fe40006000000 */
[----:B------:R-:W-:Y:S02]  /*0d90*/  SEL R0, R5, RZ, !P5 ;  /* 0x000000ff05007207 */ /* 0x000fe40006800000 */
[----:B------:R-:W-:Y:S01]  /*0da0*/  SEL R118, R4, RZ, !P5 ;  /* 0x000000ff04767207 */ /* 0x000fe20006800000 */
[----:B------:R-:W-:-:S02]  /*0db0*/  IMAD R126, R66, c[0x0][0x248], RZ ;  /* 0x00009200427e7a24 */ /* 0x000fc400078e02ff */
[----:B------:R-:W-:Y:S02]  /*0dc0*/  IMAD R70, R0, c[0x0][0x1f0], RZ ;  /* 0x00007c0000467a24 */ /* 0x000fe400078e02ff */
[----:B------:R-:W-:-:S04]  /*0dd0*/  IMAD.WIDE.U32 R124, R118, c[0x0][0x1f0], R124 ;  /* 0x00007c00767c7a25 */ /* 0x000fc800078e007c */
[----:B------:R-:W-:Y:S02]  /*0de0*/  IMAD R70, R118, c[0x0][0x1f4], R70 ;  /* 0x00007d0076467a24 */ /* 0x000fe400078e0246 */
[----:B------:R-:W-:-:S03]  /*0df0*/  IMAD R126, R120, c[0x0][0x24c], R126 ;  /* 0x00009300787e7a24 */ /* 0x000fc600078e027e */
[----:B------:R-:W-:Y:S01]  /*0e00*/  IADD3 R70, R125, R70, RZ ;  /* 0x000000467d467210 */ /* 0x000fe20007ffe0ff */
[----:B------:R-:W-:Y:S01]  /*0e10*/  IMAD.IADD R127, R123, 0x1, R126 ;  /* 0x000000017b7f7824 */ /* 0x000fe200078e027e */
[----:B------:R-:W-:Y:S05]  /*0e20*/  @!P3 BRA `(.L_x_569) ;  /* 0x000001800000b947 */ /* 0x000fea0003800000 */
[----:B------:R-:W-:Y:S01]  /*0e30*/  SHF.R.S32.HI R5, RZ, 0x1f, R100 ;  /* 0x0000001fff057819 */ /* 0x000fe20000011464 */
[----:B------:R-:W-:Y:S01]  /*0e40*/  IMAD R3, R74, R100, RZ ;  /* 0x000000644a037224 */ /* 0x000fe200078e02ff */
[C---:B------:R-:W-:Y:S01]  /*0e50*/  LOP3.LUT R4, R96.reuse, 0xff, RZ, 0xc0, !PT ;  /* 0x000000ff60047812 */ /* 0x040fe200078ec0ff */
[----:B------:R-:W-:Y:S02]  /*0e60*/  IMAD.SHL.U32 R8, R96, 0x10, RZ ;  /* 0x0000001060087824 */ /* 0x000fe400078e00ff */
[----:B------:R-:W-:Y:S02]  /*0e70*/  IMAD.MOV.U32 R126, RZ, RZ, R122 ;  /* 0x000000ffff7e7224 */ /* 0x000fe400078e007a */
[-C--:B------:R-:W-:Y:S01]  /*0e80*/  IMAD R3, R5, R75.reuse, R3 ;  /* 0x0000004b05037224 */ /* 0x080fe200078e0203 */
[C---:B------:R-:W-:Y:S01]  /*0e90*/  SHF.L.U32 R5, R4.reuse, 0x2, RZ ;  /* 0x0000000204057819 */ /* 0x040fe200000006ff */
[----:B------:R-:W-:Y:S01]  /*0ea0*/  IMAD.SHL.U32 R7, R4, 0x8, RZ ;  /* 0x0000000804077824 */ /* 0x000fe200078e00ff */
[----:B------:R-:W-:Y:S01]  /*0eb0*/  LOP3.LUT P4, RZ, R8, 0x10, RZ, 0xc0, !PT ;  /* 0x0000001008ff7812 */ /* 0x000fe2000788c0ff */
[----:B------:R-:W-:Y:S01]  /*0ec0*/  IMAD.SHL.U32 R4, R4, 0x2, RZ ;  /* 0x0000000204047824 */ /* 0x000fe200078e00ff */
[----:B------:R-:W-:Y:S01]  /*0ed0*/  LOP3.LUT P2, RZ, R5, 0x10, RZ, 0xc0, !PT ;  /* 0x0000001005ff7812 */ /* 0x000fe2000784c0ff */
[----:B------:R-:W-:Y:S01]  /*0ee0*/  IMAD.WIDE.U32 R18, R100, R75, R126 ;  /* 0x0000004b64127225 */ /* 0x000fe200078e007e */
[----:B------:R-:W-:-:S02]  /*0ef0*/  LOP3.LUT P3, RZ, R7, 0x10, RZ, 0xc0, !PT ;  /* 0x0000001007ff7812 */ /* 0x000fc4000786c0ff */
[----:B------:R-:W-:Y:S02]  /*0f00*/  LOP3.LUT P1, RZ, R4, 0x10, RZ, 0xc0, !PT ;  /* 0x0000001004ff7812 */ /* 0x000fe4000782c0ff */
[----:B------:R-:W-:Y:S02]  /*0f10*/  IADD3 R3, R19, R3, RZ ;  /* 0x0000000313037210 */ /* 0x000fe40007ffe0ff */
        /* <DEDUP_REMOVED lines=9> */
.L_x_569:
[----:B------:R-:W-:Y:S05]  /*0fb0*/  BSYNC B0 ;  /* 0x0000000000007941 */ /* 0x000fea0003800000 */
.L_x_568:
[----:B-1----:R-:W-:Y:S01]  /*0fc0*/  IMAD.MOV.U32 R5, RZ, RZ, c[0x0][0x27c] ;  /* 0x00009f00ff057624 */ /* 0x002fe200078e00ff */
[----:B------:R-:W-:Y:S01]  /*0fd0*/  ISETP.GE.AND P1, PT, R16, c[0x0][0x27c], PT ;  /* 0x00009f0010007a0c */ /* 0x000fe20003f26270 */
[----:B------:R-:W-:Y:S01]  /*0fe0*/  IMAD R18, R87, c[0x0][0x260], RZ ;  /* 0x0000980057127a24 */ /* 0x000fe200078e02ff */
[----:B------:R-:W-:Y:S01]  /*0ff0*/  ISETP.GE.AND P0, PT, R11, c[0x0][0x27c], PT ;  /* 0x00009f000b007a0c */ /* 0x000fe20003f06270 */
[----:B------:R-:W-:Y:S01]  /*1000*/  IMAD.SHL.U32 R4, R5, 0x2, RZ ;  /* 0x0000000205047824 */ /* 0x000fe200078e00ff */
[----:B------:R-:W-:Y:S01]  /*1010*/  SEL R13, RZ, c[0x0][0x27c], !P1 ;  /* 0x00009f00ff0d7a07 */ /* 0x000fe20004800000 */
[C---:B------:R-:W-:Y:S01]  /*1020*/  IMAD.WIDE.U32 R8, R215.reuse, c[0x0][0x260], R16 ;  /* 0x00009800d7087a25 */ /* 0x040fe200078e0010 */
[----:B------:R-:W-:Y:S01]  /*1030*/  SEL R10, RZ, c[0x0][0x27c], !P0 ;  /* 0x00009f00ff0a7a07 */ /* 0x000fe20004000000 */
[----:B------:R-:W0:Y:S01]  /*1040*/  LDGDEPBAR ;  /* 0x00000000000079af */ /* 0x000e220000000000 */
[----:B------:R-:W-:Y:S01]  /*1050*/  IADD3 R3, -R4, c[0x0][0x1d4], RZ ;  /* 0x0000750004037a10 */ /* 0x000fe20007ffe1ff */
[----:B------:R-:W-:Y:S01]  /*1060*/  IMAD R18, R215, c[0x0][0x264], R18 ;  /* 0x00009900d7127a24 */ /* 0x000fe200078e0212 */
[----:B------:R-:W-:Y:S01]  /*1070*/  ISETP.GE.AND P6, PT, R5, 0x1, PT ;  /* 0x000000010500780c */ /* 0x000fe20003fc6270 */
[----:B------:R-:W-:Y:S01]  /*1080*/  IMAD.IADD R13, R16, 0x1, R13 ;  /* 0x00000001100d7824 */ /* 0x000fe200078e020d */
[CC--:B------:R-:W-:Y:S01]  /*1090*/  SEL R7, R4.reuse, R3.reuse, !P1 ;  /* 0x0000000304077207 */ /* 0x0c0fe20004800000 */
[----:B------:R-:W-:Y:S01]  /*10a0*/  IMAD.IADD R19, R9, 0x1, R18 ;  /* 0x0000000109137824 */ /* 0x000fe200078e0212 */
[----:B------:R-:W-:Y:S01]  /*10b0*/  SEL R3, R4, R3, !P0 ;  /* 0x0000000304037207 */ /* 0x000fe20004000000 */
[----:B------:R-:W-:Y:S01]  /*10c0*/  IMAD.MOV.U32 R18, RZ, RZ, R8 ;  /* 0x000000ffff127224 */ /* 0x000fe200078e0008 */
[----:B------:R-:W-:Y:S01]  /*10d0*/  SHF.R.S32.HI R93, RZ, 0x1f, R7 ;  /* 0x0000001fff5d7819 */ /* 0x000fe20000011407 */
[----:B------:R-:W-:Y:S01]  /*10e0*/  IMAD R8, R87, c[0x0][0x210], RZ ;  /* 0x0000840057087a24 */ /* 0x000fe200078e02ff */
[----:B------:R-:W-:Y:S01]  /*10f0*/  SHF.R.S32.HI R92, RZ, 0x1f, R3 ;  /* 0x0000001fff5c7819 */ /* 0x000fe20000011403 */
[----:B------:R-:W-:Y:S01]  /*1100*/  IMAD.WIDE.U32 R4, R215, c[0x0][0x210], R16 ;  /* 0x00008400d7047a25 */ /* 0x000fe200078e0010 */
[----:B------:R-:W-:Y:S01]  /*1110*/  LEA.HI R93, R93, R7, RZ, 0x4 ;  /* 0x000000075d5d7211 */ /* 0x000fe200078f20ff */
[----:B------:R-:W-:Y:S01]  /*1120*/  ULDC.U8 UR4, c[0x0][0x298] ;  /* 0x0000a60000047ab9 */ /* 0x000fe20000000000 */
[----:B------:R-:W-:Y:S01]  /*1130*/  LEA.HI R92, R92, R3, RZ, 0x4 ;  /* 0x000000035c5c7211 */ /* 0x000fe200078f20ff */
[----:B------:R-:W-:Y:S01]  /*1140*/  IMAD R8, R215, c[0x0][0x214], R8 ;  /* 0x00008500d7087a24 */ /* 0x000fe200078e0208 */
[----:B------:R-:W-:Y:S01]  /*1150*/  SHF.R.S32.HI R93, RZ, 0x4, R93 ;  /* 0x00000004ff5d7819 */ /* 0x000fe2000001145d */
[----:B------:R-:W-:Y:S01]  /*1160*/  IMAD.IADD R10, R11, 0x1, R10 ;  /* 0x000000010b0a7824 */ /* 0x000fe200078e020a */
[----:B------:R-:W-:Y:S01]  /*1170*/  SHF.R.S32.HI R92, RZ, 0x4, R92 ;  /* 0x00000004ff5c7819 */ /* 0x000fe2000001145c */
[----:B------:R-:W-:Y:S01]  /*1180*/  IMAD.IADD R9, R5, 0x1, R8 ;  /* 0x0000000105097824 */ /* 0x000fe200078e0208 */
[----:B------:R-:W-:Y:S01]  /*1190*/  MOV R8, R4 ;  /* 0x0000000400087202 */ /* 0x000fe20000000f00 */
[----:B------:R-:W-:Y:S01]  /*11a0*/  IMAD R63, R0, c[0x0][0x218], RZ ;  /* 0x00008600003f7a24 */ /* 0x000fe200078e02ff */
[----:B------:R-:W-:Y:S01]  /*11b0*/  SHF.R.S32.HI R5, RZ, 0x1f, R13 ;  /* 0x0000001fff057819 */ /* 0x000fe2000001140d */
[----:B------:R-:W-:Y:S01]  /*11c0*/  IMAD R112, R110, c[0x0][0x290], RZ ;  /* 0x0000a4006e707a24 */ /* 0x000fe200078e02ff */
[----:B------:R-:W-:Y:S01]  /*11d0*/  SHF.R.S32.HI R4, RZ, 0x1f, R10 ;  /* 0x0000001fff047819 */ /* 0x000fe2000001140a */
[----:B------:R-:W-:Y:S01]  /*11e0*/  IMAD R66, R66, c[0x0][0x268], RZ ;  /* 0x00009a0042427a24 */ /* 0x000fe200078e02ff */
[----:B------:R-:W-:Y:S01]  /*11f0*/  LEA.HI R95, R5, R13, RZ, 0x3 ;  /* 0x0000000d055f7211 */ /* 0x000fe200078f18ff */
[----:B------:R-:W-:Y:S01]  /*1200*/  IMAD.WIDE.U32 R114, R104, c[0x0][0x280], R16 ;  /* 0x0000a00068727a25 */ /* 0x000fe200078e0010 */
[----:B------:R-:W-:-:S02]  /*1210*/  LEA.HI R94, R4, R10, RZ, 0x3 ;  /* 0x0000000a045e7211 */ /* 0x000fc400078f18ff */
[----:B------:R-:W-:Y:S01]  /*1220*/  LEA.HI.SX32 R93, R95, R93, 0x1d ;  /* 0x0000005d5f5d7211 */ /* 0x000fe200078feaff */
[----:B------:R-:W-:Y:S01]  /*1230*/  IMAD R66, R120, c[0x0][0x26c], R66 ;  /* 0x00009b0078427a24 */ /* 0x000fe200078e0242 */
[----:B------:R-:W-:Y:S01]  /*1240*/  LEA.HI.SX32 R92, R94, R92, 0x1d ;  /* 0x0000005c5e5c7211 */ /* 0x000fe200078feaff */
[----:B------:R-:W-:Y:S01]  /*1250*/  IMAD.WIDE.U32 R120, R120, c[0x0][0x268], R18 ;  /* 0x00009a0078787a25 */ /* 0x000fe200078e0012 */
[----:B------:R-:W-:Y:S02]  /*1260*/  IADD3 R65, P2, R65, R104, RZ ;  /* 0x0000006841417210 */ /* 0x000fe40007f5e0ff */
[----:B------:R-:W-:Y:S01]  /*1270*/  SHF.R.S32.HI R3, RZ, 0x1f, R93 ;  /* 0x0000001fff037819 */ /* 0x000fe2000001145d */
[----:B------:R-:W-:Y:S01]  /*1280*/  IMAD.WIDE.U32 R116, R104, c[0x0][0x290], R16 ;  /* 0x0000a40068747a25 */ /* 0x000fe200078e0010 */
[----:B------:R-:W-:Y:S02]  /*1290*/  SHF.R.S32.HI R0, RZ, 0x1f, R92 ;  /* 0x0000001fff007819 */ /* 0x000fe4000001145c */
[----:B------:R-:W-:Y:S01]  /*12a0*/  LEA.HI R3, R3, R93, RZ, 0x3 ;  /* 0x0000005d03037211 */ /* 0x000fe200078f18ff */
[----:B------:R-:W-:Y:S01]  /*12b0*/  IMAD.X R64, R64, 0x1, R110, P2 ;  /* 0x0000000140407824 */ /* 0x000fe200010e066e */
[----:B------:R-:W-:Y:S01]  /*12c0*/  LEA.HI R5, R5, R13, RZ, 0x6 ;  /* 0x0000000d05057211 */ /* 0x000fe200078f30ff */
[----:B------:R-:W-:Y:S01]  /*12d0*/  IMAD.SHL.U32 R93, R93, 0x8, RZ ;  /* 0x000000085d5d7824 */ /* 0x000fe200078e00ff */
[----:B------:R-:W-:Y:S01]  /*12e0*/  LEA.HI R0, R0, R92, RZ, 0x3 ;  /* 0x0000005c00007211 */ /* 0x000fe200078f18ff */
[----:B------:R-:W-:Y:S01]  /*12f0*/  IMAD R110, R110, c[0x0][0x280], RZ ;  /* 0x0000a0006e6e7a24 */ /* 0x000fe200078e02ff */
[----:B------:R-:W-:Y:S01]  /*1300*/  SHF.R.S32.HI R15, RZ, 0x1f, R14 ;  /* 0x0000001fff0f7819 */ /* 0x000fe2000001140e */
[----:B------:R-:W-:Y:S01]  /*1310*/  IMAD.SHL.U32 R92, R92, 0x8, RZ ;  /* 0x000000085c5c7824 */ /* 0x000fe200078e00ff */
[----:B------:R-:W-:Y:S01]  /*1320*/  LEA.HI R4, R4, R10, RZ, 0x6 ;  /* 0x0000000a04047211 */ /* 0x000fe200078f30ff */
[----:B------:R-:W-:Y:S01]  /*1330*/  IMAD R110, R104, c[0x0][0x284], R110 ;  /* 0x0000a100686e7a24 */ /* 0x000fe200078e026e */
[----:B-----5:R-:W-:Y:S01]  /*1340*/  SHF.R.S32.HI R57, RZ, 0x1f, R55 ;  /* 0x0000001fff397819 */ /* 0x020fe20000011437 */
[----:B------:R-:W-:Y:S01]  /*1350*/  IMAD.SHL.U32 R5, R5, 0x20, RZ ;  /* 0x0000002005057824 */ /* 0x000fe200078e00ff */
[C---:B------:R-:W-:Y:S01]  /*1360*/  LOP3.LUT R91, R88.reuse, 0x38, R95, 0xf8, !PT ;  /* 0x00000038585b7812 */ /* 0x040fe200078ef85f */
[----:B------:R-:W-:Y:S01]  /*1370*/  IMAD.SHL.U32 R3, R3, 0x100, RZ ;  /* 0x0000010003037824 */ /* 0x000fe200078e00ff */
[----:B------:R-:W-:Y:S01]  /*1380*/  LOP3.LUT R89, R88, 0x38, R94, 0xf8, !PT ;  /* 0x0000003858597812 */ /* 0x000fe200078ef85e */
[----:B------:R-:W-:Y:S01]  /*1390*/  IMAD.SHL.U32 R0, R0, 0x100, RZ ;  /* 0x0000010000007824 */ /* 0x000fe200078e00ff */
[----:B------:R-:W-:Y:S01]  /*13a0*/  LOP3.LUT R90, R88, 0x38, R93, 0xf8, !PT ;  /* 0x00000038585a7812 */ /* 0x000fe200078ef85d */
[----:B------:R-:W-:Y:S01]  /*13b0*/  IMAD R112, R104, c[0x0][0x294], R112 ;  /* 0x0000a50068707a24 */ /* 0x000fe200078e0270 */
[----:B------:R-:W-:Y:S01]  /*13c0*/  LOP3.LUT R88, R88, 0x38, R92, 0xf8, !PT ;  /* 0x0000003858587812 */ /* 0x000fe200078ef85c */
[----:B------:R-:W-:Y:S01]  /*13d0*/  IMAD.WIDE.U32 R20, R104, c[0x0][0x290], R14 ;  /* 0x0000a40068147a25 */ /* 0x000fe200078e000e */
[----:B------:R-:W-:-:S02]  /*13e0*/  SHF.L.U32 R4, R4, 0x5, RZ ;  /* 0x0000000504047819 */ /* 0x000fc400000006ff */
[-C--:B------:R-:W-:Y:S01]  /*13f0*/  LOP3.LUT R91, R91, R6.reuse, RZ, 0x3c, !PT ;  /* 0x000000065b5b7212 */ /* 0x080fe200078e3cff */
[----:B------:R-:W-:Y:S01]  /*1400*/  IMAD.WIDE.U32 R18, R104, c[0x0][0x280], R14 ;  /* 0x0000a00068127a25 */ /* 0x000fe200078e000e */
[-C--:B------:R-:W-:Y:S02]  /*1410*/  LOP3.LUT R89, R89, R6.reuse, RZ, 0x3c, !PT ;  /* 0x0000000659597212 */ /* 0x080fe400078e3cff */
[-C--:B------:R-:W-:Y:S01]  /*1420*/  LOP3.LUT R90, R90, R6.reuse, RZ, 0x3c, !PT ;  /* 0x000000065a5a7212 */ /* 0x080fe200078e3cff */
[C---:B------:R-:W-:Y:S01]  /*1430*/  IMAD.SHL.U32 R99, R96.reuse, 0x10, RZ ;  /* 0x0000001060637824 */ /* 0x040fe200078e00ff */
[----:B------:R-:W-:Y:S01]  /*1440*/  LOP3.LUT R96, R96, 0xff, RZ, 0xc0, !PT ;  /* 0x000000ff60607812 */ /* 0x000fe200078ec0ff */
[----:B------:R-:W-:Y:S01]  /*1450*/  IMAD R58, R57, c[0x0][0x290], RZ ;  /* 0x0000a400393a7a24 */ /* 0x000fe200078e02ff */
[----:B------:R-:W-:Y:S01]  /*1460*/  LOP3.LUT R88, R88, R6, RZ, 0x3c, !PT ;  /* 0x0000000658587212 */ /* 0x000fe200078e3cff */
[----:B------:R-:W-:Y:S01]  /*1470*/  IMAD.IADD R115, R115, 0x1, R110 ;  /* 0x0000000173737824 */ /* 0x000fe200078e026e */
[----:B------:R-:W-:Y:S01]  /*1480*/  LOP3.LUT R5, R5, 0x7ffff800, RZ, 0xc0, !PT ;  /* 0x7ffff80005057812 */ /* 0x000fe200078ec0ff */
[----:B------:R-:W-:Y:S01]  /*1490*/  IMAD R57, R57, c[0x0][0x280], RZ ;  /* 0x0000a00039397a24 */ /* 0x000fe200078e02ff */
[----:B------:R-:W-:Y:S01]  /*14a0*/  LOP3.LUT R4, R4, 0x7ffff800, RZ, 0xc0, !PT ;  /* 0x7ffff80004047812 */ /* 0x000fe200078ec0ff */
[----:B------:R-:W-:Y:S01]  /*14b0*/  IMAD.IADD R117, R117, 0x1, R112 ;  /* 0x0000000175757824 */ /* 0x000fe200078e0270 */
[----:B------:R-:W-:Y:S01]  /*14c0*/  LOP3.LUT R3, R3, 0x7ffff800, RZ, 0xc0, !PT ;  /* 0x7ffff80003037812 */ /* 0x000fe200078ec0ff */
[----:B------:R-:W-:Y:S01]  /*14d0*/  IMAD.IADD R113, R112, 0x1, R21 ;  /* 0x0000000170717824 */ /* 0x000fe200078e0215 */
[----:B------:R-:W-:Y:S01]  /*14e0*/  LOP3.LUT R0, R0, 0x7ffff800, RZ, 0xc0, !PT ;  /* 0x7ffff80000007812 */ /* 0x000fe200078ec0ff */
[----:B------:R-:W-:Y:S01]  /*14f0*/  IMAD.IADD R111, R110, 0x1, R19 ;  /* 0x000000016e6f7824 */ /* 0x000fe200078e0213 */
[----:B------:R-:W-:Y:S01]  /*1500*/  SHF.L.U32 R97, R96, 0x2, RZ ;  /* 0x0000000260617819 */ /* 0x000fe200000006ff */
[----:B------:R-:W-:Y:S01]  /*1510*/  IMAD.MOV.U32 R112, RZ, RZ, R20 ;  /* 0x000000ffff707224 */ /* 0x000fe200078e0014 */
[----:B------:R-:W-:Y:S01]  /*1520*/  IADD3 R91, R91, R5, R2 ;  /* 0x000000055b5b7210 */ /* 0x000fe20007ffe002 */
[----:B------:R-:W-:Y:S01]  /*1530*/  IMAD.MOV.U32 R110, RZ, RZ, R18 ;  /* 0x000000ffff6e7224 */ /* 0x000fe200078e0012 */
[--C-:B------:R-:W-:Y:S01]  /*1540*/  IADD3 R89, R89, R4, R2.reuse ;  /* 0x0000000459597210 */ /* 0x100fe20007ffe002 */
[----:B------:R-:W-:Y:S01]  /*1550*/  IMAD.MOV.U32 R78, RZ, RZ, c[0x0][0x290] ;  /* 0x0000a400ff4e7624 */ /* 0x000fe200078e00ff */
[--C-:B------:R-:W-:Y:S01]  /*1560*/  IADD3 R90, R90, R3, R2.reuse ;  /* 0x000000035a5a7210 */ /* 0x100fe20007ffe002 */
[----:B------:R-:W-:Y:S01]  /*1570*/  IMAD.MOV.U32 R80, RZ, RZ, c[0x0][0x280] ;  /* 0x0000a000ff507624 */ /* 0x000fe200078e00ff */
[----:B------:R-:W-:Y:S01]  /*1580*/  IADD3 R88, R88, R0, R2 ;  /* 0x0000000058587210 */ /* 0x000fe20007ffe002 */
[----:B------:R-:W-:Y:S01]  /*1590*/  IMAD.MOV.U32 R82, RZ, RZ, c[0x0][0x1e0] ;  /* 0x00007800ff527624 */ /* 0x000fe200078e00ff */
[----:B------:R-:W-:Y:S01]  /*15a0*/  IADD3 R62, P1, P0, R124, R128, R16 ;  /* 0x000000807c3e7210 */ /* 0x000fe2000783e010 */
[----:B------:R-:W-:Y:S01]  /*15b0*/  IMAD.SHL.U32 R98, R96, 0x8, RZ ;  /* 0x0000000860627824 */ /* 0x000fe200078e00ff */
[----:B------:R-:W-:Y:S01]  /*15c0*/  LOP3.LUT R95, R95, 0xfffffff8, RZ, 0xc0, !PT ;  /* 0xfffffff85f5f7812 */ /* 0x000fe200078ec0ff */
[C---:B------:R-:W-:Y:S01]  /*15d0*/  IMAD R57, R55.reuse, c[0x0][0x284], R57 ;  /* 0x0000a10037397a24 */ /* 0x040fe200078e0239 */
[----:B------:R-:W-:Y:S01]  /*15e0*/  LOP3.LUT R94, R94, 0xfffffff8, RZ, 0xc0, !PT ;  /* 0xfffffff85e5e7812 */ /* 0x000fe200078ec0ff */
[----:B------:R-:W-:Y:S01]  /*15f0*/  IMAD.WIDE.U32 R114, R55, c[0x0][0x280], R114 ;  /* 0x0000a00037727a25 */ /* 0x000fe200078e0072 */
[----:B------:R-:W-:-:S02]  /*1600*/  SHF.L.U64.HI R77, R78, R81, c[0x0][0x294] ;  /* 0x0000a5004e4d7619 */ /* 0x000fc40000010251 */
[-C--:B------:R-:W-:Y:S01]  /*1610*/  SHF.L.U64.HI R79, R80, R81.reuse, c[0x0][0x284] ;  /* 0x0000a100504f7619 */ /* 0x080fe20000010251 */
[----:B------:R-:W-:Y:S01]  /*1620*/  IMAD R63, R118, c[0x0][0x21c], R63 ;  /* 0x00008700763f7a24 */ /* 0x000fe200078e023f */
[----:B------:R-:W-:Y:S01]  /*1630*/  SHF.L.U64.HI R81, R82, R81, c[0x0][0x1e4] ;  /* 0x0000790052517619 */ /* 0x000fe20000010251 */
[----:B------:R-:W-:Y:S01]  /*1640*/  IMAD.SHL.U32 R96, R96, 0x2, RZ ;  /* 0x0000000260607824 */ /* 0x000fe200078e00ff */
[----:B------:R-:W-:Y:S01]  /*1650*/  IADD3 R59, R115, R57, RZ ;  /* 0x00000039733b7210 */ /* 0x000fe20007ffe0ff */
[C---:B------:R-:W-:Y:S01]  /*1660*/  IMAD R58, R55.reuse, c[0x0][0x294], R58 ;  /* 0x0000a500373a7a24 */ /* 0x040fe200078e023a */
[----:B------:R-:W-:Y:S01]  /*1670*/  IADD3 R10, R14, 0x20, RZ ;  /* 0x000000200e0a7810 */ /* 0x000fe20007ffe0ff */
[----:B------:R-:W-:Y:S01]  /*1680*/  IMAD.WIDE.U32 R116, R55, c[0x0][0x290], R116 ;  /* 0x0000a40037747a25 */ /* 0x000fe200078e0074 */
[----:B------:R-:W-:Y:S02]  /*1690*/  ISETP.NE.AND P5, PT, RZ, UR4, PT ;  /* 0x00000004ff007c0c */ /* 0x000fe4000bfa5270 */
[----:B------:R-:W-:Y:S01]  /*16a0*/  LOP3.LUT R99, R99, 0x10, RZ, 0xc0, !PT ;  /* 0x0000001063637812 */ /* 0x000fe200078ec0ff */
[----:B------:R-:W-:Y:S01]  /*16b0*/  IMAD.WIDE.U32 R118, R118, c[0x0][0x218], R8 ;  /* 0x0000860076767a25 */ /* 0x000fe200078e0008 */
[----:B------:R-:W-:-:S02]  /*16c0*/  IADD3 R9, R14, 0x60, RZ ;  /* 0x000000600e097810 */ /* 0x000fc40007ffe0ff */
[----:B------:R-:W-:Y:S01]  /*16d0*/  IADD3.X R61, R70, R76, R17, P1, P0 ;  /* 0x0000004c463d7210 */ /* 0x000fe20000fe0411 */
[----:B------:R-:W-:Y:S01]  /*16e0*/  IMAD.WIDE.U32 R112, R55, c[0x0][0x290], R112 ;  /* 0x0000a40037707a25 */ /* 0x000fe200078e0070 */
[----:B------:R-:W-:Y:S02]  /*16f0*/  LOP3.LUT R98, R98, 0x10, RZ, 0xc0, !PT ;  /* 0x0000001062627812 */ /* 0x000fe400078ec0ff */
[----:B------:R-:W-:Y:S01]  /*1700*/  LOP3.LUT R97, R97, 0x10, RZ, 0xc0, !PT ;  /* 0x0000001061617812 */ /* 0x000fe200078ec0ff */
[----:B------:R-:W-:Y:S01]  /*1710*/  IMAD.WIDE.U32 R110, R55, c[0x0][0x280], R110 ;  /* 0x0000a000376e7a25 */ /* 0x000fe200078e006e */
[----:B------:R-:W-:Y:S02]  /*1720*/  LOP3.LUT R96, R96, 0x10, RZ, 0xc0, !PT ;  /* 0x0000001060607812 */ /* 0x000fe400078ec0ff */
[----:B------:R-:W-:Y:S01]  /*1730*/  SHF.R.S32.HI R86, RZ, 0x1f, R95 ;  /* 0x0000001fff567819 */ /* 0x000fe2000001145f */
[----:B------:R-:W-:Y:S01]  /*1740*/  IMAD.IADD R60, R117, 0x1, R58 ;  /* 0x00000001753c7824 */ /* 0x000fe200078e023a */
[----:B------:R-:W-:Y:S01]  /*1750*/  SHF.R.S32.HI R85, RZ, 0x1f, R94 ;  /* 0x0000001fff557819 */ /* 0x000fe2000001145e */
[----:B------:R-:W-:Y:S01]  /*1760*/  IMAD.SHL.U32 R78, R78, 0x20, RZ ;  /* 0x000000204e4e7824 */ /* 0x000fe200078e00ff */
[----:B------:R-:W-:Y:S01]  /*1770*/  SHF.R.S32.HI R84, RZ, 0x1f, R93 ;  /* 0x0000001fff547819 */ /* 0x000fe2000001145d */
[----:B------:R-:W-:Y:S01]  /*1780*/  IMAD.SHL.U32 R80, R80, 0x20, RZ ;  /* 0x0000002050507824 */ /* 0x000fe200078e00ff */
[----:B------:R-:W-:Y:S01]  /*1790*/  SHF.R.S32.HI R83, RZ, 0x1f, R92 ;  /* 0x0000001fff537819 */ /* 0x000fe2000001145c */
[----:B------:R-:W-:-:S02]  /*17a0*/  IMAD.SHL.U32 R82, R82, 0x20, RZ ;  /* 0x0000002052527824 */ /* 0x000fc400078e00ff */
[----:B------:R-:W-:Y:S02]  /*17b0*/  IMAD.IADD R66, R121, 0x1, R66 ;  /* 0x0000000179427824 */ /* 0x000fe400078e0242 */
[----:B------:R-:W-:Y:S02]  /*17c0*/  IMAD.IADD R63, R119, 0x1, R63 ;  /* 0x00000001773f7824 */ /* 0x000fe400078e023f */
[----:B------:R-:W-:Y:S02]  /*17d0*/  IMAD.IADD R58, R58, 0x1, R113 ;  /* 0x000000013a3a7824 */ /* 0x000fe400078e0271 */
[----:B------:R-:W-:Y:S02]  /*17e0*/  IMAD.IADD R57, R57, 0x1, R111 ;  /* 0x0000000139397824 */ /* 0x000fe400078e026f */
[----:B------:R-:W-:Y:S02]  /*17f0*/  IMAD.SHL.U32 R91, R91, 0x2, RZ ;  /* 0x000000025b5b7824 */ /* 0x000fe400078e00ff */
[----:B------:R-:W-:-:S02]  /*1800*/  IMAD.SHL.U32 R89, R89, 0x2, RZ ;  /* 0x0000000259597824 */ /* 0x000fc400078e00ff */
[----:B------:R-:W-:Y:S02]  /*1810*/  IMAD.SHL.U32 R90, R90, 0x2, RZ ;  /* 0x000000025a5a7824 */ /* 0x000fe400078e00ff */
[----:B------:R-:W-:Y:S01]  /*1820*/  IMAD.SHL.U32 R88, R88, 0x2, RZ ;  /* 0x0000000258587824 */ /* 0x000fe200078e00ff */
[----:B------:R-:W-:Y:S06]  /*1830*/  BAR.SYNC.DEFER_BLOCKING 0x0 ;  /* 0x0000000000007b1d */ /* 0x000fec0000010000 */
.L_x_588:
[-C--:B------:R-:W-:Y:S01]  /*1840*/  IMAD R109, R81, R100.reuse, RZ ;  /* 0x00000064516d7224 */ /* 0x080fe200078e02ff */
[----:B------:R-:W-:Y:S01]  /*1850*/  SHF.R.S32.HI R56, RZ, 0x1f, R100 ;  /* 0x0000001fff387819 */ /* 0x000fe20000011464 */
[----:B------:R-:W-:Y:S04]  /*1860*/  DEPBAR.LE SB0, 0x0 ;  /* 0x000080000000791a */ /* 0x000fe80000000000 */
[----:B------:R-:W-:Y:S01]  /*1870*/  BAR.SYNC.DEFER_BLOCKING 0x0 ;  /* 0x0000000000007b1d */ /* 0x000fe20000010000 */
[----:B------:R-:W-:Y:S04]  /*1880*/  IMAD.WIDE.U32 R130, R82, R100, RZ ;  /* 0x0000006452827225 */ /* 0x000fe800078e00ff */
[----:B------:R-:W-:Y:S01]  /*1890*/  IMAD R109, R56, R82, R109 ;  /* 0x00000052386d7224 */ /* 0x000fe200078e026d */
[----:B-1----:R-:W-:Y:S03]  /*18a0*/  IADD3 R2, P1, R62, R130, RZ ;  /* 0x000000823e027210 */ /* 0x002fe60007f3e0ff */
[----:B------:R-:W-:Y:S01]  /*18b0*/  IMAD.IADD R109, R131, 0x1, R109 ;  /* 0x00000001836d7824 */ /* 0x000fe200078e026d */
[C---:B------:R-:W-:Y:S04]  /*18c0*/  LEA R46, P0, R2.reuse, c[0x0][0x1c8], 0x1 ;  /* 0x00007200022e7a11 */ /* 0x040fe800078008ff */
[----:B------:R-:W-:Y:S04]  /*18d0*/  IADD3.X R0, R109, R61, RZ, P1, !PT ;  /* 0x0000003d6d007210 */ /* 0x000fe80000ffe4ff */
[----:B------:R-:W-:Y:S01]  /*18e0*/  LEA.HI.X R47, R2, c[0x0][0x1cc], R0, 0x1, P0 ;  /* 0x00007300022f7a11 */ /* 0x000fe200000f0c00 */
[----:B------:R-:W-:Y:S01]  /*18f0*/  BSSY B1, `(.L_x_570) ;  /* 0x0000258000017945 */ /* 0x000fe20003800000 */
[----:B------:R-:W-:-:S05]  /*1900*/  @!P6 BRA `(.L_x_571) ;  /* 0x000024500000e947 */ /* 0x000fca0003800000 */
[-C--:B------:R-:W-:Y:S02]  /*1910*/  IMAD R2, R79, R100.reuse, RZ ;  /* 0x000000644f027224 */ /* 0x080fe400078e02ff */
[-C--:B------:R-:W-:Y:S02]  /*1920*/  IMAD R0, R77, R100.reuse, RZ ;  /* 0x000000644d007224 */ /* 0x080fe400078e02ff */
[----:B------:R-:W-:Y:S02]  /*1930*/  IMAD R3, R100, -0x20, R108 ;  /* 0xffffffe064037824 */ /* 0x000fe400078e026c */
[-C--:B------:R-:W-:Y:S03]  /*1940*/  IMAD.WIDE.U32 R22, R80, R100.reuse, RZ ;  /* 0x0000006450167225 */ /* 0x080fe600078e00ff */
[----:B------:R-:W-:Y:S01]  /*1950*/  IMNMX R3, R3, 0x20, PT ;  /* 0x0000002003037817 */ /* 0x000fe20003800200 */
[----:B------:R-:W-:Y:S04]  /*1960*/  IMAD.WIDE.U32 R20, R78, R100, RZ ;  /* 0x000000644e147225 */ /* 0x000fe800078e00ff */
[C---:B------:R-:W-:Y:S02]  /*1970*/  IMAD R2, R56.reuse, R80, R2 ;  /* 0x0000005038027224 */ /* 0x040fe400078e0202 */
[----:B------:R-:W-:Y:S03]  /*1980*/  IMAD R0, R56, R78, R0 ;  /* 0x0000004e38007224 */ /* 0x000fe600078e0200 */
        /* <DEDUP_REMOVED lines=42> */
.L_x_574:
[----:B------:R-:W-:Y:S05]  /*1c30*/  BSYNC B0 ;  /* 0x0000000000007941 */ /* 0x000fea0003800000 */
.L_x_573:
[----:B------:R-:W-:-:S05]  /*1c40*/  @P4 BRA `(.L_x_575) ;  /* 0x0000222000004947 */ /* 0x000fca0003800000 */
[----:B------:R-:W-:Y:S01]  /*1c50*/  ISETP.GE.AND P0, PT, R16, c[0x0][0x1d4], PT ;  /* 0x0000750010007a0c */ /* 0x000fe20003f06270 */
[----:B-1---5:R-:W-:Y:S01]  /*1c60*/  IMAD.MOV.U32 R4, RZ, RZ, R36 ;  /* 0x000000ffff047224 */ /* 0x022fe200078e0024 */
[----:B------:R-:W-:Y:S01]  /*1c70*/  MOV R0, R39 ;  /* 0x0000002700007202 */ /* 0x000fe20000000f00 */
[----:B------:R-:W-:Y:S01]  /*1c80*/  IMAD.MOV.U32 R3, RZ, RZ, R37 ;  /* 0x000000ffff037224 */ /* 0x000fe200078e0025 */
[----:B------:R-:W-:Y:S01]  /*1c90*/  BSSY B0, `(.L_x_576) ;  /* 0x0000048000007945 */ /* 0x000fe20003800000 */
[----:B------:R-:W-:Y:S03]  /*1ca0*/  IMAD.MOV.U32 R2, RZ, RZ, R38 ;  /* 0x000000ffff027224 */ /* 0x000fe600078e0026 */
[----:B------:R-:W-:Y:S01]  /*1cb0*/  PRMT R34, R3, 0x5410, R4 ;  /* 0x0000541003227816 */ /* 0x000fe20000000004 */
[----:B------:R-:W-:Y:S01]  /*1cc0*/  IMAD.MOV.U32 R4, RZ, RZ, R42 ;  /* 0x000000ffff047224 */ /* 0x000fe200078e002a */
[----:B------:R-:W-:Y:S01]  /*1cd0*/  PRMT R35, R0, 0x5410, R2 ;  /* 0x0000541000237816 */ /* 0x000fe20000000002 */
[----:B------:R-:W-:Y:S01]  /*1ce0*/  IMAD.MOV.U32 R3, RZ, RZ, R43 ;  /* 0x000000ffff037224 */ /* 0x000fe200078e002b */
[----:B------:R-:W-:Y:S01]  /*1cf0*/  MOV R2, R18 ;  /* 0x0000001200027202 */ /* 0x000fe20000000f00 */
[----:B------:R-:W-:Y:S03]  /*1d00*/  IMAD.MOV.U32 R0, RZ, RZ, R19 ;  /* 0x000000ffff007224 */ /* 0x000fe600078e0013 */
[----:B------:R-:W-:Y:S01]  /*1d10*/  PRMT R40, R3, 0x5410, R4 ;  /* 0x0000541003287816 */ /* 0x000fe20000000004 */
[----:B------:R-:W-:Y:S01]  /*1d20*/  IMAD.MOV.U32 R4, RZ, RZ, R24 ;  /* 0x000000ffff047224 */ /* 0x000fe200078e0018 */
[----:B------:R-:W-:Y:S01]  /*1d30*/  PRMT R5, R0, 0x5410, R2 ;  /* 0x0000541000057816 */ /* 0x000fe20000000002 */
[----:B------:R-:W-:Y:S01]  /*1d40*/  IMAD.MOV.U32 R2, RZ, RZ, R26 ;  /* 0x000000ffff027224 */ /* 0x000fe200078e001a */
[----:B------:R-:W-:Y:S02]  /*1d50*/  MOV R3, R25 ;  /* 0x0000001900037202 */ /* 0x000fe40000000f00 */
[----:B------:R-:W-:Y:S02]  /*1d60*/  MOV R0, R27 ;  /* 0x0000001b00007202 */ /* 0x000fe40000000f00 */
[----:B------:R-:W-:Y:S02]  /*1d70*/  PRMT R6, R3, 0x5410, R4 ;  /* 0x0000541003067816 */ /* 0x000fe40000000004 */
[----:B------:R-:W-:Y:S01]  /*1d80*/  PRMT R7, R0, 0x5410, R2 ;  /* 0x0000541000077816 */ /* 0x000fe20000000002 */
[----:B------:R-:W-:-:S05]  /*1d90*/  @P0 BRA `(.L_x_577) ;  /* 0x0000037000000947 */ /* 0x000fca0003800000 */
[----:B------:R-:W-:Y:S01]  /*1da0*/  ISETP.GE.AND P0, PT, R14, c[0x0][0x27c], PT ;  /* 0x00009f000e007a0c */ /* 0x000fe20003f06270 */
[----:B------:R-:W1:Y:S01]  /*1db0*/  LDS.128 R20, [R101+0xc080] ;  /* 0x00c0800065147984 */ /* 0x000e620000000c00 */
[----:B------:R-:W-:Y:S02]  /*1dc0*/  MOV R0, R28 ;  /* 0x0000001c00007202 */ /* 0x000fe40000000f00 */
[----:B------:R-:W-:Y:S02]  /*1dd0*/  MOV R3, R29 ;  /* 0x0000001d00037202 */ /* 0x000fe40000000f00 */
[----:B------:R-:W-:Y:S07]  /*1de0*/  MOV R32, R45 ;  /* 0x0000002d00207202 */ /* 0x000fee0000000f00 */
[--C-:B------:R-:W-:Y:S01]  /*1df0*/  @!P0 SHF.R.U64 R2, R28, 0x10, R29.reuse ;  /* 0x000000101c028819 */ /* 0x100fe2000000121d */
[----:B------:R-:W-:Y:S01]  /*1e00*/  @!P0 HADD2.F32 R0, -RZ, R0.H0_H0 ;  /* 0x20000000ff008230 */ /* 0x000fe20000004100 */
[----:B------:R-:W-:Y:S01]  /*1e10*/  @!P0 SHF.R.U32.HI R4, RZ, 0x10, R29 ;  /* 0x00000010ff048819 */ /* 0x000fe2000001161d */
[----:B------:R-:W-:Y:S01]  /*1e20*/  @!P0 HADD2.F32 R3, -RZ, R3.H0_H0 ;  /* 0x20000003ff038230 */ /* 0x000fe20000004100 */
[----:B------:R-:W-:Y:S01]  /*1e30*/  MOV R29, R44 ;  /* 0x0000002c001d7202 */ /* 0x000fe20000000f00 */
[----:B------:R-:W-:Y:S01]  /*1e40*/  @!P0 HADD2.F32 R2, -RZ, R2.H0_H0 ;  /* 0x20000002ff028230 */ /* 0x000fe20000004100 */
[--C-:B------:R-:W-:Y:S01]  /*1e50*/  @!P0 SHF.R.U64 R31, R44, 0x10, R45.reuse ;  /* 0x000000102c1f8819 */ /* 0x100fe2000000122d */
[----:B------:R-:W-:Y:S01]  /*1e60*/  @!P0 HADD2.F32 R4, -RZ, R4.H0_H0 ;  /* 0x20000004ff048230 */ /* 0x000fe20000004100 */
[----:B------:R-:W-:Y:S01]  /*1e70*/  @!P0 SHF.R.U32.HI R33, RZ, 0x10, R45 ;  /* 0x00000010ff218819 */ /* 0x000fe2000001162d */
[----:B------:R-:W-:Y:S02]  /*1e80*/  @!P0 HADD2.F32 R29, -RZ, R29.H0_H0 ;  /* 0x2000001dff1d8230 */ /* 0x000fe40000004100 */
[----:B------:R-:W-:Y:S02]  /*1e90*/  @!P0 HADD2.F32 R31, -RZ, R31.H0_H0 ;  /* 0x2000001fff1f8230 */ /* 0x000fe40000004100 */
[----:B------:R-:W-:Y:S01]  /*1ea0*/  @!P0 HADD2.F32 R33, -RZ, R33.H0_H0 ;  /* 0x20000021ff218230 */ /* 0x000fe20000004100 */
[----:B-1----:R-:W-:Y:S01]  /*1eb0*/  @!P0 IMAD.MOV.U32 R13, RZ, RZ, R21 ;  /* 0x000000ffff0d8224 */ /* 0x002fe200078e0015 */
[----:B------:R-:W-:Y:S04]  /*1ec0*/  @!P0 MOV R8, R20 ;  /* 0x0000001400088202 */ /* 0x000fe80000000f00 */
[--C-:B------:R-:W-:Y:S02]  /*1ed0*/  @!P0 HADD2.F32 R30, -RZ, R13.reuse.H1_H1 ;  /* 0x3000000dff1e8230 */ /* 0x100fe40000004100 */
        /* <DEDUP_REMOVED lines=21> */
[C---:B------:R-:W-:Y:S01]  /*2030*/  @!P0 FMUL.FTZ R3, R13.reuse, R3 ;  /* 0x000000030d038220 */ /* 0x040fe20000410000 */
        /* <DEDUP_REMOVED lines=13> */
.L_x_577:
[----:B------:R-:W-:Y:S05]  /*2110*/  BSYNC B0 ;  /* 0x0000000000007941 */ /* 0x000fea0003800000 */
.L_x_576:
        /* <DEDUP_REMOVED lines=8> */
[----:B------:R-:W-:Y:S01]  /*21a0*/  @!P0 SHF.R.U64 R0, R26, 0x10, R27 ;  /* 0x000000101a008819 */ /* 0x000fe2000000121b */
[----:B------:R-:W-:Y:S01]  /*21b0*/  @!P0 HADD2.F32 R7, -RZ, R7.H0_H0 ;  /* 0x20000007ff078230 */ /* 0x000fe20000004100 */
[----:B------:R-:W-:Y:S01]  /*21c0*/  @!P0 SHF.R.U64 R29, R42, 0x10, R43 ;  /* 0x000000102a1d8819 */ /* 0x000fe2000000122b */
[----:B------:R-:W-:Y:S01]  /*21d0*/  @!P0 HADD2.F32 R30, -RZ, R40.H0_H0 ;  /* 0x20000028ff1e8230 */ /* 0x000fe20000004100 */
[----:B------:R-:W-:Y:S01]  /*21e0*/  @!P0 SHF.R.U32.HI R26, RZ, 0x10, R27 ;  /* 0x00000010ff1a8819 */ /* 0x000fe2000001161b */
[----:B------:R-:W-:Y:S01]  /*21f0*/  @!P0 HADD2.F32 R8, -RZ, R0.H0_H0 ;  /* 0x20000000ff088230 */ /* 0x000fe20000004100 */
[----:B------:R-:W-:Y:S01]  /*2200*/  @!P0 SHF.R.U32.HI R32, RZ, 0x10, R43 ;  /* 0x00000010ff208819 */ /* 0x000fe2000001162b */
[----:B------:R-:W-:Y:S02]  /*2210*/  @!P0 HADD2.F32 R27, -RZ, R40.H1_H1 ;  /* 0x30000028ff1b8230 */ /* 0x000fe40000004100 */
        /* <DEDUP_REMOVED lines=8> */
[CC--:B------:R-:W-:Y:S02]  /*22a0*/  @!P0 FMUL.FTZ R33, R13.reuse, R4.reuse ;  /* 0x000000040d218220 */ /* 0x0c0fe40000410000 */
[----:B------:R-:W-:Y:S01]  /*22b0*/  @!P0 FMUL.FTZ R0, R2, R4 ;  /* 0x0000000402008220 */ /* 0x000fe20000410000 */
[----:B------:R-:W-:Y:S01]  /*22c0*/  @!P0 HADD2.F32 R4, -RZ, R3.H0_H0 ;  /* 0x20000003ff048230 */ /* 0x000fe20000004100 */
[----:B------:R-:W-:Y:S01]  /*22d0*/  @!P0 FMUL.FTZ R41, R28, R8 ;  /* 0x000000081c298220 */ /* 0x000fe20000410000 */
[----:B------:R-:W-:Y:S01]  /*22e0*/  @!P0 MOV R3, R22 ;  /* 0x0000001600038202 */ /* 0x000fe20000000f00 */
[----:B------:R-:W-:Y:S02]  /*22f0*/  @!P0 FFMA.FTZ R33, R2, R27, -R33 ;  /* 0x0000001b02218223 */ /* 0x000fe40000010821 */
[C---:B------:R-:W-:Y:S02]  /*2300*/  @!P0 FMUL.FTZ R2, R4.reuse, R8 ;  /* 0x0000000804028220 */ /* 0x040fe40000410000 */
[----:B------:R-:W-:Y:S01]  /*2310*/  @!P0 FFMA.FTZ R41, R4, R29, -R41 ;  /* 0x0000001d04298223 */ /* 0x000fe20000010829 */
[----:B------:R-:W-:Y:S01]  /*2320*/  @!P0 MOV R4, R23 ;  /* 0x0000001700048202 */ /* 0x000fe20000000f00 */
[----:B------:R-:W-:Y:S01]  /*2330*/  @!P0 FFMA.FTZ R0, R13, R27, R0 ;  /* 0x0000001b0d008223 */ /* 0x000fe20000010000 */
[--C-:B------:R-:W-:Y:S01]  /*2340*/  @!P0 HADD2.F32 R27, -RZ, R3.reuse.H1_H1 ;  /* 0x30000003ff1b8230 */ /* 0x100fe20000004100 */
[----:B------:R-:W-:Y:S01]  /*2350*/  @!P0 FFMA.FTZ R2, R28, R29, R2 ;  /* 0x0000001d1c028223 */ /* 0x000fe20000010002 */
[----:B------:R-:W-:Y:S02]  /*2360*/  @!P0 HADD2.F32 R13, -RZ, R3.H0_H0 ;  /* 0x20000003ff0d8230 */ /* 0x000fe40000004100 */
[----:B------:R-:W-:Y:S01]  /*2370*/  @!P0 F2FP.PACK_AB R0, R0, R33 ;  /* 0x000000210000823e */ /* 0x000fe200000000ff */
[--C-:B------:R-:W-:Y:S01]  /*2380*/  @!P0 HADD2.F32 R31, -RZ, R4.reuse.H1_H1 ;  /* 0x30000004ff1f8230 */ /* 0x100fe20000004100 */
[----:B------:R-:W-:Y:S01]  /*2390*/  @!P0 F2FP.PACK_AB R2, R2, R41 ;  /* 0x000000290202823e */ /* 0x000fe200000000ff */
[-C--:B------:R-:W-:Y:S01]  /*23a0*/  @!P0 FMUL.FTZ R3, R13, R7.reuse ;  /* 0x000000070d038220 */ /* 0x080fe20000410000 */
[----:B------:R-:W-:Y:S01]  /*23b0*/  @!P0 HADD2.F32 R8, -RZ, R4.H0_H0 ;  /* 0x20000004ff088230 */ /* 0x000fe20000004100 */
[----:B------:R-:W-:Y:S01]  /*23c0*/  @!P0 FMUL.FTZ R4, R27, R7 ;  /* 0x000000071b048220 */ /* 0x000fe20000410000 */
[----:B------:R-:W-:Y:S01]  /*23d0*/  @!P0 MOV R20, R0 ;  /* 0x0000000000148202 */ /* 0x000fe20000000f00 */
[----:B------:R-:W-:Y:S01]  /*23e0*/  @!P0 FMUL.FTZ R40, R31, R26 ;  /* 0x0000001a1f288220 */ /* 0x000fe20000410000 */
[----:B------:R-:W-:Y:S01]  /*23f0*/  @!P0 MOV R21, R2 ;  /* 0x0000000200158202 */ /* 0x000fe20000000f00 */
[----:B------:R-:W-:Y:S02]  /*2400*/  @!P0 FFMA.FTZ R13, R13, R30, -R4 ;  /* 0x0000001e0d0d8223 */ /* 0x000fe40000010804 */
[C---:B------:R-:W-:Y:S02]  /*2410*/  @!P0 FMUL.FTZ R4, R8.reuse, R26 ;  /* 0x0000001a08048220 */ /* 0x040fe40000410000 */
[----:B------:R-:W-:Y:S02]  /*2420*/  @!P0 FFMA.FTZ R3, R27, R30, R3 ;  /* 0x0000001e1b038223 */ /* 0x000fe40000010003 */
[-C--:B------:R-:W-:Y:S02]  /*2430*/  @!P0 FFMA.FTZ R40, R8, R32.reuse, -R40 ;  /* 0x0000002008288223 */ /* 0x080fe40000010828 */
[----:B------:R-:W-:Y:S01]  /*2440*/  @!P0 FFMA.FTZ R4, R31, R32, R4 ;  /* 0x000000201f048223 */ /* 0x000fe20000010004 */
[----:B------:R-:W-:Y:S04]  /*2450*/  @!P0 F2FP.PACK_AB R3, R3, R13 ;  /* 0x0000000d0303823e */ /* 0x000fe800000000ff */
[----:B------:R-:W-:Y:S02]  /*2460*/  @!P0 F2FP.PACK_AB R4, R4, R40 ;  /* 0x000000280404823e */ /* 0x000fe400000000ff */
[----:B------:R-:W-:Y:S02]  /*2470*/  @!P0 MOV R22, R3 ;  /* 0x0000000300168202 */ /* 0x000fe40000000f00 */
[----:B------:R-:W-:Y:S05]  /*2480*/  @!P0 MOV R23, R4 ;  /* 0x0000000400178202 */ /* 0x000fea0000000f00 */
[----:B------:R1:W-:Y:S02]  /*2490*/  STG.E.128 [R46.64+0x80], R20 ;  /* 0x000080142e007986 */ /* 0x0003e4000c101d08 */
.L_x_579:
[----:B------:R-:W-:Y:S05]  /*24a0*/  BSYNC B0 ;  /* 0x0000000000007941 */ /* 0x000fea0003800000 */
.L_x_578:
        /* <DEDUP_REMOVED lines=9> */
[--C-:B------:R-:W-:Y:S01]  /*2540*/  @!P0 HADD2.F32 R13, -RZ, R35.reuse.H1_H1 ;  /* 0x30000023ff0d8230 */ /* 0x100fe20000004100 */
[----:B------:R-:W-:Y:S01]  /*2550*/  @!P0 SHF.R.U64 R26, R38, 0x10, R39 ;  /* 0x00000010261a8819 */ /* 0x000fe20000001227 */
[----:B------:R-:W-:Y:S01]  /*2560*/  @!P0 HADD2.F32 R6, -RZ, R6.H0_H0 ;  /* 0x20000006ff068230 */ /* 0x000fe20000004100 */
[----:B------:R-:W-:Y:S01]  /*2570*/  @!P0 SHF.R.U32.HI R24, RZ, 0x10, R25 ;  /* 0x00000010ff188819 */ /* 0x000fe20000011619 */
        /* <DEDUP_REMOVED lines=11> */
[-C--:B------:R-:W-:Y:S02]  /*2630*/  @!P0 FMUL.FTZ R30, R8, R4.reuse ;  /* 0x00000004081e8220 */ /* 0x080fe40000410000 */
[C---:B------:R-:W-:Y:S01]  /*2640*/  @!P0 FMUL.FTZ R0, R2.reuse, R4 ;  /* 0x0000000402008220 */ /* 0x040fe20000410000 */
[----:B------:R-:W-:Y:S01]  /*2650*/  @!P0 HADD2.F32 R4, -RZ, R3.H0_H0 ;  /* 0x20000003ff048230 */ /* 0x000fe20000004100 */
[C---:B------:R-:W-:Y:S01]  /*2660*/  @!P0 FMUL.FTZ R31, R25.reuse, R7 ;  /* 0x00000007191f8220 */ /* 0x040fe20000410000 */
[----:B------:R-:W-:Y:S01]  /*2670*/  @!P0 MOV R3, R22 ;  /* 0x0000001600038202 */ /* 0x000fe20000000f00 */
[----:B------:R-:W-:Y:S02]  /*2680*/  @!P0 FFMA.FTZ R30, R2, R13, -R30 ;  /* 0x0000000d021e8223 */ /* 0x000fe4000001081e */
[C---:B------:R-:W-:Y:S02]  /*2690*/  @!P0 FMUL.FTZ R2, R4.reuse, R7 ;  /* 0x0000000704028220 */ /* 0x040fe40000410000 */
[-C--:B------:R-:W-:Y:S01]  /*26a0*/  @!P0 FFMA.FTZ R31, R4, R26.reuse, -R31 ;  /* 0x0000001a041f8223 */ /* 0x080fe2000001081f */
        /* <DEDUP_REMOVED lines=14> */
[-C--:B------:R-:W-:Y:S02]  /*2790*/  @!P0 FFMA.FTZ R8, R8, R27.reuse, -R4 ;  /* 0x0000001b08088223 */ /* 0x080fe40000010804 */
[----:B------:R-:W-:Y:S02]  /*27a0*/  @!P0 FMUL.FTZ R4, R7, R24 ;  /* 0x0000001807048220 */ /* 0x000fe40000410000 */
        /* <DEDUP_REMOVED lines=8> */
.L_x_581:
[----:B------:R-:W-:Y:S05]  /*2830*/  BSYNC B0 ;  /* 0x0000000000007941 */ /* 0x000fea0003800000 */
.L_x_580:
[----:B------:R-:W-:Y:S11]  /*2840*/  ISETP.GE.AND P0, PT, R102, c[0x0][0x1d4], PT ;  /* 0x0000750066007a0c */ /* 0x000ff60003f06270 */
[----:B------:R-:W-:Y:S02]  /*2850*/  @!UPT UIADD3 URZ, URZ, URZ, URZ ;  /* 0x0000003f3f3ff290 */ /* 0x000fe4000fffe03f */
[----:B------:R-:W-:-:S05]  /*2860*/  @P0 BRA `(.L_x_575) ;  /* 0x0000160000000947 */ /* 0x000fca0003800000 */
[----:B------:R-:W-:Y:S01]  /*2870*/  ISETP.GE.AND P0, PT, R9, c[0x0][0x27c], PT ;  /* 0x00009f0009007a0c */ /* 0x000fe20003f06270 */
[----:B-1----:R-:W1:Y:S11]  /*2880*/  LDS.128 R20, [R101+0xf080] ;  /* 0x00f0800065147984 */ /* 0x002e760000000c00 */
[----:B------:R-:W-:Y:S01]  /*2890*/  @!UPT UIADD3 URZ, URZ, URZ, URZ ;  /* 0x0000003f3f3ff290 */ /* 0x000fe2000fffe03f */
[--C-:B------:R-:W-:Y:S01]  /*28a0*/  @!P0 HADD2.F32 R4, -RZ, R5.reuse.H1_H1 ;  /* 0x30000005ff048230 */ /* 0x100fe20000004100 */
[--C-:B------:R-:W-:Y:S01]  /*28b0*/  @!P0 SHF.R.U64 R0, R18, 0x10, R19.reuse ;  /* 0x0000001012008819 */ /* 0x100fe20000001213 */
[----:B------:R-:W-:Y:S01]  /*28c0*/  @!P0 HADD2.F32 R8, -RZ, R34.H1_H1 ;  /* 0x30000022ff088230 */ /* 0x000fe20000004100 */
        /* <DEDUP_REMOVED lines=45> */
[----:B------:R1:W-:Y:S01]  /*2ba0*/  STG.E.128 [R46.64+0x180], R20 ;  /* 0x000180142e007986 */ /* 0x0003e2000c101d08 */
[----:B------:R-:W-:-:S05]  /*2bb0*/  BRA `(.L_x_575) ;  /* 0x000012b000007947 */ /* 0x000fca0003800000 */
.L_x_572:
        /* <DEDUP_REMOVED lines=19> */
[C---:B------:R-:W-:Y:S01]  /*2cf0*/  LEA R20, P1, R3.reuse, c[0x0][0x270], 0x1 ;  /* 0x00009c0003147a11 */ /* 0x040fe200078208ff */
[----:B------:R-:W-:Y:S01]  /*2d00*/  CS2R R26, SRZ ;  /* 0x00000000001a7805 */ /* 0x000fe2000001ff00 */
[C---:B------:R-:W-:Y:S01]  /*2d10*/  LEA R18, P0, R8.reuse, c[0x0][0x288], 0x1 ;  /* 0x0000a20008127a11 */ /* 0x040fe200078008ff */
[----:B------:R-:W-:Y:S01]  /*2d20*/  CS2R R24, SRZ ;  /* 0x0000000000187805 */ /* 0x000fe2000001ff00 */
[----:B------:R-:W-:Y:S02]  /*2d30*/  LEA.HI.X R21, R3, c[0x0][0x274], R2, 0x1, P1 ;  /* 0x00009d0003157a11 */ /* 0x000fe400008f0c02 */
[----:B------:R-:W-:Y:S03]  /*2d40*/  LEA.HI.X R19, R8, c[0x0][0x28c], R0, 0x1, P0 ;  /* 0x0000a30008137a11 */ /* 0x000fe600000f0c00 */
[----:B------:R1:W5:Y:S04]  /*2d50*/  @!P3 LDG.E.128 R28, [R20.64] ;  /* 0x00000008141cb981 */ /* 0x000368000c1e1d00 */
[----:B------:R1:W5:Y:S04]  /*2d60*/  @!P2 LDG.E.128 R44, [R20.64+0x80] ;  /* 0x00008008142ca981 */ /* 0x000368000c1e1d00 */
[----:B------:R1:W5:Y:S04]  /*2d70*/  @!P3 LDG.E.128 R4, [R18.64] ;  /* 0x000000081204b981 */ /* 0x000368000c1e1d00 */
[----:B------:R1:W5:Y:S02]  /*2d80*/  @!P2 LDG.E.128 R24, [R18.64+0x80] ;  /* 0x000080081218a981 */ /* 0x000364000c1e1d00 */
.L_x_583:
[----:B------:R-:W-:Y:S05]  /*2d90*/  BSYNC B0 ;  /* 0x0000000000007941 */ /* 0x000fea0003800000 */
.L_x_582:
[----:B------:R-:W-:Y:S04]  /*2da0*/  IADD3 R130, P0, R128, R130, RZ ;  /* 0x0000008280827210 */ /* 0x000fe80007f1e0ff */
[----:B------:R-:W-:Y:S01]  /*2db0*/  IADD3.X R109, R109, R76, RZ, P0, !PT ;  /* 0x0000004c6d6d7210 */ /* 0x000fe200007fe4ff */
[----:B------:R-:W-:-:S05]  /*2dc0*/  @P4 BRA `(.L_x_575) ;  /* 0x000010a000004947 */ /* 0x000fca0003800000 */
[----:B------:R-:W-:Y:S01]  /*2dd0*/  ISETP.GE.AND P0, PT, R16, c[0x0][0x1d4], PT ;  /* 0x0000750010007a0c */ /* 0x000fe20003f06270 */
[----:B-----5:R-:W-:Y:S01]  /*2de0*/  IMAD.MOV.U32 R8, RZ, RZ, R46 ;  /* 0x000000ffff087224 */ /* 0x020fe200078e002e */
        /* <DEDUP_REMOVED lines=11> */
[----:B-1----:R-:W-:Y:S01]  /*2ea0*/  PRMT R18, R2, 0x5410, R0 ;  /* 0x0000541002127816 */ /* 0x002fe20000000000 */
[----:B------:R-:W-:-:S05]  /*2eb0*/  @P0 BRA `(.L_x_585) ;  /* 0x0000076000000947 */ /* 0x000fca0003800000 */
[----:B------:R-:W-:Y:S01]  /*2ec0*/  IMAD.MOV.U32 R0, RZ, RZ, R5 ;  /* 0x000000ffff007224 */ /* 0x000fe200078e0005 */
[----:B------:R-:W-:Y:S01]  /*2ed0*/  ISETP.GE.AND P0, PT, R16, c[0x0][0x27c], PT ;  /* 0x00009f0010007a0c */ /* 0x000fe20003f06270 */
[----:B------:R-:W1:Y:S01]  /*2ee0*/  LDS.128 R20, [R91+0xc080] ;  /* 0x00c080005b147984 */ /* 0x000e620000000c00 */
[----:B------:R-:W-:Y:S01]  /*2ef0*/  ISETP.GE.AND P1, PT, R93, c[0x0][0x1d4], PT ;  /* 0x000075005d007a0c */ /* 0x000fe20003f26270 */
[----:B------:R-:W-:Y:S01]  /*2f00*/  IMAD.MOV.U32 R35, RZ, RZ, R29 ;  /* 0x000000ffff237224 */ /* 0x000fe200078e001d */
[----:B------:R-:W-:Y:S01]  /*2f10*/  IADD3 R19, P3, P2, R124, R130, R95 ;  /* 0x000000827c137210 */ /* 0x000fe20007a7e05f */
[----:B------:R-:W-:Y:S01]  /*2f20*/  IMAD.MOV.U32 R41, RZ, RZ, R31 ;  /* 0x000000ffff297224 */ /* 0x000fe200078e001f */
[----:B------:R-:W-:Y:S01]  /*2f30*/  MOV R33, R28 ;  /* 0x0000001c00217202 */ /* 0x000fe20000000f00 */
[----:B------:R-:W-:Y:S01]  /*2f40*/  IMAD.MOV.U32 R8, RZ, RZ, R7 ;  /* 0x000000ffff087224 */ /* 0x000fe200078e0007 */
[C---:B------:R-:W-:Y:S01]  /*2f50*/  LEA R136, P4, R19.reuse, c[0x0][0x1c8], 0x1 ;  /* 0x0000720013887a11 */ /* 0x040fe200078808ff */
[----:B------:R-:W2:Y:S01]  /*2f60*/  LDS.128 R48, [R90+0xc080] ;  /* 0x00c080005a307984 */ /* 0x000ea20000000c00 */
[----:B------:R-:W-:Y:S02]  /*2f70*/  MOV R3, R4 ;  /* 0x0000000400037202 */ /* 0x000fe40000000f00 */
[----:B------:R-:W-:Y:S01]  /*2f80*/  MOV R37, R30 ;  /* 0x0000001e00257202 */ /* 0x000fe20000000f00 */
[----:B------:R-:W-:Y:S01]  /*2f90*/  @!P0 HADD2.F32 R33, -RZ, R33.H0_H0 ;  /* 0x20000021ff218230 */ /* 0x000fe20000004100 */
[----:B------:R-:W-:Y:S01]  /*2fa0*/  @!P0 SHF.R.U64 R36, R28, 0x10, R29 ;  /* 0x000000101c248819 */ /* 0x000fe2000000121d */
[----:B------:R-:W-:Y:S01]  /*2fb0*/  @!P0 HADD2.F32 R35, -RZ, R35.H0_H0 ;  /* 0x20000023ff238230 */ /* 0x000fe20000004100 */
[-C--:B------:R-:W-:Y:S01]  /*2fc0*/  IADD3.X R28, R70, R109.reuse, R86, P3, P2 ;  /* 0x0000006d461c7210 */ /* 0x080fe20001fe4456 */
[----:B------:R-:W-:Y:S01]  /*2fd0*/  @!P0 HADD2.F32 R37, -RZ, R37.H0_H0 ;  /* 0x20000025ff258230 */ /* 0x000fe20000004100 */
[----:B------:R-:W-:Y:S01]  /*2fe0*/  @!P1 IADD3 R32, P3, P2, R124, R130, R93 ;  /* 0x000000827c209210 */ /* 0x000fe20007a7e05d */
[----:B------:R-:W-:Y:S01]  /*2ff0*/  @!P0 HADD2.F32 R41, -RZ, R41.H0_H0 ;  /* 0x20000029ff298230 */ /* 0x000fe20000004100 */
[----:B------:R-:W-:Y:S02]  /*3000*/  LEA.HI.X R137, R19, c[0x0][0x1cc], R28, 0x1, P4 ;  /* 0x0000730013897a11 */ /* 0x000fe400020f0c1c */
[----:B------:R-:W-:Y:S02]  /*3010*/  @!P0 SHF.R.U32.HI R38, RZ, 0x10, R29 ;  /* 0x00000010ff268819 */ /* 0x000fe4000001161d */
[----:B------:R-:W-:Y:S02]  /*3020*/  @!P1 IADD3.X R29, R70, R109, R84, P3, P2 ;  /* 0x0000006d461d9210 */ /* 0x000fe40001fe4454 */
[----:B------:R-:W-:Y:S02]  /*3030*/  @!P1 LEA R134, P2, R32, c[0x0][0x1c8], 0x1 ;  /* 0x0000720020869a11 */ /* 0x000fe400078408ff */
[----:B------:R-:W-:Y:S02]  /*3040*/  @!P0 SHF.R.U64 R4, R4, 0x10, R5 ;  /* 0x0000001004048819 */ /* 0x000fe40000001205 */
[----:B------:R-:W-:Y:S02]  /*3050*/  @!P1 LEA.HI.X R135, R32, c[0x0][0x1cc], R29, 0x1, P2 ;  /* 0x0000730020879a11 */ /* 0x000fe400010f0c1d */
[--C-:B------:R-:W-:Y:S01]  /*3060*/  @!P0 SHF.R.U64 R39, R30, 0x10, R31.reuse ;  /* 0x000000101e278819 */ /* 0x100fe2000000121f */
[----:B------:R-:W-:Y:S01]  /*3070*/  @!P0 HADD2.F32 R30, -RZ, R3.H0_H0 ;  /* 0x20000003ff1e8230 */ /* 0x000fe20000004100 */
[----:B------:R-:W-:Y:S01]  /*3080*/  @!P0 SHF.R.U32.HI R43, RZ, 0x10, R31 ;  /* 0x00000010ff2b8819 */ /* 0x000fe2000001161f */
[----:B------:R-:W-:Y:S01]  /*3090*/  @!P0 HADD2.F32 R3, -RZ, R0.H0_H0 ;  /* 0x20000000ff038230 */ /* 0x000fe20000004100 */
[----:B------:R-:W-:Y:S01]  /*30a0*/  @!P0 SHF.R.U32.HI R2, RZ, 0x10, R5 ;  /* 0x00000010ff028819 */ /* 0x000fe20000011605 */
[----:B------:R-:W-:Y:S01]  /*30b0*/  @!P0 HADD2.F32 R39, -RZ, R39.H0_H0 ;  /* 0x20000027ff278230 */ /* 0x000fe20000004100 */
[----:B------:R-:W-:Y:S01]  /*30c0*/  MOV R5, R6 ;  /* 0x0000000600057202 */ /* 0x000fe20000000f00 */
[----:B------:R-:W-:Y:S01]  /*30d0*/  @!P0 HADD2.F32 R43, -RZ, R43.H0_H0 ;  /* 0x2000002bff2b8230 */ /* 0x000fe20000004100 */
[--C-:B------:R-:W-:Y:S01]  /*30e0*/  @!P0 SHF.R.U64 R6, R6, 0x10, R7.reuse ;  /* 0x0000001006068819 */ /* 0x100fe20000001207 */
[----:B-1----:R-:W-:Y:S01]  /*30f0*/  @!P0 IMAD.MOV.U32 R19, RZ, RZ, R20 ;  /* 0x000000ffff138224 */ /* 0x002fe200078e0014 */
[----:B------:R-:W-:Y:S01]  /*3100*/  @!P0 MOV R29, R21 ;  /* 0x00000015001d8202 */ /* 0x000fe20000000f00 */
[----:B------:R-:W-:Y:S01]  /*3110*/  @!P0 HADD2.F32 R2, -RZ, R2.H0_H0 ;  /* 0x20000002ff028230 */ /* 0x000fe20000004100 */
[----:B------:R-:W-:Y:S01]  /*3120*/  @!P0 SHF.R.U32.HI R7, RZ, 0x10, R7 ;  /* 0x00000010ff078819 */ /* 0x000fe20000011607 */
[----:B------:R-:W-:Y:S02]  /*3130*/  @!P0 HADD2.F32 R6, -RZ, R6.H0_H0 ;  /* 0x20000006ff068230 */ /* 0x000fe40000004100 */
[--C-:B------:R-:W-:Y:S01]  /*3140*/  @!P0 HADD2.F32 R31, -RZ, R19.reuse.H0_H0 ;  /* 0x20000013ff1f8230 */ /* 0x100fe20000004100 */
[----:B--2---:R-:W-:Y:S01]  /*3150*/  @!P0 MOV R40, R48 ;  /* 0x0000003000288202 */ /* 0x004fe20000000f00 */
[----:B------:R-:W-:Y:S01]  /*3160*/  @!P0 HADD2.F32 R19, -RZ, R19.H1_H1 ;  /* 0x30000013ff138230 */ /* 0x000fe20000004100 */
[----:B------:R-:W-:Y:S02]  /*3170*/  @!P0 MOV R42, R49 ;  /* 0x00000031002a8202 */ /* 0x000fe40000000f00 */
[CC--:B------:R-:W-:Y:S01]  /*3180*/  @!P0 FMUL.FTZ R0, R31.reuse, R30.reuse ;  /* 0x0000001e1f008220 */ /* 0x0c0fe20000410000 */
[--C-:B------:R-:W-:Y:S02]  /*3190*/  @!P0 HADD2.F32 R28, -RZ, R29.reuse.H0_H0 ;  /* 0x2000001dff1c8230 */ /* 0x100fe40000004100 */
[----:B------:R-:W-:Y:S02]  /*31a0*/  @!P0 HADD2.F32 R32, -RZ, R40.H0_H0 ;  /* 0x20000028ff208230 */ /* 0x000fe40000004100 */
[----:B------:R-:W-:Y:S02]  /*31b0*/  @!P0 HADD2.F32 R34, -RZ, R42.H0_H0 ;  /* 0x2000002aff228230 */ /* 0x000fe40000004100 */
[----:B------:R-:W-:Y:S01]  /*31c0*/  @!P0 HADD2.F32 R29, -RZ, R29.H1_H1 ;  /* 0x3000001dff1d8230 */ /* 0x000fe20000004100 */
[----:B------:R-:W-:Y:S01]  /*31d0*/  @!P0 FMUL.FTZ R131, R32, R30 ;  /* 0x0000001e20838220 */ /* 0x000fe20000410000 */
[----:B------:R-:W-:Y:S01]  /*31e0*/  @!P0 HADD2.F32 R30, -RZ, R40.H1_H1 ;  /* 0x30000028ff1e8230 */ /* 0x000fe20000004100 */
[----:B------:R-:W-:Y:S01]  /*31f0*/  @!P0 FMUL.FTZ R132, R34, R3 ;  /* 0x0000000322848220 */ /* 0x000fe20000410000 */
[----:B------:R-:W-:Y:S01]  /*3200*/  @!P0 HADD2.F32 R5, -RZ, R5.H0_H0 ;  /* 0x20000005ff058230 */ /* 0x000fe20000004100 */
[-C--:B------:R-:W-:Y:S01]  /*3210*/  @!P0 FFMA.FTZ R0, R32, R33.reuse, R0 ;  /* 0x0000002120008223 */ /* 0x080fe20000010000 */
[----:B------:R-:W-:Y:S01]  /*3220*/  @!P0 HADD2.F32 R32, -RZ, R42.H1_H1 ;  /* 0x3000002aff208230 */ /* 0x000fe20000004100 */
[----:B------:R-:W-:Y:S01]  /*3230*/  @!P0 FFMA.FTZ R131, R31, R33, -R131 ;  /* 0x000000211f838223 */ /* 0x000fe20000010883 */
[----:B------:R-:W-:Y:S01]  /*3240*/  @!P0 HADD2.F32 R33, -RZ, R38.H0_H0 ;  /* 0x20000026ff218230 */ /* 0x000fe20000004100 */
[C---:B------:R-:W-:Y:S01]  /*3250*/  @!P0 FMUL.FTZ R3, R28.reuse, R3 ;  /* 0x000000031c038220 */ /* 0x040fe20000410000 */
[----:B------:R-:W-:Y:S01]  /*3260*/  @!P0 HADD2.F32 R31, -RZ, R36.H0_H0 ;  /* 0x20000024ff1f8230 */ /* 0x000fe20000004100 */
[----:B------:R-:W-:Y:S01]  /*3270*/  @!P0 FFMA.FTZ R132, R28, R35, -R132 ;  /* 0x000000231c848223 */ /* 0x000fe20000010884 */
[----:B------:R-:W-:Y:S01]  /*3280*/  @!P0 HADD2.F32 R28, -RZ, R4.H0_H0 ;  /* 0x20000004ff1c8230 */ /* 0x000fe20000004100 */
[-C--:B------:R-:W-:Y:S02]  /*3290*/  @!P0 FMUL.FTZ R133, R32, R2.reuse ;  /* 0x0000000220858220 */ /* 0x080fe40000410000 */
[C---:B------:R-:W-:Y:S02]  /*32a0*/  @!P0 FMUL.FTZ R4, R29.reuse, R2 ;  /* 0x000000021d048220 */ /* 0x040fe40000410000 */
[CC--:B------:R-:W-:Y:S02]  /*32b0*/  @!P0 FMUL.FTZ R138, R30.reuse, R28.reuse ;  /* 0x0000001c1e8a8220 */ /* 0x0c0fe40000410000 */
[----:B------:R-:W-:Y:S02]  /*32c0*/  @!P0 FFMA.FTZ R133, R29, R33, -R133 ;  /* 0x000000211d858223 */ /* 0x000fe40000010885 */
[----:B------:R-:W-:Y:S02]  /*32d0*/  @!P0 IMAD.MOV.U32 R29, RZ, RZ, R50 ;  /* 0x000000ffff1d8224 */ /* 0x000fe400078e0032 */
[----:B------:R-:W-:Y:S01]  /*32e0*/  @!P0 FMUL.FTZ R2, R19, R28 ;  /* 0x0000001c13028220 */ /* 0x000fe20000410000 */
[----:B------:R-:W-:Y:S01]  /*32f0*/  @!P0 F2FP.PACK_AB R132, R133, R132 ;  /* 0x000000848584823e */ /* 0x000fe200000000ff */
[-C--:B------:R-:W-:Y:S01]  /*3300*/  @!P0 FFMA.FTZ R138, R19, R31.reuse, -R138 ;  /* 0x0000001f138a8223 */ /* 0x080fe2000001088a */
[----:B------:R-:W-:Y:S01]  /*3310*/  @!P0 MOV R19, R22 ;  /* 0x0000001600138202 */ /* 0x000fe20000000f00 */
[----:B------:R-:W-:Y:S01]  /*3320*/  @!P0 FFMA.FTZ R2, R30, R31, R2 ;  /* 0x0000001f1e028223 */ /* 0x000fe20000010002 */
[--C-:B------:R-:W-:Y:S01]  /*3330*/  @!P0 HADD2.F32 R38, -RZ, R29.reuse.H1_H1 ;  /* 0x3000001dff268230 */ /* 0x100fe20000004100 */
[----:B------:R-:W-:Y:S01]  /*3340*/  @!P0 FFMA.FTZ R3, R34, R35, R3 ;  /* 0x0000002322038223 */ /* 0x000fe20000010003 */
[----:B------:R-:W-:Y:S01]  /*3350*/  @!P0 HADD2.F32 R36, -RZ, R29.H0_H0 ;  /* 0x2000001dff248230 */ /* 0x000fe20000004100 */
[----:B------:R-:W-:Y:S01]  /*3360*/  @!P0 FFMA.FTZ R4, R32, R33, R4 ;  /* 0x0000002120048223 */ /* 0x000fe20000010004 */
[--C-:B------:R-:W-:Y:S01]  /*3370*/  @!P0 HADD2.F32 R28, -RZ, R19.reuse.H0_H0 ;  /* 0x20000013ff1c8230 */ /* 0x100fe20000004100 */
[----:B------:R-:W-:Y:S01]  /*3380*/  @!P0 FMUL.FTZ R140, R38, R6 ;  /* 0x00000006268c8220 */ /* 0x000fe20000410000 */
[----:B------:R-:W-:Y:S01]  /*3390*/  @!P0 HADD2.F32 R19, -RZ, R19.H1_H1 ;  /* 0x30000013ff138230 */ /* 0x000fe20000004100 */
[----:B------:R-:W-:Y:S01]  /*33a0*/  @!P0 FMUL.FTZ R139, R36, R5 ;  /* 0x00000005248b8220 */ /* 0x000fe20000410000 */
[----:B------:R-:W-:Y:S01]  /*33b0*/  @!P0 MOV R29, R51 ;  /* 0x00000033001d8202 */ /* 0x000fe20000000f00 */
[----:B------:R-:W-:Y:S01]  /*33c0*/  @!P0 FMUL.FTZ R5, R28, R5 ;  /* 0x000000051c058220 */ /* 0x000fe20000410000 */
[----:B------:R-:W-:Y:S01]  /*33d0*/  @!P0 MOV R21, R132 ;  /* 0x0000008400158202 */ /* 0x000fe20000000f00 */
[C---:B------:R-:W-:Y:S01]  /*33e0*/  @!P0 FMUL.FTZ R6, R19.reuse, R6 ;  /* 0x0000000613068220 */ /* 0x040fe20000410000 */
[----:B------:R-:W-:Y:S01]  /*33f0*/  @!P0 F2FP.PACK_AB R131, R138, R131 ;  /* 0x000000838a83823e */ /* 0x000fe200000000ff */
[----:B------:R-:W-:Y:S01]  /*3400*/  @!P0 FFMA.FTZ R140, R19, R39, -R140 ;  /* 0x00000027138c8223 */ /* 0x000fe2000001088c */
[----:B------:R-:W-:Y:S01]  /*3410*/  @!P0 F2FP.PACK_AB R3, R4, R3 ;  /* 0x000000030403823e */ /* 0x000fe200000000ff */
[----:B------:R-:W-:Y:S01]  /*3420*/  @!P0 IMAD.MOV.U32 R19, RZ, RZ, R23 ;  /* 0x000000ffff138224 */ /* 0x000fe200078e0017 */
[----:B------:R-:W-:Y:S01]  /*3430*/  @!P0 MOV R20, R131 ;  /* 0x0000008300148202 */ /* 0x000fe20000000f00 */
[-C--:B------:R-:W-:Y:S01]  /*3440*/  @!P0 FFMA.FTZ R139, R28, R37.reuse, -R139 ;  /* 0x000000251c8b8223 */ /* 0x080fe2000001088b */
[--C-:B------:R-:W-:Y:S01]  /*3450*/  @!P0 HADD2.F32 R40, -RZ, R29.reuse.H0_H0 ;  /* 0x2000001dff288230 */ /* 0x100fe20000004100 */
[----:B------:R-:W-:Y:S01]  /*3460*/  @!P0 FFMA.FTZ R5, R36, R37, R5 ;  /* 0x0000002524058223 */ /* 0x000fe20000010005 */
[----:B------:R-:W-:Y:S01]  /*3470*/  @!P0 HADD2.F32 R42, -RZ, R29.H1_H1 ;  /* 0x3000001dff2a8230 */ /* 0x000fe20000004100 */
[----:B------:R-:W-:Y:S01]  /*3480*/  @!P0 FFMA.FTZ R6, R38, R39, R6 ;  /* 0x0000002726068223 */ /* 0x000fe20000010006 */
[----:B------:R-:W-:Y:S01]  /*3490*/  @!P0 HADD2.F32 R28, -RZ, R8.H0_H0 ;  /* 0x20000008ff1c8230 */ /* 0x000fe20000004100 */
[----:B------:R-:W-:Y:S01]  /*34a0*/  @!P0 IMAD.MOV.U32 R49, RZ, RZ, R3 ;  /* 0x000000ffff318224 */ /* 0x000fe200078e0003 */
[----:B------:R-:W-:Y:S01]  /*34b0*/  @!P0 F2FP.PACK_AB R139, R140, R139 ;  /* 0x0000008b8c8b823e */ /* 0x000fe200000000ff */
[----:B------:R-:W-:Y:S01]  /*34c0*/  @!P0 HADD2.F32 R8, -RZ, R7.H0_H0 ;  /* 0x20000007ff088230 */ /* 0x000fe20000004100 */
[----:B------:R-:W-:Y:S01]  /*34d0*/  @!P0 F2FP.PACK_AB R0, R2, R0 ;  /* 0x000000000200823e */ /* 0x000fe200000000ff */
[----:B------:R-:W-:Y:S01]  /*34e0*/  @!P0 FMUL.FTZ R142, R40, R28 ;  /* 0x0000001c288e8220 */ /* 0x000fe20000410000 */
[--C-:B------:R-:W-:Y:S01]  /*34f0*/  @!P0 HADD2.F32 R29, -RZ, R19.reuse.H0_H0 ;  /* 0x20000013ff1d8230 */ /* 0x100fe20000004100 */
[----:B------:R-:W-:Y:S01]  /*3500*/  @!P0 IMAD.MOV.U32 R22, RZ, RZ, R139 ;  /* 0x000000ffff168224 */ /* 0x000fe200078e008b */
[----:B------:R-:W-:Y:S01]  /*3510*/  @!P0 HADD2.F32 R19, -RZ, R19.H1_H1 ;  /* 0x30000013ff138230 */ /* 0x000fe20000004100 */
[----:B------:R-:W-:Y:S01]  /*3520*/  @!P0 FMUL.FTZ R141, R42, R8 ;  /* 0x000000082a8d8220 */ /* 0x000fe20000410000 */
[----:B------:R-:W-:Y:S01]  /*3530*/  @!P0 F2FP.PACK_AB R5, R6, R5 ;  /* 0x000000050605823e */ /* 0x000fe200000000ff */
[----:B------:R-:W-:Y:S01]  /*3540*/  @!P0 FFMA.FTZ R142, R29, R41, -R142 ;  /* 0x000000291d8e8223 */ /* 0x000fe2000001088e */
[----:B------:R-:W-:Y:S01]  /*3550*/  @!P0 MOV R48, R0 ;  /* 0x0000000000308202 */ /* 0x000fe20000000f00 */
[----:B------:R-:W-:Y:S01]  /*3560*/  @!P0 FFMA.FTZ R141, R19, R43, -R141 ;  /* 0x0000002b138d8223 */ /* 0x000fe2000001088d */
[----:B------:R-:W-:Y:S01]  /*3570*/  @!P0 MOV R50, R5 ;  /* 0x0000000500328202 */ /* 0x000fe20000000f00 */
[----:B------:R-:W-:Y:S02]  /*3580*/  @!P0 FMUL.FTZ R7, R29, R28 ;  /* 0x0000001c1d078220 */ /* 0x000fe40000410000 */
[----:B------:R-:W-:Y:S01]  /*3590*/  @!P0 FMUL.FTZ R8, R19, R8 ;  /* 0x0000000813088220 */ /* 0x000fe20000410000 */
[----:B------:R-:W-:Y:S01]  /*35a0*/  @!P0 F2FP.PACK_AB R141, R141, R142 ;  /* 0x0000008e8d8d823e */ /* 0x000fe200000000ff */
[----:B------:R-:W-:Y:S02]  /*35b0*/  @!P0 FFMA.FTZ R7, R40, R41, R7 ;  /* 0x0000002928078223 */ /* 0x000fe40000010007 */
[----:B------:R-:W-:Y:S01]  /*35c0*/  @!P0 FFMA.FTZ R8, R42, R43, R8 ;  /* 0x0000002b2a088223 */ /* 0x000fe20000010008 */
[----:B------:R-:W-:Y:S04]  /*35d0*/  @!P0 MOV R23, R141 ;  /* 0x0000008d00178202 */ /* 0x000fe80000000f00 */
[----:B------:R-:W-:Y:S01]  /*35e0*/  @!P0 F2FP.PACK_AB R7, R8, R7 ;  /* 0x000000070807823e */ /* 0x000fe200000000ff */
[----:B------:R1:W-:Y:S03]  /*35f0*/  STG.E.128 [R136.64], R20 ;  /* 0x0000001488007986 */ /* 0x0003e6000c101d08 */
[----:B------:R-:W-:Y:S05]  /*3600*/  @!P0 MOV R51, R7 ;  /* 0x0000000700338202 */ /* 0x000fea0000000f00 */
[----:B------:R1:W-:Y:S02]  /*3610*/  @!P1 STG.E.128 [R134.64], R48 ;  /* 0x0000003086009986 */ /* 0x0003e4000c101d08 */
.L_x_585:
[----:B------:R-:W-:Y:S05]  /*3620*/  BSYNC B0 ;  /* 0x0000000000007941 */ /* 0x000fea0003800000 */
.L_x_584:
[----:B------:R-:W-:Y:S11]  /*3630*/  ISETP.GE.AND P0, PT, R11, c[0x0][0x1d4], PT ;  /* 0x000075000b007a0c */ /* 0x000ff60003f06270 */
[----:B------:R-:W-:Y:S02]  /*3640*/  @!UPT UIADD3 URZ, URZ, URZ, URZ ;  /* 0x0000003f3f3ff290 */ /* 0x000fe4000fffe03f */
[----:B------:R-:W-:-:S05]  /*3650*/  @P0 BRA `(.L_x_575) ;  /* 0x0000081000000947 */ /* 0x000fca0003800000 */
[----:B-1----:R-:W-:Y:S01]  /*3660*/  LDS.128 R48, [R88+0xc080] ;  /* 0x00c0800058307984 */ /* 0x002fe20000000c00 */
[----:B------:R-:W-:Y:S02]  /*3670*/  ISETP.GE.AND P0, PT, R11, c[0x0][0x27c], PT ;  /* 0x00009f000b007a0c */ /* 0x000fe40003f06270 */
[----:B------:R-:W-:Y:S04]  /*3680*/  IADD3 R7, P2, P1, R124, R130, R94 ;  /* 0x000000827c077210 */ /* 0x000fe8000795e05e */
[----:B------:R-:W-:Y:S01]  /*3690*/  IADD3.X R19, R70, R109, R85, P2, P1 ;  /* 0x0000006d46137210 */ /* 0x000fe200017e2455 */
[----:B------:R-:W1:Y:S06]  /*36a0*/  LDS.128 R20, [R89+0xc080] ;  /* 0x00c0800059147984 */ /* 0x000e6c0000000c00 */
[--C-:B------:R-:W-:Y:S01]  /*36b0*/  @!P0 SHF.R.U64 R37, R46, 0x10, R47.reuse ;  /* 0x000000102e258819 */ /* 0x100fe2000000122f */
[--C-:B------:R-:W-:Y:S01]  /*36c0*/  @!P0 HADD2.F32 R32, -RZ, R53.reuse.H1_H1 ;  /* 0x30000035ff208230 */ /* 0x100fe20000004100 */
[C---:B------:R-:W-:Y:S01]  /*36d0*/  LEA R46, P1, R7.reuse, c[0x0][0x1c8], 0x1 ;  /* 0x00007200072e7a11 */ /* 0x040fe200078208ff */
[----:B------:R-:W-:Y:S01]  /*36e0*/  @!P0 HADD2.F32 R28, -RZ, R53.H0_H0 ;  /* 0x20000035ff1c8230 */ /* 0x000fe20000004100 */
[----:B------:R-:W-:Y:S01]  /*36f0*/  @!P0 SHF.R.U32.HI R41, RZ, 0x10, R47 ;  /* 0x00000010ff298819 */ /* 0x000fe2000001162f */
[--C-:B------:R-:W-:Y:S01]  /*3700*/  @!P0 HADD2.F32 R39, -RZ, R52.reuse.H1_H1 ;  /* 0x30000034ff278230 */ /* 0x100fe20000004100 */
[----:B------:R-:W-:Y:S01]  /*3710*/  LEA.HI.X R47, R7, c[0x0][0x1cc], R19, 0x1, P1 ;  /* 0x00007300072f7a11 */ /* 0x000fe200008f0c13 */
[----:B------:R-:W-:Y:S01]  /*3720*/  @!P0 HADD2.F32 R35, -RZ, R52.H0_H0 ;  /* 0x20000034ff238230 */ /* 0x000fe20000004100 */
[--C-:B------:R-:W-:Y:S01]  /*3730*/  @!P0 SHF.R.U64 R0, R24, 0x10, R25.reuse ;  /* 0x0000001018008819 */ /* 0x100fe20000001219 */
[----:B------:R-:W-:Y:S01]  /*3740*/  @!P0 HADD2.F32 R41, -RZ, R41.H0_H0 ;  /* 0x20000029ff298230 */ /* 0x000fe20000004100 */
[----:B------:R-:W-:Y:S01]  /*3750*/  @!P0 SHF.R.U32.HI R4, RZ, 0x10, R25 ;  /* 0x00000010ff048819 */ /* 0x000fe20000011619 */
[----:B------:R-:W-:Y:S01]  /*3760*/  @!P0 HADD2.F32 R37, -RZ, R37.H0_H0 ;  /* 0x20000025ff258230 */ /* 0x000fe20000004100 */
[--C-:B------:R-:W-:Y:S01]  /*3770*/  @!P0 SHF.R.U32.HI R5, RZ, 0x10, R27.reuse ;  /* 0x00000010ff058819 */ /* 0x100fe2000001161b */
[--C-:B------:R-:W-:Y:S01]  /*3780*/  @!P0 HADD2.F32 R3, -RZ, R18.reuse.H1_H1 ;  /* 0x30000012ff038230 */ /* 0x100fe20000004100 */
[----:B------:R-:W-:Y:S01]  /*3790*/  @!P0 SHF.R.U64 R6, R26, 0x10, R27 ;  /* 0x000000101a068819 */ /* 0x000fe2000000121b */
[----:B------:R-:W-:Y:S01]  /*37a0*/  @!P0 HADD2.F32 R18, -RZ, R18.H0_H0 ;  /* 0x20000012ff128230 */ /* 0x000fe20000004100 */
[--C-:B------:R-:W-:Y:S01]  /*37b0*/  @!P0 SHF.R.U64 R30, R44, 0x10, R45.reuse ;  /* 0x000000102c1e8819 */ /* 0x100fe2000000122d */
[----:B------:R-:W-:Y:S01]  /*37c0*/  @!P0 HADD2.F32 R4, -RZ, R4.H0_H0 ;  /* 0x20000004ff048230 */ /* 0x000fe20000004100 */
[----:B------:R-:W-:Y:S01]  /*37d0*/  @!P0 SHF.R.U32.HI R33, RZ, 0x10, R45 ;  /* 0x00000010ff218819 */ /* 0x000fe2000001162d */
[----:B------:R-:W-:Y:S01]  /*37e0*/  @!P0 HADD2.F32 R6, -RZ, R6.H0_H0 ;  /* 0x20000006ff068230 */ /* 0x000fe20000004100 */
[----:B------:R-:W-:Y:S01]  /*37f0*/  ISETP.GE.AND P1, PT, R92, c[0x0][0x1d4], PT ;  /* 0x000075005c007a0c */ /* 0x000fe20003f26270 */
[----:B------:R-:W-:Y:S02]  /*3800*/  @!P0 HADD2.F32 R30, -RZ, R30.H0_H0 ;  /* 0x2000001eff1e8230 */ /* 0x000fe40000004100 */
[----:B------:R-:W-:Y:S01]  /*3810*/  @!P0 HADD2.F32 R33, -RZ, R33.H0_H0 ;  /* 0x20000021ff218230 */ /* 0x000fe20000004100 */
[----:B-1----:R-:W-:Y:S01]  /*3820*/  @!P0 IMAD.MOV.U32 R25, RZ, RZ, R23 ;  /* 0x000000ffff198224 */ /* 0x002fe200078e0017 */
[----:B------:R-:W-:Y:S02]  /*3830*/  @!P0 MOV R34, R49 ;  /* 0x0000003100228202 */ /* 0x000fe40000000f00 */
[----:B------:R-:W-:Y:S02]  /*3840*/  @!P0 MOV R8, R21 ;  /* 0x0000001500088202 */ /* 0x000fe40000000f00 */
[----:B------:R-:W-:Y:S01]  /*3850*/  @!P0 MOV R7, R20 ;  /* 0x0000001400078202 */ /* 0x000fe20000000f00 */
[----:B------:R-:W-:Y:S01]  /*3860*/  @!P0 HADD2.F32 R24, -RZ, R25.H0_H0 ;  /* 0x20000019ff188230 */ /* 0x000fe20000004100 */
[----:B------:R-:W-:Y:S01]  /*3870*/  @!P0 MOV R19, R48 ;  /* 0x0000003000138202 */ /* 0x000fe20000000f00 */
[--C-:B------:R-:W-:Y:S01]  /*3880*/  @!P0 HADD2.F32 R2, -RZ, R8.reuse.H0_H0 ;  /* 0x20000008ff028230 */ /* 0x100fe20000004100 */
[----:B------:R-:W-:Y:S01]  /*3890*/  @!P0 MOV R40, R51 ;  /* 0x0000003300288202 */ /* 0x000fe20000000f00 */
[----:B------:R-:W-:Y:S01]  /*38a0*/  @!P0 HADD2.F32 R26, -RZ, R8.H1_H1 ;  /* 0x30000008ff1a8230 */ /* 0x000fe20000004100 */
[----:B------:R-:W-:Y:S01]  /*38b0*/  @!P0 MOV R36, R50 ;  /* 0x0000003200248202 */ /* 0x000fe20000000f00 */
[--C-:B------:R-:W-:Y:S02]  /*38c0*/  @!P0 HADD2.F32 R27, -RZ, R19.reuse.H0_H0 ;  /* 0x20000013ff1b8230 */ /* 0x100fe40000004100 */
[----:B------:R-:W-:Y:S02]  /*38d0*/  @!P0 HADD2.F32 R29, -RZ, R19.H1_H1 ;  /* 0x30000013ff1d8230 */ /* 0x000fe40000004100 */
[--C-:B------:R-:W-:Y:S01]  /*38e0*/  @!P0 HADD2.F32 R19, -RZ, R7.reuse.H0_H0 ;  /* 0x20000007ff138230 */ /* 0x100fe20000004100 */
[----:B------:R-:W-:Y:S01]  /*38f0*/  @!P0 FMUL.FTZ R43, R27, R18 ;  /* 0x000000121b2b8220 */ /* 0x000fe20000410000 */
[----:B------:R-:W-:Y:S02]  /*3900*/  @!P0 HADD2.F32 R7, -RZ, R7.H1_H1 ;  /* 0x30000007ff078230 */ /* 0x000fe40000004100 */
[----:B------:R-:W-:Y:S01]  /*3910*/  @!P0 HADD2.F32 R8, -RZ, R25.H1_H1 ;  /* 0x30000019ff088230 */ /* 0x000fe20000004100 */
[----:B------:R-:W-:Y:S01]  /*3920*/  @!P0 FFMA.FTZ R43, R19, R28, -R43 ;  /* 0x0000001c132b8223 */ /* 0x000fe2000001082b */
[--C-:B------:R-:W-:Y:S02]  /*3930*/  @!P0 HADD2.F32 R31, -RZ, R34.reuse.H0_H0 ;  /* 0x20000022ff1f8230 */ /* 0x100fe40000004100 */
[----:B------:R-:W-:Y:S02]  /*3940*/  @!P0 HADD2.F32 R25, -RZ, R34.H1_H1 ;  /* 0x30000022ff198230 */ /* 0x000fe40000004100 */
[--C-:B------:R-:W-:Y:S01]  /*3950*/  @!P0 HADD2.F32 R38, -RZ, R40.reuse.H0_H0 ;  /* 0x20000028ff268230 */ /* 0x100fe20000004100 */
[-C--:B------:R-:W-:Y:S01]  /*3960*/  @!P0 FMUL.FTZ R42, R31, R3.reuse ;  /* 0x000000031f2a8220 */ /* 0x080fe20000410000 */
[----:B------:R-:W-:Y:S01]  /*3970*/  @!P0 HADD2.F32 R40, -RZ, R40.H1_H1 ;  /* 0x30000028ff288230 */ /* 0x000fe20000004100 */
[C---:B------:R-:W-:Y:S01]  /*3980*/  @!P0 FMUL.FTZ R3, R2.reuse, R3 ;  /* 0x0000000302038220 */ /* 0x040fe20000410000 */
[----:B------:R-:W-:Y:S01]  /*3990*/  @!P0 HADD2.F32 R34, -RZ, R36.H0_H0 ;  /* 0x20000024ff228230 */ /* 0x000fe20000004100 */
[----:B------:R-:W-:Y:S01]  /*39a0*/  @!P0 FFMA.FTZ R42, R2, R32, -R42 ;  /* 0x00000020022a8223 */ /* 0x000fe2000001082a */
[----:B------:R-:W-:Y:S01]  /*39b0*/  @!P0 HADD2.F32 R2, -RZ, R0.H0_H0 ;  /* 0x20000000ff028230 */ /* 0x000fe20000004100 */
[----:B------:R-:W-:Y:S01]  /*39c0*/  @!P0 FMUL.FTZ R0, R19, R18 ;  /* 0x0000001213008220 */ /* 0x000fe20000410000 */
[----:B------:R-:W-:Y:S01]  /*39d0*/  @!P0 MOV R19, R22 ;  /* 0x0000001600138202 */ /* 0x000fe20000000f00 */
[----:B------:R-:W-:Y:S01]  /*39e0*/  @!P0 FMUL.FTZ R132, R25, R4 ;  /* 0x0000000419848220 */ /* 0x000fe20000410000 */
[--C-:B------:R-:W-:Y:S01]  /*39f0*/  @!P0 HADD2.F32 R18, -RZ, R13.reuse.H1_H1 ;  /* 0x3000000dff128230 */ /* 0x100fe20000004100 */
[-C--:B------:R-:W-:Y:S01]  /*3a00*/  @!P0 FMUL.FTZ R44, R29, R2.reuse ;  /* 0x000000021d2c8220 */ /* 0x080fe20000410000 */
[----:B------:R-:W-:Y:S01]  /*3a10*/  @!P0 HADD2.F32 R36, -RZ, R36.H1_H1 ;  /* 0x30000024ff248230 */ /* 0x000fe20000004100 */
[C---:B------:R-:W-:Y:S02]  /*3a20*/  @!P0 FMUL.FTZ R2, R7.reuse, R2 ;  /* 0x0000000207028220 */ /* 0x040fe40000410000 */
[----:B------:R-:W-:Y:S01]  /*3a30*/  @!P0 FFMA.FTZ R44, R7, R30, -R44 ;  /* 0x0000001e072c8223 */ /* 0x000fe2000001082c */
[----:B------:R-:W-:Y:S01]  /*3a40*/  @!P0 HADD2.F32 R7, -RZ, R13.H0_H0 ;  /* 0x2000000dff078230 */ /* 0x000fe20000004100 */
[----:B------:R-:W-:Y:S01]  /*3a50*/  @!P0 FMUL.FTZ R131, R34, R18 ;  /* 0x0000001222838220 */ /* 0x000fe20000410000 */
[----:B------:R-:W-:Y:S01]  /*3a60*/  @!P0 HADD2.F32 R13, -RZ, R5.H0_H0 ;  /* 0x20000005ff0d8230 */ /* 0x000fe20000004100 */
[----:B------:R-:W-:Y:S01]  /*3a70*/  @!P0 FMUL.FTZ R53, R36, R6 ;  /* 0x0000000624358220 */ /* 0x000fe20000410000 */
[----:B------:R-:W-:Y:S01]  /*3a80*/  @!P0 F2FP.PACK_AB R43, R44, R43 ;  /* 0x0000002b2c2b823e */ /* 0x000fe200000000ff */
[----:B------:R-:W-:Y:S01]  /*3a90*/  @!P0 FMUL.FTZ R52, R38, R7 ;  /* 0x0000000726348220 */ /* 0x000fe20000410000 */
[--C-:B------:R-:W-:Y:S01]  /*3aa0*/  @!P0 HADD2.F32 R5, -RZ, R19.reuse.H0_H0 ;  /* 0x20000013ff058230 */ /* 0x100fe20000004100 */
[----:B------:R-:W-:Y:S01]  /*3ab0*/  @!P0 FMUL.FTZ R45, R40, R13 ;  /* 0x0000000d282d8220 */ /* 0x000fe20000410000 */
[----:B------:R-:W-:Y:S01]  /*3ac0*/  @!P0 HADD2.F32 R19, -RZ, R19.H1_H1 ;  /* 0x30000013ff138230 */ /* 0x000fe20000004100 */
[----:B------:R-:W-:Y:S02]  /*3ad0*/  @!P0 FFMA.FTZ R132, R26, R33, -R132 ;  /* 0x000000211a848223 */ /* 0x000fe40000010884 */
[----:B------:R-:W-:Y:S02]  /*3ae0*/  @!P0 FFMA.FTZ R52, R24, R39, -R52 ;  /* 0x0000002718348223 */ /* 0x000fe40000010834 */
[----:B------:R-:W-:Y:S01]  /*3af0*/  @!P0 FFMA.FTZ R45, R8, R41, -R45 ;  /* 0x00000029082d8223 */ /* 0x000fe2000001082d */
[----:B------:R-:W-:Y:S01]  /*3b00*/  @!P0 F2FP.PACK_AB R42, R132, R42 ;  /* 0x0000002a842a823e */ /* 0x000fe200000000ff */
[----:B------:R-:W-:Y:S02]  /*3b10*/  @!P0 FFMA.FTZ R131, R5, R35, -R131 ;  /* 0x0000002305838223 */ /* 0x000fe40000010883 */
[----:B------:R-:W-:Y:S01]  /*3b20*/  @!P0 FFMA.FTZ R53, R19, R37, -R53 ;  /* 0x0000002513358223 */ /* 0x000fe20000010835 */
[----:B------:R-:W-:Y:S01]  /*3b30*/  @!P0 F2FP.PACK_AB R45, R45, R52 ;  /* 0x000000342d2d823e */ /* 0x000fe200000000ff */
[----:B------:R-:W-:Y:S01]  /*3b40*/  @!P0 IMAD.MOV.U32 R20, RZ, RZ, R43 ;  /* 0x000000ffff148224 */ /* 0x000fe200078e002b */
[----:B------:R-:W-:Y:S01]  /*3b50*/  @!P0 MOV R21, R42 ;  /* 0x0000002a00158202 */ /* 0x000fe20000000f00 */
[----:B------:R-:W-:Y:S01]  /*3b60*/  @!P0 FFMA.FTZ R0, R27, R28, R0 ;  /* 0x0000001c1b008223 */ /* 0x000fe20000010000 */
[----:B------:R-:W-:Y:S01]  /*3b70*/  @!P0 F2FP.PACK_AB R53, R53, R131 ;  /* 0x000000833535823e */ /* 0x000fe200000000ff */
[----:B------:R-:W-:Y:S01]  /*3b80*/  @!P0 FMUL.FTZ R4, R26, R4 ;  /* 0x000000041a048220 */ /* 0x000fe20000410000 */
[----:B------:R-:W-:Y:S01]  /*3b90*/  @!P0 MOV R23, R45 ;  /* 0x0000002d00178202 */ /* 0x000fe20000000f00 */
[----:B------:R-:W-:Y:S01]  /*3ba0*/  @!P0 FFMA.FTZ R2, R29, R30, R2 ;  /* 0x0000001e1d028223 */ /* 0x000fe20000010002 */
[----:B------:R-:W-:Y:S01]  /*3bb0*/  @!P0 MOV R22, R53 ;  /* 0x0000003500168202 */ /* 0x000fe20000000f00 */
[----:B------:R-:W-:Y:S02]  /*3bc0*/  @!P0 FMUL.FTZ R5, R5, R18 ;  /* 0x0000001205058220 */ /* 0x000fe40000410000 */
[----:B------:R-:W-:Y:S01]  /*3bd0*/  @!P0 FFMA.FTZ R3, R31, R32, R3 ;  /* 0x000000201f038223 */ /* 0x000fe20000010003 */
[----:B------:R-:W-:Y:S01]  /*3be0*/  @!P0 F2FP.PACK_AB R0, R2, R0 ;  /* 0x000000000200823e */ /* 0x000fe200000000ff */
[----:B------:R-:W-:Y:S01]  /*3bf0*/  @!P0 FMUL.FTZ R6, R19, R6 ;  /* 0x0000000613068220 */ /* 0x000fe20000410000 */
[----:B------:R1:W-:Y:S01]  /*3c00*/  STG.E.128 [R46.64], R20 ;  /* 0x000000142e007986 */ /* 0x0003e2000c101d08 */
[----:B------:R-:W-:Y:S02]  /*3c10*/  @!P0 FFMA.FTZ R4, R25, R33, R4 ;  /* 0x0000002119048223 */ /* 0x000fe40000010004 */
[----:B------:R-:W-:Y:S02]  /*3c20*/  @!P0 FMUL.FTZ R7, R24, R7 ;  /* 0x0000000718078220 */ /* 0x000fe40000410000 */
[----:B------:R-:W-:Y:S01]  /*3c30*/  @!P0 FFMA.FTZ R5, R34, R35, R5 ;  /* 0x0000002322058223 */ /* 0x000fe20000010005 */
[----:B------:R-:W-:Y:S01]  /*3c40*/  @!P0 F2FP.PACK_AB R3, R4, R3 ;  /* 0x000000030403823e */ /* 0x000fe200000000ff */
[----:B------:R-:W-:Y:S02]  /*3c50*/  @!P0 FMUL.FTZ R8, R8, R13 ;  /* 0x0000000d08088220 */ /* 0x000fe40000410000 */
[----:B------:R-:W-:Y:S01]  /*3c60*/  @!P0 FFMA.FTZ R6, R36, R37, R6 ;  /* 0x0000002524068223 */ /* 0x000fe20000010006 */
[----:B------:R-:W-:Y:S01]  /*3c70*/  @!P0 MOV R49, R3 ;  /* 0x0000000300318202 */ /* 0x000fe20000000f00 */
[----:B------:R-:W-:Y:S02]  /*3c80*/  @!P0 FFMA.FTZ R7, R38, R39, R7 ;  /* 0x0000002726078223 */ /* 0x000fe40000010007 */
[----:B------:R-:W-:Y:S01]  /*3c90*/  @!P0 FFMA.FTZ R8, R40, R41, R8 ;  /* 0x0000002928088223 */ /* 0x000fe20000010008 */
[----:B------:R-:W-:Y:S01]  /*3ca0*/  @!P0 F2FP.PACK_AB R5, R6, R5 ;  /* 0x000000050605823e */ /* 0x000fe200000000ff */
[----:B------:R-:W-:Y:S03]  /*3cb0*/  @!P0 IMAD.MOV.U32 R48, RZ, RZ, R0 ;  /* 0x000000ffff308224 */ /* 0x000fe600078e0000 */
[----:B------:R-:W-:Y:S02]  /*3cc0*/  @!P0 F2FP.PACK_AB R7, R8, R7 ;  /* 0x000000070807823e */ /* 0x000fe400000000ff */
[----:B------:R-:W-:Y:S02]  /*3cd0*/  @!P0 MOV R50, R5 ;  /* 0x0000000500328202 */ /* 0x000fe40000000f00 */
        /* <DEDUP_REMOVED lines=8> */
.L_x_571:
[----:B------:R-:W-:Y:S05]  /*3d60*/  IMAD R0, R100, -0x20, R108 ;  /* 0xffffffe064007824 */ /* 0x000fea00078e026c */
        /* <DEDUP_REMOVED lines=16> */
.L_x_575:
[----:B------:R-:W-:Y:S05]  /*3e70*/  BSYNC B1 ;  /* 0x0000000000017941 */ /* 0x000fea0003800000 */
.L_x_570:
[----:B------:R-:W-:Y:S01]  /*3e80*/  IMAD.SHL.U32 R0, R100, 0x20, RZ ;  /* 0x0000002064007824 */ /* 0x000fe200078e00ff */
[----:B------:R-:W-:Y:S03]  /*3e90*/  BSSY B0, `(.L_x_586) ;  /* 0x0000035000007945 */ /* 0x000fe60003800000 */
[--C-:B--2---:R-:W-:Y:S02]  /*3ea0*/  IMAD.IADD R2, R67, 0x1, -R0.reuse ;  /* 0x0000000143027824 */ /* 0x104fe400078e0a00 */
[----:B------:R-:W-:Y:S03]  /*3eb0*/  IMAD.IADD R0, R108, 0x1, -R0 ;  /* 0x000000016c007824 */ /* 0x000fe600078e0a00 */
[----:B------:R-:W-:Y:S02]  /*3ec0*/  ISETP.GE.AND P0, PT, R2, 0x1, PT ;  /* 0x000000010200780c */ /* 0x000fe40003f06270 */
[----:B------:R-:W-:Y:S11]  /*3ed0*/  IMNMX R0, R0, 0x20, PT ;  /* 0x0000002000007817 */ /* 0x000ff60003800200 */
[C---:B------:R-:W-:Y:S01]  /*3ee0*/  @P0 LEA R3, P1, R100.reuse, R69, 0x5 ;  /* 0x0000004564030211 */ /* 0x040fe200078228ff */
[----:B-1---5:R-:W-:Y:S01]  /*3ef0*/  @P0 IMAD.MOV.U32 R4, RZ, RZ, R120 ;  /* 0x000000ffff040224 */ /* 0x022fe200078e0078 */
[----:B------:R-:W-:Y:S01]  /*3f00*/  @P0 ISETP.NE.U32.AND P4, PT, R99, RZ, PT ;  /* 0x000000ff6300020c */ /* 0x000fe20003f85070 */
[----:B------:R-:W-:Y:S01]  /*3f10*/  @P0 IMAD.MOV.U32 R5, RZ, RZ, R66 ;  /* 0x000000ffff050224 */ /* 0x000fe200078e0042 */
[----:B------:R-:W-:Y:S02]  /*3f20*/  @P0 LEA.HI.X R2, R100, R68, R56, 0x5, P1 ;  /* 0x0000004464020211 */ /* 0x000fe400008f2c38 */
[----:B------:R-:W-:Y:S01]  /*3f30*/  @P0 ISETP.NE.U32.AND P3, PT, R98, RZ, PT ;  /* 0x000000ff6200020c */ /* 0x000fe20003f65070 */
[----:B------:R-:W-:Y:S01]  /*3f40*/  @P0 IMAD.WIDE.U32 R4, R3, c[0x0][0x258], R4 ;  /* 0x0000960003040a25 */ /* 0x000fe200078e0004 */
[----:B------:R-:W-:Y:S03]  /*3f50*/  @P0 ISETP.NE.U32.AND P2, PT, R97, RZ, PT ;  /* 0x000000ff6100020c */ /* 0x000fe60003f45070 */
        /* <DEDUP_REMOVED lines=21> */
[----:B------:R-:W-:Y:S01]  /*40b0*/  IMAD.MOV.U32 R19, RZ, RZ, R63 ;  /* 0x000000ffff137224 */ /* 0x000fe200078e003f */
[----:B------:R-:W-:Y:S02]  /*40c0*/  ISETP.GE.AND P1, PT, R103, c[0x0][0x1d4], PT ;  /* 0x0000750067007a0c */ /* 0x000fe40003f26270 */
        /* <DEDUP_REMOVED lines=17> */
.L_x_587:
[----:B-1----:R-:W-:Y:S05]  /*41e0*/  BSYNC B0 ;  /* 0x0000000000007941 */ /* 0x002fea0003800000 */
.L_x_586:
[C---:B------:R-:W-:Y:S02]  /*41f0*/  ISETP.GT.AND P0, PT, R100.reuse, R71, PT ;  /* 0x000000476400720c */ /* 0x040fe40003f04270 */
[----:B------:R-:W-:Y:S11]  /*4200*/  IADD3 R100, R100, -0x1, RZ ;  /* 0xffffffff64647810 */ /* 0x000ff60007ffe0ff */
[----:B------:R-:W-:Y:S01]  /*4210*/  @P0 SHF.R.S32.HI R2, RZ, 0x1f, R100 ;  /* 0x0000001fff020819 */ /* 0x000fe20000011464 */
[----:B------:R-:W-:Y:S01]  /*4220*/  @P0 IMAD R0, R74, R100, RZ ;  /* 0x000000644a000224 */ /* 0x000fe200078e02ff */
[----:B------:R-:W-:Y:S01]  /*4230*/  @P0 ISETP.NE.U32.AND P4, PT, R99, RZ, PT ;  /* 0x000000ff6300020c */ /* 0x000fe20003f85070 */
[----:B------:R-:W-:Y:S01]  /*4240*/  @P0 IMAD.MOV.U32 R4, RZ, RZ, R122 ;  /* 0x000000ffff040224 */ /* 0x000fe200078e007a */
[----:B------:R-:W-:Y:S01]  /*4250*/  @P0 ISETP.NE.U32.AND P3, PT, R98, RZ, PT ;  /* 0x000000ff6200020c */ /* 0x000fe20003f65070 */
[----:B------:R-:W-:Y:S01]  /*4260*/  @P0 IMAD.MOV.U32 R5, RZ, RZ, R127 ;  /* 0x000000ffff050224 */ /* 0x000fe200078e007f */
[----:B------:R-:W-:Y:S01]  /*4270*/  @P0 ISETP.NE.U32.AND P2, PT, R97, RZ, PT ;  /* 0x000000ff6100020c */ /* 0x000fe20003f45070 */
[-C--:B------:R-:W-:Y:S02]  /*4280*/  @P0 IMAD R0, R2, R75.reuse, R0 ;  /* 0x0000004b02000224 */ /* 0x080fe400078e0200 */
[----:B------:R-:W-:Y:S04]  /*4290*/  @P0 IMAD.WIDE.U32 R4, R100, R75, R4 ;  /* 0x0000004b64040225 */ /* 0x000fe800078e0004 */
[----:B------:R-:W-:Y:S01]  /*42a0*/  @P0 IMAD.IADD R0, R5, 0x1, R0 ;  /* 0x0000000105000824 */ /* 0x000fe200078e0200 */
[C---:B------:R-:W-:Y:S04]  /*42b0*/  @P0 LEA R2, P1, R4.reuse, c[0x0][0x220], 0x1 ;  /* 0x0000880004020a11 */ /* 0x040fe800078208ff */
        /* <DEDUP_REMOVED lines=12> */
.L_x_567:
[----:B------:R-:W-:Y:S01]  /*4380*/  ISETP.NE.AND P1, PT, R226, 0x1, PT ;  /* 0x00000001e200780c */ /* 0x000fe20003f25270 */
[----:B-1----:R-:W-:Y:S01]  /*4390*/  IMAD.MOV.U32 R3, RZ, RZ, RZ ;  /* 0x000000ffff037224 */ /* 0x002fe200078e00ff */
[----:B------:R-:W-:Y:S01]  /*43a0*/  LOP3.LUT R0, R0, 0xffffffbf, RZ, 0xc0, !PT ;  /* 0xffffffbf00007812 */ /* 0x000fe200078ec0ff */
[----:B------:R-:W-:Y:S01]  /*43b0*/  IMAD.MOV.U32 R130, RZ, RZ, RZ ;  /* 0x000000ffff827224 */ /* 0x000fe200078e00ff */
[----:B------:R-:W-:Y:S01]  /*43c0*/  IADD3 R2, R149, 0x7f, RZ ;  /* 0x0000007f95027810 */ /* 0x000fe20007ffe0ff */
[----:B------:R-:W-:Y:S01]  /*43d0*/  CS2R R4, SRZ ;  /* 0x0000000000047805 */ /* 0x000fe2000001ff00 */
[----:B------:R-:W-:Y:S01]  /*43e0*/  PLOP3.LUT P2, PT, PT, PT, PT, 0x80, 0x0 ;  /* 0x000000000000781c */ /* 0x000fe20003f4f070 */
[----:B------:R-:W-:Y:S01]  /*43f0*/  IMAD.MOV.U32 R128, RZ, RZ, RZ ;  /* 0x000000ffff807224 */ /* 0x000fe200078e00ff */
[----:B------:R-:W-:Y:S01]  /*4400*/  CS2R R126, SRZ ;  /* 0x00000000007e7805 */ /* 0x000fe2000001ff00 */
[----:B------:R-:W-:Y:S01]  /*4410*/  CS2R R124, SRZ ;  /* 0x00000000007c7805 */ /* 0x000fe2000001ff00 */
[----:B------:R-:W-:Y:S01]  /*4420*/  CS2R R122, SRZ ;  /* 0x00000000007a7805 */ /* 0x000fe2000001ff00 */
[----:B------:R-:W-:Y:S01]  /*4430*/  CS2R R120, SRZ ;  /* 0x0000000000787805 */ /* 0x000fe2000001ff00 */
[----:B------:R-:W-:Y:S01]  /*4440*/  CS2R R118, SRZ ;  /* 0x0000000000767805 */ /* 0x000fe2000001ff00 */
[----:B------:R-:W-:Y:S01]  /*4450*/  @P1 LOP3.LUT R0, R0, 0x40, RZ, 0xfc, !PT ;  /* 0x0000004000001812 */ /* 0x000fe200078efcff */
[----:B------:R-:W-:Y:S01]  /*4460*/  CS2R R116, SRZ ;  /* 0x0000000000747805 */ /* 0x000fe2000001ff00 */
[----:B------:R-:W-:Y:S01]  /*4470*/  CS2R R114, SRZ ;  /* 0x0000000000727805 */ /* 0x000fe2000001ff00 */
[----:B------:R-:W-:Y:S01]  /*4480*/  @P1 IMAD.HI.U32 R0, R2, c[0x0][0x2c8], RZ ;  /* 0x0000b20002001a27 */ /* 0x000fe200078e00ff */
[----:B------:R-:W-:Y:S01]  /*4490*/  CS2R R112, SRZ ;  /* 0x0000000000707805 */ /* 0x000fe2000001ff00 */
[----:B------:R-:W-:Y:S01]  /*44a0*/  CS2R R110, SRZ ;  /* 0x00000000006e7805 */ /* 0x000fe2000001ff00 */
[----:B------:R-:W-:Y:S01]  /*44b0*/  CS2R R108, SRZ ;  /* 0x00000000006c7805 */ /* 0x000fe2000001ff00 */
[----:B------:R-:W-:Y:S01]  /*44c0*/  CS2R R102, SRZ ;  /* 0x0000000000667805 */ /* 0x000fe2000001ff00 */
[----:B------:R-:W-:Y:S01]  /*44d0*/  @P1 SHF.R.U32.HI R2, RZ, c[0x0][0x2cc], R0 ;  /* 0x0000b300ff021a19 */ /* 0x000fe20000011600 */
[----:B------:R-:W-:Y:S01]  /*44e0*/  CS2R R100, SRZ ;  /* 0x0000000000647805 */ /* 0x000fe2000001ff00 */
[----:B------:R-:W-:Y:S01]  /*44f0*/  CS2R R98, SRZ ;  /* 0x0000000000627805 */ /* 0x000fe2000001ff00 */
[----:B------:R-:W-:Y:S01]  /*4500*/  CS2R R96, SRZ ;  /* 0x0000000000607805 */ /* 0x000fe2000001ff00 */
[----:B------:R-:W-:Y:S01]  /*4510*/  CS2R R94, SRZ ;  /* 0x00000000005e7805 */ /* 0x000fe2000001ff00 */
[----:B------:R-:W-:Y:S01]  /*4520*/  IMAD.IADD R2, R72, 0x1, R2 ;  /* 0x0000000148027824 */ /* 0x000fe200078e0202 */
[----:B------:R-:W-:Y:S01]  /*4530*/  CS2R R92, SRZ ;  /* 0x00000000005c7805 */ /* 0x000fe2000001ff00 */
[----:B------:R-:W-:Y:S01]  /*4540*/  CS2R R90, SRZ ;  /* 0x00000000005a7805 */ /* 0x000fe2000001ff00 */
[----:B------:R-:W-:Y:S01]  /*4550*/  CS2R R88, SRZ ;  /* 0x0000000000587805 */ /* 0x000fe2000001ff00 */
[----:B------:R-:W-:Y:S01]  /*4560*/  CS2R R8, SRZ ;  /* 0x0000000000087805 */ /* 0x000fe2000001ff00 */
[----:B------:R-:W-:Y:S01]  /*4570*/  SHF.R.S32.HI R0, RZ, 0x1f, R2 ;  /* 0x0000001fff007819 */ /* 0x000fe20000011402 */
[----:B------:R-:W-:Y:S01]  /*4580*/  IMAD.MOV.U32 R86, RZ, RZ, RZ ;  /* 0x000000ffff567224 */ /* 0x000fe200078e00ff */
[----:B------:R-:W-:Y:S01]  /*4590*/  CS2R R84, SRZ ;  /* 0x0000000000547805 */ /* 0x000fe2000001ff00 */
[----:B------:R-:W-:Y:S01]  /*45a0*/  CS2R R82, SRZ ;  /* 0x0000000000527805 */ /* 0x000fe2000001ff00 */
[----:B------:R-:W-:Y:S01]  /*45b0*/  LEA.HI R0, R0, R2, RZ, 0x5 ;  /* 0x0000000200007211 */ /* 0x000fe200078f28ff */
[----:B------:R-:W-:Y:S01]  /*45c0*/  IMAD.IADD R2, R105, 0x1, R106 ;  /* 0x0000000169027824 */ /* 0x000fe200078e026a */
[----:B------:R-:W-:Y:S01]  /*45d0*/  CS2R R80, SRZ ;  /* 0x0000000000507805 */ /* 0x000fe2000001ff00 */
[----:B------:R-:W-:Y:S01]  /*45e0*/  IMAD.MOV.U32 R106, RZ, RZ, RZ ;  /* 0x000000ffff6a7224 */ /* 0x000fe200078e00ff */
[----:B------:R-:W-:Y:S01]  /*45f0*/  SHF.R.S32.HI R6, RZ, 0x5, R0 ;  /* 0x00000005ff067819 */ /* 0x000fe20000011400 */
[----:B------:R-:W-:Y:S01]  /*4600*/  CS2R R104, SRZ ;  /* 0x0000000000687805 */ /* 0x000fe2000001ff00 */
[----:B------:R-:W-:Y:S01]  /*4610*/  CS2R R78, SRZ ;  /* 0x00000000004e7805 */ /* 0x000fe2000001ff00 */
[----:B------:R-:W-:Y:S01]  /*4620*/  CS2R R76, SRZ ;  /* 0x00000000004c7805 */ /* 0x000fe2000001ff00 */
[----:B------:R-:W-:Y:S01]  /*4630*/  IMNMX R6, R73, R6, PT ;  /* 0x0000000649067217 */ /* 0x000fe20003800200 */
[----:B------:R-:W-:Y:S01]  /*4640*/  CS2R R74, SRZ ;  /* 0x00000000004a7805 */ /* 0x000fe2000001ff00 */
[----:B------:R-:W-:Y:S01]  /*4650*/  CS2R R72, SRZ ;  /* 0x0000000000487805 */ /* 0x000fe2000001ff00 */
[----:B------:R-:W-:Y:S01]  /*4660*/  CS2R R70, SRZ ;  /* 0x0000000000467805 */ /* 0x000fe2000001ff00 */
[----:B------:R-:W-:Y:S01]  /*4670*/  ISETP.GE.AND P0, PT, R6, 0x1, PT ;  /* 0x000000010600780c */ /* 0x000fe20003f06270 */
        /* <DEDUP_REMOVED lines=39> */
[----:B------:R1:W2:Y:S01]  /*48f0*/  @P2 LDG.E R4, [R4.64] ;  /* 0x0000000804042981 */ /* 0x0002a2000c1e1900 */
[----:B------:R-:W-:Y:S01]  /*4900*/  SHF.R.S32.HI R0, RZ, 0x1f, R107 ;  /* 0x0000001fff007819 */ /* 0x000fe2000001146b */
[----:B------:R-:W-:Y:S01]  /*4910*/  IMAD.WIDE.U32 R16, R107, c[0x0][0x178], RZ ;  /* 0x00005e006b107a25 */ /* 0x000fe200078e00ff */
[----:B------:R-:W-:Y:S01]  /*4920*/  SHF.R.S32.HI R52, RZ, 0x1f, R54 ;  /* 0x0000001fff347819 */ /* 0x000fe20000011436 */
[----:B------:R-:W-:Y:S01]  /*4930*/  BSSY B0, `(.L_x_590) ;  /* 0x00000bf000007945 */ /* 0x000fe20003800000 */
[----:B------:R-:W-:Y:S01]  /*4940*/  ISETP.NE.U32.AND P0, PT, RZ, c[0x0][0x348], PT ;  /* 0x0000d200ff007a0c */ /* 0x000fe20003f05070 */
[----:B------:R-:W-:Y:S01]  /*4950*/  IMAD R0, R0, c[0x0][0x178], RZ ;  /* 0x00005e0000007a24 */ /* 0x000fe200078e02ff */
[----:B------:R-:W-:Y:S01]  /*4960*/  LEA.HI R48, R52, R54, RZ, 0x3 ;  /* 0x0000003634307211 */ /* 0x000fe200078f18ff */
[----:B------:R-:W-:Y:S01]  /*4970*/  IMAD R3, R87, c[0x0][0x1b8], RZ ;  /* 0x00006e0057037a24 */ /* 0x000fe200078e02ff */
[----:B------:R-:W-:Y:S01]  /*4980*/  SHF.R.S32.HI R10, RZ, 0x1f, R216 ;  /* 0x0000001fff0a7819 */ /* 0x000fe200000114d8 */
[----:B------:R-:W-:Y:S01]  /*4990*/  IMAD R107, R107, c[0x0][0x17c], R0 ;  /* 0x00005f006b6b7a24 */ /* 0x000fe200078e0200 */
[----:B------:R-:W-:Y:S01]  /*49a0*/  LOP3.LUT R0, R48, 0xfffffff8, RZ, 0xc0, !PT ;  /* 0xfffffff830007812 */ /* 0x000fe200078ec0ff */
[----:B------:R-:W-:Y:S01]  /*49b0*/  IMAD R3, R215, c[0x0][0x1bc], R3 ;  /* 0x00006f00d7037a24 */ /* 0x000fe200078e0203 */
[----:B------:R-:W-:Y:S01]  /*49c0*/  SHF.R.S32.HI R48, RZ, 0x3, R48 ;  /* 0x00000003ff307819 */ /* 0x000fe20000011430 */
[----:B------:R-:W-:Y:S01]  /*49d0*/  IMAD.IADD R17, R17, 0x1, R107 ;  /* 0x0000000111117824 */ /* 0x000fe200078e026b */
[----:B------:R-:W-:Y:S01]  /*49e0*/  ISETP.NE.AND.EX P0, PT, RZ, c[0x0][0x34c], PT, P0 ;  /* 0x0000d300ff007a0c */ /* 0x000fe20003f05300 */
[----:B------:R-:W-:Y:S01]  /*49f0*/  IMAD.IADD R0, R54, 0x1, -R0 ;  /* 0x0000000136007824 */ /* 0x000fe200078e0a00 */
[----:B------:R-:W-:Y:S01]  /*4a00*/  SHF.R.S32.HI R26, RZ, 0x1f, R2 ;  /* 0x0000001fff1a7819 */ /* 0x000fe20000011402 */
[----:B------:R-:W-:Y:S01]  /*4a10*/  IMAD.WIDE.U32 R16, R215, c[0x0][0x1b8], R16 ;  /* 0x00006e00d7107a25 */ /* 0x000fe200078e0010 */
[----:B------:R-:W-:-:S02]  /*4a20*/  SEL R8, R10, RZ, !P0 ;  /* 0x000000ff0a087207 */ /* 0x000fc40004000000 */
[----:B------:R-:W-:Y:S01]  /*4a30*/  SEL R14, R216, RZ, !P0 ;  /* 0x000000ffd80e7207 */ /* 0x000fe20004000000 */
[----:B------:R-:W-:Y:S01]  /*4a40*/  IMAD.IADD R17, R17, 0x1, R3 ;  /* 0x0000000111117824 */ /* 0x000fe200078e0203 */
[----:B------:R-:W-:Y:S01]  /*4a50*/  IADD3 R20, P0, R48, R2, RZ ;  /* 0x0000000230147210 */ /* 0x000fe20007f1e0ff */
[----:B------:R-:W-:Y:S01]  /*4a60*/  IMAD R8, R8, c[0x0][0x1c0], RZ ;  /* 0x0000700008087a24 */ /* 0x000fe200078e02ff */
[----:B------:R-:W-:Y:S01]  /*4a70*/  LEA.HI R123, R52, R54, RZ, 0x6 ;  /* 0x00000036347b7211 */ /* 0x000fe200078f30ff */
[----:B-1----:R-:W-:Y:S01]  /*4a80*/  IMAD R5, R0, 0x20, R48 ;  /* 0x0000002000057824 */ /* 0x002fe200078e0230 */
[----:B------:R-:W-:Y:S01]  /*4a90*/  LEA.HI.X.SX32 R26, R48, R26, 0x1, P0 ;  /* 0x0000001a301a7211 */ /* 0x000fe200000f0eff */
[C---:B------:R-:W-:Y:S02]  /*4aa0*/  IMAD R8, R14.reuse, c[0x0][0x1c4], R8 ;  /* 0x000071000e087a24 */ /* 0x040fe400078e0208 */
[----:B------:R-:W-:Y:S02]  /*4ab0*/  IMAD.IADD R5, R149, 0x1, R5 ;  /* 0x0000000195057824 */ /* 0x000fe400078e0205 */
[----:B------:R-:W-:-:S04]  /*4ac0*/  IMAD.WIDE.U32 R14, R14, c[0x0][0x1c0], R16 ;  /* 0x000070000e0e7a25 */ /* 0x000fc800078e0010 */
[----:B------:R-:W-:-:S04]  /*4ad0*/  @P1 IMAD.HI.U32 R3, R5, c[0x0][0x2c8], RZ ;  /* 0x0000b20005031a27 */ /* 0x000fc800078e00ff */
[----:B------:R-:W-:Y:S01]  /*4ae0*/  IMAD.MOV.U32 R12, RZ, RZ, R5 ;  /* 0x000000ffff0c7224 */ /* 0x000fe200078e0005 */
[----:B------:R-:W-:Y:S01]  /*4af0*/  @P1 SHF.R.U32.HI R12, RZ, c[0x0][0x2cc], R3 ;  /* 0x0000b300ff0c1a19 */ /* 0x000fe20000011603 */
[----:B------:R-:W-:Y:S01]  /*4b00*/  IMAD.IADD R15, R15, 0x1, R8 ;  /* 0x000000010f0f7824 */ /* 0x000fe200078e0208 */
[----:B------:R-:W-:Y:S01]  /*4b10*/  LEA.HI R3, R52, R54, RZ, 0x4 ;  /* 0x0000003634037211 */ /* 0x000fe200078f20ff */
[C---:B------:R-:W-:Y:S01]  /*4b20*/  IMAD.SHL.U32 R83, R0.reuse, 0x8, RZ ;  /* 0x0000000800537824 */ /* 0x040fe200078e00ff */
[--C-:B------:R-:W-:Y:S01]  /*4b30*/  SHF.R.S32.HI R7, RZ, 0x1f, R12.reuse ;  /* 0x0000001fff077819 */ /* 0x100fe2000001140c */
[----:B------:R-:W-:Y:S01]  /*4b40*/  IMAD.MOV R18, RZ, RZ, -R12 ;  /* 0x000000ffff127224 */ /* 0x000fe200078e0a0c */
[----:B------:R-:W-:Y:S01]  /*4b50*/  SHF.R.S32.HI R9, RZ, 0x4, R3 ;  /* 0x00000004ff097819 */ /* 0x000fe20000011403 */
[----:B------:R-:W-:Y:S01]  /*4b60*/  IMAD.SHL.U32 R110, R0, 0x8, RZ ;  /* 0x00000008006e7824 */ /* 0x000fe200078e00ff */
[C---:B------:R-:W-:Y:S01]  /*4b70*/  LOP3.LUT R2, R3.reuse, 0xfffffff0, RZ, 0xc0, !PT ;  /* 0xfffffff003027812 */ /* 0x040fe200078ec0ff */
[----:B------:R-:W-:Y:S01]  /*4b80*/  IMAD R18, R18, c[0x0][0x2c4], R5 ;  /* 0x0000b10012127a24 */ /* 0x000fe200078e0205 */
[----:B------:R-:W-:Y:S01]  /*4b90*/  LEA.HI R50, R3, R9, RZ, 0x1 ;  /* 0x0000000903327211 */ /* 0x000fe200078f08ff */
[----:B------:R-:W-:Y:S01]  /*4ba0*/  IMAD R7, R7, c[0x0][0x1b0], RZ ;  /* 0x00006c0007077a24 */ /* 0x000fe200078e02ff */
[----:B------:R-:W-:Y:S01]  /*4bb0*/  SHF.R.S32.HI R111, RZ, 0x1f, R110 ;  /* 0x0000001fff6f7819 */ /* 0x000fe2000001146e */
[----:B------:R-:W-:Y:S01]  /*4bc0*/  IMAD.IADD R2, R54, 0x1, -R2 ;  /* 0x0000000136027824 */ /* 0x000fe200078e0a02 */
[----:B------:R-:W-:Y:S01]  /*4bd0*/  LOP3.LUT R50, R50, 0xfffffffe, RZ, 0xc0, !PT ;  /* 0xfffffffe32327812 */ /* 0x000fe200078ec0ff */
[----:B------:R-:W-:Y:S01]  /*4be0*/  IMAD R7, R12, c[0x0][0x1b4], R7 ;  /* 0x00006d000c077a24 */ /* 0x000fe200078e0207 */
[----:B------:R-:W-:Y:S01]  /*4bf0*/  IADD3 R70, R110, 0x40, RZ ;  /* 0x000000406e467810 */ /* 0x000fe20007ffe0ff */
[----:B------:R-:W-:Y:S01]  /*4c00*/  IMAD.WIDE.U32 R12, R12, c[0x0][0x1b0], R14 ;  /* 0x00006c000c0c7a25 */ /* 0x000fe200078e000e */
[----:B------:R-:W-:-:S02]  /*4c10*/  ISETP.GE.AND P5, PT, R83, c[0x0][0x198], PT ;  /* 0x0000660053007a0c */ /* 0x000fc40003fa6270 */
[----:B------:R-:W-:Y:S01]  /*4c20*/  ISETP.GE.AND P6, PT, R70, c[0x0][0x1d4], PT ;  /* 0x0000750046007a0c */ /* 0x000fe20003fc6270 */
[----:B------:R-:W-:Y:S01]  /*4c30*/  IMAD.IADD R50, R9, 0x1, -R50 ;  /* 0x0000000109327824 */ /* 0x000fe200078e0a32 */
[----:B------:R-:W-:Y:S01]  /*4c40*/  SHF.R.S32.HI R9, RZ, 0x1f, R18 ;  /* 0x0000001fff097819 */ /* 0x000fe20000011412 */
[----:B------:R-:W-:Y:S01]  /*4c50*/  IMAD.IADD R13, R13, 0x1, R7 ;  /* 0x000000010d0d7824 */ /* 0x000fe200078e0207 */
[----:B------:R-:W-:Y:S01]  /*4c60*/  IADD3 R7, R83, 0x80, RZ ;  /* 0x0000008053077810 */ /* 0x000fe20007ffe0ff */
[----:B------:R-:W-:Y:S02]  /*4c70*/  IMAD.IADD R11, R149, 0x1, R48 ;  /* 0x00000001950b7824 */ /* 0x000fe400078e0230 */
[----:B------:R-:W-:Y:S01]  /*4c80*/  IMAD R9, R9, c[0x0][0x1a8], RZ ;  /* 0x00006a0009097a24 */ /* 0x000fe200078e02ff */
[----:B------:R-:W-:Y:S01]  /*4c90*/  ISETP.GE.AND P4, PT, R7, c[0x0][0x198], PT ;  /* 0x0000660007007a0c */ /* 0x000fe20003f86270 */
[----:B------:R-:W-:Y:S01]  /*4ca0*/  IMAD R8, R227, c[0x0][0x2c4], RZ ;  /* 0x0000b100e3087a24 */ /* 0x000fe200078e02ff */
[----:B------:R-:W-:Y:S01]  /*4cb0*/  IADD3 R5, R11, 0x20, RZ ;  /* 0x000000200b057810 */ /* 0x000fe20007ffe0ff */
[C---:B------:R-:W-:Y:S01]  /*4cc0*/  IMAD R9, R18.reuse, c[0x0][0x1ac], R9 ;  /* 0x00006b0012097a24 */ /* 0x040fe200078e0209 */
[----:B------:R-:W-:Y:S01]  /*4cd0*/  P2R R3, PR, RZ, 0x10 ;  /* 0x00000010ff037803 */ /* 0x000fe20000000000 */
[----:B------:R-:W-:Y:S01]  /*4ce0*/  IMAD.WIDE.U32 R18, R18, c[0x0][0x1a8], R12 ;  /* 0x00006a0012127a25 */ /* 0x000fe200078e000c */
[----:B------:R-:W-:-:S02]  /*4cf0*/  SHF.R.S32.HI R13, RZ, 0x1f, R2 ;  /* 0x0000001fff0d7819 */ /* 0x000fc40000011402 */
[----:B------:R-:W-:Y:S01]  /*4d00*/  ISETP.GE.AND P1, PT, R5, R8, PT ;  /* 0x000000080500720c */ /* 0x000fe20003f26270 */
[----:B------:R-:W-:Y:S01]  /*4d10*/  IMAD.IADD R9, R19, 0x1, R9 ;  /* 0x0000000113097824 */ /* 0x000fe200078e0209 */
[----:B------:R-:W-:Y:S01]  /*4d20*/  LEA R12, P0, R18, c[0x0][0x160], 0x1 ;  /* 0x00005800120c7a11 */ /* 0x000fe200078008ff */
[----:B------:R-:W-:Y:S01]  /*4d30*/  IMAD R16, R26, c[0x0][0x1e0], RZ ;  /* 0x000078001a107a24 */ /* 0x000fe200078e02ff */
[----:B------:R-:W-:Y:S01]  /*4d40*/  LEA.HI R13, R13, R2, RZ, 0x3 ;  /* 0x000000020d0d7211 */ /* 0x000fe200078f18ff */
[----:B------:R-:W-:Y:S01]  /*4d50*/  IMAD.WIDE.U32 R24, R20, c[0x0][0x1e0], R110 ;  /* 0x0000780014187a25 */ /* 0x000fe200078e006e */
[----:B------:R-:W-:Y:S01]  /*4d60*/  LEA.HI.X R9, R18, c[0x0][0x164], R9, 0x1, P0 ;  /* 0x0000590012097a11 */ /* 0x000fe200000f0c09 */
[----:B------:R-:W-:Y:S01]  /*4d70*/  SHFL.IDX PT, R22, R12, RZ, 0x181f ;  /* 0x00181fff0c167589 */ /* 0x000fe200000e0000 */
[----:B------:R-:W-:Y:S01]  /*4d80*/  LOP3.LUT R3, R13, 0xfffffff8, RZ, 0xc0, !PT ;  /* 0xfffffff80d037812 */ /* 0x000fe200078ec0ff */
[----:B------:R-:W-:Y:S01]  /*4d90*/  IMAD R16, R20, c[0x0][0x1e4], R16 ;  /* 0x0000790014107a24 */ /* 0x000fe200078e0210 */
[----:B------:R-:W-:Y:S01]  /*4da0*/  P2R R15, PR, RZ, 0x2 ;  /* 0x00000002ff0f7803 */ /* 0x000fe20000000000 */
[----:B------:R-:W1:Y:S01]  /*4db0*/  SHFL.IDX PT, R23, R9, RZ, 0x181f ;  /* 0x00181fff09177589 */ /* 0x000e6200000e0000 */
[----:B------:R-:W-:Y:S01]  /*4dc0*/  ISETP.GE.AND P1, PT, R11, R8, PT ;  /* 0x000000080b00720c */ /* 0x000fe20003f26270 */
[----:B------:R-:W-:Y:S01]  /*4dd0*/  IMAD.IADD R3, R2, 0x1, -R3 ;  /* 0x0000000102037824 */ /* 0x000fe200078e0a03 */
[----:B------:R-:W-:Y:S01]  /*4de0*/  ISETP.NE.U32.AND P0, PT, RZ, c[0x0][0x350], PT ;  /* 0x0000d400ff007a0c */ /* 0x000fe20003f05070 */
[----:B------:R-:W-:Y:S01]  /*4df0*/  IMAD.IADD R17, R25, 0x1, R16 ;  /* 0x0000000119117824 */ /* 0x000fe200078e0210 */
[----:B------:R-:W-:Y:S01]  /*4e00*/  IADD3 R5, R83, 0xc0, RZ ;  /* 0x000000c053057810 */ /* 0x000fe20007ffe0ff */
[----:B------:R-:W-:Y:S01]  /*4e10*/  IMAD.MOV.U32 R16, RZ, RZ, R24 ;  /* 0x000000ffff107224 */ /* 0x000fe200078e0018 */
[----:B------:R-:W-:Y:S01]  /*4e20*/  ISETP.NE.AND.EX P0, PT, RZ, c[0x0][0x354], PT, P0 ;  /* 0x0000d500ff007a0c */ /* 0x000fe20003f05300 */
[----:B------:R-:W-:Y:S01]  /*4e30*/  IMAD.SHL.U32 R2, R50, 0x8, RZ ;  /* 0x0000000832027824 */ /* 0x000fe200078e00ff */
[----:B------:R-:W-:Y:S01]  /*4e40*/  ISETP.GE.AND P3, PT, R5, c[0x0][0x198], PT ;  /* 0x0000660005007a0c */ /* 0x000fe20003f66270 */
[----:B------:R-:W-:-:S02]  /*4e50*/  IMAD R26, R26, c[0x0][0x208], RZ ;  /* 0x000082001a1a7a24 */ /* 0x000fc400078e02ff */
[----:B------:R-:W-:Y:S01]  /*4e60*/  IMAD.SHL.U32 R125, R48, 0x40, RZ ;  /* 0x00000040307d7824 */ /* 0x000fe200078e00ff */
[----:B------:R-:W-:Y:S01]  /*4e70*/  P2R R14, PR, RZ, 0x8 ;  /* 0x00000008ff0e7803 */ /* 0x000fe20000000000 */
[C---:B------:R-:W-:Y:S01]  /*4e80*/  IMAD R26, R20.reuse, c[0x0][0x20c], R26 ;  /* 0x00008300141a7a24 */ /* 0x040fe200078e021a */
[----:B------:R-:W-:Y:S01]  /*4e90*/  @!P1 SHF.R.S32.HI R19, RZ, 0x1f, R7 ;  /* 0x0000001fff139819 */ /* 0x000fe20000011407 */
[----:B------:R-:W-:Y:S01]  /*4ea0*/  IMAD.WIDE.U32 R20, R20, c[0x0][0x208], R110 ;  /* 0x0000820014147a25 */ /* 0x000fe200078e006e */
[----:B------:R-:W-:Y:S02]  /*4eb0*/  LOP3.LUT R125, R125, 0x1c0, RZ, 0xc0, !PT ;  /* 0x000001c07d7d7812 */ /* 0x000fe400078ec0ff */
[----:B------:R-:W-:Y:S01]  /*4ec0*/  @!P1 SHF.R.S32.HI R18, RZ, 0x1f, R5 ;  /* 0x0000001fff129819 */ /* 0x000fe20000011405 */
[----:B------:R-:W-:Y:S01]  /*4ed0*/  IMAD R218, R87, c[0x0][0x1e8], RZ ;  /* 0x00007a0057da7a24 */ /* 0x000fe200078e02ff */
[----:B------:R-:W-:Y:S01]  /*4ee0*/  LOP3.LUT R49, R125, 0x38, R110, 0xf8, !PT ;  /* 0x000000387d317812 */ /* 0x000fe200078ef86e */
[----:B------:R-:W-:Y:S01]  /*4ef0*/  IMAD.IADD R27, R21, 0x1, R26 ;  /* 0x00000001151b7824 */ /* 0x000fe200078e021a */
[----:B------:R-:W-:Y:S01]  /*4f00*/  SHF.R.U32.HI R124, RZ, 0x3, R125 ;  /* 0x00000003ff7c7819 */ /* 0x000fe2000001167d */
[----:B------:R-:W-:Y:S01]  /*4f10*/  IMAD.SHL.U32 R123, R123, 0x8, RZ ;  /* 0x000000087b7b7824 */ /* 0x000fe200078e00ff */
[----:B------:R-:W-:Y:S01]  /*4f20*/  @!P1 LEA.HI R19, R19, R7, RZ, 0x3 ;  /* 0x0000000713139211 */ /* 0x000fe200078f18ff */
[C---:B------:R-:W-:Y:S01]  /*4f30*/  IMAD R218, R215.reuse, c[0x0][0x1ec], R218 ;  /* 0x00007b00d7da7a24 */ /* 0x040fe200078e02da */
[----:B------:R-:W-:Y:S01]  /*4f40*/  @!P1 LEA.HI R18, R18, R5, RZ, 0x3 ;  /* 0x0000000512129211 */ /* 0x000fe200078f18ff */
[----:B------:R-:W-:Y:S01]  /*4f50*/  IMAD.WIDE.U32 R16, R215, c[0x0][0x1e8], R16 ;  /* 0x00007a00d7107a25 */ /* 0x000fe200078e0010 */
[----:B------:R-:W-:-:S02]  /*4f60*/  LOP3.LUT R123, R123, 0xfffffe00, RZ, 0xc0, !PT ;  /* 0xfffffe007b7b7812 */ /* 0x000fc400078ec0ff */
[----:B------:R-:W-:Y:S01]  /*4f70*/  @!P1 LOP3.LUT R19, R19, 0xfffffff8, RZ, 0xc0, !PT ;  /* 0xfffffff813139812 */ /* 0x000fe200078ec0ff */
[----:B------:R-:W-:Y:S01]  /*4f80*/  IMAD.MOV.U32 R26, RZ, RZ, R20 ;  /* 0x000000ffff1a7224 */ /* 0x000fe200078e0014 */
[----:B------:R-:W-:Y:S01]  /*4f90*/  @!P1 SHF.R.S32.HI R20, RZ, 0x1f, R70 ;  /* 0x0000001fff149819 */ /* 0x000fe20000011446 */
[----:B------:R-:W-:Y:S01]  /*4fa0*/  IMAD.IADD R219, R218, 0x1, R17 ;  /* 0x00000001dadb7824 */ /* 0x000fe200078e0211 */
[----:B------:R-:W-:Y:S01]  /*4fb0*/  LOP3.LUT R49, R123, R49, R124, 0xf6, !PT ;  /* 0x000000317b317212 */ /* 0x000fe200078ef67c */
[----:B------:R-:W-:Y:S01]  /*4fc0*/  IMAD.MOV.U32 R218, RZ, RZ, R16 ;  /* 0x000000ffffda7224 */ /* 0x000fe200078e0010 */
[----:B------:R-:W-:Y:S01]  /*4fd0*/  @!P1 LEA.HI R20, R20, R70, RZ, 0x3 ;  /* 0x0000004614149211 */ /* 0x000fe200078f18ff */
[----:B------:R-:W-:Y:S01]  /*4fe0*/  IMAD R16, R87, c[0x0][0x210], RZ ;  /* 0x0000840057107a24 */ /* 0x000fe200078e02ff */
[----:B------:R-:W-:Y:S01]  /*4ff0*/  P2R R14, PR, RZ, 0x20 ;  /* 0x00000020ff0e7803 */ /* 0x000fe20000000000 */
[----:B------:R-:W-:Y:S01]  /*5000*/  IMAD.WIDE.U32 R26, R215, c[0x0][0x210], R26 ;  /* 0x00008400d71a7a25 */ /* 0x000fe200078e001a */
[----:B------:R-:W-:-:S02]  /*5010*/  @!P1 LOP3.LUT R20, R20, 0xfffffff8, RZ, 0xc0, !PT ;  /* 0xfffffff814149812 */ /* 0x000fc400078ec0ff */
[----:B------:R-:W-:Y:S01]  /*5020*/  @!P1 LOP3.LUT R18, R18, 0xfffffff8, RZ, 0xc0, !PT ;  /* 0xfffffff812129812 */ /* 0x000fe200078ec0ff */
[----:B------:R-:W-:Y:S02]  /*5030*/  IMAD R16, R215, c[0x0][0x214], R16 ;  /* 0x00008500d7107a24 */ /* 0x000fe400078e0210 */
[----:B------:R-:W-:Y:S02]  /*5040*/  @!P1 IMAD.SHL.U32 R14, R49, 0x2, RZ ;  /* 0x00000002310e9824 */ /* 0x000fe400078e00ff */
[----:B------:R-:W-:Y:S02]  /*5050*/  IMAD.SHL.U32 R13, R13, 0x40, RZ ;  /* 0x000000400d0d7824 */ /* 0x000fe400078e00ff */
[----:B------:R-:W-:Y:S02]  /*5060*/  IMAD.IADD R17, R16, 0x1, R27 ;  /* 0x0000000110117824 */ /* 0x000fe400078e021b */
[----:B-1----:R-:W-:-:S04]  /*5070*/  @!P1 IMAD.WIDE R20, R20, 0x2, R22 ;  /* 0x0000000214149825 */ /* 0x002fc800078e0216 */
[----:B------:R-:W-:Y:S02]  /*5080*/  IMAD.MOV.U32 R16, RZ, RZ, R26 ;  /* 0x000000ffff107224 */ /* 0x000fe400078e001a */
[----:B------:R-:W-:-:S04]  /*5090*/  @!P1 IMAD.WIDE R26, R19, 0x2, R22 ;  /* 0x00000002131a9825 */ /* 0x000fc800078e0216 */
[----:B------:R-:W-:Y:S01]  /*50a0*/  @!P1 IMAD.WIDE R18, R18, 0x2, R22 ;  /* 0x0000000212129825 */ /* 0x000fe200078e0216 */
[----:B--2---:R-:W-:-:S03]  /*50b0*/  @P2 SHF.R.S32.HI R25, RZ, 0x1f, R4 ;  /* 0x0000001fff192819 */ /* 0x004fc60000011404 */
[----:B------:R-:W-:Y:S02]  /*50c0*/  @P2 IMAD.MOV.U32 R24, RZ, RZ, R4 ;  /* 0x000000ffff182224 */ /* 0x000fe400078e0004 */
[----:B------:R-:W-:Y:S02]  /*50d0*/  IMAD.SHL.U32 R4, R3, 0x40, RZ ;  /* 0x0000004003047824 */ /* 0x000fe400078e00ff */
[----:B------:R-:W-:Y:S02]  /*50e0*/  @!P2 IMAD.MOV.U32 R24, RZ, RZ, R216 ;  /* 0x000000ffff18a224 */ /* 0x000fe400078e00d8 */
[----:B------:R-:W-:Y:S01]  /*50f0*/  @!P2 IMAD.MOV.U32 R25, RZ, RZ, R10 ;  /* 0x000000ffff19a224 */ /* 0x000fe200078e000a */
[----:B------:R-:W-:Y:S02]  /*5100*/  LOP3.LUT R4, R4, 0x1c0, RZ, 0xc0, !PT ;  /* 0x000001c004047812 */ /* 0x000fe400078ec0ff */
[----:B------:R-:W-:Y:S02]  /*5110*/  SEL R230, R24, RZ, !P0 ;  /* 0x000000ff18e67207 */ /* 0x000fe40004000000 */
[----:B------:R-:W-:-:S02]  /*5120*/  LOP3.LUT R2, R4, 0x8, R2, 0xf8, !PT ;  /* 0x0000000804027812 */ /* 0x000fc400078ef802 */
[----:B------:R-:W-:Y:S01]  /*5130*/  SEL R10, R25, RZ, !P0 ;  /* 0x000000ff190a7207 */ /* 0x000fe20004000000 */
[----:B------:R-:W-:Y:S01]  /*5140*/  IMAD.WIDE.U32 R218, R230, c[0x0][0x1f0], R218 ;  /* 0x00007c00e6da7a25 */ /* 0x000fe200078e00da */
[----:B------:R-:W-:Y:S02]  /*5150*/  SHF.R.U32.HI R4, RZ, 0x3, R4 ;  /* 0x00000003ff047819 */ /* 0x000fe40000011604 */
[C---:B------:R-:W-:Y:S01]  /*5160*/  @!P1 LEA R24, P0, R83.reuse, R22, 0x1 ;  /* 0x0000001653189211 */ /* 0x040fe200078008ff */
[----:B------:R-:W-:Y:S01]  /*5170*/  IMAD R222, R10, c[0x0][0x1f0], RZ ;  /* 0x00007c000ade7a24 */ /* 0x000fe200078e02ff */
[----:B------:R-:W-:Y:S01]  /*5180*/  LOP3.LUT R4, R2, R4, RZ, 0x3c, !PT ;  /* 0x0000000402047212 */ /* 0x000fe200078e3cff */
[----:B------:R-:W-:Y:S01]  /*5190*/  IMAD.MOV.U32 R2, RZ, RZ, 0x20 ;  /* 0x00000020ff027424 */ /* 0x000fe200078e00ff */
[----:B------:R-:W-:Y:S01]  /*51a0*/  @!P1 LEA.HI.X R25, R83, R23, R111, 0x1, P0 ;  /* 0x0000001753199211 */ /* 0x000fe200000f0c6f */
[----:B------:R-:W-:Y:S01]  /*51b0*/  IMAD R221, R10, c[0x0][0x218], RZ ;  /* 0x000086000add7a24 */ /* 0x000fe200078e02ff */
[C---:B------:R-:W-:Y:S01]  /*51c0*/  LOP3.LUT P2, RZ, R3.reuse, 0x4, RZ, 0xc0, !PT ;  /* 0x0000000403ff7812 */ /* 0x040fe2000784c0ff */
[----:B------:R-:W-:Y:S01]  /*51d0*/  IMAD R222, R230, c[0x0][0x1f4], R222 ;  /* 0x00007d00e6de7a24 */ /* 0x000fe200078e02de */
[----:B------:R-:W-:Y:S01]  /*51e0*/  LOP3.LUT P0, RZ, R3, 0x2, RZ, 0xc0, !PT ;  /* 0x0000000203ff7812 */ /* 0x000fe2000780c0ff */
[----:B------:R-:W-:Y:S01]  /*51f0*/  IMAD.MOV.U32 R3, RZ, RZ, 0x10 ;  /* 0x00000010ff037424 */ /* 0x000fe200078e00ff */
[----:B------:R-:W-:Y:S01]  /*5200*/  SEL R2, R2, 0xffffffe0, !P2 ;  /* 0xffffffe002027807 */ /* 0x000fe20005000000 */
[----:B------:R-:W-:Y:S01]  /*5210*/  @!PT LDS RZ, [RZ] ;  /* 0x00000000fffff984 */ /* 0x000fe20000000800 */
[----:B------:R1:W-:Y:S01]  /*5220*/  @!P1 LDGSTS.E.BYPASS.LTC128B.128 [R14+0x10080], [R24.64], !P5 ;  /* 0x10080000180e9fae */ /* 0x0003e2000e901d48 */
[----:B------:R-:W-:Y:S01]  /*5230*/  ISETP.GE.AND P2, PT, R70, c[0x0][0x198], PT ;  /* 0x0000660046007a0c */ /* 0x000fe20003f46270 */
[C---:B------:R-:W-:Y:S01]  /*5240*/  IMAD R221, R230.reuse, c[0x0][0x21c], R221 ;  /* 0x00008700e6dd7a24 */ /* 0x040fe200078e02dd */
[----:B------:R-:W-:Y:S01]  /*5250*/  SEL R3, R3, 0xfffffff0, !P0 ;  /* 0xfffffff003037807 */ /* 0x000fe20004000000 */
[----:B------:R-:W-:Y:S01]  /*5260*/  IMAD.WIDE.U32 R230, R230, c[0x0][0x218], R16 ;  /* 0x00008600e6e67a25 */ /* 0x000fe200078e0010 */
[----:B------:R-:W-:-:S02]  /*5270*/  ISETP.NE.AND P0, PT, R15, RZ, PT ;  /* 0x000000ff0f00720c */ /* 0x000fc40003f05270 */
[----:B------:R-:W-:Y:S01]  /*5280*/  LOP3.LUT R4, R4, 0xfffffe00, R13, 0xf8, !PT ;  /* 0xfffffe0004047812 */ /* 0x000fe200078ef80d */
[----:B------:R-:W-:Y:S01]  /*5290*/  IMAD.IADD R223, R219, 0x1, R222 ;  /* 0x00000001dbdf7824 */ /* 0x000fe200078e02de */
[C---:B------:R-:W-:Y:S01]  /*52a0*/  IADD3 R13, R110.reuse, 0x80, RZ ;  /* 0x000000806e0d7810 */ /* 0x040fe20007ffe0ff */
[----:B------:R-:W-:Y:S01]  /*52b0*/  IMAD.IADD R221, R231, 0x1, R221 ;  /* 0x00000001e7dd7824 */ /* 0x000fe200078e02dd */
[----:B------:R-:W-:Y:S02]  /*52c0*/  IADD3 R10, R110, 0xc0, RZ ;  /* 0x000000c06e0a7810 */ /* 0x000fe40007ffe0ff */
[----:B------:R-:W-:Y:S01]  /*52d0*/  ISETP.GE.AND P5, PT, R13, c[0x0][0x1d4], PT ;  /* 0x000075000d007a0c */ /* 0x000fe20003fa6270 */
[----:B------:R2:W-:Y:S04]  /*52e0*/  @!P1 LDGSTS.E.BYPASS.LTC128B.128 [R14+0x14080], [R20.64], !P2 ;  /* 0x14080000140e9fae */ /* 0x0005e8000d101d48 */
[----:B------:R1:W-:Y:S01]  /*52f0*/  @!P1 LDGSTS.E.BYPASS.LTC128B.128 [R14+0x18080], [R26.64], !P4 ;  /* 0x180800001a0e9fae */ /* 0x0003e2000e101d48 */
[----:B------:R-:W-:-:S03]  /*5300*/  ISETP.GE.AND P4, PT, R10, c[0x0][0x1d4], PT ;  /* 0x000075000a007a0c */ /* 0x000fc60003f86270 */
[----:B------:R1:W-:Y:S01]  /*5310*/  @!P1 LDGSTS.E.BYPASS.LTC128B.128 [R14+0x1c080], [R18.64], !P3 ;  /* 0x1c080000120e9fae */ /* 0x0003e2000d901d48 */
[----:B------:R-:W-:-:S03]  /*5320*/  ISETP.GE.AND P3, PT, R110, c[0x0][0x1d4], PT ;  /* 0x000075006e007a0c */ /* 0x000fc60003f66270 */
[----:B--2---:R1:W2:Y:S04]  /*5330*/  SHFL.IDX PT, R20, R12, 0x1, 0x181f ;  /* 0x00381f000c147f89 */ /* 0x0042a800000e0000 */
[----:B------:R1:W3:Y:S01]  /*5340*/  SHFL.IDX PT, R21, R9, 0x1, 0x181f ;  /* 0x00381f0009157f89 */ /* 0x0002e200000e0000 */
[----:B------:R-:W-:Y:S05]  /*5350*/  @P0 BRA `(.L_x_591) ;  /* 0x000001c000000947 */ /* 0x000fea0003800000 */
[C---:B------:R-:W-:Y:S02]  /*5360*/  IADD3 R16, R83.reuse, 0x80, RZ ;  /* 0x0000008053107810 */ /* 0x040fe40007ffe0ff */
[----:B------:R-:W-:Y:S02]  /*5370*/  IADD3 R13, R83, 0xc0, RZ ;  /* 0x000000c0530d7810 */ /* 0x000fe40007ffe0ff */
[----:B------:R-:W-:Y:S02]  /*5380*/  SHF.R.S32.HI R17, RZ, 0x1f, R70 ;  /* 0x0000001fff117819 */ /* 0x000fe40000011446 */
[----:B-1----:R-:W-:-:S02]  /*5390*/  SHF.R.S32.HI R14, RZ, 0x1f, R16 ;  /* 0x0000001fff0e7819 */ /* 0x002fc40000011410 */
[----:B--2---:R-:W-:Y:S02]  /*53a0*/  LEA R22, P0, R83, R20, 0x1 ;  /* 0x0000001453167211 */ /* 0x004fe400078008ff */
[----:B------:R-:W-:Y:S02]  /*53b0*/  SHF.R.S32.HI R10, RZ, 0x1f, R13 ;  /* 0x0000001fff0a7819 */ /* 0x000fe4000001140d */
[----:B------:R-:W-:Y:S02]  /*53c0*/  P2R R19, PR, RZ, 0x8 ;  /* 0x00000008ff137803 */ /* 0x000fe40000000000 */
[----:B------:R-:W-:Y:S02]  /*53d0*/  LEA.HI R17, R17, R70, RZ, 0x3 ;  /* 0x0000004611117211 */ /* 0x000fe400078f18ff */
[----:B------:R-:W-:Y:S02]  /*53e0*/  ISETP.GE.AND P3, PT, R83, c[0x0][0x198], PT ;  /* 0x0000660053007a0c */ /* 0x000fe40003f66270 */
[----:B------:R-:W-:-:S02]  /*53f0*/  P2R R18, PR, RZ, 0x2 ;  /* 0x00000002ff127803 */ /* 0x000fc40000000000 */
[----:B------:R-:W-:Y:S02]  /*5400*/  LEA.HI R14, R14, R16, RZ, 0x3 ;  /* 0x000000100e0e7211 */ /* 0x000fe400078f18ff */
[----:B---3--:R-:W-:Y:S02]  /*5410*/  LEA.HI.X R23, R83, R21, R111, 0x1, P0 ;  /* 0x0000001553177211 */ /* 0x008fe400000f0c6f */
[----:B------:R-:W-:Y:S01]  /*5420*/  LEA.HI R10, R10, R13, RZ, 0x3 ;  /* 0x0000000d0a0a7211 */ /* 0x000fe200078f18ff */
[----:B------:R-:W-:Y:S01]  /*5430*/  IMAD.SHL.U32 R13, R49, 0x2, RZ ;  /* 0x00000002310d7824 */ /* 0x000fe200078e00ff */
[----:B------:R-:W-:Y:S02]  /*5440*/  ISETP.GE.AND P1, PT, R7, c[0x0][0x198], PT ;  /* 0x0000660007007a0c */ /* 0x000fe40003f26270 */
[----:B------:R-:W-:Y:S02]  /*5450*/  ISETP.GE.AND P0, PT, R5, c[0x0][0x198], PT ;  /* 0x0000660005007a0c */ /* 0x000fe40003f06270 */
[----:B------:R-:W-:Y:S01]  /*5460*/  LOP3.LUT R17, R17, 0xfffffff8, RZ, 0xc0, !PT ;  /* 0xfffffff811117812 */ /* 0x000fe200078ec0ff */
[----:B------:R1:W-:Y:S01]  /*5470*/  LDGSTS.E.BYPASS.LTC128B.128 [R13+0x11080], [R22.64], !P3 ;  /* 0x11080000160d7fae */ /* 0x0003e2000d901d48 */
[----:B------:R-:W-:-:S02]  /*5480*/  LOP3.LUT R14, R14, 0xfffffff8, RZ, 0xc0, !PT ;  /* 0xfffffff80e0e7812 */ /* 0x000fc400078ec0ff */
        /* <DEDUP_REMOVED lines=9> */
.L_x_591:
[----:B------:R-:W-:Y:S05]  /*5520*/  BSYNC B0 ;  /* 0x0000000000007941 */ /* 0x000fea0003800000 */
.L_x_590:
[----:B------:R-:W-:Y:S01]  /*5530*/  IADD3 R10, R11, 0x40, RZ ;  /* 0x000000400b0a7810 */ /* 0x000fe20007ffe0ff */
[----:B-1----:R1:W4:Y:S01]  /*5540*/  SHFL.IDX PT, R23, R9, 0x2, 0x181f ;  /* 0x00581f0009177f89 */ /* 0x00232200000e0000 */
[----:B------:R-:W-:Y:S02]  /*5550*/  BSSY B0, `(.L_x_592) ;  /* 0x0000022000007945 */ /* 0x000fe40003800000 */
[----:B------:R-:W-:Y:S01]  /*5560*/  ISETP.GE.AND P0, PT, R10, R8, PT ;  /* 0x000000080a00720c */ /* 0x000fe20003f06270 */
[----:B------:R1:W3:Y:S03]  /*5570*/  SHFL.IDX PT, R22, R12, 0x2, 0x181f ;  /* 0x00581f000c167f89 */ /* 0x0002e600000e0000 */
[----:B------:R-:W-:-:S09]  /*5580*/  P2R R10, PR, RZ, 0x1 ;  /* 0x00000001ff0a7803 */ /* 0x000fd20000000000 */
[----:B------:R-:W-:Y:S05]  /*5590*/  @P0 BRA `(.L_x_593) ;  /* 0x000001d000000947 */ /* 0x000fea0003800000 */
[C---:B------:R-:W-:Y:S02]  /*55a0*/  IADD3 R17, R83.reuse, 0x80, RZ ;  /* 0x0000008053117810 */ /* 0x040fe40007ffe0ff */
[C---:B------:R-:W-:Y:S02]  /*55b0*/  IADD3 R14, R83.reuse, 0xc0, RZ ;  /* 0x000000c0530e7810 */ /* 0x040fe40007ffe0ff */
[----:B------:R-:W-:Y:S02]  /*55c0*/  SHF.R.S32.HI R18, RZ, 0x1f, R70 ;  /* 0x0000001fff127819 */ /* 0x000fe40000011446 */
[----:B------:R-:W-:Y:S02]  /*55d0*/  SHF.R.S32.HI R16, RZ, 0x1f, R17 ;  /* 0x0000001fff107819 */ /* 0x000fe40000011411 */
[----:B---3--:R-:W-:Y:S02]  /*55e0*/  LEA R24, P0, R83, R22, 0x1 ;  /* 0x0000001653187211 */ /* 0x008fe400078008ff */
[----:B------:R-:W-:-:S02]  /*55f0*/  SHF.R.S32.HI R13, RZ, 0x1f, R14 ;  /* 0x0000001fff0d7819 */ /* 0x000fc4000001140e */
[----:B--2---:R-:W-:Y:S02]  /*5600*/  P2R R20, PR, RZ, 0x8 ;  /* 0x00000008ff147803 */ /* 0x004fe40000000000 */
[----:B------:R-:W-:Y:S02]  /*5610*/  LEA.HI R18, R18, R70, RZ, 0x3 ;  /* 0x0000004612127211 */ /* 0x000fe400078f18ff */
[C---:B------:R-:W-:Y:S02]  /*5620*/  ISETP.GE.AND P3, PT, R83.reuse, c[0x0][0x198], PT ;  /* 0x0000660053007a0c */ /* 0x040fe40003f66270 */
[----:B------:R-:W-:Y:S02]  /*5630*/  P2R R19, PR, RZ, 0x2 ;  /* 0x00000002ff137803 */ /* 0x000fe40000000000 */
[----:B------:R-:W-:Y:S02]  /*5640*/  LEA.HI R16, R16, R17, RZ, 0x3 ;  /* 0x0000001110107211 */ /* 0x000fe400078f18ff */
[----:B----4-:R-:W-:-:S02]  /*5650*/  LEA.HI.X R25, R83, R23, R111, 0x1, P0 ;  /* 0x0000001753197211 */ /* 0x010fc400000f0c6f */
[----:B------:R-:W-:Y:S01]  /*5660*/  LEA.HI R13, R13, R14, RZ, 0x3 ;  /* 0x0000000e0d0d7211 */ /* 0x000fe200078f18ff */
[----:B------:R-:W-:Y:S01]  /*5670*/  IMAD.SHL.U32 R14, R49, 0x2, RZ ;  /* 0x00000002310e7824 */ /* 0x000fe200078e00ff */
[----:B------:R-:W-:Y:S02]  /*5680*/  ISETP.GE.AND P1, PT, R7, c[0x0][0x198], PT ;  /* 0x0000660007007a0c */ /* 0x000fe40003f26270 */
[----:B------:R-:W-:Y:S02]  /*5690*/  ISETP.GE.AND P0, PT, R5, c[0x0][0x198], PT ;  /* 0x0000660005007a0c */ /* 0x000fe40003f06270 */
[----:B------:R-:W-:Y:S01]  /*56a0*/  LOP3.LUT R18, R18, 0xfffffff8, RZ, 0xc0, !PT ;  /* 0xfffffff812127812 */ /* 0x000fe200078ec0ff */
[----:B------:R-:W-:Y:S01]  /*56b0*/  @!PT LDS RZ, [RZ] ;  /* 0x00000000fffff984 */ /* 0x000fe20000000800 */
[----:B------:R2:W-:Y:S01]  /*56c0*/  LDGSTS.E.BYPASS.LTC128B.128 [R14+0x12080], [R24.64], !P3 ;  /* 0x12080000180e7fae */ /* 0x0005e2000d901d48 */
        /* <DEDUP_REMOVED lines=10> */
.L_x_593:
[----:B------:R-:W-:Y:S05]  /*5770*/  BSYNC B0 ;  /* 0x0000000000007941 */ /* 0x000fea0003800000 */
.L_x_592:
[----:B--2---:R2:W1:Y:S01]  /*5780*/  SHFL.IDX PT, R17, R9, 0x3, 0x181f ;  /* 0x00781f0009117f89 */ /* 0x00446200000e0000 */
[----:B------:R-:W-:Y:S03]  /*5790*/  BSSY B0, `(.L_x_594) ;  /* 0x000001f000007945 */ /* 0x000fe60003800000 */
[----:B------:R4:W3:Y:S01]  /*57a0*/  SHFL.IDX PT, R16, R12, 0x3, 0x181f ;  /* 0x00781f000c107f89 */ /* 0x0008e200000e0000 */
[----:B-12---:R-:W-:-:S04]  /*57b0*/  IADD3 R9, R11, 0x60, RZ ;  /* 0x000000600b097810 */ /* 0x006fc80007ffe0ff */
[----:B------:R-:W-:-:S04]  /*57c0*/  ISETP.GE.AND P0, PT, R9, R8, PT ;  /* 0x000000080900720c */ /* 0x000fc80003f06270 */
[----:B------:R-:W-:-:S09]  /*57d0*/  P2R R9, PR, RZ, 0x1 ;  /* 0x00000001ff097803 */ /* 0x000fd20000000000 */
[----:B------:R-:W-:Y:S05]  /*57e0*/  @P0 BRA `(.L_x_595) ;  /* 0x0000019000000947 */ /* 0x000fea0003800000 */
[----:B---34-:R-:W-:Y:S01]  /*57f0*/  LEA R12, P0, R83, R16, 0x1 ;  /* 0x00000010530c7211 */ /* 0x018fe200078008ff */
[----:B------:R-:W-:-:S03]  /*5800*/  IMAD.SHL.U32 R14, R49, 0x2, RZ ;  /* 0x00000002310e7824 */ /* 0x000fc600078e00ff */
[C---:B------:R-:W-:Y:S02]  /*5810*/  LEA.HI.X R13, R83.reuse, R17, R111, 0x1, P0 ;  /* 0x00000011530d7211 */ /* 0x040fe400000f0c6f */
[----:B------:R-:W-:-:S13]  /*5820*/  ISETP.GE.AND P0, PT, R83, c[0x0][0x198], PT ;  /* 0x0000660053007a0c */ /* 0x000fda0003f06270 */
[----:B------:R-:W-:Y:S01]  /*5830*/  @!PT LDS RZ, [RZ] ;  /* 0x00000000fffff984 */ /* 0x000fe20000000800 */
[----:B------:R1:W-:Y:S01]  /*5840*/  LDGSTS.E.BYPASS.LTC128B.128 [R14+0x13080], [R12.64], !P0 ;  /* 0x130800000c0e7fae */ /* 0x0003e2000c101d48 */
[----:B------:R-:W-:Y:S02]  /*5850*/  ISETP.GE.AND P0, PT, R7, c[0x0][0x198], PT ;  /* 0x0000660007007a0c */ /* 0x000fe40003f06270 */
[----:B-1----:R-:W-:-:S04]  /*5860*/  SHF.R.S32.HI R12, RZ, 0x1f, R70 ;  /* 0x0000001fff0c7819 */ /* 0x002fc80000011446 */
[----:B------:R-:W-:-:S04]  /*5870*/  LEA.HI R12, R12, R70, RZ, 0x3 ;  /* 0x000000460c0c7211 */ /* 0x000fc800078f18ff */
[----:B------:R-:W-:-:S05]  /*5880*/  LOP3.LUT R12, R12, 0xfffffff8, RZ, 0xc0, !PT ;  /* 0xfffffff80c0c7812 */ /* 0x000fca00078ec0ff */
[----:B------:R-:W-:-:S05]  /*5890*/  IMAD.WIDE R12, R12, 0x2, R16 ;  /* 0x000000020c0c7825 */ /* 0x000fca00078e0210 */
[----:B------:R1:W-:Y:S02]  /*58a0*/  LDGSTS.E.BYPASS.LTC128B.128 [R14+0x17080], [R12.64], !P2 ;  /* 0x170800000c0e7fae */ /* 0x0003e4000d101d48 */
[----:B-1----:R-:W-:-:S04]  /*58b0*/  IADD3 R13, R83, 0x80, RZ ;  /* 0x00000080530d7810 */ /* 0x002fc80007ffe0ff */
[----:B------:R-:W-:-:S04]  /*58c0*/  SHF.R.S32.HI R12, RZ, 0x1f, R13 ;  /* 0x0000001fff0c7819 */ /* 0x000fc8000001140d */
[----:B------:R-:W-:-:S04]  /*58d0*/  LEA.HI R7, R12, R13, RZ, 0x3 ;  /* 0x0000000d0c077211 */ /* 0x000fc800078f18ff */
[----:B------:R-:W-:-:S05]  /*58e0*/  LOP3.LUT R7, R7, 0xfffffff8, RZ, 0xc0, !PT ;  /* 0xfffffff807077812 */ /* 0x000fca00078ec0ff */
[----:B------:R-:W-:-:S05]  /*58f0*/  IMAD.WIDE R12, R7, 0x2, R16 ;  /* 0x00000002070c7825 */ /* 0x000fca00078e0210 */
[----:B------:R1:W-:Y:S01]  /*5900*/  LDGSTS.E.BYPASS.LTC128B.128 [R14+0x1b080], [R12.64], !P0 ;  /* 0x1b0800000c0e7fae */ /* 0x0003e2000c101d48 */
[----:B------:R-:W-:Y:S02]  /*5910*/  ISETP.GE.AND P0, PT, R5, c[0x0][0x198], PT ;  /* 0x0000660005007a0c */ /* 0x000fe40003f06270 */
[----:B-1----:R-:W-:-:S04]  /*5920*/  IADD3 R12, R83, 0xc0, RZ ;  /* 0x000000c0530c7810 */ /* 0x002fc80007ffe0ff */
[----:B------:R-:W-:-:S04]  /*5930*/  SHF.R.S32.HI R7, RZ, 0x1f, R12 ;  /* 0x0000001fff077819 */ /* 0x000fc8000001140c */
[----:B------:R-:W-:-:S04]  /*5940*/  LEA.HI R5, R7, R12, RZ, 0x3 ;  /* 0x0000000c07057211 */ /* 0x000fc800078f18ff */
[----:B------:R-:W-:-:S05]  /*5950*/  LOP3.LUT R5, R5, 0xfffffff8, RZ, 0xc0, !PT ;  /* 0xfffffff805057812 */ /* 0x000fca00078ec0ff */
[----:B------:R-:W-:-:S05]  /*5960*/  IMAD.WIDE R16, R5, 0x2, R16 ;  /* 0x0000000205107825 */ /* 0x000fca00078e0210 */
[----:B------:R1:W-:Y:S02]  /*5970*/  LDGSTS.E.BYPASS.LTC128B.128 [R14+0x1f080], [R16.64], !P0 ;  /* 0x1f080000100e7fae */ /* 0x0003e4000c101d48 */
.L_x_595:
[----:B---34-:R-:W-:Y:S05]  /*5980*/  BSYNC B0 ;  /* 0x0000000000007941 */ /* 0x018fea0003800000 */
.L_x_594:
[----:B------:R-:W-:Y:S01]  /*5990*/  IADD3 R53, R6, -0x1, RZ ;  /* 0xffffffff06357810 */ /* 0x000fe20007ffe0ff */
[----:B------:R-:W-:Y:S01]  /*59a0*/  IMAD.IADD R12, R220, 0x1, -R48 ;  /* 0x00000001dc0c7824 */ /* 0x000fe200078e0a30 */
[----:B------:R-:W0:Y:S01]  /*59b0*/  LDGDEPBAR ;  /* 0x00000000000079af */ /* 0x000e220000000000 */
[----:B------:R-:W-:Y:S01]  /*59c0*/  IMAD.MOV.U32 R5, RZ, RZ, c[0x0][0x1e0] ;  /* 0x00007800ff057624 */ /* 0x000fe200078e00ff */
[----:B------:R-:W-:Y:S01]  /*59d0*/  SHF.R.S32.HI R64, RZ, 0x1f, R53 ;  /* 0x0000001fff407819 */ /* 0x000fe20000011435 */
[----:B------:R-:W-:Y:S01]  /*59e0*/  IMAD R12, R53, -0x20, R12 ;  /* 0xffffffe0350c7824 */ /* 0x000fe200078e020c */
[----:B------:R-:W-:Y:S01]  /*59f0*/  LEA.HI R69, R52, R54, RZ, 0x5 ;  /* 0x0000003634457211 */ /* 0x000fe200078f28ff */
[----:B------:R-:W-:Y:S01]  /*5a00*/  IMAD.MOV.U32 R7, RZ, RZ, 0x5 ;  /* 0x00000005ff077424 */ /* 0x000fe200078e00ff */
[----:B------:R-:W-:Y:S01]  /*5a10*/  SEL R51, RZ, 0x1, P3 ;  /* 0x00000001ff337807 */ /* 0x000fe20001800000 */
[----:B------:R-:W-:Y:S01]  /*5a20*/  BAR.SYNC.DEFER_BLOCKING 0x0 ;  /* 0x0000000000007b1d */ /* 0x000fe20000010000 */
[----:B------:R-:W-:-:S02]  /*5a30*/  ISETP.GE.AND P0, PT, R12, 0x1, PT ;  /* 0x000000010c00780c */ /* 0x000fc40003f06270 */
[C---:B------:R-:W-:Y:S02]  /*5a40*/  SHF.L.U64.HI R7, R5.reuse, R7, c[0x0][0x1e4] ;  /* 0x0000790005077619 */ /* 0x040fe40000010207 */
[----:B------:R-:W-:Y:S02]  /*5a50*/  SHF.L.U32 R5, R5, 0x5, RZ ;  /* 0x0000000505057819 */ /* 0x000fe400000006ff */
[----:B------:R-:W-:-:S07]  /*5a60*/  SHF.R.S32.HI R68, RZ, 0x5, R69 ;  /* 0x00000005ff447819 */ /* 0x000fce0000011445 */
[----:B------:R-:W-:Y:S02]  /*5a70*/  @P0 IMAD R12, R7, R53, RZ ;  /* 0x00000035070c0224 */ /* 0x000fe400078e02ff */
[----:B------:R-:W-:Y:S02]  /*5a80*/  @P0 IMAD.MOV.U32 R222, RZ, RZ, R218 ;  /* 0x000000ffffde0224 */ /* 0x000fe400078e00da */
[-C--:B------:R-:W-:Y:S02]  /*5a90*/  @P0 IMAD R12, R64, R5.reuse, R12 ;  /* 0x00000005400c0224 */ /* 0x080fe400078e020c */
[----:B-1----:R-:W-:-:S04]  /*5aa0*/  @P0 IMAD.WIDE.U32 R16, R53, R5, R222 ;  /* 0x0000000535100225 */ /* 0x002fc800078e00de */
[----:B------:R-:W-:Y:S01]  /*5ab0*/  @P0 IMAD.IADD R12, R17, 0x1, R12 ;  /* 0x00000001110c0824 */ /* 0x000fe200078e020c */
[----:B------:R-:W-:-:S04]  /*5ac0*/  @P0 LEA R18, P2, R16, c[0x0][0x1c8], 0x1 ;  /* 0x0000720010120a11 */ /* 0x000fc800078408ff */
[----:B------:R-:W-:Y:S02]  /*5ad0*/  @P0 LEA.HI.X R19, R16, c[0x0][0x1cc], R12, 0x1, P2 ;  /* 0x0000730010130a11 */ /* 0x000fe400010f0c0c */
[----:B------:R-:W-:-:S05]  /*5ae0*/  @P0 SHF.L.U32 R12, R49, 0x1, RZ ;  /* 0x00000001310c0819 */ /* 0x000fca00000006ff */
        /* <DEDUP_REMOVED lines=12> */
.L_x_596:
[----:B------:R-:W-:Y:S01]  /*5bb0*/  ULDC.U8 UR4, c[0x0][0x298] ;  /* 0x0000a60000047ab9 */ /* 0x000fe20000000000 */
[----:B-1---5:R-:W-:Y:S01]  /*5bc0*/  SHF.R.S32.HI R12, RZ, 0x1f, R55 ;  /* 0x0000001fff0c7819 */ /* 0x022fe20000011437 */
[----:B------:R-:W-:Y:S01]  /*5bd0*/  IMAD.WIDE.U32 R20, R55, c[0x0][0x280], RZ ;  /* 0x0000a00037147a25 */ /* 0x000fe200078e00ff */
[----:B------:R-:W-:Y:S01]  /*5be0*/  ISETP.NE.AND P0, PT, RZ, UR4, PT ;  /* 0x00000004ff007c0c */ /* 0x000fe2000bf05270 */
[----:B------:R-:W-:Y:S01]  /*5bf0*/  BSSY B2, `(.L_x_597) ;  /* 0x00008db000027945 */ /* 0x000fe20003800000 */
[----:B------:R-:W-:Y:S01]  /*5c00*/  LEA R11, R0, R11, 0x5 ;  /* 0x0000000b000b7211 */ /* 0x000fe200078e28ff */
[C---:B------:R-:W-:Y:S01]  /*5c10*/  IMAD R13, R12.reuse, c[0x0][0x280], RZ ;  /* 0x0000a0000c0d7a24 */ /* 0x040fe200078e02ff */
[----:B------:R-:W-:Y:S01]  /*5c20*/  SHF.L.U32 R126, R49, 0x1, RZ ;  /* 0x00000001317e7819 */ /* 0x000fe200000006ff */
[----:B------:R-:W-:Y:S02]  /*5c30*/  IMAD R12, R12, c[0x0][0x290], RZ ;  /* 0x0000a4000c0c7a24 */ /* 0x000fe400078e02ff */
[----:B------:R-:W-:-:S02]  /*5c40*/  IMAD R13, R55, c[0x0][0x284], R13 ;  /* 0x0000a100370d7a24 */ /* 0x000fc400078e020d */
[C---:B------:R-:W-:Y:S02]  /*5c50*/  IMAD R12, R55.reuse, c[0x0][0x294], R12 ;  /* 0x0000a500370c7a24 */ /* 0x040fe400078e020c */
[----:B------:R-:W-:Y:S01]  /*5c60*/  IMAD.WIDE.U32 R16, R55, c[0x0][0x290], RZ ;  /* 0x0000a40037107a25 */ /* 0x000fe200078e00ff */
[----:B------:R-:W-:-:S04]  /*5c70*/  IADD3 R23, R13, R21, RZ ;  /* 0x000000150d177210 */ /* 0x000fc80007ffe0ff */
[----:B------:R-:W-:Y:S01]  /*5c80*/  IADD3 R19, R12, R17, RZ ;  /* 0x000000110c137210 */ /* 0x000fe20007ffe0ff */
[----:B------:R-:W-:Y:S05]  /*5c90*/  @!P0 BRA `(.L_x_598) ;  /* 0x000044f000008947 */ /* 0x000fea0003800000 */
[----:B------:R-:W-:Y:S01]  /*5ca0*/  ISETP.NE.AND P2, PT, R226, 0x1, PT ;  /* 0x00000001e200780c */ /* 0x000fe20003f45270 */
[----:B------:R-:W-:Y:S01]  /*5cb0*/  IMAD.MOV.U32 R18, RZ, RZ, R16 ;  /* 0x000000ffff127224 */ /* 0x000fe200078e0010 */
[----:B------:R-:W-:Y:S01]  /*5cc0*/  MOV R22, R20 ;  /* 0x0000001400167202 */ /* 0x000fe20000000f00 */
        /* <DEDUP_REMOVED lines=11> */
[----:B------:R-:W-:-:S04]  /*5d80*/  CS2R R106, SRZ ;  /* 0x00000000006a7805 */ /* 0x000fc8000001ff00 */
[----:B------:R-:W-:-:S04]  /*5d90*/  @P2 SHF.R.U32.HI R11, RZ, c[0x0][0x2cc], R12 ;  /* 0x0000b300ff0b2a19 */ /* 0x000fc8000001160c */
[----:B------:R-:W-:Y:S01]  /*5da0*/  SHF.R.S32.HI R13, RZ, 0x1f, R11 ;  /* 0x0000001fff0d7819 */ /* 0x000fe2000001140b */
[----:B------:R-:W-:-:S04]  /*5db0*/  IMAD.WIDE.U32 R22, R11, c[0x0][0x280], R22 ;  /* 0x0000a0000b167a25 */ /* 0x000fc800078e0016 */
[C---:B------:R-:W-:Y:S02]  /*5dc0*/  IMAD R12, R13.reuse, c[0x0][0x280], RZ ;  /* 0x0000a0000d0c7a24 */ /* 0x040fe400078e02ff */
[----:B------:R-:W-:Y:S02]  /*5dd0*/  IMAD R13, R13, c[0x0][0x290], RZ ;  /* 0x0000a4000d0d7a24 */ /* 0x000fe400078e02ff */
[C---:B------:R-:W-:Y:S02]  /*5de0*/  IMAD R12, R11.reuse, c[0x0][0x284], R12 ;  /* 0x0000a1000b0c7a24 */ /* 0x040fe400078e020c */
[----:B------:R-:W-:-:S03]  /*5df0*/  IMAD.WIDE.U32 R18, R11, c[0x0][0x290], R18 ;  /* 0x0000a4000b127a25 */ /* 0x000fc600078e0012 */
[----:B------:R-:W-:Y:S01]  /*5e00*/  IADD3 R26, R23, R12, RZ ;  /* 0x0000000c171a7210 */ /* 0x000fe20007ffe0ff */
[----:B------:R-:W-:Y:S01]  /*5e10*/  IMAD R13, R11, c[0x0][0x294], R13 ;  /* 0x0000a5000b0d7a24 */ /* 0x000fe200078e020d */
[----:B------:R-:W-:-:S04]  /*5e20*/  LEA R12, P0, R22, c[0x0][0x270], 0x1 ;  /* 0x00009c00160c7a11 */ /* 0x000fc800078008ff */
[----:B------:R-:W-:Y:S02]  /*5e30*/  LEA.HI.X R26, R22, c[0x0][0x274], R26, 0x1, P0 ;  /* 0x00009d00161a7a11 */ /* 0x000fe400000f0c1a */
[----:B------:R-:W-:Y:S01]  /*5e40*/  IADD3 R20, R19, R13, RZ ;  /* 0x0000000d13147210 */ /* 0x000fe20007ffe0ff */
[----:B------:R1:W2:Y:S01]  /*5e50*/  SHFL.IDX PT, R22, R12, RZ, 0x181f ;  /* 0x00181fff0c167589 */ /* 0x0002a200000e0000 */
[----:B------:R-:W-:-:S03]  /*5e60*/  LEA R11, P0, R18, c[0x0][0x288], 0x1 ;  /* 0x0000a200120b7a11 */ /* 0x000fc600078008ff */
[----:B------:R1:W3:Y:S01]  /*5e70*/  SHFL.IDX PT, R23, R26, RZ, 0x181f ;  /* 0x00181fff1a177589 */ /* 0x0002e200000e0000 */
[----:B------:R-:W-:-:S03]  /*5e80*/  LEA.HI.X R20, R18, c[0x0][0x28c], R20, 0x1, P0 ;  /* 0x0000a30012147a11 */ /* 0x000fc600000f0c14 */
[----:B------:R1:W4:Y:S04]  /*5e90*/  SHFL.IDX PT, R18, R11, RZ, 0x181f ;  /* 0x00181fff0b127589 */ /* 0x00032800000e0000 */
[----:B------:R1:W1:Y:S01]  /*5ea0*/  SHFL.IDX PT, R19, R20, RZ, 0x181f ;  /* 0x00181fff14137589 */ /* 0x00026200000e0000 */
        /* <DEDUP_REMOVED lines=12> */
[----:B--2---:R-:W-:-:S04]  /*5f70*/  @!P0 SHF.R.S32.HI R16, RZ, 0x1f, R13 ;  /* 0x0000001fff108819 */ /* 0x004fc8000001140d */
[----:B------:R-:W-:-:S04]  /*5f80*/  @!P0 LEA.HI R13, R16, R13, RZ, 0x2 ;  /* 0x0000000d100d8211 */ /* 0x000fc800078f10ff */
[----:B------:R-:W-:-:S05]  /*5f90*/  @!P0 LOP3.LUT R13, R13, 0xfffffffc, RZ, 0xc0, !PT ;  /* 0xfffffffc0d0d8812 */ /* 0x000fca00078ec0ff */
[----:B------:R-:W-:-:S04]  /*5fa0*/  @!P0 IMAD.WIDE R16, R13, 0x2, R22 ;  /* 0x000000020d108825 */ /* 0x000fc800078e0216 */
[----:B-1----:R-:W-:Y:S01]  /*5fb0*/  @!P0 IMAD.WIDE R24, R13, 0x2, R18 ;  /* 0x000000020d188825 */ /* 0x002fe200078e0212 */
[----:B------:R-:W-:Y:S01]  /*5fc0*/  IADD3 R13, R14, 0x40, RZ ;  /* 0x000000400e0d7810 */ /* 0x000fe20007ffe0ff */
[----:B------:R1:W5:Y:S04]  /*5fd0*/  @!P0 LD.E.64 R128, [R16.64] ;  /* 0x0000000810808980 */ /* 0x000368000c101b00 */
[----:B------:R2:W5:Y:S01]  /*5fe0*/  @!P0 LD.E.64 R124, [R24.64] ;  /* 0x00000008187c8980 */ /* 0x000562000c101b00 */
[----:B------:R-:W-:Y:S01]  /*5ff0*/  ISETP.GE.AND P0, PT, R13, c[0x0][0x27c], PT ;  /* 0x00009f000d007a0c */ /* 0x000fe20003f06270 */
[----:B------:R-:W-:Y:S01]  /*6000*/  CS2R R122, SRZ ;  /* 0x00000000007a7805 */ /* 0x000fe2000001ff00 */
[----:B------:R-:W-:-:S11]  /*6010*/  CS2R R120, SRZ ;  /* 0x0000000000787805 */ /* 0x000fd6000001ff00 */
[----:B-1----:R-:W-:-:S04]  /*6020*/  @!P0 SHF.R.S32.HI R16, RZ, 0x1f, R13 ;  /* 0x0000001fff108819 */ /* 0x002fc8000001140d */
[----:B------:R-:W-:-:S04]  /*6030*/  @!P0 LEA.HI R13, R16, R13, RZ, 0x2 ;  /* 0x0000000d100d8211 */ /* 0x000fc800078f10ff */
[----:B------:R-:W-:-:S05]  /*6040*/  @!P0 LOP3.LUT R13, R13, 0xfffffffc, RZ, 0xc0, !PT ;  /* 0xfffffffc0d0d8812 */ /* 0x000fca00078ec0ff */
[----:B------:R-:W-:-:S04]  /*6050*/  @!P0 IMAD.WIDE R16, R13, 0x2, R22 ;  /* 0x000000020d108825 */ /* 0x000fc800078e0216 */
[----:B--2---:R-:W-:Y:S01]  /*6060*/  @!P0 IMAD.WIDE R24, R13, 0x2, R18 ;  /* 0x000000020d188825 */ /* 0x004fe200078e0212 */
        /* <DEDUP_REMOVED lines=10> */
[----:B------:R-:W-:Y:S01]  /*6110*/  @!P0 IMAD.WIDE R18, R13, 0x2, R18 ;  /* 0x000000020d128825 */ /* 0x000fe200078e0212 */
[----:B------:R2:W5:Y:S04]  /*6120*/  @!P0 LD.E.64 R114, [R22.64] ;  /* 0x0000000816728980 */ /* 0x000568000c101b00 */
[----:B------:R2:W5:Y:S02]  /*6130*/  @!P0 LD.E.64 R112, [R18.64] ;  /* 0x0000000812708980 */ /* 0x000564000c101b00 */
.L_x_600:
[----:B------:R-:W-:Y:S05]  /*6140*/  BSYNC B0 ;  /* 0x0000000000007941 */ /* 0x000fea0003800000 */
.L_x_599:
        /* <DEDUP_REMOVED lines=9> */
[----:B--2---:R-:W-:Y:S01]  /*61e0*/  IMAD.MOV.U32 R22, RZ, RZ, R112 ;  /* 0x000000ffff167224 */ /* 0x004fe200078e0070 */
        /* <DEDUP_REMOVED lines=13> */
[----:B----4-:R1:W4:Y:S01]  /*62c0*/  SHFL.IDX PT, R18, R12, 0x1, 0x181f ;  /* 0x00381f000c127f89 */ /* 0x01032200000e0000 */
[----:B------:R-:W-:Y:S01]  /*62d0*/  MOV R13, R107 ;  /* 0x0000006b000d7202 */ /* 0x000fe20000000f00 */
[----:B------:R-:W-:Y:S01]  /*62e0*/  BSSY B0, `(.L_x_601) ;  /* 0x0000035000007945 */ /* 0x000fe20003800000 */
[----:B------:R-:W-:Y:S01]  /*62f0*/  PRMT R96, R21, 0x5410, R22 ;  /* 0x0000541015607816 */ /* 0x000fe20000000016 */
[----:B------:R1:W3:Y:S01]  /*6300*/  SHFL.IDX PT, R17, R20, 0x1, 0x181f ;  /* 0x00381f0014117f89 */ /* 0x0002e200000e0000 */
        /* <DEDUP_REMOVED lines=14> */
[----:B--2-4-:R-:W-:-:S04]  /*63f0*/  @!P0 IMAD.WIDE R24, R14, 0x2, R18 ;  /* 0x000000020e188825 */ /* 0x014fc800078e0212 */
[----:B-1-3--:R-:W-:Y:S01]  /*6400*/  @!P0 IMAD.WIDE R22, R14, 0x2, R16 ;  /* 0x000000020e168825 */ /* 0x00afe200078e0210 */
[----:B------:R1:W5:Y:S04]  /*6410*/  @!P0 LD.E.64 R100, [R24.64] ;  /* 0x0000000818648980 */ /* 0x000368000c101b00 */
[----:B------:R2:W5:Y:S01]  /*6420*/  @!P0 LD.E.64 R98, [R22.64] ;  /* 0x0000000816628980 */ /* 0x000562000c101b00 */
[----:B------:R-:W-:Y:S01]  /*6430*/  ISETP.GE.AND P0, PT, R15, c[0x0][0x27c], PT ;  /* 0x00009f000f007a0c */ /* 0x000fe20003f06270 */
[----:B------:R-:W-:Y:S01]  /*6440*/  CS2R R94, SRZ ;  /* 0x00000000005e7805 */ /* 0x000fe2000001ff00 */
[----:B------:R-:W-:-:S11]  /*6450*/  CS2R R92, SRZ ;  /* 0x00000000005c7805 */ /* 0x000fd6000001ff00 */
[----:B------:R-:W-:-:S04]  /*6460*/  @!P0 SHF.R.S32.HI R13, RZ, 0x1f, R15 ;  /* 0x0000001fff0d8819 */ /* 0x000fc8000001140f */
[----:B------:R-:W-:-:S04]  /*6470*/  @!P0 LEA.HI R13, R13, R15, RZ, 0x2 ;  /* 0x0000000f0d0d8211 */ /* 0x000fc800078f10ff */
[----:B------:R-:W-:Y:S02]  /*6480*/  @!P0 LOP3.LUT R13, R13, 0xfffffffc, RZ, 0xc0, !PT ;  /* 0xfffffffc0d0d8812 */ /* 0x000fe400078ec0ff */
[----:B------:R-:W-:-:S03]  /*6490*/  IADD3 R15, R14, 0x40, RZ ;  /* 0x000000400e0f7810 */ /* 0x000fc60007ffe0ff */
        /* <DEDUP_REMOVED lines=11> */
[----:B-1----:R-:W-:-:S04]  /*6550*/  @!P0 IMAD.WIDE R22, R13, 0x2, R18 ;  /* 0x000000020d168825 */ /* 0x002fc800078e0212 */
[----:B--2---:R-:W-:Y:S01]  /*6560*/  @!P0 IMAD.WIDE R24, R13, 0x2, R16 ;  /* 0x000000020d188825 */ /* 0x004fe200078e0210 */
        /* <DEDUP_REMOVED lines=12> */
.L_x_602:
[----:B------:R-:W-:Y:S05]  /*6630*/  BSYNC B0 ;  /* 0x0000000000007941 */ /* 0x000fea0003800000 */
.L_x_601:
[----:B------:R-:W-:Y:S01]  /*6640*/  ISETP.NE.AND P0, PT, R10, RZ, PT ;  /* 0x000000ff0a00720c */ /* 0x000fe20003f05270 */
[----:B-1---5:R-:W-:Y:S01]  /*6650*/  IMAD.MOV.U32 R16, RZ, RZ, R80 ;  /* 0x000000ffff107224 */ /* 0x022fe200078e0050 */
[----:B------:R-:W-:Y:S01]  /*6660*/  MOV R10, R89 ;  /* 0x00000059000a7202 */ /* 0x000fe20000000f00 */
[----:B------:R-:W-:Y:S01]  /*6670*/  IMAD.MOV.U32 R15, RZ, RZ, R81 ;  /* 0x000000ffff0f7224 */ /* 0x000fe200078e0051 */
[----:B---3--:R1:W3:Y:S01]  /*6680*/  SHFL.IDX PT, R23, R26, 0x2, 0x181f ;  /* 0x00581f001a177f89 */ /* 0x0082e200000e0000 */
[----:B------:R-:W-:Y:S01]  /*6690*/  IMAD.MOV.U32 R13, RZ, RZ, R88 ;  /* 0x000000ffff0d7224 */ /* 0x000fe200078e0058 */
[----:B------:R-:W-:Y:S01]  /*66a0*/  BSSY B0, `(.L_x_603) ;  /* 0x000004a000007945 */ /* 0x000fe20003800000 */
[----:B----4-:R-:W-:Y:S01]  /*66b0*/  IMAD.MOV.U32 R18, RZ, RZ, R78 ;  /* 0x000000ffff127224 */ /* 0x010fe200078e004e */
        /* <DEDUP_REMOVED lines=9> */
[----:B------:R-:W-:Y:S01]  /*6750*/  CS2R R60, SRZ ;  /* 0x00000000003c7805 */ /* 0x000fe2000001ff00 */
        /* <DEDUP_REMOVED lines=17> */
[----:B--2---:R-:W-:Y:S01]  /*6870*/  CS2R R18, SRZ ;  /* 0x0000000000127805 */ /* 0x004fe2000001ff00 */
[----:B------:R-:W-:Y:S01]  /*6880*/  CS2R R56, SRZ ;  /* 0x0000000000387805 */ /* 0x000fe2000001ff00 */
[----:B------:R-:W-:Y:S01]  /*6890*/  CS2R R66, SRZ ;  /* 0x0000000000427805 */ /* 0x000fe2000001ff00 */
[----:B------:R-:W-:Y:S01]  /*68a0*/  CS2R R72, SRZ ;  /* 0x0000000000487805 */ /* 0x000fe2000001ff00 */
[----:B------:R-:W-:Y:S05]  /*68b0*/  @P0 BRA `(.L_x_604) ;  /* 0x0000028000000947 */ /* 0x000fea0003800000 */
[C---:B---34-:R-:W-:Y:S01]  /*68c0*/  ISETP.GE.AND P0, PT, R14.reuse, c[0x0][0x27c], PT ;  /* 0x00009f000e007a0c */ /* 0x058fe20003f06270 */
[----:B------:R-:W-:Y:S01]  /*68d0*/  CS2R R74, SRZ ;  /* 0x00000000004a7805 */ /* 0x000fe2000001ff00 */
[----:B------:R-:W-:Y:S01]  /*68e0*/  CS2R R72, SRZ ;  /* 0x0000000000487805 */ /* 0x000fe2000001ff00 */
[----:B------:R-:W-:-:S10]  /*68f0*/  IADD3 R13, R14, 0x20, RZ ;  /* 0x000000200e0d7810 */ /* 0x000fd40007ffe0ff */
[----:B------:R-:W-:-:S04]  /*6900*/  @!P0 IMAD.WIDE R28, R14, 0x2, R22 ;  /* 0x000000020e1c8825 */ /* 0x000fc800078e0216 */
[----:B-1----:R-:W-:Y:S01]  /*6910*/  @!P0 IMAD.WIDE R24, R14, 0x2, R16 ;  /* 0x000000020e188825 */ /* 0x002fe200078e0210 */
        /* <DEDUP_REMOVED lines=34> */
.L_x_604:
[----:B---34-:R-:W-:Y:S05]  /*6b40*/  BSYNC B0 ;  /* 0x0000000000007941 */ /* 0x018fea0003800000 */
.L_x_603:
[----:B------:R-:W-:Y:S01]  /*6b50*/  ISETP.NE.AND P0, PT, R9, RZ, PT ;  /* 0x000000ff0900720c */ /* 0x000fe20003f05270 */
[----:B-----5:R-:W-:Y:S01]  /*6b60*/  IMAD.MOV.U32 R10, RZ, RZ, R60 ;  /* 0x000000ffff0a7224 */ /* 0x020fe200078e003c */
[----:B------:R-:W-:Y:S01]  /*6b70*/  MOV R9, R61 ;  /* 0x0000003d00097202 */ /* 0x000fe20000000f00 */
[----:B------:R-:W2:Y:S01]  /*6b80*/  SHFL.IDX PT, R27, R26, 0x3, 0x181f ;  /* 0x00781f001a1b7f89 */ /* 0x000ea200000e0000 */
[----:B------:R-:W-:Y:S01]  /*6b90*/  IMAD.MOV.U32 R15, RZ, RZ, R44 ;  /* 0x000000ffff0f7224 */ /* 0x000fe200078e002c */
[----:B------:R-:W-:Y:S01]  /*6ba0*/  BSSY B0, `(.L_x_605) ;  /* 0x0000049000007945 */ /* 0x000fe20003800000 */
[----:B------:R-:W-:Y:S01]  /*6bb0*/  PRMT R41, R9, 0x5410, R10 ;  /* 0x0000541009297816 */ /* 0x000fe2000000000a */
[----:B------:R-:W-:Y:S01]  /*6bc0*/  IMAD.MOV.U32 R9, RZ, RZ, R75 ;  /* 0x000000ffff097224 */ /* 0x000fe200078e004b */
[----:B------:R-:W-:Y:S01]  /*6bd0*/  MOV R10, R74 ;  /* 0x0000004a000a7202 */ /* 0x000fe20000000f00 */
[----:B-1----:R1:W3:Y:S01]  /*6be0*/  SHFL.IDX PT, R26, R12, 0x3, 0x181f ;  /* 0x00781f000c1a7f89 */ /* 0x0022e200000e0000 */
[----:B------:R-:W-:Y:S01]  /*6bf0*/  IMAD.MOV.U32 R13, RZ, RZ, R45 ;  /* 0x000000ffff0d7224 */ /* 0x000fe200078e002d */
[----:B------:R-:W-:Y:S01]  /*6c00*/  CS2R R24, SRZ ;  /* 0x0000000000187805 */ /* 0x000fe2000001ff00 */
[----:B------:R-:W-:Y:S01]  /*6c10*/  PRMT R58, R9, 0x5410, R10 ;  /* 0x00005410093a7816 */ /* 0x000fe2000000000a */
[----:B------:R-:W4:Y:S01]  /*6c20*/  SHFL.IDX PT, R21, R20, 0x3, 0x181f ;  /* 0x00781f0014157f89 */ /* 0x000f2200000e0000 */
[----:B------:R-:W-:Y:S01]  /*6c30*/  IMAD.MOV.U32 R10, RZ, RZ, R56 ;  /* 0x000000ffff0a7224 */ /* 0x000fe200078e0038 */
[----:B------:R-:W-:Y:S01]  /*6c40*/  PRMT R35, R13, 0x5410, R15 ;  /* 0x000054100d237816 */ /* 0x000fe2000000000f */
[----:B------:R-:W-:Y:S01]  /*6c50*/  IMAD.MOV.U32 R9, RZ, RZ, R57 ;  /* 0x000000ffff097224 */ /* 0x000fe200078e0039 */
[----:B------:R2:W3:Y:S01]  /*6c60*/  SHFL.IDX PT, R20, R11, 0x3, 0x181f ;  /* 0x00781f000b147f89 */ /* 0x0004e200000e0000 */
[----:B------:R-:W-:Y:S01]  /*6c70*/  IMAD.MOV.U32 R15, RZ, RZ, R70 ;  /* 0x000000ffff0f7224 */ /* 0x000fe200078e0046 */
[----:B------:R-:W-:Y:S01]  /*6c80*/  CS2R R32, SRZ ;  /* 0x0000000000207805 */ /* 0x000fe2000001ff00 */
[----:B------:R-:W-:Y:S01]  /*6c90*/  IMAD.MOV.U32 R13, RZ, RZ, R71 ;  /* 0x000000ffff0d7224 */ /* 0x000fe200078e0047 */
[----:B------:R-:W-:Y:S01]  /*6ca0*/  PRMT R40, R9, 0x5410, R10 ;  /* 0x0000541009287816 */ /* 0x000fe2000000000a */
[----:B------:R-:W-:Y:S01]  /*6cb0*/  IMAD.MOV.U32 R10, RZ, RZ, R72 ;  /* 0x000000ffff0a7224 */ /* 0x000fe200078e0048 */
        /* <DEDUP_REMOVED lines=8> */
[----:B-1----:R-:W-:Y:S01]  /*6d40*/  IMAD.MOV.U32 R12, RZ, RZ, R42 ;  /* 0x000000ffff0c7224 */ /* 0x002fe200078e002a */
[----:B--2---:R-:W-:-:S04]  /*6d50*/  MOV R11, R43 ;  /* 0x0000002b000b7202 */ /* 0x004fc80000000f00 */
[----:B------:R-:W-:Y:S01]  /*6d60*/  PRMT R34, R11, 0x5410, R12 ;  /* 0x000054100b227816 */ /* 0x000fe2000000000c */
[----:B------:R-:W-:Y:S01]  /*6d70*/  IMAD.MOV.U32 R11, RZ, RZ, R67 ;  /* 0x000000ffff0b7224 */ /* 0x000fe200078e0043 */
[----:B------:R-:W-:-:S04]  /*6d80*/  MOV R12, R66 ;  /* 0x00000042000c7202 */ /* 0x000fc80000000f00 */
[----:B------:R-:W-:Y:S01]  /*6d90*/  PRMT R46, R11, 0x5410, R12 ;  /* 0x000054100b2e7816 */ /* 0x000fe2000000000c */
[----:B------:R-:W-:Y:S05]  /*6da0*/  @P0 BRA `(.L_x_606) ;  /* 0x0000028000000947 */ /* 0x000fea0003800000 */
[C---:B---34-:R-:W-:Y:S01]  /*6db0*/  IADD3 R10, R14.reuse, 0x20, RZ ;  /* 0x000000200e0a7810 */ /* 0x058fe20007ffe0ff */
[----:B------:R-:W-:Y:S01]  /*6dc0*/  CS2R R38, SRZ ;  /* 0x0000000000267805 */ /* 0x000fe2000001ff00 */
[----:B------:R-:W-:Y:S01]  /*6dd0*/  ISETP.GE.AND P1, PT, R14, c[0x0][0x27c], PT ;  /* 0x00009f000e007a0c */ /* 0x000fe20003f26270 */
[----:B------:R-:W-:Y:S01]  /*6de0*/  CS2R R36, SRZ ;  /* 0x0000000000247805 */ /* 0x000fe2000001ff00 */
[----:B------:R-:W-:Y:S01]  /*6df0*/  ISETP.GE.AND P0, PT, R10, c[0x0][0x27c], PT ;  /* 0x00009f000a007a0c */ /* 0x000fe20003f06270 */
[----:B------:R-:W-:Y:S01]  /*6e00*/  CS2R R32, SRZ ;  /* 0x0000000000207805 */ /* 0x000fe2000001ff00 */
[----:B------:R-:W-:-:S09]  /*6e10*/  CS2R R30, SRZ ;  /* 0x00000000001e7805 */ /* 0x000fd2000001ff00 */
[----:B------:R-:W-:Y:S02]  /*6e20*/  @!P1 IMAD.WIDE R12, R14, 0x2, R26 ;  /* 0x000000020e0c9825 */ /* 0x000fe400078e021a */
[----:B------:R-:W-:-:S03]  /*6e30*/  @!P0 SHF.R.S32.HI R9, RZ, 0x1f, R10 ;  /* 0x0000001fff098819 */ /* 0x000fc6000001140a */
[----:B------:R1:W5:Y:S01]  /*6e40*/  @!P1 LD.E.64 R38, [R12.64] ;  /* 0x000000080c269980 */ /* 0x000362000c101b00 */
[----:B------:R-:W-:Y:S01]  /*6e50*/  @!P0 LEA.HI R9, R9, R10, RZ, 0x2 ;  /* 0x0000000a09098211 */ /* 0x000fe200078f10ff */
[----:B------:R-:W-:-:S03]  /*6e60*/  @!P1 IMAD.WIDE R10, R14, 0x2, R20 ;  /* 0x000000020e0a9825 */ /* 0x000fc600078e0214 */
[----:B------:R-:W-:Y:S02]  /*6e70*/  @!P0 LOP3.LUT R9, R9, 0xfffffffc, RZ, 0xc0, !PT ;  /* 0xfffffffc09098812 */ /* 0x000fe400078ec0ff */
[----:B------:R2:W5:Y:S03]  /*6e80*/  @!P1 LD.E.64 R36, [R10.64] ;  /* 0x000000080a249980 */ /* 0x000566000c101b00 */
[----:B------:R-:W-:-:S04]  /*6e90*/  @!P0 IMAD.WIDE R16, R9, 0x2, R26 ;  /* 0x0000000209108825 */ /* 0x000fc800078e021a */
[----:B------:R-:W-:Y:S01]  /*6ea0*/  @!P0 IMAD.WIDE R18, R9, 0x2, R20 ;  /* 0x0000000209128825 */ /* 0x000fe200078e0214 */
[----:B------:R3:W5:Y:S04]  /*6eb0*/  @!P0 LD.E.64 R32, [R16.64] ;  /* 0x0000000810208980 */ /* 0x000768000c101b00 */
[----:B------:R4:W5:Y:S01]  /*6ec0*/  @!P0 LD.E.64 R30, [R18.64] ;  /* 0x00000008121e8980 */ /* 0x000962000c101b00 */
[----:B-1----:R-:W-:-:S04]  /*6ed0*/  IADD3 R12, R14, 0x40, RZ ;  /* 0x000000400e0c7810 */ /* 0x002fc80007ffe0ff */
[----:B------:R-:W-:Y:S02]  /*6ee0*/  ISETP.GE.AND P1, PT, R12, c[0x0][0x27c], PT ;  /* 0x00009f000c007a0c */ /* 0x000fe40003f26270 */
[----:B--2---:R-:W-:-:S04]  /*6ef0*/  IADD3 R10, R14, 0x60, RZ ;  /* 0x000000600e0a7810 */ /* 0x004fc80007ffe0ff */
        /* <DEDUP_REMOVED lines=9> */
[----:B----4-:R-:W-:Y:S01]  /*6f90*/  CS2R R18, SRZ ;  /* 0x0000000000127805 */ /* 0x010fe2000001ff00 */
[----:B------:R-:W-:Y:S01]  /*6fa0*/  CS2R R22, SRZ ;  /* 0x0000000000167805 */ /* 0x000fe2000001ff00 */
[----:B------:R-:W-:Y:S01]  /*6fb0*/  @!P1 IMAD.WIDE R10, R11, 0x2, R20 ;  /* 0x000000020b0a9825 */ /* 0x000fe200078e0214 */
[----:B---3--:R-:W-:Y:S02]  /*6fc0*/  CS2R R16, SRZ ;  /* 0x0000000000107805 */ /* 0x008fe4000001ff00 */
[----:B------:R1:W5:Y:S01]  /*6fd0*/  @!P1 LD.E.64 R24, [R12.64] ;  /* 0x000000080c189980 */ /* 0x000362000c101b00 */
[----:B------:R-:W-:-:S03]  /*6fe0*/  @!P0 IMAD.WIDE R26, R9, 0x2, R26 ;  /* 0x00000002091a8825 */ /* 0x000fc600078e021a */
[----:B------:R1:W5:Y:S01]  /*6ff0*/  @!P1 LD.E.64 R22, [R10.64] ;  /* 0x000000080a169980 */ /* 0x000362000c101b00 */
[----:B------:R-:W-:-:S03]  /*7000*/  @!P0 IMAD.WIDE R20, R9, 0x2, R20 ;  /* 0x0000000209148825 */ /* 0x000fc600078e0214 */
[----:B------:R1:W5:Y:S04]  /*7010*/  @!P0 LD.E.64 R18, [R26.64] ;  /* 0x000000081a128980 */ /* 0x000368000c101b00 */
[----:B------:R1:W5:Y:S02]  /*7020*/  @!P0 LD.E.64 R16, [R20.64] ;  /* 0x0000000814108980 */ /* 0x000364000c101b00 */
.L_x_606:
[----:B---34-:R-:W-:Y:S05]  /*7030*/  BSYNC B0 ;  /* 0x0000000000007941 */ /* 0x018fea0003800000 */
.L_x_605:
[----:B-----5:R-:W-:Y:S01]  /*7040*/  IMAD.MOV.U32 R9, RZ, RZ, R18 ;  /* 0x000000ffff097224 */ /* 0x020fe200078e0012 */
[----:B-1----:R-:W-:Y:S01]  /*7050*/  MOV R20, R33 ;  /* 0x0000002100147202 */ /* 0x002fe20000000f00 */
[----:B------:R-:W-:Y:S01]  /*7060*/  IMAD.IADD R29, R8, 0x1, -R149 ;  /* 0x00000001081d7824 */ /* 0x000fe200078e0a95 */
[----:B------:R-:W-:-:S04]  /*7070*/  DEPBAR.LE SB0, 0x1 ;  /* 0x000080400000791a */ /* 0x000fc80000000000 */
[----:B------:R-:W-:Y:S01]  /*7080*/  PRMT R13, R9, 0x7610, R13 ;  /* 0x00007610090d7816 */ /* 0x000fe2000000000d */
[----:B------:R-:W-:Y:S01]  /*7090*/  IMAD.MOV.U32 R11, RZ, RZ, R24 ;  /* 0x000000ffff0b7224 */ /* 0x000fe200078e0018 */
[----:B------:R-:W-:Y:S01]  /*70a0*/  IMNMX R29, R29, 0x80, PT ;  /* 0x000000801d1d7817 */ /* 0x000fe20003800200 */
[----:B------:R-:W-:Y:S01]  /*70b0*/  IMAD.MOV.U32 R10, RZ, RZ, R25 ;  /* 0x000000ffff0a7224 */ /* 0x000fe200078e0019 */
[----:B------:R-:W-:Y:S01]  /*70c0*/  BSSY B1, `(.L_x_607) ;  /* 0x00000d3000017945 */ /* 0x000fe20003800000 */
[----:B------:R-:W-:Y:S01]  /*70d0*/  IMAD.MOV.U32 R9, RZ, RZ, R32 ;  /* 0x000000ffff097224 */ /* 0x000fe200078e0020 */
[----:B------:R-:W-:Y:S01]  /*70e0*/  BAR.SYNC.DEFER_BLOCKING 0x0 ;  /* 0x0000000000007b1d */ /* 0x000fe20000010000 */
[----:B------:R-:W-:Y:S01]  /*70f0*/  IMAD.MOV.U32 R12, RZ, RZ, R19 ;  /* 0x000000ffff0c7224 */ /* 0x000fe200078e0013 */
[----:B------:R-:W-:Y:S01]  /*7100*/  PRMT R15, R10, 0x5410, R11 ;  /* 0x000054100a0f7816 */ /* 0x000fe2000000000b */
[----:B------:R-:W-:Y:S01]  /*7110*/  IMAD.MOV.U32 R11, RZ, RZ, R38 ;  /* 0x000000ffff0b7224 */ /* 0x000fe200078e0026 */
[----:B------:R-:W-:Y:S01]  /*7120*/  PRMT R21, R21, 0x5410, R9 ;  /* 0x0000541015157816 */ /* 0x000fe20000000009 */
[----:B------:R-:W-:Y:S01]  /*7130*/  IMAD.MOV.U32 R10, RZ, RZ, R39 ;  /* 0x000000ffff0a7224 */ /* 0x000fe200078e0027 */
[----:B------:R-:W-:Y:S01]  /*7140*/  PRMT R12, R12, 0x5410, R12 ;  /* 0x000054100c0c7816 */ /* 0x000fe2000000000c */
[----:B------:R-:W-:Y:S01]  /*7150*/  IMAD.MOV.U32 R9, RZ, RZ, R16 ;  /* 0x000000ffff097224 */ /* 0x000fe200078e0010 */
[----:B------:R-:W-:Y:S01]  /*7160*/  ISETP.GE.AND P0, PT, R48, R29, PT ;  /* 0x0000001d3000720c */ /* 0x000fe20003f06270 */
        /* <DEDUP_REMOVED lines=8> */
[----:B------:R-:W-:Y:S01]  /*71f0*/  IMAD.MOV.U32 R9, RZ, RZ, R36 ;  /* 0x000000ffff097224 */ /* 0x000fe200078e0024 */
[----:B------:R-:W-:Y:S01]  /*7200*/  PRMT R13, R13, 0x5410, R10 ;  /* 0x000054100d0d7816 */ /* 0x000fe2000000000a */
[----:B------:R-:W-:Y:S01]  /*7210*/  IMAD.MOV.U32 R8, RZ, RZ, R37 ;  /* 0x000000ffff087224 */ /* 0x000fe200078e0025 */
[----:B------:R-:W-:-:S04]  /*7220*/  MOV R10, R31 ;  /* 0x0000001f000a7202 */ /* 0x000fc80000000f00 */
        /* <DEDUP_REMOVED lines=48> */
.L_x_610:
[----:B------:R-:W-:Y:S05]  /*7530*/  BSYNC B0 ;  /* 0x0000000000007941 */ /* 0x000fea0003800000 */
.L_x_609:
        /* <DEDUP_REMOVED lines=46> */
.L_x_612:
[----:B------:R-:W-:Y:S05]  /*7820*/  BSYNC B0 ;  /* 0x0000000000007941 */ /* 0x000fea0003800000 */
.L_x_611:
        /* <DEDUP_REMOVED lines=46> */
.L_x_614:
[----:B------:R-:W-:Y:S05]  /*7b10*/  BSYNC B0 ;  /* 0x0000000000007941 */ /* 0x000fea0003800000 */
.L_x_613:
[----:B-1----:R-:W-:-:S04]  /*7b20*/  IADD3 R8, R14, 0x60, RZ ;  /* 0x000000600e087810 */ /* 0x002fc80007ffe0ff */
        /* <DEDUP_REMOVED lines=44> */
.L_x_608:
[----:B------:R-:W-:Y:S05]  /*7df0*/  BSYNC B1 ;  /* 0x0000000000017941 */ /* 0x000fea0003800000 */
.L_x_607:
        /* <DEDUP_REMOVED lines=49> */
.L_x_618:
[----:B------:R-:W-:Y:S05]  /*8110*/  BSYNC B0 ;  /* 0x0000000000007941 */ /* 0x000fea0003800000 */
.L_x_617:
        /* <DEDUP_REMOVED lines=46> */
.L_x_620:
[----:B------:R-:W-:Y:S05]  /*8400*/  BSYNC B0 ;  /* 0x0000000000007941 */ /* 0x000fea0003800000 */
.L_x_619:
        /* <DEDUP_REMOVED lines=31> */
[----:B------:R-:W-:Y:S02]  /*8600*/  FMUL.FTZ R76, R10, R63 ;  /* 0x0000003f0a4c7220 */ /* 0x000fe40000410000 */
[----:B------:R-:W-:Y:S02]  /*8610*/  FMUL.FTZ R83, R9, R77 ;  /* 0x0000004d09537220 */ /* 0x000fe40000410000 */
        /* <DEDUP_REMOVED lines=13> */
.L_x_622:
[----:B------:R-:W-:Y:S05]  /*86f0*/  BSYNC B0 ;  /* 0x0000000000007941 */ /* 0x000fea0003800000 */
.L_x_621:
        /* <DEDUP_REMOVED lines=45> */
.L_x_616:
[----:B------:R-:W-:Y:S05]  /*89d0*/  BSYNC B1 ;  /* 0x0000000000017941 */ /* 0x000fea0003800000 */
.L_x_615:
        /* <DEDUP_REMOVED lines=49> */
.L_x_626:
[----:B------:R-:W-:Y:S05]  /*8cf0*/  BSYNC B0 ;  /* 0x0000000000007941 */ /* 0x000fea0003800000 */
.L_x_625:
        /* <DEDUP_REMOVED lines=46> */
.L_x_628:
[----:B------:R-:W-:Y:S05]  /*8fe0*/  BSYNC B0 ;  /* 0x0000000000007941 */ /* 0x000fea0003800000 */
.L_x_627:
        /* <DEDUP_REMOVED lines=46> */
.L_x_630:
[----:B------:R-:W-:Y:S05]  /*92d0*/  BSYNC B0 ;  /* 0x0000000000007941 */ /* 0x000fea0003800000 */
.L_x_629:
        /* <DEDUP_REMOVED lines=45> */
.L_x_624:
[----:B------:R-:W-:Y:S05]  /*95b0*/  BSYNC B1 ;  /* 0x0000000000017941 */ /* 0x000fea0003800000 */
.L_x_623:
[----:B-1----:R-:W-:-:S04]  /*95c0*/  IADD3 R8, R48, 0x60, RZ ;  /* 0x0000006030087810 */ /* 0x002fc80007ffe0ff */
        /* <DEDUP_REMOVED lines=47> */
.L_x_633:
[----:B------:R-:W-:Y:S05]  /*98c0*/  BSYNC B0 ;  /* 0x0000000000007941 */ /* 0x000fea0003800000 */
.L_x_632:
        /* <DEDUP_REMOVED lines=46> */
.L_x_635:
[----:B------:R-:W-:Y:S05]  /*9bb0*/  BSYNC B0 ;  /* 0x0000000000007941 */ /* 0x000fea0003800000 */
.L_x_634:
        /* <DEDUP_REMOVED lines=46> */
.L_x_637:
[----:B------:R-:W-:Y:S05]  /*9ea0*/  BSYNC B0 ;  /* 0x0000000000007941 */ /* 0x000fea0003800000 */
.L_x_636:
[----:B------:R-:W-:-:S04]  /*9eb0*/  IADD3 R14, R14, 0x60, RZ ;  /* 0x000000600e0e7810 */ /* 0x000fc80007ffe0ff */
[----:B------:R-:W-:-:S13]  /*9ec0*/  ISETP.GE.AND P0, PT, R14, c[0x0][0x27c], PT ;  /* 0x00009f000e007a0c */ /* 0x000fda0003f06270 */
[----:B------:R-:W-:Y:S05]  /*9ed0*/  @P0 BRA `(.L_x_631) ;  /* 0x00004ac000000947 */ /* 0x000fea0003800000 */
[----:B-1----:R-:W1:Y:S01]  /*9ee0*/  LDS.128 R8, [R126+0x1f080] ;  /* 0x01f080007e087984 */ /* 0x002e620000000c00 */
[--C-:B------:R-:W-:Y:S01]  /*9ef0*/  SHF.R.U64 R15, R16, 0x10, R17.reuse ;  /* 0x00000010100f7819 */ /* 0x100fe20000001211 */
[--C-:B------:R-:W-:Y:S01]  /*9f00*/  HADD2.F32 R24, -RZ, R13.reuse.H0_H0 ;  /* 0x2000000dff187230 */ /* 0x100fe20000004100 */
[----:B------:R-:W-:Y:S01]  /*9f10*/  SHF.R.U32.HI R16, RZ, 0x10, R17 ;  /* 0x00000010ff107819 */ /* 0x000fe20000011611 */
[----:B------:R-:W-:Y:S01]  /*9f20*/  HADD2.F32 R22, -RZ, R12.H0_H0 ;  /* 0x2000000cff167230 */ /* 0x000fe20000004100 */
[--C-:B------:R-:W-:Y:S01]  /*9f30*/  SHF.R.U64 R14, R18, 0x10, R19.reuse ;  /* 0x00000010120e7819 */ /* 0x100fe20000001213 */
[----:B------:R-:W-:Y:S01]  /*9f40*/  HADD2.F32 R13, -RZ, R13.H1_H1 ;  /* 0x3000000dff0d7230 */ /* 0x000fe20000004100 */
[----:B------:R-:W-:Y:S01]  /*9f50*/  SHF.R.U32.HI R18, RZ, 0x10, R19 ;  /* 0x00000010ff127819 */ /* 0x000fe20000011613 */
[----:B------:R-:W-:Y:S02]  /*9f60*/  HADD2.F32 R16, -RZ, R16.H0_H0 ;  /* 0x20000010ff107230 */ /* 0x000fe40000004100 */
[----:B------:R-:W-:-:S02]  /*9f70*/  HADD2.F32 R15, -RZ, R15.H0_H0 ;  /* 0x2000000fff0f7230 */ /* 0x000fc40000004100 */
[----:B------:R-:W-:Y:S02]  /*9f80*/  HADD2.F32 R23, -RZ, R18.H0_H0 ;  /* 0x20000012ff177230 */ /* 0x000fe40000004100 */
[----:B------:R-:W-:Y:S02]  /*9f90*/  HADD2.F32 R12, -RZ, R12.H1_H1 ;  /* 0x3000000cff0c7230 */ /* 0x000fe40000004100 */
        /* <DEDUP_REMOVED lines=31> */
.L_x_598:
[----:B------:R-:W-:Y:S01]  /*a190*/  ISETP.NE.AND P0, PT, R226, 0x1, PT ;  /* 0x00000001e200780c */ /* 0x000fe20003f05270 */
[----:B------:R-:W-:Y:S01]  /*a1a0*/  IMAD.MOV.U32 R21, RZ, RZ, R23 ;  /* 0x000000ffff157224 */ /* 0x000fe200078e0017 */
[----:B------:R-:W-:Y:S01]  /*a1b0*/  MOV R17, R19 ;  /* 0x0000001300117202 */ /* 0x000fe20000000f00 */
        /* <DEDUP_REMOVED lines=10> */
[----:B------:R-:W-:-:S05]  /*a260*/  @P0 IMAD.HI.U32 R12, R11, c[0x0][0x2c8], RZ ;  /* 0x0000b2000b0c0a27 */ /* 0x000fca00078e00ff */
[----:B------:R-:W-:-:S04]  /*a270*/  @P0 SHF.R.U32.HI R11, RZ, c[0x0][0x2cc], R12 ;  /* 0x0000b300ff0b0a19 */ /* 0x000fc8000001160c */
[----:B------:R-:W-:Y:S01]  /*a280*/  SHF.R.S32.HI R12, RZ, 0x1f, R11 ;  /* 0x0000001fff0c7819 */ /* 0x000fe2000001140b */
[----:B------:R-:W-:-:S04]  /*a290*/  IMAD.WIDE.U32 R20, R11, c[0x0][0x280], R20 ;  /* 0x0000a0000b147a25 */ /* 0x000fc800078e0014 */
[----:B------:R-:W-:Y:S01]  /*a2a0*/  IMAD R13, R12, c[0x0][0x280], RZ ;  /* 0x0000a0000c0d7a24 */ /* 0x000fe200078e02ff */
[----:B------:R-:W-:Y:S01]  /*a2b0*/  LEA R14, P0, R20, c[0x0][0x270], 0x1 ;  /* 0x00009c00140e7a11 */ /* 0x000fe200078008ff */
[----:B------:R-:W-:Y:S02]  /*a2c0*/  IMAD R12, R12, c[0x0][0x290], RZ ;  /* 0x0000a4000c0c7a24 */ /* 0x000fe400078e02ff */
[C---:B------:R-:W-:Y:S02]  /*a2d0*/  IMAD R13, R11.reuse, c[0x0][0x284], R13 ;  /* 0x0000a1000b0d7a24 */ /* 0x040fe400078e020d */
[----:B------:R-:W-:-:S04]  /*a2e0*/  IMAD.WIDE.U32 R16, R11, c[0x0][0x290], R16 ;  /* 0x0000a4000b107a25 */ /* 0x000fc800078e0010 */
[----:B------:R-:W-:Y:S02]  /*a2f0*/  IMAD.IADD R13, R21, 0x1, R13 ;  /* 0x00000001150d7824 */ /* 0x000fe400078e020d */
[----:B------:R-:W-:-:S03]  /*a300*/  IMAD R11, R11, c[0x0][0x294], R12 ;  /* 0x0000a5000b0b7a24 */ /* 0x000fc600078e020c */
        /* <DEDUP_REMOVED lines=9> */
[----:B------:R-:W-:Y:S01]  /*a3a0*/  ISETP.GE.AND P0, PT, R83, c[0x0][0x27c], PT ;  /* 0x00009f0053007a0c */ /* 0x000fe20003f06270 */
[----:B------:R-:W-:Y:S01]  /*a3b0*/  CS2R R106, SRZ ;  /* 0x00000000006a7805 */ /* 0x000fe2000001ff00 */
[----:B------:R-:W-:Y:S01]  /*a3c0*/  CS2R R104, SRZ ;  /* 0x0000000000687805 */ /* 0x000fe2000001ff00 */
[----:B------:R-:W-:Y:S01]  /*a3d0*/  CS2R R102, SRZ ;  /* 0x0000000000667805 */ /* 0x000fe2000001ff00 */
[----:B------:R-:W-:-:S09]  /*a3e0*/  CS2R R100, SRZ ;  /* 0x0000000000647805 */ /* 0x000fd2000001ff00 */
[C---:B------:R-:W-:Y:S01]  /*a3f0*/  @!P0 IMAD.SHL.U32 R17, R83.reuse, 0x2, RZ ;  /* 0x0000000253118824 */ /* 0x040fe200078e00ff */
[----:B------:R-:W-:-:S04]  /*a400*/  @!P0 SHF.L.U64.HI R16, R83, 0x1, R111 ;  /* 0x0000000153108819 */ /* 0x000fc8000001026f */
[----:B--2---:R-:W-:-:S05]  /*a410*/  @!P0 IADD3 R22, P1, R20, R17, RZ ;  /* 0x0000001114168210 */ /* 0x004fca0007f3e0ff */
[----:B---3--:R-:W-:Y:S01]  /*a420*/  @!P0 IMAD.X R23, R21, 0x1, R16, P1 ;  /* 0x0000000115178824 */ /* 0x008fe200008e0610 */
[----:B----4-:R-:W-:-:S04]  /*a430*/  @!P0 IADD3 R24, P1, R18, R17, RZ ;  /* 0x0000001112188210 */ /* 0x010fc80007f3e0ff */
[----:B------:R2:W5:Y:S01]  /*a440*/  @!P0 LD.E.128 R104, [R22.64] ;  /* 0x0000000816688980 */ /* 0x000562000c101d00 */
[----:B-1----:R-:W-:-:S05]  /*a450*/  @!P0 IMAD.X R25, R19, 0x1, R16, P1 ;  /* 0x0000000113198824 */ /* 0x002fca00008e0610 */
        /* <DEDUP_REMOVED lines=13> */
.L_x_639:
[----:B------:R-:W-:Y:S05]  /*a530*/  BSYNC B0 ;  /* 0x0000000000007941 */ /* 0x000fea0003800000 */
.L_x_638:
[----:B------:R-:W-:Y:S01]  /*a540*/  ISETP.NE.AND P0, PT, R15, RZ, PT ;  /* 0x000000ff0f00720c */ /* 0x000fe20003f05270 */
[----:B--2--5:R-:W-:Y:S01]  /*a550*/  IMAD.MOV.U32 R16, RZ, RZ, R94 ;  /* 0x000000ffff107224 */ /* 0x024fe200078e005e */
[----:B------:R-:W-:Y:S01]  /*a560*/  MOV R17, R93 ;  /* 0x0000005d00117202 */ /* 0x000fe20000000f00 */
[----:B------:R-:W-:Y:S01]  /*a570*/  IMAD.MOV.U32 R15, RZ, RZ, R95 ;  /* 0x000000ffff0f7224 */ /* 0x000fe200078e005f */
[----:B------:R2:W4:Y:S02]  /*a580*/  SHFL.IDX PT, R23, R13, 0x1, 0x181f ;  /* 0x00381f000d177f89 */ /* 0x00052400000e0000 */
[----:B----4-:R-:W-:Y:S01]  /*a590*/  IMAD.MOV.U32 R18, RZ, RZ, R92 ;  /* 0x000000ffff127224 */ /* 0x010fe200078e005c */
        /* <DEDUP_REMOVED lines=39> */
[----:B----4-:R-:W-:-:S05]  /*a810*/  @!P0 IADD3 R18, P1, R22, R15, RZ ;  /* 0x0000000f16128210 */ /* 0x010fca0007f3e0ff */
[----:B-1----:R-:W-:Y:S01]  /*a820*/  @!P0 IMAD.X R19, R23, 0x1, R16, P1 ;  /* 0x0000000117138824 */ /* 0x002fe200008e0610 */
[----:B------:R-:W-:-:S04]  /*a830*/  @!P0 IADD3 R24, P1, R20, R15, RZ ;  /* 0x0000000f14188210 */ /* 0x000fc80007f3e0ff */
[----:B------:R1:W5:Y:S01]  /*a840*/  @!P0 LD.E.128 R76, [R18.64] ;  /* 0x00000008124c8980 */ /* 0x000362000c101d00 */
[----:B---3--:R-:W-:-:S05]  /*a850*/  @!P0 IMAD.X R25, R21, 0x1, R16, P1 ;  /* 0x0000000115198824 */ /* 0x008fca00008e0610 */
        /* <DEDUP_REMOVED lines=13> */
.L_x_641:
[----:B------:R-:W-:Y:S05]  /*a930*/  BSYNC B0 ;  /* 0x0000000000007941 */ /* 0x000fea0003800000 */
.L_x_640:
[----:B------:R-:W-:Y:S01]  /*a940*/  ISETP.NE.AND P0, PT, R10, RZ, PT ;  /* 0x000000ff0a00720c */ /* 0x000fe20003f05270 */
[----:B-----5:R-:W-:Y:S01]  /*a950*/  IMAD.MOV.U32 R17, RZ, RZ, R62 ;  /* 0x000000ffff117224 */ /* 0x020fe200078e003e */
[----:B------:R-:W-:Y:S01]  /*a960*/  MOV R10, R61 ;  /* 0x0000003d000a7202 */ /* 0x000fe20000000f00 */
[----:B------:R-:W-:Y:S01]  /*a970*/  IMAD.MOV.U32 R16, RZ, RZ, R63 ;  /* 0x000000ffff107224 */ /* 0x000fe200078e003f */
[----:B-1-3--:R1:W3:Y:S01]  /*a980*/  SHFL.IDX PT, R21, R13, 0x2, 0x181f ;  /* 0x00581f000d157f89 */ /* 0x00a2e200000e0000 */
        /* <DEDUP_REMOVED lines=35> */
[----:B--23--:R-:W-:Y:S01]  /*abc0*/  ISETP.GE.AND P0, PT, R83, c[0x0][0x27c], PT ;  /* 0x00009f0053007a0c */ /* 0x00cfe20003f06270 */
[----:B------:R-:W-:Y:S01]  /*abd0*/  CS2R R46, SRZ ;  /* 0x00000000002e7805 */ /* 0x000fe2000001ff00 */
[----:B------:R-:W-:Y:S01]  /*abe0*/  CS2R R44, SRZ ;  /* 0x00000000002c7805 */ /* 0x000fe2000001ff00 */
[----:B------:R-:W-:Y:S01]  /*abf0*/  CS2R R42, SRZ ;  /* 0x00000000002a7805 */ /* 0x000fe2000001ff00 */
[----:B------:R-:W-:-:S09]  /*ac00*/  CS2R R40, SRZ ;  /* 0x0000000000287805 */ /* 0x000fd2000001ff00 */
[C---:B------:R-:W-:Y:S01]  /*ac10*/  @!P0 IMAD.SHL.U32 R10, R83.reuse, 0x2, RZ ;  /* 0x00000002530a8824 */ /* 0x040fe200078e00ff */
[----:B------:R-:W-:-:S04]  /*ac20*/  @!P0 SHF.L.U64.HI R15, R83, 0x1, R111 ;  /* 0x00000001530f8819 */ /* 0x000fc8000001026f */
[----:B------:R-:W-:-:S05]  /*ac30*/  @!P0 IADD3 R16, P1, R20, R10, RZ ;  /* 0x0000000a14108210 */ /* 0x000fca0007f3e0ff */
[----:B------:R-:W-:Y:S01]  /*ac40*/  @!P0 IMAD.X R17, R21, 0x1, R15, P1 ;  /* 0x0000000115118824 */ /* 0x000fe200008e060f */
[----:B-1--4-:R-:W-:-:S04]  /*ac50*/  @!P0 IADD3 R22, P1, R18, R10, RZ ;  /* 0x0000000a12168210 */ /* 0x012fc80007f3e0ff */
[----:B------:R1:W5:Y:S01]  /*ac60*/  @!P0 LD.E.128 R44, [R16.64] ;  /* 0x00000008102c8980 */ /* 0x000362000c101d00 */
[----:B------:R-:W-:-:S05]  /*ac70*/  @!P0 IMAD.X R23, R19, 0x1, R15, P1 ;  /* 0x0000000113178824 */ /* 0x000fca00008e060f */
        /* <DEDUP_REMOVED lines=13> */
.L_x_643:
[----:B--23--:R-:W-:Y:S05]  /*ad50*/  BSYNC B0 ;  /* 0x0000000000007941 */ /* 0x00cfea0003800000 */
.L_x_642:
[----:B------:R-:W-:Y:S01]  /*ad60*/  ISETP.NE.AND P0, PT, R9, RZ, PT ;  /* 0x000000ff0900720c */ /* 0x000fe20003f05270 */
[----:B-----5:R-:W-:Y:S01]  /*ad70*/  IMAD.MOV.U32 R10, RZ, RZ, R38 ;  /* 0x000000ffff0a7224 */ /* 0x020fe200078e0026 */
[----:B------:R-:W-:Y:S01]  /*ad80*/  MOV R15, R37 ;  /* 0x00000025000f7202 */ /* 0x000fe20000000f00 */
[----:B------:R-:W-:Y:S01]  /*ad90*/  IMAD.MOV.U32 R9, RZ, RZ, R39 ;  /* 0x000000ffff097224 */ /* 0x000fe200078e0027 */
[----:B------:R2:W3:Y:S01]  /*ada0*/  SHFL.IDX PT, R67, R11, 0x3, 0x181f ;  /* 0x00781f000b437f89 */ /* 0x0004e200000e0000 */
        /* <DEDUP_REMOVED lines=14> */
[----:B------:R-:W3:Y:S01]  /*ae90*/  SHFL.IDX PT, R14, R14, 0x3, 0x181f ;  /* 0x00781f000e0e7f89 */ /* 0x000ee200000e0000 */
[----:B------:R-:W-:Y:S01]  /*aea0*/  PRMT R99, R15, 0x5410, R16 ;  /* 0x000054100f637816 */ /* 0x000fe20000000010 */
[----:B------:R-:W-:Y:S01]  /*aeb0*/  CS2R R24, SRZ ;  /* 0x0000000000187805 */ /* 0x000fe2000001ff00 */
[----:B------:R-:W-:Y:S01]  /*aec0*/  PRMT R86, R9, 0x5410, R10 ;  /* 0x0000541009567816 */ /* 0x000fe2000000000a */
[----:B------:R-:W-:Y:S01]  /*aed0*/  IMAD.MOV.U32 R10, RZ, RZ, R32 ;  /* 0x000000ffff0a7224 */ /* 0x000fe200078e0020 */
[----:B------:R3:W3:Y:S01]  /*aee0*/  SHFL.IDX PT, R15, R13, 0x3, 0x181f ;  /* 0x00781f000d0f7f89 */ /* 0x0006e200000e0000 */
[----:B------:R-:W-:Y:S01]  /*aef0*/  IMAD.MOV.U32 R9, RZ, RZ, R33 ;  /* 0x000000ffff097224 */ /* 0x000fe200078e0021 */
[----:B----4-:R-:W-:Y:S01]  /*af00*/  CS2R R22, SRZ ;  /* 0x0000000000167805 */ /* 0x010fe2000001ff00 */
[----:B--2---:R-:W-:Y:S01]  /*af10*/  IMAD.MOV.U32 R11, RZ, RZ, R43 ;  /* 0x000000ffff0b7224 */ /* 0x004fe200078e002b */
[----:B------:R-:W-:Y:S01]  /*af20*/  CS2R R20, SRZ ;  /* 0x0000000000147805 */ /* 0x000fe2000001ff00 */
[----:B------:R-:W-:Y:S01]  /*af30*/  CS2R R18, SRZ ;  /* 0x0000000000127805 */ /* 0x000fe2000001ff00 */
[----:B------:R-:W-:Y:S01]  /*af40*/  PRMT R85, R9, 0x5410, R10 ;  /* 0x0000541009557816 */ /* 0x000fe2000000000a */
[----:B------:R-:W-:Y:S01]  /*af50*/  IMAD.MOV.U32 R10, RZ, RZ, R40 ;  /* 0x000000ffff0a7224 */ /* 0x000fe200078e0028 */
[----:B------:R-:W-:Y:S01]  /*af60*/  MOV R9, R41 ;  /* 0x0000002900097202 */ /* 0x000fe20000000f00 */
[----:B------:R-:W-:-:S03]  /*af70*/  CS2R R16, SRZ ;  /* 0x0000000000107805 */ /* 0x000fc6000001ff00 */
[----:B------:R-:W-:Y:S02]  /*af80*/  PRMT R97, R9, 0x5410, R10 ;  /* 0x0000541009617816 */ /* 0x000fe4000000000a */
[----:B-1----:R-:W-:-:S04]  /*af90*/  MOV R12, R42 ;  /* 0x0000002a000c7202 */ /* 0x002fc80000000f00 */
[----:B------:R-:W-:Y:S01]  /*afa0*/  PRMT R98, R11, 0x5410, R12 ;  /* 0x000054100b627816 */ /* 0x000fe2000000000c */
[----:B------:R-:W-:Y:S05]  /*afb0*/  @P0 BRA `(.L_x_645) ;  /* 0x0000019000000947 */ /* 0x000fea0003800000 */
[----:B------:R-:W-:Y:S01]  /*afc0*/  ISETP.GE.AND P0, PT, R83, c[0x0][0x27c], PT ;  /* 0x00009f0053007a0c */ /* 0x000fe20003f06270 */
        /* <DEDUP_REMOVED lines=10> */
[----:B---3--:R-:W-:-:S05]  /*b070*/  @!P0 IADD3 R12, P1, R14, R9, RZ ;  /* 0x000000090e0c8210 */ /* 0x008fca0007f3e0ff */
[----:B------:R-:W-:Y:S01]  /*b080*/  @!P0 IMAD.X R13, R15, 0x1, R10, P1 ;  /* 0x000000010f0d8824 */ /* 0x000fe200008e060a */
[----:B------:R-:W-:-:S04]  /*b090*/  @!P0 IADD3 R80, P1, R66, R9, RZ ;  /* 0x0000000942508210 */ /* 0x000fc80007f3e0ff */
[----:B------:R1:W5:Y:S01]  /*b0a0*/  @!P0 LD.E.128 R24, [R12.64] ;  /* 0x000000080c188980 */ /* 0x000362000c101d00 */
[----:B------:R-:W-:Y:S01]  /*b0b0*/  @!P0 IMAD.X R81, R67, 0x1, R10, P1 ;  /* 0x0000000143518824 */ /* 0x000fe200008e060a */
        /* <DEDUP_REMOVED lines=9> */
.L_x_645:
[----:B------:R-:W-:Y:S05]  /*b150*/  BSYNC B0 ;  /* 0x0000000000007941 */ /* 0x000fea0003800000 */
.L_x_644:
[----:B-----5:R-:W-:Y:S01]  /*b160*/  IMAD.MOV.U32 R9, RZ, RZ, R30 ;  /* 0x000000ffff097224 */ /* 0x020fe200078e001e */
[----:B------:R-:W-:-:S04]  /*b170*/  DEPBAR.LE SB0, 0x1 ;  /* 0x000080400000791a */ /* 0x000fc80000000000 */
[----:B-1----:R-:W-:Y:S01]  /*b180*/  IMAD.MOV.U32 R12, RZ, RZ, R31 ;  /* 0x000000ffff0c7224 */ /* 0x002fe200078e001f */
[----:B------:R-:W-:Y:S01]  /*b190*/  BSSY B1, `(.L_x_646) ;  /* 0x00000eb000017945 */ /* 0x000fe20003800000 */
[----:B------:R-:W-:Y:S01]  /*b1a0*/  IMAD.IADD R84, R8, 0x1, -R149 ;  /* 0x0000000108547824 */ /* 0x000fe200078e0a95 */
[----:B------:R-:W-:Y:S01]  /*b1b0*/  MOV R8, R21 ;  /* 0x0000001500087202 */ /* 0x000fe20000000f00 */
[----:B------:R-:W-:Y:S01]  /*b1c0*/  IMAD.MOV.U32 R11, RZ, RZ, R28 ;  /* 0x000000ffff0b7224 */ /* 0x000fe200078e001c */
[----:B---3--:R-:W-:Y:S01]  /*b1d0*/  PRMT R67, R12, 0x5410, R9 ;  /* 0x000054100c437816 */ /* 0x008fe20000000009 */
[----:B------:R-:W-:Y:S01]  /*b1e0*/  IMAD.MOV.U32 R10, RZ, RZ, R29 ;  /* 0x000000ffff0a7224 */ /* 0x000fe200078e001d */
[----:B------:R-:W-:Y:S01]  /*b1f0*/  MOV R9, R26 ;  /* 0x0000001a00097202 */ /* 0x000fe20000000f00 */
[----:B------:R-:W-:Y:S01]  /*b200*/  IMAD.MOV.U32 R12, RZ, RZ, R27 ;  /* 0x000000ffff0c7224 */ /* 0x000fe200078e001b */
[----:B------:R-:W-:Y:S02]  /*b210*/  IMNMX R84, R84, 0x80, PT ;  /* 0x0000008054547817 */ /* 0x000fe40003800200 */
[----:B------:R-:W-:Y:S01]  /*b220*/  PRMT R66, R10, 0x5410, R11 ;  /* 0x000054100a427816 */ /* 0x000fe2000000000b */
[----:B------:R-:W-:Y:S01]  /*b230*/  IMAD.MOV.U32 R11, RZ, RZ, R24 ;  /* 0x000000ffff0b7224 */ /* 0x000fe200078e0018 */
[----:B------:R-:W-:Y:S01]  /*b240*/  PRMT R82, R82, 0x5410, R9 ;  /* 0x0000541052527816 */ /* 0x000fe20000000009 */
[----:B------:R-:W-:Y:S01]  /*b250*/  IMAD.MOV.U32 R10, RZ, RZ, R25 ;  /* 0x000000ffff0a7224 */ /* 0x000fe200078e0019 */
[----:B------:R-:W-:Y:S01]  /*b260*/  MOV R9, R22 ;  /* 0x0000001600097202 */ /* 0x000fe20000000f00 */
[----:B------:R-:W-:Y:S01]  /*b270*/  BAR.SYNC.DEFER_BLOCKING 0x0 ;  /* 0x0000000000007b1d */ /* 0x000fe20000010000 */
[----:B------:R-:W-:-:S02]  /*b280*/  ISETP.GE.AND P0, PT, R48, R84, PT ;  /* 0x000000543000720c */ /* 0x000fc40003f06270 */
[----:B------:R-:W-:Y:S01]  /*b290*/  PRMT R81, R10, 0x5410, R11 ;  /* 0x000054100a517816 */ /* 0x000fe2000000000b */
[----:B------:R-:W-:Y:S01]  /*b2a0*/  IMAD.MOV.U32 R10, RZ, RZ, R23 ;  /* 0x000000ffff0a7224 */ /* 0x000fe200078e0017 */
        /* <DEDUP_REMOVED lines=19> */
[----:B------:R-:W-:Y:S01]  /*b3e0*/  SHF.R.U64 R100, R100, 0x10, R101 ;  /* 0x0000001064647819 */ /* 0x000fe20000001265 */
[----:B------:R-:W-:Y:S01]  /*b3f0*/  HADD2.F32 R137, -RZ, R129.H0_H0 ;  /* 0x20000081ff897230 */ /* 0x000fe20000004100 */
[----:B------:R-:W-:Y:S01]  /*b400*/  SHF.R.S32.HI R9, RZ, 0x1f, R10 ;  /* 0x0000001fff097819 */ /* 0x000fe2000001140a */
[----:B------:R-:W-:Y:S01]  /*b410*/  HADD2.F32 R143, -RZ, R131.H0_H0 ;  /* 0x20000083ff8f7230 */ /* 0x000fe20000004100 */
[----:B------:R-:W-:Y:S01]  /*b420*/  SHF.L.U32 R8, R10, 0x3, RZ ;  /* 0x000000030a087819 */ /* 0x000fe200000006ff */
[----:B------:R-:W-:Y:S01]  /*b430*/  HADD2.F32 R129, -RZ, R129.H1_H1 ;  /* 0x30000081ff817230 */ /* 0x000fe20000004100 */
[----:B------:R-:W-:Y:S01]  /*b440*/  LEA.HI R9, R9, R10, RZ, 0x3 ;  /* 0x0000000a09097211 */ /* 0x000fe200078f18ff */
[----:B------:R-:W-:Y:S01]  /*b450*/  HADD2.F32 R144, -RZ, R131.H1_H1 ;  /* 0x30000083ff907230 */ /* 0x000fe20000004100 */
[----:B------:R-:W-:Y:S01]  /*b460*/  LOP3.LUT R8, R125, 0x38, R8, 0xf8, !PT ;  /* 0x000000387d087812 */ /* 0x000fe200078ef808 */
[----:B------:R-:W-:Y:S01]  /*b470*/  HADD2.F32 R100, -RZ, R100.H0_H0 ;  /* 0x20000064ff647230 */ /* 0x000fe20000004100 */
[----:B------:R-:W-:-:S02]  /*b480*/  SHF.L.U32 R9, R9, 0xa, RZ ;  /* 0x0000000a09097819 */ /* 0x000fc400000006ff */
[----:B------:R-:W-:Y:S02]  /*b490*/  LOP3.LUT R8, R8, R124, RZ, 0x3c, !PT ;  /* 0x0000007c08087212 */ /* 0x000fe400078e3cff */
[----:B------:R-:W-:Y:S02]  /*b4a0*/  LOP3.LUT R9, R9, 0x7fffe000, RZ, 0xc0, !PT ;  /* 0x7fffe00009097812 */ /* 0x000fe400078ec0ff */
[----:B------:R-:W-:Y:S02]  /*b4b0*/  SHF.R.U32.HI R133, RZ, 0x10, R101 ;  /* 0x00000010ff857819 */ /* 0x000fe40000011665 */
[----:B------:R-:W-:Y:S02]  /*b4c0*/  IADD3 R8, R8, R9, R123 ;  /* 0x0000000908087210 */ /* 0x000fe40007ffe07b */
[----:B------:R-:W-:Y:S01]  /*b4d0*/  SHF.R.U64 R101, R106, 0x10, R107 ;  /* 0x000000106a657819 */ /* 0x000fe2000000126b */
[----:B------:R-:W-:Y:S01]  /*b4e0*/  HADD2.F32 R133, -RZ, R133.H0_H0 ;  /* 0x20000085ff857230 */ /* 0x000fe20000004100 */
        /* <DEDUP_REMOVED lines=9> */
[----:B------:R-:W-:-:S03]  /*b580*/  SHF.R.U32.HI R103, RZ, 0x10, R103 ;  /* 0x00000010ff677819 */ /* 0x000fc60000011667 */
[----:B------:R-:W-:Y:S02]  /*b590*/  HADD2.F32 R102, -RZ, R102.H0_H0 ;  /* 0x20000066ff667230 */ /* 0x000fe40000004100 */
[----:B------:R-:W-:Y:S02]  /*b5a0*/  HADD2.F32 R147, -RZ, R103.H0_H0 ;  /* 0x20000067ff937230 */ /* 0x000fe40000004100 */
[--C-:B-1----:R-:W-:Y:S02]  /*b5b0*/  HADD2.F32 R107, -RZ, R13.reuse.H0_H0 ;  /* 0x2000000dff6b7230 */ /* 0x102fe40000004100 */
[----:B------:R-:W-:Y:S02]  /*b5c0*/  HADD2.F32 R13, -RZ, R13.H1_H1 ;  /* 0x3000000dff0d7230 */ /* 0x000fe40000004100 */
[--C-:B------:R-:W-:Y:S01]  /*b5d0*/  HADD2.F32 R134, -RZ, R12.reuse.H0_H0 ;  /* 0x2000000cff867230 */ /* 0x100fe20000004100 */
[----:B------:R-:W-:Y:S01]  /*b5e0*/  FMUL.FTZ R142, R107, R137 ;  /* 0x000000896b8e7220 */ /* 0x000fe20000410000 */
[----:B------:R-:W-:-:S02]  /*b5f0*/  HADD2.F32 R135, -RZ, R12.H1_H1 ;  /* 0x3000000cff877230 */ /* 0x000fc40000004100 */
[--C-:B------:R-:W-:Y:S01]  /*b600*/  HADD2.F32 R12, -RZ, R14.reuse.H0_H0 ;  /* 0x2000000eff0c7230 */ /* 0x100fe20000004100 */
[----:B------:R-:W-:Y:S01]  /*b610*/  FMUL.FTZ R131, R134, R129 ;  /* 0x0000008186837220 */ /* 0x000fe20000410000 */
[----:B------:R-:W-:Y:S02]  /*b620*/  HADD2.F32 R136, -RZ, R14.H1_H1 ;  /* 0x3000000eff887230 */ /* 0x000fe40000004100 */
[--C-:B------:R-:W-:Y:S02]  /*b630*/  HADD2.F32 R14, -RZ, R15.reuse.H0_H0 ;  /* 0x2000000fff0e7230 */ /* 0x100fe40000004100 */
[----:B------:R-:W-:Y:S02]  /*b640*/  HADD2.F32 R15, -RZ, R15.H1_H1 ;  /* 0x3000000fff0f7230 */ /* 0x000fe40000004100 */
[--C-:B--2---:R-:W-:Y:S02]  /*b650*/  HADD2.F32 R138, -RZ, R9.reuse.H0_H0 ;  /* 0x20000009ff8a7230 */ /* 0x104fe40000004100 */
[----:B------:R-:W-:-:S02]  /*b660*/  HADD2.F32 R9, -RZ, R9.H1_H1 ;  /* 0x30000009ff097230 */ /* 0x000fc40000004100 */
[--C-:B------:R-:W-:Y:S01]  /*b670*/  HADD2.F32 R139, -RZ, R8.reuse.H0_H0 ;  /* 0x20000008ff8b7230 */ /* 0x100fe20000004100 */
[C---:B------:R-:W-:Y:S01]  /*b680*/  FMUL.FTZ R137, R138.reuse, R137 ;  /* 0x000000898a897220 */ /* 0x040fe20000410000 */
[----:B------:R-:W-:Y:S01]  /*b690*/  HADD2.F32 R140, -RZ, R8.H1_H1 ;  /* 0x30000008ff8c7230 */ /* 0x000fe20000004100 */
[----:B------:R-:W-:Y:S01]  /*b6a0*/  FFMA.FTZ R142, R138, R143, R142 ;  /* 0x0000008f8a8e7223 */ /* 0x000fe2000001008e */
[----:B------:R-:W-:Y:S01]  /*b6b0*/  HADD2.F32 R138, -RZ, R105.H0_H0 ;  /* 0x20000069ff8a7230 */ /* 0x000fe20000004100 */
[-C--:B------:R-:W-:Y:S01]  /*b6c0*/  FMUL.FTZ R105, R13, R133.reuse ;  /* 0x000000850d697220 */ /* 0x080fe20000410000 */
[--C-:B------:R-:W-:Y:S01]  /*b6d0*/  HADD2.F32 R8, -RZ, R10.reuse.H0_H0 ;  /* 0x2000000aff087230 */ /* 0x100fe20000004100 */
[C---:B------:R-:W-:Y:S01]  /*b6e0*/  FMUL.FTZ R133, R9.reuse, R133 ;  /* 0x0000008509857220 */ /* 0x040fe20000410000 */
[----:B------:R-:W-:Y:S01]  /*b6f0*/  HADD2.F32 R141, -RZ, R10.H1_H1 ;  /* 0x3000000aff8d7230 */ /* 0x000fe20000004100 */
[----:B------:R-:W-:Y:S01]  /*b700*/  FFMA.FTZ R9, R9, R138, R105 ;  /* 0x0000008a09097223 */ /* 0x000fe20000010069 */
[--C-:B------:R-:W-:Y:S01]  /*b710*/  HADD2.F32 R105, -RZ, R130.reuse.H1_H1 ;  /* 0x30000082ff697230 */ /* 0x100fe20000004100 */
[C---:B------:R-:W-:Y:S01]  /*b720*/  FMUL.FTZ R129, R139.reuse, R129 ;  /* 0x000000818b817220 */ /* 0x040fe20000410000 */
[----:B------:R-:W-:Y:S01]  /*b730*/  HADD2.F32 R130, -RZ, R130.H0_H0 ;  /* 0x20000082ff827230 */ /* 0x000fe20000004100 */
[----:B------:R-:W-:Y:S01]  /*b740*/  FFMA.FTZ R131, R139, R144, R131 ;  /* 0x000000908b837223 */ /* 0x000fe20000010083 */
[--C-:B------:R-:W-:Y:S01]  /*b750*/  HADD2.F32 R139, -RZ, R132.reuse.H1_H1 ;  /* 0x30000084ff8b7230 */ /* 0x100fe20000004100 */
[-C--:B------:R-:W-:Y:S01]  /*b760*/  FMUL.FTZ R146, R12, R105.reuse ;  /* 0x000000690c927220 */ /* 0x080fe20000410000 */
[--C-:B------:R-:W-:Y:S01]  /*b770*/  HADD2.F32 R10, -RZ, R11.reuse.H0_H0 ;  /* 0x2000000bff0a7230 */ /* 0x100fe20000004100 */
[C---:B------:R-:W-:Y:S01]  /*b780*/  FMUL.FTZ R105, R8.reuse, R105 ;  /* 0x0000006908697220 */ /* 0x040fe20000410000 */
[----:B------:R-:W-:Y:S01]  /*b790*/  HADD2.F32 R11, -RZ, R11.H1_H1 ;  /* 0x3000000bff0b7230 */ /* 0x000fe20000004100 */
[----:B------:R-:W-:Y:S01]  /*b7a0*/  FFMA.FTZ R103, R8, R139, R146 ;  /* 0x0000008b08677223 */ /* 0x000fe20000010092 */
[----:B------:R-:W-:Y:S01]  /*b7b0*/  HADD2.F32 R132, -RZ, R132.H0_H0 ;  /* 0x20000084ff847230 */ /* 0x000fe20000004100 */
[----:B------:R-:W-:Y:S01]  /*b7c0*/  FMUL.FTZ R145, R14, R130 ;  /* 0x000000820e917220 */ /* 0x000fe20000410000 */
[----:B------:R-:W-:Y:S01]  /*b7d0*/  F2FP.PACK_AB R9, R9, R142 ;  /* 0x0000008e0909723e */ /* 0x000fe200000000ff */
[----:B------:R-:W-:-:S02]  /*b7e0*/  FMUL.FTZ R8, R15, R147 ;  /* 0x000000930f087220 */ /* 0x000fc40000410000 */
[C---:B------:R-:W-:Y:S02]  /*b7f0*/  FMUL.FTZ R147, R11.reuse, R147 ;  /* 0x000000930b937220 */ /* 0x040fe40000410000 */
[C---:B------:R-:W-:Y:S02]  /*b800*/  FMUL.FTZ R130, R10.reuse, R130 ;  /* 0x000000820a827220 */ /* 0x040fe40000410000 */
[----:B------:R-:W-:Y:S02]  /*b810*/  FFMA.FTZ R145, R10, R132, R145 ;  /* 0x000000840a917223 */ /* 0x000fe40000010091 */
[----:B------:R-:W-:Y:S02]  /*b820*/  FFMA.FTZ R11, R11, R106, R8 ;  /* 0x0000006a0b0b7223 */ /* 0x000fe40000010008 */
        /* <DEDUP_REMOVED lines=18> */
[----:B------:R-:W-:Y:S02]  /*b950*/  F2FP.PACK_AB R14, R14, R105 ;  /* 0x000000690e0e723e */ /* 0x000fe400000000ff */
[----:B------:R-:W-:-:S02]  /*b960*/  F2FP.PACK_AB R8, R8, R131 ;  /* 0x000000830808723e */ /* 0x000fc400000000ff */
[----:B------:R-:W-:Y:S01]  /*b970*/  F2FP.PACK_AB R10, R10, R103 ;  /* 0x000000670a0a723e */ /* 0x000fe200000000ff */
[----:B------:R1:W-:Y:S04]  /*b980*/  STS.128 [R126+0x10080], R12 ;  /* 0x0100800c7e007388 */ /* 0x0003e80000000c00 */
[----:B------:R1:W-:Y:S02]  /*b990*/  STS.128 [R127+0x10080], R8 ;  /* 0x010080087f007388 */ /* 0x0003e40000000c00 */
.L_x_649:
[----:B------:R-:W-:Y:S05]  /*b9a0*/  BSYNC B0 ;  /* 0x0000000000007941 */ /* 0x000fea0003800000 */
.L_x_648:
[----:B------:R-:W-:-:S13]  /*b9b0*/  ISETP.GE.AND P0, PT, R70, c[0x0][0x27c], PT ;  /* 0x00009f0046007a0c */ /* 0x000fda0003f06270 */
[----:B------:R-:W-:Y:S05]  /*b9c0*/  @P0 BRA `(.L_x_647) ;  /* 0x0000067000000947 */ /* 0x000fea0003800000 */
[----:B-1----:R-:W-:Y:S01]  /*b9d0*/  SHF.R.S32.HI R11, RZ, 0x1f, R70 ;  /* 0x0000001fff0b7819 */ /* 0x002fe20000011446 */
[----:B------:R-:W-:Y:S01]  /*b9e0*/  HADD2.F32 R106, -RZ, R119.H0_H0 ;  /* 0x20000077ff6a7230 */ /* 0x000fe20000004100 */
[----:B------:R-:W-:Y:S01]  /*b9f0*/  SHF.R.U64 R88, R88, 0x10, R89 ;  /* 0x0000001058587819 */ /* 0x000fe20000001259 */
[----:B------:R-:W-:Y:S01]  /*ba00*/  HADD2.F32 R127, -RZ, R121.H0_H0 ;  /* 0x20000079ff7f7230 */ /* 0x000fe20000004100 */
[CC--:B------:R-:W-:Y:S01]  /*ba10*/  LEA.HI R10, R11.reuse, R70.reuse, RZ, 0x3 ;  /* 0x000000460b0a7211 */ /* 0x0c0fe200078f18ff */
[--C-:B------:R-:W-:Y:S01]  /*ba20*/  HADD2.F32 R130, -RZ, R122.reuse.H0_H0 ;  /* 0x2000007aff827230 */ /* 0x100fe20000004100 */
[----:B------:R-:W-:Y:S01]  /*ba30*/  LEA.HI R11, R11, R70, RZ, 0x6 ;  /* 0x000000460b0b7211 */ /* 0x000fe200078f30ff */
[----:B------:R-:W-:Y:S01]  /*ba40*/  HADD2.F32 R119, -RZ, R119.H1_H1 ;  /* 0x30000077ff777230 */ /* 0x000fe20000004100 */
[----:B------:R-:W-:Y:S01]  /*ba50*/  LEA.HI.SX32 R128, R10, R128, 0x1d ;  /* 0x000000800a807211 */ /* 0x000fe200078feaff */
[----:B------:R-:W-:Y:S01]  /*ba60*/  HADD2.F32 R121, -RZ, R121.H1_H1 ;  /* 0x30000079ff797230 */ /* 0x000fe20000004100 */
[----:B------:R-:W-:Y:S01]  /*ba70*/  SHF.L.U32 R11, R11, 0x7, RZ ;  /* 0x000000070b0b7819 */ /* 0x000fe200000006ff */
[----:B------:R-:W-:Y:S01]  /*ba80*/  HADD2.F32 R122, -RZ, R122.H1_H1 ;  /* 0x3000007aff7a7230 */ /* 0x000fe20000004100 */
[----:B------:R-:W-:-:S02]  /*ba90*/  SHF.R.S32.HI R8, RZ, 0x1f, R128 ;  /* 0x0000001fff087819 */ /* 0x000fc40000011480 */
[----:B------:R-:W-:Y:S02]  /*baa0*/  LOP3.LUT R10, R125, 0x38, R10, 0xf8, !PT ;  /* 0x000000387d0a7812 */ /* 0x000fe400078ef80a */
[----:B------:R-:W-:Y:S02]  /*bab0*/  SHF.L.U32 R9, R128, 0x3, RZ ;  /* 0x0000000380097819 */ /* 0x000fe400000006ff */
[----:B------:R-:W-:Y:S01]  /*bac0*/  LEA.HI R8, R8, R128, RZ, 0x3 ;  /* 0x0000008008087211 */ /* 0x000fe200078f18ff */
[----:B------:R-:W-:Y:S01]  /*bad0*/  HADD2.F32 R128, -RZ, R120.H0_H0 ;  /* 0x20000078ff807230 */ /* 0x000fe20000004100 */
        /* <DEDUP_REMOVED lines=9> */
[----:B------:R-:W-:Y:S01]  /*bb70*/  SHF.R.U32.HI R102, RZ, 0x10, R89 ;  /* 0x00000010ff667819 */ /* 0x000fe20000011659 */
[----:B------:R-:W1:Y:S01]  /*bb80*/  LDS.128 R12, [R100+0x10080] ;  /* 0x01008000640c7984 */ /* 0x000e620000000c00 */
[----:B------:R-:W-:Y:S02]  /*bb90*/  SHF.L.U32 R101, R8, 0x1, RZ ;  /* 0x0000000108657819 */ /* 0x000fe400000006ff */
[--C-:B------:R-:W-:Y:S01]  /*bba0*/  SHF.R.U64 R89, R94, 0x10, R95.reuse ;  /* 0x000000105e597819 */ /* 0x100fe2000000125f */
[----:B------:R-:W-:Y:S01]  /*bbb0*/  HADD2.F32 R102, -RZ, R102.H0_H0 ;  /* 0x20000066ff667230 */ /* 0x000fe20000004100 */
[----:B------:R-:W-:Y:S01]  /*bbc0*/  SHF.R.U32.HI R94, RZ, 0x10, R95 ;  /* 0x00000010ff5e7819 */ /* 0x000fe2000001165f */
[----:B------:R-:W2:Y:S01]  /*bbd0*/  LDS.128 R8, [R101+0x10080] ;  /* 0x0100800065087984 */ /* 0x000ea20000000c00 */
[--C-:B------:R-:W-:Y:S01]  /*bbe0*/  SHF.R.U64 R92, R92, 0x10, R93.reuse ;  /* 0x000000105c5c7819 */ /* 0x100fe2000000125d */
[----:B------:R-:W-:Y:S01]  /*bbf0*/  HADD2.F32 R89, -RZ, R89.H0_H0 ;  /* 0x20000059ff597230 */ /* 0x000fe20000004100 */
        /* <DEDUP_REMOVED lines=9> */
[----:B------:R-:W-:Y:S01]  /*bc90*/  HADD2.F32 R13, -RZ, R15.H0_H0 ;  /* 0x2000000fff0d7230 */ /* 0x000fe20000004100 */
[----:B------:R-:W-:Y:S01]  /*bca0*/  FMUL.FTZ R126, R95, R106 ;  /* 0x0000006a5f7e7220 */ /* 0x000fe20000410000 */
[----:B--2---:R-:W-:-:S02]  /*bcb0*/  HADD2.F32 R107, -RZ, R9.H0_H0 ;  /* 0x20000009ff6b7230 */ /* 0x004fc40000004100 */
[----:B------:R-:W-:Y:S01]  /*bcc0*/  HADD2.F32 R123, -RZ, R9.H1_H1 ;  /* 0x30000009ff7b7230 */ /* 0x000fe20000004100 */
[----:B------:R-:W-:Y:S01]  /*bcd0*/  FMUL.FTZ R129, R13, R128 ;  /* 0x000000800d817220 */ /* 0x000fe20000410000 */
[----:B------:R-:W-:Y:S01]  /*bce0*/  HADD2.F32 R9, -RZ, R11.H0_H0 ;  /* 0x2000000bff097230 */ /* 0x000fe20000004100 */
        /* <DEDUP_REMOVED lines=25> */
[----:B------:R-:W-:Y:S01]  /*be80*/  HADD2.F32 R124, -RZ, R88.H0_H0 ;  /* 0x20000058ff7c7230 */ /* 0x000fe20000004100 */
[----:B------:R-:W-:Y:S01]  /*be90*/  FMUL.FTZ R9, R12, R123 ;  /* 0x0000007b0c097220 */ /* 0x000fe20000410000 */
[----:B------:R-:W-:Y:S01]  /*bea0*/  F2FP.PACK_AB R11, R11, R129 ;  /* 0x000000810b0b723e */ /* 0x000fe200000000ff */
[----:B------:R-:W-:-:S02]  /*beb0*/  FMUL.FTZ R123, R8, R123 ;  /* 0x0000007b087b7220 */ /* 0x000fc40000410000 */
[----:B------:R-:W-:Y:S02]  /*bec0*/  FFMA.FTZ R88, R8, R122, R9 ;  /* 0x0000007a08587223 */ /* 0x000fe40000010009 */
[----:B------:R-:W-:Y:S02]  /*bed0*/  FMUL.FTZ R8, R105, R124 ;  /* 0x0000007c69087220 */ /* 0x000fe40000410000 */
[----:B------:R-:W-:Y:S02]  /*bee0*/  FMUL.FTZ R9, R14, R90 ;  /* 0x0000005a0e097220 */ /* 0x000fe40000410000 */
[----:B------:R-:W-:Y:S02]  /*bef0*/  FMUL.FTZ R124, R125, R124 ;  /* 0x0000007c7d7c7220 */ /* 0x000fe40000410000 */
[----:B------:R-:W-:Y:S02]  /*bf00*/  FMUL.FTZ R90, R10, R90 ;  /* 0x0000005a0a5a7220 */ /* 0x000fe40000410000 */
[----:B------:R-:W-:-:S02]  /*bf10*/  FFMA.FTZ R123, R12, R122, -R123 ;  /* 0x0000007a0c7b7223 */ /* 0x000fc4000001087b */
        /* <DEDUP_REMOVED lines=9> */
[----:B------:R-:W-:Y:S01]  /*bfb0*/  FFMA.FTZ R8, R125, R92, R8 ;  /* 0x0000005c7d087223 */ /* 0x000fe20000010008 */
[----:B------:R-:W-:Y:S01]  /*bfc0*/  F2FP.PACK_AB R12, R12, R119 ;  /* 0x000000770c0c723e */ /* 0x000fe200000000ff */
[----:B------:R-:W-:Y:S01]  /*bfd0*/  FFMA.FTZ R10, R10, R89, R9 ;  /* 0x000000590a0a7223 */ /* 0x000fe20000010009 */
[----:B------:R-:W-:Y:S02]  /*bfe0*/  F2FP.PACK_AB R14, R14, R123 ;  /* 0x0000007b0e0e723e */ /* 0x000fe400000000ff */
[----:B------:R-:W-:Y:S02]  /*bff0*/  F2FP.PACK_AB R9, R93, R126 ;  /* 0x0000007e5d09723e */ /* 0x000fe400000000ff */
[----:B------:R-:W-:Y:S01]  /*c000*/  F2FP.PACK_AB R8, R8, R120 ;  /* 0x000000780808723e */ /* 0x000fe200000000ff */
[----:B------:R1:W-:Y:S01]  /*c010*/  STS.128 [R100+0x10080], R12 ;  /* 0x0100800c64007388 */ /* 0x0003e20000000c00 */
[----:B------:R-:W-:-:S05]  /*c020*/  F2FP.PACK_AB R10, R10, R88 ;  /* 0x000000580a0a723e */ /* 0x000fca00000000ff */
[----:B------:R1:W-:Y:S02]  /*c030*/  STS.128 [R101+0x10080], R8 ;  /* 0x0100800865007388 */ /* 0x0003e40000000c00 */
.L_x_647:
[----:B------:R-:W-:Y:S05]  /*c040*/  BSYNC B1 ;  /* 0x0000000000017941 */ /* 0x000fea0003800000 */
.L_x_646:
[----:B------:R-:W-:Y:S01]  /*c050*/  IADD3 R88, R48, 0x20, RZ ;  /* 0x0000002030587810 */ /* 0x000fe20007ffe0ff */
[----:B------:R-:W-:Y:S03]  /*c060*/  BSSY B1, `(.L_x_650) ;  /* 0x00000db000017945 */ /* 0x000fe60003800000 */
[----:B------:R-:W-:-:S13]  /*c070*/  ISETP.GE.AND P0, PT, R88, R84, PT ;  /* 0x000000545800720c */ /* 0x000fda0003f06270 */
        /* <DEDUP_REMOVED lines=21> */
[----:B------:R-:W-:Y:S02]  /*c1d0*/  LEA.HI R8, R8, R10, RZ, 0x3 ;  /* 0x0000000a08087211 */ /* 0x000fe400078f18ff */
[----:B------:R-:W-:-:S02]  /*c1e0*/  LOP3.LUT R91, R91, R92, RZ, 0x3c, !PT ;  /* 0x0000005c5b5b7212 */ /* 0x000fc400078e3cff */
[----:B------:R-:W-:Y:S02]  /*c1f0*/  LOP3.LUT R9, R93, 0x38, R9, 0xf8, !PT ;  /* 0x000000385d097812 */ /* 0x000fe400078ef809 */
[----:B------:R-:W-:Y:S02]  /*c200*/  SHF.L.U32 R8, R8, 0xa, RZ ;  /* 0x0000000a08087819 */ /* 0x000fe400000006ff */
[----:B------:R-:W-:Y:S02]  /*c210*/  IADD3 R91, R88, R91, RZ ;  /* 0x0000005b585b7210 */ /* 0x000fe40007ffe0ff */
[----:B------:R-:W-:Y:S02]  /*c220*/  LOP3.LUT R9, R9, R92, RZ, 0x3c, !PT ;  /* 0x0000005c09097212 */ /* 0x000fe400078e3cff */
[----:B------:R-:W-:Y:S02]  /*c230*/  LOP3.LUT R8, R8, 0x7fffe000, RZ, 0xc0, !PT ;  /* 0x7fffe00008087812 */ /* 0x000fe400078ec0ff */
[----:B------:R-:W-:-:S02]  /*c240*/  SHF.L.U32 R91, R91, 0x1, RZ ;  /* 0x000000015b5b7819 */ /* 0x000fc400000006ff */
[----:B------:R-:W-:Y:S02]  /*c250*/  IADD3 R8, R9, R8, R88 ;  /* 0x0000000809087210 */ /* 0x000fe40007ffe058 */
[--C-:B------:R-:W-:Y:S01]  /*c260*/  SHF.R.U64 R72, R72, 0x10, R73.reuse ;  /* 0x0000001048487819 */ /* 0x100fe20000001249 */
[----:B------:R-:W1:Y:S01]  /*c270*/  LDS.128 R12, [R91+0x10080] ;  /* 0x010080005b0c7984 */ /* 0x000e620000000c00 */
        /* <DEDUP_REMOVED lines=42> */
[----:B------:R-:W-:Y:S01]  /*c520*/  FFMA.FTZ R13, R13, R103, -R94 ;  /* 0x000000670d0d7223 */ /* 0x000fe2000001085e */
[----:B------:R-:W-:Y:S01]  /*c530*/  HADD2.F32 R15, -RZ, R15.H1_H1 ;  /* 0x3000000fff0f7230 */ /* 0x000fe20000004100 */
[C---:B------:R-:W-:Y:S01]  /*c540*/  FMUL.FTZ R77, R8.reuse, R77 ;  /* 0x0000004d084d7220 */ /* 0x040fe20000410000 */
[----:B------:R-:W-:Y:S01]  /*c550*/  HADD2.F32 R116, -RZ, R116.H0_H0 ;  /* 0x20000074ff747230 */ /* 0x000fe20000004100 */
[----:B------:R-:W-:Y:S01]  /*c560*/  FFMA.FTZ R75, R8, R104, R122 ;  /* 0x00000068084b7223 */ /* 0x000fe2000001007a */
[----:B------:R-:W-:Y:S01]  /*c570*/  HADD2.F32 R106, -RZ, R10.H1_H1 ;  /* 0x3000000aff6a7230 */ /* 0x000fe20000004100 */
[-C--:B------:R-:W-:Y:S01]  /*c580*/  FMUL.FTZ R8, R15, R123.reuse ;  /* 0x0000007b0f087220 */ /* 0x080fe20000410000 */
[--C-:B------:R-:W-:Y:S01]  /*c590*/  HADD2.F32 R10, -RZ, R11.reuse.H0_H0 ;  /* 0x2000000bff0a7230 */ /* 0x100fe20000004100 */
[----:B------:R-:W-:Y:S01]  /*c5a0*/  FMUL.FTZ R121, R14, R116 ;  /* 0x000000740e797220 */ /* 0x000fe20000410000 */
[----:B------:R-:W-:Y:S01]  /*c5b0*/  HADD2.F32 R11, -RZ, R11.H1_H1 ;  /* 0x3000000bff0b7230 */ /* 0x000fe20000004100 */
[----:B------:R-:W-:Y:S01]  /*c5c0*/  FFMA.FTZ R77, R12, R104, -R77 ;  /* 0x000000680c4d7223 */ /* 0x000fe2000001084d */
[----:B------:R-:W-:Y:S01]  /*c5d0*/  HADD2.F32 R118, -RZ, R118.H0_H0 ;  /* 0x20000076ff767230 */ /* 0x000fe20000004100 */
[C---:B------:R-:W-:Y:S01]  /*c5e0*/  FMUL.FTZ R116, R10.reuse, R116 ;  /* 0x000000740a747220 */ /* 0x040fe20000410000 */
[----:B------:R-:W-:Y:S01]  /*c5f0*/  F2FP.PACK_AB R13, R13, R102 ;  /* 0x000000660d0d723e */ /* 0x000fe200000000ff */
[----:B------:R-:W-:Y:S01]  /*c600*/  FMUL.FTZ R123, R11, R123 ;  /* 0x0000007b0b7b7220 */ /* 0x000fe20000410000 */
[----:B------:R-:W-:Y:S01]  /*c610*/  F2FP.PACK_AB R9, R9, R107 ;  /* 0x0000006b0909723e */ /* 0x000fe200000000ff */
[----:B------:R-:W-:-:S02]  /*c620*/  FFMA.FTZ R121, R10, R118, R121 ;  /* 0x000000760a797223 */ /* 0x000fc40000010079 */
[----:B------:R-:W-:Y:S02]  /*c630*/  FFMA.FTZ R11, R11, R78, R8 ;  /* 0x0000004e0b0b7223 */ /* 0x000fe40000010008 */
[----:B------:R-:W-:Y:S02]  /*c640*/  FMUL.FTZ R8, R100, R72 ;  /* 0x0000004864087220 */ /* 0x000fe40000410000 */
[----:B------:R-:W-:Y:S01]  /*c650*/  FMUL.FTZ R10, R101, R74 ;  /* 0x0000004a650a7220 */ /* 0x000fe20000410000 */
[----:B------:R-:W-:Y:S01]  /*c660*/  F2FP.PACK_AB R11, R11, R121 ;  /* 0x000000790b0b723e */ /* 0x000fe200000000ff */
        /* <DEDUP_REMOVED lines=16> */
.L_x_653:
[----:B------:R-:W-:Y:S05]  /*c770*/  BSYNC B0 ;  /* 0x0000000000007941 */ /* 0x000fea0003800000 */
.L_x_652:
        /* <DEDUP_REMOVED lines=9> */
[----:B------:R-:W-:Y:S01]  /*c810*/  HADD2.F32 R114, -RZ, R114.H1_H1 ;  /* 0x30000072ff727230 */ /* 0x000fe20000004100 */
        /* <DEDUP_REMOVED lines=8> */
[----:B------:R-:W-:Y:S01]  /*c8a0*/  LOP3.LUT R9, R93, 0x38, R9, 0xf8, !PT ;  /* 0x000000385d097812 */ /* 0x000fe200078ef809 */
[--C-:B------:R-:W-:Y:S01]  /*c8b0*/  HADD2.F32 R93, -RZ, R112.reuse.H0_H0 ;  /* 0x20000070ff5d7230 */ /* 0x100fe20000004100 */
[----:B------:R-:W-:Y:S01]  /*c8c0*/  SHF.L.U32 R8, R8, 0xa, RZ ;  /* 0x0000000a08087819 */ /* 0x000fe200000006ff */
[----:B------:R-:W-:Y:S01]  /*c8d0*/  HADD2.F32 R112, -RZ, R112.H1_H1 ;  /* 0x30000070ff707230 */ /* 0x000fe20000004100 */
[----:B------:R-:W-:Y:S02]  /*c8e0*/  IADD3 R10, R11, R10, R88 ;  /* 0x0000000a0b0a7210 */ /* 0x000fe40007ffe058 */
[----:B------:R-:W-:Y:S02]  /*c8f0*/  LOP3.LUT R92, R9, R92, RZ, 0x3c, !PT ;  /* 0x0000005c095c7212 */ /* 0x000fe400078e3cff */
[----:B------:R-:W-:Y:S02]  /*c900*/  LOP3.LUT R8, R8, 0x7fffe000, RZ, 0xc0, !PT ;  /* 0x7fffe00008087812 */ /* 0x000fe400078ec0ff */
[----:B------:R-:W-:-:S02]  /*c910*/  SHF.L.U32 R72, R10, 0x1, RZ ;  /* 0x000000010a487819 */ /* 0x000fc400000006ff */
[----:B------:R-:W-:Y:S01]  /*c920*/  IADD3 R8, R92, R8, R88 ;  /* 0x000000085c087210 */ /* 0x000fe20007ffe058 */
[--C-:B------:R-:W-:Y:S01]  /*c930*/  HADD2.F32 R92, -RZ, R113.reuse.H0_H0 ;  /* 0x20000071ff5c7230 */ /* 0x100fe20000004100 */
[----:B------:R-:W-:Y:S01]  /*c940*/  SHF.R.U32.HI R74, RZ, 0x10, R57 ;  /* 0x00000010ff4a7819 */ /* 0x000fe20000011639 */
[----:B------:R-:W1:Y:S01]  /*c950*/  LDS.128 R12, [R72+0x10080] ;  /* 0x01008000480c7984 */ /* 0x000e620000000c00 */
[----:B------:R-:W-:Y:S01]  /*c960*/  SHF.L.U32 R73, R8, 0x1, RZ ;  /* 0x0000000108497819 */ /* 0x000fe200000006ff */
[----:B------:R-:W-:Y:S01]  /*c970*/  HADD2.F32 R113, -RZ, R113.H1_H1 ;  /* 0x30000071ff717230 */ /* 0x000fe20000004100 */
        /* <DEDUP_REMOVED lines=34> */
[----:B------:R-:W-:Y:S01]  /*cba0*/  HADD2.F32 R12, -RZ, R14.H0_H0 ;  /* 0x2000000eff0c7230 */ /* 0x000fe20000004100 */
[----:B------:R-:W-:Y:S01]  /*cbb0*/  FMUL.FTZ R9, R15, R59 ;  /* 0x0000003b0f097220 */ /* 0x000fe20000410000 */
[----:B------:R-:W-:Y:S01]  /*cbc0*/  HADD2.F32 R90, -RZ, R8.H1_H1 ;  /* 0x30000008ff5a7230 */ /* 0x000fe20000004100 */
[----:B------:R-:W-:Y:S01]  /*cbd0*/  FMUL.FTZ R88, R76, R109 ;  /* 0x0000006d4c587220 */ /* 0x000fe20000410000 */
[----:B------:R-:W-:Y:S01]  /*cbe0*/  HADD2.F32 R8, -RZ, R10.H0_H0 ;  /* 0x2000000aff087230 */ /* 0x000fe20000004100 */
[C---:B------:R-:W-:Y:S01]  /*cbf0*/  FMUL.FTZ R59, R11.reuse, R59 ;  /* 0x0000003b0b3b7220 */ /* 0x040fe20000410000 */
[----:B------:R-:W-:Y:S01]  /*cc00*/  HADD2.F32 R14, -RZ, R14.H1_H1 ;  /* 0x3000000eff0e7230 */ /* 0x000fe20000004100 */
[----:B------:R-:W-:Y:S01]  /*cc10*/  FFMA.FTZ R11, R11, R62, R9 ;  /* 0x0000003e0b0b7223 */ /* 0x000fe20000010009 */
[----:B------:R-:W-:Y:S01]  /*cc20*/  HADD2.F32 R10, -RZ, R10.H1_H1 ;  /* 0x3000000aff0a7230 */ /* 0x000fe20000004100 */
[----:B------:R-:W-:-:S02]  /*cc30*/  FMUL.FTZ R109, R89, R109 ;  /* 0x0000006d596d7220 */ /* 0x000fc40000410000 */
[----:B------:R-:W-:Y:S01]  /*cc40*/  FFMA.FTZ R88, R89, R113, R88 ;  /* 0x0000007159587223 */ /* 0x000fe20000010058 */
[----:B------:R-:W-:Y:S01]  /*cc50*/  HADD2.F32 R89, -RZ, R56.H0_H0 ;  /* 0x20000038ff597230 */ /* 0x000fe20000004100 */
[----:B------:R-:W-:Y:S01]  /*cc60*/  FMUL.FTZ R9, R12, R112 ;  /* 0x000000700c097220 */ /* 0x000fe20000410000 */
[----:B------:R-:W-:Y:S01]  /*cc70*/  F2FP.PACK_AB R11, R11, R94 ;  /* 0x0000005e0b0b723e */ /* 0x000fe200000000ff */
[C---:B------:R-:W-:Y:S02]  /*cc80*/  FMUL.FTZ R112, R8.reuse, R112 ;  /* 0x0000007008707220 */ /* 0x040fe40000410000 */
[----:B------:R-:W-:Y:S02]  /*cc90*/  FFMA.FTZ R56, R8, R114, R9 ;  /* 0x0000007208387223 */ /* 0x000fe40000010009 */
[----:B------:R-:W-:Y:S02]  /*cca0*/  FMUL.FTZ R8, R77, R89 ;  /* 0x000000594d087220 */ /* 0x000fe40000410000 */
[----:B------:R-:W-:-:S02]  /*ccb0*/  FMUL.FTZ R9, R14, R58 ;  /* 0x0000003a0e097220 */ /* 0x000fc40000410000 */
[----:B------:R-:W-:Y:S02]  /*ccc0*/  FMUL.FTZ R89, R90, R89 ;  /* 0x000000595a597220 */ /* 0x000fe40000410000 */
        /* <DEDUP_REMOVED lines=8> */
[-C--:B------:R-:W-:Y:S01]  /*cd50*/  FFMA.FTZ R12, R77, R60.reuse, -R89 ;  /* 0x0000003c4d0c7223 */ /* 0x080fe20000010859 */
        /* <DEDUP_REMOVED lines=8> */
[----:B------:R1:W-:Y:S01]  /*cde0*/  STS.128 [R72+0x10080], R12 ;  /* 0x0100800c48007388 */ /* 0x0003e20000000c00 */
[----:B------:R-:W-:-:S05]  /*cdf0*/  F2FP.PACK_AB R10, R10, R56 ;  /* 0x000000380a0a723e */ /* 0x000fca00000000ff */
[----:B------:R1:W-:Y:S02]  /*ce00*/  STS.128 [R73+0x10080], R8 ;  /* 0x0100800849007388 */ /* 0x0003e40000000c00 */
.L_x_651:
[----:B------:R-:W-:Y:S05]  /*ce10*/  BSYNC B1 ;  /* 0x0000000000017941 */ /* 0x000fea0003800000 */
.L_x_650:
        /* <DEDUP_REMOVED lines=83> */
[----:B------:R-:W-:Y:S01]  /*d350*/  FMUL.FTZ R8, R15, R92 ;  /* 0x0000005c0f087220 */ /* 0x000fe20000410000 */
        /* <DEDUP_REMOVED lines=30> */
.L_x_657:
[----:B------:R-:W-:Y:S05]  /*d540*/  BSYNC B0 ;  /* 0x0000000000007941 */ /* 0x000fea0003800000 */
.L_x_656:
        /* <DEDUP_REMOVED lines=105> */
.L_x_655:
[----:B------:R-:W-:Y:S05]  /*dbe0*/  BSYNC B1 ;  /* 0x0000000000017941 */ /* 0x000fea0003800000 */
.L_x_654:
[----:B------:R-:W-:-:S04]  /*dbf0*/  IADD3 R32, R48, 0x60, RZ ;  /* 0x0000006030207810 */ /* 0x000fc80007ffe0ff */
        /* <DEDUP_REMOVED lines=112> */
.L_x_659:
[----:B------:R-:W-:Y:S05]  /*e300*/  BSYNC B0 ;  /* 0x0000000000007941 */ /* 0x000fea0003800000 */
.L_x_658:
[----:B------:R-:W-:-:S13]  /*e310*/  ISETP.GE.AND P0, PT, R70, c[0x0][0x27c], PT ;  /* 0x00009f0046007a0c */ /* 0x000fda0003f06270 */
[----:B------:R-:W-:Y:S05]  /*e320*/  @P0 BRA `(.L_x_631) ;  /* 0x0000067000000947 */ /* 0x000fea0003800000 */
[----:B-1----:R-:W-:Y:S01]  /*e330*/  SHF.R.S32.HI R10, RZ, 0x1f, R70 ;  /* 0x0000001fff0a7819 */ /* 0x002fe20000011446 */
[----:B------:R-:W-:Y:S01]  /*e340*/  HADD2.F32 R36, -RZ, R67.H0_H0 ;  /* 0x20000043ff247230 */ /* 0x000fe20000004100 */
[----:B------:R-:W-:Y:S01]  /*e350*/  SHF.R.U64 R19, R22, 0x10, R23 ;  /* 0x0000001016137819 */ /* 0x000fe20000001217 */
[--C-:B------:R-:W-:Y:S01]  /*e360*/  HADD2.F32 R37, -RZ, R55.reuse.H0_H0 ;  /* 0x20000037ff257230 */ /* 0x100fe20000004100 */
[CC--:B------:R-:W-:Y:S01]  /*e370*/  LEA.HI R8, R10.reuse, R70.reuse, RZ, 0x3 ;  /* 0x000000460a087211 */ /* 0x0c0fe200078f18ff */
[--C-:B------:R-:W-:Y:S01]  /*e380*/  HADD2.F32 R39, -RZ, R66.reuse.H0_H0 ;  /* 0x20000042ff277230 */ /* 0x100fe20000004100 */
[----:B------:R-:W-:Y:S01]  /*e390*/  LEA.HI R10, R10, R70, RZ, 0x6 ;  /* 0x000000460a0a7211 */ /* 0x000fe200078f30ff */
[----:B------:R-:W-:Y:S01]  /*e3a0*/  HADD2.F32 R55, -RZ, R55.H1_H1 ;  /* 0x30000037ff377230 */ /* 0x000fe20000004100 */
[----:B------:R-:W-:Y:S01]  /*e3b0*/  LEA.HI.SX32 R33, R8, R33, 0x1d ;  /* 0x0000002108217211 */ /* 0x000fe200078feaff */
[----:B------:R-:W-:Y:S01]  /*e3c0*/  HADD2.F32 R66, -RZ, R66.H1_H1 ;  /* 0x30000042ff427230 */ /* 0x000fe20000004100 */
[----:B------:R-:W-:Y:S01]  /*e3d0*/  LOP3.LUT R11, R35, 0x38, R8, 0xf8, !PT ;  /* 0x00000038230b7812 */ /* 0x000fe200078ef808 */
        /* <DEDUP_REMOVED lines=67> */
[C---:B------:R-:W-:Y:S01]  /*e810*/  FMUL.FTZ R65, R8.reuse, R65 ;  /* 0x0000004108417220 */ /* 0x040fe20000410000 */
[----:B------:R-:W-:Y:S01]  /*e820*/  F2FP.PACK_AB R9, R9, R38 ;  /* 0x000000260909723e */ /* 0x000fe200000000ff */
[----:B------:R-:W-:-:S02]  /*e830*/  FFMA.FTZ R19, R8, R67, R28 ;  /* 0x0000004308137223 */ /* 0x000fc4000001001c */
[-C--:B------:R-:W-:Y:S02]  /*e840*/  FMUL.FTZ R8, R27, R20.reuse ;  /* 0x000000141b087220 */ /* 0x080fe40000410000 */
[-C--:B------:R-:W-:Y:S02]  /*e850*/  FMUL.FTZ R28, R14, R33.reuse ;  /* 0x000000210e1c7220 */ /* 0x080fe40000410000 */
[----:B------:R-:W-:Y:S02]  /*e860*/  FMUL.FTZ R20, R34, R20 ;  /* 0x0000001422147220 */ /* 0x000fe40000410000 */
[----:B------:R-:W-:Y:S02]  /*e870*/  FMUL.FTZ R33, R10, R33 ;  /* 0x000000210a217220 */ /* 0x000fe40000410000 */
[----:B------:R-:W-:Y:S02]  /*e880*/  FFMA.FTZ R65, R12, R67, -R65 ;  /* 0x000000430c417223 */ /* 0x000fe40000010841 */
[----:B------:R-:W-:-:S02]  /*e890*/  FFMA.FTZ R29, R24, R36, -R29 ;  /* 0x00000024181d7223 */ /* 0x000fc4000001081d */
        /* <DEDUP_REMOVED lines=16> */
.L_x_631:
[----:B------:R-:W-:Y:S05]  /*e9a0*/  BSYNC B2 ;  /* 0x0000000000027941 */ /* 0x000fea0003800000 */
.L_x_597:
[----:B-1----:R-:W-:Y:S01]  /*e9b0*/  IMAD.SHL.U32 R9, R0, 0x40, RZ ;  /* 0x0000004000097824 */ /* 0x002fe200078e00ff */
[----:B------:R-:W-:-:S04]  /*e9c0*/  DEPBAR.LE SB0, 0x0 ;  /* 0x000080000000791a */ /* 0x000fc80000000000 */
[----:B------:R-:W-:Y:S01]  /*e9d0*/  IMAD.SHL.U32 R213, R48, 0x8, RZ ;  /* 0x0000000830d57824 */ /* 0x000fe200078e00ff */
[----:B------:R-:W-:Y:S01]  /*e9e0*/  LOP3.LUT R9, R9, 0x1c0, RZ, 0xc0, !PT ;  /* 0x000001c009097812 */ /* 0x000fe200078ec0ff */
[----:B------:R-:W-:Y:S01]  /*e9f0*/  IMAD R11, R64, c[0x0][0x208], RZ ;  /* 0x00008200400b7a24 */ /* 0x000fe200078e02ff */
[----:B------:R-:W-:Y:S01]  /*ea00*/  SEL R8, RZ, 0x2, P6 ;  /* 0x00000002ff087807 */ /* 0x000fe20003000000 */
[----:B------:R-:W-:Y:S01]  /*ea10*/  IMAD.WIDE.U32 R12, R53, c[0x0][0x208], RZ ;  /* 0x00008200350c7a25 */ /* 0x000fe200078e00ff */
[----:B------:R-:W-:Y:S02]  /*ea20*/  LOP3.LUT R213, R9, 0x8, R213, 0xf8, !PT ;  /* 0x0000000809d57812 */ /* 0x000fe400078ef8d5 */
[----:B------:R-:W-:Y:S01]  /*ea30*/  SHF.R.U32.HI R9, RZ, 0x3, R9 ;  /* 0x00000003ff097819 */ /* 0x000fe20000011609 */
[----:B------:R-:W-:Y:S01]  /*ea40*/  IMAD R11, R53, c[0x0][0x20c], R11 ;  /* 0x00008300350b7a24 */ /* 0x000fe200078e020b */
[----:B------:R-:W-:Y:S01]  /*ea50*/  SEL R10, RZ, 0x4, P5 ;  /* 0x00000004ff0a7807 */ /* 0x000fe20002800000 */
[----:B------:R-:W-:Y:S01]  /*ea60*/  IMAD R214, R68, 0x400, R4 ;  /* 0x0000040044d67824 */ /* 0x000fe200078e0204 */
[----:B------:R-:W-:Y:S01]  /*ea70*/  LOP3.LUT R213, R213, R9, RZ, 0x3c, !PT ;  /* 0x00000009d5d57212 */ /* 0x000fe200078e3cff */
[----:B------:R-:W-:Y:S01]  /*ea80*/  IMAD.IADD R11, R13, 0x1, R11 ;  /* 0x000000010d0b7824 */ /* 0x000fe200078e020b */
[----:B------:R-:W-:Y:S01]  /*ea90*/  LEA R9, P0, R12, R230, 0x5 ;  /* 0x000000e60c097211 */ /* 0x000fe200078028ff */
[----:B------:R-:W-:Y:S01]  /*eaa0*/  IMAD.SHL.U32 R214, R214, 0x2, RZ ;  /* 0x00000002d6d67824 */ /* 0x000fe200078e00ff */
[----:B------:R-:W-:Y:S01]  /*eab0*/  BAR.SYNC.DEFER_BLOCKING 0x0 ;  /* 0x0000000000007b1d */ /* 0x000fe20000010000 */
[----:B------:R-:W-:Y:S01]  /*eac0*/  IMAD R213, R50, 0x200, R213 ;  /* 0x0000020032d57824 */ /* 0x000fe200078e02d5 */
[----:B------:R-:W-:Y:S01]  /*ead0*/  LEA.HI.X R11, R12, R221, R11, 0x5, P0 ;  /* 0x000000dd0c0b7211 */ /* 0x000fe200000f2c0b */
[----:B-----5:R-:W-:Y:S01]  /*eae0*/  IMAD R55, R53, -0x20, R220 ;  /* 0xffffffe035377824 */ /* 0x020fe200078e02dc */
[----:B------:R-:W-:Y:S01]  /*eaf0*/  LOP3.LUT P0, RZ, R0, 0x2, RZ, 0xc0, !PT ;  /* 0x0000000200ff7812 */ /* 0x000fe2000780c0ff */
[----:B------:R-:W-:Y:S01]  /*eb00*/  IMAD.SHL.U32 R213, R213, 0x2, RZ ;  /* 0x00000002d5d57824 */ /* 0x000fe200078e00ff */
[----:B------:R-:W-:Y:S01]  /*eb10*/  IADD3 R10, R10, R8, R51 ;  /* 0x000000080a0a7210 */ /* 0x000fe20007ffe033 */
[--C-:B------:R-:W-:Y:S01]  /*eb20*/  IMAD R210, R3, 0x2, R214.reuse ;  /* 0x0000000203d27824 */ /* 0x100fe200078e02d6 */
[----:B------:R-:W-:Y:S01]  /*eb30*/  SEL R12, RZ, 0x8, P4 ;  /* 0x00000008ff0c7807 */ /* 0x000fe20002000000 */
[----:B------:R-:W-:Y:S01]  /*eb40*/  IMAD.SHL.U32 R217, R49, 0x2, RZ ;  /* 0x0000000231d97824 */ /* 0x000fe200078e00ff */
[C---:B------:R-:W-:Y:S01]  /*eb50*/  IADD3 R8, R213.reuse, 0xc080, RZ ;  /* 0x0000c080d5087810 */ /* 0x040fe20007ffe0ff */
[----:B------:R-:W-:Y:S01]  /*eb60*/  IMAD R209, R2, 0x2, R214 ;  /* 0x0000000202d17824 */ /* 0x000fe200078e02d6 */
[----:B------:R-:W-:Y:S01]  /*eb70*/  IADD3 R212, R213, 0xc0a0, RZ ;  /* 0x0000c0a0d5d47810 */ /* 0x000fe20007ffe0ff */
[----:B------:R-:W-:Y:S01]  /*eb80*/  IMAD.IADD R10, R12, 0x1, R10 ;  /* 0x000000010c0a7824 */ /* 0x000fe200078e020a */
[----:B------:R-:W-:Y:S01]  /*eb90*/  ISETP.LE.OR P2, PT, R55, R48, P3 ;  /* 0x000000303700720c */ /* 0x000fe20001f43670 */
[----:B------:R-:W-:Y:S01]  /*eba0*/  IMAD R207, R2, 0x2, R210 ;  /* 0x0000000202cf7824 */ /* 0x000fe200078e02d2 */
[----:B------:R-:W-:Y:S01]  /*ebb0*/  IADD3 R228, R6, -0x2, RZ ;  /* 0xfffffffe06e47810 */ /* 0x000fe20007ffe0ff */
[----:B------:R-:W-:Y:S01]  /*ebc0*/  IMAD.SHL.U32 R211, R4, 0x2, RZ ;  /* 0x0000000204d37824 */ /* 0x000fe200078e00ff */
[----:B------:R-:W-:-:S02]  /*ebd0*/  @P0 IADD3 R212, R8, -0x20, RZ ;  /* 0xffffffe008d40810 */ /* 0x000fc40007ffe0ff */
[----:B------:R-:W-:Y:S01]  /*ebe0*/  LEA R8, P0, R9, c[0x0][0x1f8], 0x1 ;  /* 0x00007e0009087a11 */ /* 0x000fe200078008ff */
[--C-:B------:R-:W-:Y:S01]  /*ebf0*/  IMAD R206, R3, 0x2, R211.reuse ;  /* 0x0000000203ce7824 */ /* 0x100fe200078e02d3 */
[----:B------:R-:W-:Y:S01]  /*ec00*/  IADD3 R203, R212, 0x800, RZ ;  /* 0x00000800d4cb7810 */ /* 0x000fe20007ffe0ff */
[C---:B------:R-:W-:Y:S01]  /*ec10*/  IMAD R205, R2.reuse, 0x2, R211 ;  /* 0x0000000202cd7824 */ /* 0x040fe200078e02d3 */
[----:B------:R-:W-:Y:S01]  /*ec20*/  LDSM.16.M88.4 R28, [R214+0x10080] ;  /* 0x01008000d61c783b */ /* 0x000fe20000000200 */
[----:B------:R-:W-:Y:S01]  /*ec30*/  LEA.HI.X R9, R9, c[0x0][0x1fc], R11, 0x1, P0 ;  /* 0x00007f0009097a11 */ /* 0x000fe200000f0c0b */
[----:B------:R-:W-:Y:S01]  /*ec40*/  IMAD R204, R2, 0x2, R206 ;  /* 0x0000000202cc7824 */ /* 0x000fe200078e02ce */
[----:B------:R-:W-:Y:S01]  /*ec50*/  LOP3.LUT P0, RZ, R10, 0x2, RZ, 0xc0, !PT ;  /* 0x000000020aff7812 */ /* 0x000fe2000780c0ff */
[----:B------:R-:W1:Y:S03]  /*ec60*/  LDSM.16.M88.4 R20, [R213+0xc080] ;  /* 0x00c08000d514783b */ /* 0x000e660000000200 */
[----:B------:R-:W-:Y:S01]  /*ec70*/  ISETP.LE.OR P1, PT, R55, R48, !P0 ;  /* 0x000000303700720c */ /* 0x000fe20004723670 */
[----:B------:R-:W-:Y:S01]  /*ec80*/  LDSM.16.M88.4 R16, [R210+0x10080] ;  /* 0x01008000d210783b */ /* 0x000fe20000000200 */
[----:B------:R-:W-:Y:S01]  /*ec90*/  LOP3.LUT P0, RZ, R0, 0x4, RZ, 0xc0, !PT ;  /* 0x0000000400ff7812 */ /* 0x000fe2000780c0ff */
[----:B------:R-:W-:-:S02]  /*eca0*/  IMAD.MOV.U32 R0, RZ, RZ, 0x40 ;  /* 0x00000040ff007424 */ /* 0x000fc400078e00ff */
[----:B------:R-:W2:Y:S03]  /*ecb0*/  LDSM.16.M88.4 R32, [R212] ;  /* 0x00000000d420783b */ /* 0x000ea60000000200 */
[----:B------:R-:W-:Y:S01]  /*ecc0*/  SEL R0, R0, 0xffffffc0, !P0 ;  /* 0xffffffc000007807 */ /* 0x000fe20004000000 */
[----:B------:R-:W3:Y:S01]  /*ecd0*/  LDSM.16.M88.4 R24, [R213+0xc880] ;  /* 0x00c88000d518783b */ /* 0x000ee20000000200 */
[----:B------:R-:W-:-:S03]  /*ece0*/  LOP3.LUT P0, RZ, R10, 0x8, RZ, 0xc0, !PT ;  /* 0x000000080aff7812 */ /* 0x000fc6000780c0ff */
[----:B------:R-:W-:Y:S01]  /*ecf0*/  LDSM.16.M88.4 R36, [R212+0x800] ;  /* 0x00080000d424783b */ /* 0x000fe20000000200 */
[----:B------:R-:W-:Y:S01]  /*ed00*/  ISETP.LE.OR P0, PT, R55, R48, !P0 ;  /* 0x000000303700720c */ /* 0x000fe20004703670 */
[----:B------:R-:W-:Y:S02]  /*ed10*/  IMAD.IADD R208, R213, 0x1, R0 ;  /* 0x00000001d5d07824 */ /* 0x000fe400078e0200 */
[----:B------:R-:W-:Y:S01]  /*ed20*/  @!PT LDS RZ, [RZ] ;  /* 0x00000000fffff984 */ /* 0x000fe20000000800 */
[----:B------:R-:W-:Y:S01]  /*ed30*/  @!PT LDS RZ, [RZ] ;  /* 0x00000000fffff984 */ /* 0x000fe20000000800 */
[----:B------:R-:W-:Y:S01]  /*ed40*/  @!PT LDS RZ, [RZ] ;  /* 0x00000000fffff984 */ /* 0x000fe20000000800 */
[----:B------:R4:W-:Y:S01]  /*ed50*/  LDGSTS.E.BYPASS.LTC128B.128 [R217+0x8080], [R8.64], !P2 ;  /* 0x0808000008d97fae */ /* 0x0009e2000d101d48 */
[----:B------:R-:W-:Y:S01]  /*ed60*/  IMAD.IADD R202, R0, 0x1, R212 ;  /* 0x0000000100ca7824 */ /* 0x000fe200078e02d4 */
[----:B------:R-:W-:Y:S02]  /*ed70*/  ISETP.NE.AND P2, PT, R226, 0x1, PT ;  /* 0x00000001e200780c */ /* 0x000fe40003f45270 */
[----:B------:R4:W-:Y:S01]  /*ed80*/  LDGSTS.E.BYPASS.LTC128B.128 [R217+0x9080], [R8.64+0x80], !P1 ;  /* 0x0908008008d97fae */ /* 0x0009e2000c901d48 */
[----:B------:R-:W-:-:S04]  /*ed90*/  LOP3.LUT P1, RZ, R10, 0x4, RZ, 0xc0, !PT ;  /* 0x000000040aff7812 */ /* 0x000fc8000782c0ff */
[----:B------:R-:W-:Y:S01]  /*eda0*/  ISETP.LE.OR P1, PT, R55, R48, !P1 ;  /* 0x000000303700720c */ /* 0x000fe20004f23670 */
[C---:B-1----:R-:W-:Y:S11]  /*edb0*/  HMMA.16816.F32 R12, R28.reuse, R20, RZ ;  /* 0x000000141c0c723c */ /* 0x042ff600000018ff */
[----:B------:R-:W-:Y:S01]  /*edc0*/  @!UPT UIADD3 URZ, URZ, URZ, URZ ;  /* 0x0000003f3f3ff290 */ /* 0x000fe2000fffe03f */
[----:B------:R4:W-:Y:S04]  /*edd0*/  LDGSTS.E.BYPASS.LTC128B.128 [R217+0xa080], [R8.64+0x100], !P1 ;  /* 0x0a08010008d97fae */ /* 0x0009e8000c901d48 */
[----:B------:R4:W-:Y:S01]  /*ede0*/  LDGSTS.E.BYPASS.LTC128B.128 [R217+0xb080], [R8.64+0x180], !P0 ;  /* 0x0b08018008d97fae */ /* 0x0009e2000c101d48 */
[----:B------:R-:W-:Y:S03]  /*edf0*/  HMMA.16816.F32 R20, R28, R22, RZ ;  /* 0x000000161c14723c */ /* 0x000fe600000018ff */
[----:B------:R-:W-:Y:S04]  /*ee00*/  LDSM.16.M88.4 R44, [R209+0x10080] ;  /* 0x01008000d12c783b */ /* 0x000fe80000000200 */
[----:B------:R-:W1:Y:S04]  /*ee10*/  LDSM.16.M88.4 R48, [R208+0xc080] ;  /* 0x00c08000d030783b */ /* 0x000e680000000200 */
[----:B------:R-:W-:Y:S04]  /*ee20*/  LDSM.16.M88.4 R60, [R202] ;  /* 0x00000000ca3c783b */ /* 0x000fe80000000200 */
[----:B------:R-:W-:Y:S01]  /*ee30*/  LDSM.16.M88.4 R40, [R213+0xd080] ;  /* 0x00d08000d528783b */ /* 0x000fe20000000200 */
[C---:B--2---:R-:W-:Y:S03]  /*ee40*/  HMMA.16816.F32 R12, R16.reuse, R32, R12 ;  /* 0x00000020100c723c */ /* 0x044fe6000000180c */
[----:B------:R-:W-:Y:S04]  /*ee50*/  LDSM.16.M88.4 R56, [R208+0xc880] ;  /* 0x00c88000d038783b */ /* 0x000fe80000000200 */
[----:B------:R-:W-:Y:S01]  /*ee60*/  LDSM.16.M88.4 R64, [R212+0x3000] ;  /* 0x00300000d440783b */ /* 0x000fe20000000200 */
[----:B------:R-:W-:Y:S03]  /*ee70*/  HMMA.16816.F32 R20, R16, R34, R20 ;  /* 0x000000221014723c */ /* 0x000fe60000001814 */
[----:B----4-:R-:W2:Y:S04]  /*ee80*/  LDSM.16.M88.4 R8, [R207+0x10080] ;  /* 0x01008000cf08783b */ /* 0x010ea80000000200 */
[----:B------:R-:W0:Y:S01]  /*ee90*/  LDGDEPBAR ;  /* 0x00000000000079af */ /* 0x000e220000000000 */
[C---:B---3--:R-:W-:Y:S08]  /*eea0*/  HMMA.16816.F32 R32, R28.reuse, R24, RZ ;  /* 0x000000181c20723c */ /* 0x048ff000000018ff */
[----:B------:R-:W-:Y:S01]  /*eeb0*/  HMMA.16816.F32 R28, R28, R26, RZ ;  /* 0x0000001a1c1c723c */ /* 0x000fe200000018ff */
[----:B------:R-:W3:Y:S07]  /*eec0*/  LDSM.16.M88.4 R24, [R214+0x14080] ;  /* 0x01408000d618783b */ /* 0x000eee0000000200 */
[C---:B-1----:R-:W-:Y:S08]  /*eed0*/  HMMA.16816.F32 R12, R44.reuse, R48, R12 ;  /* 0x000000302c0c723c */ /* 0x042ff0000000180c */
[----:B------:R-:W-:Y:S01]  /*eee0*/  HMMA.16816.F32 R20, R44, R50, R20 ;  /* 0x000000322c14723c */ /* 0x000fe20000001814 */
[----:B------:R-:W-:Y:S07]  /*eef0*/  LDSM.16.M88.4 R48, [R202+0x800] ;  /* 0x00080000ca30783b */ /* 0x000fee0000000200 */
[----:B------:R-:W-:Y:S08]  /*ef00*/  HMMA.16816.F32 R32, R16, R36, R32 ;  /* 0x000000241020723c */ /* 0x000ff00000001820 */
[----:B--2---:R-:W-:Y:S08]  /*ef10*/  HMMA.16816.F32 R12, R8, R60, R12 ;  /* 0x0000003c080c723c */ /* 0x004ff0000000180c */
[----:B------:R-:W-:Y:S01]  /*ef20*/  HMMA.16816.F32 R16, R16, R38, R28 ;  /* 0x000000261010723c */ /* 0x000fe2000000181c */
[----:B------:R-:W-:Y:S04]  /*ef30*/  LDSM.16.M88.4 R36, [R210+0x14080] ;  /* 0x01408000d224783b */ /* 0x000fe80000000200 */
[----:B------:R-:W1:Y:S03]  /*ef40*/  LDSM.16.M88.4 R28, [R212+0x1000] ;  /* 0x00100000d41c783b */ /* 0x000e660000000200 */
[----:B------:R-:W-:Y:S01]  /*ef50*/  HMMA.16816.F32 R20, R8, R62, R20 ;  /* 0x0000003e0814723c */ /* 0x000fe20000001814 */
[----:B------:R-:W-:Y:S07]  /*ef60*/  LDSM.16.M88.4 R60, [R213+0xd880] ;  /* 0x00d88000d53c783b */ /* 0x000fee0000000200 */
[----:B---3--:R-:W-:Y:S08]  /*ef70*/  HMMA.16816.F32 R12, R24, R40, R12 ;  /* 0x00000028180c723c */ /* 0x008ff0000000180c */
[C---:B------:R-:W-:Y:S08]  /*ef80*/  HMMA.16816.F32 R32, R44.reuse, R56, R32 ;  /* 0x000000382c20723c */ /* 0x040ff00000001820 */
[----:B------:R-:W-:Y:S01]  /*ef90*/  HMMA.16816.F32 R44, R44, R58, R16 ;  /* 0x0000003a2c2c723c */ /* 0x000fe20000001810 */
[----:B------:R-:W-:Y:S04]  /*efa0*/  LDSM.16.M88.4 R16, [R209+0x14080] ;  /* 0x01408000d110783b */ /* 0x000fe80000000200 */
[----:B------:R-:W2:Y:S03]  /*efb0*/  LDSM.16.M88.4 R56, [R208+0xd080] ;  /* 0x00d08000d038783b */ /* 0x000ea60000000200 */
[----:B------:R-:W-:Y:S01]  /*efc0*/  HMMA.16816.F32 R20, R24, R42, R20 ;  /* 0x0000002a1814723c */ /* 0x000fe20000001814 */
[----:B------:R-:W-:Y:S07]  /*efd0*/  LDSM.16.M88.4 R40, [R212+0x1800] ;  /* 0x00180000d428783b */ /* 0x000fee0000000200 */
[----:B-1----:R-:W-:Y:S08]  /*efe0*/  HMMA.16816.F32 R12, R36, R28, R12 ;  /* 0x0000001c240c723c */ /* 0x002ff0000000180c */
[C---:B------:R-:W-:Y:S08]  /*eff0*/  HMMA.16816.F32 R32, R8.reuse, R48, R32 ;  /* 0x000000300820723c */ /* 0x040ff00000001820 */
[----:B------:R-:W-:Y:S01]  /*f000*/  HMMA.16816.F32 R44, R8, R50, R44 ;  /* 0x00000032082c723c */ /* 0x000fe2000000182c */
[----:B------:R-:W-:Y:S04]  /*f010*/  LDSM.16.M88.4 R8, [R207+0x14080] ;  /* 0x01408000cf08783b */ /* 0x000fe80000000200 */
[----:B------:R-:W1:Y:S03]  /*f020*/  LDSM.16.M88.4 R48, [R202+0x1000] ;  /* 0x00100000ca30783b */ /* 0x000e660000000200 */
[----:B------:R-:W-:Y:S01]  /*f030*/  HMMA.16816.F32 R20, R36, R30, R20 ;  /* 0x0000001e2414723c */ /* 0x000fe20000001814 */
[----:B------:R-:W-:Y:S07]  /*f040*/  LDSM.16.M88.4 R28, [R208+0xd880] ;  /* 0x00d88000d01c783b */ /* 0x000fee0000000200 */
[----:B--2---:R-:W-:Y:S08]  /*f050*/  HMMA.16816.F32 R12, R16, R56, R12 ;  /* 0x00000038100c723c */ /* 0x004ff0000000180c */
        /* <DEDUP_REMOVED lines=37> */
[----:B------:R-:W1:Y:S04]  /*f2b0*/  LDSM.16.M88.4 R40, [R210+0x1c080] ;  /* 0x01c08000d228783b */ /* 0x000e680000000200 */
[----:B------:R-:W-:Y:S03]  /*f2c0*/  LDSM.16.M88.4 R60, [R213+0xf880] ;  /* 0x00f88000d53c783b */ /* 0x000fe60000000200 */
[----:B------:R-:W-:Y:S01]  /*f2d0*/  HMMA.16816.F32 R20, R8, R58, R20 ;  /* 0x0000003a0814723c */ /* 0x000fe20000001814 */
[----:B------:R-:W-:Y:S07]  /*f2e0*/  LDSM.16.M88.4 R56, [R208+0xf080] ;  /* 0x00f08000d038783b */ /* 0x000fee0000000200 */
[----:B--2---:R-:W-:Y:S08]  /*f2f0*/  HMMA.16816.F32 R12, R48, R24, R12 ;  /* 0x00000018300c723c */ /* 0x004ff0000000180c */
[C---:B------:R-:W-:Y:S08]  /*f300*/  HMMA.16816.F32 R32, R28.reuse, R36, R32 ;  /* 0x000000241c20723c */ /* 0x040ff00000001820 */
[----:B------:R-:W-:Y:S01]  /*f310*/  HMMA.16816.F32 R44, R28, R38, R44 ;  /* 0x000000261c2c723c */ /* 0x000fe2000000182c */
[----:B------:R-:W2:Y:S04]  /*f320*/  LDSM.16.M88.4 R28, [R209+0x1c080] ;  /* 0x01c08000d11c783b */ /* 0x000ea80000000200 */
[----:B------:R-:W-:Y:S03]  /*f330*/  LDSM.16.M88.4 R36, [R212+0x3800] ;  /* 0x00380000d424783b */ /* 0x000fe60000000200 */
[----:B------:R-:W-:Y:S01]  /*f340*/  HMMA.16816.F32 R20, R48, R26, R20 ;  /* 0x0000001a3014723c */ /* 0x000fe20000001814 */
[----:B------:R-:W-:Y:S07]  /*f350*/  LDSM.16.M88.4 R24, [R208+0xf880] ;  /* 0x00f88000d018783b */ /* 0x000fee0000000200 */
[----:B-1----:R-:W-:Y:S08]  /*f360*/  HMMA.16816.F32 R12, R40, R64, R12 ;  /* 0x00000040280c723c */ /* 0x002ff0000000180c */
[C---:B------:R-:W-:Y:S08]  /*f370*/  HMMA.16816.F32 R32, R8.reuse, R16, R32 ;  /* 0x000000100820723c */ /* 0x040ff00000001820 */
[----:B------:R-:W-:Y:S01]  /*f380*/  HMMA.16816.F32 R44, R8, R18, R44 ;  /* 0x00000012082c723c */ /* 0x000fe2000000182c */
[----:B------:R-:W-:Y:S04]  /*f390*/  LDSM.16.M88.4 R8, [R207+0x1c080] ;  /* 0x01c08000cf08783b */ /* 0x000fe80000000200 */
[----:B------:R-:W1:Y:S03]  /*f3a0*/  LDSM.16.M88.4 R16, [R202+0x3000] ;  /* 0x00300000ca10783b */ /* 0x000e660000000200 */
[----:B------:R-:W-:Y:S08]  /*f3b0*/  HMMA.16816.F32 R20, R40, R66, R20 ;  /* 0x000000422814723c */ /* 0x000ff00000001814 */
[----:B--2---:R-:W-:Y:S08]  /*f3c0*/  HMMA.16816.F32 R12, R28, R56, R12 ;  /* 0x000000381c0c723c */ /* 0x004ff0000000180c */
[C---:B------:R-:W-:Y:S08]  /*f3d0*/  HMMA.16816.F32 R32, R48.reuse, R60, R32 ;  /* 0x0000003c3020723c */ /* 0x040ff00000001820 */
[----:B------:R-:W-:Y:S08]  /*f3e0*/  HMMA.16816.F32 R44, R48, R62, R44 ;  /* 0x0000003e302c723c */ /* 0x000ff0000000182c */
[----:B------:R-:W-:Y:S08]  /*f3f0*/  HMMA.16816.F32 R20, R28, R58, R20 ;  /* 0x0000003a1c14723c */ /* 0x000ff00000001814 */
[----:B-1----:R-:W-:Y:S07]  /*f400*/  HMMA.16816.F32 R12, R8, R16, R12 ;  /* 0x00000010080c723c */ /* 0x002fee000000180c */
[----:B------:R-:W-:Y:S01]  /*f410*/  LOP3.LUT R16, R69, 0xffffffe0, RZ, 0xc0, !PT ;  /* 0xffffffe045107812 */ /* 0x000fe200078ec0ff */
[----:B------:R-:W-:Y:S04]  /*f420*/  HMMA.16816.F32 R32, R40, R36, R32 ;  /* 0x000000242820723c */ /* 0x000fe80000001820 */
[----:B------:R-:W-:-:S04]  /*f430*/  IMAD.IADD R16, R54, 0x1, -R16 ;  /* 0x0000000136107824 */ /* 0x000fc800078e0a10 */
[----:B------:R-:W-:Y:S01]  /*f440*/  HMMA.16816.F32 R44, R40, R38, R44 ;  /* 0x00000026282c723c */ /* 0x000fe2000000182c */
[----:B------:R-:W1:Y:S01]  /*f450*/  LDSM.16.M88.4 R36, [R202+0x3800] ;  /* 0x00380000ca24783b */ /* 0x000e620000000200 */
[----:B------:R-:W-:Y:S01]  /*f460*/  SHF.R.S32.HI R17, RZ, 0x1f, R16 ;  /* 0x0000001fff117819 */ /* 0x000fe20000011410 */
[----:B------:R-:W-:-:S04]  /*f470*/  DEPBAR.LE SB0, 0x0 ;  /* 0x000080000000791a */ /* 0x000fc80000000000 */
[----:B------:R-:W-:Y:S01]  /*f480*/  LEA.HI R17, R17, R16, RZ, 0x2 ;  /* 0x0000001011117211 */ /* 0x000fe200078f10ff */
[----:B------:R-:W-:Y:S01]  /*f490*/  FMUL.FTZ R0, R12, c[0x0][0x320] ;  /* 0x0000c8000c007a20 */ /* 0x000fe20000410000 */
[----:B------:R-:W-:Y:S01]  /*f4a0*/  HMMA.16816.F32 R20, R8, R18, R20 ;  /* 0x000000120814723c */ /* 0x000fe20000001814 */
[----:B------:R-:W-:Y:S01]  /*f4b0*/  SHF.R.S32.HI R12, RZ, 0x1f, R68 ;  /* 0x0000001fff0c7819 */ /* 0x000fe20000011444 */
[----:B------:R-:W-:Y:S02]  /*f4c0*/  FMUL.FTZ R15, R15, c[0x0][0x320] ;  /* 0x0000c8000f0f7a20 */ /* 0x000fe40000410000 */
[----:B------:R-:W-:Y:S01]  /*f4d0*/  FMUL.FTZ R13, R13, c[0x0][0x320] ;  /* 0x0000c8000d0d7a20 */ /* 0x000fe20000410000 */
[----:B------:R-:W-:Y:S01]  /*f4e0*/  LEA.HI R12, R12, R68, RZ, 0x3 ;  /* 0x000000440c0c7211 */ /* 0x000fe200078f18ff */
[----:B------:R-:W-:Y:S01]  /*f4f0*/  MUFU.TANH R0, R0 ;  /* 0x0000000000007308 */ /* 0x000fe20000002400 */
[----:B------:R-:W-:Y:S01]  /*f500*/  LEA.HI R18, R52, R54, RZ, 0x2 ;  /* 0x0000003634127211 */ /* 0x000fe200078f10ff */
[----:B------:R-:W-:Y:S01]  /*f510*/  HMMA.16816.F32 R32, R28, R24, R32 ;  /* 0x000000181c20723c */ /* 0x000fe20000001820 */
[----:B------:R-:W-:-:S02]  /*f520*/  LOP3.LUT R12, R12, 0xffffff8, RZ, 0xc0, !PT ;  /* 0x0ffffff80c0c7812 */ /* 0x000fc400078ec0ff */
[----:B------:R-:W-:-:S03]  /*f530*/  LOP3.LUT R18, R18, 0xfffffffc, RZ, 0xc0, !PT ;  /* 0xfffffffc12127812 */ /* 0x000fc600078ec0ff */
[----:B------:R-:W-:Y:S01]  /*f540*/  IMAD.IADD R229, R68, 0x1, -R12 ;  /* 0x0000000144e57824 */ /* 0x000fe200078e0a0c */
[----:B------:R-:W2:Y:S01]  /*f550*/  MUFU.TANH R13, R13 ;  /* 0x0000000d000d7308 */ /* 0x000ea20000002400 */
[----:B------:R-:W-:Y:S01]  /*f560*/  IMAD.IADD R54, R54, 0x1, -R18 ;  /* 0x0000000136367824 */ /* 0x000fe200078e0a12 */
[C---:B------:R-:W-:Y:S01]  /*f570*/  LEA.HI.SX32 R18, R17.reuse, R149, 0x1e ;  /* 0x0000009511127211 */ /* 0x040fe200078ff2ff */
[----:B------:R-:W-:Y:S01]  /*f580*/  FMUL.FTZ R12, R14, c[0x0][0x320] ;  /* 0x0000c8000e0c7a20 */ /* 0x000fe20000410000 */
[----:B------:R-:W-:Y:S01]  /*f590*/  HMMA.16816.F32 R44, R28, R26, R44 ;  /* 0x0000001a1c2c723c */ /* 0x000fe2000000182c */
[----:B------:R-:W-:Y:S02]  /*f5a0*/  LOP3.LUT R17, R17, 0x7ffffffc, RZ, 0xc0, !PT ;  /* 0x7ffffffc11117812 */ /* 0x000fe400078ec0ff */
[----:B------:R-:W-:Y:S01]  /*f5b0*/  LEA.HI R14, R54, R54, RZ, 0x1 ;  /* 0x00000036360e7211 */ /* 0x000fe200078f08ff */
[----:B------:R-:W-:Y:S01]  /*f5c0*/  IMAD R229, R229, 0x10, R18 ;  /* 0x00000010e5e57824 */ /* 0x000fe200078e0212 */
[----:B------:R-:W-:Y:S01]  /*f5d0*/  MUFU.TANH R12, R12 ;  /* 0x0000000c000c7308 */ /* 0x000fe20000002400 */
[----:B------:R-:W-:Y:S01]  /*f5e0*/  IMAD.IADD R17, R16, 0x1, -R17 ;  /* 0x0000000110117824 */ /* 0x000fe200078e0a11 */
[----:B------:R-:W-:Y:S01]  /*f5f0*/  LOP3.LUT R14, R14, 0x1ffffffe, RZ, 0xc0, !PT ;  /* 0x1ffffffe0e0e7812 */ /* 0x000fe200078ec0ff */
[----:B------:R-:W-:-:S02]  /*f600*/  FMUL.FTZ R21, R21, c[0x0][0x320] ;  /* 0x0000c80015157a20 */ /* 0x000fc40000410000 */
[----:B------:R-:W-:Y:S02]  /*f610*/  IMAD.SHL.U32 R232, R17, 0x2, RZ ;  /* 0x0000000211e87824 */ /* 0x000fe400078e00ff */
[----:B------:R-:W-:Y:S01]  /*f620*/  IMAD.IADD R54, R54, 0x1, -R14 ;  /* 0x0000000136367824 */ /* 0x000fe200078e0a0e */
[----:B-1----:R-:W-:Y:S01]  /*f630*/  HMMA.16816.F32 R32, R8, R36, R32 ;  /* 0x000000240820723c */ /* 0x002fe20000001820 */
[----:B------:R1:W-:Y:S01]  /*f640*/  MUFU.TANH R14, R15 ;  /* 0x0000000f000e7308 */ /* 0x0003e20000002400 */
[----:B------:R-:W-:Y:S02]  /*f650*/  IMAD.IADD R55, R55, 0x1, -R232 ;  /* 0x0000000137377824 */ /* 0x000fe400078e0ae8 */
[----:B------:R-:W-:Y:S02]  /*f660*/  IMAD R229, R54, 0x8, R229 ;  /* 0x0000000836e57824 */ /* 0x000fe400078e02e5 */
[----:B------:R-:W-:Y:S02]  /*f670*/  FMUL.FTZ R23, R23, c[0x0][0x320] ;  /* 0x0000c80017177a20 */ /* 0x000fe40000410000 */
[----:B------:R-:W-:-:S03]  /*f680*/  @P2 IMAD.HI.U32 R18, R229, c[0x0][0x2c8], RZ ;  /* 0x0000b200e5122a27 */ /* 0x000fc600078e00ff */
[----:B------:R-:W-:Y:S01]  /*f690*/  HMMA.16816.F32 R44, R8, R38, R44 ;  /* 0x00000026082c723c */ /* 0x000fe2000000182c */
[----:B------:R-:W-:Y:S01]  /*f6a0*/  IMAD.MOV.U32 R19, RZ, RZ, R229 ;  /* 0x000000ffff137224 */ /* 0x000fe200078e00e5 */
[----:B------:R-:W-:Y:S01]  /*f6b0*/  @P2 SHF.R.U32.HI R19, RZ, c[0x0][0x2cc], R18 ;  /* 0x0000b300ff132a19 */ /* 0x000fe20000011612 */
[----:B------:R-:W-:Y:S01]  /*f6c0*/  FMUL.FTZ R22, R22, c[0x0][0x320] ;  /* 0x0000c80016167a20 */ /* 0x000fe20000410000 */
[----:B------:R2:W3:Y:S01]  /*f6d0*/  MUFU.TANH R18, R21 ;  /* 0x0000001500127308 */ /* 0x0004e20000002400 */
[----:B-1----:R-:W-:Y:S02]  /*f6e0*/  FMUL.FTZ R15, R20, c[0x0][0x320] ;  /* 0x0000c800140f7a20 */ /* 0x002fe40000410000 */
[----:B------:R-:W-:Y:S01]  /*f6f0*/  SHFL.IDX PT, R9, R19, 0x1, 0x1c1f ;  /* 0x003c1f0013097f89 */ /* 0x000fe200000e0000 */
[----:B------:R-:W-:-:S03]  /*f700*/  IMAD.MOV.U32 R8, RZ, RZ, -0x20 ;  /* 0xffffffe0ff087424 */ /* 0x000fc600078e00ff */
[----:B------:R1:W4:Y:S01]  /*f710*/  SHFL.IDX PT, R20, R19, RZ, 0x1c1f ;  /* 0x001c1fff13147589 */ /* 0x00032200000e0000 */
[----:B------:R-:W-:Y:S01]  /*f720*/  IMAD R53, R53, R8, 0x1 ;  /* 0x0000000135357424 */ /* 0x000fe200078e0208 */
[----:B------:R-:W1:Y:S01]  /*f730*/  MUFU.TANH R15, R15 ;  /* 0x0000000f000f7308 */ /* 0x000e620000002400 */
[----:B------:R-:W-:Y:S02]  /*f740*/  FMUL.FTZ R17, R32, c[0x0][0x320] ;  /* 0x0000c80020117a20 */ /* 0x000fe40000410000 */
[----:B------:R-:W-:Y:S01]  /*f750*/  FMUL.FTZ R16, R33, c[0x0][0x320] ;  /* 0x0000c80021107a20 */ /* 0x000fe20000410000 */
[----:B------:R-:W-:-:S04]  /*f760*/  IADD3 R10, -R232, R53, R220 ;  /* 0x00000035e80a7210 */ /* 0x000fc80007ffe1dc */
[----:B------:R-:W2:Y:S01]  /*f770*/  MUFU.TANH R17, R17 ;  /* 0x0000001100117308 */ /* 0x000ea20000002400 */
[----:B------:R-:W-:Y:S02]  /*f780*/  IMAD.IADD R10, R10, 0x1, -R227 ;  /* 0x000000010a0a7824 */ /* 0x000fe400078e0ae3 */
[----:B------:R-:W-:Y:S02]  /*f790*/  FMUL.FTZ R45, R45, c[0x0][0x320] ;  /* 0x0000c8002d2d7a20 */ /* 0x000fe40000410000 */
[----:B------:R-:W-:Y:S02]  /*f7a0*/  FMUL.FTZ R26, R46, c[0x0][0x320] ;  /* 0x0000c8002e1a7a20 */ /* 0x000fe40000410000 */
[----:B------:R-:W-:Y:S01]  /*f7b0*/  FMUL.FTZ R47, R47, c[0x0][0x320] ;  /* 0x0000c8002f2f7a20 */ /* 0x000fe20000410000 */
[----:B------:R-:W2:Y:S01]  /*f7c0*/  MUFU.TANH R16, R16 ;  /* 0x0000001000107308 */ /* 0x000ea20000002400 */
[----:B-1----:R-:W-:Y:S02]  /*f7d0*/  FMUL.FTZ R19, R44, c[0x0][0x320] ;  /* 0x0000c8002c137a20 */ /* 0x002fe40000410000 */
[----:B----4-:R-:W-:-:S05]  /*f7e0*/  IMAD.IADD R11, R10, 0x1, R20 ;  /* 0x000000010a0b7824 */ /* 0x010fca00078e0214 */
[----:B------:R1:W-:Y:S01]  /*f7f0*/  MUFU.TANH R8, R23 ;  /* 0x0000001700087308 */ /* 0x0003e20000002400 */
[----:B------:R-:W-:Y:S01]  /*f800*/  IMAD.IADD R10, R10, 0x1, R9 ;  /* 0x000000010a0a7824 */ /* 0x000fe200078e0209 */
[----:B------:R-:W-:-:S04]  /*f810*/  IMNMX R11, R55, R11, PT ;  /* 0x0000000b370b7217 */ /* 0x000fc80003800200 */
[----:B------:R-:W-:Y:S01]  /*f820*/  IMNMX R10, R55, R10, PT ;  /* 0x0000000a370a7217 */ /* 0x000fe20003800200 */
[----:B------:R-:W-:Y:S01]  /*f830*/  BAR.SYNC.DEFER_BLOCKING 0x0 ;  /* 0x0000000000007b1d */ /* 0x000fe20000010000 */
[C---:B------:R-:W-:Y:S02]  /*f840*/  ISETP.GT.AND P1, PT, R11.reuse, 0x1, PT ;  /* 0x000000010b00780c */ /* 0x040fe40003f24270 */
[----:B------:R-:W-:Y:S02]  /*f850*/  ISETP.GT.AND P0, PT, R11, RZ, PT ;  /* 0x000000ff0b00720c */ /* 0x000fe40003f04270 */
[----:B--2---:R-:W-:Y:S01]  /*f860*/  FSEL R21, R13, -INF , P1 ;  /* 0xff8000000d157808 */ /* 0x004fe20000800000 */
[----:B------:R-:W2:Y:S01]  /*f870*/  MUFU.TANH R19, R19 ;  /* 0x0000001300137308 */ /* 0x000ea20000002400 */
[----:B------:R-:W-:Y:S02]  /*f880*/  ISETP.GT.AND P1, PT, R11, 0x9, PT ;  /* 0x000000090b00780c */ /* 0x000fe40003f24270 */
[----:B-1----:R-:W-:Y:S01]  /*f890*/  FSEL R23, R0, -INF , P0 ;  /* 0xff80000000177808 */ /* 0x002fe20000000000 */
[----:B------:R-:W-:Y:S01]  /*f8a0*/  FMUL.FTZ R0, R35, c[0x0][0x320] ;  /* 0x0000c80023007a20 */ /* 0x000fe20000410000 */
[----:B------:R-:W-:-:S02]  /*f8b0*/  ISETP.GT.AND P0, PT, R11, 0x8, PT ;  /* 0x000000080b00780c */ /* 0x000fc40003f04270 */
[----:B---3--:R-:W-:Y:S01]  /*f8c0*/  FSEL R9, R18, -INF , P1 ;  /* 0xff80000012097808 */ /* 0x008fe20000800000 */
[----:B------:R-:W1:Y:S01]  /*f8d0*/  MUFU.TANH R13, R45 ;  /* 0x0000002d000d7308 */ /* 0x000e620000002400 */
[----:B------:R-:W-:Y:S02]  /*f8e0*/  FSEL R20, R15, -INF , P0 ;  /* 0xff8000000f147808 */ /* 0x000fe40000000000 */
[----:B------:R-:W-:Y:S02]  /*f8f0*/  FMNMX.FTZ R18, R23, R21, !PT ;  /* 0x0000001517127209 */ /* 0x000fe40007810000 */
[C---:B------:R-:W-:Y:S02]  /*f900*/  ISETP.GT.AND P0, PT, R11.reuse, 0x10, PT ;  /* 0x000000100b00780c */ /* 0x040fe40003f04270 */
[----:B------:R-:W-:Y:S01]  /*f910*/  FMNMX.FTZ R18, R20, R18, !PT ;  /* 0x0000001214127209 */ /* 0x000fe20007810000 */
[----:B------:R-:W3:Y:S01]  /*f920*/  MUFU.TANH R22, R22 ;  /* 0x0000001600167308 */ /* 0x000ee20000002400 */
[----:B------:R-:W-:-:S02]  /*f930*/  ISETP.GT.AND P1, PT, R11, 0x11, PT ;  /* 0x000000110b00780c */ /* 0x000fc40003f24270 */
[----:B------:R-:W-:Y:S02]  /*f940*/  FSEL R17, R17, -INF , P0 ;  /* 0xff80000011117808 */ /* 0x000fe40000000000 */
[----:B------:R-:W-:Y:S02]  /*f950*/  FMNMX.FTZ R18, R9, R18, !PT ;  /* 0x0000001209127209 */ /* 0x000fe40007810000 */
[----:B------:R-:W-:Y:S01]  /*f960*/  FSEL R16, R16, -INF , P1 ;  /* 0xff80000010107808 */ /* 0x000fe20000800000 */
[----:B------:R-:W-:Y:S01]  /*f970*/  MUFU.TANH R0, R0 ;  /* 0x0000000000007308 */ /* 0x000fe20000002400 */
[C---:B------:R-:W-:Y:S02]  /*f980*/  ISETP.GT.AND P0, PT, R11.reuse, 0x18, PT ;  /* 0x000000180b00780c */ /* 0x040fe40003f04270 */
[----:B------:R-:W-:Y:S01]  /*f990*/  ISETP.GT.AND P1, PT, R11, 0x19, PT ;  /* 0x000000190b00780c */ /* 0x000fe20003f24270 */
[----:B------:R-:W-:Y:S01]  /*f9a0*/  FMUL.FTZ R11, R34, c[0x0][0x320] ;  /* 0x0000c800220b7a20 */ /* 0x000fe20000410000 */
[----:B------:R-:W-:-:S02]  /*f9b0*/  FMNMX.FTZ R18, R17, R18, !PT ;  /* 0x0000001211127209 */ /* 0x000fc40007810000 */
[----:B--2---:R-:W-:Y:S01]  /*f9c0*/  FSEL R15, R19, -INF , P0 ;  /* 0xff800000130f7808 */ /* 0x004fe20000000000 */
[----:B------:R-:W-:Y:S01]  /*f9d0*/  MUFU.TANH R26, R26 ;  /* 0x0000001a001a7308 */ /* 0x000fe20000002400 */
[----:B------:R-:W-:Y:S02]  /*f9e0*/  ISETP.GT.AND P0, PT, R10, RZ, PT ;  /* 0x000000ff0a00720c */ /* 0x000fe40003f04270 */
[----:B-1----:R-:W-:Y:S02]  /*f9f0*/  FSEL R13, R13, -INF , P1 ;  /* 0xff8000000d0d7808 */ /* 0x002fe40000800000 */
[----:B------:R-:W-:Y:S02]  /*fa00*/  FMNMX.FTZ R18, R16, R18, !PT ;  /* 0x0000001210127209 */ /* 0x000fe40007810000 */
[----:B------:R-:W-:Y:S01]  /*fa10*/  ISETP.GT.AND P1, PT, R10, 0x1, PT ;  /* 0x000000010a00780c */ /* 0x000fe20003f24270 */
[----:B------:R-:W1:Y:S01]  /*fa20*/  MUFU.TANH R11, R11 ;  /* 0x0000000b000b7308 */ /* 0x000e620000002400 */
[----:B------:R-:W-:-:S02]  /*fa30*/  FSEL R25, R12, -INF , P0 ;  /* 0xff8000000c197808 */ /* 0x000fc40000000000 */
[----:B------:R-:W-:Y:S02]  /*fa40*/  FMNMX.FTZ R12, R15, R18, !PT ;  /* 0x000000120f0c7209 */ /* 0x000fe40007810000 */
[----:B------:R-:W-:Y:S02]  /*fa50*/  ISETP.GT.AND P0, PT, R10, 0x8, PT ;  /* 0x000000080a00780c */ /* 0x000fe40003f04270 */
[----:B------:R-:W-:Y:S01]  /*fa60*/  FSEL R24, R14, -INF , P1 ;  /* 0xff8000000e187808 */ /* 0x000fe20000800000 */
[----:B------:R-:W2:Y:S01]  /*fa70*/  MUFU.TANH R47, R47 ;  /* 0x0000002f002f7308 */ /* 0x000ea20000002400 */
[----:B------:R-:W-:Y:S02]  /*fa80*/  ISETP.GT.AND P1, PT, R10, 0x9, PT ;  /* 0x000000090a00780c */ /* 0x000fe40003f24270 */
[----:B------:R-:W-:Y:S02]  /*fa90*/  FMNMX.FTZ R14, R13, R12, !PT ;  /* 0x0000000c0d0e7209 */ /* 0x000fe40007810000 */
[----:B---3--:R-:W-:-:S02]  /*faa0*/  FSEL R19, R22, -INF , P0 ;  /* 0xff80000016137808 */ /* 0x008fc40000000000 */
[----:B------:R-:W-:Y:S01]  /*fab0*/  FMNMX.FTZ R12, R25, R24, !PT ;  /* 0x00000018190c7209 */ /* 0x000fe20007810000 */
[----:B------:R-:W3:Y:S01]  /*fac0*/  SHFL.BFLY PT, R22, R14, 0x2, 0x1f ;  /* 0x0c401f000e167f89 */ /* 0x000ee200000e0000 */
[----:B------:R-:W-:Y:S02]  /*fad0*/  FSEL R18, R8, -INF , P1 ;  /* 0xff80000008127808 */ /* 0x000fe40000800000 */
[C---:B------:R-:W-:Y:S02]  /*fae0*/  ISETP.GT.AND P0, PT, R10.reuse, 0x10, PT ;  /* 0x000000100a00780c */ /* 0x040fe40003f04270 */
[----:B------:R-:W-:Y:S02]  /*faf0*/  FMNMX.FTZ R8, R19, R12, !PT ;  /* 0x0000000c13087209 */ /* 0x000fe40007810000 */
[----:B------:R-:W-:Y:S02]  /*fb00*/  ISETP.GT.AND P2, PT, R10, 0x11, PT ;  /* 0x000000110a00780c */ /* 0x000fe40003f44270 */
[----:B-1----:R-:W-:-:S02]  /*fb10*/  FSEL R12, R11, -INF , P0 ;  /* 0xff8000000b0c7808 */ /* 0x002fc40000000000 */
[----:B------:R-:W-:Y:S02]  /*fb20*/  FMNMX.FTZ R8, R18, R8, !PT ;  /* 0x0000000812087209 */ /* 0x000fe40007810000 */
[----:B------:R-:W-:Y:S02]  /*fb30*/  FSEL R11, R0, -INF , P2 ;  /* 0xff800000000b7808 */ /* 0x000fe40001000000 */
[----:B------:R-:W-:Y:S02]  /*fb40*/  ISETP.GT.AND P1, PT, R10, 0x18, PT ;  /* 0x000000180a00780c */ /* 0x000fe40003f24270 */
[----:B------:R-:W-:Y:S02]  /*fb50*/  FMNMX.FTZ R0, R12, R8, !PT ;  /* 0x000000080c007209 */ /* 0x000fe40007810000 */
[----:B------:R-:W-:Y:S02]  /*fb60*/  ISETP.GT.AND P0, PT, R10, 0x19, PT ;  /* 0x000000190a00780c */ /* 0x000fe40003f04270 */
[----:B------:R-:W-:-:S02]  /*fb70*/  FSEL R10, R26, -INF , P1 ;  /* 0xff8000001a0a7808 */ /* 0x000fc40000800000 */
[----:B------:R-:W-:Y:S02]  /*fb80*/  FMNMX.FTZ R0, R11, R0, !PT ;  /* 0x000000000b007209 */ /* 0x000fe40007810000 */
[----:B--2---:R-:W-:Y:S02]  /*fb90*/  FSEL R8, R47, -INF , P0 ;  /* 0xff8000002f087808 */ /* 0x004fe40000000000 */
[----:B------:R-:W-:Y:S02]  /*fba0*/  FMNMX.FTZ R0, R10, R0, !PT ;  /* 0x000000000a007209 */ /* 0x000fe40007810000 */
[----:B---3--:R-:W-:Y:S02]  /*fbb0*/  FMNMX.FTZ R26, R14, R22, !PT ;  /* 0x000000160e1a7209 */ /* 0x008fe40007810000 */
[----:B------:R-:W-:Y:S02]  /*fbc0*/  FMNMX.FTZ R0, R8, R0, !PT ;  /* 0x0000000008007209 */ /* 0x000fe40007810000 */
[----:B------:R-:W-:Y:S01]  /*fbd0*/  ISETP.GE.AND P0, PT, R6, 0x2, PT ;  /* 0x000000020600780c */ /* 0x000fe20003f06270 */
[----:B------:R-:W-:Y:S01]  /*fbe0*/  SHFL.BFLY PT, R14, R26, 0x1, 0x1f ;  /* 0x0c201f001a0e7f89 */ /* 0x000fe200000e0000 */
[----:B------:R-:W-:-:S03]  /*fbf0*/  ISETP.NE.AND P2, PT, R226, 0x1, PT ;  /* 0x00000001e200780c */ /* 0x000fc60003f45270 */
[----:B------:R-:W1:Y:S08]  /*fc00*/  SHFL.BFLY PT, R22, R0, 0x2, 0x1f ;  /* 0x0c401f0000167f89 */ /* 0x000e7000000e0000 */
[----:B------:R-:W-:Y:S01]  /*fc10*/  @P0 SHF.R.S32.HI R6, RZ, 0x1f, R228 ;  /* 0x0000001fff060819 */ /* 0x000fe200000114e4 */
[----:B------:R-:W-:Y:S02]  /*fc20*/  @P0 IMAD R7, R7, R228, RZ ;  /* 0x000000e407070224 */ /* 0x000fe400078e02ff */
[----:B------:R-:W-:-:S02]  /*fc30*/  @P0 IMAD.MOV.U32 R27, RZ, RZ, R223 ;  /* 0x000000ffff1b0224 */ /* 0x000fc400078e00df */
[-C--:B------:R-:W-:Y:S01]  /*fc40*/  @P0 IMAD R6, R6, R5.reuse, R7 ;  /* 0x0000000506060224 */ /* 0x080fe200078e0207 */
[----:B-1----:R-:W-:Y:S02]  /*fc50*/  FMNMX.FTZ R22, R0, R22, !PT ;  /* 0x0000001600167209 */ /* 0x002fe40007810000 */
[----:B------:R-:W-:Y:S01]  /*fc60*/  FMNMX.FTZ R0, R26, R14, !PT ;  /* 0x0000000e1a007209 */ /* 0x000fe20007810000 */
[----:B------:R-:W-:Y:S02]  /*fc70*/  @P0 IMAD.MOV.U32 R26, RZ, RZ, R218 ;  /* 0x000000ffff1a0224 */ /* 0x000fe400078e00da */
[----:B------:R-:W1:Y:S01]  /*fc80*/  SHFL.BFLY PT, R148, R22, 0x1, 0x1f ;  /* 0x0c201f0016947f89 */ /* 0x000e6200000e0000 */
[C---:B------:R-:W-:Y:S01]  /*fc90*/  FSETP.NEU.FTZ.AND P1, PT, R0.reuse, -INF , PT ;  /* 0xff8000000000780b */ /* 0x040fe20003f3d000 */
[----:B------:R-:W-:Y:S02]  /*fca0*/  FMUL.FTZ R14, R0, c[0x0][0x2d0] ;  /* 0x0000b400000e7a20 */ /* 0x000fe40000410000 */
[----:B------:R-:W-:-:S03]  /*fcb0*/  @P0 IMAD.WIDE.U32 R26, R228, R5, R26 ;  /* 0x00000005e41a0225 */ /* 0x000fc600078e001a */
[----:B------:R-:W-:Y:S01]  /*fcc0*/  FSEL R14, R14, RZ, P1 ;  /* 0x000000ff0e0e7208 */ /* 0x000fe20000800000 */
[----:B------:R-:W-:Y:S01]  /*fcd0*/  @P0 IMAD.IADD R5, R27, 0x1, R6 ;  /* 0x000000011b050824 */ /* 0x000fe200078e0206 */
[----:B------:R-:W-:-:S03]  /*fce0*/  @P0 LEA R6, P1, R26, c[0x0][0x1c8], 0x1 ;  /* 0x000072001a060a11 */ /* 0x000fc600078208ff */
[--C-:B------:R-:W-:Y:S01]  /*fcf0*/  FFMA.FTZ R150, R9, c[0x0][0x2d0], -R14.reuse ;  /* 0x0000b40009967a23 */ /* 0x100fe2000001080e */
[----:B------:R-:W-:Y:S01]  /*fd00*/  @P0 LEA.HI.X R7, R26, c[0x0][0x1cc], R5, 0x1, P1 ;  /* 0x000073001a070a11 */ /* 0x000fe200008f0c05 */
[--C-:B------:R-:W-:Y:S02]  /*fd10*/  FFMA.FTZ R193, R23, c[0x0][0x2d0], -R14.reuse ;  /* 0x0000b40017c17a23 */ /* 0x100fe4000001080e */
[--C-:B------:R-:W-:Y:S02]  /*fd20*/  FFMA.FTZ R192, R21, c[0x0][0x2d0], -R14.reuse ;  /* 0x0000b40015c07a23 */ /* 0x100fe4000001080e */
[----:B------:R2:W-:Y:S01]  /*fd30*/  @P0 LDGSTS.E.BYPASS.LTC128B.128 [R217+0xc080], [R6.64], !P3 ;  /* 0x0c08000006d90fae */ /* 0x0005e2000d901d48 */
[--C-:B------:R-:W-:Y:S01]  /*fd40*/  FFMA.FTZ R151, R20, c[0x0][0x2d0], -R14.reuse ;  /* 0x0000b40014977a23 */ /* 0x100fe2000001080e */
[----:B------:R-:W-:Y:S01]  /*fd50*/  MUFU.EX2 R193, R193 ;  /* 0x000000c100c17308 */ /* 0x000fe20000000800 */
[--C-:B------:R-:W-:Y:S01]  /*fd60*/  FFMA.FTZ R198, R17, c[0x0][0x2d0], -R14.reuse ;  /* 0x0000b40011c67a23 */ /* 0x100fe2000001080e */
[----:B------:R2:W-:Y:S01]  /*fd70*/  @P0 LDGSTS.E.BYPASS.LTC128B.128 [R217+0xd080], [R6.64+0x80], !P6 ;  /* 0x0d08008006d90fae */ /* 0x0005e2000f101d48 */
[--C-:B------:R-:W-:Y:S01]  /*fd80*/  FFMA.FTZ R196, R16, c[0x0][0x2d0], -R14.reuse ;  /* 0x0000b40010c47a23 */ /* 0x100fe2000001080e */
[----:B-1----:R-:W-:Y:S01]  /*fd90*/  FMNMX.FTZ R148, R22, R148, !PT ;  /* 0x0000009416947209 */ /* 0x002fe20007810000 */
[--C-:B------:R-:W-:Y:S01]  /*fda0*/  FFMA.FTZ R197, R15, c[0x0][0x2d0], -R14.reuse ;  /* 0x0000b4000fc57a23 */ /* 0x100fe2000001080e */
[----:B------:R2:W-:Y:S01]  /*fdb0*/  @P0 LDGSTS.E.BYPASS.LTC128B.128 [R217+0xe080], [R6.64+0x100], !P5 ;  /* 0x0e08010006d90fae */ /* 0x0005e2000e901d48 */
[----:B------:R-:W-:Y:S01]  /*fdc0*/  FFMA.FTZ R225, R13, c[0x0][0x2d0], -R14 ;  /* 0x0000b4000de17a23 */ /* 0x000fe2000001080e */
[C---:B------:R-:W-:Y:S01]  /*fdd0*/  FSETP.NEU.FTZ.AND P1, PT, R148.reuse, -INF , PT ;  /* 0xff8000009400780b */ /* 0x040fe20003f3d000 */
[----:B------:R-:W-:Y:S01]  /*fde0*/  FMUL.FTZ R5, R148, c[0x0][0x2d0] ;  /* 0x0000b40094057a20 */ /* 0x000fe20000410000 */
[----:B------:R2:W-:Y:S01]  /*fdf0*/  @P0 LDGSTS.E.BYPASS.LTC128B.128 [R217+0xf080], [R6.64+0x180], !P4 ;  /* 0x0f08018006d90fae */ /* 0x0005e2000e101d48 */
[----:B------:R-:W1:Y:S03]  /*fe00*/  MUFU.EX2 R192, R192 ;  /* 0x000000c000c07308 */ /* 0x000e660000000800 */
[----:B------:R-:W3:Y:S01]  /*fe10*/  LDSM.16.MT88.4 R132, [R206+0x8080] ;  /* 0x00808000ce84783b */ /* 0x000ee20000004200 */
[----:B------:R-:W-:-:S03]  /*fe20*/  FSEL R9, R5, RZ, P1 ;  /* 0x000000ff05097208 */ /* 0x000fc60000800000 */
[----:B------:R-:W4:Y:S01]  /*fe30*/  LDSM.16.MT88.4 R32, [R204+0x8080] ;  /* 0x00808000cc20783b */ /* 0x000f220000004200 */
[----:B------:R-:W-:Y:S01]  /*fe40*/  MUFU.EX2 R151, R151 ;  /* 0x0000009700977308 */ /* 0x000fe20000000800 */
[--C-:B------:R-:W-:Y:S02]  /*fe50*/  FFMA.FTZ R195, R25, c[0x0][0x2d0], -R9.reuse ;  /* 0x0000b40019c37a23 */ /* 0x100fe40000010809 */
[--C-:B------:R-:W-:Y:S01]  /*fe60*/  FFMA.FTZ R194, R24, c[0x0][0x2d0], -R9.reuse ;  /* 0x0000b40018c27a23 */ /* 0x100fe20000010809 */
[----:B------:R-:W2:Y:S01]  /*fe70*/  LDSM.16.MT88.4 R140, [R211+0x8080] ;  /* 0x00808000d38c783b */ /* 0x000ea20000004200 */
[--C-:B------:R-:W-:Y:S02]  /*fe80*/  FFMA.FTZ R3, R19, c[0x0][0x2d0], -R9.reuse ;  /* 0x0000b40013037a23 */ /* 0x100fe40000010809 */
[--C-:B------:R-:W-:Y:S01]  /*fe90*/  FFMA.FTZ R2, R18, c[0x0][0x2d0], -R9.reuse ;  /* 0x0000b40012027a23 */ /* 0x100fe20000010809 */
[----:B------:R-:W2:Y:S01]  /*fea0*/  LDSM.16.MT88.4 R24, [R205+0x8080] ;  /* 0x00808000cd18783b */ /* 0x000ea20000004200 */
[----:B------:R-:W3:Y:S01]  /*feb0*/  MUFU.EX2 R150, R150 ;  /* 0x0000009600967308 */ /* 0x000ee20000000800 */
[--C-:B------:R-:W-:Y:S01]  /*fec0*/  FFMA.FTZ R201, R12, c[0x0][0x2d0], -R9.reuse ;  /* 0x0000b4000cc97a23 */ /* 0x100fe20000010809 */
[----:B-1----:R-:W-:Y:S01]  /*fed0*/  F2FP.PACK_AB R128, R192, R193 ;  /* 0x000000c1c080723e */ /* 0x002fe200000000ff */
[----:B------:R-:W1:Y:S01]  /*fee0*/  LDSM.16.MT88.4 R40, [R211+0x9080] ;  /* 0x00908000d328783b */ /* 0x000e620000004200 */
[----:B------:R-:W-:-:S02]  /*fef0*/  FFMA.FTZ R199, R11, c[0x0][0x2d0], -R9 ;  /* 0x0000b4000bc77a23 */ /* 0x000fc40000010809 */
[--C-:B------:R-:W-:Y:S01]  /*ff00*/  FFMA.FTZ R200, R10, c[0x0][0x2d0], -R9.reuse ;  /* 0x0000b4000ac87a23 */ /* 0x100fe20000010809 */
[----:B------:R-:W1:Y:S01]  /*ff10*/  LDSM.16.MT88.4 R48, [R206+0x9080] ;  /* 0x00908000ce30783b */ /* 0x000e620000004200 */
[----:B------:R-:W-:Y:S01]  /*ff20*/  MUFU.EX2 R195, R195 ;  /* 0x000000c300c37308 */ /* 0x000fe20000000800 */
[----:B------:R-:W-:Y:S02]  /*ff30*/  FFMA.FTZ R224, R8, c[0x0][0x2d0], -R9 ;  /* 0x0000b40008e07a23 */ /* 0x000fe40000010809 */
[----:B------:R-:W1:Y:S01]  /*ff40*/  LDSM.16.MT88.4 R56, [R205+0x9080] ;  /* 0x00908000cd38783b */ /* 0x000e620000004200 */
[----:B------:R-:W-:-:S03]  /*ff50*/  FADD.FTZ R192, R193, R192 ;  /* 0x000000c0c1c07221 */ /* 0x000fc60000010000 */
[----:B------:R-:W1:Y:S01]  /*ff60*/  LDSM.16.MT88.4 R64, [R204+0x9080] ;  /* 0x00908000cc40783b */ /* 0x000e620000004200 */
[----:B------:R-:W4:Y:S01]  /*ff70*/  MUFU.EX2 R194, R194 ;  /* 0x000000c200c27308 */ /* 0x000f220000000800 */
[C---:B---3--:R-:W-:Y:S01]  /*ff80*/  F2FP.PACK_AB R130, R150.reuse, R151 ;  /* 0x000000979682723e */ /* 0x048fe200000000ff */
[----:B------:R-:W-:Y:S01]  /*ff90*/  FADD.FTZ R151, R151, R192 ;  /* 0x000000c097977221 */ /* 0x000fe20000010000 */
[----:B------:R-:W3:Y:S03]  /*ffa0*/  LDSM.16.MT88.4 R72, [R211+0xa080] ;  /* 0x00a08000d348783b */ /* 0x000ee60000004200 */
[----:B------:R-:W-:Y:S01]  /*ffb0*/  FADD.FTZ R151, R150, R151 ;  /* 0x0000009796977221 */ /* 0x000fe20000010000 */
[----:B------:R-:W1:Y:S01]  /*ffc0*/  LDSM.16.MT88.4 R80, [R206+0xa080] ;  /* 0x00a08000ce50783b */ /* 0x000e620000004200 */
[----:B------:R-:W-:Y:S03]  /*ffd0*/  MUFU.EX2 R3, R3 ;  /* 0x0000000300037308 */ /* 0x000fe60000000800 */
[----:B------:R-:W1:Y:S04]  /*ffe0*/  LDSM.16.MT88.4 R88, [R205+0xa080] ;  /* 0x00a08000cd58783b */ /* 0x000e680000004200 */
[----:B------:R-:W1:Y:S01]  /*fff0*/  LDSM.16.MT88.4 R96, [R204+0xa080] ;  /* 0x00a08000cc60783b */ /* 0x000e620000004200 */
[----:B------:R-:W2:Y:S01]  /*10000*/  MUFU.EX2 R2, R2 ;  /* 0x0000000200027308 */ /* 0x000ea20000000800 */
[----:B----4-:R-:W-:Y:S01]  /*10010*/  F2FP.PACK_AB R129, R194, R195 ;  /* 0x000000c3c281723e */ /* 0x010fe200000000ff */
[----:B------:R-:W-:Y:S01]  /*10020*/  FADD.FTZ R194, R195, R194 ;  /* 0x000000c2c3c27221 */ /* 0x000fe20000010000 */
[----:B------:R-:W4:Y:S04]  /*10030*/  LDSM.16.MT88.4 R104, [R211+0xb080] ;  /* 0x00b08000d368783b */ /* 0x000f280000004200 */
[----:B------:R-:W1:Y:S01]  /*10040*/  LDSM.16.MT88.4 R112, [R206+0xb080] ;  /* 0x00b08000ce70783b */ /* 0x000e620000004200 */
[----:B------:R-:W-:Y:S03]  /*10050*/  MUFU.EX2 R198, R198 ;  /* 0x000000c600c67308 */ /* 0x000fe60000000800 */
[----:B------:R-:W1:Y:S04]  /*10060*/  LDSM.16.MT88.4 R120, [R205+0xb080] ;  /* 0x00b08000cd78783b */ /* 0x000e680000004200 */
[----:B--2---:R-:W2:Y:S01]  /*10070*/  LDSM.16.MT88.4 R4, [R204+0xb080] ;  /* 0x00b08000cc04783b */ /* 0x004ea20000004200 */
[C---:B------:R-:W-:Y:S01]  /*10080*/  F2FP.PACK_AB R131, R2.reuse, R3 ;  /* 0x000000030283723e */ /* 0x040fe200000000ff */
[----:B------:R-:W-:Y:S01]  /*10090*/  MUFU.EX2 R196, R196 ;  /* 0x000000c400c47308 */ /* 0x000fe20000000800 */
[----:B------:R-:W-:Y:S01]  /*100a0*/  FADD.FTZ R3, R3, R194 ;  /* 0x000000c203037221 */ /* 0x000fe20000010000 */
[----:B------:R-:W1:Y:S03]  /*100b0*/  LDSM.16.MT88.4 R12, [R206+0x8880] ;  /* 0x00888000ce0c783b */ /* 0x000e660000004200 */
[----:B------:R-:W-:Y:S01]  /*100c0*/  FADD.FTZ R3, R2, R3 ;  /* 0x0000000302037221 */ /* 0x000fe20000010000 */
[----:B------:R-:W1:Y:S01]  /*100d0*/  LDSM.16.MT88.4 R8, [R204+0x8880] ;  /* 0x00888000cc08783b */ /* 0x000e620000004200 */
[C---:B------:R-:W-:Y:S01]  /*100e0*/  HMMA.16816.F32 R136, R128.reuse, R132, RZ ;  /* 0x000000848088723c */ /* 0x040fe200000018ff */
[----:B------:R-:W-:Y:S02]  /*100f0*/  MUFU.EX2 R197, R197 ;  /* 0x000000c500c57308 */ /* 0x000fe40000000800 */
[----:B------:R-:W1:Y:S04]  /*10100*/  LDSM.16.MT88.4 R16, [R211+0x8880] ;  /* 0x00888000d310783b */ /* 0x000e680000004200 */
[----:B------:R-:W1:Y:S01]  /*10110*/  LDSM.16.MT88.4 R188, [R205+0x8880] ;  /* 0x00888000cdbc783b */ /* 0x000e620000004200 */
[C---:B------:R-:W-:Y:S01]  /*10120*/  HMMA.16816.F32 R132, R128.reuse, R134, RZ ;  /* 0x000000868084723c */ /* 0x040fe200000018ff */
[----:B------:R-:W-:Y:S02]  /*10130*/  MUFU.EX2 R225, R225 ;  /* 0x000000e100e17308 */ /* 0x000fe40000000800 */
[----:B------:R-:W-:Y:S04]  /*10140*/  LDSM.16.MT88.4 R184, [R211+0x9880] ;  /* 0x00988000d3b8783b */ /* 0x000fe80000004200 */
[----:B------:R-:W-:Y:S01]  /*10150*/  LDSM.16.MT88.4 R180, [R206+0x9880] ;  /* 0x00988000ceb4783b */ /* 0x000fe20000004200 */
[C---:B------:R-:W-:Y:S01]  /*10160*/  HMMA.16816.F32 R28, R128.reuse, R32, RZ ;  /* 0x00000020801c723c */ /* 0x040fe200000018ff */
[----:B------:R-:W2:Y:S02]  /*10170*/  MUFU.EX2 R201, R201 ;  /* 0x000000c900c97308 */ /* 0x000ea40000000800 */
[----:B------:R-:W-:Y:S04]  /*10180*/  LDSM.16.MT88.4 R176, [R205+0x9880] ;  /* 0x00988000cdb0783b */ /* 0x000fe80000004200 */
[----:B------:R-:W-:Y:S01]  /*10190*/  LDSM.16.MT88.4 R172, [R204+0x9880] ;  /* 0x00988000ccac783b */ /* 0x000fe20000004200 */
[C---:B------:R-:W-:Y:S01]  /*101a0*/  HMMA.16816.F32 R32, R128.reuse, R34, RZ ;  /* 0x000000228020723c */ /* 0x040fe200000018ff */
[----:B------:R-:W3:Y:S02]  /*101b0*/  MUFU.EX2 R199, R199 ;  /* 0x000000c700c77308 */ /* 0x000ee40000000800 */
[----:B------:R-:W-:Y:S04]  /*101c0*/  LDSM.16.MT88.4 R168, [R211+0xa880] ;  /* 0x00a88000d3a8783b */ /* 0x000fe80000004200 */
[----:B------:R-:W-:Y:S01]  /*101d0*/  LDSM.16.MT88.4 R164, [R206+0xa880] ;  /* 0x00a88000cea4783b */ /* 0x000fe20000004200 */
[C---:B------:R-:W-:Y:S01]  /*101e0*/  HMMA.16816.F32 R144, R128.reuse, R140, RZ ;  /* 0x0000008c8090723c */ /* 0x040fe200000018ff */
[----:B------:R-:W4:Y:S01]  /*101f0*/  MUFU.EX2 R200, R200 ;  /* 0x000000c800c87308 */ /* 0x000f220000000800 */
[----:B--2---:R-:W-:Y:S01]  /*10200*/  FADD.FTZ R3, R201, R3 ;  /* 0x00000003c9037221 */ /* 0x004fe20000010000 */
[----:B------:R-:W-:Y:S04]  /*10210*/  LDSM.16.MT88.4 R160, [R205+0xa880] ;  /* 0x00a88000cda0783b */ /* 0x000fe80000004200 */
[----:B------:R-:W-:Y:S01]  /*10220*/  LDSM.16.MT88.4 R156, [R204+0xa880] ;  /* 0x00a88000cc9c783b */ /* 0x000fe20000004200 */
[C---:B------:R-:W-:Y:S01]  /*10230*/  HMMA.16816.F32 R20, R128.reuse, R24, RZ ;  /* 0x000000188014723c */ /* 0x040fe200000018ff */
[----:B------:R-:W2:Y:S01]  /*10240*/  MUFU.EX2 R224, R224 ;  /* 0x000000e000e07308 */ /* 0x000ea20000000800 */
[----:B---3--:R-:W-:Y:S01]  /*10250*/  FADD.FTZ R3, R199, R3 ;  /* 0x00000003c7037221 */ /* 0x008fe20000010000 */
[----:B------:R-:W-:Y:S04]  /*10260*/  LDSM.16.MT88.4 R152, [R211+0xb880] ;  /* 0x00b88000d398783b */ /* 0x000fe80000004200 */
[----:B------:R-:W0:Y:S01]  /*10270*/  LDGDEPBAR ;  /* 0x00000000000079af */ /* 0x000e220000000000 */
[----:B-1----:R-:W-:Y:S01]  /*10280*/  HMMA.16816.F32 R36, R128, R40, RZ ;  /* 0x000000288024723c */ /* 0x002fe200000018ff */
[----:B----4-:R-:W-:-:S07]  /*10290*/  FADD.FTZ R3, R200, R3 ;  /* 0x00000003c8037221 */ /* 0x010fce0000010000 */
        /* <DEDUP_REMOVED lines=24> */
[----:B------:R-:W-:Y:S01]  /*10420*/  F2FP.PACK_AB R4, R196, R198 ;  /* 0x000000c6c404723e */ /* 0x000fe200000000ff */
[----:B------:R-:W-:Y:S01]  /*10430*/  HMMA.16816.F32 R128, R128, R6, RZ ;  /* 0x000000068080723c */ /* 0x000fe200000018ff */
[----:B------:R-:W-:Y:S01]  /*10440*/  F2FP.PACK_AB R5, R199, R201 ;  /* 0x000000c9c705723e */ /* 0x000fe200000000ff */
[----:B------:R-:W-:Y:S01]  /*10450*/  FADD.FTZ R198, R198, R151 ;  /* 0x00000097c6c67221 */ /* 0x000fe20000010000 */
[----:B------:R-:W-:-:S02]  /*10460*/  IADD3 R201, R212, 0x1000, RZ ;  /* 0x00001000d4c97810 */ /* 0x000fc40007ffe0ff */
[----:B------:R-:W-:Y:S01]  /*10470*/  IADD3 R199, R212, 0x2000, RZ ;  /* 0x00002000d4c77810 */ /* 0x000fe20007ffe0ff */
[----:B------:R-:W-:Y:S01]  /*10480*/  FADD.FTZ R198, R196, R198 ;  /* 0x000000c6c4c67221 */ /* 0x000fe20000010000 */
[----:B------:R-:W-:Y:S02]  /*10490*/  F2FP.PACK_AB R6, R225, R197 ;  /* 0x000000c5e106723e */ /* 0x000fe400000000ff */
[----:B--2---:R-:W-:Y:S01]  /*104a0*/  F2FP.PACK_AB R7, R224, R200 ;  /* 0x000000c8e007723e */ /* 0x004fe200000000ff */
[----:B------:R-:W-:Y:S01]  /*104b0*/  FADD.FTZ R198, R197, R198 ;  /* 0x000000c6c5c67221 */ /* 0x000fe20000010000 */
[----:B------:R-:W-:Y:S01]  /*104c0*/  IADD3 R200, R212, 0x1800, RZ ;  /* 0x00001800d4c87810 */ /* 0x000fe20007ffe0ff */
[----:B------:R-:W-:Y:S01]  /*104d0*/  FADD.FTZ R224, R224, R3 ;  /* 0x00000003e0e07221 */ /* 0x000fe20000010000 */
[C---:B------:R-:W-:Y:S01]  /*104e0*/  IADD3 R197, R212.reuse, 0x3000, RZ ;  /* 0x00003000d4c57810 */ /* 0x040fe20007ffe0ff */
[----:B------:R-:W-:Y:S01]  /*104f0*/  FADD.FTZ R225, R225, R198 ;  /* 0x000000c6e1e17221 */ /* 0x000fe20000010000 */
[C---:B------:R-:W-:Y:S01]  /*10500*/  IADD3 R198, R212.reuse, 0x2800, RZ ;  /* 0x00002800d4c67810 */ /* 0x040fe20007ffe0ff */
[----:B------:R-:W-:Y:S01]  /*10510*/  HMMA.16816.F32 R136, R4, R12, R136 ;  /* 0x0000000c0488723c */ /* 0x000fe20000001888 */
[----:B------:R-:W-:-:S07]  /*10520*/  IADD3 R196, R212, 0x3800, RZ ;  /* 0x00003800d4c47810 */ /* 0x000fce0007ffe0ff */
[C---:B------:R-:W-:Y:S01]  /*10530*/  HMMA.16816.F32 R132, R4.reuse, R14, R132 ;  /* 0x0000000e0484723c */ /* 0x040fe20000001884 */
[----:B------:R-:W1:Y:S07]  /*10540*/  LDSM.16.MT88.4 R12, [R205+0xb880] ;  /* 0x00b88000cd0c783b */ /* 0x000e6e0000004200 */
[C---:B------:R-:W-:Y:S08]  /*10550*/  HMMA.16816.F32 R28, R4.reuse, R8, R28 ;  /* 0x00000008041c723c */ /* 0x040ff0000000181c */
[C---:B------:R-:W-:Y:S01]  /*10560*/  HMMA.16816.F32 R32, R4.reuse, R10, R32 ;  /* 0x0000000a0420723c */ /* 0x040fe20000001820 */
[----:B------:R-:W2:Y:S07]  /*10570*/  LDSM.16.MT88.4 R8, [R204+0xb880] ;  /* 0x00b88000cc08783b */ /* 0x000eae0000004200 */
[C---:B------:R-:W-:Y:S08]  /*10580*/  HMMA.16816.F32 R144, R4.reuse, R16, R144 ;  /* 0x000000100490723c */ /* 0x040ff00000001890 */
[C---:B------:R-:W-:Y:S01]  /*10590*/  HMMA.16816.F32 R140, R4.reuse, R18, R140 ;  /* 0x00000012048c723c */ /* 0x040fe2000000188c */
[----:B------:R-:W3:Y:S07]  /*105a0*/  LDSM.16.MT88.4 R16, [R206+0xb880] ;  /* 0x00b88000ce10783b */ /* 0x000eee0000004200 */
[C---:B------:R-:W-:Y:S08]  /*105b0*/  HMMA.16816.F32 R20, R4.reuse, R188, R20 ;  /* 0x000000bc0414723c */ /* 0x040ff00000001814 */
[C---:B-1----:R-:W-:Y:S07]  /*105c0*/  HMMA.16816.F32 R116, R4.reuse, R12, R116 ;  /* 0x0000000c0474723c */ /* 0x042fee0000001874 */
[----:B------:R-:W-:Y:S01]  /*105d0*/  @P2 IMAD.HI.U32 R12, R149, c[0x0][0x2c8], RZ ;  /* 0x0000b200950c2a27 */ /* 0x000fe200078e00ff */
[----:B------:R-:W-:Y:S04]  /*105e0*/  HMMA.16816.F32 R24, R4, R190, R24 ;  /* 0x000000be0418723c */ /* 0x000fe80000001818 */
[----:B------:R-:W-:-:S04]  /*105f0*/  @P2 SHF.R.U32.HI R149, RZ, c[0x0][0x2cc], R12 ;  /* 0x0000b300ff952a19 */ /* 0x000fc8000001160c */
[----:B------:R-:W-:Y:S01]  /*10600*/  IADD3 R149, R149, R220, -R227 ;  /* 0x000000dc95957210 */ /* 0x000fe20007ffe8e3 */
[C---:B--2---:R-:W-:Y:S07]  /*10610*/  HMMA.16816.F32 R124, R4.reuse, R8, R124 ;  /* 0x00000008047c723c */ /* 0x044fee000000187c */
[----:B------:R-:W-:Y:S01]  /*10620*/  SHF.R.S32.HI R8, RZ, 0x1f, R149 ;  /* 0x0000001fff087819 */ /* 0x000fe20000011495 */
[----:B------:R-:W-:Y:S03]  /*10630*/  HMMA.16816.F32 R36, R4, R184, R36 ;  /* 0x000000b80424723c */ /* 0x000fe60000001824 */
[----:B------:R-:W-:-:S04]  /*10640*/  LEA.HI R149, R8, R149, RZ, 0x5 ;  /* 0x0000009508957211 */ /* 0x000fc800078f28ff */
[----:B------:R-:W-:Y:S01]  /*10650*/  SHF.R.S32.HI R149, RZ, 0x5, R149 ;  /* 0x00000005ff957819 */ /* 0x000fe20000011495 */
[----:B------:R-:W-:Y:S03]  /*10660*/  HMMA.16816.F32 R40, R4, R186, R40 ;  /* 0x000000ba0428723c */ /* 0x000fe60000001828 */
[----:B------:R-:W-:-:S04]  /*10670*/  IMNMX R235, RZ, R149, !PT ;  /* 0x00000095ffeb7217 */ /* 0x000fc80007800200 */
[----:B------:R-:W-:Y:S01]  /*10680*/  ISETP.GE.AND P0, PT, R228, R235, PT ;  /* 0x000000ebe400720c */ /* 0x000fe20003f06270 */
        /* <DEDUP_REMOVED lines=19> */
[----:B------:R-:W-:Y:S01]  /*107c0*/  HMMA.16816.F32 R128, R4, R10, R128 ;  /* 0x0000000a0480723c */ /* 0x000fe20000001880 */
[----:B------:R-:W-:Y:S10]  /*107d0*/  @!P0 BRA `(.L_x_660) ;  /* 0x000022b000008947 */ /* 0x000ff40003800000 */
[----:B------:R-:W-:Y:S01]  /*107e0*/  @P2 IMAD.HI.U32 R234, R229, c[0x0][0x2c8], RZ ;  /* 0x0000b200e5ea2a27 */ /* 0x000fe200078e00ff */
[----:B------:R-:W-:-:S02]  /*107f0*/  MOV R236, R228 ;  /* 0x000000e400ec7202 */ /* 0x000fc40000000f00 */
[----:B------:R-:W-:Y:S01]  /*10800*/  MOV R233, 0xffffffe0 ;  /* 0xffffffe000e97802 */ /* 0x000fe20000000f00 */
[----:B------:R-:W-:Y:S01]  /*10810*/  IMAD.MOV.U32 R2, RZ, RZ, R148 ;  /* 0x000000ffff027224 */ /* 0x000fe200078e0094 */
[----:B------:R-:W-:Y:S01]  /*10820*/  @P2 SHF.R.U32.HI R234, RZ, c[0x0][0x2cc], R234 ;  /* 0x0000b300ffea2a19 */ /* 0x000fe200000116ea */
[----:B------:R-:W-:-:S07]  /*10830*/  IMAD.MOV.U32 R3, RZ, RZ, R0 ;  /* 0x000000ffff037224 */ /* 0x000fce00078e0000 */
.L_x_661:
[----:B------:R-:W-:Y:S01]  /*10840*/  ISETP.GE.AND P0, PT, R236, RZ, PT ;  /* 0x000000ffec00720c */ /* 0x000fe20003f06270 */
[----:B------:R-:W-:Y:S04]  /*10850*/  DEPBAR.LE SB0, 0x0 ;  /* 0x000080000000791a */ /* 0x000fe80000000000 */
[----:B------:R-:W-:Y:S01]  /*10860*/  BAR.SYNC.DEFER_BLOCKING 0x0 ;  /* 0x0000000000007b1d */ /* 0x000fe20000010000 */
[----:B------:R-:W-:Y:S07]  /*10870*/  ISETP.NE.AND P2, PT, R226, 0x1, PT ;  /* 0x00000001e200780c */ /* 0x000fee0003f45270 */
[----:B------:R-:W-:Y:S01]  /*10880*/  @P0 SHF.R.S32.HI R0, RZ, 0x1f, R236 ;  /* 0x0000001fff000819 */ /* 0x000fe200000114ec */
[----:B------:R-:W-:Y:S04]  /*10890*/  @P0 IMAD.WIDE.U32 R6, R236, c[0x0][0x208], RZ ;  /* 0x00008200ec060a25 */ /* 0x000fe800078e00ff */
[----:B------:R-:W-:Y:S01]  /*108a0*/  @P0 IMAD R0, R0, c[0x0][0x208], RZ ;  /* 0x0000820000000a24 */ /* 0x000fe200078e02ff */
[----:B------:R-:W-:Y:S03]  /*108b0*/  @P0 LEA R4, P1, R6, R230, 0x5 ;  /* 0x000000e606040211 */ /* 0x000fe600078228ff */
[----:B------:R-:W-:Y:S05]  /*108c0*/  @P0 IMAD R0, R236, c[0x0][0x20c], R0 ;  /* 0x00008300ec000a24 */ /* 0x000fea00078e0200 */
[----:B------:R-:W-:Y:S01]  /*108d0*/  @P0 IADD3 R0, R7, R0, RZ ;  /* 0x0000000007000210 */ /* 0x000fe20007ffe0ff */
[----:B------:R-:W-:Y:S03]  /*108e0*/  LDSM.16.M88.4 R16, [R214+0x10080] ;  /* 0x01008000d610783b */ /* 0x000fe60000000200 */
[----:B------:R-:W-:Y:S02]  /*108f0*/  @P0 LEA.HI.X R0, R6, R221, R0, 0x5, P1 ;  /* 0x000000dd06000211 */ /* 0x000fe400008f2c00 */
[C---:B------:R-:W-:Y:S03]  /*10900*/  @P0 LEA R12, P1, R4.reuse, c[0x0][0x1f8], 0x1 ;  /* 0x00007e00040c0a11 */ /* 0x040fe600078208ff */
[----:B------:R-:W1:Y:S01]  /*10910*/  LDSM.16.M88.4 R8, [R213+0xc080] ;  /* 0x00c08000d508783b */ /* 0x000e620000000200 */
[----:B------:R-:W-:Y:S07]  /*10920*/  @P0 LEA.HI.X R13, R4, c[0x0][0x1fc], R0, 0x1, P1 ;  /* 0x00007f00040d0a11 */ /* 0x000fee00008f0c00 */
        /* <DEDUP_REMOVED lines=8> */
[----:B------:R2:W-:Y:S01]  /*109b0*/  @P0 LDGSTS.E.BYPASS.LTC128B.128 [R217+0x8080], [R12.64], !P3 ;  /* 0x080800000cd90fae */ /* 0x0005e2000d901d48 */
[C---:B------:R-:W-:Y:S07]  /*109c0*/  HMMA.16816.F32 R8, R16.reuse, R10, RZ ;  /* 0x0000000a1008723c */ /* 0x040fee00000018ff */
[----:B------:R2:W-:Y:S08]  /*109d0*/  @P0 LDGSTS.E.BYPASS.LTC128B.128 [R217+0x9080], [R12.64+0x80], !P6 ;  /* 0x090800800cd90fae */ /* 0x0005f0000f101d48 */
[----:B------:R2:W-:Y:S08]  /*109e0*/  @P0 LDGSTS.E.BYPASS.LTC128B.128 [R217+0xa080], [R12.64+0x100], !P5 ;  /* 0x0a0801000cd90fae */ /* 0x0005f0000e901d48 */
[----:B------:R2:W-:Y:S08]  /*109f0*/  @P0 LDGSTS.E.BYPASS.LTC128B.128 [R217+0xb080], [R12.64+0x180], !P4 ;  /* 0x0b0801800cd90fae */ /* 0x0005f0000e101d48 */
[----:B------:R-:W-:Y:S08]  /*10a00*/  LDSM.16.M88.4 R164, [R209+0x10080] ;  /* 0x01008000d1a4783b */ /* 0x000ff00000000200 */
[----:B------:R-:W0:Y:S08]  /*10a10*/  LDGDEPBAR ;  /* 0x00000000000079af */ /* 0x000e300000000000 */
[----:B------:R-:W1:Y:S01]  /*10a20*/  LDSM.16.M88.4 R168, [R208+0xc080] ;  /* 0x00c08000d0a8783b */ /* 0x000e620000000200 */
[C---:B--2---:R-:W-:Y:S07]  /*10a30*/  HMMA.16816.F32 R12, R16.reuse, R148, RZ ;  /* 0x00000094100c723c */ /* 0x044fee00000018ff */
[----:B------:R-:W-:Y:S01]  /*10a40*/  LDSM.16.M88.4 R172, [R207+0x10080] ;  /* 0x01008000cfac783b */ /* 0x000fe20000000200 */
[----:B------:R-:W-:Y:S07]  /*10a50*/  HMMA.16816.F32 R16, R16, R150, RZ ;  /* 0x000000961010723c */ /* 0x000fee00000018ff */
[----:B------:R-:W2:Y:S01]  /*10a60*/  LDSM.16.M88.4 R148, [R208+0xc880] ;  /* 0x00c88000d094783b */ /* 0x000ea20000000200 */
[C---:B---3--:R-:W-:Y:S07]  /*10a70*/  HMMA.16816.F32 R4, R152.reuse, R156, R4 ;  /* 0x0000009c9804723c */ /* 0x048fee0000001804 */
[----:B------:R-:W3:Y:S01]  /*10a80*/  LDSM.16.M88.4 R176, [R202] ;  /* 0x00000000cab0783b */ /* 0x000ee20000000200 */
[C---:B------:R-:W-:Y:S07]  /*10a90*/  HMMA.16816.F32 R8, R152.reuse, R158, R8 ;  /* 0x0000009e9808723c */ /* 0x040fee0000001808 */
[----:B------:R-:W-:Y:S01]  /*10aa0*/  LDSM.16.M88.4 R156, [R214+0x14080] ;  /* 0x01408000d69c783b */ /* 0x000fe20000000200 */
[C---:B----4-:R-:W-:Y:S08]  /*10ab0*/  HMMA.16816.F32 R12, R152.reuse, R160, R12 ;  /* 0x000000a0980c723c */ /* 0x050ff0000000180c */
[----:B------:R-:W-:Y:S01]  /*10ac0*/  HMMA.16816.F32 R16, R152, R162, R16 ;  /* 0x000000a29810723c */ /* 0x000fe20000001810 */
[----:B------:R-:W4:Y:S07]  /*10ad0*/  LDSM.16.M88.4 R152, [R202+0x800] ;  /* 0x00080000ca98783b */ /* 0x000f2e0000000200 */
[C---:B-1----:R-:W-:Y:S01]  /*10ae0*/  HMMA.16816.F32 R4, R164.reuse, R168, R4 ;  /* 0x000000a8a404723c */ /* 0x042fe20000001804 */
[----:B------:R-:W1:Y:S07]  /*10af0*/  LDSM.16.M88.4 R160, [R213+0xd080] ;  /* 0x00d08000d5a0783b */ /* 0x000e6e0000000200 */
[C---:B------:R-:W-:Y:S01]  /*10b00*/  HMMA.16816.F32 R8, R164.reuse, R170, R8 ;  /* 0x000000aaa408723c */ /* 0x040fe20000001808 */
[----:B------:R-:W-:Y:S07]  /*10b10*/  LDSM.16.M88.4 R168, [R201] ;  /* 0x00000000c9a8783b */ /* 0x000fee0000000200 */
[C---:B--2---:R-:W-:Y:S08]  /*10b20*/  HMMA.16816.F32 R12, R164.reuse, R148, R12 ;  /* 0x00000094a40c723c */ /* 0x044ff0000000180c */
[----:B------:R-:W-:Y:S01]  /*10b30*/  HMMA.16816.F32 R16, R164, R150, R16 ;  /* 0x00000096a410723c */ /* 0x000fe20000001810 */
[----:B------:R-:W2:Y:S07]  /*10b40*/  LDSM.16.M88.4 R148, [R213+0xd880] ;  /* 0x00d88000d594783b */ /* 0x000eae0000000200 */
[C---:B---3--:R-:W-:Y:S01]  /*10b50*/  HMMA.16816.F32 R4, R172.reuse, R176, R4 ;  /* 0x000000b0ac04723c */ /* 0x048fe20000001804 */
[----:B------:R-:W3:Y:S07]  /*10b60*/  LDSM.16.M88.4 R164, [R210+0x14080] ;  /* 0x01408000d2a4783b */ /* 0x000eee0000000200 */
[C---:B------:R-:W-:Y:S01]  /*10b70*/  HMMA.16816.F32 R8, R172.reuse, R178, R8 ;  /* 0x000000b2ac08723c */ /* 0x040fe20000001808 */
[----:B------:R-:W-:Y:S07]  /*10b80*/  LDSM.16.M88.4 R176, [R208+0xd080] ;  /* 0x00d08000d0b0783b */ /* 0x000fee0000000200 */
[C---:B----4-:R-:W-:Y:S08]  /*10b90*/  HMMA.16816.F32 R12, R172.reuse, R152, R12 ;  /* 0x00000098ac0c723c */ /* 0x050ff0000000180c */
[----:B------:R-:W-:Y:S01]  /*10ba0*/  HMMA.16816.F32 R16, R172, R154, R16 ;  /* 0x0000009aac10723c */ /* 0x000fe20000001810 */
[----:B------:R-:W4:Y:S07]  /*10bb0*/  LDSM.16.M88.4 R152, [R200] ;  /* 0x00000000c898783b */ /* 0x000f2e0000000200 */
[C---:B-1----:R-:W-:Y:S01]  /*10bc0*/  HMMA.16816.F32 R4, R156.reuse, R160, R4 ;  /* 0x000000a09c04723c */ /* 0x042fe20000001804 */
[----:B------:R-:W1:Y:S07]  /*10bd0*/  LDSM.16.M88.4 R172, [R209+0x14080] ;  /* 0x01408000d1ac783b */ /* 0x000e6e0000000200 */
        /* <DEDUP_REMOVED lines=63> */
[C---:B------:R-:W-:Y:S08]  /*10fd0*/  HMMA.16816.F32 R8, R156.reuse, R162, R8 ;  /* 0x000000a29c08723c */ /* 0x040ff00000001808 */
[C---:B----4-:R-:W-:Y:S08]  /*10fe0*/  HMMA.16816.F32 R12, R156.reuse, R152, R12 ;  /* 0x000000989c0c723c */ /* 0x050ff0000000180c */
[----:B------:R-:W-:Y:S08]  /*10ff0*/  HMMA.16816.F32 R16, R156, R154, R16 ;  /* 0x0000009a9c10723c */ /* 0x000ff00000001810 */
[C---:B-1----:R-:W-:Y:S08]  /*11000*/  HMMA.16816.F32 R4, R164.reuse, R168, R4 ;  /* 0x000000a8a404723c */ /* 0x042ff00000001804 */
[C---:B------:R-:W-:Y:S08]  /*11010*/  HMMA.16816.F32 R8, R164.reuse, R170, R8 ;  /* 0x000000aaa408723c */ /* 0x040ff00000001808 */
[C---:B--2---:R-:W-:Y:S08]  /*11020*/  HMMA.16816.F32 R12, R164.reuse, R148, R12 ;  /* 0x00000094a40c723c */ /* 0x044ff0000000180c */
[----:B------:R-:W-:Y:S01]  /*11030*/  HMMA.16816.F32 R16, R164, R150, R16 ;  /* 0x00000096a410723c */ /* 0x000fe20000001810 */
[----:B------:R-:W1:Y:S01]  /*11040*/  LDSM.16.M88.4 R148, [R202+0x3800] ;  /* 0x00380000ca94783b */ /* 0x000e620000000200 */
[----:B------:R-:W-:Y:S06]  /*11050*/  DEPBAR.LE SB0, 0x0 ;  /* 0x000080000000791a */ /* 0x000fec0000000000 */
[C---:B---3--:R-:W-:Y:S01]  /*11060*/  HMMA.16816.F32 R4, R172.reuse, R176, R4 ;  /* 0x000000b0ac04723c */ /* 0x048fe20000001804 */
[----:B------:R-:W-:Y:S07]  /*11070*/  BAR.SYNC.DEFER_BLOCKING 0x0 ;  /* 0x0000000000007b1d */ /* 0x000fee0000010000 */
[C---:B------:R-:W-:Y:S11]  /*11080*/  HMMA.16816.F32 R8, R172.reuse, R178, R8 ;  /* 0x000000b2ac08723c */ /* 0x040ff60000001808 */
[----:B------:R-:W-:Y:S05]  /*11090*/  @!UPT UIADD3 URZ, URZ, URZ, URZ ;  /* 0x0000003f3f3ff290 */ /* 0x000fea000fffe03f */
[----:B------:R-:W-:Y:S02]  /*110a0*/  FMUL.FTZ R5, R5, c[0x0][0x320] ;  /* 0x0000c80005057a20 */ /* 0x000fe40000410000 */
[----:B------:R-:W-:Y:S02]  /*110b0*/  FMUL.FTZ R0, R7, c[0x0][0x320] ;  /* 0x0000c80007007a20 */ /* 0x000fe40000410000 */
[----:B------:R-:W-:Y:S02]  /*110c0*/  FMUL.FTZ R4, R4, c[0x0][0x320] ;  /* 0x0000c80004047a20 */ /* 0x000fe40000410000 */
[----:B------:R-:W-:Y:S01]  /*110d0*/  MUFU.TANH R5, R5 ;  /* 0x0000000500057308 */ /* 0x000fe20000002400 */
[----:B------:R-:W-:Y:S01]  /*110e0*/  FMUL.FTZ R6, R6, c[0x0][0x320] ;  /* 0x0000c80006067a20 */ /* 0x000fe20000410000 */
[C---:B-1----:R-:W-:Y:S03]  /*110f0*/  HMMA.16816.F32 R12, R172.reuse, R148, R12 ;  /* 0x00000094ac0c723c */ /* 0x042fe6000000180c */
[----:B------:R-:W-:Y:S02]  /*11100*/  FMUL.FTZ R9, R9, c[0x0][0x320] ;  /* 0x0000c80009097a20 */ /* 0x000fe40000410000 */
[----:B------:R-:W-:Y:S03]  /*11110*/  FMUL.FTZ R7, R8, c[0x0][0x320] ;  /* 0x0000c80008077a20 */ /* 0x000fe60000410000 */
[----:B------:R1:W-:Y:S01]  /*11120*/  MUFU.TANH R148, R9 ;  /* 0x0000000900947308 */ /* 0x0003e20000002400 */
[----:B------:R-:W-:Y:S03]  /*11130*/  HMMA.16816.F32 R16, R172, R150, R16 ;  /* 0x00000096ac10723c */ /* 0x000fe60000001810 */
[----:B------:R-:W-:Y:S01]  /*11140*/  FMUL.FTZ R8, R10, c[0x0][0x320] ;  /* 0x0000c8000a087a20 */ /* 0x000fe20000410000 */
[----:B------:R-:W-:Y:S02]  /*11150*/  MOV R10, R229 ;  /* 0x000000e5000a7202 */ /* 0x000fe40000000f00 */
[----:B------:R-:W-:Y:S03]  /*11160*/  @P2 MOV R10, R234 ;  /* 0x000000ea000a2202 */ /* 0x000fe60000000f00 */
[----:B------:R-:W2:Y:S06]  /*11170*/  MUFU.TANH R4, R4 ;  /* 0x0000000400047308 */ /* 0x000eac0000002400 */
[----:B------:R-:W-:Y:S02]  /*11180*/  FMUL.FTZ R13, R13, c[0x0][0x320] ;  /* 0x0000c8000d0d7a20 */ /* 0x000fe40000410000 */
[----:B------:R-:W-:Y:S02]  /*11190*/  FMUL.FTZ R14, R14, c[0x0][0x320] ;  /* 0x0000c8000e0e7a20 */ /* 0x000fe40000410000 */
[----:B------:R-:W3:Y:S01]  /*111a0*/  MUFU.TANH R6, R6 ;  /* 0x0000000600067308 */ /* 0x000ee20000002400 */
[----:B------:R-:W-:Y:S02]  /*111b0*/  FMUL.FTZ R12, R12, c[0x0][0x320] ;  /* 0x0000c8000c0c7a20 */ /* 0x000fe40000410000 */
[----:B------:R-:W-:Y:S02]  /*111c0*/  FMUL.FTZ R15, R15, c[0x0][0x320] ;  /* 0x0000c8000f0f7a20 */ /* 0x000fe40000410000 */
[----:B-1----:R-:W-:Y:S02]  /*111d0*/  FMUL.FTZ R9, R11, c[0x0][0x320] ;  /* 0x0000c8000b097a20 */ /* 0x002fe40000410000 */
[----:B------:R-:W1:Y:S01]  /*111e0*/  SHFL.IDX PT, R11, R10, RZ, 0x1c1f ;  /* 0x001c1fff0a0b7589 */ /* 0x000e6200000e0000 */
[----:B------:R-:W-:Y:S02]  /*111f0*/  FMUL.FTZ R16, R16, c[0x0][0x320] ;  /* 0x0000c80010107a20 */ /* 0x000fe40000410000 */
[----:B------:R4:W-:Y:S01]  /*11200*/  MUFU.TANH R167, R13 ;  /* 0x0000000d00a77308 */ /* 0x0009e20000002400 */
[----:B------:R-:W-:Y:S02]  /*11210*/  FMUL.FTZ R17, R17, c[0x0][0x320] ;  /* 0x0000c80011117a20 */ /* 0x000fe40000410000 */
[----:B------:R-:W-:Y:S02]  /*11220*/  FMUL.FTZ R18, R18, c[0x0][0x320] ;  /* 0x0000c80012127a20 */ /* 0x000fe40000410000 */
[----:B------:R-:W5:Y:S01]  /*11230*/  SHFL.IDX PT, R10, R10, 0x1, 0x1c1f ;  /* 0x003c1f000a0a7f89 */ /* 0x000f6200000e0000 */
[----:B------:R-:W-:Y:S04]  /*11240*/  FMUL.FTZ R19, R19, c[0x0][0x320] ;  /* 0x0000c80013137a20 */ /* 0x000fe80000410000 */
[----:B------:R1:W-:Y:S10]  /*11250*/  MUFU.TANH R166, R14 ;  /* 0x0000000e00a67308 */ /* 0x0003f40000002400 */
[----:B------:R2:W-:Y:S01]  /*11260*/  MUFU.TANH R168, R12 ;  /* 0x0000000c00a87308 */ /* 0x0005e20000002400 */
[----:B----4-:R-:W-:Y:S05]  /*11270*/  IMAD R13, R236, R233, 0x1 ;  /* 0x00000001ec0d7424 */ /* 0x010fea00078e02e9 */
[----:B------:R-:W-:Y:S04]  /*11280*/  IADD3 R13, R220, R13, -R232 ;  /* 0x0000000ddc0d7210 */ /* 0x000fe80007ffe8e8 */
[----:B------:R-:W4:Y:S01]  /*11290*/  MUFU.TANH R7, R7 ;  /* 0x0000000700077308 */ /* 0x000f220000002400 */
[----:B------:R-:W-:Y:S04]  /*112a0*/  IADD3 R13, R13, -R227, RZ ;  /* 0x800000e30d0d7210 */ /* 0x000fe80007ffe0ff */
[C---:B-1----:R-:W-:Y:S02]  /*112b0*/  IADD3 R14, R13.reuse, R11, RZ ;  /* 0x0000000b0d0e7210 */ /* 0x042fe40007ffe0ff */
[----:B-----5:R-:W-:Y:S03]  /*112c0*/  IADD3 R13, R13, R10, RZ ;  /* 0x0000000a0d0d7210 */ /* 0x020fe60007ffe0ff */
[----:B------:R-:W1:Y:S01]  /*112d0*/  MUFU.TANH R164, R16 ;  /* 0x0000001000a47308 */ /* 0x000e620000002400 */
[C---:B------:R-:W-:Y:S02]  /*112e0*/  ISETP.GT.AND P0, PT, R14.reuse, RZ, PT ;  /* 0x000000ff0e00720c */ /* 0x040fe40003f04270 */
[----:B------:R-:W-:Y:S02]  /*112f0*/  ISETP.GT.AND P1, PT, R14, 0x1, PT ;  /* 0x000000010e00780c */ /* 0x000fe40003f24270 */
[----:B--2---:R-:W-:Y:S02]  /*11300*/  FSEL R10, R4, -INF , P0 ;  /* 0xff800000040a7808 */ /* 0x004fe40000000000 */
[----:B------:R-:W-:Y:S02]  /*11310*/  FSEL R12, R5, -INF , P1 ;  /* 0xff800000050c7808 */ /* 0x000fe40000800000 */
[----:B------:R-:W-:Y:S01]  /*11320*/  FMNMX.FTZ R4, R10, R3, !PT ;  /* 0x000000030a047209 */ /* 0x000fe20007810000 */
[----:B------:R-:W2:Y:S01]  /*11330*/  MUFU.TANH R162, R17 ;  /* 0x0000001100a27308 */ /* 0x000ea20000002400 */
[----:B------:R-:W-:Y:S02]  /*11340*/  ISETP.GT.AND P0, PT, R13, RZ, PT ;  /* 0x000000ff0d00720c */ /* 0x000fe40003f04270 */
[----:B------:R-:W-:Y:S02]  /*11350*/  ISETP.GT.AND P1, PT, R14, 0x8, PT ;  /* 0x000000080e00780c */ /* 0x000fe40003f24270 */
[----:B------:R-:W-:Y:S02]  /*11360*/  FMNMX.FTZ R4, R12, R4, !PT ;  /* 0x000000040c047209 */ /* 0x000fe40007810000 */
[----:B---3--:R-:W-:Y:S02]  /*11370*/  FSEL R6, R6, -INF , P0 ;  /* 0xff80000006067808 */ /* 0x008fe40000000000 */
[----:B----4-:R-:W-:Y:S01]  /*11380*/  FSEL R11, R7, -INF , P1 ;  /* 0xff800000070b7808 */ /* 0x010fe20000800000 */
[----:B------:R-:W3:Y:S01]  /*11390*/  MUFU.TANH R0, R0 ;  /* 0x0000000000007308 */ /* 0x000ee20000002400 */
[C---:B------:R-:W-:Y:S02]  /*113a0*/  ISETP.GT.AND P0, PT, R14.reuse, 0x9, PT ;  /* 0x000000090e00780c */ /* 0x040fe40003f04270 */
[----:B------:R-:W-:Y:S02]  /*113b0*/  ISETP.GT.AND P1, PT, R14, 0x10, PT ;  /* 0x000000100e00780c */ /* 0x000fe40003f24270 */
[----:B------:R-:W-:Y:S02]  /*113c0*/  FSEL R7, R148, -INF , P0 ;  /* 0xff80000094077808 */ /* 0x000fe40000000000 */
[----:B------:R-:W-:Y:S02]  /*113d0*/  FMNMX.FTZ R4, R11, R4, !PT ;  /* 0x000000040b047209 */ /* 0x000fe40007810000 */
[----:B------:R-:W-:Y:S01]  /*113e0*/  FSEL R168, R168, -INF , P1 ;  /* 0xff800000a8a87808 */ /* 0x000fe20000800000 */
[----:B------:R-:W4:Y:S01]  /*113f0*/  MUFU.TANH R8, R8 ;  /* 0x0000000800087308 */ /* 0x000f220000002400 */
[----:B------:R-:W-:Y:S02]  /*11400*/  ISETP.GT.AND P0, PT, R14, 0x11, PT ;  /* 0x000000110e00780c */ /* 0x000fe40003f04270 */
[----:B------:R-:W-:Y:S02]  /*11410*/  FMNMX.FTZ R4, R7, R4, !PT ;  /* 0x0000000407047209 */ /* 0x000fe40007810000 */
[----:B------:R-:W-:Y:S02]  /*11420*/  FSEL R167, R167, -INF , P0 ;  /* 0xff800000a7a77808 */ /* 0x000fe40000000000 */
[----:B------:R-:W-:Y:S02]  /*11430*/  FMNMX.FTZ R4, R168, R4, !PT ;  /* 0x00000004a8047209 */ /* 0x000fe40007810000 */
[----:B------:R-:W-:Y:S01]  /*11440*/  ISETP.GT.AND P1, PT, R14, 0x18, PT ;  /* 0x000000180e00780c */ /* 0x000fe20003f24270 */
[----:B------:R-:W5:Y:S01]  /*11450*/  MUFU.TANH R9, R9 ;  /* 0x0000000900097308 */ /* 0x000f620000002400 */
[----:B------:R-:W-:Y:S02]  /*11460*/  FMNMX.FTZ R4, R167, R4, !PT ;  /* 0x00000004a7047209 */ /* 0x000fe40007810000 */
[----:B-1----:R-:W-:Y:S02]  /*11470*/  FSEL R164, R164, -INF , P1 ;  /* 0xff800000a4a47808 */ /* 0x002fe40000800000 */
[----:B------:R-:W-:Y:S02]  /*11480*/  ISETP.GT.AND P1, PT, R14, 0x19, PT ;  /* 0x000000190e00780c */ /* 0x000fe40003f24270 */
[C---:B------:R-:W-:Y:S02]  /*11490*/  ISETP.GT.AND P0, PT, R13.reuse, 0x1, PT ;  /* 0x000000010d00780c */ /* 0x040fe40003f04270 */
[----:B--2---:R-:W-:Y:S01]  /*114a0*/  FSEL R162, R162, -INF , P1 ;  /* 0xff800000a2a27808 */ /* 0x004fe20000800000 */
[----:B------:R-:W1:Y:S01]  /*114b0*/  MUFU.TANH R165, R15 ;  /* 0x0000000f00a57308 */ /* 0x000e620000002400 */
[----:B------:R-:W-:Y:S02]  /*114c0*/  FMNMX.FTZ R4, R164, R4, !PT ;  /* 0x00000004a4047209 */ /* 0x000fe40007810000 */
[----:B---3--:R-:W-:Y:S02]  /*114d0*/  FSEL R5, R0, -INF , P0 ;  /* 0xff80000000057808 */ /* 0x008fe40000000000 */
[----:B------:R-:W-:Y:S02]  /*114e0*/  FMNMX.FTZ R0, R6, R2, !PT ;  /* 0x0000000206007209 */ /* 0x000fe40007810000 */
[----:B------:R-:W-:Y:S02]  /*114f0*/  ISETP.GT.AND P0, PT, R13, 0x8, PT ;  /* 0x000000080d00780c */ /* 0x000fe40003f04270 */
[----:B------:R-:W-:Y:S01]  /*11500*/  FMNMX.FTZ R4, R162, R4, !PT ;  /* 0x00000004a2047209 */ /* 0x000fe20007810000 */
[----:B------:R-:W2:Y:S01]  /*11510*/  MUFU.TANH R161, R18 ;  /* 0x0000001200a17308 */ /* 0x000ea20000002400 */
[----:B----4-:R-:W-:Y:S02]  /*11520*/  FSEL R8, R8, -INF , P0 ;  /* 0xff80000008087808 */ /* 0x010fe40000000000 */
[----:B------:R-:W-:Y:S01]  /*11530*/  FMNMX.FTZ R0, R5, R0, !PT ;  /* 0x0000000005007209 */ /* 0x000fe20007810000 */
[----:B------:R-:W3:Y:S01]  /*11540*/  SHFL.BFLY PT, R14, R4, 0x2, 0x1f ;  /* 0x0c401f00040e7f89 */ /* 0x000ee200000e0000 */
[C---:B------:R-:W-:Y:S02]  /*11550*/  ISETP.GT.AND P1, PT, R13.reuse, 0x9, PT ;  /* 0x000000090d00780c */ /* 0x040fe40003f24270 */
[----:B------:R-:W-:Y:S02]  /*11560*/  ISETP.GT.AND P0, PT, R13, 0x10, PT ;  /* 0x000000100d00780c */ /* 0x000fe40003f04270 */
[----:B-----5:R-:W-:Y:S01]  /*11570*/  FSEL R9, R9, -INF , P1 ;  /* 0xff80000009097808 */ /* 0x020fe20000800000 */
[----:B------:R-:W4:Y:S01]  /*11580*/  MUFU.TANH R149, R19 ;  /* 0x0000001300957308 */ /* 0x000f220000002400 */
[----:B------:R-:W-:Y:S02]  /*11590*/  FMNMX.FTZ R0, R8, R0, !PT ;  /* 0x0000000008007209 */ /* 0x000fe40007810000 */
[----:B------:R-:W-:Y:S02]  /*115a0*/  FSEL R166, R166, -INF , P0 ;  /* 0xff800000a6a67808 */ /* 0x000fe40000000000 */
[----:B------:R-:W-:Y:S02]  /*115b0*/  ISETP.GT.AND P2, PT, R13, 0x11, PT ;  /* 0x000000110d00780c */ /* 0x000fe40003f44270 */
[----:B------:R-:W-:Y:S02]  /*115c0*/  FMNMX.FTZ R0, R9, R0, !PT ;  /* 0x0000000009007209 */ /* 0x000fe40007810000 */
[----:B-1----:R-:W-:Y:S02]  /*115d0*/  FSEL R165, R165, -INF , P2 ;  /* 0xff800000a5a57808 */ /* 0x002fe40001000000 */
[----:B------:R-:W-:Y:S02]  /*115e0*/  FMNMX.FTZ R0, R166, R0, !PT ;  /* 0x00000000a6007209 */ /* 0x000fe40007810000 */
[----:B------:R-:W-:Y:S02]  /*115f0*/  ISETP.GT.AND P1, PT, R13, 0x18, PT ;  /* 0x000000180d00780c */ /* 0x000fe40003f24270 */
[----:B------:R-:W-:Y:S02]  /*11600*/  FMNMX.FTZ R0, R165, R0, !PT ;  /* 0x00000000a5007209 */ /* 0x000fe40007810000 */
[----:B--2---:R-:W-:Y:S02]  /*11610*/  FSEL R161, R161, -INF , P1 ;  /* 0xff800000a1a17808 */ /* 0x004fe40000800000 */
[----:B------:R-:W-:Y:S02]  /*11620*/  ISETP.GT.AND P0, PT, R13, 0x19, PT ;  /* 0x000000190d00780c */ /* 0x000fe40003f04270 */
[----:B------:R-:W-:Y:S02]  /*11630*/  FMNMX.FTZ R0, R161, R0, !PT ;  /* 0x00000000a1007209 */ /* 0x000fe40007810000 */
[----:B------:R-:W-:Y:S02]  /*11640*/  ISETP.GE.AND P1, PT, R236, 0x1, PT ;  /* 0x00000001ec00780c */ /* 0x000fe40003f26270 */
[----:B----4-:R-:W-:Y:S02]  /*11650*/  FSEL R149, R149, -INF , P0 ;  /* 0xff80000095957808 */ /* 0x010fe40000000000 */
[----:B---3--:R-:W-:Y:S02]  /*11660*/  FMNMX.FTZ R16, R4, R14, !PT ;  /* 0x0000000e04107209 */ /* 0x008fe40007810000 */
[----:B------:R-:W-:Y:S02]  /*11670*/  FMNMX.FTZ R0, R149, R0, !PT ;  /* 0x0000000095007209 */ /* 0x000fe40007810000 */
[----:B------:R-:W-:Y:S01]  /*11680*/  IADD3 R13, R236, -0x1, RZ ;  /* 0xffffffffec0d7810 */ /* 0x000fe20007ffe0ff */
[----:B------:R-:W-:Y:S04]  /*11690*/  SHFL.BFLY PT, R15, R16, 0x1, 0x1f ;  /* 0x0c201f00100f7f89 */ /* 0x000fe800000e0000 */
[----:B------:R-:W-:Y:S01]  /*116a0*/  @P1 SHF.R.S32.HI R14, RZ, 0x1f, R13 ;  /* 0x0000001fff0e1819 */ /* 0x000fe2000001140d */
[C---:B------:R-:W-:Y:S03]  /*116b0*/  @P1 IMAD.WIDE.U32 R18, R13.reuse, c[0x0][0x1e0], RZ ;  /* 0x000078000d121a25 */ /* 0x040fe600078e00ff */
[----:B------:R-:W1:Y:S01]  /*116c0*/  SHFL.BFLY PT, R4, R0, 0x2, 0x1f ;  /* 0x0c401f0000047f89 */ /* 0x000e6200000e0000 */
[----:B------:R-:W-:Y:S04]  /*116d0*/  @P1 IMAD R14, R14, c[0x0][0x1e0], RZ ;  /* 0x000078000e0e1a24 */ /* 0x000fe800078e02ff */
[----:B------:R-:W-:Y:S01]  /*116e0*/  @P1 IMAD R14, R13, c[0x0][0x1e4], R14 ;  /* 0x000079000d0e1a24 */ /* 0x000fe200078e020e */
[C---:B------:R-:W-:Y:S04]  /*116f0*/  @P1 LEA R13, P0, R18.reuse, R218, 0x5 ;  /* 0x000000da120d1211 */ /* 0x040fe800078028ff */
[----:B------:R-:W-:Y:S04]  /*11700*/  @P1 IADD3 R14, R19, R14, RZ ;  /* 0x0000000e130e1210 */ /* 0x000fe80007ffe0ff */
[----:B------:R-:W-:Y:S02]  /*11710*/  @P1 LEA.HI.X R14, R18, R223, R14, 0x5, P0 ;  /* 0x000000df120e1211 */ /* 0x000fe400000f2c0e */
[----:B-1----:R-:W-:Y:S02]  /*11720*/  FMNMX.FTZ R4, R0, R4, !PT ;  /* 0x0000000400047209 */ /* 0x002fe40007810000 */
[----:B------:R-:W-:Y:S02]  /*11730*/  FMNMX.FTZ R0, R16, R15, !PT ;  /* 0x0000000f10007209 */ /* 0x000fe40007810000 */
[C---:B------:R-:W-:Y:S01]  /*11740*/  @P1 LEA R16, P0, R13.reuse, c[0x0][0x1c8], 0x1 ;  /* 0x000072000d101a11 */ /* 0x040fe200078008ff */
[----:B------:R-:W1:Y:S02]  /*11750*/  SHFL.BFLY PT, R148, R4, 0x1, 0x1f ;  /* 0x0c201f0004947f89 */ /* 0x000e6400000e0000 */
[C---:B------:R-:W-:Y:S01]  /*11760*/  FMUL.FTZ R163, R0.reuse, c[0x0][0x2d0] ;  /* 0x0000b40000a37a20 */ /* 0x040fe20000410000 */
[----:B------:R-:W-:Y:S02]  /*11770*/  @P1 LEA.HI.X R17, R13, c[0x0][0x1cc], R14, 0x1, P0 ;  /* 0x000073000d111a11 */ /* 0x000fe400000f0c0e */
[----:B------:R-:W-:Y:S03]  /*11780*/  FSETP.NEU.FTZ.AND P0, PT, R0, -INF , PT ;  /* 0xff8000000000780b */ /* 0x000fe60003f1d000 */
[----:B------:R2:W-:Y:S01]  /*11790*/  @P1 LDGSTS.E.BYPASS.LTC128B.128 [R217+0xc080], [R16.64], !P3 ;  /* 0x0c08000010d91fae */ /* 0x0005e2000d901d48 */
[----:B------:R-:W-:Y:S05]  /*117a0*/  FSEL R163, R163, RZ, P0 ;  /* 0x000000ffa3a37208 */ /* 0x000fea0000000000 */
[--C-:B------:R-:W-:Y:S02]  /*117b0*/  FFMA.FTZ R150, R12, c[0x0][0x2d0], -R163.reuse ;  /* 0x0000b4000c967a23 */ /* 0x100fe400000108a3 */
[----:B------:R2:W-:Y:S01]  /*117c0*/  @P1 LDGSTS.E.BYPASS.LTC128B.128 [R217+0xd080], [R16.64+0x80], !P6 ;  /* 0x0d08008010d91fae */ /* 0x0005e2000f101d48 */
[--C-:B------:R-:W-:Y:S02]  /*117d0*/  FFMA.FTZ R151, R10, c[0x0][0x2d0], -R163.reuse ;  /* 0x0000b4000a977a23 */ /* 0x100fe400000108a3 */
[--C-:B------:R-:W-:Y:S01]  /*117e0*/  FFMA.FTZ R240, R11, c[0x0][0x2d0], -R163.reuse ;  /* 0x0000b4000bf07a23 */ /* 0x100fe200000108a3 */
[----:B------:R-:W-:Y:S01]  /*117f0*/  MUFU.EX2 R150, R150 ;  /* 0x0000009600967308 */ /* 0x000fe20000000800 */
[--C-:B------:R-:W-:Y:S02]  /*11800*/  FFMA.FTZ R239, R7, c[0x0][0x2d0], -R163.reuse ;  /* 0x0000b40007ef7a23 */ /* 0x100fe400000108a3 */
[--C-:B------:R-:W-:Y:S01]  /*11810*/  FFMA.FTZ R242, R168, c[0x0][0x2d0], -R163.reuse ;  /* 0x0000b400a8f27a23 */ /* 0x100fe200000108a3 */
[----:B------:R2:W-:Y:S01]  /*11820*/  @P1 LDGSTS.E.BYPASS.LTC128B.128 [R217+0xe080], [R16.64+0x100], !P5 ;  /* 0x0e08010010d91fae */ /* 0x0005e2000e901d48 */
[----:B-1----:R-:W-:Y:S01]  /*11830*/  FMNMX.FTZ R148, R4, R148, !PT ;  /* 0x0000009404947209 */ /* 0x002fe20007810000 */
[--C-:B------:R-:W-:Y:S01]  /*11840*/  FFMA.FTZ R243, R167, c[0x0][0x2d0], -R163.reuse ;  /* 0x0000b400a7f37a23 */ /* 0x100fe200000108a3 */
[----:B------:R-:W-:Y:S01]  /*11850*/  FSEL R4, R0, RZ, P0 ;  /* 0x000000ff00047208 */ /* 0x000fe20000000000 */
[----:B------:R-:W-:Y:S01]  /*11860*/  FFMA.FTZ R246, R164, c[0x0][0x2d0], -R163 ;  /* 0x0000b400a4f67a23 */ /* 0x000fe200000108a3 */
[C---:B------:R-:W-:Y:S01]  /*11870*/  FSETP.NEU.FTZ.AND P0, PT, R148.reuse, -INF , PT ;  /* 0xff8000009400780b */ /* 0x040fe20003f1d000 */
[----:B------:R-:W-:Y:S01]  /*11880*/  FMUL.FTZ R160, R148, c[0x0][0x2d0] ;  /* 0x0000b40094a07a20 */ /* 0x000fe20000410000 */
[----:B------:R-:W1:Y:S01]  /*11890*/  MUFU.EX2 R151, R151 ;  /* 0x0000009700977308 */ /* 0x000e620000000800 */
[----:B------:R2:W-:Y:S01]  /*118a0*/  @P1 LDGSTS.E.BYPASS.LTC128B.128 [R217+0xf080], [R16.64+0x180], !P4 ;  /* 0x0f08018010d91fae */ /* 0x0005e2000e101d48 */
[----:B------:R-:W-:Y:S01]  /*118b0*/  FADD.FTZ R3, -R4, R3 ;  /* 0x0000000304037221 */ /* 0x000fe20000010100 */
[----:B------:R-:W-:Y:S01]  /*118c0*/  FSEL R4, R148, RZ, P0 ;  /* 0x000000ff94047208 */ /* 0x000fe20000000000 */
[----:B------:R-:W-:Y:S01]  /*118d0*/  FFMA.FTZ R163, R162, c[0x0][0x2d0], -R163 ;  /* 0x0000b400a2a37a23 */ /* 0x000fe200000108a3 */
[----:B------:R-:W-:Y:S01]  /*118e0*/  FSEL R160, R160, RZ, P0 ;  /* 0x000000ffa0a07208 */ /* 0x000fe20000000000 */
[----:B------:R-:W-:Y:S01]  /*118f0*/  FMUL.FTZ R3, R3, c[0x0][0x2d0] ;  /* 0x0000b40003037a20 */ /* 0x000fe20000410000 */
[----:B------:R-:W-:Y:S01]  /*11900*/  ISETP.GT.AND P0, PT, R236, R235, PT ;  /* 0x000000ebec00720c */ /* 0x000fe20003f04270 */
[----:B------:R-:W-:Y:S01]  /*11910*/  FADD.FTZ R2, -R4, R2 ;  /* 0x0000000204027221 */ /* 0x000fe20000010100 */
[----:B------:R-:W3:Y:S01]  /*11920*/  LDSM.16.MT88.4 R12, [R211+0x8080] ;  /* 0x00808000d30c783b */ /* 0x000ee20000004200 */
[--C-:B------:R-:W-:Y:S01]  /*11930*/  FFMA.FTZ R238, R6, c[0x0][0x2d0], -R160.reuse ;  /* 0x0000b40006ee7a23 */ /* 0x100fe200000108a0 */
[----:B------:R-:W-:Y:S01]  /*11940*/  MUFU.EX2 R240, R240 ;  /* 0x000000f000f07308 */ /* 0x000fe20000000800 */
[--C-:B------:R-:W-:Y:S02]  /*11950*/  FFMA.FTZ R237, R5, c[0x0][0x2d0], -R160.reuse ;  /* 0x0000b40005ed7a23 */ /* 0x100fe400000108a0 */
[--C-:B------:R-:W-:Y:S02]  /*11960*/  FFMA.FTZ R228, R8, c[0x0][0x2d0], -R160.reuse ;  /* 0x0000b40008e47a23 */ /* 0x100fe400000108a0 */
[--C-:B------:R-:W-:Y:S01]  /*11970*/  FFMA.FTZ R241, R9, c[0x0][0x2d0], -R160.reuse ;  /* 0x0000b40009f17a23 */ /* 0x100fe200000108a0 */
[----:B------:R-:W4:Y:S01]  /*11980*/  LDSM.16.MT88.4 R156, [R206+0x8080] ;  /* 0x00808000ce9c783b */ /* 0x000f220000004200 */
[----:B------:R-:W-:Y:S02]  /*11990*/  FMUL.FTZ R2, R2, c[0x0][0x2d0] ;  /* 0x0000b40002027a20 */ /* 0x000fe40000410000 */
[--C-:B------:R-:W-:Y:S01]  /*119a0*/  FFMA.FTZ R244, R166, c[0x0][0x2d0], -R160.reuse ;  /* 0x0000b400a6f47a23 */ /* 0x100fe200000108a0 */
[----:B------:R-:W5:Y:S01]  /*119b0*/  MUFU.EX2 R3, R3 ;  /* 0x0000000300037308 */ /* 0x000f620000000800 */
[--C-:B------:R-:W-:Y:S01]  /*119c0*/  FFMA.FTZ R245, R165, c[0x0][0x2d0], -R160.reuse ;  /* 0x0000b400a5f57a23 */ /* 0x100fe200000108a0 */
[----:B-1----:R-:W-:Y:S02]  /*119d0*/  F2FP.PACK_AB R152, R150, R151 ;  /* 0x000000979698723e */ /* 0x002fe400000000ff */
[----:B------:R-:W-:Y:S01]  /*119e0*/  LDSM.16.MT88.4 R164, [R204+0x8880] ;  /* 0x00888000cca4783b */ /* 0x000fe20000004200 */
[--C-:B------:R-:W-:Y:S02]  /*119f0*/  FFMA.FTZ R248, R161, c[0x0][0x2d0], -R160.reuse ;  /* 0x0000b400a1f87a23 */ /* 0x100fe400000108a0 */
[----:B------:R-:W-:Y:S03]  /*11a00*/  FFMA.FTZ R160, R149, c[0x0][0x2d0], -R160 ;  /* 0x0000b40095a07a23 */ /* 0x000fe600000108a0 */
[----:B------:R-:W1:Y:S02]  /*11a10*/  MUFU.EX2 R2, R2 ;  /* 0x0000000200027308 */ /* 0x000e640000000800 */
[----:B------:R-:W-:Y:S08]  /*11a20*/  LDSM.16.MT88.4 R168, [R206+0x9880] ;  /* 0x00988000cea8783b */ /* 0x000ff00000004200 */
[----:B------:R-:W3:Y:S01]  /*11a30*/  MUFU.EX2 R239, R239 ;  /* 0x000000ef00ef7308 */ /* 0x000ee20000000800 */
[----:B------:R-:W-:Y:S01]  /*11a40*/  LDSM.16.MT88.4 R172, [R204+0x9880] ;  /* 0x00988000ccac783b */ /* 0x000fe20000004200 */
[C---:B-----5:R-:W-:Y:S02]  /*11a50*/  FMUL.FTZ R4, R3.reuse, R144 ;  /* 0x0000009003047220 */ /* 0x060fe40000410000 */
[C---:B------:R-:W-:Y:S02]  /*11a60*/  FMUL.FTZ R5, R3.reuse, R145 ;  /* 0x0000009103057220 */ /* 0x040fe40000410000 */
[C---:B------:R-:W-:Y:S03]  /*11a70*/  FMUL.FTZ R8, R3.reuse, R140 ;  /* 0x0000008c03087220 */ /* 0x040fe60000410000 */
[----:B------:R-:W-:Y:S01]  /*11a80*/  LDSM.16.MT88.4 R176, [R211+0xa880] ;  /* 0x00a88000d3b0783b */ /* 0x000fe20000004200 */
[----:B------:R-:W-:Y:S01]  /*11a90*/  MUFU.EX2 R238, R238 ;  /* 0x000000ee00ee7308 */ /* 0x000fe20000000800 */
[C---:B------:R-:W-:Y:S02]  /*11aa0*/  FMUL.FTZ R9, R3.reuse, R141 ;  /* 0x0000008d03097220 */ /* 0x040fe40000410000 */
[C---:B--2---:R-:W-:Y:S02]  /*11ab0*/  FMUL.FTZ R16, R3.reuse, R132 ;  /* 0x0000008403107220 */ /* 0x044fe40000410000 */
[C---:B-1----:R-:W-:Y:S02]  /*11ac0*/  FMUL.FTZ R6, R2.reuse, R146 ;  /* 0x0000009202067220 */ /* 0x042fe40000410000 */
[C---:B------:R-:W-:Y:S01]  /*11ad0*/  FMUL.FTZ R7, R2.reuse, R147 ;  /* 0x0000009302077220 */ /* 0x040fe20000410000 */
[----:B------:R-:W-:Y:S01]  /*11ae0*/  LDSM.16.MT88.4 R180, [R206+0xa880] ;  /* 0x00a88000ceb4783b */ /* 0x000fe20000004200 */
[C---:B------:R-:W-:Y:S01]  /*11af0*/  FMUL.FTZ R10, R2.reuse, R142 ;  /* 0x0000008e020a7220 */ /* 0x040fe20000410000 */
[----:B------:R-:W1:Y:S01]  /*11b00*/  MUFU.EX2 R237, R237 ;  /* 0x000000ed00ed7308 */ /* 0x000e620000000800 */
[C---:B------:R-:W-:Y:S02]  /*11b10*/  FMUL.FTZ R11, R2.reuse, R143 ;  /* 0x0000008f020b7220 */ /* 0x040fe40000410000 */
[----:B------:R-:W-:Y:S01]  /*11b20*/  FMUL.FTZ R17, R3, R133 ;  /* 0x0000008503117220 */ /* 0x000fe20000410000 */
[----:B---3--:R-:W-:Y:S01]  /*11b30*/  F2FP.PACK_AB R154, R239, R240 ;  /* 0x000000f0ef9a723e */ /* 0x008fe200000000ff */
[C---:B------:R-:W-:Y:S01]  /*11b40*/  FMUL.FTZ R18, R2.reuse, R134 ;  /* 0x0000008602127220 */ /* 0x040fe20000410000 */
[----:B------:R-:W2:Y:S01]  /*11b50*/  LDSM.16.MT88.4 R144, [R205+0x8080] ;  /* 0x00808000cd90783b */ /* 0x000ea20000004200 */
[C---:B------:R-:W-:Y:S02]  /*11b60*/  FMUL.FTZ R19, R2.reuse, R135 ;  /* 0x0000008702137220 */ /* 0x040fe40000410000 */
[C---:B------:R-:W-:Y:S01]  /*11b70*/  FMUL.FTZ R28, R3.reuse, R28 ;  /* 0x0000001c031c7220 */ /* 0x040fe20000410000 */
[----:B------:R-:W-:Y:S01]  /*11b80*/  MUFU.EX2 R228, R228 ;  /* 0x000000e400e47308 */ /* 0x000fe20000000800 */
[C---:B------:R-:W-:Y:S02]  /*11b90*/  FMUL.FTZ R29, R3.reuse, R29 ;  /* 0x0000001d031d7220 */ /* 0x040fe40000410000 */
[C---:B------:R-:W-:Y:S01]  /*11ba0*/  FMUL.FTZ R30, R2.reuse, R30 ;  /* 0x0000001e021e7220 */ /* 0x040fe20000410000 */
[----:B------:R-:W-:Y:S01]  /*11bb0*/  LDSM.16.MT88.4 R132, [R211+0x9080] ;  /* 0x00908000d384783b */ /* 0x000fe20000004200 */
[C---:B------:R-:W-:Y:S02]  /*11bc0*/  FMUL.FTZ R31, R2.reuse, R31 ;  /* 0x0000001f021f7220 */ /* 0x040fe40000410000 */
[C---:B------:R-:W-:Y:S02]  /*11bd0*/  FMUL.FTZ R32, R3.reuse, R32 ;  /* 0x0000002003207220 */ /* 0x040fe40000410000 */
[----:B------:R-:W-:Y:S01]  /*11be0*/  FMUL.FTZ R33, R3, R33 ;  /* 0x0000002103217220 */ /* 0x000fe20000410000 */
[----:B------:R-:W3:Y:S01]  /*11bf0*/  MUFU.EX2 R241, R241 ;  /* 0x000000f100f17308 */ /* 0x000ee20000000800 */
[C---:B------:R-:W-:Y:S01]  /*11c00*/  FMUL.FTZ R34, R2.reuse, R34 ;  /* 0x0000002202227220 */ /* 0x040fe20000410000 */
[----:B------:R-:W-:Y:S01]  /*11c10*/  LDSM.16.MT88.4 R140, [R206+0x9080] ;  /* 0x00908000ce8c783b */ /* 0x000fe20000004200 */
[C---:B------:R-:W-:Y:S01]  /*11c20*/  FMUL.FTZ R35, R2.reuse, R35 ;  /* 0x0000002302237220 */ /* 0x040fe20000410000 */
[----:B-1----:R-:W-:Y:S01]  /*11c30*/  F2FP.PACK_AB R153, R237, R238 ;  /* 0x000000eeed99723e */ /* 0x002fe200000000ff */
[C---:B------:R-:W-:Y:S02]  /*11c40*/  FMUL.FTZ R36, R3.reuse, R36 ;  /* 0x0000002403247220 */ /* 0x040fe40000410000 */
[C---:B------:R-:W-:Y:S02]  /*11c50*/  FMUL.FTZ R37, R3.reuse, R37 ;  /* 0x0000002503257220 */ /* 0x040fe40000410000 */
[C---:B------:R-:W-:Y:S01]  /*11c60*/  FMUL.FTZ R38, R2.reuse, R38 ;  /* 0x0000002602267220 */ /* 0x040fe20000410000 */
[----:B------:R-:W-:Y:S01]  /*11c70*/  LDSM.16.MT88.4 R184, [R204+0xa880] ;  /* 0x00a88000ccb8783b */ /* 0x000fe20000004200 */
[----:B------:R-:W-:Y:S01]  /*11c80*/  MUFU.EX2 R247, R163 ;  /* 0x000000a300f77308 */ /* 0x000fe20000000800 */
[C---:B------:R-:W-:Y:S02]  /*11c90*/  FMUL.FTZ R39, R2.reuse, R39 ;  /* 0x0000002702277220 */ /* 0x040fe40000410000 */
[C---:B------:R-:W-:Y:S02]  /*11ca0*/  FMUL.FTZ R40, R3.reuse, R40 ;  /* 0x0000002803287220 */ /* 0x040fe40000410000 */
[----:B------:R-:W-:Y:S02]  /*11cb0*/  FMUL.FTZ R41, R3, R41 ;  /* 0x0000002903297220 */ /* 0x000fe40000410000 */
[----:B------:R-:W-:Y:S01]  /*11cc0*/  LDSM.16.MT88.4 R188, [R211+0xb880] ;  /* 0x00b88000d3bc783b */ /* 0x000fe20000004200 */
[C---:B------:R-:W-:Y:S02]  /*11cd0*/  FMUL.FTZ R42, R2.reuse, R42 ;  /* 0x0000002a022a7220 */ /* 0x040fe40000410000 */
[----:B------:R1:W-:Y:S01]  /*11ce0*/  MUFU.EX2 R149, R160 ;  /* 0x000000a000957308 */ /* 0x0003e20000000800 */
[C---:B------:R-:W-:Y:S01]  /*11cf0*/  FMUL.FTZ R43, R2.reuse, R43 ;  /* 0x0000002b022b7220 */ /* 0x040fe20000410000 */
[----:B---3--:R-:W-:Y:S01]  /*11d00*/  F2FP.PACK_AB R155, R241, R228 ;  /* 0x000000e4f19b723e */ /* 0x008fe200000000ff */
[C---:B------:R-:W-:Y:S02]  /*11d10*/  FMUL.FTZ R44, R3.reuse, R44 ;  /* 0x0000002c032c7220 */ /* 0x040fe40000410000 */
[----:B------:R-:W-:Y:S01]  /*11d20*/  LDSM.16.MT88.4 R192, [R206+0xb880] ;  /* 0x00b88000cec0783b */ /* 0x000fe20000004200 */
[C---:B------:R-:W-:Y:S02]  /*11d30*/  FMUL.FTZ R45, R3.reuse, R45 ;  /* 0x0000002d032d7220 */ /* 0x040fe40000410000 */
[C---:B------:R-:W-:Y:S01]  /*11d40*/  FMUL.FTZ R46, R2.reuse, R46 ;  /* 0x0000002e022e7220 */ /* 0x040fe20000410000 */
[C---:B------:R-:W-:Y:S01]  /*11d50*/  HMMA.16816.F32 R4, R152.reuse, R12, R4 ;  /* 0x0000000c9804723c */ /* 0x040fe20000001804 */
[----:B------:R-:W-:Y:S03]  /*11d60*/  MUFU.EX2 R242, R242 ;  /* 0x000000f200f27308 */ /* 0x000fe60000000800 */
[----:B------:R-:W0:Y:S01]  /*11d70*/  LDGDEPBAR ;  /* 0x00000000000079af */ /* 0x000e220000000000 */
[C---:B------:R-:W-:Y:S02]  /*11d80*/  FMUL.FTZ R47, R2.reuse, R47 ;  /* 0x0000002f022f7220 */ /* 0x040fe40000410000 */
[C---:B------:R-:W-:Y:S01]  /*11d90*/  FMUL.FTZ R12, R3.reuse, R136 ;  /* 0x00000088030c7220 */ /* 0x040fe20000410000 */
[C---:B------:R-:W-:Y:S03]  /*11da0*/  HMMA.16816.F32 R8, R152.reuse, R14, R8 ;  /* 0x0000000e9808723c */ /* 0x040fe60000001808 */
[----:B------:R-:W3:Y:S01]  /*11db0*/  MUFU.EX2 R243, R243 ;  /* 0x000000f300f37308 */ /* 0x000ee20000000800 */
[C---:B------:R-:W-:Y:S02]  /*11dc0*/  FMUL.FTZ R13, R3.reuse, R137 ;  /* 0x00000089030d7220 */ /* 0x040fe40000410000 */
[C---:B------:R-:W-:Y:S01]  /*11dd0*/  FMUL.FTZ R20, R3.reuse, R20 ;  /* 0x0000001403147220 */ /* 0x040fe20000410000 */
[----:B-1----:R-:W-:Y:S01]  /*11de0*/  LDSM.16.MT88.4 R160, [R205+0x8880] ;  /* 0x00888000cda0783b */ /* 0x002fe20000004200 */
[C---:B------:R-:W-:Y:S04]  /*11df0*/  FMUL.FTZ R14, R2.reuse, R138 ;  /* 0x0000008a020e7220 */ /* 0x040fe80000410000 */
[C---:B------:R-:W-:Y:S01]  /*11e00*/  FMUL.FTZ R15, R2.reuse, R139 ;  /* 0x0000008b020f7220 */ /* 0x040fe20000410000 */
[----:B------:R-:W-:Y:S01]  /*11e10*/  MUFU.EX2 R244, R244 ;  /* 0x000000f400f47308 */ /* 0x000fe20000000800 */
[C---:B------:R-:W-:Y:S01]  /*11e20*/  FMUL.FTZ R48, R3.reuse, R48 ;  /* 0x0000003003307220 */ /* 0x040fe20000410000 */
[----:B------:R-:W1:Y:S01]  /*11e30*/  LDSM.16.MT88.4 R136, [R204+0x8080] ;  /* 0x00808000cc88783b */ /* 0x000e620000004200 */
[C---:B------:R-:W-:Y:S02]  /*11e40*/  FMUL.FTZ R49, R3.reuse, R49 ;  /* 0x0000003103317220 */ /* 0x040fe40000410000 */
[C---:B------:R-:W-:Y:S01]  /*11e50*/  FMUL.FTZ R50, R2.reuse, R50 ;  /* 0x0000003202327220 */ /* 0x040fe20000410000 */
[C---:B----4-:R-:W-:Y:S03]  /*11e60*/  HMMA.16816.F32 R12, R152.reuse, R156, R12 ;  /* 0x0000009c980c723c */ /* 0x050fe6000000180c */
[C---:B------:R-:W-:Y:S01]  /*11e70*/  FMUL.FTZ R51, R2.reuse, R51 ;  /* 0x0000003302337220 */ /* 0x040fe20000410000 */
[----:B------:R-:W4:Y:S01]  /*11e80*/  MUFU.EX2 R245, R245 ;  /* 0x000000f500f57308 */ /* 0x000f220000000800 */
[C---:B------:R-:W-:Y:S02]  /*11e90*/  FMUL.FTZ R52, R3.reuse, R52 ;  /* 0x0000003403347220 */ /* 0x040fe40000410000 */
[C---:B------:R-:W-:Y:S01]  /*11ea0*/  FMUL.FTZ R53, R3.reuse, R53 ;  /* 0x0000003503357220 */ /* 0x040fe20000410000 */
[C---:B------:R-:W-:Y:S01]  /*11eb0*/  HMMA.16816.F32 R16, R152.reuse, R158, R16 ;  /* 0x0000009e9810723c */ /* 0x040fe20000001810 */
[----:B------:R-:W-:Y:S03]  /*11ec0*/  LDSM.16.MT88.4 R156, [R206+0x8880] ;  /* 0x00888000ce9c783b */ /* 0x000fe60000004200 */
[C---:B------:R-:W-:Y:S02]  /*11ed0*/  FMUL.FTZ R21, R3.reuse, R21 ;  /* 0x0000001503157220 */ /* 0x040fe40000410000 */
[C---:B------:R-:W-:Y:S01]  /*11ee0*/  FMUL.FTZ R22, R2.reuse, R22 ;  /* 0x0000001602167220 */ /* 0x040fe20000410000 */
[----:B------:R-:W5:Y:S01]  /*11ef0*/  MUFU.EX2 R246, R246 ;  /* 0x000000f600f67308 */ /* 0x000f620000000800 */
[C---:B------:R-:W-:Y:S04]  /*11f00*/  FMUL.FTZ R23, R2.reuse, R23 ;  /* 0x0000001702177220 */ /* 0x040fe80000410000 */
[C---:B------:R-:W-:Y:S02]  /*11f10*/  FMUL.FTZ R54, R2.reuse, R54 ;  /* 0x0000003602367220 */ /* 0x040fe40000410000 */
[C---:B------:R-:W-:Y:S01]  /*11f20*/  FMUL.FTZ R55, R2.reuse, R55 ;  /* 0x0000003702377220 */ /* 0x040fe20000410000 */
[C---:B--2---:R-:W-:Y:S02]  /*11f30*/  HMMA.16816.F32 R20, R152.reuse, R144, R20 ;  /* 0x000000909814723c */ /* 0x044fe40000001814 */
[----:B------:R-:W2:Y:S01]  /*11f40*/  MUFU.EX2 R248, R248 ;  /* 0x000000f800f87308 */ /* 0x000ea20000000800 */
        /* <DEDUP_REMOVED lines=10> */
[C---:B-1----:R-:W-:Y:S04]  /*11ff0*/  HMMA.16816.F32 R28, R152.reuse, R136, R28 ;  /* 0x00000088981c723c */ /* 0x042fe8000000181c */
        /* <DEDUP_REMOVED lines=59> */
[C---:B------:R-:W-:Y:S03]  /*123b0*/  FMUL.FTZ R97, R3.reuse, R97 ;  /* 0x0000006103617220 */ /* 0x040fe60000410000 */
[C---:B---3--:R-:W-:Y:S03]  /*123c0*/  HMMA.16816.F32 R92, R152.reuse, R140, R92 ;  /* 0x0000008c985c723c */ /* 0x048fe6000000185c */
[C---:B------:R-:W-:Y:S02]  /*123d0*/  FMUL.FTZ R98, R2.reuse, R98 ;  /* 0x0000006202627220 */ /* 0x040fe40000410000 */
[C---:B------:R-:W-:Y:S02]  /*123e0*/  FMUL.FTZ R99, R2.reuse, R99 ;  /* 0x0000006302637220 */ /* 0x040fe40000410000 */
[C---:B------:R-:W-:Y:S02]  /*123f0*/  FMUL.FTZ R100, R3.reuse, R100 ;  /* 0x0000006403647220 */ /* 0x040fe40000410000 */
[C---:B------:R-:W-:Y:S03]  /*12400*/  FMUL.FTZ R101, R3.reuse, R101 ;  /* 0x0000006503657220 */ /* 0x040fe60000410000 */
[C---:B------:R-:W-:Y:S01]  /*12410*/  HMMA.16816.F32 R96, R152.reuse, R142, R96 ;  /* 0x0000008e9860723c */ /* 0x040fe20000001860 */
[----:B------:R-:W3:Y:S02]  /*12420*/  LDSM.16.MT88.4 R140, [R205+0xb080] ;  /* 0x00b08000cd8c783b */ /* 0x000ee40000004200 */
        /* <DEDUP_REMOVED lines=20> */
[C---:B------:R-:W-:Y:S01]  /*12570*/  HMMA.16816.F32 R112, R152.reuse, R134, R112 ;  /* 0x000000869870723c */ /* 0x040fe20000001870 */
[----:B------:R-:W2:Y:S02]  /*12580*/  LDSM.16.MT88.4 R132, [R211+0x8880] ;  /* 0x00888000d384783b */ /* 0x000ea40000004200 */
[C---:B------:R-:W-:Y:S02]  /*12590*/  FMUL.FTZ R118, R2.reuse, R118 ;  /* 0x0000007602767220 */ /* 0x040fe40000410000 */
        /* <DEDUP_REMOVED lines=25> */
[----:B----4-:R-:W-:Y:S03]  /*12730*/  F2FP.PACK_AB R153, R245, R244 ;  /* 0x000000f4f599723e */ /* 0x010fe600000000ff */
[----:B-----5:R-:W-:Y:S01]  /*12740*/  F2FP.PACK_AB R154, R247, R246 ;  /* 0x000000f6f79a723e */ /* 0x020fe200000000ff */
[----:B------:R-:W-:Y:S01]  /*12750*/  FADD.FTZ R238, R228, R238 ;  /* 0x000000eee4ee7221 */ /* 0x000fe20000010000 */
[----:B------:R-:W-:Y:S01]  /*12760*/  F2FP.PACK_AB R155, R149, R248 ;  /* 0x000000f8959b723e */ /* 0x000fe200000000ff */
[----:B------:R-:W-:Y:S01]  /*12770*/  FADD.FTZ R240, R239, R240 ;  /* 0x000000f0eff07221 */ /* 0x000fe20000010000 */
[----:B------:R-:W-:Y:S01]  /*12780*/  IADD3 R228, R236, -0x1, RZ ;  /* 0xffffffffece47810 */ /* 0x000fe20007ffe0ff */
[----:B------:R-:W-:Y:S02]  /*12790*/  FADD.FTZ R241, R241, R238 ;  /* 0x000000eef1f17221 */ /* 0x000fe40000010000 */
[----:B------:R-:W-:Y:S01]  /*127a0*/  FADD.FTZ R242, R242, R240 ;  /* 0x000000f0f2f27221 */ /* 0x000fe20000010000 */
[----:B------:R-:W-:Y:S01]  /*127b0*/  MOV R236, R228 ;  /* 0x000000e400ec7202 */ /* 0x000fe20000000f00 */
[C---:B--2---:R-:W-:Y:S01]  /*127c0*/  HMMA.16816.F32 R144, R152.reuse, R132, R4 ;  /* 0x000000849890723c */ /* 0x044fe20000001804 */
[----:B------:R-:W1:Y:S02]  /*127d0*/  LDSM.16.MT88.4 R4, [R211+0x9880] ;  /* 0x00988000d304783b */ /* 0x000e640000004200 */
[----:B------:R-:W-:Y:S02]  /*127e0*/  FADD.FTZ R241, R244, R241 ;  /* 0x000000f1f4f17221 */ /* 0x000fe40000010000 */
        /* <DEDUP_REMOVED lines=42> */
.L_x_660:
[----:B------:R-:W-:-:S13]  /*12a90*/  ISETP.GE.AND P0, PT, R228, RZ, PT ;  /* 0x000000ffe400720c */ /* 0x000fda0003f06270 */
[----:B------:R-:W-:Y:S05]  /*12aa0*/  @!P0 BRA `(.L_x_662) ;  /* 0x00001f6000008947 */ /* 0x000fea0003800000 */
[----:B------:R-:W-:Y:S01]  /*12ab0*/  UMOV UR6, 0x5 ;  /* 0x0000000500067882 */ /* 0x000fe20000000000 */
[----:B------:R-:W-:Y:S01]  /*12ac0*/  MOV R2, R148 ;  /* 0x0000009400027202 */ /* 0x000fe20000000f00 */
[----:B------:R-:W-:Y:S01]  /*12ad0*/  ULDC.64 UR4, c[0x0][0x208] ;  /* 0x0000820000047ab9 */ /* 0x000fe20000000a00 */
[----:B------:R-:W-:Y:S01]  /*12ae0*/  MOV R3, R0 ;  /* 0x0000000000037202 */ /* 0x000fe20000000f00 */
[----:B------:R-:W-:Y:S01]  /*12af0*/  USHF.L.U64.HI UR5, UR4, UR6, UR5 ;  /* 0x0000000604057299 */ /* 0x000fe20008010205 */
[----:B------:R-:W-:Y:S01]  /*12b00*/  MOV R220, R230 ;  /* 0x000000e600dc7202 */ /* 0x000fe20000000f00 */
[----:B------:R-:W-:Y:S02]  /*12b10*/  USHF.L.U32 UR4, UR4, 0x5, URZ ;  /* 0x0000000504047899 */ /* 0x000fe4000800063f */
.L_x_663:
[----:B------:R-:W-:Y:S04]  /*12b20*/  DEPBAR.LE SB0, 0x0 ;  /* 0x000080000000791a */ /* 0x000fe80000000000 */
[----:B------:R-:W-:Y:S01]  /*12b30*/  BAR.SYNC.DEFER_BLOCKING 0x0 ;  /* 0x0000000000007b1d */ /* 0x000fe20000010000 */
[----:B------:R-:W-:Y:S01]  /*12b40*/  SHF.R.S32.HI R4, RZ, 0x1f, R228 ;  /* 0x0000001fff047819 */ /* 0x000fe200000114e4 */
[C---:B------:R-:W-:Y:S02]  /*12b50*/  IMAD R0, R228.reuse, UR5, RZ ;  /* 0x00000005e4007c24 */ /* 0x040fe4000f8e02ff */
[----:B------:R-:W-:Y:S04]  /*12b60*/  IMAD.WIDE.U32 R6, R228, UR4, R220 ;  /* 0x00000004e4067c25 */ /* 0x000fe8000f8e00dc */
[----:B------:R-:W-:Y:S01]  /*12b70*/  IMAD R0, R4, UR4, R0 ;  /* 0x0000000404007c24 */ /* 0x000fe2000f8e0200 */
[C---:B------:R-:W-:Y:S04]  /*12b80*/  LEA R12, P0, R6.reuse, c[0x0][0x1f8], 0x1 ;  /* 0x00007e00060c7a11 */ /* 0x040fe800078008ff */
[----:B------:R-:W-:Y:S04]  /*12b90*/  IADD3 R0, R7, R0, RZ ;  /* 0x0000000007007210 */ /* 0x000fe80007ffe0ff */
[----:B------:R-:W-:Y:S02]  /*12ba0*/  LEA.HI.X R13, R6, c[0x0][0x1fc], R0, 0x1, P0 ;  /* 0x00007f00060d7a11 */ /* 0x000fe400000f0c00 */
[C---:B------:R-:W-:Y:S02]  /*12bb0*/  ISETP.GT.AND P0, PT, R228.reuse, RZ, PT ;  /* 0x000000ffe400720c */ /* 0x040fe40003f04270 */
[----:B------:R-:W-:Y:S01]  /*12bc0*/  IADD3 R228, R228, -0x1, RZ ;  /* 0xffffffffe4e47810 */ /* 0x000fe20007ffe0ff */
[----:B------:R-:W-:Y:S08]  /*12bd0*/  LDSM.16.M88.4 R16, [R214+0x10080] ;  /* 0x01008000d610783b */ /* 0x000ff00000000200 */
        /* <DEDUP_REMOVED lines=11> */
[----:B------:R2:W-:Y:S08]  /*12c90*/  LDGSTS.E.BYPASS.LTC128B.128 [R217+0x9080], [R12.64+0x80], !P6 ;  /* 0x090800800cd97fae */ /* 0x0005f0000f101d48 */
[----:B------:R2:W-:Y:S08]  /*12ca0*/  LDGSTS.E.BYPASS.LTC128B.128 [R217+0xa080], [R12.64+0x100], !P5 ;  /* 0x0a0801000cd97fae */ /* 0x0005f0000e901d48 */
[----:B------:R2:W-:Y:S08]  /*12cb0*/  LDGSTS.E.BYPASS.LTC128B.128 [R217+0xb080], [R12.64+0x180], !P4 ;  /* 0x0b0801800cd97fae */ /* 0x0005f0000e101d48 */
        /* <DEDUP_REMOVED lines=108> */
[----:B------:R2:W-:Y:S01]  /*13380*/  MUFU.TANH R152, R5 ;  /* 0x0000000500987308 */ /* 0x0005e20000002400 */
[----:B------:R-:W-:Y:S03]  /*13390*/  FMUL.FTZ R6, R6, c[0x0][0x320] ;  /* 0x0000c80006067a20 */ /* 0x000fe60000410000 */
[----:B------:R-:W-:Y:S01]  /*133a0*/  FMUL.FTZ R9, R9, c[0x0][0x320] ;  /* 0x0000c80009097a20 */ /* 0x000fe20000410000 */
[C---:B-1----:R-:W-:Y:S03]  /*133b0*/  HMMA.16816.F32 R12, R172.reuse, R148, R12 ;  /* 0x00000094ac0c723c */ /* 0x042fe6000000180c */
[----:B------:R-:W-:Y:S02]  /*133c0*/  FMUL.FTZ R8, R8, c[0x0][0x320] ;  /* 0x0000c80008087a20 */ /* 0x000fe40000410000 */
[----:B------:R1:W-:Y:S03]  /*133d0*/  MUFU.TANH R154, R9 ;  /* 0x00000009009a7308 */ /* 0x0003e60000002400 */
[----:B------:R-:W-:Y:S07]  /*133e0*/  HMMA.16816.F32 R16, R172, R150, R16 ;  /* 0x00000096ac10723c */ /* 0x000fee0000001810 */
[----:B------:R-:W3:Y:S01]  /*133f0*/  MUFU.TANH R6, R6 ;  /* 0x0000000600067308 */ /* 0x000ee20000002400 */
[----:B--2---:R-:W-:Y:S04]  /*13400*/  FMUL.FTZ R5, R7, c[0x0][0x320] ;  /* 0x0000c80007057a20 */ /* 0x004fe80000410000 */
[----:B------:R-:W-:Y:S04]  /*13410*/  FMUL.FTZ R7, R11, c[0x0][0x320] ;  /* 0x0000c8000b077a20 */ /* 0x000fe80000410000 */
[----:B------:R-:W-:Y:S01]  /*13420*/  FMUL.FTZ R14, R14, c[0x0][0x320] ;  /* 0x0000c8000e0e7a20 */ /* 0x000fe20000410000 */
        /* <DEDUP_REMOVED lines=8> */
[----:B------:R-:W-:Y:S01]  /*134b0*/  FMUL.FTZ R16, R16, c[0x0][0x320] ;  /* 0x0000c80010107a20 */ /* 0x000fe20000410000 */
[----:B---3--:R-:W-:Y:S01]  /*134c0*/  FMNMX.FTZ R0, R6, R2, !PT ;  /* 0x0000000206007209 */ /* 0x008fe20007810000 */
[----:B------:R-:W-:Y:S05]  /*134d0*/  FMUL.FTZ R17, R17, c[0x0][0x320] ;  /* 0x0000c80011117a20 */ /* 0x000fea0000410000 */
[----:B------:R-:W3:Y:S01]  /*134e0*/  MUFU.TANH R9, R9 ;  /* 0x0000000900097308 */ /* 0x000ee20000002400 */
[----:B--2---:R-:W-:Y:S04]  /*134f0*/  FMNMX.FTZ R11, R153, R3, !PT ;  /* 0x00000003990b7209 */ /* 0x004fe80007810000 */
[----:B------:R-:W-:Y:S05]  /*13500*/  FMNMX.FTZ R11, R152, R11, !PT ;  /* 0x0000000b980b7209 */ /* 0x000fea0007810000 */
[----:B------:R-:W2:Y:S01]  /*13510*/  MUFU.TANH R7, R7 ;  /* 0x0000000700077308 */ /* 0x000ea20000002400 */
[----:B-1----:R-:W-:Y:S09]  /*13520*/  FMNMX.FTZ R0, R5, R0, !PT ;  /* 0x0000000005007209 */ /* 0x002ff20007810000 */
[----:B------:R-:W1:Y:S01]  /*13530*/  MUFU.TANH R8, R8 ;  /* 0x0000000800087308 */ /* 0x000e620000002400 */
[----:B---3--:R-:W-:Y:S09]  /*13540*/  FMNMX.FTZ R0, R9, R0, !PT ;  /* 0x0000000009007209 */ /* 0x008ff20007810000 */
[----:B------:R-:W3:Y:S01]  /*13550*/  MUFU.TANH R165, R14 ;  /* 0x0000000e00a57308 */ /* 0x000ee20000002400 */
[----:B--2---:R-:W-:Y:S09]  /*13560*/  FMNMX.FTZ R0, R7, R0, !PT ;  /* 0x0000000007007209 */ /* 0x004ff20007810000 */
[----:B------:R-:W2:Y:S01]  /*13570*/  MUFU.TANH R164, R15 ;  /* 0x0000000f00a47308 */ /* 0x000ea20000002400 */
[----:B-1----:R-:W-:Y:S04]  /*13580*/  FMNMX.FTZ R11, R8, R11, !PT ;  /* 0x0000000b080b7209 */ /* 0x002fe80007810000 */
[----:B------:R-:W-:Y:S05]  /*13590*/  FMNMX.FTZ R11, R154, R11, !PT ;  /* 0x0000000b9a0b7209 */ /* 0x000fea0007810000 */
        /* <DEDUP_REMOVED lines=11> */
[----:B-1----:R-:W-:Y:S05]  /*13650*/  FMNMX.FTZ R0, R149, R0, !PT ;  /* 0x0000000095007209 */ /* 0x002fea0007810000 */
[----:B------:R-:W1:Y:S01]  /*13660*/  SHFL.BFLY PT, R4, R0, 0x2, 0x1f ;  /* 0x0c401f0000047f89 */ /* 0x000e6200000e0000 */
[----:B---3--:R-:W-:Y:S04]  /*13670*/  FMNMX.FTZ R11, R162, R11, !PT ;  /* 0x0000000ba20b7209 */ /* 0x008fe80007810000 */
[----:B--2---:R-:W-:Y:S05]  /*13680*/  FMNMX.FTZ R11, R161, R11, !PT ;  /* 0x0000000ba10b7209 */ /* 0x004fea0007810000 */
[----:B------:R-:W2:Y:S01]  /*13690*/  SHFL.BFLY PT, R10, R11, 0x2, 0x1f ;  /* 0x0c401f000b0a7f89 */ /* 0x000ea200000e0000 */
[----:B-1----:R-:W-:Y:S07]  /*136a0*/  FMNMX.FTZ R4, R0, R4, !PT ;  /* 0x0000000400047209 */ /* 0x002fee0007810000 */
[----:B------:R-:W1:Y:S01]  /*136b0*/  SHFL.BFLY PT, R148, R4, 0x1, 0x1f ;  /* 0x0c201f0004947f89 */ /* 0x000e6200000e0000 */
[----:B--2---:R-:W-:Y:S07]  /*136c0*/  FMNMX.FTZ R11, R11, R10, !PT ;  /* 0x0000000a0b0b7209 */ /* 0x004fee0007810000 */
[----:B------:R-:W2:Y:S01]  /*136d0*/  SHFL.BFLY PT, R10, R11, 0x1, 0x1f ;  /* 0x0c201f000b0a7f89 */ /* 0x000ea200000e0000 */
[----:B-1----:R-:W-:Y:S02]  /*136e0*/  FMNMX.FTZ R148, R4, R148, !PT ;  /* 0x0000009404947209 */ /* 0x002fe40007810000 */
[----:B------:R-:W-:Y:S03]  /*136f0*/  @P0 SHF.R.S32.HI R4, RZ, 0x1f, R228 ;  /* 0x0000001fff040819 */ /* 0x000fe600000114e4 */
[----:B------:R-:W-:Y:S02]  /*13700*/  FMUL.FTZ R160, R148, c[0x0][0x2d0] ;  /* 0x0000b40094a07a20 */ /* 0x000fe40000410000 */
[----:B------:R-:W-:Y:S02]  /*13710*/  @P0 IMAD R4, R4, c[0x0][0x1e0], RZ ;  /* 0x0000780004040a24 */ /* 0x000fe400078e02ff */
[----:B------:R-:W-:Y:S02]  /*13720*/  FADD.FTZ R2, -R148, R2 ;  /* 0x0000000294027221 */ /* 0x000fe40000010100 */
[----:B------:R-:W-:Y:S02]  /*13730*/  @P0 IMAD R4, R228, c[0x0][0x1e4], R4 ;  /* 0x00007900e4040a24 */ /* 0x000fe400078e0204 */
[--C-:B------:R-:W-:Y:S02]  /*13740*/  FFMA.FTZ R229, R6, c[0x0][0x2d0], -R160.reuse ;  /* 0x0000b40006e57a23 */ /* 0x100fe400000108a0 */
[--C-:B------:R-:W-:Y:S02]  /*13750*/  FFMA.FTZ R227, R5, c[0x0][0x2d0], -R160.reuse ;  /* 0x0000b40005e37a23 */ /* 0x100fe400000108a0 */
[--C-:B------:R-:W-:Y:S02]  /*13760*/  FFMA.FTZ R226, R9, c[0x0][0x2d0], -R160.reuse ;  /* 0x0000b40009e27a23 */ /* 0x100fe400000108a0 */
[----:B------:R-:W-:Y:S01]  /*13770*/  FFMA.FTZ R151, R7, c[0x0][0x2d0], -R160 ;  /* 0x0000b40007977a23 */ /* 0x000fe200000108a0 */
[----:B--2---:R-:W-:Y:S01]  /*13780*/  FMNMX.FTZ R0, R11, R10, !PT ;  /* 0x0000000a0b007209 */ /* 0x004fe20007810000 */
[----:B------:R-:W-:Y:S01]  /*13790*/  @P0 IMAD.WIDE.U32 R10, R228, c[0x0][0x1e0], RZ ;  /* 0x00007800e40a0a25 */ /* 0x000fe200078e00ff */
[----:B------:R-:W-:Y:S03]  /*137a0*/  MUFU.EX2 R229, R229 ;  /* 0x000000e500e57308 */ /* 0x000fe60000000800 */
[C---:B------:R-:W-:Y:S01]  /*137b0*/  FMUL.FTZ R163, R0.reuse, c[0x0][0x2d0] ;  /* 0x0000b40000a37a20 */ /* 0x040fe20000410000 */
[----:B------:R-:W-:Y:S01]  /*137c0*/  @P0 IADD3 R4, R11, R4, RZ ;  /* 0x000000040b040210 */ /* 0x000fe20007ffe0ff */
[----:B------:R-:W-:Y:S02]  /*137d0*/  FADD.FTZ R3, -R0, R3 ;  /* 0x0000000300037221 */ /* 0x000fe40000010100 */
[--C-:B------:R-:W-:Y:S01]  /*137e0*/  FFMA.FTZ R231, R8, c[0x0][0x2d0], -R163.reuse ;  /* 0x0000b40008e77a23 */ /* 0x100fe200000108a3 */
[----:B------:R-:W-:Y:S01]  /*137f0*/  @P0 LEA R8, P1, R10, R218, 0x5 ;  /* 0x000000da0a080211 */ /* 0x000fe200078228ff */
[--C-:B------:R-:W-:Y:S01]  /*13800*/  FFMA.FTZ R233, R153, c[0x0][0x2d0], -R163.reuse ;  /* 0x0000b40099e97a23 */ /* 0x100fe200000108a3 */
[----:B------:R-:W-:Y:S01]  /*13810*/  MUFU.EX2 R227, R227 ;  /* 0x000000e300e37308 */ /* 0x000fe20000000800 */
[--C-:B------:R-:W-:Y:S01]  /*13820*/  FFMA.FTZ R232, R152, c[0x0][0x2d0], -R163.reuse ;  /* 0x0000b40098e87a23 */ /* 0x100fe200000108a3 */
[----:B------:R-:W-:Y:S01]  /*13830*/  @P0 LEA.HI.X R4, R10, R223, R4, 0x5, P1 ;  /* 0x000000df0a040211 */ /* 0x000fe200008f2c04 */
[--C-:B------:R-:W-:Y:S01]  /*13840*/  FFMA.FTZ R230, R154, c[0x0][0x2d0], -R163.reuse ;  /* 0x0000b4009ae67a23 */ /* 0x100fe200000108a3 */
[----:B------:R-:W-:Y:S01]  /*13850*/  @P0 LEA R10, P1, R8, c[0x0][0x1c8], 0x1 ;  /* 0x00007200080a0a11 */ /* 0x000fe200078208ff */
[----:B------:R-:W-:Y:S02]  /*13860*/  FMUL.FTZ R3, R3, c[0x0][0x2d0] ;  /* 0x0000b40003037a20 */ /* 0x000fe40000410000 */
[----:B------:R-:W-:Y:S01]  /*13870*/  FMUL.FTZ R2, R2, c[0x0][0x2d0] ;  /* 0x0000b40002027a20 */ /* 0x000fe20000410000 */
[----:B------:R-:W-:Y:S01]  /*13880*/  @P0 LEA.HI.X R11, R8, c[0x0][0x1cc], R4, 0x1, P1 ;  /* 0x00007300080b0a11 */ /* 0x000fe200008f0c04 */
[--C-:B------:R-:W-:Y:S01]  /*13890*/  FFMA.FTZ R234, R167, c[0x0][0x2d0], -R163.reuse ;  /* 0x0000b400a7ea7a23 */ /* 0x100fe200000108a3 */
[----:B------:R-:W-:Y:S01]  /*138a0*/  MUFU.EX2 R233, R233 ;  /* 0x000000e900e97308 */ /* 0x000fe20000000800 */
[--C-:B------:R-:W-:Y:S02]  /*138b0*/  FFMA.FTZ R235, R166, c[0x0][0x2d0], -R163.reuse ;  /* 0x0000b400a6eb7a23 */ /* 0x100fe400000108a3 */
[----:B------:R1:W-:Y:S01]  /*138c0*/  @P0 LDGSTS.E.BYPASS.LTC128B.128 [R217+0xc080], [R10.64], !P3 ;  /* 0x0c0800000ad90fae */ /* 0x0003e2000d901d48 */
[--C-:B------:R-:W-:Y:S02]  /*138d0*/  FFMA.FTZ R236, R165, c[0x0][0x2d0], -R160.reuse ;  /* 0x0000b400a5ec7a23 */ /* 0x100fe400000108a0 */
[--C-:B------:R-:W-:Y:S02]  /*138e0*/  FFMA.FTZ R237, R164, c[0x0][0x2d0], -R160.reuse ;  /* 0x0000b400a4ed7a23 */ /* 0x100fe400000108a0 */
[--C-:B------:R-:W-:Y:S02]  /*138f0*/  FFMA.FTZ R238, R162, c[0x0][0x2d0], -R163.reuse ;  /* 0x0000b400a2ee7a23 */ /* 0x100fe400000108a3 */
[----:B------:R-:W2:Y:S01]  /*13900*/  MUFU.EX2 R3, R3 ;  /* 0x0000000300037308 */ /* 0x000ea20000000800 */
[----:B------:R1:W-:Y:S01]  /*13910*/  @P0 LDGSTS.E.BYPASS.LTC128B.128 [R217+0xd080], [R10.64+0x80], !P6 ;  /* 0x0d0800800ad90fae */ /* 0x0003e2000f101d48 */
[----:B------:R-:W-:Y:S02]  /*13920*/  FFMA.FTZ R163, R161, c[0x0][0x2d0], -R163 ;  /* 0x0000b400a1a37a23 */ /* 0x000fe400000108a3 */
[--C-:B------:R-:W-:Y:S02]  /*13930*/  FFMA.FTZ R150, R150, c[0x0][0x2d0], -R160.reuse ;  /* 0x0000b40096967a23 */ /* 0x100fe400000108a0 */
[----:B------:R-:W-:Y:S03]  /*13940*/  FFMA.FTZ R160, R149, c[0x0][0x2d0], -R160 ;  /* 0x0000b40095a07a23 */ /* 0x000fe600000108a0 */
[----:B------:R1:W-:Y:S01]  /*13950*/  @P0 LDGSTS.E.BYPASS.LTC128B.128 [R217+0xe080], [R10.64+0x100], !P5 ;  /* 0x0e0801000ad90fae */ /* 0x0003e2000e901d48 */
[----:B------:R-:W3:Y:S07]  /*13960*/  MUFU.EX2 R2, R2 ;  /* 0x0000000200027308 */ /* 0x000eee0000000800 */
[----:B------:R1:W-:Y:S03]  /*13970*/  @P0 LDGSTS.E.BYPASS.LTC128B.128 [R217+0xf080], [R10.64+0x180], !P4 ;  /* 0x0f0801800ad90fae */ /* 0x0003e6000e101d48 */
[----:B------:R-:W4:Y:S01]  /*13980*/  MUFU.EX2 R232, R232 ;  /* 0x000000e800e87308 */ /* 0x000f220000000800 */
[C---:B--2---:R-:W-:Y:S04]  /*13990*/  FMUL.FTZ R4, R3.reuse, R144 ;  /* 0x0000009003047220 */ /* 0x044fe80000410000 */
[----:B------:R-:W2:Y:S01]  /*139a0*/  LDSM.16.MT88.4 R12, [R211+0x8080] ;  /* 0x00808000d30c783b */ /* 0x000ea20000004200 */
[----:B------:R-:W-:Y:S01]  /*139b0*/  FMUL.FTZ R5, R3, R145 ;  /* 0x0000009103057220 */ /* 0x000fe20000410000 */
[----:B------:R-:W-:Y:S01]  /*139c0*/  F2FP.PACK_AB R145, R227, R229 ;  /* 0x000000e5e391723e */ /* 0x000fe200000000ff */
[C---:B------:R-:W-:Y:S02]  /*139d0*/  FMUL.FTZ R8, R3.reuse, R140 ;  /* 0x0000008c03087220 */ /* 0x040fe40000410000 */
[----:B------:R-:W-:Y:S01]  /*139e0*/  MUFU.EX2 R231, R231 ;  /* 0x000000e700e77308 */ /* 0x000fe20000000800 */
[C---:B------:R-:W-:Y:S02]  /*139f0*/  FMUL.FTZ R9, R3.reuse, R141 ;  /* 0x0000008d03097220 */ /* 0x040fe40000410000 */
[----:B------:R-:W5:Y:S01]  /*13a00*/  LDSM.16.MT88.4 R152, [R206+0x8080] ;  /* 0x00808000ce98783b */ /* 0x000f620000004200 */
[C---:B---3--:R-:W-:Y:S02]  /*13a10*/  FMUL.FTZ R6, R2.reuse, R146 ;  /* 0x0000009202067220 */ /* 0x048fe40000410000 */
[----:B------:R-:W-:Y:S02]  /*13a20*/  FMUL.FTZ R7, R2, R147 ;  /* 0x0000009302077220 */ /* 0x000fe40000410000 */
[C---:B------:R-:W-:Y:S02]  /*13a30*/  FMUL.FTZ R16, R3.reuse, R132 ;  /* 0x0000008403107220 */ /* 0x040fe40000410000 */
[----:B------:R-:W3:Y:S01]  /*13a40*/  MUFU.EX2 R230, R230 ;  /* 0x000000e600e67308 */ /* 0x000ee20000000800 */
[----:B------:R-:W2:Y:S01]  /*13a50*/  LDSM.16.MT88.4 R156, [R205+0x8080] ;  /* 0x00808000cd9c783b */ /* 0x000ea20000004200 */
[C---:B------:R-:W-:Y:S01]  /*13a60*/  FMUL.FTZ R17, R3.reuse, R133 ;  /* 0x0000008503117220 */ /* 0x040fe20000410000 */
[----:B----4-:R-:W-:Y:S01]  /*13a70*/  F2FP.PACK_AB R144, R232, R233 ;  /* 0x000000e9e890723e */ /* 0x010fe200000000ff */
[C---:B-1----:R-:W-:Y:S02]  /*13a80*/  FMUL.FTZ R10, R2.reuse, R142 ;  /* 0x0000008e020a7220 */ /* 0x042fe40000410000 */
[C---:B------:R-:W-:Y:S03]  /*13a90*/  FMUL.FTZ R11, R2.reuse, R143 ;  /* 0x0000008f020b7220 */ /* 0x040fe60000410000 */
[----:B------:R-:W-:Y:S01]  /*13aa0*/  LDSM.16.MT88.4 R140, [R206+0x9080] ;  /* 0x00908000ce8c783b */ /* 0x000fe20000004200 */
[----:B------:R-:W-:Y:S01]  /*13ab0*/  MUFU.EX2 R226, R226 ;  /* 0x000000e200e27308 */ /* 0x000fe20000000800 */
[C---:B------:R-:W-:Y:S02]  /*13ac0*/  FMUL.FTZ R18, R2.reuse, R134 ;  /* 0x0000008602127220 */ /* 0x040fe40000410000 */
[C---:B------:R-:W-:Y:S02]  /*13ad0*/  FMUL.FTZ R19, R2.reuse, R135 ;  /* 0x0000008702137220 */ /* 0x040fe40000410000 */
[C---:B------:R-:W-:Y:S02]  /*13ae0*/  FMUL.FTZ R20, R3.reuse, R20 ;  /* 0x0000001403147220 */ /* 0x040fe40000410000 */
[----:B------:R-:W-:Y:S01]  /*13af0*/  LDSM.16.MT88.4 R132, [R211+0x9080] ;  /* 0x00908000d384783b */ /* 0x000fe20000004200 */
[C---:B------:R-:W-:Y:S02]  /*13b00*/  FMUL.FTZ R21, R3.reuse, R21 ;  /* 0x0000001503157220 */ /* 0x040fe40000410000 */
[----:B------:R-:W1:Y:S01]  /*13b10*/  MUFU.EX2 R151, R151 ;  /* 0x0000009700977308 */ /* 0x000e620000000800 */
[C---:B------:R-:W-:Y:S02]  /*13b20*/  FMUL.FTZ R22, R2.reuse, R22 ;  /* 0x0000001602167220 */ /* 0x040fe40000410000 */
[----:B------:R-:W-:Y:S01]  /*13b30*/  FMUL.FTZ R23, R2, R23 ;  /* 0x0000001702177220 */ /* 0x000fe20000410000 */
[----:B---3--:R-:W-:Y:S01]  /*13b40*/  F2FP.PACK_AB R146, R230, R231 ;  /* 0x000000e7e692723e */ /* 0x008fe200000000ff */
[----:B------:R-:W-:Y:S01]  /*13b50*/  LDSM.16.MT88.4 R164, [R211+0x9880] ;  /* 0x00988000d3a4783b */ /* 0x000fe20000004200 */
[C---:B------:R-:W-:Y:S02]  /*13b60*/  FMUL.FTZ R24, R3.reuse, R24 ;  /* 0x0000001803187220 */ /* 0x040fe40000410000 */
[C---:B------:R-:W-:Y:S02]  /*13b70*/  FMUL.FTZ R25, R3.reuse, R25 ;  /* 0x0000001903197220 */ /* 0x040fe40000410000 */
[----:B------:R-:W-:Y:S01]  /*13b80*/  MUFU.EX2 R239, R163 ;  /* 0x000000a300ef7308 */ /* 0x000fe20000000800 */
[C---:B------:R-:W-:Y:S02]  /*13b90*/  FMUL.FTZ R26, R2.reuse, R26 ;  /* 0x0000001a021a7220 */ /* 0x040fe40000410000 */
[----:B------:R-:W-:Y:S01]  /*13ba0*/  LDSM.16.MT88.4 R168, [R206+0x9880] ;  /* 0x00988000cea8783b */ /* 0x000fe20000004200 */
[C---:B------:R-:W-:Y:S02]  /*13bb0*/  FMUL.FTZ R27, R2.reuse, R27 ;  /* 0x0000001b021b7220 */ /* 0x040fe40000410000 */
[C---:B------:R-:W-:Y:S02]  /*13bc0*/  FMUL.FTZ R28, R3.reuse, R28 ;  /* 0x0000001c031c7220 */ /* 0x040fe40000410000 */
[----:B------:R-:W-:Y:S02]  /*13bd0*/  FMUL.FTZ R29, R3, R29 ;  /* 0x0000001d031d7220 */ /* 0x000fe40000410000 */
[----:B------:R3:W-:Y:S01]  /*13be0*/  MUFU.EX2 R149, R160 ;  /* 0x000000a000957308 */ /* 0x0007e20000000800 */
[----:B------:R-:W-:Y:S01]  /*13bf0*/  LDSM.16.MT88.4 R172, [R204+0x9880] ;  /* 0x00988000ccac783b */ /* 0x000fe20000004200 */
[C---:B------:R-:W-:Y:S01]  /*13c00*/  FMUL.FTZ R30, R2.reuse, R30 ;  /* 0x0000001e021e7220 */ /* 0x040fe20000410000 */
[----:B-1----:R-:W-:Y:S01]  /*13c10*/  F2FP.PACK_AB R147, R151, R226 ;  /* 0x000000e29793723e */ /* 0x002fe200000000ff */
[C---:B------:R-:W-:Y:S02]  /*13c20*/  FMUL.FTZ R31, R2.reuse, R31 ;  /* 0x0000001f021f7220 */ /* 0x040fe40000410000 */
[C---:B------:R-:W-:Y:S03]  /*13c30*/  FMUL.FTZ R32, R3.reuse, R32 ;  /* 0x0000002003207220 */ /* 0x040fe60000410000 */
[----:B------:R-:W-:Y:S01]  /*13c40*/  LDSM.16.MT88.4 R176, [R211+0xa880] ;  /* 0x00a88000d3b0783b */ /* 0x000fe20000004200 */
[C---:B------:R-:W-:Y:S01]  /*13c50*/  FMUL.FTZ R33, R3.reuse, R33 ;  /* 0x0000002103217220 */ /* 0x040fe20000410000 */
[C---:B--2---:R-:W-:Y:S01]  /*13c60*/  HMMA.16816.F32 R4, R144.reuse, R12, R4 ;  /* 0x0000000c9004723c */ /* 0x044fe20000001804 */
[----:B------:R-:W-:Y:S04]  /*13c70*/  MUFU.EX2 R234, R234 ;  /* 0x000000ea00ea7308 */ /* 0x000fe80000000800 */
[C---:B------:R-:W-:Y:S01]  /*13c80*/  FMUL.FTZ R34, R2.reuse, R34 ;  /* 0x0000002202227220 */ /* 0x040fe20000410000 */
[----:B------:R-:W-:Y:S01]  /*13c90*/  LDSM.16.MT88.4 R180, [R206+0xa880] ;  /* 0x00a88000ceb4783b */ /* 0x000fe20000004200 */
[C---:B------:R-:W-:Y:S01]  /*13ca0*/  FMUL.FTZ R12, R3.reuse, R136 ;  /* 0x00000088030c7220 */ /* 0x040fe20000410000 */
[C---:B------:R-:W-:Y:S03]  /*13cb0*/  HMMA.16816.F32 R8, R144.reuse, R14, R8 ;  /* 0x0000000e9008723c */ /* 0x040fe60000001808 */
[----:B------:R-:W1:Y:S01]  /*13cc0*/  MUFU.EX2 R235, R235 ;  /* 0x000000eb00eb7308 */ /* 0x000e620000000800 */
[C---:B------:R-:W-:Y:S02]  /*13cd0*/  FMUL.FTZ R13, R3.reuse, R137 ;  /* 0x00000089030d7220 */ /* 0x040fe40000410000 */
[----:B---3--:R-:W-:Y:S01]  /*13ce0*/  LDSM.16.MT88.4 R160, [R205+0x8880] ;  /* 0x00888000cda0783b */ /* 0x008fe20000004200 */
[C---:B------:R-:W-:Y:S02]  /*13cf0*/  FMUL.FTZ R14, R2.reuse, R138 ;  /* 0x0000008a020e7220 */ /* 0x040fe40000410000 */
[C---:B------:R-:W-:Y:S03]  /*13d00*/  FMUL.FTZ R15, R2.reuse, R139 ;  /* 0x0000008b020f7220 */ /* 0x040fe60000410000 */
[C---:B------:R-:W-:Y:S01]  /*13d10*/  FMUL.FTZ R35, R2.reuse, R35 ;  /* 0x0000002302237220 */ /* 0x040fe20000410000 */
[----:B------:R-:W-:Y:S01]  /*13d20*/  MUFU.EX2 R236, R236 ;  /* 0x000000ec00ec7308 */ /* 0x000fe20000000800 */
[----:B------:R-:W2:Y:S01]  /*13d30*/  LDSM.16.MT88.4 R136, [R204+0x8080] ;  /* 0x00808000cc88783b */ /* 0x000ea20000004200 */
[C---:B------:R-:W-:Y:S01]  /*13d40*/  FMUL.FTZ R36, R3.reuse, R36 ;  /* 0x0000002403247220 */ /* 0x040fe20000410000 */
[C---:B-----5:R-:W-:Y:S03]  /*13d50*/  HMMA.16816.F32 R12, R144.reuse, R152, R12 ;  /* 0x00000098900c723c */ /* 0x060fe6000000180c */
[C---:B------:R-:W-:Y:S02]  /*13d60*/  FMUL.FTZ R37, R3.reuse, R37 ;  /* 0x0000002503257220 */ /* 0x040fe40000410000 */
[C---:B------:R-:W-:Y:S01]  /*13d70*/  FMUL.FTZ R38, R2.reuse, R38 ;  /* 0x0000002602267220 */ /* 0x040fe20000410000 */
[----:B------:R-:W-:Y:S01]  /*13d80*/  LDSM.16.MT88.4 R184, [R204+0xa880] ;  /* 0x00a88000ccb8783b */ /* 0x000fe20000004200 */
[C---:B------:R-:W-:Y:S01]  /*13d90*/  FMUL.FTZ R39, R2.reuse, R39 ;  /* 0x0000002702277220 */ /* 0x040fe20000410000 */
[C---:B------:R-:W-:Y:S01]  /*13da0*/  HMMA.16816.F32 R16, R144.reuse, R154, R16 ;  /* 0x0000009a9010723c */ /* 0x040fe20000001810 */
[----:B------:R-:W3:Y:S03]  /*13db0*/  MUFU.EX2 R237, R237 ;  /* 0x000000ed00ed7308 */ /* 0x000ee60000000800 */
[----:B------:R-:W-:Y:S01]  /*13dc0*/  FMUL.FTZ R40, R3, R40 ;  /* 0x0000002803287220 */ /* 0x000fe20000410000 */
[----:B-1----:R-:W-:Y:S01]  /*13dd0*/  F2FP.PACK_AB R152, R235, R234 ;  /* 0x000000eaeb98723e */ /* 0x002fe200000000ff */
[----:B------:R-:W-:Y:S01]  /*13de0*/  LDSM.16.MT88.4 R188, [R211+0xb880] ;  /* 0x00b88000d3bc783b */ /* 0x000fe20000004200 */
[C---:B------:R-:W-:Y:S01]  /*13df0*/  FMUL.FTZ R41, R3.reuse, R41 ;  /* 0x0000002903297220 */ /* 0x040fe20000410000 */
[C---:B------:R-:W-:Y:S03]  /*13e00*/  HMMA.16816.F32 R20, R144.reuse, R156, R20 ;  /* 0x0000009c9014723c */ /* 0x040fe60000001814 */
[----:B------:R-:W1:Y:S01]  /*13e10*/  MUFU.EX2 R238, R238 ;  /* 0x000000ee00ee7308 */ /* 0x000e620000000800 */
[C---:B------:R-:W-:Y:S02]  /*13e20*/  FMUL.FTZ R42, R2.reuse, R42 ;  /* 0x0000002a022a7220 */ /* 0x040fe40000410000 */
[----:B------:R-:W-:Y:S01]  /*13e30*/  LDSM.16.MT88.4 R192, [R206+0xb880] ;  /* 0x00b88000cec0783b */ /* 0x000fe20000004200 */
[C---:B------:R-:W-:Y:S01]  /*13e40*/  FMUL.FTZ R43, R2.reuse, R43 ;  /* 0x0000002b022b7220 */ /* 0x040fe20000410000 */
[C---:B------:R-:W-:Y:S04]  /*13e50*/  HMMA.16816.F32 R24, R144.reuse, R158, R24 ;  /* 0x0000009e9018723c */ /* 0x040fe80000001818 */
[C---:B------:R-:W-:Y:S01]  /*13e60*/  FMUL.FTZ R44, R3.reuse, R44 ;  /* 0x0000002c032c7220 */ /* 0x040fe20000410000 */
[----:B------:R-:W4:Y:S01]  /*13e70*/  MUFU.EX2 R150, R150 ;  /* 0x0000009600967308 */ /* 0x000f220000000800 */
[----:B------:R-:W-:Y:S01]  /*13e80*/  LDSM.16.MT88.4 R156, [R206+0x8880] ;  /* 0x00888000ce9c783b */ /* 0x000fe20000004200 */
[----:B------:R-:W-:Y:S02]  /*13e90*/  FMUL.FTZ R45, R3, R45 ;  /* 0x0000002d032d7220 */ /* 0x000fe40000410000 */
[C---:B------:R-:W-:Y:S03]  /*13ea0*/  FMUL.FTZ R46, R2.reuse, R46 ;  /* 0x0000002e022e7220 */ /* 0x040fe60000410000 */
[C---:B------:R-:W-:Y:S01]  /*13eb0*/  FMUL.FTZ R47, R2.reuse, R47 ;  /* 0x0000002f022f7220 */ /* 0x040fe20000410000 */
[----:B---3--:R-:W-:Y:S01]  /*13ec0*/  F2FP.PACK_AB R153, R237, R236 ;  /* 0x000000eced99723e */ /* 0x008fe200000000ff */
[C---:B--2---:R-:W-:Y:S01]  /*13ed0*/  HMMA.16816.F32 R28, R144.reuse, R136, R28 ;  /* 0x00000088901c723c */ /* 0x044fe2000000181c */
[----:B------:R-:W0:Y:S02]  /*13ee0*/  LDGDEPBAR ;  /* 0x00000000000079af */ /* 0x000e240000000000 */
[C---:B------:R-:W-:Y:S02]  /*13ef0*/  FMUL.FTZ R48, R3.reuse, R48 ;  /* 0x0000003003307220 */ /* 0x040fe40000410000 */
[----:B------:R-:W-:Y:S01]  /*13f00*/  FMUL.FTZ R49, R3, R49 ;  /* 0x0000003103317220 */ /* 0x000fe20000410000 */
[----:B-1----:R-:W-:Y:S01]  /*13f10*/  F2FP.PACK_AB R154, R239, R238 ;  /* 0x000000eeef9a723e */ /* 0x002fe200000000ff */
[C---:B------:R-:W-:Y:S01]  /*13f20*/  FMUL.FTZ R50, R2.reuse, R50 ;  /* 0x0000003202327220 */ /* 0x040fe20000410000 */
[C---:B------:R-:W-:Y:S01]  /*13f30*/  HMMA.16816.F32 R32, R144.reuse, R138, R32 ;  /* 0x0000008a9020723c */ /* 0x040fe20000001820 */
[----:B------:R-:W1:Y:S03]  /*13f40*/  LDSM.16.MT88.4 R136, [R205+0x9080] ;  /* 0x00908000cd88783b */ /* 0x000e660000004200 */
[C---:B------:R-:W-:Y:S02]  /*13f50*/  FMUL.FTZ R51, R2.reuse, R51 ;  /* 0x0000003302337220 */ /* 0x040fe40000410000 */
[----:B------:R-:W-:Y:S01]  /*13f60*/  FMUL.FTZ R52, R3, R52 ;  /* 0x0000003403347220 */ /* 0x000fe20000410000 */
[----:B----4-:R-:W-:Y:S01]  /*13f70*/  F2FP.PACK_AB R155, R149, R150 ;  /* 0x00000096959b723e */ /* 0x010fe200000000ff */
        /* <DEDUP_REMOVED lines=140> */
[C---:B------:R-:W-:Y:S04]  /*14840*/  HMMA.16816.F32 R24, R152.reuse, R162, R24 ;  /* 0x000000a29818723c */ /* 0x040fe80000001818 */
[----:B------:R-:W-:Y:S04]  /*14850*/  FADD.FTZ R224, R149, R151 ;  /* 0x0000009795e07221 */ /* 0x000fe80000010000 */
[C---:B-1----:R-:W-:Y:S08]  /*14860*/  HMMA.16816.F32 R28, R152.reuse, R4, R28 ;  /* 0x00000004981c723c */ /* 0x042ff0000000181c */
[C---:B------:R-:W-:Y:S08]  /*14870*/  HMMA.16816.F32 R32, R152.reuse, R6, R32 ;  /* 0x000000069820723c */ /* 0x040ff00000001820 */
        /* <DEDUP_REMOVED lines=25> */
.L_x_662:
[----:B------:R-:W1:Y:S01]  /*14a10*/  SHFL.BFLY PT, R2, R224, 0x2, 0x1f ;  /* 0x0c401f00e0027f89 */ /* 0x000e6200000e0000 */
[----:B------:R-:W-:-:S02]  /*14a20*/  MOV R4, RZ ;  /* 0x000000ff00047202 */ /* 0x000fc40000000f00 */
[----:B------:R-:W-:Y:S01]  /*14a30*/  MOV R10, 0xff800000 ;  /* 0xff800000000a7802 */ /* 0x000fe20000000f00 */
[----:B------:R-:W2:Y:S01]  /*14a40*/  SHFL.BFLY PT, R5, R225, 0x2, 0x1f ;  /* 0x0c401f00e1057f89 */ /* 0x000ea200000e0000 */
        /* <DEDUP_REMOVED lines=9> */
[----:B------:R-:W-:Y:S02]  /*14ae0*/  MOV R3, RZ ;  /* 0x000000ff00037202 */ /* 0x000fe40000000f00 */
[----:B------:R-:W-:-:S09]  /*14af0*/  FSETP.NE.FTZ.AND P1, PT, R5, RZ, PT ;  /* 0x000000ff0500720b */ /* 0x000fd20003f35000 */
[----:B------:R-:W1:Y:S01]  /*14b00*/  @P0 MUFU.RCP R3, R2 ;  /* 0x0000000200030308 */ /* 0x000e620000001000 */
[----:B------:R-:W-:-:S03]  /*14b10*/  @P0 MOV R14, 0x3f317218 ;  /* 0x3f317218000e0802 */ /* 0x000fc60000000f00 */
[----:B------:R-:W-:-:S04]  /*14b20*/  @P1 MOV R12, 0x3f317218 ;  /* 0x3f317218000c1802 */ /* 0x000fc80000000f00 */
[----:B------:R-:W2:Y:S01]  /*14b30*/  @P0 MUFU.LG2 R2, R2 ;  /* 0x0000000200020308 */ /* 0x000ea20000000c00 */
[----:B------:R-:W-:-:S07]  /*14b40*/  @P1 FMUL.FTZ R12, R12, c[0x0][0x2d0] ;  /* 0x0000b4000c0c1a20 */ /* 0x000fce0000410000 */
[----:B------:R-:W3:Y:S01]  /*14b50*/  @P1 MUFU.LG2 R6, R5 ;  /* 0x0000000500061308 */ /* 0x000ee20000000c00 */
[C---:B-1----:R-:W-:Y:S02]  /*14b60*/  FMUL.FTZ R146, R3.reuse, R146 ;  /* 0x0000009203927220 */ /* 0x042fe40000410000 */
[C---:B------:R-:W-:Y:S02]  /*14b70*/  FMUL.FTZ R147, R3.reuse, R147 ;  /* 0x0000009303937220 */ /* 0x040fe40000410000 */
[C---:B------:R-:W-:Y:S02]  /*14b80*/  FMUL.FTZ R142, R3.reuse, R142 ;  /* 0x0000008e038e7220 */ /* 0x040fe40000410000 */
[----:B------:R-:W-:Y:S01]  /*14b90*/  FMUL.FTZ R143, R3, R143 ;  /* 0x0000008f038f7220 */ /* 0x000fe20000410000 */
[----:B------:R-:W1:Y:S01]  /*14ba0*/  @P1 MUFU.RCP R4, R5 ;  /* 0x0000000500041308 */ /* 0x000e620000001000 */
[----:B--2---:R-:W-:Y:S02]  /*14bb0*/  @P0 FMUL.FTZ R13, R2, 0.69314718246459960938 ;  /* 0x3f317218020d0820 */ /* 0x004fe40000410000 */
[----:B------:R-:W-:-:S02]  /*14bc0*/  @P0 FMUL.FTZ R2, R14, c[0x0][0x2d0] ;  /* 0x0000b4000e020a20 */ /* 0x000fc40000410000 */
[C---:B------:R-:W-:Y:S02]  /*14bd0*/  FMUL.FTZ R138, R3.reuse, R138 ;  /* 0x0000008a038a7220 */ /* 0x040fe40000410000 */
[C---:B------:R-:W-:Y:S02]  /*14be0*/  FMUL.FTZ R139, R3.reuse, R139 ;  /* 0x0000008b038b7220 */ /* 0x040fe40000410000 */
[----:B---3--:R-:W-:Y:S02]  /*14bf0*/  @P1 FMUL.FTZ R6, R6, 0.69314718246459960938 ;  /* 0x3f31721806061820 */ /* 0x008fe40000410000 */
[C---:B------:R-:W-:Y:S02]  /*14c00*/  FMUL.FTZ R134, R3.reuse, R134 ;  /* 0x0000008603867220 */ /* 0x040fe40000410000 */
[C---:B------:R-:W-:Y:S02]  /*14c10*/  FMUL.FTZ R135, R3.reuse, R135 ;  /* 0x0000008703877220 */ /* 0x040fe40000410000 */
[----:B------:R-:W-:-:S02]  /*14c20*/  FMUL.FTZ R22, R3, R22 ;  /* 0x0000001603167220 */ /* 0x000fc40000410000 */
[C---:B-1----:R-:W-:Y:S02]  /*14c30*/  FMUL.FTZ R144, R4.reuse, R144 ;  /* 0x0000009004907220 */ /* 0x042fe40000410000 */
        /* <DEDUP_REMOVED lines=117> */
[----:B------:R-:W-:Y:S02]  /*15390*/  FMUL.FTZ R3, R3, R131 ;  /* 0x0000008303037220 */ /* 0x000fe40000410000 */
[----:B------:R-:W-:-:S02]  /*153a0*/  @P1 FFMA.FTZ R10, R12, R0, R6 ;  /* 0x000000000c0a1223 */ /* 0x000fc40000010006 */
[----:B------:R-:W-:Y:S02]  /*153b0*/  @P0 FFMA.FTZ R11, R2, R148, R13 ;  /* 0x00000094020b0223 */ /* 0x000fe4000001000d */
.L_x_589:
        /* <DEDUP_REMOVED lines=61> */
[----:B------:R-:W-:Y:S01]  /*15790*/  IMAD.IADD R18, R15, 0x1, R16 ;  /* 0x000000010f127824 */ /* 0x000fe200078e0210 */
[----:B------:R-:W-:Y:S01]  /*157a0*/  STS [R4+0x400], R142 ;  /* 0x0004008e04007388 */ /* 0x000fe20000000800 */
[----:B------:R-:W-:Y:S01]  /*157b0*/  IMAD.IADD R19, R16, 0x1, R4 ;  /* 0x0000000110137824 */ /* 0x000fe200078e0204 */
[----:B------:R-:W-:Y:S02]  /*157c0*/  F2FP.PACK_AB R50, R51, R50 ;  /* 0x000000323332723e */ /* 0x000fe400000000ff */
        /* <DEDUP_REMOVED lines=23> */
[----:B------:R-:W-:Y:S02]  /*15940*/  F2FP.PACK_AB R84, R85, R84 ;  /* 0x000000545554723e */ /* 0x000fe400000000ff */
        /* <DEDUP_REMOVED lines=33> */
[----:B------:R-:W-:Y:S02]  /*15b60*/  ISETP.NE.U32.AND P0, PT, RZ, c[0x0][0x500], PT ;  /* 0x00014000ff007a0c */ /* 0x000fe40003f05070 */
[----:B------:R-:W-:Y:S01]  /*15b70*/  ISETP.NE.U32.AND P1, PT, RZ, c[0x0][0x508], PT ;  /* 0x00014200ff007a0c */ /* 0x000fe20003f25070 */
[----:B------:R-:W-:Y:S01]  /*15b80*/  STS [R17+0x4480], R46 ;  /* 0x0044802e11007388 */ /* 0x000fe20000000800 */
[----:B------:R-:W-:-:S02]  /*15b90*/  ISETP.NE.AND.EX P0, PT, RZ, c[0x0][0x504], PT, P0 ;  /* 0x00014100ff007a0c */ /* 0x000fc40003f05300 */
[----:B------:R-:W-:Y:S01]  /*15ba0*/  ISETP.NE.AND.EX P1, PT, RZ, c[0x0][0x50c], PT, P1 ;  /* 0x00014300ff007a0c */ /* 0x000fe20003f25310 */
        /* <DEDUP_REMOVED lines=38> */
[----:B------:R1:W-:Y:S04]  /*15e10*/  STS [R19+0xc400], R122 ;  /* 0x00c4007a13007388 */ /* 0x0003e80000000800 */
[----:B------:R-:W-:Y:S04]  /*15e20*/  STS [R20+0xc080], R124 ;  /* 0x00c0807c14007388 */ /* 0x000fe80000000800 */
[----:B------:R-:W-:Y:S04]  /*15e30*/  STS [R20+0xc480], R126 ;  /* 0x00c4807e14007388 */ /* 0x000fe80000000800 */
[----:B------:R-:W-:Y:S04]  /*15e40*/  STS [R16+0xc000], R128 ;  /* 0x00c0008010007388 */ /* 0x000fe80000000800 */
[----:B------:R2:W-:Y:S01]  /*15e50*/  STS [R16+0xc400], R3 ;  /* 0x00c4000310007388 */ /* 0x0005e20000000800 */
[----:B-1----:R-:W-:-:S03]  /*15e60*/  IMAD.WIDE R18, R216, R5, c[0x0][0x500] ;  /* 0x00014000d8127625 */ /* 0x002fc600078e0205 */
[----:B------:R-:W-:Y:S06]  /*15e70*/  BAR.SYNC.DEFER_BLOCKING 0x1, 0x100 ;  /* 0x0044000000007b1d */ /* 0x000fec0000010000 */
[----:B--2---:R-:W2:Y:S01]  /*15e80*/  @P0 LDG.E R3, [R18.64] ;  /* 0x0000000812030981 */ /* 0x004ea2000c1e1900 */
[----:B------:R-:W-:Y:S02]  /*15e90*/  IMAD.MOV.U32 R4, RZ, RZ, c[0x0][0x388] ;  /* 0x0000e200ff047624 */ /* 0x000fe400078e00ff */
[----:B------:R-:W-:-:S05]  /*15ea0*/  @P1 IMAD.WIDE R16, R216, R5, c[0x0][0x508] ;  /* 0x00014200d8101625 */ /* 0x000fca00078e0205 */
[----:B------:R1:W5:Y:S02]  /*15eb0*/  @P1 LDG.E R4, [R16.64] ;  /* 0x0000000810041981 */ /* 0x000364000c1e1900 */
[----:B-1----:R-:W-:Y:S02]  /*15ec0*/  CS2R R16, SRZ ;  /* 0x0000000000107805 */ /* 0x002fe4000001ff00 */
[--C-:B--2---:R-:W-:Y:S01]  /*15ed0*/  @P0 SHF.R.S32.HI R17, RZ, 0x1f, R3.reuse ;  /* 0x0000001fff110819 */ /* 0x104fe20000011403 */
[----:B------:R-:W-:Y:S01]  /*15ee0*/  @P0 IMAD.MOV.U32 R16, RZ, RZ, R3 ;  /* 0x000000ffff100224 */ /* 0x000fe200078e0003 */
[----:B------:R-:W-:Y:S05]  /*15ef0*/  @P1 BRA `(.L_x_665) ;  /* 0x0000004000001947 */ /* 0x000fea0003800000 */
[----:B------:R-:W-:Y:S05]  /*15f00*/  @!P0 BRA `(.L_x_665) ;  /* 0x0000003000008947 */ /* 0x000fea0003800000 */
[----:B-----5:R1:W2:Y:S04]  /*15f10*/  LDG.E R4, [R18.64] ;  /* 0x0000000812047981 */ /* 0x0202a8000c1e1900 */
[----:B-1----:R-:W2:Y:S02]  /*15f20*/  LDG.E R18, [R18.64+0x4] ;  /* 0x0000040812127981 */ /* 0x002ea4000c1e1900 */
[----:B--2---:R-:W-:-:S02]  /*15f30*/  IADD3 R4, -R4, R18, RZ ;  /* 0x0000001204047210 */ /* 0x004fc40007ffe1ff */
.L_x_665:
[----:B------:R-:W-:Y:S01]  /*15f40*/  LOP3.LUT R9, R12, 0xffffffe0, RZ, 0xc0, !PT ;  /* 0xffffffe00c097812 */ /* 0x000fe200078ec0ff */
[----:B------:R-:W1:Y:S01]  /*15f50*/  S2R R75, SR_CTAID.X ;  /* 0x00000000004b7919 */ /* 0x000e620000002500 */
[----:B------:R-:W-:Y:S01]  /*15f60*/  SHF.R.S32.HI R5, RZ, 0x1f, R14 ;  /* 0x0000001fff057819 */ /* 0x000fe2000001140e */
[----:B------:R-:W-:Y:S01]  /*15f70*/  IMAD.MOV.U32 R12, RZ, RZ, c[0x0][0x4e8] ;  /* 0x00013a00ff0c7624 */ /* 0x000fe200078e00ff */
[----:B------:R-:W-:Y:S01]  /*15f80*/  LEA.HI R3, R8, R8, RZ, 0x1 ;  /* 0x0000000808037211 */ /* 0x000fe200078f08ff */
[----:B------:R-:W-:Y:S01]  /*15f90*/  IMAD.IADD R9, R2, 0x1, -R9 ;  /* 0x0000000102097824 */ /* 0x000fe200078e0a09 */
[----:B------:R-:W-:Y:S01]  /*15fa0*/  LEA.HI R5, R5, R14, RZ, 0x3 ;  /* 0x0000000e05057211 */ /* 0x000fe200078f18ff */
[----:B------:R-:W-:Y:S01]  /*15fb0*/  IMAD.MOV.U32 R19, RZ, RZ, R17 ;  /* 0x000000ffff137224 */ /* 0x000fe200078e0011 */
[----:B------:R-:W-:Y:S01]  /*15fc0*/  LOP3.LUT R3, R3, 0x1ffffffe, RZ, 0xc0, !PT ;  /* 0x1ffffffe03037812 */ /* 0x000fe200078ec0ff */
[----:B------:R-:W-:Y:S01]  /*15fd0*/  BSSY B0, `(.L_x_666) ;  /* 0x000008b000007945 */ /* 0x000fe20003800000 */
[----:B------:R-:W-:-:S02]  /*15fe0*/  SHF.R.S32.HI R7, RZ, 0x1f, R9 ;  /* 0x0000001fff077819 */ /* 0x000fc40000011409 */
[----:B------:R-:W-:Y:S02]  /*15ff0*/  LOP3.LUT R5, R5, 0xffffff8, RZ, 0xc0, !PT ;  /* 0x0ffffff805057812 */ /* 0x000fe400078ec0ff */
[----:B------:R-:W-:Y:S02]  /*16000*/  LEA.HI R7, R7, R9, RZ, 0x2 ;  /* 0x0000000907077211 */ /* 0x000fe400078f10ff */
[----:B------:R-:W-:Y:S01]  /*16010*/  IADD3 R5, -R5, R14, RZ ;  /* 0x0000000e05057210 */ /* 0x000fe20007ffe1ff */
[----:B------:R-:W-:Y:S01]  /*16020*/  IMAD.WIDE.U32 R14, R16, c[0x0][0x3a0], RZ ;  /* 0x0000e800100e7a25 */ /* 0x000fe200078e00ff */
[----:B------:R-:W-:Y:S02]  /*16030*/  SHF.R.S32.HI R7, RZ, 0x2, R7 ;  /* 0x00000002ff077819 */ /* 0x000fe40000011407 */
[----:B------:R-:W-:Y:S01]  /*16040*/  LOP3.LUT P2, RZ, R9, 0x3, RZ, 0xc0, !PT ;  /* 0x0000000309ff7812 */ /* 0x000fe2000784c0ff */
[----:B------:R-:W-:Y:S01]  /*16050*/  IMAD.IADD R9, R8, 0x1, -R3 ;  /* 0x0000000108097824 */ /* 0x000fe200078e0a03 */
[----:B------:R-:W-:Y:S01]  /*16060*/  ISETP.NE.AND P1, PT, R12, 0x1, PT ;  /* 0x000000010c00780c */ /* 0x000fe20003f25270 */
[----:B------:R-:W-:Y:S01]  /*16070*/  IMAD R5, R5, 0x10, R7 ;  /* 0x0000001005057824 */ /* 0x000fe200078e0207 */
[----:B------:R-:W-:Y:S01]  /*16080*/  MOV R18, R16 ;  /* 0x0000001000127202 */ /* 0x000fe20000000f00 */
[----:B------:R-:W-:Y:S01]  /*16090*/  IMAD R12, R0, c[0x0][0x490], RZ ;  /* 0x00012400000c7a24 */ /* 0x000fe200078e02ff */
[CC--:B------:R-:W-:Y:S01]  /*160a0*/  LEA.HI R3, R6.reuse, R2.reuse, RZ, 0x3 ;  /* 0x0000000206037211 */ /* 0x0c0fe200078f18ff */
[----:B------:R-:W-:Y:S01]  /*160b0*/  IMAD R9, R9, 0x8, R5 ;  /* 0x0000000809097824 */ /* 0x000fe200078e0205 */
[----:B------:R-:W-:Y:S01]  /*160c0*/  LEA.HI R6, R6, R2, RZ, 0x6 ;  /* 0x0000000206067211 */ /* 0x000fe200078f30ff */
[----:B------:R-:W-:Y:S01]  /*160d0*/  IMAD R7, R17, c[0x0][0x3a0], RZ ;  /* 0x0000e80011077a24 */ /* 0x000fe200078e02ff */
[----:B------:R-:W-:Y:S01]  /*160e0*/  LOP3.LUT R8, R3, 0xfffffff8, RZ, 0xc0, !PT ;  /* 0xfffffff803087812 */ /* 0x000fe200078ec0ff */
[----:B------:R-:W-:Y:S01]  /*160f0*/  IMAD.WIDE.U32 R18, R215, c[0x0][0x490], R18 ;  /* 0x00012400d7127a25 */ /* 0x000fe200078e0012 */
[----:B-1----:R-:W-:-:S02]  /*16100*/  LEA R9, R75, R9, 0x7 ;  /* 0x000000094b097211 */ /* 0x002fc400078e38ff */
[----:B------:R-:W-:Y:S01]  /*16110*/  SHF.R.S32.HI R3, RZ, 0x3, R3 ;  /* 0x00000003ff037819 */ /* 0x000fe20000011403 */
[----:B------:R-:W-:Y:S01]  /*16120*/  IMAD R12, R215, c[0x0][0x494], R12 ;  /* 0x00012500d70c7a24 */ /* 0x000fe200078e020c */
[----:B------:R-:W-:Y:S01]  /*16130*/  SHF.L.U32 R6, R6, 0x3, RZ ;  /* 0x0000000306067819 */ /* 0x000fe200000006ff */
[----:B------:R-:W-:Y:S02]  /*16140*/  IMAD R7, R16, c[0x0][0x3a4], R7 ;  /* 0x0000e90010077a24 */ /* 0x000fe400078e0207 */
[----:B------:R-:W-:Y:S02]  /*16150*/  IMAD.IADD R19, R19, 0x1, R12 ;  /* 0x0000000113137824 */ /* 0x000fe400078e020c */
[----:B------:R-:W-:Y:S01]  /*16160*/  @P1 IMAD.HI.U32 R12, R9, c[0x0][0x4ec], RZ ;  /* 0x00013b00090c1a27 */ /* 0x000fe200078e00ff */
[----:B------:R-:W-:Y:S02]  /*16170*/  IADD3 R15, R15, R7, RZ ;  /* 0x000000070f0f7210 */ /* 0x000fe40007ffe0ff */
[----:B------:R-:W-:Y:S01]  /*16180*/  SHF.R.S32.HI R7, RZ, 0x1f, R216 ;  /* 0x0000001fff077819 */ /* 0x000fe200000114d8 */
[----:B------:R-:W-:Y:S01]  /*16190*/  IMAD.IADD R2, R2, 0x1, -R8 ;  /* 0x0000000102027824 */ /* 0x000fe200078e0a08 */
[----:B------:R-:W-:Y:S01]  /*161a0*/  SEL R216, R216, RZ, !P0 ;  /* 0x000000ffd8d87207 */ /* 0x000fe20004000000 */
[----:B------:R-:W-:Y:S01]  /*161b0*/  IMAD.MOV.U32 R8, RZ, RZ, R9 ;  /* 0x000000ffff087224 */ /* 0x000fe200078e0009 */
[----:B------:R-:W-:Y:S01]  /*161c0*/  @P1 SHF.R.U32.HI R8, RZ, c[0x0][0x4f0], R12 ;  /* 0x00013c00ff081a19 */ /* 0x000fe2000001160c */
[----:B------:R-:W-:Y:S01]  /*161d0*/  IMAD R16, R0, c[0x0][0x3e8], RZ ;  /* 0x0000fa0000107a24 */ /* 0x000fe200078e02ff */
[----:B------:R-:W-:Y:S01]  /*161e0*/  SEL R7, R7, RZ, !P0 ;  /* 0x000000ff07077207 */ /* 0x000fe20004000000 */
[----:B------:R-:W-:Y:S01]  /*161f0*/  IMAD.WIDE.U32 R14, R215, c[0x0][0x3e8], R14 ;  /* 0x0000fa00d70e7a25 */ /* 0x000fe200078e000e */
[----:B------:R-:W-:-:S03]  /*16200*/  LEA R0, R2, R3, 0x5 ;  /* 0x0000000302007211 */ /* 0x000fc600078e28ff */
[----:B------:R-:W-:Y:S02]  /*16210*/  IMAD.MOV R12, RZ, RZ, -R8 ;  /* 0x000000ffff0c7224 */ /* 0x000fe400078e0a08 */
[----:B------:R-:W-:Y:S02]  /*16220*/  IMAD R16, R215, c[0x0][0x3ec], R16 ;  /* 0x0000fb00d7107a24 */ /* 0x000fe400078e0210 */
[----:B------:R-:W-:-:S03]  /*16230*/  IMAD.WIDE.U32 R18, R216, c[0x0][0x498], R18 ;  /* 0x00012600d8127a25 */ /* 0x000fc600078e0012 */
[----:B------:R-:W-:Y:S01]  /*16240*/  IADD3 R15, R15, R16, RZ ;  /* 0x000000100f0f7210 */ /* 0x000fe20007ffe0ff */
[----:B------:R-:W-:Y:S01]  /*16250*/  IMAD R12, R12, c[0x0][0x4e8], R9 ;  /* 0x00013a000c0c7a24 */ /* 0x000fe200078e0209 */
[----:B------:R-:W-:Y:S01]  /*16260*/  IADD3 R20, P0, R8, R18, RZ ;  /* 0x0000001208147210 */ /* 0x000fe20007f1e0ff */
[----:B------:R-:W-:Y:S01]  /*16270*/  IMAD R13, R7, c[0x0][0x498], RZ ;  /* 0x00012600070d7a24 */ /* 0x000fe200078e02ff */
[----:B------:R-:W-:Y:S01]  /*16280*/  SHF.R.S32.HI R16, RZ, 0x1f, R8 ;  /* 0x0000001fff107819 */ /* 0x000fe20000011408 */
[----:B------:R-:W-:Y:S01]  /*16290*/  IMAD R9, R75, 0x80, R0 ;  /* 0x000000804b097824 */ /* 0x000fe200078e0200 */
[----:B------:R-:W-:Y:S01]  /*162a0*/  SHF.R.S32.HI R18, RZ, 0x1f, R12 ;  /* 0x0000001fff127819 */ /* 0x000fe2000001140c */
[----:B------:R-:W-:Y:S02]  /*162b0*/  IMAD R13, R216, c[0x0][0x49c], R13 ;  /* 0x00012700d80d7a24 */ /* 0x000fe400078e020d */
[----:B------:R-:W-:Y:S02]  /*162c0*/  IMAD.SHL.U32 R0, R3, 0x40, RZ ;  /* 0x0000004003007824 */ /* 0x000fe400078e00ff */
[----:B------:R-:W-:Y:S01]  /*162d0*/  IMAD R18, R18, c[0x0][0x488], RZ ;  /* 0x0001220012127a24 */ /* 0x000fe200078e02ff */
[----:B------:R-:W-:Y:S01]  /*162e0*/  IADD3.X R21, R16, R19, R13, P0, !PT ;  /* 0x0000001310157210 */ /* 0x000fe200007fe40d */
[----:B------:R-:W-:Y:S01]  /*162f0*/  @P1 IMAD.HI.U32 R17, R9, c[0x0][0x4ec], RZ ;  /* 0x00013b0009111a27 */ /* 0x000fe200078e00ff */
[----:B------:R-:W-:-:S03]  /*16300*/  LOP3.LUT R13, R0, 0x1c0, RZ, 0xc0, !PT ;  /* 0x000001c0000d7812 */ /* 0x000fc600078ec0ff */
[----:B------:R-:W-:-:S04]  /*16310*/  IMAD.WIDE.U32 R20, R12, c[0x0][0x488], R20 ;  /* 0x000122000c147a25 */ /* 0x000fc800078e0014 */
[----:B------:R-:W-:Y:S01]  /*16320*/  IMAD R18, R12, c[0x0][0x48c], R18 ;  /* 0x000123000c127a24 */ /* 0x000fe200078e0212 */
[----:B------:R-:W-:Y:S01]  /*16330*/  LEA R12, P0, R20, c[0x0][0x450], 0x2 ;  /* 0x00011400140c7a11 */ /* 0x000fe200078010ff */
[----:B------:R-:W-:Y:S01]  /*16340*/  IMAD.SHL.U32 R0, R2, 0x8, RZ ;  /* 0x0000000802007824 */ /* 0x000fe200078e00ff */
[----:B------:R-:W-:Y:S01]  /*16350*/  SHF.R.U32.HI R2, RZ, 0x3, R13 ;  /* 0x00000003ff027819 */ /* 0x000fe2000001160d */
[----:B------:R-:W-:Y:S01]  /*16360*/  IMAD.MOV.U32 R8, RZ, RZ, R9 ;  /* 0x000000ffff087224 */ /* 0x000fe200078e0009 */
[----:B------:R-:W-:Y:S01]  /*16370*/  IADD3 R18, R21, R18, RZ ;  /* 0x0000001215127210 */ /* 0x000fe20007ffe0ff */
[----:B------:R-:W-:Y:S01]  /*16380*/  SHFL.IDX PT, R22, R12, 0x1, 0x1c1f ;  /* 0x003c1f000c167f89 */ /* 0x000fe200000e0000 */
[----:B------:R-:W-:Y:S01]  /*16390*/  @P1 SHF.R.U32.HI R8, RZ, c[0x0][0x4f0], R17 ;  /* 0x00013c00ff081a19 */ /* 0x000fe20000011611 */
[----:B------:R-:W-:Y:S01]  /*163a0*/  IMAD R7, R7, c[0x0][0x3f0], RZ ;  /* 0x0000fc0007077a24 */ /* 0x000fe200078e02ff */
[----:B------:R-:W-:Y:S01]  /*163b0*/  LEA.HI.X R18, R20, c[0x0][0x454], R18, 0x2, P0 ;  /* 0x0001150014127a11 */ /* 0x000fe200000f1412 */
[----:B------:R-:W-:Y:S01]  /*163c0*/  IMAD R5, R75, 0x80, R5 ;  /* 0x000000804b057824 */ /* 0x000fe200078e0205 */
[----:B------:R-:W-:Y:S01]  /*163d0*/  LOP3.LUT R13, R13, 0x38, R0, 0xf8, !PT ;  /* 0x000000380d0d7812 */ /* 0x000fe200078ef800 */
[----:B------:R-:W-:Y:S01]  /*163e0*/  SHFL.IDX PT, R20, R12, RZ, 0x1c1f ;  /* 0x001c1fff0c147589 */ /* 0x000fe200000e0000 */
[C---:B------:R-:W-:Y:S01]  /*163f0*/  IMAD R7, R216.reuse, c[0x0][0x3f4], R7 ;  /* 0x0000fd00d8077a24 */ /* 0x040fe200078e0207 */
[----:B------:R-:W-:Y:S01]  /*16400*/  SHF.R.S32.HI R16, RZ, 0x1f, R8 ;  /* 0x0000001fff107819 */ /* 0x000fe20000011408 */
[----:B------:R-:W-:Y:S01]  /*16410*/  IMAD.WIDE.U32 R14, R216, c[0x0][0x3f0], R14 ;  /* 0x0000fc00d80e7a25 */ /* 0x000fe200078e000e */
[----:B------:R-:W-:Y:S01]  /*16420*/  LOP3.LUT R13, R13, R2, RZ, 0x3c, !PT ;  /* 0x000000020d0d7212 */ /* 0x000fe200078e3cff */
[----:B------:R-:W1:Y:S01]  /*16430*/  SHFL.IDX PT, R21, R18, RZ, 0x1c1f ;  /* 0x001c1fff12157589 */ /* 0x000e6200000e0000 */
[----:B------:R-:W-:Y:S01]  /*16440*/  LEA R75, R75, R3, 0x7 ;  /* 0x000000034b4b7211 */ /* 0x000fe200078e38ff */
[----:B------:R-:W-:Y:S01]  /*16450*/  IMAD.MOV R2, RZ, RZ, -R8 ;  /* 0x000000ffff027224 */ /* 0x000fe200078e0a08 */
[----:B------:R-:W-:Y:S01]  /*16460*/  IADD3 R15, R15, R7, RZ ;  /* 0x000000070f0f7210 */ /* 0x000fe20007ffe0ff */
[----:B------:R2:W3:Y:S01]  /*16470*/  SHFL.IDX PT, R23, R18, 0x1, 0x1c1f ;  /* 0x003c1f0012177f89 */ /* 0x0004e200000e0000 */
[----:B------:R-:W-:Y:S01]  /*16480*/  IMAD R16, R16, c[0x0][0x3e0], RZ ;  /* 0x0000f80010107a24 */ /* 0x000fe200078e02ff */
[----:B------:R-:W-:-:S03]  /*16490*/  LOP3.LUT R6, R13, 0x7ffffe00, R6, 0xf8, !PT ;  /* 0x7ffffe000d067812 */ /* 0x000fc600078ef806 */
[----:B------:R-:W-:Y:S02]  /*164a0*/  IMAD R16, R8, c[0x0][0x3e4], R16 ;  /* 0x0000f90008107a24 */ /* 0x000fe400078e0210 */
[----:B--2---:R-:W-:Y:S02]  /*164b0*/  IMAD R18, R2, c[0x0][0x4e8], R9 ;  /* 0x00013a0002127a24 */ /* 0x004fe400078e0209 */
[----:B-----5:R-:W-:Y:S01]  /*164c0*/  IMAD R2, R4, c[0x0][0x4e8], RZ ;  /* 0x00013a0004027a24 */ /* 0x020fe200078e02ff */
[----:B------:R-:W-:Y:S01]  /*164d0*/  IADD3 R4, R5, 0x8, RZ ;  /* 0x0000000805047810 */ /* 0x000fe20007ffe0ff */
[----:B------:R-:W-:-:S03]  /*164e0*/  IMAD.WIDE.U32 R8, R8, c[0x0][0x3e0], R14 ;  /* 0x0000f80008087a25 */ /* 0x000fc600078e000e */
[-C--:B------:R-:W-:Y:S01]  /*164f0*/  ISETP.GE.OR P1, PT, R5, R2.reuse, P2 ;  /* 0x000000020500720c */ /* 0x080fe20001726670 */
[----:B------:R-:W-:Y:S01]  /*16500*/  IMAD.IADD R9, R9, 0x1, R16 ;  /* 0x0000000109097824 */ /* 0x000fe200078e0210 */
[----:B------:R-:W-:Y:S02]  /*16510*/  ISETP.GE.OR P0, PT, R4, R2, P2 ;  /* 0x000000020400720c */ /* 0x000fe40001706670 */
[----:B------:R-:W-:Y:S02]  /*16520*/  SHF.R.S32.HI R5, RZ, 0x1f, R18 ;  /* 0x0000001fff057819 */ /* 0x000fe40000011412 */
[----:B------:R-:W-:-:S03]  /*16530*/  SHF.L.U32 R16, R6, 0x1, RZ ;  /* 0x0000000106107819 */ /* 0x000fc600000006ff */
[----:B------:R-:W-:-:S04]  /*16540*/  IMAD R5, R5, c[0x0][0x3d8], RZ ;  /* 0x0000f60005057a24 */ /* 0x000fc800078e02ff */
[C---:B------:R-:W-:Y:S01]  /*16550*/  IMAD R17, R18.reuse, c[0x0][0x3dc], R5 ;  /* 0x0000f70012117a24 */ /* 0x040fe200078e0205 */
[----:B-1----:R1:W-:Y:S01]  /*16560*/  @!P1 ST.E [R20.64], R10 ;  /* 0x0000000a14009985 */ /* 0x0023e2000c101908 */
[----:B------:R-:W-:-:S03]  /*16570*/  IMAD.WIDE.U32 R18, R18, c[0x0][0x3d8], R8 ;  /* 0x0000f60012127a25 */ /* 0x000fc600078e0008 */
[----:B---3--:R1:W-:Y:S01]  /*16580*/  @!P0 ST.E [R22.64], R11 ;  /* 0x0000000b16008985 */ /* 0x0083e2000c101908 */
[----:B------:R-:W-:Y:S01]  /*16590*/  IMAD.IADD R17, R19, 0x1, R17 ;  /* 0x0000000113117824 */ /* 0x000fe200078e0211 */
[C---:B------:R-:W-:Y:S02]  /*165a0*/  LEA R74, P0, R18.reuse, c[0x0][0x380], 0x1 ;  /* 0x0000e000124a7a11 */ /* 0x040fe400078008ff */
        /* <DEDUP_REMOVED lines=26> */
[----:B-1----:R-:W1:Y:S01]  /*16750*/  LDS.128 R16, [R16+0xc080] ;  /* 0x00c0800010107984 */ /* 0x002e620000000c00 */
[----:B------:R-:W-:-:S07]  /*16760*/  ISETP.GE.AND P3, PT, R0, c[0x0][0x3c8], PT ;  /* 0x0000f20000007a0c */ /* 0x000fce0003f66270 */
[----:B------:R-:W-:Y:S02]  /*16770*/  @!P2 SHF.R.S32.HI R71, RZ, 0x1f, R72 ;  /* 0x0000001fff47a819 */ /* 0x000fe40000011448 */
[----:B------:R-:W-:Y:S02]  /*16780*/  @!P1 SHF.R.S32.HI R69, RZ, 0x1f, R70 ;  /* 0x0000001fff459819 */ /* 0x000fe40000011446 */
[----:B------:R-:W-:Y:S02]  /*16790*/  @!P0 SHF.R.S32.HI R3, RZ, 0x1f, R68 ;  /* 0x0000001fff038819 */ /* 0x000fe40000011444 */
[----:B------:R-:W-:Y:S01]  /*167a0*/  @!P2 LEA.HI R71, R71, R72, RZ, 0x3 ;  /* 0x000000484747a211 */ /* 0x000fe200078f18ff */
[----:B------:R-:W-:Y:S01]  /*167b0*/  @!P3 IMAD.WIDE R78, R0, 0x2, R76 ;  /* 0x00000002004eb825 */ /* 0x000fe200078e024c */
[----:B------:R-:W-:Y:S02]  /*167c0*/  @!P1 LEA.HI R69, R69, R70, RZ, 0x3 ;  /* 0x0000004645459211 */ /* 0x000fe400078f18ff */
[----:B------:R-:W-:-:S02]  /*167d0*/  @!P0 LEA.HI R3, R3, R68, RZ, 0x3 ;  /* 0x0000004403038211 */ /* 0x000fc400078f18ff */
[----:B------:R-:W-:Y:S02]  /*167e0*/  @!P2 LOP3.LUT R71, R71, 0xfffffff8, RZ, 0xc0, !PT ;  /* 0xfffffff84747a812 */ /* 0x000fe400078ec0ff */
[----:B------:R-:W-:Y:S02]  /*167f0*/  @!P1 LOP3.LUT R69, R69, 0xfffffff8, RZ, 0xc0, !PT ;  /* 0xfffffff845459812 */ /* 0x000fe400078ec0ff */
[----:B------:R-:W-:Y:S01]  /*16800*/  @!P0 LOP3.LUT R3, R3, 0xfffffff8, RZ, 0xc0, !PT ;  /* 0xfffffff803038812 */ /* 0x000fe200078ec0ff */
[--C-:B------:R-:W-:Y:S01]  /*16810*/  @!P2 IMAD.WIDE R70, R71, 0x2, R76.reuse ;  /* 0x000000024746a825 */ /* 0x100fe200078e024c */
[----:B--2---:R2:W-:Y:S03]  /*16820*/  @!P3 ST.E.128 [R78.64], R64 ;  /* 0x000000404e00b985 */ /* 0x0045e6000c101d08 */
[--C-:B------:R-:W-:Y:S01]  /*16830*/  @!P1 IMAD.WIDE R68, R69, 0x2, R76.reuse ;  /* 0x0000000245449825 */ /* 0x100fe200078e024c */
[----:B---3--:R2:W-:Y:S03]  /*16840*/  @!P2 ST.E.128 [R70.64], R48 ;  /* 0x000000304600a985 */ /* 0x0085e6000c101d08 */
[----:B------:R-:W-:Y:S01]  /*16850*/  @!P0 IMAD.WIDE R76, R3, 0x2, R76 ;  /* 0x00000002034c8825 */ /* 0x000fe200078e024c */
[----:B----4-:R2:W-:Y:S04]  /*16860*/  @!P1 ST.E.128 [R68.64], R32 ;  /* 0x0000002044009985 */ /* 0x0105e8000c101d08 */
[----:B-1----:R2:W-:Y:S02]  /*16870*/  @!P0 ST.E.128 [R76.64], R16 ;  /* 0x000000104c008985 */ /* 0x0025e4000c101d08 */
.L_x_667:
[----:B--234-:R-:W-:Y:S05]  /*16880*/  BSYNC B0 ;  /* 0x0000000000007941 */ /* 0x01cfea0003800000 */
.L_x_666:
[----:B------:R-:W-:Y:S01]  /*16890*/  IADD3 R3, R75, 0x20, RZ ;  /* 0x000000204b037810 */ /* 0x000fe20007ffe0ff */
[----:B------:R2:W3:Y:S01]  /*168a0*/  SHFL.IDX PT, R35, R73, 0x1, 0x181f ;  /* 0x00381f0049237f89 */ /* 0x0004e200000e0000 */
[----:B------:R-:W-:Y:S02]  /*168b0*/  BSSY B0, `(.L_x_668) ;  /* 0x000001c000007945 */ /* 0x000fe40003800000 */
[----:B------:R-:W-:Y:S01]  /*168c0*/  ISETP.GE.AND P0, PT, R3, R2, PT ;  /* 0x000000020300720c */ /* 0x000fe20003f06270 */
[----:B------:R2:W4:-:S12]  /*168d0*/  SHFL.IDX PT, R34, R74, 0x1, 0x181f ;  /* 0x00381f004a227f89 */ /* 0x00051800000e0000 */
[----:B------:R-:W-:Y:S05]  /*168e0*/  @P0 BRA `(.L_x_669) ;  /* 0x0000018000000947 */ /* 0x000fea0003800000 */
[C---:B------:R-:W-:Y:S02]  /*168f0*/  IADD3 R32, R0.reuse, 0x40, RZ ;  /* 0x0000004000207810 */ /* 0x040fe40007ffe0ff */
[C---:B------:R-:W-:Y:S02]  /*16900*/  IADD3 R18, R0.reuse, 0x80, RZ ;  /* 0x0000008000127810 */ /* 0x040fe40007ffe0ff */
[----:B-1----:R-:W-:Y:S02]  /*16910*/  IADD3 R16, R0, 0xc0, RZ ;  /* 0x000000c000107810 */ /* 0x002fe40007ffe0ff */
        /* <DEDUP_REMOVED lines=21> */
.L_x_669:
[----:B------:R-:W-:Y:S05]  /*16a70*/  BSYNC B0 ;  /* 0x0000000000007941 */ /* 0x000fea0003800000 */
.L_x_668:
        /* <DEDUP_REMOVED lines=30> */
.L_x_671:
[----:B------:R-:W-:Y:S05]  /*16c60*/  BSYNC B0 ;  /* 0x0000000000007941 */ /* 0x000fea0003800000 */
.L_x_670:
        /* <DEDUP_REMOVED lines=17> */
[----:B------:R-:W-:Y:S02]  /*16d80*/  @!P2 ST.E.128 [R12.64], R52 ;  /* 0x000000340c00a985 */ /* 0x000fe4000c101d08 */
[----:B------:R-:W-:-:S04]  /*16d90*/  @!P1 IMAD.WIDE R8, R8, 0x2, R10 ;  /* 0x0000000208089825 */ /* 0x000fc800078e020a */
[----:B------:R-:W-:Y:S01]  /*16da0*/  @!P0 IMAD.WIDE R2, R2, 0x2, R10 ;  /* 0x0000000202028825 */ /* 0x000fe200078e020a */
[----:B------:R-:W-:Y:S04]  /*16db0*/  @!P1 ST.E.128 [R8.64], R36 ;  /* 0x0000002408009985 */ /* 0x000fe8000c101d08 */
[----:B------:R1:W-:Y:S02]  /*16dc0*/  @!P0 ST.E.128 [R2.64], R20 ;  /* 0x0000001402008985 */ /* 0x0003e4000c101d08 */
[----:B-1----:R-:W-:-:S04]  /*16dd0*/  IADD3 R2, R0, 0xc0, RZ ;  /* 0x000000c000027810 */ /* 0x002fc80007ffe0ff */
        /* <DEDUP_REMOVED lines=8> */
.L_x_664:
        /* <DEDUP_REMOVED lines=15> */
[----:B-----5:R1:W2:Y:S04]  /*16f50*/  LDG.E R3, [R4.64] ;  /* 0x0000000804037981 */ /* 0x0202a8000c1e1900 */
[----:B-1----:R-:W2:Y:S02]  /*16f60*/  LDG.E R4, [R4.64+0x4] ;  /* 0x0000040804047981 */ /* 0x002ea4000c1e1900 */
[----:B--2---:R-:W-:-:S02]  /*16f70*/  IADD3 R3, -R3, R4, RZ ;  /* 0x0000000403037210 */ /* 0x004fc40007ffe1ff */
.L_x_672:
        /* <DEDUP_REMOVED lines=19> */
[----:B------:R-:W-:-:S05]  /*170b0*/  IMAD R4, R215, c[0x0][0x494], R4 ;  /* 0x00012500d7047a24 */ /* 0x000fca00078e0204 */
[----:B------:R-:W-:Y:S01]  /*170c0*/  IADD3 R13, R4, R13, RZ ;  /* 0x0000000d040d7210 */ /* 0x000fe20007ffe0ff */
[----:B------:R-:W-:-:S04]  /*170d0*/  @P0 IMAD.HI.U32 R6, R8, c[0x0][0x4ec], RZ ;  /* 0x00013b0008060a27 */ /* 0x000fc800078e00ff */
[----:B------:R-:W-:Y:S01]  /*170e0*/  IMAD.WIDE.U32 R12, R216, c[0x0][0x498], R12 ;  /* 0x00012600d80c7a25 */ /* 0x000fe200078e000c */
[----:B------:R-:W-:-:S03]  /*170f0*/  @P0 SHF.R.U32.HI R7, RZ, c[0x0][0x4f0], R6 ;  /* 0x00013c00ff070a19 */ /* 0x000fc60000011606 */
[----:B------:R-:W-:Y:S01]  /*17100*/  IMAD R6, R5, c[0x0][0x498], RZ ;  /* 0x0001260005067a24 */ /* 0x000fe200078e02ff */
[----:B------:R-:W-:Y:S01]  /*17110*/  IADD3 R12, P0, R7, R12, RZ ;  /* 0x0000000c070c7210 */ /* 0x000fe20007f1e0ff */
[--C-:B------:R-:W-:Y:S02]  /*17120*/  IMAD.MOV R4, RZ, RZ, -R7.reuse ;  /* 0x000000ffff047224 */ /* 0x100fe400078e0a07 */
[----:B------:R-:W-:Y:S02]  /*17130*/  IMAD R6, R216, c[0x0][0x49c], R6 ;  /* 0x00012700d8067a24 */ /* 0x000fe400078e0206 */
[----:B------:R-:W-:Y:S01]  /*17140*/  IMAD R4, R4, c[0x0][0x4e8], R8 ;  /* 0x00013a0004047a24 */ /* 0x000fe200078e0208 */
[----:B------:R-:W-:-:S04]  /*17150*/  SHF.R.S32.HI R8, RZ, 0x1f, R7 ;  /* 0x0000001fff087819 */ /* 0x000fc80000011407 */
[----:B------:R-:W-:Y:S02]  /*17160*/  SHF.R.S32.HI R7, RZ, 0x1f, R4 ;  /* 0x0000001fff077819 */ /* 0x000fe40000011404 */
[----:B------:R-:W-:-:S03]  /*17170*/  IADD3.X R13, R8, R13, R6, P0, !PT ;  /* 0x0000000d080d7210 */ /* 0x000fc600007fe406 */
[----:B------:R-:W-:Y:S02]  /*17180*/  IMAD R7, R7, c[0x0][0x488], RZ ;  /* 0x0001220007077a24 */ /* 0x000fe400078e02ff */
[----:B------:R-:W-:-:S04]  /*17190*/  IMAD.WIDE.U32 R12, R4, c[0x0][0x488], R12 ;  /* 0x00012200040c7a25 */ /* 0x000fc800078e000c */
[----:B------:R-:W-:Y:S01]  /*171a0*/  IMAD R4, R4, c[0x0][0x48c], R7 ;  /* 0x0001230004047a24 */ /* 0x000fe200078e0207 */
[----:B------:R-:W-:-:S04]  /*171b0*/  LEA R6, P0, R12, c[0x0][0x450], 0x2 ;  /* 0x000114000c067a11 */ /* 0x000fc800078010ff */
[----:B------:R-:W-:-:S04]  /*171c0*/  IADD3 R4, R13, R4, RZ ;  /* 0x000000040d047210 */ /* 0x000fc80007ffe0ff */
[----:B------:R-:W-:Y:S02]  /*171d0*/  LEA.HI.X R7, R12, c[0x0][0x454], R4, 0x2, P0 ;  /* 0x000115000c077a11 */ /* 0x000fe400000f1404 */
[----:B------:R-:W-:-:S05]  /*171e0*/  MOV R4, 0xff800000 ;  /* 0xff80000000047802 */ /* 0x000fca0000000f00 */
[----:B------:R1:W-:Y:S02]  /*171f0*/  STG.E [R6.64], R4 ;  /* 0x0000000406007986 */ /* 0x0003e4000c101908 */
.L_x_674:
[----:B------:R-:W-:Y:S05]  /*17200*/  BSYNC B0 ;  /* 0x0000000000007941 */ /* 0x000fea0003800000 */
.L_x_673:
[----:B-1----:R-:W1:Y:S01]  /*17210*/  S2R R7, SR_CTAID.X ;  /* 0x0000000000077919 */ /* 0x002e620000002500 */
[----:B------:R-:W-:Y:S01]  /*17220*/  SHF.R.S32.HI R8, RZ, 0x1f, R2 ;  /* 0x0000001fff087819 */ /* 0x000fe20000011402 */
[----:B------:R-:W-:Y:S01]  /*17230*/  IMAD R4, R11, c[0x0][0x3a0], RZ ;  /* 0x0000e8000b047a24 */ /* 0x000fe200078e02ff */
[----:B------:R-:W-:Y:S01]  /*17240*/  MOV R6, c[0x0][0x4e8] ;  /* 0x00013a0000067a02 */ /* 0x000fe20000000f00 */
[----:B------:R-:W-:Y:S01]  /*17250*/  IMAD R0, R0, c[0x0][0x3e8], RZ ;  /* 0x0000fa0000007a24 */ /* 0x000fe200078e02ff */
[-C--:B------:R-:W-:Y:S01]  /*17260*/  LEA.HI R8, R8, R2.reuse, RZ, 0x3 ;  /* 0x0000000208087211 */ /* 0x080fe200078f18ff */
[----:B------:R-:W-:Y:S01]  /*17270*/  IMAD R4, R10, c[0x0][0x3a4], R4 ;  /* 0x0000e9000a047a24 */ /* 0x000fe200078e0204 */
[----:B------:R-:W-:Y:S01]  /*17280*/  ISETP.NE.AND P0, PT, R6, 0x1, PT ;  /* 0x000000010600780c */ /* 0x000fe20003f05270 */
[----:B------:R-:W-:Y:S01]  /*17290*/  IMAD.WIDE.U32 R10, R10, c[0x0][0x3a0], RZ ;  /* 0x0000e8000a0a7a25 */ /* 0x000fe200078e00ff */
[----:B------:R-:W-:Y:S01]  /*172a0*/  LOP3.LUT R9, R8, 0xfffffff8, RZ, 0xc0, !PT ;  /* 0xfffffff808097812 */ /* 0x000fe200078ec0ff */
[----:B------:R-:W-:Y:S01]  /*172b0*/  BSSY B0, `(.L_x_675) ;  /* 0x000003e000007945 */ /* 0x000fe20003800000 */
[----:B------:R-:W-:Y:S01]  /*172c0*/  SHF.R.S32.HI R8, RZ, 0x3, R8 ;  /* 0x00000003ff087819 */ /* 0x000fe20000011408 */
[----:B------:R-:W-:Y:S01]  /*172d0*/  IMAD.IADD R13, R11, 0x1, R4 ;  /* 0x000000010b0d7824 */ /* 0x000fe200078e0204 */
[----:B------:R-:W-:Y:S01]  /*172e0*/  IADD3 R11, -R9, R2, RZ ;  /* 0x00000002090b7210 */ /* 0x000fe20007ffe1ff */
[----:B------:R-:W-:-:S02]  /*172f0*/  IMAD.MOV.U32 R12, RZ, RZ, R10 ;  /* 0x000000ffff0c7224 */ /* 0x000fc400078e000a */
[----:B------:R-:W-:Y:S01]  /*17300*/  IMAD R0, R215, c[0x0][0x3ec], R0 ;  /* 0x0000fb00d7007a24 */ /* 0x000fe200078e0200 */
[----:B------:R-:W-:Y:S01]  /*17310*/  LEA R2, R11, R8, 0x5 ;  /* 0x000000080b027211 */ /* 0x000fe200078e28ff */
[----:B------:R-:W-:Y:S01]  /*17320*/  IMAD.WIDE.U32 R12, R215, c[0x0][0x3e8], R12 ;  /* 0x0000fa00d70c7a25 */ /* 0x000fe200078e000c */
[----:B------:R-:W-:-:S03]  /*17330*/  SHF.L.U32 R11, R11, 0x3, RZ ;  /* 0x000000030b0b7819 */ /* 0x000fc600000006ff */
[----:B------:R-:W-:Y:S01]  /*17340*/  IMAD R5, R5, c[0x0][0x3f0], RZ ;  /* 0x0000fc0005057a24 */ /* 0x000fe200078e02ff */
[----:B------:R-:W-:Y:S01]  /*17350*/  IADD3 R13, R0, R13, RZ ;  /* 0x0000000d000d7210 */ /* 0x000fe20007ffe0ff */
[C---:B-1----:R-:W-:Y:S01]  /*17360*/  IMAD R2, R7.reuse, 0x80, R2 ;  /* 0x0000008007027824 */ /* 0x042fe200078e0202 */
[----:B------:R-:W-:Y:S01]  /*17370*/  LEA R7, R7, R8, 0x7 ;  /* 0x0000000807077211 */ /* 0x000fe200078e38ff */
[----:B------:R-:W-:Y:S01]  /*17380*/  IMAD R5, R216, c[0x0][0x3f4], R5 ;  /* 0x0000fd00d8057a24 */ /* 0x000fe200078e0205 */
[C---:B------:R-:W-:Y:S01]  /*17390*/  IADD3 R10, R11.reuse, 0x40, RZ ;  /* 0x000000400b0a7810 */ /* 0x040fe20007ffe0ff */
[----:B------:R-:W-:Y:S01]  /*173a0*/  @P0 IMAD.HI.U32 R0, R2, c[0x0][0x4ec], RZ ;  /* 0x00013b0002000a27 */ /* 0x000fe200078e00ff */
[----:B------:R-:W-:Y:S02]  /*173b0*/  MOV R4, R2 ;  /* 0x0000000200047202 */ /* 0x000fe40000000f00 */
[----:B------:R-:W-:Y:S01]  /*173c0*/  IADD3 R9, R11, 0x80, RZ ;  /* 0x000000800b097810 */ /* 0x000fe20007ffe0ff */
[----:B------:R-:W-:Y:S01]  /*173d0*/  IMAD.WIDE.U32 R12, R216, c[0x0][0x3f0], R12 ;  /* 0x0000fc00d80c7a25 */ /* 0x000fe200078e000c */
[----:B------:R-:W-:-:S02]  /*173e0*/  @P0 SHF.R.U32.HI R4, RZ, c[0x0][0x4f0], R0 ;  /* 0x00013c00ff040a19 */ /* 0x000fc40000011600 */
[----:B------:R-:W-:Y:S02]  /*173f0*/  IADD3 R8, R11, 0xc0, RZ ;  /* 0x000000c00b087810 */ /* 0x000fe40007ffe0ff */
[--C-:B------:R-:W-:Y:S01]  /*17400*/  SHF.R.S32.HI R6, RZ, 0x1f, R4.reuse ;  /* 0x0000001fff067819 */ /* 0x100fe20000011404 */
[----:B------:R-:W-:Y:S01]  /*17410*/  IMAD.MOV R0, RZ, RZ, -R4 ;  /* 0x000000ffff007224 */ /* 0x000fe200078e0a04 */
[----:B------:R-:W-:-:S03]  /*17420*/  IADD3 R13, R13, R5, RZ ;  /* 0x000000050d0d7210 */ /* 0x000fc60007ffe0ff */
[----:B------:R-:W-:Y:S02]  /*17430*/  IMAD R6, R6, c[0x0][0x3e0], RZ ;  /* 0x0000f80006067a24 */ /* 0x000fe400078e02ff */
[----:B------:R-:W-:Y:S02]  /*17440*/  IMAD R0, R0, c[0x0][0x4e8], R2 ;  /* 0x00013a0000007a24 */ /* 0x000fe400078e0202 */
[----:B------:R-:W-:-:S03]  /*17450*/  IMAD.WIDE.U32 R12, R4, c[0x0][0x3e0], R12 ;  /* 0x0000f800040c7a25 */ /* 0x000fc600078e000c */
[----:B------:R-:W-:Y:S01]  /*17460*/  SHF.R.S32.HI R2, RZ, 0x1f, R0 ;  /* 0x0000001fff027819 */ /* 0x000fe20000011400 */
[----:B------:R-:W-:-:S04]  /*17470*/  IMAD R6, R4, c[0x0][0x3e4], R6 ;  /* 0x0000f90004067a24 */ /* 0x000fc800078e0206 */
[----:B------:R-:W-:Y:S01]  /*17480*/  IMAD R2, R2, c[0x0][0x3d8], RZ ;  /* 0x0000f60002027a24 */ /* 0x000fe200078e02ff */
[----:B------:R-:W-:Y:S01]  /*17490*/  IADD3 R13, R13, R6, RZ ;  /* 0x000000060d0d7210 */ /* 0x000fe20007ffe0ff */
[----:B-----5:R-:W-:Y:S02]  /*174a0*/  IMAD R6, R3, c[0x0][0x4e8], RZ ;  /* 0x00013a0003067a24 */ /* 0x020fe400078e02ff */
        /* <DEDUP_REMOVED lines=30> */
.L_x_676:
[----:B------:R-:W-:Y:S05]  /*17690*/  BSYNC B0 ;  /* 0x0000000000007941 */ /* 0x000fea0003800000 */
.L_x_675:
[----:B------:R-:W-:Y:S01]  /*176a0*/  IADD3 R3, R7, 0x20, RZ ;  /* 0x0000002007037810 */ /* 0x000fe20007ffe0ff */
[----:B--2---:R2:W4:Y:S01]  /*176b0*/  SHFL.IDX PT, R13, R0, 0x1, 0x181f ;  /* 0x00381f00000d7f89 */ /* 0x00452200000e0000 */
        /* <DEDUP_REMOVED lines=25> */
.L_x_678:
[----:B------:R-:W-:Y:S05]  /*17850*/  BSYNC B0 ;  /* 0x0000000000007941 */ /* 0x000fea0003800000 */
.L_x_677:
[----:B------:R-:W-:Y:S01]  /*17860*/  IADD3 R3, R7, 0x40, RZ ;  /* 0x0000004007037810 */ /* 0x000fe20007ffe0ff */
[----:B-1--4-:R1:W4:Y:S01]  /*17870*/  SHFL.IDX PT, R13, R0, 0x2, 0x181f ;  /* 0x00581f00000d7f89 */ /* 0x01232200000e0000 */
        /* <DEDUP_REMOVED lines=25> */
.L_x_680:
[----:B------:R-:W-:Y:S05]  /*17a10*/  BSYNC B0 ;  /* 0x0000000000007941 */ /* 0x000fea0003800000 */
.L_x_679:
        /* <DEDUP_REMOVED lines=15> */
[----:B------:R1:W-:Y:S02]  /*17b10*/  @!P2 ST.E.128 [R6.64], RZ ;  /* 0x000000ff0600a985 */ /* 0x0003e4000c101d08 */
[----:B---3--:R-:W-:-:S04]  /*17b20*/  @!P1 IMAD.WIDE R4, R4, 0x2, R2 ;  /* 0x0000000204049825 */ /* 0x008fc800078e0202 */
        /* <DEDUP_REMOVED lines=11> */
.L_x_681:
        /* <DEDUP_REMOVED lines=10> */
.L_x_1538:


//--------------------- .text._ZN7cutlass13device_kernelIN5flash19enable_sm80_to_sm89INS1_16FlashAttnFwdSm80INS1_25CollectiveMainloopFwdSm80ILi8ELi1ELb0EN4cute5tupleIJNS5_1CILi128EEENS7_ILi96EEENS7_ILi256EEEEEELi256ENS_6half_tEfNS_4arch4Sm80ELb0ELb0ELb1ELb0ELb0ELb0ELb1ELb0EEENS1_21CollectiveEpilogueFwdINS6_IJS8_SA_S9_EEENS6_IJNS7_ILi1EEESI_SI_EEESC_SE_Li256ELb0ELb1ELb0ELb0EEENS1_19SingleTileSchedulerILb0ELb0ELb1ELi128EEEEEEEEEvNT_6ParamsE --------------------------
	.section	.text._ZN7cutlass13device_kernelIN5flash19enable_sm80_to_sm89INS1_16FlashAttnFwdSm80INS1_25CollectiveMainloopFwdSm80ILi8ELi1ELb0EN4cute5tupleIJNS5_1CILi128EEENS7_ILi96EEENS7_ILi256EEEEEELi256ENS_6half_tEfNS_4arch4Sm80ELb0ELb0ELb1ELb0ELb0ELb0ELb1ELb0EEENS1_21CollectiveEpilogueFwdINS6_IJS8_SA_S9_EEENS6_IJNS7_ILi1EEESI_SI_EEESC_SE_Li256ELb0ELb1ELb0ELb0EEENS1_19SingleTileSchedulerILb0ELb0ELb1ELi128EEEEEEEEEvNT_6ParamsE,"ax",@progbits
	.sectioninfo	@"SHI_REGISTERS=255"
	.align	128
.text._ZN7cutlass13device_kernelIN5flash19enable_sm80_to_sm89INS1_16FlashAttnFwdSm80INS1_25CollectiveMainloopFwdSm80ILi8ELi1ELb0EN4cute5tupleIJNS5_1CILi128EEENS7_ILi96EEENS7_ILi256EEEEEELi256ENS_6half_tEfNS_4arch4Sm80ELb0ELb0ELb1ELb0ELb0ELb0ELb1ELb0EEENS1_21CollectiveEpilogueFwdINS6_IJS8_SA_S9_EEENS6_IJNS7_ILi1EEESI_SI_EEESC_SE_Li256ELb0ELb1ELb0ELb0EEENS1_19SingleTileSchedulerILb0ELb0ELb1ELi128EEEEEEEEEvNT_6ParamsE:
        .type           _ZN7cutlass13device_kernelIN5flash19enable_sm80_to_sm89INS1_16FlashAttnFwdSm80INS1_25CollectiveMainloopFwdSm80ILi8ELi1ELb0EN4cute5tupleIJNS5_1CILi128EEENS7_ILi96EEENS7_ILi256EEEEEELi256ENS_6half_tEfNS_4arch4Sm80ELb0ELb0ELb1ELb0ELb0ELb0ELb1ELb0EEENS1_21CollectiveEpilogueFwdINS6_IJS8_SA_S9_EEENS6_IJNS7_ILi1EEESI_SI_EEESC_SE_Li256ELb0ELb1ELb0ELb0EEENS1_19SingleTileSchedulerILb0ELb0ELb1ELi128EEEEEEEEEvNT_6ParamsE,@function
        .size           _ZN7cutlass13device_kernelIN5flash19enable_sm80_to_sm89INS1_16FlashAttnFwdSm80INS1_25CollectiveMainloopFwdSm80ILi8ELi1ELb0EN4cute5tupleIJNS5_1CILi128EEENS7_ILi96EEENS7_ILi256EEEEEELi256ENS_6half_tEfNS_4arch4Sm80ELb0ELb0ELb1ELb0ELb0ELb0ELb1ELb0EEENS1_21CollectiveEpilogueFwdINS6_IJS8_SA_S9_EEENS6_IJNS7_ILi1EEESI_SI_EEESC_SE_Li256ELb0ELb1ELb0ELb0EEENS1_19SingleTileSchedulerILb0ELb0ELb1ELi128EEEEEEEEEvNT_6ParamsE,(.L_x_1539 - _ZN7cutlass13device_kernelIN5flash19enable_sm80_to_sm89INS1_16FlashAttnFwdSm80INS1_25CollectiveMainloopFwdSm80ILi8ELi1ELb0EN4cute5tupleIJNS5_1CILi128EEENS7_ILi96EEENS7_ILi256EEEEEELi256ENS_6half_tEfNS_4arch4Sm80ELb0ELb0ELb1ELb0ELb0ELb0ELb1ELb0EEENS1_21CollectiveEpilogueFwdINS6_IJS8_SA_S9_EEENS6_IJNS7_ILi1EEESI_SI_EEESC_SE_Li256ELb0ELb1ELb0ELb0EEENS1_19SingleTileSchedulerILb0ELb0ELb1ELi128EEEEEEEEEvNT_6ParamsE)
        .other          _ZN7cutlass13device_kernelIN5flash19enable_sm80_to_sm89INS1_16FlashAttnFwdSm80INS1_25CollectiveMainloopFwdSm80ILi8ELi1ELb0EN4cute5tupleIJNS5_1CILi128EEENS7_ILi96EEENS7_ILi256EEEEEELi256ENS_6half_tEfNS_4arch4Sm80ELb0ELb0ELb1ELb0ELb0ELb0ELb1ELb0EEENS1_21CollectiveEpilogueFwdINS6_IJS8_SA_S9_EEENS6_IJNS7_ILi1EEESI_SI_EEESC_SE_Li256ELb0ELb1ELb0ELb0EEENS1_19SingleTileSchedulerILb0ELb0ELb1ELi128EEEEEEEEEvNT_6ParamsE,@"STO_CUDA_ENTRY STV_DEFAULT"
_ZN7cutlass13device_kernelIN5flash19enable_sm80_to_sm89INS1_16FlashAttnFwdSm80INS1_25CollectiveMainloopFwdSm80ILi8ELi1ELb0EN4cute5tupleIJNS5_1CILi128EEENS7_ILi96EEENS7_ILi256EEEEEELi256ENS_6half_tEfNS_4arch4Sm80ELb0ELb0ELb1ELb0ELb0ELb0ELb1ELb0EEENS1_21CollectiveEpilogueFwdINS6_IJS8_SA_S9_EEENS6_IJNS7_ILi1EEESI_SI_EEESC_SE_Li256ELb0ELb1ELb0ELb0EEENS1_19SingleTileSchedulerILb0ELb0ELb1ELi128EEEEEEEEEvNT_6ParamsE:
        /* <DEDUP_REMOVED lines=15> */
[----:B------:R-:W-:Y:S01]  /*00f0*/  IMAD.MOV.U32 R126, RZ, RZ, c[0x0][0x1e0] ;  /* 0x00007800ff7e7624 */ /* 0x000fe200078e00ff */
[----:B------:R-:W-:Y:S01]  /*0100*/  ISETP.NE.AND P0, PT, R16, 0x1, PT ;  /* 0x000000011000780c */ /* 0x000fe20003f05270 */
[----:B------:R-:W-:Y:S01]  /*0110*/  IMAD R5, R24, c[0x0][0x1c0], RZ ;  /* 0x0000700018057a24 */ /* 0x000fe200078e02ff */
[----:B------:R-:W4:Y:S01]  /*0120*/  S2R R27, SR_CTAID.Y ;  /* 0x00000000001b7919 */ /* 0x000f220000002600 */
[----:B------:R-:W-:Y:S01]  /*0130*/  IMAD R16, R16, c[0x0][0x168], RZ ;  /* 0x00005a0010107a24 */ /* 0x000fe200078e02ff */
[----:B------:R-:W-:Y:S01]  /*0140*/  IADD3 R15, R132, 0x5f, RZ ;  /* 0x0000005f840f7810 */ /* 0x000fe20007ffe0ff */
[----:B------:R-:W-:Y:S01]  /*0150*/  IMAD.MOV.U32 R127, RZ, RZ, c[0x0][0x1e4] ;  /* 0x00007900ff7f7624 */ /* 0x000fe200078e00ff */
[----:B------:R-:W5:Y:S01]  /*0160*/  S2R R8, SR_CTAID.X ;  /* 0x0000000000087919 */ /* 0x000f620000002500 */
[----:B------:R-:W-:Y:S01]  /*0170*/  IMAD.MOV.U32 R37, RZ, RZ, 0x40 ;  /* 0x00000040ff257424 */ /* 0x000fe200078e00ff */
[----:B---3--:R-:W-:-:S04]  /*0180*/  SHF.R.S32.HI R23, RZ, 0x1f, R26 ;  /* 0x0000001fff177819 */ /* 0x008fc8000001141a */
[----:B-1----:R-:W-:Y:S01]  /*0190*/  LEA.HI R2, R23, R26, RZ, 0x3 ;  /* 0x0000001a17027211 */ /* 0x002fe200078f18ff */
[C---:B----4-:R-:W-:Y:S01]  /*01a0*/  IMAD.WIDE.U32 R6, R27.reuse, c[0x0][0x1b8], RZ ;  /* 0x00006e001b067a25 */ /* 0x050fe200078e00ff */
[----:B------:R-:W-:Y:S02]  /*01b0*/  SHF.R.S32.HI R28, RZ, 0x1f, R27 ;  /* 0x0000001fff1c7819 */ /* 0x000fe4000001141b */
[----:B------:R-:W-:Y:S02]  /*01c0*/  LOP3.LUT R0, R2, 0xfffffff8, RZ, 0xc0, !PT ;  /* 0xfffffff802007812 */ /* 0x000fe400078ec0ff */
[----:B------:R-:W-:Y:S01]  /*01d0*/  SHF.R.S32.HI R20, RZ, 0x3, R2 ;  /* 0x00000003ff147819 */ /* 0x000fe20000011402 */
[----:B------:R-:W-:Y:S02]  /*01e0*/  IMAD R2, R28, c[0x0][0x1b8], RZ ;  /* 0x00006e001c027a24 */ /* 0x000fe400078e02ff */
[----:B------:R-:W-:Y:S01]  /*01f0*/  IMAD.IADD R36, R26, 0x1, -R0 ;  /* 0x000000011a247824 */ /* 0x000fe200078e0a00 */
[----:B------:R-:W-:Y:S01]  /*0200*/  SHF.R.S32.HI R25, RZ, 0x1f, R20 ;  /* 0x0000001fff197819 */ /* 0x000fe20000011414 */
[----:B------:R-:W-:-:S02]  /*0210*/  IMAD R2, R27, c[0x0][0x1bc], R2 ;  /* 0x00006f001b027a24 */ /* 0x000fc400078e0202 */
[----:B------:R-:W-:Y:S02]  /*0220*/  IMAD R0, R36, 0x20, R20 ;  /* 0x0000002024007824 */ /* 0x000fe400078e0214 */
[----:B------:R-:W-:Y:S02]  /*0230*/  IMAD.IADD R3, R7, 0x1, R2 ;  /* 0x0000000107037824 */ /* 0x000fe400078e0202 */
[----:B-----5:R-:W-:Y:S02]  /*0240*/  IMAD R9, R8, 0x80, R0 ;  /* 0x0000008008097824 */ /* 0x020fe400078e0200 */
[----:B------:R-:W-:Y:S02]  /*0250*/  IMAD.MOV.U32 R2, RZ, RZ, R6 ;  /* 0x000000ffff027224 */ /* 0x000fe400078e0006 */
[----:B------:R-:W-:Y:S01]  /*0260*/  @P0 IMAD.HI.U32 R4, R9, c[0x0][0x2c8], RZ ;  /* 0x0000b20009040a27 */ /* 0x000fe200078e00ff */
[----:B------:R-:W-:Y:S03]  /*0270*/  STL [R1+0x48], R9 ;  /* 0x0000480901007387 */ /* 0x000fe60000100800 */
[----:B------:R-:W-:Y:S01]  /*0280*/  IMAD.MOV.U32 R0, RZ, RZ, R9 ;  /* 0x000000ffff007224 */ /* 0x000fe200078e0009 */
[----:B------:R-:W-:Y:S01]  /*0290*/  @P0 SHF.R.U32.HI R0, RZ, c[0x0][0x2cc], R4 ;  /* 0x0000b300ff000a19 */ /* 0x000fe20000011604 */
[----:B------:R-:W-:-:S02]  /*02a0*/  IMAD R4, R22, c[0x0][0x1c4], R5 ;  /* 0x0000710016047a24 */ /* 0x000fc400078e0205 */
[----:B------:R-:W-:Y:S01]  /*02b0*/  IMAD.WIDE.U32 R2, R22, c[0x0][0x1c0], R2 ;  /* 0x0000700016027a25 */ /* 0x000fe200078e0002 */
[----:B------:R-:W-:-:S03]  /*02c0*/  SHF.R.S32.HI R5, RZ, 0x1f, R0 ;  /* 0x0000001fff057819 */ /* 0x000fc60000011400 */
[----:B------:R-:W-:Y:S02]  /*02d0*/  IMAD.IADD R3, R3, 0x1, R4 ;  /* 0x0000000103037824 */ /* 0x000fe400078e0204 */
[----:B------:R-:W-:Y:S02]  /*02e0*/  IMAD.MOV R4, RZ, RZ, -R0 ;  /* 0x000000ffff047224 */ /* 0x000fe400078e0a00 */
[----:B------:R-:W-:Y:S02]  /*02f0*/  IMAD R5, R5, c[0x0][0x1b0], RZ ;  /* 0x00006c0005057a24 */ /* 0x000fe400078e02ff */
[----:B------:R-:W-:Y:S02]  /*0300*/  IMAD R4, R4, c[0x0][0x2c4], R9 ;  /* 0x0000b10004047a24 */ /* 0x000fe400078e0209 */
[----:B------:R-:W-:-:S04]  /*0310*/  IMAD.WIDE.U32 R2, R0, c[0x0][0x1b0], R2 ;  /* 0x00006c0000027a25 */ /* 0x000fc800078e0002 */
[----:B------:R-:W-:Y:S01]  /*0320*/  IMAD R0, R0, c[0x0][0x1b4], R5 ;  /* 0x00006d0000007a24 */ /* 0x000fe200078e0205 */
[----:B------:R-:W-:Y:S01]  /*0330*/  SHF.R.S32.HI R5, RZ, 0x1f, R4 ;  /* 0x0000001fff057819 */ /* 0x000fe20000011404 */
[----:B------:R-:W-:Y:S02]  /*0340*/  IMAD.SHL.U32 R6, R20, 0x40, RZ ;  /* 0x0000004014067824 */ /* 0x000fe400078e00ff */
[----:B------:R-:W-:Y:S02]  /*0350*/  IMAD.IADD R3, R3, 0x1, R0 ;  /* 0x0000000103037824 */ /* 0x000fe400078e0200 */
[----:B------:R-:W-:Y:S02]  /*0360*/  IMAD R0, R5, c[0x0][0x1a8], RZ ;  /* 0x00006a0005007a24 */ /* 0x000fe400078e02ff */
[----:B------:R-:W-:-:S04]  /*0370*/  IMAD.WIDE.U32 R2, R4, c[0x0][0x1a8], R2 ;  /* 0x00006a0004027a25 */ /* 0x000fc800078e0002 */
[----:B------:R-:W-:Y:S01]  /*0380*/  IMAD R5, R4, c[0x0][0x1ac], R0 ;  /* 0x00006b0004057a24 */ /* 0x000fe200078e0200 */
[----:B------:R-:W-:Y:S01]  /*0390*/  LEA R17, P0, R2, c[0x0][0x160], 0x1 ;  /* 0x0000580002117a11 */ /* 0x000fe200078008ff */
[----:B------:R-:W-:Y:S01]  /*03a0*/  IMAD.SHL.U32 R30, R36, 0x8, RZ ;  /* 0x00000008241e7824 */ /* 0x000fe200078e00ff */
[----:B------:R-:W-:Y:S01]  /*03b0*/  LOP3.LUT R0, R6, 0x1c0, RZ, 0xc0, !PT ;  /* 0x000001c006007812 */ /* 0x000fe200078ec0ff */
[----:B------:R-:W-:Y:S02]  /*03c0*/  IMAD.IADD R3, R3, 0x1, R5 ;  /* 0x0000000103037824 */ /* 0x000fe400078e0205 */
[----:B------:R-:W-:Y:S01]  /*03d0*/  IMAD R19, R8, 0x80, R20 ;  /* 0x0000008008137824 */ /* 0x000fe200078e0214 */
[----:B------:R-:W-:Y:S01]  /*03e0*/  LOP3.LUT R4, R0, 0x38, R30, 0xf8, !PT ;  /* 0x0000003800047812 */ /* 0x000fe200078ef81e */
[----:B------:R-:W-:Y:S01]  /*03f0*/  SHFL.IDX PT, R6, R17, 0x1, 0x181f ;  /* 0x00381f0011067f89 */ /* 0x000fe200000e0000 */
[----:B------:R-:W-:Y:S02]  /*0400*/  LEA.HI.X R18, R2, c[0x0][0x164], R3, 0x1, P0 ;  /* 0x0000590002127a11 */ /* 0x000fe400000f0c03 */
[----:B------:R-:W-:Y:S01]  /*0410*/  SHF.R.U32.HI R0, RZ, 0x3, R0 ;  /* 0x00000003ff007819 */ /* 0x000fe20000011600 */
[----:B------:R-:W1:Y:S01]  /*0420*/  SHFL.IDX PT, R2, R17, RZ, 0x181f ;  /* 0x00181fff11027589 */ /* 0x000e6200000e0000 */
[----:B------:R-:W-:-:S02]  /*0430*/  ISETP.GE.AND P0, PT, R19, R16, PT ;  /* 0x000000101300720c */ /* 0x000fc40003f06270 */
[----:B------:R-:W-:Y:S01]  /*0440*/  LOP3.LUT R0, R4, R0, RZ, 0x3c, !PT ;  /* 0x0000000004007212 */ /* 0x000fe200078e3cff */
[----:B------:R-:W3:Y:S01]  /*0450*/  SHFL.IDX PT, R3, R18, RZ, 0x181f ;  /* 0x00181fff12037589 */ /* 0x000ee200000e0000 */
[----:B------:R-:W-:Y:S02]  /*0460*/  LEA.HI R4, R23, R26, RZ, 0x6 ;  /* 0x0000001a17047211 */ /* 0x000fe400078f30ff */
[----:B------:R-:W-:Y:S01]  /*0470*/  IADD3 R5, R19, 0x20, RZ ;  /* 0x0000002013057810 */ /* 0x000fe20007ffe0ff */
[----:B------:R-:W4:Y:S01]  /*0480*/  SHFL.IDX PT, R7, R18, 0x1, 0x181f ;  /* 0x00381f0012077f89 */ /* 0x000f2200000e0000 */
[----:B------:R-:W-:Y:S01]  /*0490*/  IADD3 R33, R30, 0x40, RZ ;  /* 0x000000401e217810 */ /* 0x000fe20007ffe0ff */
[----:B------:R-:W-:Y:S01]  /*04a0*/  IMAD.SHL.U32 R4, R4, 0x8, RZ ;  /* 0x0000000804047824 */ /* 0x000fe200078e00ff */
[C---:B------:R-:W-:Y:S01]  /*04b0*/  IADD3 R32, R30.reuse, 0x80, RZ ;  /* 0x000000801e207810 */ /* 0x040fe20007ffe0ff */
[----:B------:R-:W-:Y:S01]  /*04c0*/  STL [R1+0x3c], R19 ;  /* 0x00003c1301007387 */ /* 0x000fe20000100800 */
[----:B------:R-:W-:-:S02]  /*04d0*/  IADD3 R29, R30, 0xc0, RZ ;  /* 0x000000c01e1d7810 */ /* 0x000fc40007ffe0ff */
[----:B------:R-:W-:Y:S02]  /*04e0*/  LOP3.LUT R128, R0, 0xfffffe00, R4, 0xf8, !PT ;  /* 0xfffffe0000807812 */ /* 0x000fe400078ef804 */
[----:B------:R-:W-:Y:S02]  /*04f0*/  ISETP.GE.AND P2, PT, R5, R16, PT ;  /* 0x000000100500720c */ /* 0x000fe40003f46270 */
[----:B------:R-:W-:Y:S01]  /*0500*/  @!P0 SHF.R.S32.HI R0, RZ, 0x1f, R33 ;  /* 0x0000001fff008819 */ /* 0x000fe20000011421 */
[----:B------:R-:W-:Y:S01]  /*0510*/  STL [R1+0x38], R128 ;  /* 0x0000388001007387 */ /* 0x000fe20000100800 */
[----:B------:R-:W-:Y:S02]  /*0520*/  @!P0 SHF.R.S32.HI R8, RZ, 0x1f, R32 ;  /* 0x0000001fff088819 */ /* 0x000fe40000011420 */
[----:B------:R-:W-:Y:S02]  /*0530*/  @!P0 SHF.R.S32.HI R5, RZ, 0x1f, R29 ;  /* 0x0000001fff058819 */ /* 0x000fe4000001141d */
[----:B------:R-:W-:-:S02]  /*0540*/  SHF.R.S32.HI R31, RZ, 0x1f, R30 ;  /* 0x0000001fff1f7819 */ /* 0x000fc4000001141e */
[----:B-1----:R-:W-:Y:S02]  /*0550*/  @!P0 LEA R4, P1, R30, R2, 0x1 ;  /* 0x000000021e048211 */ /* 0x002fe400078208ff */
[----:B------:R-:W-:Y:S01]  /*0560*/  @!P0 LEA.HI R10, R0, R33, RZ, 0x3 ;  /* 0x00000021000a8211 */ /* 0x000fe200078f18ff */
[----:B------:R-:W-:Y:S01]  /*0570*/  STL.64 [R1+0x18], R30 ;  /* 0x0000181e01007387 */ /* 0x000fe20000100a00 */
[----:B------:R-:W-:Y:S02]  /*0580*/  @!P0 LEA.HI R8, R8, R32, RZ, 0x3 ;  /* 0x0000002008088211 */ /* 0x000fe400078f18ff */
[C---:B------:R-:W-:Y:S01]  /*0590*/  ISETP.GE.AND P3, PT, R30.reuse, c[0x0][0x198], PT ;  /* 0x000066001e007a0c */ /* 0x040fe20003f66270 */
[----:B------:R-:W-:Y:S01]  /*05a0*/  STL [R1+0xc], R33 ;  /* 0x00000c2101007387 */ /* 0x000fe20000100800 */
[----:B------:R-:W-:Y:S02]  /*05b0*/  @!P0 LEA.HI R0, R5, R29, RZ, 0x3 ;  /* 0x0000001d05008211 */ /* 0x000fe400078f18ff */
[----:B---3--:R-:W-:Y:S01]  /*05c0*/  @!P0 LEA.HI.X R5, R30, R3, R31, 0x1, P1 ;  /* 0x000000031e058211 */ /* 0x008fe200008f0c1f */
[----:B------:R-:W-:Y:S01]  /*05d0*/  STL [R1+0x2c], R32 ;  /* 0x00002c2001007387 */ /* 0x000fe20000100800 */
[----:B------:R-:W-:-:S02]  /*05e0*/  @!P0 LOP3.LUT R8, R8, 0xfffffff8, RZ, 0xc0, !PT ;  /* 0xfffffff808088812 */ /* 0x000fc400078ec0ff */
[----:B------:R-:W-:Y:S01]  /*05f0*/  ISETP.GE.AND P1, PT, R33, c[0x0][0x198], PT ;  /* 0x0000660021007a0c */ /* 0x000fe20003f26270 */
[----:B------:R-:W-:Y:S01]  /*0600*/  STL [R1+0x28], R29 ;  /* 0x0000281d01007387 */ /* 0x000fe20000100800 */
[----:B------:R-:W-:Y:S01]  /*0610*/  ISETP.GE.AND P5, PT, R32, c[0x0][0x198], PT ;  /* 0x0000660020007a0c */ /* 0x000fe20003fa6270 */
[--C-:B------:R-:W-:Y:S01]  /*0620*/  @!P0 IMAD.WIDE R12, R8, 0x2, R2.reuse ;  /* 0x00000002080c8825 */ /* 0x100fe200078e0202 */
[----:B------:R-:W-:Y:S02]  /*0630*/  @!P0 LOP3.LUT R10, R10, 0xfffffff8, RZ, 0xc0, !PT ;  /* 0xfffffff80a0a8812 */ /* 0x000fe400078ec0ff */
[----:B------:R-:W-:Y:S01]  /*0640*/  @!P0 LOP3.LUT R9, R0, 0xfffffff8, RZ, 0xc0, !PT ;  /* 0xfffffff800098812 */ /* 0x000fe200078ec0ff */
[----:B------:R-:W-:Y:S01]  /*0650*/  @!P0 IMAD.SHL.U32 R0, R128, 0x2, RZ ;  /* 0x0000000280008824 */ /* 0x000fe200078e00ff */
[----:B------:R-:W-:Y:S01]  /*0660*/  ISETP.GE.AND P4, PT, R29, c[0x0][0x198], PT ;  /* 0x000066001d007a0c */ /* 0x000fe20003f86270 */
[----:B------:R-:W-:-:S03]  /*0670*/  @!P0 IMAD.WIDE R10, R10, 0x2, R2 ;  /* 0x000000020a0a8825 */ /* 0x000fc600078e0202 */
[----:B------:R1:W-:Y:S01]  /*0680*/  @!P0 LDGSTS.E.BYPASS.LTC128B.128 [R0+0x18100], [R4.64], !P3 ;  /* 0x1810000004008fae */ /* 0x0003e2000d901d48 */
[----:B------:R-:W-:-:S03]  /*0690*/  @!P0 IMAD.WIDE R8, R9, 0x2, R2 ;  /* 0x0000000209088825 */ /* 0x000fc600078e0202 */
[----:B------:R3:W-:Y:S01]  /*06a0*/  @!P0 LDGSTS.E.BYPASS.LTC128B.128 [R0+0x1c100], [R10.64], !P1 ;  /* 0x1c1000000a008fae */ /* 0x0007e2000c901d48 */
[----:B------:R-:W-:-:S03]  /*06b0*/  IMAD R2, R25, c[0x0][0x1e0], RZ ;  /* 0x0000780019027a24 */ /* 0x000fc600078e02ff */
[----:B------:R5:W-:Y:S04]  /*06c0*/  @!P0 LDGSTS.E.BYPASS.LTC128B.128 [R0+0x20100], [R12.64], !P5 ;  /* 0x201000000c008fae */ /* 0x000be8000e901d48 */
[----:B------:R4:W-:Y:S01]  /*06d0*/  @!P0 LDGSTS.E.BYPASS.LTC128B.128 [R0+0x24100], [R8.64], !P4 ;  /* 0x2410000008008fae */ /* 0x0009e2000e101d48 */
[C---:B-1----:R-:W-:Y:S01]  /*06e0*/  IMAD R4, R20.reuse, c[0x0][0x1e4], R2 ;  /* 0x0000790014047a24 */ /* 0x042fe200078e0202 */
[----:B------:R-:W-:Y:S01]  /*06f0*/  @!P2 SHF.R.S32.HI R5, RZ, 0x1f, R33 ;  /* 0x0000001fff05a819 */ /* 0x000fe20000011421 */
[----:B------:R-:W-:Y:S01]  /*0700*/  IMAD.WIDE.U32 R2, R20, c[0x0][0x1e0], R30 ;  /* 0x0000780014027a25 */ /* 0x000fe200078e001e */
[----:B---3--:R-:W-:-:S03]  /*0710*/  @!P2 SHF.R.S32.HI R11, RZ, 0x1f, R29 ;  /* 0x0000001fff0ba819 */ /* 0x008fc6000001141d */
[----:B------:R-:W-:Y:S02]  /*0720*/  IMAD.IADD R3, R3, 0x1, R4 ;  /* 0x0000000103037824 */ /* 0x000fe400078e0204 */
[----:B------:R-:W1:Y:S01]  /*0730*/  SHFL.IDX PT, R4, R17, 0x2, 0x181f ;  /* 0x00581f0011047f89 */ /* 0x000e6200000e0000 */
[----:B-----5:R-:W-:Y:S01]  /*0740*/  @!P2 LEA.HI R12, R5, R33, RZ, 0x3 ;  /* 0x00000021050ca211 */ /* 0x020fe200078f18ff */
[----:B------:R-:W-:Y:S01]  /*0750*/  IMAD.WIDE.U32 R2, R27, c[0x0][0x1e8], R2 ;  /* 0x00007a001b027a25 */ /* 0x000fe200078e0002 */
[----:B----4-:R-:W-:Y:S01]  /*0760*/  IADD3 R0, R19, 0x40, RZ ;  /* 0x0000004013007810 */ /* 0x010fe20007ffe0ff */
[----:B------:R-:W3:Y:S01]  /*0770*/  SHFL.IDX PT, R5, R18, 0x2, 0x181f ;  /* 0x00581f0012057f89 */ /* 0x000ee200000e0000 */
[----:B------:R-:W-:Y:S02]  /*0780*/  @!P2 LEA R8, P0, R30, R6, 0x1 ;  /* 0x000000061e08a211 */ /* 0x000fe400078008ff */
[----:B------:R-:W-:Y:S02]  /*0790*/  ISETP.GE.AND P1, PT, R0, R16, PT ;  /* 0x000000100000720c */ /* 0x000fe40003f26270 */
[----:B------:R-:W-:-:S02]  /*07a0*/  @!P2 SHF.R.S32.HI R0, RZ, 0x1f, R32 ;  /* 0x0000001fff00a819 */ /* 0x000fc40000011420 */
[----:B------:R-:W-:Y:S02]  /*07b0*/  @!P2 LEA.HI.X R9, R30, R7, R31, 0x1, P0 ;  /* 0x000000071e09a211 */ /* 0x000fe400000f0c1f */
[----:B------:R-:W-:Y:S02]  /*07c0*/  @!P2 LEA.HI R10, R0, R32, RZ, 0x3 ;  /* 0x00000020000aa211 */ /* 0x000fe400078f18ff */
[----:B------:R-:W-:Y:S02]  /*07d0*/  @!P2 LEA.HI R0, R11, R29, RZ, 0x3 ;  /* 0x0000001d0b00a211 */ /* 0x000fe400078f18ff */
[----:B------:R-:W-:Y:S02]  /*07e0*/  ISETP.GE.AND P0, PT, R33, c[0x0][0x198], PT ;  /* 0x0000660021007a0c */ /* 0x000fe40003f06270 */
[----:B------:R-:W-:Y:S02]  /*07f0*/  @!P2 LOP3.LUT R12, R12, 0xfffffff8, RZ, 0xc0, !PT ;  /* 0xfffffff80c0ca812 */ /* 0x000fe400078ec0ff */
[----:B------:R-:W-:-:S02]  /*0800*/  @!P2 LOP3.LUT R10, R10, 0xfffffff8, RZ, 0xc0, !PT ;  /* 0xfffffff80a0aa812 */ /* 0x000fc400078ec0ff */
[----:B------:R-:W-:Y:S01]  /*0810*/  @!P2 LOP3.LUT R14, R0, 0xfffffff8, RZ, 0xc0, !PT ;  /* 0xfffffff8000ea812 */ /* 0x000fe200078ec0ff */
[----:B------:R-:W-:Y:S02]  /*0820*/  @!P2 IMAD.SHL.U32 R0, R128, 0x2, RZ ;  /* 0x000000028000a824 */ /* 0x000fe400078e00ff */
[----:B------:R-:W-:-:S03]  /*0830*/  @!P2 IMAD.WIDE R12, R12, 0x2, R6 ;  /* 0x000000020c0ca825 */ /* 0x000fc600078e0206 */
[----:B------:R4:W-:Y:S01]  /*0840*/  @!P2 LDGSTS.E.BYPASS.LTC128B.128 [R0+0x19100], [R8.64], !P3 ;  /* 0x191000000800afae */ /* 0x0009e2000d901d48 */
[----:B------:R-:W-:-:S03]  /*0850*/  @!P2 IMAD.WIDE R10, R10, 0x2, R6 ;  /* 0x000000020a0aa825 */ /* 0x000fc600078e0206 */
[----:B------:R5:W-:Y:S01]  /*0860*/  @!P2 LDGSTS.E.BYPASS.LTC128B.128 [R0+0x1d100], [R12.64], !P0 ;  /* 0x1d1000000c00afae */ /* 0x000be2000c101d48 */
[----:B------:R-:W-:-:S03]  /*0870*/  @!P2 IMAD.WIDE R6, R14, 0x2, R6 ;  /* 0x000000020e06a825 */ /* 0x000fc600078e0206 */
[----:B------:R1:W-:Y:S01]  /*0880*/  @!P2 LDGSTS.E.BYPASS.LTC128B.128 [R0+0x21100], [R10.64], !P5 ;  /* 0x211000000a00afae */ /* 0x0003e2000e901d48 */
[----:B------:R-:W-:-:S03]  /*0890*/  IMAD.HI R14, R15, 0x2aaaaaab, RZ ;  /* 0x2aaaaaab0f0e7827 */ /* 0x000fc600078e02ff */
[----:B------:R5:W-:Y:S01]  /*08a0*/  @!P2 LDGSTS.E.BYPASS.LTC128B.128 [R0+0x25100], [R6.64], !P4 ;  /* 0x251000000600afae */ /* 0x000be2000e101d48 */
[----:B------:R-:W-:Y:S01]  /*08b0*/  IMAD R15, R28, c[0x0][0x1e8], RZ ;  /* 0x00007a001c0f7a24 */ /* 0x000fe200078e02ff */
[----:B------:R-:W-:-:S03]  /*08c0*/  ISETP.GE.AND P2, PT, R33, c[0x0][0x198], PT ;  /* 0x0000660021007a0c */ /* 0x000fc60003f46270 */
[----:B----4-:R-:W-:Y:S01]  /*08d0*/  IMAD R8, R27, c[0x0][0x1ec], R15 ;  /* 0x00007b001b087a24 */ /* 0x010fe200078e020f */
[----:B------:R-:W-:-:S03]  /*08e0*/  SHF.R.U32.HI R9, RZ, 0x1f, R14 ;  /* 0x0000001fff097819 */ /* 0x000fc6000001160e */
[----:B------:R-:W-:Y:S01]  /*08f0*/  IMAD.IADD R15, R3, 0x1, R8 ;  /* 0x00000001030f7824 */ /* 0x000fe200078e0208 */
[----:B------:R-:W-:Y:S02]  /*0900*/  @!P1 SHF.R.S32.HI R3, RZ, 0x1f, R33 ;  /* 0x0000001fff039819 */ /* 0x000fe40000011421 */
[----:B------:R-:W-:Y:S01]  /*0910*/  LEA.HI.SX32 R129, R14, R9, 0x1c ;  /* 0x000000090e817211 */ /* 0x000fe200078fe2ff */
[----:B------:R-:W-:Y:S01]  /*0920*/  IMAD.MOV.U32 R14, RZ, RZ, R2 ;  /* 0x000000ffff0e7224 */ /* 0x000fe200078e0002 */
[C---:B-1----:R-:W-:Y:S01]  /*0930*/  @!P1 LEA R10, P0, R30.reuse, R4, 0x1 ;  /* 0x000000041e0a9211 */ /* 0x042fe200078008ff */
[----:B------:R-:W1:Y:S01]  /*0940*/  SHFL.IDX PT, R2, R17, 0x3, 0x181f ;  /* 0x00781f0011027f89 */ /* 0x000e6200000e0000 */
[----:B------:R-:W-:Y:S02]  /*0950*/  @!P1 LEA.HI R8, R3, R33, RZ, 0x3 ;  /* 0x0000002103089211 */ /* 0x000fe400078f18ff */
[----:B-----5:R-:W-:Y:S01]  /*0960*/  IADD3 R0, R19, 0x60, RZ ;  /* 0x0000006013007810 */ /* 0x020fe20007ffe0ff */
[----:B------:R-:W-:Y:S01]  /*0970*/  STL [R1], R129 ;  /* 0x0000008101007387 */ /* 0x000fe20000100800 */
[----:B---3--:R-:W-:-:S02]  /*0980*/  @!P1 LEA.HI.X R11, R30, R5, R31, 0x1, P0 ;  /* 0x000000051e0b9211 */ /* 0x008fc400000f0c1f */
[----:B------:R-:W-:Y:S02]  /*0990*/  ISETP.GE.AND P0, PT, R0, R16, PT ;  /* 0x000000100000720c */ /* 0x000fe40003f06270 */
[----:B------:R-:W-:Y:S02]  /*09a0*/  @!P1 SHF.R.S32.HI R0, RZ, 0x1f, R32 ;  /* 0x0000001fff009819 */ /* 0x000fe40000011420 */
[----:B------:R-:W-:Y:S02]  /*09b0*/  @!P1 SHF.R.S32.HI R6, RZ, 0x1f, R29 ;  /* 0x0000001fff069819 */ /* 0x000fe4000001141d */
[----:B------:R-:W-:Y:S02]  /*09c0*/  @!P1 LEA.HI R3, R0, R32, RZ, 0x3 ;  /* 0x0000002000039211 */ /* 0x000fe400078f18ff */
[----:B------:R-:W-:Y:S02]  /*09d0*/  @!P1 LEA.HI R0, R6, R29, RZ, 0x3 ;  /* 0x0000001d06009211 */ /* 0x000fe400078f18ff */
[----:B------:R-:W-:-:S02]  /*09e0*/  @!P1 LOP3.LUT R8, R8, 0xfffffff8, RZ, 0xc0, !PT ;  /* 0xfffffff808089812 */ /* 0x000fc400078ec0ff */
[----:B------:R-:W-:Y:S02]  /*09f0*/  @!P1 LOP3.LUT R6, R3, 0xfffffff8, RZ, 0xc0, !PT ;  /* 0xfffffff803069812 */ /* 0x000fe400078ec0ff */
[----:B------:R-:W-:Y:S01]  /*0a00*/  @!P1 LOP3.LUT R12, R0, 0xfffffff8, RZ, 0xc0, !PT ;  /* 0xfffffff8000c9812 */ /* 0x000fe200078ec0ff */
[----:B------:R3:W4:Y:S01]  /*0a10*/  SHFL.IDX PT, R3, R18, 0x3, 0x181f ;  /* 0x00781f0012037f89 */ /* 0x00072200000e0000 */
[----:B------:R-:W-:Y:S02]  /*0a20*/  @!P1 IMAD.SHL.U32 R0, R128, 0x2, RZ ;  /* 0x0000000280009824 */ /* 0x000fe400078e00ff */
[----:B------:R-:W-:-:S03]  /*0a30*/  @!P1 IMAD.WIDE R8, R8, 0x2, R4 ;  /* 0x0000000208089825 */ /* 0x000fc600078e0204 */
[----:B------:R5:W-:Y:S01]  /*0a40*/  @!P1 LDGSTS.E.BYPASS.LTC128B.128 [R0+0x1a100], [R10.64], !P3 ;  /* 0x1a1000000a009fae */ /* 0x000be2000d901d48 */
[----:B------:R-:W-:-:S03]  /*0a50*/  @!P1 IMAD.WIDE R6, R6, 0x2, R4 ;  /* 0x0000000206069825 */ /* 0x000fc600078e0204 */
[----:B------:R1:W-:Y:S01]  /*0a60*/  @!P1 LDGSTS.E.BYPASS.LTC128B.128 [R0+0x1e100], [R8.64], !P2 ;  /* 0x1e10000008009fae */ /* 0x0003e2000d101d48 */
[----:B------:R-:W-:-:S03]  /*0a70*/  @!P1 IMAD.WIDE R4, R12, 0x2, R4 ;  /* 0x000000020c049825 */ /* 0x000fc600078e0204 */
[----:B------:R5:W-:Y:S01]  /*0a80*/  @!P1 LDGSTS.E.BYPASS.LTC128B.128 [R0+0x22100], [R6.64], !P5 ;  /* 0x2210000006009fae */ /* 0x000be2000e901d48 */
[----:B------:R-:W-:-:S03]  /*0a90*/  IMAD.MOV.U32 R12, RZ, RZ, 0x60 ;  /* 0x00000060ff0c7424 */ /* 0x000fc600078e00ff */
[----:B------:R5:W-:Y:S01]  /*0aa0*/  @!P1 LDGSTS.E.BYPASS.LTC128B.128 [R0+0x26100], [R4.64], !P4 ;  /* 0x2610000004009fae */ /* 0x000be2000e101d48 */
[C---:B------:R-:W-:Y:S02]  /*0ab0*/  IMAD R122, R129.reuse, -0x60, R12 ;  /* 0xffffffa0817a7824 */ /* 0x040fe400078e020c */
[----:B------:R-:W-:Y:S01]  /*0ac0*/  IMAD.WIDE.U32 R124, R12, c[0x0][0x1e0], RZ ;  /* 0x000078000c7c7a25 */ /* 0x000fe200078e00ff */
[--C-:B--2---:R-:W-:Y:S02]  /*0ad0*/  @P6 SHF.R.S32.HI R19, RZ, 0x1f, R21.reuse ;  /* 0x0000001fff136819 */ /* 0x104fe40000011415 */
[----:B------:R-:W-:Y:S01]  /*0ae0*/  IADD3 R16, R122, c[0x0][0x1d0], -R20 ;  /* 0x000074007a107a10 */ /* 0x000fe20007ffe814 */
[----:B------:R-:W-:Y:S02]  /*0af0*/  @!P6 IMAD.MOV.U32 R19, RZ, RZ, R24 ;  /* 0x000000ffff13e224 */ /* 0x000fe400078e0018 */
[----:B---3--:R-:W-:Y:S02]  /*0b00*/  @P6 IMAD.MOV.U32 R18, RZ, RZ, R21 ;  /* 0x000000ffff126224 */ /* 0x008fe400078e0015 */
[----:B------:R-:W-:Y:S01]  /*0b10*/  @!P6 IMAD.MOV.U32 R18, RZ, RZ, R22 ;  /* 0x000000ffff12e224 */ /* 0x000fe200078e0016 */
[----:B------:R-:W-:-:S02]  /*0b20*/  IADD3 R22, R129, -0x1, RZ ;  /* 0xffffffff81167810 */ /* 0x000fc40007ffe0ff */
[----:B------:R-:W-:Y:S01]  /*0b30*/  ISETP.GE.AND P6, PT, R16, 0x1, PT ;  /* 0x000000011000780c */ /* 0x000fe20003fc6270 */
[----:B------:R-:W-:Y:S01]  /*0b40*/  IMAD.WIDE.U32 R34, R18, c[0x0][0x1f0], R14 ;  /* 0x00007c0012227a25 */ /* 0x000fe200078e000e */
[----:B------:R-:W-:Y:S02]  /*0b50*/  SHF.R.S32.HI R24, RZ, 0x1f, R22 ;  /* 0x0000001fff187819 */ /* 0x000fe40000011416 */
[C---:B-1----:R-:W-:Y:S01]  /*0b60*/  @!P0 LEA R8, P1, R30.reuse, R2, 0x1 ;  /* 0x000000021e088211 */ /* 0x042fe200078208ff */
[----:B------:R-:W-:Y:S01]  /*0b70*/  IMAD.MOV.U32 R130, RZ, RZ, R34 ;  /* 0x000000ffff827224 */ /* 0x000fe200078e0022 */
[----:B------:R1:W-:Y:S02]  /*0b80*/  STL.64 [R1+0x30], R34 ;  /* 0x0000302201007387 */ /* 0x0003e40000100a00 */
[C---:B----4-:R-:W-:Y:S02]  /*0b90*/  @!P0 LEA.HI.X R9, R30.reuse, R3, R31, 0x1, P1 ;  /* 0x000000031e098211 */ /* 0x050fe400008f0c1f */
[----:B------:R-:W-:-:S02]  /*0ba0*/  ISETP.GE.AND P1, PT, R30, c[0x0][0x1d4], PT ;  /* 0x000075001e007a0c */ /* 0x000fc40003f26270 */
[----:B-----5:R-:W-:Y:S02]  /*0bb0*/  @!P0 SHF.R.S32.HI R4, RZ, 0x1f, R33 ;  /* 0x0000001fff048819 */ /* 0x020fe40000011421 */
        /* <DEDUP_REMOVED lines=8> */
[----:B------:R-:W-:-:S04]  /*0c40*/  @!P0 IMAD.WIDE R10, R5, 0x2, R2 ;  /* 0x00000002050a8825 */ /* 0x000fc800078e0202 */
[----:B------:R-:W-:-:S04]  /*0c50*/  @!P0 IMAD.WIDE R6, R0, 0x2, R2 ;  /* 0x0000000200068825 */ /* 0x000fc800078e0202 */
[----:B------:R-:W-:Y:S02]  /*0c60*/  IMAD R0, R19, c[0x0][0x1f0], RZ ;  /* 0x00007c0013007a24 */ /* 0x000fe400078e02ff */
[----:B------:R-:W-:-:S04]  /*0c70*/  @!P0 IMAD.WIDE R4, R4, 0x2, R2 ;  /* 0x0000000204048825 */ /* 0x000fc800078e0202 */
[----:B------:R-:W-:Y:S02]  /*0c80*/  IMAD R3, R18, c[0x0][0x1f4], R0 ;  /* 0x00007d0012037a24 */ /* 0x000fe400078e0200 */
[----:B------:R-:W-:Y:S02]  /*0c90*/  @!P0 IMAD.SHL.U32 R0, R128, 0x2, RZ ;  /* 0x0000000280008824 */ /* 0x000fe400078e00ff */
[----:B------:R-:W-:Y:S02]  /*0ca0*/  IMAD R2, R12, c[0x0][0x1e4], RZ ;  /* 0x000079000c027a24 */ /* 0x000fe400078e02ff */
[----:B------:R-:W-:Y:S01]  /*0cb0*/  IMAD.IADD R131, R35, 0x1, R3 ;  /* 0x0000000123837824 */ /* 0x000fe200078e0203 */
[----:B------:R2:W-:Y:S01]  /*0cc0*/  @!P0 LDGSTS.E.BYPASS.LTC128B.128 [R0+0x1b100], [R8.64], !P3 ;  /* 0x1b10000008008fae */ /* 0x0005e2000d901d48 */
[----:B------:R-:W-:Y:S01]  /*0cd0*/  IMAD.IADD R123, R125, 0x1, R2 ;  /* 0x000000017d7b7824 */ /* 0x000fe200078e0202 */
[----:B------:R-:W-:Y:S01]  /*0ce0*/  ISETP.GE.AND P3, PT, R32, c[0x0][0x1d4], PT ;  /* 0x0000750020007a0c */ /* 0x000fe20003f66270 */
[----:B------:R-:W-:Y:S01]  /*0cf0*/  IMAD.WIDE.U32 R12, R126, 0x40, RZ ;  /* 0x000000407e0c7825 */ /* 0x000fe200078e00ff */
[----:B------:R2:W-:Y:S01]  /*0d00*/  @!P0 LDGSTS.E.BYPASS.LTC128B.128 [R0+0x1f100], [R10.64], !P2 ;  /* 0x1f1000000a008fae */ /* 0x0005e2000d101d48 */
[----:B------:R-:W-:-:S02]  /*0d10*/  ISETP.GE.AND P2, PT, R29, c[0x0][0x1d4], PT ;  /* 0x000075001d007a0c */ /* 0x000fc40003f46270 */
[----:B------:R-:W-:Y:S01]  /*0d20*/  IMAD R2, R123, R22, RZ ;  /* 0x000000167b027224 */ /* 0x000fe200078e02ff */
[----:B------:R3:W-:Y:S01]  /*0d30*/  @!P0 LDGSTS.E.BYPASS.LTC128B.128 [R0+0x23100], [R4.64], !P5 ;  /* 0x2310000004008fae */ /* 0x0007e2000e901d48 */
[----:B------:R-:W-:-:S03]  /*0d40*/  ISETP.GE.AND P5, PT, R16, 0x21, PT ;  /* 0x000000211000780c */ /* 0x000fc60003fa6270 */
[----:B------:R4:W-:Y:S01]  /*0d50*/  @!P0 LDGSTS.E.BYPASS.LTC128B.128 [R0+0x27100], [R6.64], !P4 ;  /* 0x2710000006008fae */ /* 0x0009e2000e101d48 */
[----:B------:R-:W-:-:S03]  /*0d60*/  ISETP.GE.AND P4, PT, R33, c[0x0][0x1d4], PT ;  /* 0x0000750021007a0c */ /* 0x000fc60003f86270 */
[----:B------:R-:W0:Y:S04]  /*0d70*/  LDGDEPBAR ;  /* 0x00000000000079af */ /* 0x000e280000000000 */
[----:B------:R1:W-:Y:S01]  /*0d80*/  STL.64 [R1+0x20], R130 ;  /* 0x0000208201007387 */ /* 0x0003e20000100a00 */
[-C--:B---3--:R-:W-:Y:S02]  /*0d90*/  IMAD R4, R24, R124.reuse, R2 ;  /* 0x0000007c18047224 */ /* 0x088fe400078e0202 */
[----:B------:R-:W-:Y:S01]  /*0da0*/  IMAD.WIDE.U32 R2, R22, R124, R130 ;  /* 0x0000007c16027225 */ /* 0x000fe200078e0082 */
[----:B----4-:R-:W-:-:S03]  /*0db0*/  LEA.HI R7, R23, R26, RZ, 0x4 ;  /* 0x0000001a17077211 */ /* 0x010fc600078f20ff */
[----:B------:R-:W-:Y:S01]  /*0dc0*/  IMAD.IADD R6, R3, 0x1, R4 ;  /* 0x0000000103067824 */ /* 0x000fe200078e0204 */
[----:B------:R-:W-:Y:S01]  /*0dd0*/  BAR.SYNC.DEFER_BLOCKING 0x0 ;  /* 0x0000000000007b1d */ /* 0x000fe20000010000 */
[----:B------:R-:W-:Y:S01]  /*0de0*/  @P6 LEA R4, P0, R2, c[0x0][0x1c8], 0x1 ;  /* 0x0000720002046a11 */ /* 0x000fe200078008ff */
[----:B--2---:R-:W-:Y:S01]  /*0df0*/  @P6 IMAD.SHL.U32 R0, R128, 0x2, RZ ;  /* 0x0000000280006824 */ /* 0x004fe200078e00ff */
[----:B------:R-:W-:Y:S02]  /*0e00*/  LOP3.LUT R3, R7, 0xfffffff0, RZ, 0xc0, !PT ;  /* 0xfffffff007037812 */ /* 0x000fe400078ec0ff */
[----:B------:R-:W-:Y:S02]  /*0e10*/  @P6 LEA.HI.X R5, R2, c[0x0][0x1cc], R6, 0x1, P0 ;  /* 0x0000730002056a11 */ /* 0x000fe400000f0c06 */
[----:B------:R-:W-:Y:S02]  /*0e20*/  ISETP.GE.AND P0, PT, R16, 0x41, PT ;  /* 0x000000411000780c */ /* 0x000fe40003f06270 */
[----:B------:R-:W-:Y:S01]  /*0e30*/  LEA.HI R23, R23, R26, RZ, 0x5 ;  /* 0x0000001a17177211 */ /* 0x000fe200078f28ff */
[----:B------:R-:W-:Y:S01]  /*0e40*/  @!PT LDS RZ, [RZ] ;  /* 0x00000000fffff984 */ /* 0x000fe20000000800 */
[----:B------:R-:W-:Y:S01]  /*0e50*/  @!PT LDS RZ, [RZ] ;  /* 0x00000000fffff984 */ /* 0x000fe20000000800 */
[----:B------:R-:W-:Y:S01]  /*0e60*/  @!PT LDS RZ, [RZ] ;  /* 0x00000000fffff984 */ /* 0x000fe20000000800 */
[----:B------:R2:W-:Y:S04]  /*0e70*/  @P6 LDGSTS.E.BYPASS.LTC128B.128 [R0+0xc100], [R4.64], !P1 ;  /* 0x0c10000004006fae */ /* 0x0005e8000c901d48 */
[----:B------:R2:W-:Y:S04]  /*0e80*/  @P6 LDGSTS.E.BYPASS.LTC128B.128 [R0+0xf100], [R4.64+0x80], !P4 ;  /* 0x0f10008004006fae */ /* 0x0005e8000e101d48 */
[----:B------:R2:W-:Y:S04]  /*0e90*/  @P6 LDGSTS.E.BYPASS.LTC128B.128 [R0+0x12100], [R4.64+0x100], !P3 ;  /* 0x1210010004006fae */ /* 0x0005e8000d901d48 */
[----:B------:R2:W-:Y:S02]  /*0ea0*/  @P6 LDGSTS.E.BYPASS.LTC128B.128 [R0+0x15100], [R4.64+0x180], !P2 ;  /* 0x1510018004006fae */ /* 0x0005e4000d101d48 */
[----:B--2---:R-:W-:Y:S01]  /*0eb0*/  IMAD.IADD R0, R26, 0x1, -R3 ;  /* 0x000000011a007824 */ /* 0x004fe200078e0a03 */
[----:B------:R-:W-:-:S02]  /*0ec0*/  SHF.R.S32.HI R3, RZ, 0x4, R7 ;  /* 0x00000004ff037819 */ /* 0x000fc40000011407 */
[C---:B------:R-:W-:Y:S02]  /*0ed0*/  @P5 LEA R5, P6, R126.reuse, R2, 0x5 ;  /* 0x000000027e055211 */ /* 0x040fe400078c28ff */
[----:B------:R-:W-:Y:S02]  /*0ee0*/  SHF.R.S32.HI R11, RZ, 0x1f, R0 ;  /* 0x0000001fff0b7819 */ /* 0x000fe40000011400 */
[----:B------:R-:W-:Y:S02]  /*0ef0*/  LEA.HI R4, R7, R3, RZ, 0x1 ;  /* 0x0000000307047211 */ /* 0x000fe400078f08ff */
[----:B------:R-:W-:Y:S02]  /*0f00*/  LEA.HI R11, R11, R0, RZ, 0x3 ;  /* 0x000000000b0b7211 */ /* 0x000fe400078f18ff */
[----:B------:R-:W-:Y:S02]  /*0f10*/  @P5 LEA.HI.X R7, R126, R6, R127, 0x5, P6 ;  /* 0x000000067e075211 */ /* 0x000fe400030f2c7f */
[----:B------:R-:W-:Y:S01]  /*0f20*/  @P0 IADD3 R10, P6, R2, R12, RZ ;  /* 0x0000000c020a0210 */ /* 0x000fe20007fde0ff */
[----:B------:R-:W-:Y:S01]  /*0f30*/  IMAD.SHL.U32 R12, R127, 0x40, RZ ;  /* 0x000000407f0c7824 */ /* 0x000fe200078e00ff */
[----:B------:R-:W-:-:S02]  /*0f40*/  LOP3.LUT R2, R4, 0xfffffffe, RZ, 0xc0, !PT ;  /* 0xfffffffe04027812 */ /* 0x000fc400078ec0ff */
[----:B------:R-:W-:Y:S02]  /*0f50*/  LOP3.LUT R4, R11, 0xfffffff8, RZ, 0xc0, !PT ;  /* 0xfffffff80b047812 */ /* 0x000fe400078ec0ff */
[----:B------:R-:W-:Y:S01]  /*0f60*/  @P0 IADD3.X R12, R6, R13, R12, P6, !PT ;  /* 0x0000000d060c0210 */ /* 0x000fe200037fe40c */
[----:B------:R-:W-:Y:S02]  /*0f70*/  IMAD.IADD R9, R3, 0x1, -R2 ;  /* 0x0000000103097824 */ /* 0x000fe400078e0a02 */
[----:B------:R-:W-:Y:S01]  /*0f80*/  IMAD.IADD R21, R0, 0x1, -R4 ;  /* 0x0000000100157824 */ /* 0x000fe200078e0a04 */
[C---:B------:R-:W-:Y:S01]  /*0f90*/  @P5 LEA R4, P6, R5.reuse, c[0x0][0x1c8], 0x1 ;  /* 0x0000720005045a11 */ /* 0x040fe200078c08ff */
[----:B------:R-:W-:Y:S02]  /*0fa0*/  IMAD.SHL.U32 R0, R36, 0x40, RZ ;  /* 0x0000004024007824 */ /* 0x000fe400078e00ff */
[----:B------:R-:W-:Y:S01]  /*0fb0*/  IMAD.SHL.U32 R6, R20, 0x8, RZ ;  /* 0x0000000814067824 */ /* 0x000fe200078e00ff */
[----:B------:R-:W-:Y:S01]  /*0fc0*/  @P5 LEA.HI.X R5, R5, c[0x0][0x1cc], R7, 0x1, P6 ;  /* 0x0000730005055a11 */ /* 0x000fe200030f0c07 */
[----:B------:R-:W-:Y:S01]  /*0fd0*/  IMAD.SHL.U32 R2, R21, 0x40, RZ ;  /* 0x0000004015027824 */ /* 0x000fe200078e00ff */
[----:B------:R-:W-:Y:S01]  /*0fe0*/  LOP3.LUT R0, R0, 0x1c0, RZ, 0xc0, !PT ;  /* 0x000001c000007812 */ /* 0x000fe200078ec0ff */
[----:B------:R-:W-:-:S03]  /*0ff0*/  IMAD.SHL.U32 R3, R9, 0x8, RZ ;  /* 0x0000000809037824 */ /* 0x000fc600078e00ff */
[----:B------:R-:W-:Y:S02]  /*1000*/  LOP3.LUT R7, R0, 0x8, R6, 0xf8, !PT ;  /* 0x0000000800077812 */ /* 0x000fe400078ef806 */
[----:B------:R-:W-:Y:S02]  /*1010*/  LOP3.LUT R2, R2, 0x1c0, RZ, 0xc0, !PT ;  /* 0x000001c002027812 */ /* 0x000fe400078ec0ff */
[----:B------:R-:W-:Y:S02]  /*1020*/  SHF.R.U32.HI R6, RZ, 0x3, R0 ;  /* 0x00000003ff067819 */ /* 0x000fe40000011600 */
[----:B------:R-:W-:Y:S02]  /*1030*/  LOP3.LUT R3, R2, 0x8, R3, 0xf8, !PT ;  /* 0x0000000802037812 */ /* 0x000fe400078ef803 */
[----:B------:R-:W-:Y:S02]  /*1040*/  SHF.R.U32.HI R0, RZ, 0x3, R2 ;  /* 0x00000003ff007819 */ /* 0x000fe40000011602 */
[----:B------:R-:W-:Y:S01]  /*1050*/  LOP3.LUT R7, R7, R6, RZ, 0x3c, !PT ;  /* 0x0000000607077212 */ /* 0x000fe200078e3cff */
[----:B------:R-:W-:Y:S01]  /*1060*/  @P5 IMAD.SHL.U32 R6, R128, 0x2, RZ ;  /* 0x0000000280065824 */ /* 0x000fe200078e00ff */
[----:B------:R-:W-:-:S02]  /*1070*/  @P0 LEA R2, P6, R10, c[0x0][0x1c8], 0x1 ;  /* 0x000072000a020a11 */ /* 0x000fc400078c08ff */
[----:B------:R-:W-:Y:S01]  /*1080*/  LOP3.LUT R8, R3, R0, RZ, 0x3c, !PT ;  /* 0x0000000003087212 */ /* 0x000fe200078e3cff */
[----:B------:R-:W-:Y:S01]  /*1090*/  @P0 IMAD.SHL.U32 R0, R128, 0x2, RZ ;  /* 0x0000000280000824 */ /* 0x000fe200078e00ff */
[----:B------:R-:W-:Y:S01]  /*10a0*/  @P0 LEA.HI.X R3, R10, c[0x0][0x1cc], R12, 0x1, P6 ;  /* 0x000073000a030a11 */ /* 0x000fe200030f0c0c */
[----:B------:R2:W-:Y:S04]  /*10b0*/  @P5 LDGSTS.E.BYPASS.LTC128B.128 [R6+0xd100], [R4.64], !P1 ;  /* 0x0d10000004065fae */ /* 0x0005e8000c901d48 */
[----:B------:R2:W-:Y:S04]  /*10c0*/  @P5 LDGSTS.E.BYPASS.LTC128B.128 [R6+0x10100], [R4.64+0x80], !P4 ;  /* 0x1010008004065fae */ /* 0x0005e8000e101d48 */
[----:B------:R2:W-:Y:S04]  /*10d0*/  @P5 LDGSTS.E.BYPASS.LTC128B.128 [R6+0x13100], [R4.64+0x100], !P3 ;  /* 0x1310010004065fae */ /* 0x0005e8000d901d48 */
[----:B------:R2:W-:Y:S01]  /*10e0*/  @P5 LDGSTS.E.BYPASS.LTC128B.128 [R6+0x16100], [R4.64+0x180], !P2 ;  /* 0x1610018004065fae */ /* 0x0005e2000d101d48 */
[----:B------:R-:W-:-:S03]  /*10f0*/  LOP3.LUT P5, RZ, R21, 0x2, RZ, 0xc0, !PT ;  /* 0x0000000215ff7812 */ /* 0x000fc600078ac0ff */
[----:B------:R3:W-:Y:S04]  /*1100*/  @P0 LDGSTS.E.BYPASS.LTC128B.128 [R0+0xe100], [R2.64], !P1 ;  /* 0x0e10000002000fae */ /* 0x0007e8000c901d48 */
[----:B------:R3:W-:Y:S04]  /*1110*/  @P0 LDGSTS.E.BYPASS.LTC128B.128 [R0+0x11100], [R2.64+0x80], !P4 ;  /* 0x1110008002000fae */ /* 0x0007e8000e101d48 */
[----:B------:R3:W-:Y:S04]  /*1120*/  @P0 LDGSTS.E.BYPASS.LTC128B.128 [R0+0x14100], [R2.64+0x100], !P3 ;  /* 0x1410010002000fae */ /* 0x0007e8000d901d48 */
[----:B------:R3:W-:Y:S01]  /*1130*/  @P0 LDGSTS.E.BYPASS.LTC128B.128 [R0+0x17100], [R2.64+0x180], !P2 ;  /* 0x1710018002000fae */ /* 0x0007e2000d101d48 */
[----:B------:R-:W-:-:S03]  /*1140*/  LOP3.LUT P0, RZ, R36, 0x2, RZ, 0xc0, !PT ;  /* 0x0000000224ff7812 */ /* 0x000fc6000780c0ff */
[----:B------:R-:W0:Y:S01]  /*1150*/  LDGDEPBAR ;  /* 0x00000000000079af */ /* 0x000e220000000000 */
[----:B--2---:R-:W-:Y:S02]  /*1160*/  IMAD.SHL.U32 R5, R11, 0x40, RZ ;  /* 0x000000400b057824 */ /* 0x004fe400078e00ff */
[----:B------:R-:W-:-:S03]  /*1170*/  IMAD.MOV.U32 R4, RZ, RZ, 0x10 ;  /* 0x00000010ff047424 */ /* 0x000fc600078e00ff */
[----:B------:R-:W-:Y:S02]  /*1180*/  LOP3.LUT R5, R8, 0xfffffe00, R5, 0xf8, !PT ;  /* 0xfffffe0008057812 */ /* 0x000fe400078ef805 */
[----:B------:R-:W-:Y:S02]  /*1190*/  SEL R4, R4, 0xfffffff0, !P5 ;  /* 0xfffffff004047807 */ /* 0x000fe40006800000 */
[----:B------:R-:W-:Y:S01]  /*11a0*/  ISETP.GE.AND P5, PT, R132, 0x1, PT ;  /* 0x000000018400780c */ /* 0x000fe20003fa6270 */
[----:B---3--:R-:W-:Y:S01]  /*11b0*/  IMAD R0, R9, 0x200, R7 ;  /* 0x0000020009007824 */ /* 0x008fe200078e0207 */
[----:B------:R-:W-:Y:S01]  /*11c0*/  SHF.R.S32.HI R3, RZ, 0x5, R23 ;  /* 0x00000005ff037819 */ /* 0x000fe20000011417 */
[----:B------:R-:W-:Y:S01]  /*11d0*/  IMAD R2, R25, c[0x0][0x208], RZ ;  /* 0x0000820019027a24 */ /* 0x000fe200078e02ff */
[----:B------:R-:W-:-:S04]  /*11e0*/  DEPBAR.LE SB0, 0x1 ;  /* 0x000080400000791a */ /* 0x000fc80000000000 */
[----:B------:R-:W-:Y:S01]  /*11f0*/  IMAD.SHL.U32 R216, R0, 0x2, RZ ;  /* 0x0000000200d87824 */ /* 0x000fe200078e00ff */
[----:B------:R-:W-:-:S04]  /*1200*/  DEPBAR.LE SB0, 0x0 ;  /* 0x000080000000791a */ /* 0x000fc80000000000 */
[----:B------:R-:W-:Y:S01]  /*1210*/  IMAD R17, R20, c[0x0][0x20c], R2 ;  /* 0x0000830014117a24 */ /* 0x000fe200078e0202 */
[C---:B------:R-:W-:Y:S01]  /*1220*/  IADD3 R2, R216.reuse, 0xc100, RZ ;  /* 0x0000c100d8027810 */ /* 0x040fe20007ffe0ff */
[----:B------:R-:W-:Y:S01]  /*1230*/  IMAD R0, R3, 0x400, R5 ;  /* 0x0000040003007824 */ /* 0x000fe200078e0205 */
[----:B------:R-:W-:Y:S01]  /*1240*/  IADD3 R227, R216, 0xc120, RZ ;  /* 0x0000c120d8e37810 */ /* 0x000fe20007ffe0ff */
[----:B------:R-:W-:Y:S01]  /*1250*/  IMAD.WIDE.U32 R6, R20, c[0x0][0x208], R30 ;  /* 0x0000820014067a25 */ /* 0x000fe200078e001e */
[----:B------:R-:W-:Y:S01]  /*1260*/  @P0 IADD3 R227, R2, -0x20, RZ ;  /* 0xffffffe002e30810 */ /* 0x000fe20007ffe0ff */
[----:B------:R-:W-:Y:S01]  /*1270*/  BAR.SYNC.DEFER_BLOCKING 0x0 ;  /* 0x0000000000007b1d */ /* 0x000fe20000010000 */
[C---:B------:R-:W-:Y:S01]  /*1280*/  LEA R224, R0.reuse, 0x18100, 0x1 ;  /* 0x0001810000e07811 */ /* 0x040fe200078e08ff */
[----:B------:R-:W-:Y:S01]  /*1290*/  IMAD.SHL.U32 R8, R0, 0x2, RZ ;  /* 0x0000000200087824 */ /* 0x000fe200078e00ff */
[----:B------:R-:W-:Y:S01]  /*12a0*/  LOP3.LUT P0, RZ, R21, 0x4, RZ, 0xc0, !PT ;  /* 0x0000000415ff7812 */ /* 0x000fe2000780c0ff */
[----:B------:R-:W-:Y:S01]  /*12b0*/  IMAD.IADD R3, R7, 0x1, R17 ;  /* 0x0000000107037824 */ /* 0x000fe200078e0211 */
[C---:B------:R-:W-:Y:S01]  /*12c0*/  IADD3 R250, R227.reuse, 0x800, RZ ;  /* 0x00000800e3fa7810 */ /* 0x040fe20007ffe0ff */
[----:B------:R-:W-:Y:S01]  /*12d0*/  IMAD R0, R28, c[0x0][0x210], RZ ;  /* 0x000084001c007a24 */ /* 0x000fe200078e02ff */
[----:B------:R-:W-:Y:S01]  /*12e0*/  IADD3 R249, R227, 0x1000, RZ ;  /* 0x00001000e3f97810 */ /* 0x000fe20007ffe0ff */
[----:B------:R-:W-:Y:S01]  /*12f0*/  IMAD.MOV.U32 R2, RZ, RZ, R6 ;  /* 0x000000ffff027224 */ /* 0x000fe200078e0006 */
[----:B------:R-:W-:Y:S01]  /*1300*/  LOP3.LUT R6, R23, 0xffffffe0, RZ, 0xc0, !PT ;  /* 0xffffffe017067812 */ /* 0x000fe200078ec0ff */
[----:B------:R-:W-:Y:S01]  /*1310*/  IMAD R0, R27, c[0x0][0x214], R0 ;  /* 0x000085001b007a24 */ /* 0x000fe200078e0200 */
[----:B------:R-:W-:Y:S01]  /*1320*/  IADD3 R248, R227, 0x1800, RZ ;  /* 0x00001800e3f87810 */ /* 0x000fe20007ffe0ff */
[----:B------:R-:W-:Y:S01]  /*1330*/  IMAD.WIDE.U32 R2, R27, c[0x0][0x210], R2 ;  /* 0x000084001b027a25 */ /* 0x000fe200078e0002 */
[----:B------:R-:W-:-:S02]  /*1340*/  IADD3 R247, R227, 0x2000, RZ ;  /* 0x00002000e3f77810 */ /* 0x000fc40007ffe0ff */
[----:B------:R-:W-:Y:S01]  /*1350*/  IADD3 R246, R227, 0x2800, RZ ;  /* 0x00002800e3f67810 */ /* 0x000fe20007ffe0ff */
[----:B------:R-:W-:Y:S02]  /*1360*/  IMAD.IADD R3, R3, 0x1, R0 ;  /* 0x0000000103037824 */ /* 0x000fe400078e0200 */
[----:B------:R-:W-:Y:S02]  /*1370*/  IMAD R0, R19, c[0x0][0x218], RZ ;  /* 0x0000860013007a24 */ /* 0x000fe400078e02ff */
[----:B------:R-:W-:Y:S02]  /*1380*/  IMAD.IADD R121, R26, 0x1, -R6 ;  /* 0x000000011a797824 */ /* 0x000fe400078e0a06 */
[C---:B------:R-:W-:Y:S02]  /*1390*/  IMAD R6, R18.reuse, c[0x0][0x21c], R0 ;  /* 0x0000870012067a24 */ /* 0x040fe400078e0200 */
[----:B------:R-:W-:Y:S01]  /*13a0*/  IMAD.WIDE.U32 R30, R18, c[0x0][0x218], R2 ;  /* 0x00008600121e7a25 */ /* 0x000fe200078e0002 */
[----:B------:R-:W2:Y:S03]  /*13b0*/  LDSM.16.M88.4 R8, [R8+0x18100] ;  /* 0x018100000808783b */ /* 0x000ea60000000200 */
[----:B------:R-:W-:Y:S01]  /*13c0*/  IMAD.IADD R39, R31, 0x1, R6 ;  /* 0x000000011f277824 */ /* 0x000fe200078e0206 */
[----:B------:R1:W-:Y:S01]  /*13d0*/  STL.64 [R1+0x40], R30 ;  /* 0x0000401e01007387 */ /* 0x0003e20000100a00 */
[----:B------:R-:W-:-:S02]  /*13e0*/  IMAD R223, R4, 0x2, R224 ;  /* 0x0000000204df7824 */ /* 0x000fc400078e02e0 */
[----:B------:R-:W-:Y:S01]  /*13f0*/  IMAD.MOV.U32 R7, RZ, RZ, 0x20 ;  /* 0x00000020ff077424 */ /* 0x000fe200078e00ff */
[----:B------:R1:W-:Y:S04]  /*1400*/  STL [R1+0x14], R39 ;  /* 0x0000142701007387 */ /* 0x0003e80000100800 */
[----:B------:R1:W3:Y:S01]  /*1410*/  LDSM.16.M88.4 R32, [R216+0xc100] ;  /* 0x00c10000d820783b */ /* 0x0002e20000000200 */
[----:B------:R-:W-:-:S03]  /*1420*/  SEL R0, R7, 0xffffffe0, !P0 ;  /* 0xffffffe007007807 */ /* 0x000fc60004000000 */
[----:B------:R1:W4:Y:S04]  /*1430*/  LDSM.16.M88.4 R40, [R216+0xc900] ;  /* 0x00c90000d828783b */ /* 0x0003280000000200 */
[----:B------:R1:W1:Y:S04]  /*1440*/  LDSM.16.M88.4 R44, [R216+0xd100] ;  /* 0x00d10000d82c783b */ /* 0x0002680000000200 */
[----:B------:R1:W1:Y:S04]  /*1450*/  LDSM.16.M88.4 R52, [R216+0xd900] ;  /* 0x00d90000d834783b */ /* 0x0002680000000200 */
[----:B------:R1:W1:Y:S04]  /*1460*/  LDSM.16.M88.4 R60, [R216+0xe100] ;  /* 0x00e10000d83c783b */ /* 0x0002680000000200 */
[----:B------:R1:W1:Y:S04]  /*1470*/  LDSM.16.M88.4 R76, [R216+0xe900] ;  /* 0x00e90000d84c783b */ /* 0x0002680000000200 */
[----:B------:R1:W1:Y:S04]  /*1480*/  LDSM.16.M88.4 R12, [R223] ;  /* 0x00000000df0c783b */ /* 0x0002680000000200 */
[----:B------:R1:W1:Y:S04]  /*1490*/  LDSM.16.M88.4 R80, [R227] ;  /* 0x00000000e350783b */ /* 0x0002680000000200 */
[----:B------:R1:W1:Y:S04]  /*14a0*/  LDSM.16.M88.4 R84, [R227+0x800] ;  /* 0x00080000e354783b */ /* 0x0002680000000200 */
[----:B------:R1:W1:Y:S04]  /*14b0*/  LDSM.16.M88.4 R88, [R227+0x1000] ;  /* 0x00100000e358783b */ /* 0x0002680000000200 */
[----:B------:R1:W1:Y:S04]  /*14c0*/  LDSM.16.M88.4 R96, [R227+0x1800] ;  /* 0x00180000e360783b */ /* 0x0002680000000200 */
[----:B------:R1:W1:Y:S04]  /*14d0*/  LDSM.16.M88.4 R100, [R227+0x2000] ;  /* 0x00200000e364783b */ /* 0x0002680000000200 */
[----:B------:R1:W1:Y:S01]  /*14e0*/  LDSM.16.M88.4 R104, [R227+0x2800] ;  /* 0x00280000e368783b */ /* 0x0002620000000200 */
[----:B------:R-:W-:Y:S05]  /*14f0*/  @!P5 BRA `(.L_x_682) ;  /* 0x000004100000d947 */ /* 0x000fea0003800000 */
[----:B--234-:R-:W-:Y:S01]  /*1500*/  IMAD R2, R24, c[0x0][0x208], RZ ;  /* 0x0000820018027a24 */ /* 0x01cfe200078e02ff */
[----:B------:R-:W-:Y:S01]  /*1510*/  SEL R17, RZ, 0x1, P1 ;  /* 0x00000001ff117807 */ /* 0x000fe20000800000 */
[----:B------:R-:W-:Y:S01]  /*1520*/  IMAD.WIDE.U32 R6, R22, c[0x0][0x208], RZ ;  /* 0x0000820016067a25 */ /* 0x000fe200078e00ff */
[----:B------:R-:W-:-:S02]  /*1530*/  P2R R25, PR, RZ, 0x10 ;  /* 0x00000010ff197803 */ /* 0x000fc40000000000 */
[----:B------:R-:W-:Y:S01]  /*1540*/  ISETP.LT.OR P6, PT, R16, 0x1, P1 ;  /* 0x000000011000780c */ /* 0x000fe20000fc1670 */
[----:B------:R-:W-:Y:S02]  /*1550*/  IMAD R2, R22, c[0x0][0x20c], R2 ;  /* 0x0000830016027a24 */ /* 0x000fe400078e0202 */
[----:B------:R-:W-:Y:S02]  /*1560*/  IMAD.MOV.U32 R18, RZ, RZ, R38 ;  /* 0x000000ffff127224 */ /* 0x000fe400078e0026 */
[----:B------:R-:W-:Y:S02]  /*1570*/  IMAD.MOV.U32 R19, RZ, RZ, R39 ;  /* 0x000000ffff137224 */ /* 0x000fe400078e0027 */
[----:B------:R-:W-:Y:S02]  /*1580*/  IMAD.IADD R2, R7, 0x1, R2 ;  /* 0x0000000107027824 */ /* 0x000fe400078e0202 */
[----:B------:R-:W-:Y:S02]  /*1590*/  IMAD.MOV.U32 R18, RZ, RZ, R30 ;  /* 0x000000ffff127224 */ /* 0x000fe400078e001e */
[----:B------:R-:W-:-:S02]  /*15a0*/  IMAD R3, R2, 0x60, RZ ;  /* 0x0000006002037824 */ /* 0x000fc400078e02ff */
[----:B------:R-:W-:Y:S01]  /*15b0*/  IMAD.WIDE.U32 R6, R6, 0x60, R18 ;  /* 0x0000006006067825 */ /* 0x000fe200078e0012 */
[----:B------:R2:W-:Y:S03]  /*15c0*/  STL.64 [R1+0x10], R18 ;  /* 0x0000101201007387 */ /* 0x0005e60000100a00 */
[----:B------:R-:W-:Y:S01]  /*15d0*/  IMAD.IADD R3, R7, 0x1, R3 ;  /* 0x0000000107037824 */ /* 0x000fe200078e0203 */
[C---:B------:R-:W-:Y:S01]  /*15e0*/  LEA R2, P0, R6.reuse, c[0x0][0x1f8], 0x1 ;  /* 0x00007e0006027a11 */ /* 0x040fe200078008ff */
[C---:B------:R-:W-:Y:S01]  /*15f0*/  IMAD R24, R37.reuse, c[0x0][0x20c], RZ ;  /* 0x0000830025187a24 */ /* 0x040fe200078e02ff */
[----:B------:R-:W-:Y:S01]  /*1600*/  SEL R7, RZ, 0x2, P4 ;  /* 0x00000002ff077807 */ /* 0x000fe20002000000 */
[----:B------:R-:W-:Y:S01]  /*1610*/  IMAD.WIDE.U32 R26, R37, c[0x0][0x208], RZ ;  /* 0x00008200251a7a25 */ /* 0x000fe200078e00ff */
[----:B------:R-:W-:Y:S02]  /*1620*/  LEA.HI.X R3, R6, c[0x0][0x1fc], R3, 0x1, P0 ;  /* 0x00007f0006037a11 */ /* 0x000fe400000f0c03 */
[----:B------:R-:W-:Y:S01]  /*1630*/  SEL R6, RZ, 0x4, P3 ;  /* 0x00000004ff067807 */ /* 0x000fe20001800000 */
[----:B------:R-:W-:Y:S01]  /*1640*/  IMAD.IADD R24, R27, 0x1, R24 ;  /* 0x000000011b187824 */ /* 0x000fe200078e0218 */
[----:B------:R-:W-:-:S02]  /*1650*/  IADD3 R22, P5, P0, R26, 0x80, R2 ;  /* 0x000000801a167810 */ /* 0x000fc400078be002 */
[----:B------:R-:W-:Y:S01]  /*1660*/  IADD3 R7, R6, R7, R17 ;  /* 0x0000000706077210 */ /* 0x000fe20007ffe011 */
[----:B------:R-:W-:Y:S01]  /*1670*/  IMAD.SHL.U32 R17, R128, 0x2, RZ ;  /* 0x0000000280117824 */ /* 0x000fe200078e00ff */
[----:B------:R-:W-:Y:S02]  /*1680*/  SEL R6, RZ, 0x8, P2 ;  /* 0x00000008ff067807 */ /* 0x000fe40001000000 */
[--C-:B------:R-:W-:Y:S02]  /*1690*/  IADD3.X R23, R24, RZ, R3.reuse, P5, P0 ;  /* 0x000000ff18177210 */ /* 0x100fe40002fe0403 */
[----:B------:R-:W-:Y:S01]  /*16a0*/  IADD3 R20, P5, P0, R26, 0x100, R2 ;  /* 0x000001001a147810 */ /* 0x000fe200078be002 */
[----:B------:R-:W-:Y:S01]  /*16b0*/  IMAD.IADD R6, R7, 0x1, R6 ;  /* 0x0000000107067824 */ /* 0x000fe200078e0206 */
[----:B------:R-:W-:Y:S01]  /*16c0*/  @!PT LDS RZ, [RZ] ;  /* 0x00000000fffff984 */ /* 0x000fe20000000800 */
[----:B------:R-:W-:Y:S01]  /*16d0*/  @!PT LDS RZ, [RZ] ;  /* 0x00000000fffff984 */ /* 0x000fe20000000800 */
[----:B------:R-:W-:Y:S01]  /*16e0*/  @!PT LDS RZ, [RZ] ;  /* 0x00000000fffff984 */ /* 0x000fe20000000800 */
[----:B------:R3:W-:Y:S02]  /*16f0*/  LDGSTS.E.BYPASS.LTC128B.128 [R17+0x100], [R2.64], !P6 ;  /* 0x0010000002117fae */ /* 0x0007e4000f101d48 */
[----:B------:R-:W-:-:S02]  /*1700*/  IADD3.X R21, R24, RZ, R3, P5, P0 ;  /* 0x000000ff18157210 */ /* 0x000fc40002fe0403 */
[----:B------:R-:W-:Y:S02]  /*1710*/  LOP3.LUT P4, RZ, R6, 0x2, RZ, 0xc0, !PT ;  /* 0x0000000206ff7812 */ /* 0x000fe4000788c0ff */
[----:B--2---:R-:W-:Y:S02]  /*1720*/  IADD3 R18, P5, P0, R26, 0x180, R2 ;  /* 0x000001801a127810 */ /* 0x004fe400078be002 */
[----:B------:R-:W-:Y:S02]  /*1730*/  LOP3.LUT P6, RZ, R6, 0x8, RZ, 0xc0, !PT ;  /* 0x0000000806ff7812 */ /* 0x000fe400078cc0ff */
[----:B------:R-:W-:Y:S02]  /*1740*/  IADD3.X R19, R24, RZ, R3, P5, P0 ;  /* 0x000000ff18137210 */ /* 0x000fe40002fe0403 */
[----:B------:R-:W-:Y:S02]  /*1750*/  ISETP.LT.OR P0, PT, R16, 0x1, !P4 ;  /* 0x000000011000780c */ /* 0x000fe40006701670 */
[----:B------:R-:W-:-:S11]  /*1760*/  LOP3.LUT P5, RZ, R6, 0x4, RZ, 0xc0, !PT ;  /* 0x0000000406ff7812 */ /* 0x000fd600078ac0ff */
[----:B------:R3:W-:Y:S01]  /*1770*/  LDGSTS.E.BYPASS.LTC128B.128 [R17+0x3100], [R2.64+0x80], !P0 ;  /* 0x0310008002117fae */ /* 0x0007e2000c101d48 */
[----:B------:R-:W-:-:S13]  /*1780*/  ISETP.LT.OR P0, PT, R16, 0x1, !P5 ;  /* 0x000000011000780c */ /* 0x000fda0006f01670 */
[----:B------:R3:W-:Y:S01]  /*1790*/  LDGSTS.E.BYPASS.LTC128B.128 [R17+0x6100], [R2.64+0x100], !P0 ;  /* 0x0610010002117fae */ /* 0x0007e2000c101d48 */
[----:B------:R-:W-:-:S13]  /*17a0*/  ISETP.LT.OR P0, PT, R16, 0x1, !P6 ;  /* 0x000000011000780c */ /* 0x000fda0007701670 */
[----:B------:R3:W-:Y:S01]  /*17b0*/  LDGSTS.E.BYPASS.LTC128B.128 [R17+0x9100], [R2.64+0x180], !P0 ;  /* 0x0910018002117fae */ /* 0x0007e2000c101d48 */
[----:B------:R-:W-:-:S05]  /*17c0*/  IADD3 R6, P0, R2, R26, RZ ;  /* 0x0000001a02067210 */ /* 0x000fca0007f1e0ff */
[----:B------:R-:W-:Y:S01]  /*17d0*/  IMAD.X R7, R24, 0x1, R3, P0 ;  /* 0x0000000118077824 */ /* 0x000fe200000e0603 */
[----:B---3--:R-:W-:-:S05]  /*17e0*/  IADD3 R2, P0, R6, R26, RZ ;  /* 0x0000001a06027210 */ /* 0x008fca0007f1e0ff */
[----:B------:R-:W-:Y:S01]  /*17f0*/  IMAD.X R3, R7, 0x1, R24, P0 ;  /* 0x0000000107037824 */ /* 0x000fe200000e0618 */
[----:B------:R-:W-:-:S13]  /*1800*/  ISETP.LT.OR P0, PT, R16, 0x21, P1 ;  /* 0x000000211000780c */ /* 0x000fda0000f01670 */
[----:B------:R2:W-:Y:S01]  /*1810*/  LDGSTS.E.BYPASS.LTC128B.128 [R17+0x1100], [R6.64], !P0 ;  /* 0x0110000006117fae */ /* 0x0005e2000c101d48 */
[C---:B------:R-:W-:Y:S02]  /*1820*/  ISETP.LT.OR P0, PT, R16.reuse, 0x21, !P4 ;  /* 0x000000211000780c */ /* 0x040fe40006701670 */
[----:B------:R-:W-:-:S11]  /*1830*/  ISETP.LT.OR P4, PT, R16, 0x41, !P4 ;  /* 0x000000411000780c */ /* 0x000fd60006781670 */
[----:B------:R2:W-:Y:S01]  /*1840*/  LDGSTS.E.BYPASS.LTC128B.128 [R17+0x4100], [R22.64], !P0 ;  /* 0x0410000016117fae */ /* 0x0005e2000c101d48 */
[C---:B------:R-:W-:Y:S02]  /*1850*/  ISETP.LT.OR P0, PT, R16.reuse, 0x21, !P5 ;  /* 0x000000211000780c */ /* 0x040fe40006f01670 */
[----:B------:R-:W-:-:S11]  /*1860*/  ISETP.LT.OR P5, PT, R16, 0x41, !P5 ;  /* 0x000000411000780c */ /* 0x000fd60006fa1670 */
[----:B------:R2:W-:Y:S01]  /*1870*/  LDGSTS.E.BYPASS.LTC128B.128 [R17+0x7100], [R20.64], !P0 ;  /* 0x0710000014117fae */ /* 0x0005e2000c101d48 */
[----:B------:R-:W-:-:S13]  /*1880*/  ISETP.LT.OR P0, PT, R16, 0x21, !P6 ;  /* 0x000000211000780c */ /* 0x000fda0007701670 */
[----:B------:R2:W-:Y:S01]  /*1890*/  LDGSTS.E.BYPASS.LTC128B.128 [R17+0xa100], [R18.64], !P0 ;  /* 0x0a10000012117fae */ /* 0x0005e2000c101d48 */
[----:B------:R-:W-:-:S13]  /*18a0*/  ISETP.LT.OR P0, PT, R16, 0x41, P1 ;  /* 0x000000411000780c */ /* 0x000fda0000f01670 */
[----:B------:R2:W-:Y:S01]  /*18b0*/  LDGSTS.E.BYPASS.LTC128B.128 [R17+0x2100], [R2.64], !P0 ;  /* 0x0210000002117fae */ /* 0x0005e2000c101d48 */
[----:B------:R-:W-:-:S03]  /*18c0*/  ISETP.LT.OR P0, PT, R16, 0x41, !P6 ;  /* 0x000000411000780c */ /* 0x000fc60007701670 */
[----:B------:R2:W-:Y:S01]  /*18d0*/  LDGSTS.E.BYPASS.LTC128B.128 [R17+0x5100], [R2.64+0x80], !P4 ;  /* 0x0510008002117fae */ /* 0x0005e2000e101d48 */
[----:B------:R-:W-:-:S03]  /*18e0*/  ISETP.NE.AND P4, PT, R25, RZ, PT ;  /* 0x000000ff1900720c */ /* 0x000fc60003f85270 */
[----:B------:R2:W-:Y:S06]  /*18f0*/  LDGSTS.E.BYPASS.LTC128B.128 [R17+0x8100], [R2.64+0x100], !P5 ;  /* 0x0810010002117fae */ /* 0x0005ec000e901d48 */
[----:B------:R2:W-:Y:S04]  /*1900*/  LDGSTS.E.BYPASS.LTC128B.128 [R17+0xb100], [R2.64+0x180], !P0 ;  /* 0x0b10018002117fae */ /* 0x0005e8000c101d48 */
.L_x_682:
[C---:B-1234-:R-:W-:Y:S01]  /*1910*/  HMMA.16816.F32 R28, R8.reuse, R32, RZ ;  /* 0x00000020081c723c */ /* 0x05efe200000018ff */
[----:B------:R-:W-:Y:S01]  /*1920*/  LOP3.LUT P0, RZ, R36, 0x4, RZ, 0xc0, !PT ;  /* 0x0000000424ff7812 */ /* 0x000fe2000780c0ff */
[----:B------:R-:W-:Y:S01]  /*1930*/  LDSM.16.M88.4 R112, [R216+0x10900] ;  /* 0x01090000d870783b */ /* 0x000fe20000000200 */
[C---:B------:R-:W-:Y:S02]  /*1940*/  LEA R226, R0.reuse, R224, 0x1 ;  /* 0x000000e000e27211 */ /* 0x040fe400078e08ff */
[----:B------:R-:W-:Y:S01]  /*1950*/  SEL R2, R37, 0xffffffc0, !P0 ;  /* 0xffffffc025027807 */ /* 0x000fe20004000000 */
[----:B------:R-:W-:Y:S01]  /*1960*/  LDSM.16.M88.4 R116, [R227+0x3000] ;  /* 0x00300000e374783b */ /* 0x000fe20000000200 */
[----:B------:R-:W-:Y:S01]  /*1970*/  LEA R225, R0, R223, 0x1 ;  /* 0x000000df00e17211 */ /* 0x000fe200078e08ff */
[----:B------:R-:W-:Y:S01]  /*1980*/  HMMA.16816.F32 R24, R8, R34, RZ ;  /* 0x000000220818723c */ /* 0x000fe200000018ff */
[-C--:B------:R-:W-:Y:S01]  /*1990*/  IADD3 R222, R216, R2.reuse, RZ ;  /* 0x00000002d8de7210 */ /* 0x080fe20007ffe0ff */
[----:B------:R-:W0:Y:S01]  /*19a0*/  LDGDEPBAR ;  /* 0x00000000000079af */ /* 0x000e220000000000 */
[----:B------:R-:W-:-:S02]  /*19b0*/  IADD3 R221, R227, R2, RZ ;  /* 0x00000002e3dd7210 */ /* 0x000fc40007ffe0ff */
[----:B------:R-:W-:Y:S01]  /*19c0*/  ISETP.GE.AND P5, PT, R132, 0x61, PT ;  /* 0x000000618400780c */ /* 0x000fe20003fa6270 */
[----:B------:R-:W-:Y:S01]  /*19d0*/  LDSM.16.M88.4 R36, [R222+0xc100] ;  /* 0x00c10000de24783b */ /* 0x000fe20000000200 */
[C---:B------:R-:W-:Y:S01]  /*19e0*/  IADD3 R245, R227.reuse, 0x3000, RZ ;  /* 0x00003000e3f57810 */ /* 0x040fe20007ffe0ff */
[C---:B------:R-:W-:Y:S01]  /*19f0*/  HMMA.16816.F32 R32, R8.reuse, R44, RZ ;  /* 0x0000002c0820723c */ /* 0x040fe200000018ff */
[C---:B------:R-:W-:Y:S01]  /*1a00*/  IADD3 R244, R227.reuse, 0x3800, RZ ;  /* 0x00003800e3f47810 */ /* 0x040fe20007ffe0ff */
[----:B------:R-:W-:Y:S01]  /*1a10*/  LDSM.16.M88.4 R92, [R222+0xe100] ;  /* 0x00e10000de5c783b */ /* 0x000fe20000000200 */
[C---:B------:R-:W-:Y:S02]  /*1a20*/  IADD3 R243, R227.reuse, 0x4000, RZ ;  /* 0x00004000e3f37810 */ /* 0x040fe40007ffe0ff */
[C---:B------:R-:W-:Y:S01]  /*1a30*/  IADD3 R242, R227.reuse, 0x4800, RZ ;  /* 0x00004800e3f27810 */ /* 0x040fe20007ffe0ff */
[----:B------:R-:W-:Y:S01]  /*1a40*/  LDSM.16.M88.4 R108, [R221+0x800] ;  /* 0x00080000dd6c783b */ /* 0x000fe20000000200 */
[C---:B------:R-:W-:Y:S01]  /*1a50*/  IADD3 R241, R227.reuse, 0x5000, RZ ;  /* 0x00005000e3f17810 */ /* 0x040fe20007ffe0ff */
[----:B------:R-:W-:Y:S01]  /*1a60*/  HMMA.16816.F32 R20, R8, R40, RZ ;  /* 0x000000280814723c */ /* 0x000fe200000018ff */
[----:B------:R-:W-:-:S02]  /*1a70*/  IADD3 R240, R227, 0x5800, RZ ;  /* 0x00005800e3f07810 */ /* 0x000fc40007ffe0ff */
[C---:B------:R-:W-:Y:S02]  /*1a80*/  IADD3 R239, R227.reuse, 0x6000, RZ ;  /* 0x00006000e3ef7810 */ /* 0x040fe40007ffe0ff */
[C---:B------:R-:W-:Y:S02]  /*1a90*/  IADD3 R238, R227.reuse, 0x6800, RZ ;  /* 0x00006800e3ee7810 */ /* 0x040fe40007ffe0ff */
[C---:B------:R-:W-:Y:S01]  /*1aa0*/  IADD3 R237, R227.reuse, 0x7000, RZ ;  /* 0x00007000e3ed7810 */ /* 0x040fe20007ffe0ff */
[----:B------:R-:W-:Y:S01]  /*1ab0*/  HMMA.16816.F32 R16, R8, R42, RZ ;  /* 0x0000002a0810723c */ /* 0x000fe200000018ff */
[C---:B------:R-:W-:Y:S02]  /*1ac0*/  IADD3 R236, R227.reuse, 0x7800, RZ ;  /* 0x00007800e3ec7810 */ /* 0x040fe40007ffe0ff */
[C---:B------:R-:W-:Y:S02]  /*1ad0*/  IADD3 R235, R227.reuse, 0x8000, RZ ;  /* 0x00008000e3eb7810 */ /* 0x040fe40007ffe0ff */
[----:B------:R-:W-:-:S02]  /*1ae0*/  IADD3 R234, R227, 0x8800, RZ ;  /* 0x00008800e3ea7810 */ /* 0x000fc40007ffe0ff */
[C---:B------:R-:W-:Y:S01]  /*1af0*/  IADD3 R233, R227.reuse, 0x9000, RZ ;  /* 0x00009000e3e97810 */ /* 0x040fe20007ffe0ff */
[C---:B------:R-:W-:Y:S01]  /*1b00*/  HMMA.16816.F32 R40, R8.reuse, R46, RZ ;  /* 0x0000002e0828723c */ /* 0x040fe200000018ff */
[C---:B------:R-:W-:Y:S02]  /*1b10*/  IADD3 R232, R227.reuse, 0x9800, RZ ;  /* 0x00009800e3e87810 */ /* 0x040fe40007ffe0ff */
[C---:B------:R-:W-:Y:S02]  /*1b20*/  IADD3 R231, R227.reuse, 0xa000, RZ ;  /* 0x0000a000e3e77810 */ /* 0x040fe40007ffe0ff */
[C---:B------:R-:W-:Y:S02]  /*1b30*/  IADD3 R230, R227.reuse, 0xa800, RZ ;  /* 0x0000a800e3e67810 */ /* 0x040fe40007ffe0ff */
[C---:B------:R-:W-:Y:S01]  /*1b40*/  IADD3 R229, R227.reuse, 0xb000, RZ ;  /* 0x0000b000e3e57810 */ /* 0x040fe20007ffe0ff */
[----:B------:R-:W-:Y:S01]  /*1b50*/  HMMA.16816.F32 R48, R8, R52, RZ ;  /* 0x000000340830723c */ /* 0x000fe200000018ff */
[----:B------:R-:W-:-:S07]  /*1b60*/  IADD3 R228, R227, 0xb800, RZ ;  /* 0x0000b800e3e47810 */ /* 0x000fce0007ffe0ff */
[----:B------:R-:W-:Y:S01]  /*1b70*/  HMMA.16816.F32 R68, R12, R80, R28 ;  /* 0x000000500c44723c */ /* 0x000fe2000000181c */
[----:B------:R-:W-:Y:S07]  /*1b80*/  LDSM.16.M88.4 R28, [R222+0xd100] ;  /* 0x00d10000de1c783b */ /* 0x000fee0000000200 */
[C---:B------:R-:W-:Y:S08]  /*1b90*/  HMMA.16816.F32 R52, R8.reuse, R54, RZ ;  /* 0x000000360834723c */ /* 0x040ff000000018ff */
[C---:B------:R-:W-:Y:S08]  /*1ba0*/  HMMA.16816.F32 R56, R8.reuse, R60, RZ ;  /* 0x0000003c0838723c */ /* 0x040ff000000018ff */
[----:B------:R-:W-:Y:S08]  /*1bb0*/  HMMA.16816.F32 R64, R8, R76, RZ ;  /* 0x0000004c0840723c */ /* 0x000ff000000018ff */
[----:B------:R-:W-:Y:S08]  /*1bc0*/  HMMA.16816.F32 R80, R12, R82, R24 ;  /* 0x000000520c50723c */ /* 0x000ff00000001818 */
[C---:B------:R-:W-:Y:S08]  /*1bd0*/  HMMA.16816.F32 R60, R8.reuse, R62, RZ ;  /* 0x0000003e083c723c */ /* 0x040ff000000018ff */
[----:B------:R-:W-:Y:S01]  /*1be0*/  HMMA.16816.F32 R76, R8, R78, RZ ;  /* 0x0000004e084c723c */ /* 0x000fe200000018ff */
[----:B------:R-:W1:Y:S07]  /*1bf0*/  LDSM.16.M88.4 R8, [R226] ;  /* 0x00000000e208783b */ /* 0x000e6e0000000200 */
[C---:B------:R-:W-:Y:S01]  /*1c00*/  HMMA.16816.F32 R24, R12.reuse, R88, R32 ;  /* 0x000000580c18723c */ /* 0x040fe20000001820 */
[----:B------:R-:W2:Y:S07]  /*1c10*/  LDSM.16.M88.4 R32, [R222+0xc900] ;  /* 0x00c90000de20783b */ /* 0x000eae0000000200 */
[C---:B------:R-:W-:Y:S08]  /*1c20*/  HMMA.16816.F32 R72, R12.reuse, R84, R20 ;  /* 0x000000540c48723c */ /* 0x040ff00000001814 */
[C---:B------:R-:W-:Y:S01]  /*1c30*/  HMMA.16816.F32 R44, R12.reuse, R86, R16 ;  /* 0x000000560c2c723c */ /* 0x040fe20000001810 */
[----:B------:R-:W3:Y:S04]  /*1c40*/  LDSM.16.M88.4 R84, [R222+0xd900] ;  /* 0x00d90000de54783b */ /* 0x000ee80000000200 */
[----:B------:R-:W-:Y:S03]  /*1c50*/  LDSM.16.M88.4 R16, [R225] ;  /* 0x00000000e110783b */ /* 0x000fe60000000200 */
[C---:B------:R-:W-:Y:S01]  /*1c60*/  HMMA.16816.F32 R20, R12.reuse, R90, R40 ;  /* 0x0000005a0c14723c */ /* 0x040fe20000001828 */
[----:B------:R-:W4:Y:S07]  /*1c70*/  LDSM.16.M88.4 R88, [R222+0xe900] ;  /* 0x00e90000de58783b */ /* 0x000f2e0000000200 */
[C---:B------:R-:W-:Y:S08]  /*1c80*/  HMMA.16816.F32 R40, R12.reuse, R96, R48 ;  /* 0x000000600c28723c */ /* 0x040ff00000001830 */
[C---:B------:R-:W-:Y:S08]  /*1c90*/  HMMA.16816.F32 R48, R12.reuse, R98, R52 ;  /* 0x000000620c30723c */ /* 0x040ff00000001834 */
[C---:B------:R-:W-:Y:S08]  /*1ca0*/  HMMA.16816.F32 R52, R12.reuse, R100, R56 ;  /* 0x000000640c34723c */ /* 0x040ff00000001838 */
[C---:B------:R-:W-:Y:S01]  /*1cb0*/  HMMA.16816.F32 R56, R12.reuse, R102, R60 ;  /* 0x000000660c38723c */ /* 0x040fe2000000183c */
[----:B------:R-:W5:Y:S07]  /*1cc0*/  LDSM.16.M88.4 R100, [R221] ;  /* 0x00000000dd64783b */ /* 0x000f6e0000000200 */
[C---:B------:R-:W-:Y:S08]  /*1cd0*/  HMMA.16816.F32 R64, R12.reuse, R104, R64 ;  /* 0x000000680c40723c */ /* 0x040ff00000001840 */
[----:B------:R-:W-:Y:S01]  /*1ce0*/  HMMA.16816.F32 R60, R12, R106, R76 ;  /* 0x0000006a0c3c723c */ /* 0x000fe2000000184c */
[----:B------:R-:W-:Y:S07]  /*1cf0*/  LDSM.16.M88.4 R104, [R216+0x10100] ;  /* 0x01010000d868783b */ /* 0x000fee0000000200 */
[C---:B-1----:R-:W-:Y:S08]  /*1d00*/  HMMA.16816.F32 R68, R8.reuse, R36, R68 ;  /* 0x000000240844723c */ /* 0x042ff00000001844 */
[C---:B------:R-:W-:Y:S01]  /*1d10*/  HMMA.16816.F32 R80, R8.reuse, R38, R80 ;  /* 0x000000260850723c */ /* 0x040fe20000001850 */
[----:B------:R-:W1:Y:S07]  /*1d20*/  LDSM.16.M88.4 R36, [R221+0x1000] ;  /* 0x00100000dd24783b */ /* 0x000e6e0000000200 */
[C---:B--2---:R-:W-:Y:S08]  /*1d30*/  HMMA.16816.F32 R12, R8.reuse, R32, R72 ;  /* 0x00000020080c723c */ /* 0x044ff00000001848 */
[C---:B------:R-:W-:Y:S01]  /*1d40*/  HMMA.16816.F32 R72, R8.reuse, R34, R44 ;  /* 0x000000220848723c */ /* 0x040fe2000000182c */
[----:B------:R-:W2:Y:S04]  /*1d50*/  LDSM.16.M88.4 R32, [R221+0x1800] ;  /* 0x00180000dd20783b */ /* 0x000ea80000000200 */
[----:B------:R-:W1:Y:S03]  /*1d60*/  LDSM.16.M88.4 R44, [R221+0x2000] ;  /* 0x00200000dd2c783b */ /* 0x000e660000000200 */
[C---:B------:R-:W-:Y:S08]  /*1d70*/  HMMA.16816.F32 R96, R8.reuse, R28, R24 ;  /* 0x0000001c0860723c */ /* 0x040ff00000001818 */
[C---:B------:R-:W-:Y:S08]  /*1d80*/  HMMA.16816.F32 R28, R8.reuse, R30, R20 ;  /* 0x0000001e081c723c */ /* 0x040ff00000001814 */
[C---:B---3--:R-:W-:Y:S08]  /*1d90*/  HMMA.16816.F32 R20, R8.reuse, R86, R48 ;  /* 0x000000560814723c */ /* 0x048ff00000001830 */
[C---:B------:R-:W-:Y:S01]  /*1da0*/  HMMA.16816.F32 R48, R8.reuse, R94, R56 ;  /* 0x0000005e0830723c */ /* 0x040fe20000001838 */
[----:B------:R-:W3:Y:S07]  /*1db0*/  LDSM.16.M88.4 R56, [R221+0x2800] ;  /* 0x00280000dd38783b */ /* 0x000eee0000000200 */
[C---:B------:R-:W-:Y:S08]  /*1dc0*/  HMMA.16816.F32 R24, R8.reuse, R84, R40 ;  /* 0x000000540818723c */ /* 0x040ff00000001828 */
[C---:B------:R-:W-:Y:S08]  /*1dd0*/  HMMA.16816.F32 R40, R8.reuse, R92, R52 ;  /* 0x0000005c0828723c */ /* 0x040ff00000001834 */
[----:B----4-:R-:W-:Y:S08]  /*1de0*/  HMMA.16816.F32 R92, R8, R88, R64 ;  /* 0x00000058085c723c */ /* 0x010ff00000001840 */
[C---:B-----5:R-:W-:Y:S01]  /*1df0*/  HMMA.16816.F32 R64, R16.reuse, R100, R68 ;  /* 0x000000641040723c */ /* 0x060fe20000001844 */
[----:B------:R-:W-:Y:S07]  /*1e00*/  LDSM.16.M88.4 R68, [R216+0xf100] ;  /* 0x00f10000d844783b */ /* 0x000fee0000000200 */
[----:B------:R-:W-:Y:S01]  /*1e10*/  HMMA.16816.F32 R76, R16, R108, R12 ;  /* 0x0000006c104c723c */ /* 0x000fe2000000180c */
[----:B------:R-:W4:Y:S07]  /*1e20*/  LDSM.16.M88.4 R12, [R224+0x4000] ;  /* 0x00400000e00c783b */ /* 0x000f2e0000000200 */
[----:B------:R-:W-:Y:S01]  /*1e30*/  HMMA.16816.F32 R60, R8, R90, R60 ;  /* 0x0000005a083c723c */ /* 0x000fe2000000183c */
[----:B------:R-:W5:Y:S04]  /*1e40*/  LDSM.16.M88.4 R88, [R216+0xf900] ;  /* 0x00f90000d858783b */ /* 0x000f680000000200 */
[----:B------:R-:W-:Y:S03]  /*1e50*/  LDSM.16.M88.4 R8, [R223+0x4000] ;  /* 0x00400000df08783b */ /* 0x000fe60000000200 */
[C---:B------:R-:W-:Y:S01]  /*1e60*/  HMMA.16816.F32 R84, R16.reuse, R110, R72 ;  /* 0x0000006e1054723c */ /* 0x040fe20000001848 */
[----:B------:R-:W-:Y:S07]  /*1e70*/  LDSM.16.M88.4 R108, [R216+0x11100] ;  /* 0x01110000d86c783b */ /* 0x000fee0000000200 */
[C---:B-1----:R-:W-:Y:S08]  /*1e80*/  HMMA.16816.F32 R96, R16.reuse, R36, R96 ;  /* 0x000000241060723c */ /* 0x042ff00000001860 */
[C---:B------:R-:W-:Y:S08]  /*1e90*/  HMMA.16816.F32 R72, R16.reuse, R38, R28 ;  /* 0x000000261048723c */ /* 0x040ff0000000181c */
[C---:B--2---:R-:W-:Y:S08]  /*1ea0*/  HMMA.16816.F32 R52, R16.reuse, R32, R24 ;  /* 0x000000201034723c */ /* 0x044ff00000001818 */
[C---:B------:R-:W-:Y:S08]  /*1eb0*/  HMMA.16816.F32 R36, R16.reuse, R34, R20 ;  /* 0x000000221024723c */ /* 0x040ff00000001814 */
[C---:B------:R-:W-:Y:S08]  /*1ec0*/  HMMA.16816.F32 R80, R16.reuse, R102, R80 ;  /* 0x000000661050723c */ /* 0x040ff00000001850 */
[C---:B------:R-:W-:Y:S01]  /*1ed0*/  HMMA.16816.F32 R32, R16.reuse, R44, R40 ;  /* 0x0000002c1020723c */ /* 0x040fe20000001828 */
[----:B------:R-:W1:Y:S07]  /*1ee0*/  LDSM.16.M88.4 R40, [R216+0x11900] ;  /* 0x01190000d828783b */ /* 0x000e6e0000000200 */
[C---:B---3--:R-:W-:Y:S01]  /*1ef0*/  HMMA.16816.F32 R20, R16.reuse, R58, R60 ;  /* 0x0000003a1014723c */ /* 0x048fe2000000183c */
[----:B------:R-:W2:Y:S07]  /*1f00*/  LDSM.16.M88.4 R60, [R227+0x3800] ;  /* 0x00380000e33c783b */ /* 0x000eae0000000200 */
[C---:B------:R-:W-:Y:S08]  /*1f10*/  HMMA.16816.F32 R24, R16.reuse, R56, R92 ;  /* 0x000000381018723c */ /* 0x040ff0000000185c */
[----:B------:R-:W-:Y:S01]  /*1f20*/  HMMA.16816.F32 R28, R16, R46, R48 ;  /* 0x0000002e101c723c */ /* 0x000fe20000001830 */
[----:B------:R-:W-:Y:S07]  /*1f30*/  LDSM.16.M88.4 R44, [R227+0x5800] ;  /* 0x00580000e32c783b */ /* 0x000fee0000000200 */
[C---:B----4-:R-:W-:Y:S08]  /*1f40*/  HMMA.16816.F32 R16, R12.reuse, R68, R64 ;  /* 0x000000440c10723c */ /* 0x050ff00000001840 */
[C---:B------:R-:W-:Y:S01]  /*1f50*/  HMMA.16816.F32 R56, R12.reuse, R70, R80 ;  /* 0x000000460c38723c */ /* 0x040fe20000001850 */
[----:B------:R-:W3:Y:S04]  /*1f60*/  LDSM.16.M88.4 R68, [R227+0x4000] ;  /* 0x00400000e344783b */ /* 0x000ee80000000200 */
[----:B------:R-:W4:Y:S03]  /*1f70*/  LDSM.16.M88.4 R80, [R227+0x4800] ;  /* 0x00480000e350783b */ /* 0x000f260000000200 */
[C---:B-----5:R-:W-:Y:S08]  /*1f80*/  HMMA.16816.F32 R64, R12.reuse, R88, R76 ;  /* 0x000000580c40723c */ /* 0x060ff0000000184c */
[C---:B------:R-:W-:Y:S08]  /*1f90*/  HMMA.16816.F32 R88, R12.reuse, R90, R84 ;  /* 0x0000005a0c58723c */ /* 0x040ff00000001854 */
[C---:B------:R-:W-:Y:S08]  /*1fa0*/  HMMA.16816.F32 R100, R12.reuse, R104, R96 ;  /* 0x000000680c64723c */ /* 0x040ff00000001860 */
[C---:B------:R-:W-:Y:S08]  /*1fb0*/  HMMA.16816.F32 R96, R12.reuse, R106, R72 ;  /* 0x0000006a0c60723c */ /* 0x040ff00000001848 */
[C---:B------:R-:W-:Y:S01]  /*1fc0*/  HMMA.16816.F32 R72, R12.reuse, R112, R52 ;  /* 0x000000700c48723c */ /* 0x040fe20000001834 */
[----:B------:R-:W5:Y:S07]  /*1fd0*/  LDSM.16.M88.4 R52, [R227+0x5000] ;  /* 0x00500000e334783b */ /* 0x000f6e0000000200 */
[C---:B-1----:R-:W-:Y:S08]  /*1fe0*/  HMMA.16816.F32 R76, R12.reuse, R40, R24 ;  /* 0x000000280c4c723c */ /* 0x042ff00000001818 */
[C---:B------:R-:W-:Y:S01]  /*1ff0*/  HMMA.16816.F32 R104, R12.reuse, R114, R36 ;  /* 0x000000720c68723c */ /* 0x040fe20000001824 */
[----:B------:R-:W-:Y:S07]  /*2000*/  LDSM.16.M88.4 R36, [R222+0xf900] ;  /* 0x00f90000de24783b */ /* 0x000fee0000000200 */
[C---:B------:R-:W-:Y:S08]  /*2010*/  HMMA.16816.F32 R92, R12.reuse, R108, R32 ;  /* 0x0000006c0c5c723c */ /* 0x040ff00000001820 */
[C---:B------:R-:W-:Y:S08]  /*2020*/  HMMA.16816.F32 R84, R12.reuse, R110, R28 ;  /* 0x0000006e0c54723c */ /* 0x040ff0000000181c */
[----:B------:R-:W-:Y:S01]  /*2030*/  HMMA.16816.F32 R48, R12, R42, R20 ;  /* 0x0000002a0c30723c */ /* 0x000fe20000001814 */
[----:B------:R-:W-:Y:S04]  /*2040*/  LDSM.16.M88.4 R12, [R226+0x4000] ;  /* 0x00400000e20c783b */ /* 0x000fe80000000200 */
[----:B------:R-:W1:Y:S03]  /*2050*/  LDSM.16.M88.4 R40, [R222+0xf100] ;  /* 0x00f10000de28783b */ /* 0x000e660000000200 */
[C---:B------:R-:W-:Y:S01]  /*2060*/  HMMA.16816.F32 R28, R8.reuse, R118, R56 ;  /* 0x00000076081c723c */ /* 0x040fe20000001838 */
[----:B------:R-:W1:Y:S07]  /*2070*/  LDSM.16.M88.4 R56, [R222+0x10100] ;  /* 0x01010000de38783b */ /* 0x000e6e0000000200 */
[C---:B--2---:R-:W-:Y:S01]  /*2080*/  HMMA.16816.F32 R20, R8.reuse, R62, R88 ;  /* 0x0000003e0814723c */ /* 0x044fe20000001858 */
[----:B------:R-:W2:Y:S07]  /*2090*/  LDSM.16.M88.4 R88, [R222+0x10900] ;  /* 0x01090000de58783b */ /* 0x000eae0000000200 */
[C---:B------:R-:W-:Y:S08]  /*20a0*/  HMMA.16816.F32 R32, R8.reuse, R116, R16 ;  /* 0x000000740820723c */ /* 0x040ff00000001810 */
[C---:B------:R-:W-:Y:S01]  /*20b0*/  HMMA.16816.F32 R24, R8.reuse, R60, R64 ;  /* 0x0000003c0818723c */ /* 0x040fe20000001840 */
[----:B------:R-:W-:Y:S07]  /*20c0*/  LDSM.16.M88.4 R60, [R221+0x3000] ;  /* 0x00300000dd3c783b */ /* 0x000fee0000000200 */
[C---:B---3--:R-:W-:Y:S08]  /*20d0*/  HMMA.16816.F32 R16, R8.reuse, R68, R100 ;  /* 0x000000440810723c */ /* 0x048ff00000001864 */
[C---:B------:R-:W-:Y:S01]  /*20e0*/  HMMA.16816.F32 R64, R8.reuse, R70, R96 ;  /* 0x000000460840723c */ /* 0x040fe20000001860 */
[----:B------:R-:W3:Y:S07]  /*20f0*/  LDSM.16.M88.4 R68, [R222+0x11100] ;  /* 0x01110000de44783b */ /* 0x000eee0000000200 */
[C---:B------:R-:W-:Y:S01]  /*2100*/  HMMA.16816.F32 R112, R8.reuse, R44, R76 ;  /* 0x0000002c0870723c */ /* 0x040fe2000000184c */
[----:B------:R-:W1:Y:S07]  /*2110*/  LDSM.16.M88.4 R76, [R222+0x11900] ;  /* 0x01190000de4c783b */ /* 0x000e6e0000000200 */
[C---:B----4-:R-:W-:Y:S08]  /*2120*/  HMMA.16816.F32 R72, R8.reuse, R80, R72 ;  /* 0x000000500848723c */ /* 0x050ff00000001848 */
[C---:B------:R-:W-:Y:S08]  /*2130*/  HMMA.16816.F32 R108, R8.reuse, R82, R104 ;  /* 0x00000052086c723c */ /* 0x040ff00000001868 */
[C---:B-----5:R-:W-:Y:S08]  /*2140*/  HMMA.16816.F32 R116, R8.reuse, R52, R92 ;  /* 0x000000340874723c */ /* 0x060ff0000000185c */
[C---:B------:R-:W-:Y:S01]  /*2150*/  HMMA.16816.F32 R104, R8.reuse, R54, R84 ;  /* 0x000000360868723c */ /* 0x040fe20000001854 */
[----:B------:R-:W-:Y:S07]  /*2160*/  LDSM.16.M88.4 R52, [R221+0x4000] ;  /* 0x00400000dd34783b */ /* 0x000fee0000000200 */
[----:B------:R-:W-:Y:S01]  /*2170*/  HMMA.16816.F32 R100, R8, R46, R48 ;  /* 0x0000002e0864723c */ /* 0x000fe20000001830 */
[----:B------:R-:W4:Y:S04]  /*2180*/  LDSM.16.M88.4 R8, [R225+0x4000] ;  /* 0x00400000e108783b */ /* 0x000f280000000200 */
[----:B------:R-:W-:Y:S03]  /*2190*/  LDSM.16.M88.4 R48, [R221+0x4800] ;  /* 0x00480000dd30783b */ /* 0x000fe60000000200 */
[C---:B-1----:R-:W-:Y:S01]  /*21a0*/  HMMA.16816.F32 R96, R12.reuse, R40, R32 ;  /* 0x000000280c60723c */ /* 0x042fe20000001820 */
[----:B------:R-:W-:Y:S07]  /*21b0*/  LDSM.16.M88.4 R44, [R221+0x5000] ;  /* 0x00500000dd2c783b */ /* 0x000fee0000000200 */
[C---:B------:R-:W-:Y:S08]  /*21c0*/  HMMA.16816.F32 R92, R12.reuse, R42, R28 ;  /* 0x0000002a0c5c723c */ /* 0x040ff0000000181c */
[C---:B------:R-:W-:Y:S08]  /*21d0*/  HMMA.16816.F32 R84, R12.reuse, R36, R24 ;  /* 0x000000240c54723c */ /* 0x040ff00000001818 */
[C---:B------:R-:W-:Y:S08]  /*21e0*/  HMMA.16816.F32 R80, R12.reuse, R38, R20 ;  /* 0x000000260c50723c */ /* 0x040ff00000001814 */
[C---:B------:R-:W-:Y:S01]  /*21f0*/  HMMA.16816.F32 R40, R12.reuse, R56, R16 ;  /* 0x000000380c28723c */ /* 0x040fe20000001810 */
[----:B------:R-:W-:Y:S07]  /*2200*/  LDSM.16.M88.4 R16, [R224+0x8000] ;  /* 0x00800000e010783b */ /* 0x000fee0000000200 */
[C---:B------:R-:W-:Y:S01]  /*2210*/  HMMA.16816.F32 R36, R12.reuse, R58, R64 ;  /* 0x0000003a0c24723c */ /* 0x040fe20000001840 */
[----:B------:R-:W1:Y:S07]  /*2220*/  LDSM.16.M88.4 R56, [R221+0x3800] ;  /* 0x00380000dd38783b */ /* 0x000e6e0000000200 */
[C---:B--2---:R-:W-:Y:S08]  /*2230*/  HMMA.16816.F32 R32, R12.reuse, R88, R72 ;  /* 0x000000580c20723c */ /* 0x044ff00000001848 */
[C---:B------:R-:W-:Y:S01]  /*2240*/  HMMA.16816.F32 R28, R12.reuse, R90, R108 ;  /* 0x0000005a0c1c723c */ /* 0x040fe2000000186c */
[----:B------:R-:W2:Y:S04]  /*2250*/  LDSM.16.M88.4 R88, [R221+0x5800] ;  /* 0x00580000dd58783b */ /* 0x000ea80000000200 */
[----:B------:R-:W-:Y:S03]  /*2260*/  LDSM.16.M88.4 R108, [R216+0x12900] ;  /* 0x01290000d86c783b */ /* 0x000fe60000000200 */
[C---:B---3--:R-:W-:Y:S08]  /*2270*/  HMMA.16816.F32 R24, R12.reuse, R68, R116 ;  /* 0x000000440c18723c */ /* 0x048ff00000001874 */
[C---:B------:R-:W-:Y:S01]  /*2280*/  HMMA.16816.F32 R20, R12.reuse, R70, R104 ;  /* 0x000000460c14723c */ /* 0x040fe20000001868 */
[----:B------:R-:W3:Y:S07]  /*2290*/  LDSM.16.M88.4 R104, [R216+0x12100] ;  /* 0x01210000d868783b */ /* 0x000eee0000000200 */
[C---:B------:R-:W-:Y:S08]  /*22a0*/  HMMA.16816.F32 R64, R12.reuse, R76, R112 ;  /* 0x0000004c0c40723c */ /* 0x040ff00000001870 */
[----:B------:R-:W-:Y:S08]  /*22b0*/  HMMA.16816.F32 R12, R12, R78, R100 ;  /* 0x0000004e0c0c723c */ /* 0x000ff00000001864 */
[C---:B----4-:R-:W-:Y:S08]  /*22c0*/  HMMA.16816.F32 R92, R8.reuse, R62, R92 ;  /* 0x0000003e085c723c */ /* 0x050ff0000000185c */
[C---:B------:R-:W-:Y:S01]  /*22d0*/  HMMA.16816.F32 R76, R8.reuse, R52, R40 ;  /* 0x00000034084c723c */ /* 0x040fe20000001828 */
[----:B------:R-:W-:Y:S07]  /*22e0*/  LDSM.16.M88.4 R40, [R216+0x13900] ;  /* 0x01390000d828783b */ /* 0x000fee0000000200 */
[C---:B------:R-:W-:Y:S01]  /*22f0*/  HMMA.16816.F32 R72, R8.reuse, R54, R36 ;  /* 0x000000360848723c */ /* 0x040fe20000001824 */
[----:B------:R-:W4:Y:S04]  /*2300*/  LDSM.16.M88.4 R52, [R216+0x13100] ;  /* 0x01310000d834783b */ /* 0x000f280000000200 */
[----:B------:R-:W5:Y:S03]  /*2310*/  LDSM.16.M88.4 R36, [R216+0x14100] ;  /* 0x01410000d824783b */ /* 0x000f660000000200 */
[C---:B------:R-:W-:Y:S08]  /*2320*/  HMMA.16816.F32 R96, R8.reuse, R60, R96 ;  /* 0x0000003c0860723c */ /* 0x040ff00000001860 */
[C---:B-1----:R-:W-:Y:S08]  /*2330*/  HMMA.16816.F32 R84, R8.reuse, R56, R84 ;  /* 0x000000380854723c */ /* 0x042ff00000001854 */
[C---:B------:R-:W-:Y:S08]  /*2340*/  HMMA.16816.F32 R80, R8.reuse, R58, R80 ;  /* 0x0000003a0850723c */ /* 0x040ff00000001850 */
[C---:B------:R-:W-:Y:S01]  /*2350*/  HMMA.16816.F32 R68, R8.reuse, R48, R32 ;  /* 0x000000300844723c */ /* 0x040fe20000001820 */
[----:B------:R-:W1:Y:S07]  /*2360*/  LDSM.16.M88.4 R32, [R216+0x14900] ;  /* 0x01490000d820783b */ /* 0x000e6e0000000200 */
[C---:B------:R-:W-:Y:S08]  /*2370*/  HMMA.16816.F32 R60, R8.reuse, R50, R28 ;  /* 0x00000032083c723c */ /* 0x040ff0000000181c */
[C---:B------:R-:W-:Y:S01]  /*2380*/  HMMA.16816.F32 R56, R8.reuse, R44, R24 ;  /* 0x0000002c0838723c */ /* 0x040fe20000001818 */
[----:B------:R-:W-:Y:S07]  /*2390*/  LDSM.16.M88.4 R24, [R227+0x6000] ;  /* 0x00600000e318783b */ /* 0x000fee0000000200 */
[C---:B--2---:R-:W-:Y:S01]  /*23a0*/  HMMA.16816.F32 R28, R8.reuse, R90, R12 ;  /* 0x0000005a081c723c */ /* 0x044fe2000000180c */
[----:B------:R-:W2:Y:S07]  /*23b0*/  LDSM.16.M88.4 R12, [R223+0x8000] ;  /* 0x00800000df0c783b */ /* 0x000eae0000000200 */
[C---:B------:R-:W-:Y:S08]  /*23c0*/  HMMA.16816.F32 R48, R8.reuse, R46, R20 ;  /* 0x0000002e0830723c */ /* 0x040ff00000001814 */
[----:B------:R-:W-:Y:S08]  /*23d0*/  HMMA.16816.F32 R44, R8, R88, R64 ;  /* 0x00000058082c723c */ /* 0x000ff00000001840 */
[C---:B---3--:R-:W-:Y:S01]  /*23e0*/  HMMA.16816.F32 R8, R16.reuse, R106, R92 ;  /* 0x0000006a1008723c */ /* 0x048fe2000000185c */
[----:B------:R-:W3:Y:S07]  /*23f0*/  LDSM.16.M88.4 R92, [R227+0x7000] ;  /* 0x00700000e35c783b */ /* 0x000eee0000000200 */
[C---:B------:R-:W-:Y:S01]  /*2400*/  HMMA.16816.F32 R20, R16.reuse, R104, R96 ;  /* 0x000000681014723c */ /* 0x040fe20000001860 */
[----:B------:R-:W1:Y:S07]  /*2410*/  LDSM.16.M88.4 R96, [R227+0x6800] ;  /* 0x00680000e360783b */ /* 0x000e6e0000000200 */
[C---:B------:R-:W-:Y:S08]  /*2420*/  HMMA.16816.F32 R64, R16.reuse, R108, R84 ;  /* 0x0000006c1040723c */ /* 0x040ff00000001854 */
[C---:B----4-:R-:W-:Y:S08]  /*2430*/  HMMA.16816.F32 R100, R16.reuse, R52, R76 ;  /* 0x000000341064723c */ /* 0x050ff0000000184c */
[C---:B------:R-:W-:Y:S08]  /*2440*/  HMMA.16816.F32 R108, R16.reuse, R110, R80 ;  /* 0x0000006e106c723c */ /* 0x040ff00000001850 */
[C---:B------:R-:W-:Y:S08]  /*2450*/  HMMA.16816.F32 R104, R16.reuse, R54, R72 ;  /* 0x000000361068723c */ /* 0x040ff00000001848 */
[C---:B------:R-:W-:Y:S01]  /*2460*/  HMMA.16816.F32 R88, R16.reuse, R40, R68 ;  /* 0x000000281058723c */ /* 0x040fe20000001844 */
[----:B------:R-:W4:Y:S07]  /*2470*/  LDSM.16.M88.4 R68, [R227+0x7800] ;  /* 0x00780000e344783b */ /* 0x000f2e0000000200 */
[C---:B------:R-:W-:Y:S01]  /*2480*/  HMMA.16816.F32 R84, R16.reuse, R42, R60 ;  /* 0x0000002a1054723c */ /* 0x040fe2000000183c */
[----:B------:R-:W3:Y:S04]  /*2490*/  LDSM.16.M88.4 R60, [R227+0x8000] ;  /* 0x00800000e33c783b */ /* 0x000ee80000000200 */
[----:B------:R-:W-:Y:S03]  /*24a0*/  LDSM.16.M88.4 R40, [R222+0x12900] ;  /* 0x01290000de28783b */ /* 0x000fe60000000200 */
[C---:B-----5:R-:W-:Y:S08]  /*24b0*/  HMMA.16816.F32 R80, R16.reuse, R36, R56 ;  /* 0x000000241050723c */ /* 0x060ff00000001838 */
[C---:B------:R-:W-:Y:S01]  /*24c0*/  HMMA.16816.F32 R76, R16.reuse, R38, R48 ;  /* 0x00000026104c723c */ /* 0x040fe20000001830 */
[----:B------:R-:W5:Y:S04]  /*24d0*/  LDSM.16.M88.4 R48, [R227+0x8800] ;  /* 0x00880000e330783b */ /* 0x000f680000000200 */
[----:B------:R-:W-:Y:S03]  /*24e0*/  LDSM.16.M88.4 R36, [R222+0x13100] ;  /* 0x01310000de24783b */ /* 0x000fe60000000200 */
[C---:B-1----:R-:W-:Y:S01]  /*24f0*/  HMMA.16816.F32 R72, R16.reuse, R32, R44 ;  /* 0x000000201048723c */ /* 0x042fe2000000182c */
[----:B------:R-:W-:Y:S07]  /*2500*/  LDSM.16.M88.4 R44, [R222+0x12100] ;  /* 0x01210000de2c783b */ /* 0x000fee0000000200 */
[----:B------:R-:W-:Y:S08]  /*2510*/  HMMA.16816.F32 R56, R16, R34, R28 ;  /* 0x000000221038723c */ /* 0x000ff0000000181c */
[C---:B--2---:R-:W-:Y:S01]  /*2520*/  HMMA.16816.F32 R32, R12.reuse, R26, R8 ;  /* 0x0000001a0c20723c */ /* 0x044fe20000001808 */
[----:B------:R-:W1:Y:S07]  /*2530*/  LDSM.16.M88.4 R8, [R226+0x8000] ;  /* 0x00800000e208783b */ /* 0x000e6e0000000200 */
[C---:B------:R-:W-:Y:S08]  /*2540*/  HMMA.16816.F32 R52, R12.reuse, R24, R20 ;  /* 0x000000180c34723c */ /* 0x040ff00000001814 */
[C---:B---3--:R-:W-:Y:S01]  /*2550*/  HMMA.16816.F32 R20, R12.reuse, R92, R100 ;  /* 0x0000005c0c14723c */ /* 0x048fe20000001864 */
[----:B------:R-:W-:Y:S07]  /*2560*/  LDSM.16.M88.4 R100, [R222+0x13900] ;  /* 0x01390000de64783b */ /* 0x000fee0000000200 */
[C---:B------:R-:W-:Y:S08]  /*2570*/  HMMA.16816.F32 R24, R12.reuse, R98, R108 ;  /* 0x000000620c18723c */ /* 0x040ff0000000186c */
[C---:B------:R-:W-:Y:S08]  /*2580*/  HMMA.16816.F32 R16, R12.reuse, R94, R104 ;  /* 0x0000005e0c10723c */ /* 0x040ff00000001868 */
[C---:B------:R-:W-:Y:S01]  /*2590*/  HMMA.16816.F32 R28, R12.reuse, R96, R64 ;  /* 0x000000600c1c723c */ /* 0x040fe20000001840 */
[----:B------:R-:W2:Y:S07]  /*25a0*/  LDSM.16.M88.4 R96, [R222+0x14100] ;  /* 0x01410000de60783b */ /* 0x000eae0000000200 */
[C---:B----4-:R-:W-:Y:S08]  /*25b0*/  HMMA.16816.F32 R64, R12.reuse, R68, R88 ;  /* 0x000000440c40723c */ /* 0x050ff00000001858 */
[C---:B------:R-:W-:Y:S08]  /*25c0*/  HMMA.16816.F32 R92, R12.reuse, R60, R80 ;  /* 0x0000003c0c5c723c */ /* 0x040ff00000001850 */
[C---:B------:R-:W-:Y:S08]  /*25d0*/  HMMA.16816.F32 R60, R12.reuse, R62, R76 ;  /* 0x0000003e0c3c723c */ /* 0x040ff0000000184c */
[C---:B-----5:R-:W-:Y:S08]  /*25e0*/  HMMA.16816.F32 R88, R12.reuse, R48, R72 ;  /* 0x000000300c58723c */ /* 0x060ff00000001848 */
[----:B------:R-:W-:Y:S08]  /*25f0*/  HMMA.16816.F32 R68, R12, R70, R84 ;  /* 0x000000460c44723c */ /* 0x000ff00000001854 */
[C---:B-1----:R-:W-:Y:S08]  /*2600*/  HMMA.16816.F32 R76, R8.reuse, R44, R52 ;  /* 0x0000002c084c723c */ /* 0x042ff00000001834 */
[----:B------:R-:W-:Y:S01]  /*2610*/  HMMA.16816.F32 R72, R8, R46, R32 ;  /* 0x0000002e0848723c */ /* 0x000fe20000001820 */
[----:B------:R-:W-:Y:S07]  /*2620*/  LDSM.16.M88.4 R32, [R221+0x6800] ;  /* 0x00680000dd20783b */ /* 0x000fee0000000200 */
[----:B------:R-:W-:Y:S01]  /*2630*/  HMMA.16816.F32 R84, R12, R50, R56 ;  /* 0x000000320c54723c */ /* 0x000fe20000001838 */
[----:B------:R-:W1:Y:S07]  /*2640*/  LDSM.16.M88.4 R12, [R222+0x14900] ;  /* 0x01490000de0c783b */ /* 0x000e6e0000000200 */
[C---:B------:R-:W-:Y:S01]  /*2650*/  HMMA.16816.F32 R44, R8.reuse, R36, R20 ;  /* 0x00000024082c723c */ /* 0x040fe20000001814 */
[----:B------:R-:W-:Y:S07]  /*2660*/  LDSM.16.M88.4 R20, [R224+0xc000] ;  /* 0x00c00000e014783b */ /* 0x000fee0000000200 */
[C---:B------:R-:W-:Y:S01]  /*2670*/  HMMA.16816.F32 R48, R8.reuse, R42, R24 ;  /* 0x0000002a0830723c */ /* 0x040fe20000001818 */
[----:B------:R-:W-:Y:S07]  /*2680*/  LDSM.16.M88.4 R24, [R225+0x8000] ;  /* 0x00800000e118783b */ /* 0x000fee0000000200 */
[C---:B------:R-:W-:Y:S01]  /*2690*/  HMMA.16816.F32 R36, R8.reuse, R38, R16 ;  /* 0x000000260824723c */ /* 0x040fe20000001810 */
[----:B------:R-:W3:Y:S07]  /*26a0*/  LDSM.16.M88.4 R16, [R221+0x6000] ;  /* 0x00600000dd10783b */ /* 0x000eee0000000200 */
[C---:B------:R-:W-:Y:S01]  /*26b0*/  HMMA.16816.F32 R56, R8.reuse, R40, R28 ;  /* 0x000000280838723c */ /* 0x040fe2000000181c */
[----:B------:R-:W4:Y:S07]  /*26c0*/  LDSM.16.M88.4 R40, [R221+0x7000] ;  /* 0x00700000dd28783b */ /* 0x000f2e0000000200 */
[C---:B--2---:R-:W-:Y:S01]  /*26d0*/  HMMA.16816.F32 R104, R8.reuse, R98, R60 ;  /* 0x000000620868723c */ /* 0x044fe2000000183c */
[----:B------:R-:W2:Y:S07]  /*26e0*/  LDSM.16.M88.4 R60, [R216+0x15100] ;  /* 0x01510000d83c783b */ /* 0x000eae0000000200 */
[C---:B------:R-:W-:Y:S01]  /*26f0*/  HMMA.16816.F32 R52, R8.reuse, R100, R64 ;  /* 0x000000640834723c */ /* 0x040fe20000001840 */
[----:B------:R-:W-:Y:S07]  /*2700*/  LDSM.16.M88.4 R64, [R227+0x9000] ;  /* 0x00900000e340783b */ /* 0x000fee0000000200 */
[C---:B------:R-:W-:Y:S01]  /*2710*/  HMMA.16816.F32 R80, R8.reuse, R102, R68 ;  /* 0x000000660850723c */ /* 0x040fe20000001844 */
[----:B------:R-:W5:Y:S07]  /*2720*/  LDSM.16.M88.4 R68, [R221+0x7800] ;  /* 0x00780000dd44783b */ /* 0x000f6e0000000200 */
[C---:B------:R-:W-:Y:S08]  /*2730*/  HMMA.16816.F32 R100, R8.reuse, R96, R92 ;  /* 0x000000600864723c */ /* 0x040ff0000000185c */
[C---:B-1----:R-:W-:Y:S08]  /*2740*/  HMMA.16816.F32 R116, R8.reuse, R12, R88 ;  /* 0x0000000c0874723c */ /* 0x042ff00000001858 */
[----:B------:R-:W-:Y:S01]  /*2750*/  HMMA.16816.F32 R108, R8, R14, R84 ;  /* 0x0000000e086c723c */ /* 0x000fe20000001854 */
[----:B------:R-:W-:Y:S07]  /*2760*/  LDSM.16.M88.4 R12, [R226+0xc000] ;  /* 0x00c00000e20c783b */ /* 0x000fee0000000200 */
[C---:B---3--:R-:W-:Y:S01]  /*2770*/  HMMA.16816.F32 R8, R24.reuse, R16, R76 ;  /* 0x000000101808723c */ /* 0x048fe2000000184c */
[----:B------:R-:W-:Y:S07]  /*2780*/  LDSM.16.M88.4 R76, [R221+0x9000] ;  /* 0x00900000dd4c783b */ /* 0x000fee0000000200 */
[C---:B------:R-:W-:Y:S01]  /*2790*/  HMMA.16816.F32 R28, R24.reuse, R18, R72 ;  /* 0x00000012181c723c */ /* 0x040fe20000001848 */
[----:B------:R-:W1:Y:S07]  /*27a0*/  LDSM.16.M88.4 R16, [R223+0xc000] ;  /* 0x00c00000df10783b */ /* 0x000e6e0000000200 */
[C---:B----4-:R-:W-:Y:S01]  /*27b0*/  HMMA.16816.F32 R84, R24.reuse, R40, R44 ;  /* 0x000000281854723c */ /* 0x050fe2000000182c */
[----:B------:R-:W3:Y:S07]  /*27c0*/  LDSM.16.M88.4 R44, [R221+0x8000] ;  /* 0x00800000dd2c783b */ /* 0x000eee0000000200 */
[----:B------:R-:W-:Y:S01]  /*27d0*/  HMMA.16816.F32 R88, R24, R34, R48 ;  /* 0x000000221858723c */ /* 0x000fe20000001830 */
[----:B------:R-:W4:Y:S07]  /*27e0*/  LDSM.16.M88.4 R48, [R216+0x15900] ;  /* 0x01590000d830783b */ /* 0x000f2e0000000200 */
[----:B--2---:R-:W-:Y:S08]  /*27f0*/  HMMA.16816.F32 R8, R20, R60, R8 ;  /* 0x0000003c1408723c */ /* 0x004ff00000001808 */
[----:B------:R-:W-:Y:S01]  /*2800*/  HMMA.16816.F32 R72, R24, R32, R56 ;  /* 0x000000201848723c */ /* 0x000fe20000001838 */
[----:B------:R-:W2:Y:S07]  /*2810*/  LDSM.16.M88.4 R56, [R222+0x15100] ;  /* 0x01510000de38783b */ /* 0x000eae0000000200 */
[----:B------:R-:W-:Y:S01]  /*2820*/  HMMA.16816.F32 R32, R20, R62, R28 ;  /* 0x0000003e1420723c */ /* 0x000fe2000000181c */
[----:B------:R-:W-:Y:S07]  /*2830*/  LDSM.16.M88.4 R60, [R216+0x16100] ;  /* 0x01610000d83c783b */ /* 0x000fee0000000200 */
[C---:B-----5:R-:W-:Y:S01]  /*2840*/  HMMA.16816.F32 R92, R24.reuse, R68, R52 ;  /* 0x00000044185c723c */ /* 0x060fe20000001834 */
[----:B------:R-:W-:Y:S07]  /*2850*/  LDSM.16.M88.4 R52, [R221+0x8800] ;  /* 0x00880000dd34783b */ /* 0x000fee0000000200 */
[----:B------:R-:W-:Y:S01]  /*2860*/  HMMA.16816.F32 R112, R24, R70, R80 ;  /* 0x000000461870723c */ /* 0x000fe20000001850 */
[----:B------:R-:W5:Y:S04]  /*2870*/  LDSM.16.M88.4 R68, [R227+0x9800] ;  /* 0x00980000e344783b */ /* 0x000f680000000200 */
[----:B------:R-:W-:Y:S03]  /*2880*/  LDSM.16.M88.4 R80, [R216+0x16900] ;  /* 0x01690000d850783b */ /* 0x000fe60000000200 */
[----:B-1----:R-:W-:Y:S01]  /*2890*/  HMMA.16816.F32 R28, R16, R64, R8 ;  /* 0x00000040101c723c */ /* 0x002fe20000001808 */
[----:B------:R-:W1:Y:S07]  /*28a0*/  LDSM.16.M88.4 R8, [R225+0xc000] ;  /* 0x00c00000e108783b */ /* 0x000e6e0000000200 */
[C---:B---3--:R-:W-:Y:S08]  /*28b0*/  HMMA.16816.F32 R100, R24.reuse, R44, R100 ;  /* 0x0000002c1864723c */ /* 0x048ff00000001864 */
[----:B------:R-:W-:Y:S08]  /*28c0*/  HMMA.16816.F32 R104, R24, R46, R104 ;  /* 0x0000002e1868723c */ /* 0x000ff00000001868 */
[----:B----4-:R-:W-:Y:S01]  /*28d0*/  HMMA.16816.F32 R44, R20, R48, R72 ;  /* 0x00000030142c723c */ /* 0x010fe20000001848 */
[----:B------:R-:W3:Y:S07]  /*28e0*/  LDSM.16.M88.4 R72, [R222+0x15900] ;  /* 0x01590000de48783b */ /* 0x000eee0000000200 */
[----:B------:R-:W-:Y:S08]  /*28f0*/  HMMA.16816.F32 R96, R24, R42, R36 ;  /* 0x0000002a1860723c */ /* 0x000ff00000001824 */
[----:B------:R-:W-:Y:S08]  /*2900*/  HMMA.16816.F32 R40, R16, R66, R32 ;  /* 0x000000421028723c */ /* 0x000ff00000001820 */
[----:B--2---:R-:W-:Y:S08]  /*2910*/  HMMA.16816.F32 R36, R12, R56, R28 ;  /* 0x000000380c24723c */ /* 0x004ff0000000181c */
[----:B------:R-:W-:Y:S01]  /*2920*/  HMMA.16816.F32 R32, R20, R50, R88 ;  /* 0x000000321420723c */ /* 0x000fe20000001858 */
[----:B------:R-:W2:Y:S07]  /*2930*/  LDSM.16.M88.4 R48, [R227+0xa000] ;  /* 0x00a00000e330783b */ /* 0x000eae0000000200 */
[----:B-----5:R-:W-:Y:S08]  /*2940*/  HMMA.16816.F32 R28, R16, R68, R44 ;  /* 0x00000044101c723c */ /* 0x020ff0000000182c */
[C---:B------:R-:W-:Y:S08]  /*2950*/  HMMA.16816.F32 R116, R24.reuse, R52, R116 ;  /* 0x000000341874723c */ /* 0x040ff00000001874 */
[----:B------:R-:W-:Y:S01]  /*2960*/  HMMA.16816.F32 R108, R24, R54, R108 ;  /* 0x00000036186c723c */ /* 0x000fe2000000186c */
[----:B------:R-:W-:Y:S07]  /*2970*/  LDSM.16.M88.4 R52, [R222+0x16100] ;  /* 0x01610000de34783b */ /* 0x000fee0000000200 */
[----:B------:R-:W-:Y:S08]  /*2980*/  HMMA.16816.F32 R24, R12, R58, R40 ;  /* 0x0000003a0c18723c */ /* 0x000ff00000001828 */
[C---:B------:R-:W-:Y:S01]  /*2990*/  HMMA.16816.F32 R64, R20.reuse, R60, R84 ;  /* 0x0000003c1440723c */ /* 0x040fe20000001854 */
[----:B------:R-:W4:Y:S07]  /*29a0*/  LDSM.16.M88.4 R84, [R216+0x17100] ;  /* 0x01710000d854783b */ /* 0x000f2e0000000200 */
[----:B------:R-:W-:Y:S01]  /*29b0*/  HMMA.16816.F32 R56, R20, R62, R96 ;  /* 0x0000003e1438723c */ /* 0x000fe20000001860 */
[----:B------:R-:W5:Y:S07]  /*29c0*/  LDSM.16.M88.4 R60, [R221+0x9800] ;  /* 0x00980000dd3c783b */ /* 0x000f6e0000000200 */
[----:B-1----:R-:W-:Y:S08]  /*29d0*/  HMMA.16816.F32 R44, R8, R76, R36 ;  /* 0x0000004c082c723c */ /* 0x002ff00000001824 */
[----:B------:R-:W-:Y:S01]  /*29e0*/  HMMA.16816.F32 R40, R16, R70, R32 ;  /* 0x000000461028723c */ /* 0x000fe20000001820 */
[----:B------:R-:W-:Y:S07]  /*29f0*/  LDSM.16.M88.4 R68, [R221+0xa000] ;  /* 0x00a00000dd44783b */ /* 0x000fee0000000200 */
[----:B---3--:R-:W-:Y:S08]  /*2a00*/  HMMA.16816.F32 R36, R12, R72, R28 ;  /* 0x000000480c24723c */ /* 0x008ff0000000181c */
[----:B------:R-:W-:Y:S01]  /*2a10*/  HMMA.16816.F32 R24, R8, R78, R24 ;  /* 0x0000004e0818723c */ /* 0x000fe20000001818 */
[----:B------:R-:W-:Y:S01]  /*2a20*/  FMUL.FTZ R2, R44, c[0x0][0x320] ;  /* 0x0000c8002c027a20 */ /* 0x000fe20000410000 */
[----:B------:R-:W1:Y:S03]  /*2a30*/  LDSM.16.M88.4 R76, [R227+0xa800] ;  /* 0x00a80000e34c783b */ /* 0x000e660000000200 */
[----:B------:R3:W1:Y:S03]  /*2a40*/  MUFU.TANH R120, R2 ;  /* 0x0000000200787308 */ /* 0x0006660000002400 */
[C---:B------:R-:W-:Y:S08]  /*2a50*/  HMMA.16816.F32 R88, R20.reuse, R80, R92 ;  /* 0x000000501458723c */ /* 0x040ff0000000185c */
[----:B------:R-:W-:Y:S01]  /*2a60*/  HMMA.16816.F32 R92, R20, R82, R112 ;  /* 0x00000052145c723c */ /* 0x000fe20000001870 */
[----:B---3--:R-:W-:-:S07]  /*2a70*/  FMUL.FTZ R2, R45, c[0x0][0x320] ;  /* 0x0000c8002d027a20 */ /* 0x008fce0000410000 */
[----:B--2---:R-:W-:Y:S01]  /*2a80*/  HMMA.16816.F32 R32, R16, R48, R64 ;  /* 0x000000301020723c */ /* 0x004fe20000001840 */
[----:B------:R2:W3:Y:S07]  /*2a90*/  MUFU.TANH R115, R2 ;  /* 0x0000000200737308 */ /* 0x0004ee0000002400 */
[----:B------:R-:W-:Y:S01]  /*2aa0*/  HMMA.16816.F32 R28, R12, R74, R40 ;  /* 0x0000004a0c1c723c */ /* 0x000fe20000001828 */
[----:B------:R-:W-:Y:S07]  /*2ab0*/  LDSM.16.M88.4 R72, [R216+0x17900] ;  /* 0x01790000d848783b */ /* 0x000fee0000000200 */
[----:B------:R-:W-:Y:S01]  /*2ac0*/  HMMA.16816.F32 R40, R16, R50, R56 ;  /* 0x000000321028723c */ /* 0x000fe20000001838 */
[----:B--2---:R-:W-:Y:S01]  /*2ad0*/  FMUL.FTZ R2, R46, c[0x0][0x320] ;  /* 0x0000c8002e027a20 */ /* 0x004fe20000410000 */
[----:B------:R-:W2:Y:S03]  /*2ae0*/  LDSM.16.M88.4 R48, [R222+0x16900] ;  /* 0x01690000de30783b */ /* 0x000ea60000000200 */
[----:B------:R1:W1:Y:S01]  /*2af0*/  MUFU.TANH R114, R2 ;  /* 0x0000000200727308 */ /* 0x0002620000002400 */
[----:B------:R-:W2:Y:S02]  /*2b00*/  LDSM.16.M88.4 R56, [R227+0xb000] ;  /* 0x00b00000e338783b */ /* 0x000ea40000000200 */
[C---:B----4-:R-:W-:Y:S08]  /*2b10*/  HMMA.16816.F32 R64, R20.reuse, R86, R104 ;  /* 0x000000561440723c */ /* 0x050ff00000001868 */
[----:B------:R-:W-:Y:S01]  /*2b20*/  HMMA.16816.F32 R80, R20, R84, R100 ;  /* 0x000000541450723c */ /* 0x000fe20000001864 */
[----:B-1----:R-:W-:-:S07]  /*2b30*/  FMUL.FTZ R2, R47, c[0x0][0x320] ;  /* 0x0000c8002f027a20 */ /* 0x002fce0000410000 */
[----:B-----5:R-:W-:Y:S01]  /*2b40*/  HMMA.16816.F32 R44, R8, R60, R36 ;  /* 0x0000003c082c723c */ /* 0x020fe20000001824 */
[----:B------:R1:W4:Y:S07]  /*2b50*/  MUFU.TANH R113, R2 ;  /* 0x0000000200717308 */ /* 0x00032e0000002400 */
[----:B------:R-:W-:Y:S08]  /*2b60*/  HMMA.16816.F32 R36, R12, R52, R32 ;  /* 0x000000340c24723c */ /* 0x000ff00000001820 */
[----:B------:R-:W-:Y:S01]  /*2b70*/  HMMA.16816.F32 R32, R16, R76, R88 ;  /* 0x0000004c1020723c */ /* 0x000fe20000001858 */
[----:B-1----:R-:W-:-:S04]  /*2b80*/  FMUL.FTZ R2, R24, c[0x0][0x320] ;  /* 0x0000c80018027a20 */ /* 0x002fc80000410000 */
[----:B------:R1:W1:Y:S02]  /*2b90*/  MUFU.TANH R112, R2 ;  /* 0x0000000200707308 */ /* 0x0002640000002400 */
[----:B-1----:R-:W-:-:S06]  /*2ba0*/  FMUL.FTZ R2, R25, c[0x0][0x320] ;  /* 0x0000c80019027a20 */ /* 0x002fcc0000410000 */
[----:B------:R1:W1:Y:S02]  /*2bb0*/  MUFU.TANH R99, R2 ;  /* 0x0000000200637308 */ /* 0x0002640000002400 */
[----:B-1----:R-:W-:-:S06]  /*2bc0*/  FMUL.FTZ R2, R26, c[0x0][0x320] ;  /* 0x0000c8001a027a20 */ /* 0x002fcc0000410000 */
[----:B------:R1:W1:Y:S02]  /*2bd0*/  MUFU.TANH R98, R2 ;  /* 0x0000000200627308 */ /* 0x0002640000002400 */
[----:B-1----:R-:W-:Y:S02]  /*2be0*/  FMUL.FTZ R2, R27, c[0x0][0x320] ;  /* 0x0000c8001b027a20 */ /* 0x002fe40000410000 */
[----:B------:R-:W-:Y:S01]  /*2bf0*/  HMMA.16816.F32 R24, R8, R62, R28 ;  /* 0x0000003e0818723c */ /* 0x000fe2000000181c */
[----:B------:R-:W1:Y:S03]  /*2c00*/  LDSM.16.M88.4 R60, [R221+0xa800] ;  /* 0x00a80000dd3c783b */ /* 0x000e660000000200 */
[----:B------:R5:W1:Y:S04]  /*2c10*/  MUFU.TANH R97, R2 ;  /* 0x0000000200617308 */ /* 0x000a680000002400 */
[----:B------:R-:W-:Y:S01]  /*2c20*/  HMMA.16816.F32 R28, R12, R54, R40 ;  /* 0x000000360c1c723c */ /* 0x000fe20000001828 */
[----:B------:R-:W-:Y:S07]  /*2c30*/  LDSM.16.M88.4 R52, [R227+0xb800] ;  /* 0x00b80000e334783b */ /* 0x000fee0000000200 */
[----:B------:R-:W-:Y:S01]  /*2c40*/  HMMA.16816.F32 R40, R16, R78, R92 ;  /* 0x0000004e1028723c */ /* 0x000fe2000000185c */
[----:B-----5:R-:W-:-:S04]  /*2c50*/  FMUL.FTZ R2, R44, c[0x0][0x320] ;  /* 0x0000c8002c027a20 */ /* 0x020fc80000410000 */
[----:B------:R5:W1:Y:S02]  /*2c60*/  MUFU.TANH R96, R2 ;  /* 0x0000000200607308 */ /* 0x000a640000002400 */
[----:B-----5:R-:W-:-:S06]  /*2c70*/  FMUL.FTZ R2, R45, c[0x0][0x320] ;  /* 0x0000c8002d027a20 */ /* 0x020fcc0000410000 */
[----:B------:R5:W1:Y:S02]  /*2c80*/  MUFU.TANH R91, R2 ;  /* 0x00000002005b7308 */ /* 0x000a640000002400 */
[----:B-----5:R-:W-:-:S06]  /*2c90*/  FMUL.FTZ R2, R46, c[0x0][0x320] ;  /* 0x0000c8002e027a20 */ /* 0x020fcc0000410000 */
[----:B------:R5:W1:Y:S02]  /*2ca0*/  MUFU.TANH R90, R2 ;  /* 0x00000002005a7308 */ /* 0x000a640000002400 */
[----:B-----5:R-:W-:Y:S02]  /*2cb0*/  FMUL.FTZ R2, R47, c[0x0][0x320] ;  /* 0x0000c8002f027a20 */ /* 0x020fe40000410000 */
[----:B------:R-:W-:Y:S04]  /*2cc0*/  HMMA.16816.F32 R44, R8, R68, R36 ;  /* 0x00000044082c723c */ /* 0x000fe80000001824 */
[----:B------:R5:W1:Y:S04]  /*2cd0*/  MUFU.TANH R89, R2 ;  /* 0x0000000200597308 */ /* 0x000a680000002400 */
[----:B--2---:R-:W-:Y:S08]  /*2ce0*/  HMMA.16816.F32 R36, R12, R48, R32 ;  /* 0x000000300c24723c */ /* 0x004ff00000001820 */
[----:B------:R-:W-:Y:S01]  /*2cf0*/  HMMA.16816.F32 R32, R16, R56, R80 ;  /* 0x000000381020723c */ /* 0x000fe20000001850 */
[----:B-----5:R-:W-:-:S04]  /*2d00*/  FMUL.FTZ R2, R24, c[0x0][0x320] ;  /* 0x0000c80018027a20 */ /* 0x020fc80000410000 */
[----:B------:R2:W1:Y:S02]  /*2d10*/  MUFU.TANH R88, R2 ;  /* 0x0000000200587308 */ /* 0x0004640000002400 */
[----:B--2---:R-:W-:-:S06]  /*2d20*/  FMUL.FTZ R2, R25, c[0x0][0x320] ;  /* 0x0000c80019027a20 */ /* 0x004fcc0000410000 */
[----:B------:R2:W1:Y:S02]  /*2d30*/  MUFU.TANH R87, R2 ;  /* 0x0000000200577308 */ /* 0x0004640000002400 */
[----:B--2---:R-:W-:-:S06]  /*2d40*/  FMUL.FTZ R2, R26, c[0x0][0x320] ;  /* 0x0000c8001a027a20 */ /* 0x004fcc0000410000 */
[----:B------:R2:W1:Y:S02]  /*2d50*/  MUFU.TANH R86, R2 ;  /* 0x0000000200567308 */ /* 0x0004640000002400 */
[----:B--2---:R-:W-:Y:S02]  /*2d60*/  FMUL.FTZ R2, R27, c[0x0][0x320] ;  /* 0x0000c8001b027a20 */ /* 0x004fe40000410000 */
[----:B------:R-:W-:Y:S01]  /*2d70*/  HMMA.16816.F32 R24, R8, R70, R28 ;  /* 0x000000460818723c */ /* 0x000fe2000000181c */
[----:B------:R-:W2:Y:S03]  /*2d80*/  LDSM.16.M88.4 R68, [R222+0x17100] ;  /* 0x01710000de44783b */ /* 0x000ea60000000200 */
[----:B------:R5:W1:Y:S04]  /*2d90*/  MUFU.TANH R85, R2 ;  /* 0x0000000200557308 */ /* 0x000a680000002400 */
[----:B------:R-:W-:Y:S08]  /*2da0*/  HMMA.16816.F32 R28, R12, R50, R40 ;  /* 0x000000320c1c723c */ /* 0x000ff00000001828 */
[----:B------:R-:W-:Y:S01]  /*2db0*/  HMMA.16816.F32 R48, R16, R58, R64 ;  /* 0x0000003a1030723c */ /* 0x000fe20000001840 */
[----:B------:R-:W-:Y:S01]  /*2dc0*/  LDSM.16.M88.4 R56, [R222+0x17900] ;  /* 0x01790000de38783b */ /* 0x000fe20000000200 */
[----:B-----5:R-:W-:-:S03]  /*2dd0*/  FMUL.FTZ R2, R44, c[0x0][0x320] ;  /* 0x0000c8002c027a20 */ /* 0x020fc60000410000 */
[----:B------:R-:W5:Y:S01]  /*2de0*/  LDSM.16.M88.4 R64, [R221+0xb000] ;  /* 0x00b00000dd40783b */ /* 0x000f620000000200 */
[----:B------:R3:W2:Y:S10]  /*2df0*/  MUFU.TANH R84, R2 ;  /* 0x0000000200547308 */ /* 0x0006b40000002400 */
[----:B-1----:R-:W-:Y:S01]  /*2e00*/  HMMA.16816.F32 R40, R8, R62, R28 ;  /* 0x0000003e0828723c */ /* 0x002fe2000000181c */
[----:B---3--:R-:W-:-:S07]  /*2e10*/  FMUL.FTZ R2, R45, c[0x0][0x320] ;  /* 0x0000c8002d027a20 */ /* 0x008fce0000410000 */
[C---:B--2---:R-:W-:Y:S01]  /*2e20*/  HMMA.16816.F32 R32, R12.reuse, R68, R32 ;  /* 0x000000440c20723c */ /* 0x044fe20000001820 */
[----:B------:R1:W2:Y:S07]  /*2e30*/  MUFU.TANH R79, R2 ;  /* 0x00000002004f7308 */ /* 0x0002ae0000002400 */
[----:B------:R-:W-:Y:S08]  /*2e40*/  HMMA.16816.F32 R28, R12, R70, R48 ;  /* 0x000000460c1c723c */ /* 0x000ff00000001830 */
[----:B------:R-:W-:-:S02]  /*2e50*/  FMUL.FTZ R40, R40, c[0x0][0x320] ;  /* 0x0000c80028287a20 */ /* 0x000fc40000410000 */
[----:B-1----:R-:W-:Y:S02]  /*2e60*/  FMUL.FTZ R2, R46, c[0x0][0x320] ;  /* 0x0000c8002e027a20 */ /* 0x002fe40000410000 */
[----:B------:R-:W-:Y:S02]  /*2e70*/  FMUL.FTZ R41, R41, c[0x0][0x320] ;  /* 0x0000c80029297a20 */ /* 0x000fe40000410000 */
[----:B------:R1:W3:Y:S01]  /*2e80*/  MUFU.TANH R78, R2 ;  /* 0x00000002004e7308 */ /* 0x0002e20000002400 */
[----:B------:R-:W-:Y:S01]  /*2e90*/  FMUL.FTZ R43, R43, c[0x0][0x320] ;  /* 0x0000c8002b2b7a20 */ /* 0x000fe20000410000 */
[----:B-----5:R-:W-:Y:S06]  /*2ea0*/  HMMA.16816.F32 R32, R8, R64, R32 ;  /* 0x000000400820723c */ /* 0x020fec0000001820 */
[----:B------:R-:W2:Y:S01]  /*2eb0*/  MUFU.TANH R43, R43 ;  /* 0x0000002b002b7308 */ /* 0x000ea20000002400 */
[----:B-1----:R-:W-:-:S02]  /*2ec0*/  FMUL.FTZ R2, R47, c[0x0][0x320] ;  /* 0x0000c8002f027a20 */ /* 0x002fc40000410000 */
[----:B------:R-:W-:Y:S05]  /*2ed0*/  HMMA.16816.F32 R44, R8, R60, R36 ;  /* 0x0000003c082c723c */ /* 0x000fea0000001824 */
[----:B------:R1:W1:Y:S03]  /*2ee0*/  MUFU.TANH R77, R2 ;  /* 0x00000002004d7308 */ /* 0x0002660000002400 */
[----:B------:R-:W-:Y:S07]  /*2ef0*/  HMMA.16816.F32 R36, R20, R72, R116 ;  /* 0x000000481424723c */ /* 0x000fee0000001874 */
[----:B------:R-:W-:-:S02]  /*2f00*/  FMUL.FTZ R32, R32, c[0x0][0x320] ;  /* 0x0000c80020207a20 */ /* 0x000fc40000410000 */
[----:B------:R-:W-:Y:S01]  /*2f10*/  FMUL.FTZ R33, R33, c[0x0][0x320] ;  /* 0x0000c80021217a20 */ /* 0x000fe20000410000 */
[----:B------:R-:W-:Y:S01]  /*2f20*/  HMMA.16816.F32 R20, R20, R74, R108 ;  /* 0x0000004a1414723c */ /* 0x000fe2000000186c */
[----:B-1----:R-:W-:-:S04]  /*2f30*/  FMUL.FTZ R2, R24, c[0x0][0x320] ;  /* 0x0000c80018027a20 */ /* 0x002fc80000410000 */
[----:B------:R1:W1:Y:S01]  /*2f40*/  MUFU.TANH R76, R2 ;  /* 0x00000002004c7308 */ /* 0x0002620000002400 */
[----:B------:R-:W-:Y:S02]  /*2f50*/  FMUL.FTZ R46, R46, c[0x0][0x320] ;  /* 0x0000c8002e2e7a20 */ /* 0x000fe40000410000 */
[----:B------:R-:W-:Y:S02]  /*2f60*/  FMUL.FTZ R45, R45, c[0x0][0x320] ;  /* 0x0000c8002d2d7a20 */ /* 0x000fe40000410000 */
[----:B------:R-:W-:-:S03]  /*2f70*/  FMUL.FTZ R47, R47, c[0x0][0x320] ;  /* 0x0000c8002f2f7a20 */ /* 0x000fc60000410000 */
[----:B------:R-:W2:Y:S01]  /*2f80*/  MUFU.TANH R60, R45 ;  /* 0x0000002d003c7308 */ /* 0x000ea20000002400 */
[----:B-1----:R-:W-:-:S07]  /*2f90*/  FMUL.FTZ R2, R25, c[0x0][0x320] ;  /* 0x0000c80019027a20 */ /* 0x002fce0000410000 */
[----:B------:R-:W1:Y:S08]  /*2fa0*/  MUFU.TANH R45, R41 ;  /* 0x00000029002d7308 */ /* 0x000e700000002400 */
[----:B------:R5:W1:Y:S08]  /*2fb0*/  MUFU.TANH R73, R2 ;  /* 0x0000000200497308 */ /* 0x000a700000002400 */
[----:B------:R-:W1:Y:S01]  /*2fc0*/  MUFU.TANH R41, R32 ;  /* 0x0000002000297308 */ /* 0x000e620000002400 */
[----:B-----5:R-:W-:-:S07]  /*2fd0*/  FMUL.FTZ R2, R26, c[0x0][0x320] ;  /* 0x0000c8001a027a20 */ /* 0x020fce0000410000 */
[----:B------:R-:W1:Y:S08]  /*2fe0*/  MUFU.TANH R47, R47 ;  /* 0x0000002f002f7308 */ /* 0x000e700000002400 */
[----:B------:R5:W1:Y:S02]  /*2ff0*/  MUFU.TANH R72, R2 ;  /* 0x0000000200487308 */ /* 0x000a640000002400 */
[----:B-----5:R-:W-:-:S02]  /*3000*/  FMUL.FTZ R2, R27, c[0x0][0x320] ;  /* 0x0000c8001b027a20 */ /* 0x020fc40000410000 */
[----:B------:R-:W-:Y:S01]  /*3010*/  HMMA.16816.F32 R24, R16, R52, R36 ;  /* 0x000000341018723c */ /* 0x000fe20000001824 */
[----:B------:R-:W5:Y:S03]  /*3020*/  LDSM.16.M88.4 R36, [R221+0xb800] ;  /* 0x00b80000dd24783b */ /* 0x000f660000000200 */
[----:B------:R1:W1:Y:S01]  /*3030*/  MUFU.TANH R68, R2 ;  /* 0x0000000200447308 */ /* 0x0002620000002400 */
[----:B------:R-:W-:-:S04]  /*3040*/  DEPBAR.LE SB0, 0x0 ;  /* 0x000080000000791a */ /* 0x000fc80000000000 */
[----:B------:R-:W-:Y:S03]  /*3050*/  HMMA.16816.F32 R16, R16, R54, R20 ;  /* 0x000000361010723c */ /* 0x000fe60000001814 */
[----:B------:R-:W2:Y:S01]  /*3060*/  MUFU.TANH R52, R46 ;  /* 0x0000002e00347308 */ /* 0x000ea20000002400 */
[----:B-1----:R-:W-:-:S07]  /*3070*/  FMUL.FTZ R2, R44, c[0x0][0x320] ;  /* 0x0000c8002c027a20 */ /* 0x002fce0000410000 */
[----:B------:R-:W1:Y:S04]  /*3080*/  MUFU.TANH R46, R40 ;  /* 0x00000028002e7308 */ /* 0x000e680000002400 */
[C---:B------:R-:W-:Y:S04]  /*3090*/  HMMA.16816.F32 R20, R12.reuse, R56, R24 ;  /* 0x000000380c14723c */ /* 0x040fe80000001818 */
[----:B------:R1:W1:Y:S05]  /*30a0*/  MUFU.TANH R61, R2 ;  /* 0x00000002003d7308 */ /* 0x00026a0000002400 */
[----:B------:R-:W-:Y:S08]  /*30b0*/  HMMA.16816.F32 R12, R12, R58, R16 ;  /* 0x0000003a0c0c723c */ /* 0x000ff00000001810 */
[----:B------:R-:W-:Y:S01]  /*30c0*/  HMMA.16816.F32 R24, R8, R66, R28 ;  /* 0x000000420818723c */ /* 0x000fe2000000181c */
[----:B-1----:R-:W-:-:S02]  /*30d0*/  FMUL.FTZ R2, R42, c[0x0][0x320] ;  /* 0x0000c8002a027a20 */ /* 0x002fc40000410000 */
[----:B------:R-:W1:Y:S05]  /*30e0*/  MUFU.TANH R42, R33 ;  /* 0x00000021002a7308 */ /* 0x000e6a0000002400 */
[C---:B-----5:R-:W-:Y:S03]  /*30f0*/  HMMA.16816.F32 R16, R8.reuse, R36, R20 ;  /* 0x000000240810723c */ /* 0x060fe60000001814 */
[----:B------:R5:W1:Y:S05]  /*3100*/  MUFU.TANH R44, R2 ;  /* 0x00000002002c7308 */ /* 0x000a6a0000002400 */
[----:B------:R-:W-:Y:S08]  /*3110*/  HMMA.16816.F32 R8, R8, R38, R12 ;  /* 0x000000260808723c */ /* 0x000ff0000000180c */
[----:B------:R-:W-:-:S02]  /*3120*/  FMUL.FTZ R24, R24, c[0x0][0x320] ;  /* 0x0000c80018187a20 */ /* 0x000fc40000410000 */
[----:B------:R-:W-:Y:S02]  /*3130*/  FMUL.FTZ R25, R25, c[0x0][0x320] ;  /* 0x0000c80019197a20 */ /* 0x000fe40000410000 */
[----:B------:R-:W-:Y:S02]  /*3140*/  FMUL.FTZ R26, R26, c[0x0][0x320] ;  /* 0x0000c8001a1a7a20 */ /* 0x000fe40000410000 */
[----:B-----5:R-:W-:Y:S01]  /*3150*/  FMUL.FTZ R2, R34, c[0x0][0x320] ;  /* 0x0000c80022027a20 */ /* 0x020fe20000410000 */
[----:B------:R-:W1:Y:S01]  /*3160*/  MUFU.TANH R36, R25 ;  /* 0x0000001900247308 */ /* 0x000e620000002400 */
[----:B------:R-:W-:Y:S02]  /*3170*/  FMUL.FTZ R17, R17, c[0x0][0x320] ;  /* 0x0000c80011117a20 */ /* 0x000fe40000410000 */
[----:B------:R-:W-:Y:S02]  /*3180*/  FMUL.FTZ R18, R18, c[0x0][0x320] ;  /* 0x0000c80012127a20 */ /* 0x000fe40000410000 */
[----:B------:R-:W-:-:S02]  /*3190*/  FMUL.FTZ R19, R19, c[0x0][0x320] ;  /* 0x0000c80013137a20 */ /* 0x000fc40000410000 */
[----:B------:R-:W-:Y:S01]  /*31a0*/  FMUL.FTZ R27, R27, c[0x0][0x320] ;  /* 0x0000c8001b1b7a20 */ /* 0x000fe20000410000 */
[----:B------:R5:W1:Y:S01]  /*31b0*/  MUFU.TANH R40, R2 ;  /* 0x0000000200287308 */ /* 0x000a620000002400 */
[----:B------:R-:W-:Y:S02]  /*31c0*/  FMUL.FTZ R16, R16, c[0x0][0x320] ;  /* 0x0000c80010107a20 */ /* 0x000fe40000410000 */
[----:B------:R-:W-:Y:S02]  /*31d0*/  FMUL.FTZ R8, R8, c[0x0][0x320] ;  /* 0x0000c80008087a20 */ /* 0x000fe40000410000 */
[----:B------:R-:W-:Y:S02]  /*31e0*/  FMUL.FTZ R9, R9, c[0x0][0x320] ;  /* 0x0000c80009097a20 */ /* 0x000fe40000410000 */
[----:B------:R-:W-:Y:S01]  /*31f0*/  FMUL.FTZ R10, R10, c[0x0][0x320] ;  /* 0x0000c8000a0a7a20 */ /* 0x000fe20000410000 */
[----:B------:R1:W1:Y:S01]  /*3200*/  MUFU.TANH R30, R17 ;  /* 0x00000011001e7308 */ /* 0x0002620000002400 */
[----:B------:R-:W-:-:S02]  /*3210*/  FMUL.FTZ R11, R11, c[0x0][0x320] ;  /* 0x0000c8000b0b7a20 */ /* 0x000fc40000410000 */
[----:B-----5:R-:W-:-:S05]  /*3220*/  FMUL.FTZ R2, R35, c[0x0][0x320] ;  /* 0x0000c80023027a20 */ /* 0x020fca0000410000 */
[----:B------:R1:W1:Y:S08]  /*3230*/  MUFU.TANH R31, R26 ;  /* 0x0000001a001f7308 */ /* 0x0002700000002400 */
[----:B------:R1:W1:Y:S08]  /*3240*/  MUFU.TANH R34, R2 ;  /* 0x0000000200227308 */ /* 0x0002700000002400 */
[----:B------:R1:W1:Y:S08]  /*3250*/  MUFU.TANH R35, R24 ;  /* 0x0000001800237308 */ /* 0x0002700000002400 */
[----:B------:R1:W1:Y:S08]  /*3260*/  MUFU.TANH R23, R27 ;  /* 0x0000001b00177308 */ /* 0x0002700000002400 */
[----:B------:R1:W1:Y:S08]  /*3270*/  MUFU.TANH R29, R16 ;  /* 0x00000010001d7308 */ /* 0x0002700000002400 */
[----:B------:R-:W1:Y:S08]  /*3280*/  MUFU.TANH R18, R18 ;  /* 0x0000001200127308 */ /* 0x000e700000002400 */
[----:B------:R-:W1:Y:S08]  /*3290*/  MUFU.TANH R19, R19 ;  /* 0x0000001300137308 */ /* 0x000e700000002400 */
[----:B------:R1:W1:Y:S08]  /*32a0*/  MUFU.TANH R22, R8 ;  /* 0x0000000800167308 */ /* 0x0002700000002400 */
[----:B------:R1:W1:Y:S08]  /*32b0*/  MUFU.TANH R17, R9 ;  /* 0x0000000900117308 */ /* 0x0002700000002400 */
[----:B------:R1:W1:Y:S08]  /*32c0*/  MUFU.TANH R33, R10 ;  /* 0x0000000a00217308 */ /* 0x0002700000002400 */
[----:B------:R1:W1:Y:S01]  /*32d0*/  MUFU.TANH R32, R11 ;  /* 0x0000000b00207308 */ /* 0x0002620000002400 */
[----:B------:R-:W-:Y:S06]  /*32e0*/  BAR.SYNC.DEFER_BLOCKING 0x0 ;  /* 0x0000000000007b1d */ /* 0x000fec0000010000 */
[----:B------:R-:W-:Y:S05]  /*32f0*/  @!P5 BRA `(.L_x_683) ;  /* 0x000002400000d947 */ /* 0x000fea0003800000 */
[----:B--234-:R-:W-:Y:S01]  /*3300*/  IADD3 R6, R129, -0x2, RZ ;  /* 0xfffffffe81067810 */ /* 0x01cfe20007ffe0ff */
[----:B-1----:R-:W-:-:S02]  /*3310*/  IMAD.SHL.U32 R9, R126, 0x40, RZ ;  /* 0x000000407e097824 */ /* 0x002fc400078e00ff */
[----:B------:R-:W-:Y:S01]  /*3320*/  IMAD.SHL.U32 R16, R128, 0x2, RZ ;  /* 0x0000000280107824 */ /* 0x000fe200078e00ff */
[----:B------:R-:W-:Y:S01]  /*3330*/  SHF.R.S32.HI R3, RZ, 0x1f, R6 ;  /* 0x0000001fff037819 */ /* 0x000fe20000011406 */
[----:B------:R-:W-:Y:S02]  /*3340*/  IMAD R2, R123, R6, RZ ;  /* 0x000000067b027224 */ /* 0x000fe400078e02ff */
[----:B------:R-:W-:-:S04]  /*3350*/  IMAD.WIDE.U32 R6, R6, R124, R130 ;  /* 0x0000007c06067225 */ /* 0x000fc800078e0082 */
[----:B------:R-:W-:Y:S01]  /*3360*/  IMAD R3, R3, R124, R2 ;  /* 0x0000007c03037224 */ /* 0x000fe200078e0202 */
[----:B------:R-:W-:-:S03]  /*3370*/  LEA R2, P0, R6, c[0x0][0x1c8], 0x1 ;  /* 0x0000720006027a11 */ /* 0x000fc600078008ff */
[----:B------:R-:W-:Y:S01]  /*3380*/  IMAD.IADD R3, R7, 0x1, R3 ;  /* 0x0000000107037824 */ /* 0x000fe200078e0203 */
[----:B------:R-:W-:-:S04]  /*3390*/  SHF.L.U64.HI R7, R126, 0x6, R127 ;  /* 0x000000067e077819 */ /* 0x000fc8000001027f */
[----:B------:R-:W-:Y:S02]  /*33a0*/  LEA.HI.X R3, R6, c[0x0][0x1cc], R3, 0x1, P0 ;  /* 0x0000730006037a11 */ /* 0x000fe400000f0c03 */
[----:B------:R-:W-:-:S03]  /*33b0*/  IADD3 R14, P5, P0, R9, 0x80, R2 ;  /* 0x00000080090e7810 */ /* 0x000fc600078be002 */
[----:B------:R-:W-:Y:S01]  /*33c0*/  @!PT LDS RZ, [RZ] ;  /* 0x00000000fffff984 */ /* 0x000fe20000000800 */
[----:B------:R-:W-:Y:S01]  /*33d0*/  @!PT LDS RZ, [RZ] ;  /* 0x00000000fffff984 */ /* 0x000fe20000000800 */
[----:B------:R-:W-:Y:S01]  /*33e0*/  @!PT LDS RZ, [RZ] ;  /* 0x00000000fffff984 */ /* 0x000fe20000000800 */
[----:B------:R1:W-:Y:S01]  /*33f0*/  LDGSTS.E.BYPASS.LTC128B.128 [R16+0xc100], [R2.64], !P1 ;  /* 0x0c10000002107fae */ /* 0x0003e2000c901d48 */
[--C-:B------:R-:W-:Y:S02]  /*3400*/  IADD3.X R15, R7, RZ, R3.reuse, P5, P0 ;  /* 0x000000ff070f7210 */ /* 0x100fe40002fe0403 */
[--C-:B------:R-:W-:Y:S01]  /*3410*/  IADD3 R12, P5, P0, R9, 0x100, R2.reuse ;  /* 0x00000100090c7810 */ /* 0x100fe200078be002 */
[----:B------:R1:W-:Y:S03]  /*3420*/  LDGSTS.E.BYPASS.LTC128B.128 [R16+0xf100], [R2.64+0x80], !P4 ;  /* 0x0f10008002107fae */ /* 0x0003e6000e101d48 */
[----:B------:R-:W-:Y:S01]  /*3430*/  IADD3.X R13, R7, RZ, R3, P5, P0 ;  /* 0x000000ff070d7210 */ /* 0x000fe20002fe0403 */
[----:B------:R1:W-:Y:S01]  /*3440*/  LDGSTS.E.BYPASS.LTC128B.128 [R16+0x12100], [R2.64+0x100], !P3 ;  /* 0x1210010002107fae */ /* 0x0003e2000d901d48 */
[----:B------:R-:W-:-:S03]  /*3450*/  IADD3 R10, P5, P0, R9, 0x180, R2 ;  /* 0x00000180090a7810 */ /* 0x000fc600078be002 */
[----:B------:R1:W-:Y:S01]  /*3460*/  LDGSTS.E.BYPASS.LTC128B.128 [R16+0x15100], [R2.64+0x180], !P2 ;  /* 0x1510018002107fae */ /* 0x0003e2000d101d48 */
[----:B------:R-:W-:Y:S02]  /*3470*/  IADD3.X R11, R7, RZ, R3, P5, P0 ;  /* 0x000000ff070b7210 */ /* 0x000fe40002fe0403 */
[----:B------:R-:W-:-:S04]  /*3480*/  IADD3 R8, P5, R9, R2, RZ ;  /* 0x0000000209087210 */ /* 0x000fc80007fbe0ff */
[----:B------:R-:W-:Y:S01]  /*3490*/  IADD3 R6, P0, R8, R9, RZ ;  /* 0x0000000908067210 */ /* 0x000fe20007f1e0ff */
[----:B------:R-:W-:-:S04]  /*34a0*/  IMAD.X R9, R7, 0x1, R3, P5 ;  /* 0x0000000107097824 */ /* 0x000fc800028e0603 */
[----:B------:R-:W-:Y:S01]  /*34b0*/  IMAD.X R7, R9, 0x1, R7, P0 ;  /* 0x0000000109077824 */ /* 0x000fe200000e0607 */
[----:B------:R1:W-:Y:S04]  /*34c0*/  LDGSTS.E.BYPASS.LTC128B.128 [R16+0xd100], [R8.64], !P1 ;  /* 0x0d10000008107fae */ /* 0x0003e8000c901d48 */
[----:B------:R1:W-:Y:S04]  /*34d0*/  LDGSTS.E.BYPASS.LTC128B.128 [R16+0x10100], [R14.64], !P4 ;  /* 0x101000000e107fae */ /* 0x0003e8000e101d48 */
[----:B------:R1:W-:Y:S04]  /*34e0*/  LDGSTS.E.BYPASS.LTC128B.128 [R16+0x13100], [R12.64], !P3 ;  /* 0x131000000c107fae */ /* 0x0003e8000d901d48 */
[----:B------:R1:W-:Y:S04]  /*34f0*/  LDGSTS.E.BYPASS.LTC128B.128 [R16+0x16100], [R10.64], !P2 ;  /* 0x161000000a107fae */ /* 0x0003e8000d101d48 */
[----:B------:R1:W-:Y:S04]  /*3500*/  LDGSTS.E.BYPASS.LTC128B.128 [R16+0xe100], [R6.64], !P1 ;  /* 0x0e10000006107fae */ /* 0x0003e8000c901d48 */
[----:B------:R1:W-:Y:S04]  /*3510*/  LDGSTS.E.BYPASS.LTC128B.128 [R16+0x11100], [R6.64+0x80], !P4 ;  /* 0x1110008006107fae */ /* 0x0003e8000e101d48 */
[----:B------:R1:W-:Y:S04]  /*3520*/  LDGSTS.E.BYPASS.LTC128B.128 [R16+0x14100], [R6.64+0x100], !P3 ;  /* 0x1410010006107fae */ /* 0x0003e8000d901d48 */
[----:B------:R1:W-:Y:S02]  /*3530*/  LDGSTS.E.BYPASS.LTC128B.128 [R16+0x17100], [R6.64+0x180], !P2 ;  /* 0x1710018006107fae */ /* 0x0003e4000d101d48 */
.L_x_683:
[----:B-1234-:R-:W-:Y:S01]  /*3540*/  SHF.R.S32.HI R2, RZ, 0x1f, R121 ;  /* 0x0000001fff027819 */ /* 0x01efe20000011479 */
[----:B------:R-:W-:Y:S01]  /*3550*/  STL [R1+0x64], R225 ;  /* 0x000064e101007387 */ /* 0x000fe20000100800 */
[----:B------:R-:W-:-:S02]  /*3560*/  IMAD.SHL.U32 R217, R5, 0x2, RZ ;  /* 0x0000000205d97824 */ /* 0x000fc400078e00ff */
[----:B------:R-:W-:Y:S01]  /*3570*/  LEA.HI R3, R2, R121, RZ, 0x2 ;  /* 0x0000007902037211 */ /* 0x000fe200078f10ff */
[----:B------:R-:W-:Y:S01]  /*3580*/  STL [R1+0x60], R224 ;  /* 0x000060e001007387 */ /* 0x000fe20000100800 */
[----:B------:R-:W-:Y:S01]  /*3590*/  IMAD R220, R0, 0x2, R217 ;  /* 0x0000000200dc7824 */ /* 0x000fe200078e02d9 */
[----:B------:R-:W-:Y:S02]  /*35a0*/  LEA R218, R4, R217, 0x1 ;  /* 0x000000d904da7211 */ /* 0x000fe400078e08ff */
[----:B------:R-:W-:Y:S01]  /*35b0*/  STL [R1+0x5c], R223 ;  /* 0x00005cdf01007387 */ /* 0x000fe20000100800 */
[----:B------:R-:W-:Y:S02]  /*35c0*/  LOP3.LUT R2, R3, 0x7ffffffc, RZ, 0xc0, !PT ;  /* 0x7ffffffc03027812 */ /* 0x000fe400078ec0ff */
[----:B------:R-:W-:Y:S01]  /*35d0*/  IMAD R219, R0, 0x2, R218 ;  /* 0x0000000200db7824 */ /* 0x000fe200078e02da */
[----:B------:R-:W-:Y:S02]  /*35e0*/  STL [R1+0x58], R222 ;  /* 0x000058de01007387 */ /* 0x000fe40000100800 */
[----:B------:R-:W-:-:S02]  /*35f0*/  IMAD.IADD R2, R121, 0x1, -R2 ;  /* 0x0000000179027824 */ /* 0x000fc400078e0a02 */
[----:B------:R-:W-:Y:S04]  /*3600*/  STL [R1+0x54], R221 ;  /* 0x000054dd01007387 */ /* 0x000fe80000100800 */
[----:B------:R-:W-:Y:S04]  /*3610*/  STL [R1+0x50], R216 ;  /* 0x000050d801007387 */ /* 0x000fe80000100800 */
[----:B------:R1:W-:Y:S04]  /*3620*/  STL [R1+0x4c], R3 ;  /* 0x00004c0301007387 */ /* 0x0003e80000100800 */
[----:B------:R-:W-:Y:S04]  /*3630*/  LDSM.16.MT88.4 R80, [R218+0x3100] ;  /* 0x00310000da50783b */ /* 0x000fe80000004200 */
[----:B------:R-:W-:Y:S04]  /*3640*/  LDSM.16.MT88.4 R64, [R219+0x900] ;  /* 0x00090000db40783b */ /* 0x000fe80000004200 */
[----:B------:R-:W-:Y:S04]  /*3650*/  LDSM.16.MT88.4 R56, [R218+0x3900] ;  /* 0x00390000da38783b */ /* 0x000fe80000004200 */
[----:B------:R-:W-:Y:S04]  /*3660*/  LDSM.16.MT88.4 R92, [R219+0x3900] ;  /* 0x00390000db5c783b */ /* 0x000fe80000004200 */
[----:B------:R-:W0:Y:S01]  /*3670*/  LDGDEPBAR ;  /* 0x00000000000079af */ /* 0x000e220000000000 */
[----:B-1----:R-:W-:-:S05]  /*3680*/  IADD3 R3, R122, c[0x0][0x1d0], RZ ;  /* 0x000074007a037a10 */ /* 0x002fca0007ffe0ff */
[----:B------:R-:W-:-:S05]  /*3690*/  IMAD R2, R2, -0x2, R3 ;  /* 0xfffffffe02027824 */ /* 0x000fca00078e0203 */
[C---:B------:R-:W-:Y:S02]  /*36a0*/  ISETP.GT.AND P0, PT, R2.reuse, RZ, PT ;  /* 0x000000ff0200720c */ /* 0x040fe40003f04270 */
[----:B------:R-:W-:Y:S02]  /*36b0*/  ISETP.GT.AND P5, PT, R2, 0x1, PT ;  /* 0x000000010200780c */ /* 0x000fe40003fa4270 */
[----:B------:R-:W-:Y:S02]  /*36c0*/  FSEL R16, R114, -INF , P0 ;  /* 0xff80000072107808 */ /* 0x000fe40000000000 */
[----:B------:R-:W-:Y:S02]  /*36d0*/  FSEL R7, R120, -INF , P0 ;  /* 0xff80000078077808 */ /* 0x000fe40000000000 */
[----:B------:R-:W-:Y:S02]  /*36e0*/  ISETP.GT.AND P0, PT, R2, 0x8, PT ;  /* 0x000000080200780c */ /* 0x000fe40003f04270 */
[----:B------:R-:W-:-:S02]  /*36f0*/  FSEL R8, R115, -INF , P5 ;  /* 0xff80000073087808 */ /* 0x000fc40002800000 */
[----:B------:R-:W-:Y:S02]  /*3700*/  FSEL R20, R113, -INF , P5 ;  /* 0xff80000071147808 */ /* 0x000fe40002800000 */
[----:B------:R-:W-:Y:S02]  /*3710*/  ISETP.GT.AND P5, PT, R2, 0x9, PT ;  /* 0x000000090200780c */ /* 0x000fe40003fa4270 */
[----:B------:R-:W-:Y:S02]  /*3720*/  FSEL R9, R112, -INF , P0 ;  /* 0xff80000070097808 */ /* 0x000fe40000000000 */
[----:B------:R-:W-:Y:S02]  /*3730*/  FMNMX.FTZ R132, R7, R8, !PT ;  /* 0x0000000807847209 */ /* 0x000fe40007810000 */
[----:B------:R-:W-:Y:S02]  /*3740*/  FSEL R21, R98, -INF , P0 ;  /* 0xff80000062157808 */ /* 0x000fe40000000000 */
[----:B------:R-:W-:-:S02]  /*3750*/  ISETP.GT.AND P0, PT, R2, 0x10, PT ;  /* 0x000000100200780c */ /* 0x000fc40003f04270 */
[----:B------:R-:W-:Y:S02]  /*3760*/  FSEL R10, R99, -INF , P5 ;  /* 0xff800000630a7808 */ /* 0x000fe40002800000 */
[----:B------:R-:W-:Y:S02]  /*3770*/  FMNMX.FTZ R132, R9, R132, !PT ;  /* 0x0000008409847209 */ /* 0x000fe40007810000 */
[----:B------:R-:W-:Y:S02]  /*3780*/  FSEL R24, R97, -INF , P5 ;  /* 0xff80000061187808 */ /* 0x000fe40002800000 */
[----:B------:R-:W-:Y:S02]  /*3790*/  ISETP.GT.AND P5, PT, R2, 0x11, PT ;  /* 0x000000110200780c */ /* 0x000fe40003fa4270 */
[----:B------:R-:W-:Y:S02]  /*37a0*/  FSEL R11, R96, -INF , P0 ;  /* 0xff800000600b7808 */ /* 0x000fe40000000000 */
[----:B------:R-:W-:Y:S01]  /*37b0*/  FMNMX.FTZ R132, R10, R132, !PT ;  /* 0x000000840a847209 */ /* 0x000fe20007810000 */
[----:B------:R-:W-:Y:S01]  /*37c0*/  LDSM.16.MT88.4 R96, [R218+0x6100] ;  /* 0x00610000da60783b */ /* 0x000fe20000004200 */
[----:B------:R-:W-:-:S02]  /*37d0*/  FSEL R25, R90, -INF , P0 ;  /* 0xff8000005a197808 */ /* 0x000fc40000000000 */
[C---:B------:R-:W-:Y:S02]  /*37e0*/  ISETP.GT.AND P0, PT, R2.reuse, 0x18, PT ;  /* 0x000000180200780c */ /* 0x040fe40003f04270 */
[----:B------:R-:W-:Y:S02]  /*37f0*/  FSEL R13, R91, -INF , P5 ;  /* 0xff8000005b0d7808 */ /* 0x000fe40002800000 */
[----:B------:R-:W-:Y:S02]  /*3800*/  FMNMX.FTZ R132, R11, R132, !PT ;  /* 0x000000840b847209 */ /* 0x000fe40007810000 */
[----:B------:R-:W-:Y:S02]  /*3810*/  FSEL R26, R89, -INF , P5 ;  /* 0xff800000591a7808 */ /* 0x000fe40002800000 */
[----:B------:R-:W-:Y:S02]  /*3820*/  ISETP.GT.AND P5, PT, R2, 0x19, PT ;  /* 0x000000190200780c */ /* 0x000fe40003fa4270 */
[----:B------:R-:W-:-:S02]  /*3830*/  FSEL R14, R88, -INF , P0 ;  /* 0xff800000580e7808 */ /* 0x000fc40000000000 */
[----:B------:R-:W-:Y:S01]  /*3840*/  FMNMX.FTZ R132, R13, R132, !PT ;  /* 0x000000840d847209 */ /* 0x000fe20007810000 */
[----:B------:R-:W-:Y:S01]  /*3850*/  LDSM.16.MT88.4 R88, [R220+0x900] ;  /* 0x00090000dc58783b */ /* 0x000fe20000004200 */
[----:B------:R-:W-:Y:S02]  /*3860*/  FSEL R27, R86, -INF , P0 ;  /* 0xff800000561b7808 */ /* 0x000fe40000000000 */
[----:B------:R-:W-:Y:S02]  /*3870*/  ISETP.GT.AND P0, PT, R2, 0x20, PT ;  /* 0x000000200200780c */ /* 0x000fe40003f04270 */
[----:B------:R-:W-:Y:S02]  /*3880*/  FSEL R15, R87, -INF , P5 ;  /* 0xff800000570f7808 */ /* 0x000fe40002800000 */
[----:B------:R-:W-:Y:S02]  /*3890*/  FMNMX.FTZ R132, R14, R132, !PT ;  /* 0x000000840e847209 */ /* 0x000fe40007810000 */
[----:B------:R-:W-:-:S02]  /*38a0*/  FSEL R28, R85, -INF , P5 ;  /* 0xff800000551c7808 */ /* 0x000fc40002800000 */
[----:B------:R-:W-:Y:S02]  /*38b0*/  ISETP.GT.AND P5, PT, R2, 0x21, PT ;  /* 0x000000210200780c */ /* 0x000fe40003fa4270 */
[----:B------:R-:W-:Y:S02]  /*38c0*/  FSEL R120, R84, -INF , P0 ;  /* 0xff80000054787808 */ /* 0x000fe40000000000 */
[----:B------:R-:W-:Y:S01]  /*38d0*/  FMNMX.FTZ R132, R15, R132, !PT ;  /* 0x000000840f847209 */ /* 0x000fe20007810000 */
[----:B------:R-:W-:Y:S01]  /*38e0*/  LDSM.16.MT88.4 R84, [R220+0x3100] ;  /* 0x00310000dc54783b */ /* 0x000fe20000004200 */
[----:B------:R-:W-:Y:S02]  /*38f0*/  FSEL R123, R78, -INF , P0 ;  /* 0xff8000004e7b7808 */ /* 0x000fe40000000000 */
[----:B------:R-:W-:Y:S02]  /*3900*/  ISETP.GT.AND P0, PT, R2, 0x28, PT ;  /* 0x000000280200780c */ /* 0x000fe40003f04270 */
[----:B------:R-:W-:-:S02]  /*3910*/  FSEL R118, R79, -INF , P5 ;  /* 0xff8000004f767808 */ /* 0x000fc40002800000 */
[----:B------:R-:W-:Y:S02]  /*3920*/  FMNMX.FTZ R132, R120, R132, !PT ;  /* 0x0000008478847209 */ /* 0x000fe40007810000 */
[----:B------:R-:W-:Y:S02]  /*3930*/  FSEL R122, R77, -INF , P5 ;  /* 0xff8000004d7a7808 */ /* 0x000fe40002800000 */
[----:B------:R-:W-:Y:S02]  /*3940*/  ISETP.GT.AND P5, PT, R2, 0x29, PT ;  /* 0x000000290200780c */ /* 0x000fe40003fa4270 */
[----:B------:R-:W-:Y:S02]  /*3950*/  FSEL R117, R76, -INF , P0 ;  /* 0xff8000004c757808 */ /* 0x000fe40000000000 */
[----:B------:R-:W-:Y:S01]  /*3960*/  FMNMX.FTZ R132, R118, R132, !PT ;  /* 0x0000008476847209 */ /* 0x000fe20007810000 */
[----:B------:R-:W-:Y:S01]  /*3970*/  LDSM.16.MT88.4 R76, [R219+0x3100] ;  /* 0x00310000db4c783b */ /* 0x000fe20000004200 */
[----:B------:R-:W-:-:S02]  /*3980*/  FSEL R121, R72, -INF , P0 ;  /* 0xff80000048797808 */ /* 0x000fc40000000000 */
[----:B------:R-:W-:Y:S02]  /*3990*/  ISETP.GT.AND P0, PT, R2, 0x30, PT ;  /* 0x000000300200780c */ /* 0x000fe40003f04270 */
[----:B------:R-:W-:Y:S02]  /*39a0*/  FSEL R116, R73, -INF , P5 ;  /* 0xff80000049747808 */ /* 0x000fe40002800000 */
[----:B------:R-:W-:Y:S01]  /*39b0*/  FMNMX.FTZ R132, R117, R132, !PT ;  /* 0x0000008475847209 */ /* 0x000fe20007810000 */
[----:B------:R-:W-:Y:S01]  /*39c0*/  LDSM.16.MT88.4 R72, [R217+0x3100] ;  /* 0x00310000d948783b */ /* 0x000fe20000004200 */
        /* <DEDUP_REMOVED lines=19> */
[----:B------:R-:W-:Y:S01]  /*3b00*/  FMNMX.FTZ R132, R134, R132, !PT ;  /* 0x0000008486847209 */ /* 0x000fe20007810000 */
[----:B------:R-:W-:Y:S01]  /*3b10*/  LDSM.16.MT88.4 R44, [R217+0x900] ;  /* 0x00090000d92c783b */ /* 0x000fe20000004200 */
[----:B------:R-:W-:Y:S02]  /*3b20*/  FMNMX.FTZ R3, R24, R3, !PT ;  /* 0x0000000318037209 */ /* 0x000fe40007810000 */
[----:B------:R-:W-:Y:S02]  /*3b30*/  FSEL R200, R43, -INF , P5 ;  /* 0xff8000002bc87808 */ /* 0x000fe40002800000 */
[----:B------:R-:W-:-:S02]  /*3b40*/  ISETP.GT.AND P5, PT, R2, 0x41, PT ;  /* 0x000000410200780c */ /* 0x000fc40003fa4270 */
[----:B------:R-:W-:Y:S02]  /*3b50*/  FSEL R213, R41, -INF , P0 ;  /* 0xff80000029d57808 */ /* 0x000fe40000000000 */
[----:B------:R-:W-:Y:S02]  /*3b60*/  FMNMX.FTZ R132, R133, R132, !PT ;  /* 0x0000008485847209 */ /* 0x000fe40007810000 */
[----:B------:R-:W-:Y:S02]  /*3b70*/  FMNMX.FTZ R3, R25, R3, !PT ;  /* 0x0000000319037209 */ /* 0x000fe40007810000 */
[----:B------:R-:W-:Y:S02]  /*3b80*/  FSEL R108, R40, -INF , P0 ;  /* 0xff800000286c7808 */ /* 0x000fe40000000000 */
[----:B------:R-:W-:Y:S02]  /*3b90*/  ISETP.GT.AND P0, PT, R2, 0x48, PT ;  /* 0x000000480200780c */ /* 0x000fe40003f04270 */
[----:B------:R-:W-:-:S02]  /*3ba0*/  FSEL R210, R42, -INF , P5 ;  /* 0xff8000002ad27808 */ /* 0x000fc40002800000 */
[----:B------:R-:W-:Y:S02]  /*3bb0*/  FMNMX.FTZ R132, R213, R132, !PT ;  /* 0x00000084d5847209 */ /* 0x000fe40007810000 */
[----:B------:R-:W-:Y:S02]  /*3bc0*/  FMNMX.FTZ R3, R26, R3, !PT ;  /* 0x000000031a037209 */ /* 0x000fe40007810000 */
[----:B------:R-:W-:Y:S02]  /*3bd0*/  FSEL R34, R34, -INF , P5 ;  /* 0xff80000022227808 */ /* 0x000fe40002800000 */
[----:B------:R-:W-:Y:S02]  /*3be0*/  ISETP.GT.AND P5, PT, R2, 0x49, PT ;  /* 0x000000490200780c */ /* 0x000fe40003fa4270 */
[----:B------:R-:W-:Y:S02]  /*3bf0*/  FSEL R208, R35, -INF , P0 ;  /* 0xff80000023d07808 */ /* 0x000fe40000000000 */
[----:B------:R-:W-:-:S02]  /*3c00*/  FMNMX.FTZ R132, R210, R132, !PT ;  /* 0x00000084d2847209 */ /* 0x000fc40007810000 */
[----:B------:R-:W-:Y:S02]  /*3c10*/  FMNMX.FTZ R3, R27, R3, !PT ;  /* 0x000000031b037209 */ /* 0x000fe40007810000 */
[----:B------:R-:W-:Y:S02]  /*3c20*/  FSEL R48, R31, -INF , P0 ;  /* 0xff8000001f307808 */ /* 0x000fe40000000000 */
[----:B------:R-:W-:Y:S02]  /*3c30*/  ISETP.GT.AND P0, PT, R2, 0x50, PT ;  /* 0x000000500200780c */ /* 0x000fe40003f04270 */
[----:B------:R-:W-:Y:S02]  /*3c40*/  FSEL R209, R36, -INF , P5 ;  /* 0xff80000024d17808 */ /* 0x000fe40002800000 */
[----:B------:R-:W-:Y:S02]  /*3c50*/  FMNMX.FTZ R132, R208, R132, !PT ;  /* 0x00000084d0847209 */ /* 0x000fe40007810000 */
[----:B------:R-:W-:-:S02]  /*3c60*/  FMNMX.FTZ R3, R28, R3, !PT ;  /* 0x000000031c037209 */ /* 0x000fc40007810000 */
[----:B------:R-:W-:Y:S02]  /*3c70*/  ISETP.GT.AND P6, PT, R2, 0x51, PT ;  /* 0x000000510200780c */ /* 0x000fe40003fc4270 */
[----:B------:R-:W-:Y:S02]  /*3c80*/  FSEL R211, R29, -INF , P0 ;  /* 0xff8000001dd37808 */ /* 0x000fe40000000000 */
[----:B------:R-:W-:Y:S02]  /*3c90*/  FMNMX.FTZ R132, R209, R132, !PT ;  /* 0x00000084d1847209 */ /* 0x000fe40007810000 */
[----:B------:R-:W-:Y:S02]  /*3ca0*/  FMNMX.FTZ R3, R123, R3, !PT ;  /* 0x000000037b037209 */ /* 0x000fe40007810000 */
[----:B------:R-:W-:Y:S02]  /*3cb0*/  FSEL R223, R23, -INF , P5 ;  /* 0xff80000017df7808 */ /* 0x000fe40002800000 */
[----:B------:R-:W-:-:S02]  /*3cc0*/  FSEL R18, R18, -INF , P0 ;  /* 0xff80000012127808 */ /* 0x000fc40000000000 */
[----:B------:R-:W-:Y:S02]  /*3cd0*/  ISETP.GT.AND P5, PT, R2, 0x58, PT ;  /* 0x000000580200780c */ /* 0x000fe40003fa4270 */
[----:B------:R-:W-:Y:S02]  /*3ce0*/  FSEL R102, R30, -INF , P6 ;  /* 0xff8000001e667808 */ /* 0x000fe40003000000 */
[----:B------:R-:W-:Y:S02]  /*3cf0*/  FMNMX.FTZ R132, R211, R132, !PT ;  /* 0x00000084d3847209 */ /* 0x000fe40007810000 */
[----:B------:R-:W-:Y:S02]  /*3d00*/  ISETP.GT.AND P0, PT, R2, 0x59, PT ;  /* 0x000000590200780c */ /* 0x000fe40003f04270 */
[----:B------:R-:W-:Y:S02]  /*3d10*/  FMNMX.FTZ R2, R122, R3, !PT ;  /* 0x000000037a027209 */ /* 0x000fe40007810000 */
[----:B------:R-:W-:-:S02]  /*3d20*/  FSEL R215, R22, -INF , P5 ;  /* 0xff80000016d77808 */ /* 0x000fc40002800000 */
[----:B------:R-:W-:Y:S02]  /*3d30*/  FMNMX.FTZ R132, R102, R132, !PT ;  /* 0x0000008466847209 */ /* 0x000fe40007810000 */
[----:B------:R-:W-:Y:S02]  /*3d40*/  FMNMX.FTZ R2, R121, R2, !PT ;  /* 0x0000000279027209 */ /* 0x000fe40007810000 */
[----:B------:R-:W-:Y:S02]  /*3d50*/  FSEL R212, R17, -INF , P0 ;  /* 0xff80000011d47808 */ /* 0x000fe40000000000 */
[----:B------:R-:W-:Y:S02]  /*3d60*/  FMNMX.FTZ R132, R215, R132, !PT ;  /* 0x00000084d7847209 */ /* 0x000fe40007810000 */
[----:B------:R-:W-:Y:S02]  /*3d70*/  FMNMX.FTZ R2, R119, R2, !PT ;  /* 0x0000000277027209 */ /* 0x000fe40007810000 */
[----:B------:R-:W-:-:S02]  /*3d80*/  FMNMX.FTZ R132, R212, R132, !PT ;  /* 0x00000084d4847209 */ /* 0x000fc40007810000 */
[----:B------:R-:W-:Y:S02]  /*3d90*/  FMNMX.FTZ R2, R204, R2, !PT ;  /* 0x00000002cc027209 */ /* 0x000fe40007810000 */
[----:B------:R-:W-:Y:S01]  /*3da0*/  FSEL R206, R19, -INF , P6 ;  /* 0xff80000013ce7808 */ /* 0x000fe20003000000 */
[----:B------:R-:W1:Y:S01]  /*3db0*/  SHFL.BFLY PT, R3, R132, 0x2, 0x1f ;  /* 0x0c401f0084037f89 */ /* 0x000e6200000e0000 */
[----:B------:R-:W-:Y:S02]  /*3dc0*/  FMNMX.FTZ R2, R203, R2, !PT ;  /* 0x00000002cb027209 */ /* 0x000fe40007810000 */
[----:B------:R-:W-:Y:S02]  /*3dd0*/  FSEL R216, R33, -INF , P5 ;  /* 0xff80000021d87808 */ /* 0x000fe40002800000 */
[----:B------:R-:W-:Y:S02]  /*3de0*/  FMNMX.FTZ R2, R202, R2, !PT ;  /* 0x00000002ca027209 */ /* 0x000fe40007810000 */
[----:B------:R-:W-:-:S02]  /*3df0*/  FSEL R225, R32, -INF , P0 ;  /* 0xff80000020e17808 */ /* 0x000fc40000000000 */
[----:B------:R-:W-:Y:S02]  /*3e00*/  FMNMX.FTZ R2, R200, R2, !PT ;  /* 0x00000002c8027209 */ /* 0x000fe40007810000 */
[----:B------:R-:W-:Y:S02]  /*3e10*/  MOV R0, R48 ;  /* 0x0000003000007202 */ /* 0x000fe40000000f00 */
[----:B------:R-:W-:-:S04]  /*3e20*/  FMNMX.FTZ R2, R108, R2, !PT ;  /* 0x000000026c027209 */ /* 0x000fc80007810000 */
[----:B------:R-:W-:-:S04]  /*3e30*/  FMNMX.FTZ R2, R34, R2, !PT ;  /* 0x0000000222027209 */ /* 0x000fc80007810000 */
[----:B------:R-:W-:Y:S02]  /*3e40*/  FMNMX.FTZ R2, R48, R2, !PT ;  /* 0x0000000230027209 */ /* 0x000fe40007810000 */
[----:B-1----:R-:W-:Y:S02]  /*3e50*/  FMNMX.FTZ R132, R132, R3, !PT ;  /* 0x0000000384847209 */ /* 0x002fe40007810000 */
[----:B------:R-:W-:-:S03]  /*3e60*/  FMNMX.FTZ R3, R223, R2, !PT ;  /* 0x00000002df037209 */ /* 0x000fc60007810000 */
[----:B------:R-:W1:Y:S01]  /*3e70*/  SHFL.BFLY PT, R2, R132, 0x1, 0x1f ;  /* 0x0c201f0084027f89 */ /* 0x000e6200000e0000 */
[----:B------:R-:W-:-:S04]  /*3e80*/  FMNMX.FTZ R3, R18, R3, !PT ;  /* 0x0000000312037209 */ /* 0x000fc80007810000 */
[----:B------:R-:W-:-:S04]  /*3e90*/  FMNMX.FTZ R3, R206, R3, !PT ;  /* 0x00000003ce037209 */ /* 0x000fc80007810000 */
[----:B------:R-:W-:-:S04]  /*3ea0*/  FMNMX.FTZ R3, R216, R3, !PT ;  /* 0x00000003d8037209 */ /* 0x000fc80007810000 */
[----:B------:R-:W-:-:S05]  /*3eb0*/  FMNMX.FTZ R3, R225, R3, !PT ;  /* 0x00000003e1037209 */ /* 0x000fca0007810000 */
[----:B------:R-:W2:Y:S01]  /*3ec0*/  SHFL.BFLY PT, R6, R3, 0x2, 0x1f ;  /* 0x0c401f0003067f89 */ /* 0x000ea200000e0000 */
[----:B-1----:R-:W-:-:S04]  /*3ed0*/  FMNMX.FTZ R132, R132, R2, !PT ;  /* 0x0000000284847209 */ /* 0x002fc80007810000 */
[C---:B------:R-:W-:Y:S01]  /*3ee0*/  FSETP.NEU.FTZ.AND P0, PT, R132.reuse, -INF , PT ;  /* 0xff8000008400780b */ /* 0x040fe20003f1d000 */
[----:B------:R-:W-:-:S05]  /*3ef0*/  FMUL.FTZ R12, R132, c[0x0][0x2d0] ;  /* 0x0000b400840c7a20 */ /* 0x000fca0000410000 */
[----:B------:R-:W-:-:S05]  /*3f00*/  FSEL R12, R12, RZ, P0 ;  /* 0x000000ff0c0c7208 */ /* 0x000fca0000000000 */
[----:B------:R-:W-:Y:S01]  /*3f10*/  FFMA.FTZ R2, R7, c[0x0][0x2d0], -R12 ;  /* 0x0000b40007027a23 */ /* 0x000fe2000001080c */
[----:B--2---:R-:W-:-:S03]  /*3f20*/  FMNMX.FTZ R3, R3, R6, !PT ;  /* 0x0000000603037209 */ /* 0x004fc60007810000 */
[----:B------:R1:W2:Y:S02]  /*3f30*/  MUFU.EX2 R37, R2 ;  /* 0x0000000200257308 */ /* 0x0002a40000000800 */
[----:B------:R-:W3:Y:S01]  /*3f40*/  SHFL.BFLY PT, R6, R3, 0x1, 0x1f ;  /* 0x0c201f0003067f89 */ /* 0x000ee200000e0000 */
[----:B-1----:R-:W-:-:S05]  /*3f50*/  FFMA.FTZ R2, R8, c[0x0][0x2d0], -R12 ;  /* 0x0000b40008027a23 */ /* 0x002fca000001080c */
[----:B------:R1:W4:Y:S01]  /*3f60*/  MUFU.EX2 R222, R2 ;  /* 0x0000000200de7308 */ /* 0x0003220000000800 */
[----:B---3--:R-:W-:Y:S01]  /*3f70*/  FMNMX.FTZ R3, R3, R6, !PT ;  /* 0x0000000603037209 */ /* 0x008fe20007810000 */
[----:B------:R-:W-:Y:S02]  /*3f80*/  FFMA.FTZ R6, R14, c[0x0][0x2d0], -R12 ;  /* 0x0000b4000e067a23 */ /* 0x000fe4000001080c */
[----:B------:R-:W-:Y:S01]  /*3f90*/  IMAD.MOV.U32 R14, RZ, RZ, R34 ;  /* 0x000000ffff0e7224 */ /* 0x000fe200078e0022 */
[----:B------:R-:W-:-:S03]  /*3fa0*/  FSETP.NEU.FTZ.AND P0, PT, R3, -INF , PT ;  /* 0xff8000000300780b */ /* 0x000fc60003f1d000 */
[----:B------:R3:W-:Y:S01]  /*3fb0*/  MUFU.EX2 R221, R6 ;  /* 0x0000000600dd7308 */ /* 0x0007e20000000800 */
[----:B-1----:R-:W-:-:S07]  /*3fc0*/  FFMA.FTZ R2, R9, c[0x0][0x2d0], -R12 ;  /* 0x0000b40009027a23 */ /* 0x002fce000001080c */
[----:B------:R1:W-:Y:S01]  /*3fd0*/  MUFU.EX2 R104, R2 ;  /* 0x0000000200687308 */ /* 0x0003e20000000800 */
[--C-:B---3--:R-:W-:Y:S01]  /*3fe0*/  FFMA.FTZ R6, R15, c[0x0][0x2d0], -R12.reuse ;  /* 0x0000b4000f067a23 */ /* 0x108fe2000001080c */
[----:B--2---:R-:W-:Y:S02]  /*3ff0*/  MOV R15, R37 ;  /* 0x00000025000f7202 */ /* 0x004fe40000000f00 */
[----:B------:R-:W-:Y:S04]  /*4000*/  LDSM.16.MT88.4 R36, [R218+0x900] ;  /* 0x00090000da24783b */ /* 0x000fe80000004200 */
[----:B------:R-:W2:Y:S01]  /*4010*/  MUFU.EX2 R252, R6 ;  /* 0x0000000600fc7308 */ /* 0x000ea20000000800 */
[----:B----4-:R-:W-:Y:S01]  /*4020*/  F2FP.PACK_AB R8, R222, R15 ;  /* 0x0000000fde08723e */ /* 0x010fe200000000ff */
[----:B-1----:R-:W-:-:S06]  /*4030*/  FFMA.FTZ R2, R10, c[0x0][0x2d0], -R12 ;  /* 0x0000b4000a027a23 */ /* 0x002fcc000001080c */
[----:B------:R1:W3:Y:S01]  /*4040*/  MUFU.EX2 R251, R2 ;  /* 0x0000000200fb7308 */ /* 0x0002e20000000800 */
[----:B--2---:R-:W-:Y:S01]  /*4050*/  F2FP.PACK_AB R6, R252, R221 ;  /* 0x000000ddfc06723e */ /* 0x004fe200000000ff */
[----:B-1----:R-:W-:Y:S01]  /*4060*/  FFMA.FTZ R2, R11, c[0x0][0x2d0], -R12 ;  /* 0x0000b4000b027a23 */ /* 0x002fe2000001080c */
[----:B---3--:R-:W-:-:S05]  /*4070*/  F2FP.PACK_AB R10, R251, R104 ;  /* 0x00000068fb0a723e */ /* 0x008fca00000000ff */
[----:B------:R1:W-:Y:S02]  /*4080*/  MUFU.EX2 R107, R2 ;  /* 0x00000002006b7308 */ /* 0x0003e40000000800 */
[----:B-1----:R-:W-:Y:S02]  /*4090*/  FFMA.FTZ R2, R13, c[0x0][0x2d0], -R12 ;  /* 0x0000b4000d027a23 */ /* 0x002fe4000001080c */
[----:B------:R-:W-:-:S04]  /*40a0*/  IMAD.MOV.U32 R13, RZ, RZ, R18 ;  /* 0x000000ffff0d7224 */ /* 0x000fc800078e0012 */
[----:B------:R1:W-:Y:S02]  /*40b0*/  MUFU.EX2 R106, R2 ;  /* 0x00000002006a7308 */ /* 0x0003e40000000800 */
[----:B-1----:R-:W-:-:S05]  /*40c0*/  FMUL.FTZ R2, R3, c[0x0][0x2d0] ;  /* 0x0000b40003027a20 */ /* 0x002fca0000410000 */
[----:B------:R-:W-:-:S05]  /*40d0*/  FSEL R2, R2, RZ, P0 ;  /* 0x000000ff02027208 */ /* 0x000fca0000000000 */
[--C-:B------:R-:W-:Y:S02]  /*40e0*/  FFMA.FTZ R5, R16, c[0x0][0x2d0], -R2.reuse ;  /* 0x0000b40010057a23 */ /* 0x100fe40000010802 */
[----:B------:R-:W1:Y:S01]  /*40f0*/  LDSM.16.MT88.4 R16, [R217+0x100] ;  /* 0x00010000d910783b */ /* 0x000e620000004200 */
[--C-:B------:R-:W-:Y:S01]  /*4100*/  FFMA.FTZ R4, R21, c[0x0][0x2d0], -R2.reuse ;  /* 0x0000b40015047a23 */ /* 0x100fe20000010802 */
[----:B------:R2:W-:Y:S08]  /*4110*/  MUFU.EX2 R205, R5 ;  /* 0x0000000500cd7308 */ /* 0x0005f00000000800 */
[----:B------:R3:W-:Y:S01]  /*4120*/  MUFU.EX2 R101, R4 ;  /* 0x0000000400657308 */ /* 0x0007e20000000800 */
[----:B--2---:R-:W-:-:S02]  /*4130*/  FFMA.FTZ R5, R20, c[0x0][0x2d0], -R2 ;  /* 0x0000b40014057a23 */ /* 0x004fc40000010802 */
[----:B------:R-:W2:Y:S05]  /*4140*/  LDSM.16.MT88.4 R20, [R218+0x100] ;  /* 0x00010000da14783b */ /* 0x000eaa0000004200 */
[----:B------:R-:W4:Y:S01]  /*4150*/  MUFU.EX2 R105, R5 ;  /* 0x0000000500697308 */ /* 0x000f220000000800 */
[----:B---3--:R-:W-:-:S07]  /*4160*/  FFMA.FTZ R4, R24, c[0x0][0x2d0], -R2 ;  /* 0x0000b40018047a23 */ /* 0x008fce0000010802 */
[----:B------:R3:W1:Y:S01]  /*4170*/  MUFU.EX2 R224, R4 ;  /* 0x0000000400e07308 */ /* 0x0006620000000800 */
[----:B----4-:R-:W-:Y:S01]  /*4180*/  F2FP.PACK_AB R9, R105, R205 ;  /* 0x000000cd6909723e */ /* 0x010fe200000000ff */
[----:B---3--:R-:W-:Y:S01]  /*4190*/  FFMA.FTZ R4, R25, c[0x0][0x2d0], -R2 ;  /* 0x0000b40019047a23 */ /* 0x008fe20000010802 */
[----:B-1----:R-:W-:-:S05]  /*41a0*/  F2FP.PACK_AB R11, R224, R101 ;  /* 0x00000065e00b723e */ /* 0x002fca00000000ff */
[----:B------:R1:W-:Y:S02]  /*41b0*/  MUFU.EX2 R214, R4 ;  /* 0x0000000400d67308 */ /* 0x0003e40000000800 */
[C---:B------:R-:W-:Y:S08]  /*41c0*/  HMMA.16816.F32 R40, R8.reuse, R16, RZ ;  /* 0x000000100828723c */ /* 0x040ff000000018ff */
[----:B------:R-:W-:Y:S01]  /*41d0*/  HMMA.16816.F32 R32, R8, R18, RZ ;  /* 0x000000120820723c */ /* 0x000fe200000018ff */
[----:B-1----:R-:W-:-:S04]  /*41e0*/  FFMA.FTZ R4, R26, c[0x0][0x2d0], -R2 ;  /* 0x0000b4001a047a23 */ /* 0x002fc80000010802 */
[----:B------:R1:W3:Y:S03]  /*41f0*/  MUFU.EX2 R207, R4 ;  /* 0x0000000400cf7308 */ /* 0x0002e60000000800 */
[----:B--2---:R-:W-:Y:S01]  /*4200*/  HMMA.16816.F32 R16, R8, R22, RZ ;  /* 0x000000160810723c */ /* 0x004fe200000018ff */
[----:B-1----:R-:W-:Y:S01]  /*4210*/  FFMA.FTZ R4, R27, c[0x0][0x2d0], -R2 ;  /* 0x0000b4001b047a23 */ /* 0x002fe20000010802 */
[----:B---3--:R-:W-:-:S06]  /*4220*/  F2FP.PACK_AB R5, R207, R214 ;  /* 0x000000d6cf05723e */ /* 0x008fcc00000000ff */
[----:B------:R-:W-:Y:S01]  /*4230*/  HMMA.16816.F32 R24, R8, R20, RZ ;  /* 0x000000140818723c */ /* 0x000fe200000018ff */
[----:B------:R-:W1:Y:S01]  /*4240*/  LDSM.16.MT88.4 R20, [R219+0x100] ;  /* 0x00010000db14783b */ /* 0x000e620000004200 */
[----:B------:R2:W-:Y:S02]  /*4250*/  MUFU.EX2 R100, R4 ;  /* 0x0000000400647308 */ /* 0x0005e40000000800 */
[----:B--2---:R-:W-:Y:S02]  /*4260*/  FFMA.FTZ R4, R28, c[0x0][0x2d0], -R2 ;  /* 0x0000b4001c047a23 */ /* 0x004fe40000010802 */
[----:B------:R-:W2:Y:S04]  /*4270*/  LDSM.16.MT88.4 R28, [R220+0x100] ;  /* 0x00010000dc1c783b */ /* 0x000ea80000004200 */
[----:B------:R3:W4:Y:S02]  /*4280*/  MUFU.EX2 R103, R4 ;  /* 0x0000000400677308 */ /* 0x0007240000000800 */
[----:B---3--:R-:W-:-:S02]  /*4290*/  F2FP.PACK_AB R4, R106, R107 ;  /* 0x0000006b6a04723e */ /* 0x008fc400000000ff */
[----:B----4-:R-:W-:-:S07]  /*42a0*/  F2FP.PACK_AB R7, R103, R100 ;  /* 0x000000646707723e */ /* 0x010fce00000000ff */
[----:B------:R-:W-:Y:S08]  /*42b0*/  HMMA.16816.F32 R192, R4, R44, R40 ;  /* 0x0000002c04c0723c */ /* 0x000ff00000001828 */
[----:B-1----:R-:W-:Y:S08]  /*42c0*/  HMMA.16816.F32 R40, R8, R20, RZ ;  /* 0x000000140828723c */ /* 0x002ff000000018ff */
[C---:B------:R-:W-:Y:S08]  /*42d0*/  HMMA.16816.F32 R188, R4.reuse, R46, R32 ;  /* 0x0000002e04bc723c */ /* 0x040ff00000001820 */
[C---:B------:R-:W-:Y:S08]  /*42e0*/  HMMA.16816.F32 R180, R4.reuse, R38, R16 ;  /* 0x0000002604b4723c */ /* 0x040ff00000001810 */
[----:B------:R-:W-:Y:S08]  /*42f0*/  HMMA.16816.F32 R184, R4, R36, R24 ;  /* 0x0000002404b8723c */ /* 0x000ff00000001818 */
[C---:B--2---:R-:W-:Y:S08]  /*4300*/  HMMA.16816.F32 R52, R8.reuse, R28, RZ ;  /* 0x0000001c0834723c */ /* 0x044ff000000018ff */
[C---:B------:R-:W-:Y:S08]  /*4310*/  HMMA.16816.F32 R48, R8.reuse, R30, RZ ;  /* 0x0000001e0830723c */ /* 0x040ff000000018ff */
[C---:B------:R-:W-:Y:S08]  /*4320*/  HMMA.16816.F32 R16, R8.reuse, R84, RZ ;  /* 0x000000540810723c */ /* 0x040ff000000018ff */
[C---:B------:R-:W-:Y:S01]  /*4330*/  HMMA.16816.F32 R44, R8.reuse, R86, RZ ;  /* 0x00000056082c723c */ /* 0x040fe200000018ff */
[----:B------:R-:W-:Y:S07]  /*4340*/  LDSM.16.MT88.4 R84, [R220+0x6900] ;  /* 0x00690000dc54783b */ /* 0x000fee0000004200 */
[C---:B------:R-:W-:Y:S08]  /*4350*/  HMMA.16816.F32 R36, R8.reuse, R22, RZ ;  /* 0x000000160824723c */ /* 0x040ff000000018ff */
[C---:B------:R-:W-:Y:S08]  /*4360*/  HMMA.16816.F32 R32, R8.reuse, R72, RZ ;  /* 0x000000480820723c */ /* 0x040ff000000018ff */
[C---:B------:R-:W-:Y:S01]  /*4370*/  HMMA.16816.F32 R28, R8.reuse, R74, RZ ;  /* 0x0000004a081c723c */ /* 0x040fe200000018ff */
[----:B------:R-:W1:Y:S07]  /*4380*/  LDSM.16.MT88.4 R72, [R217+0x6100] ;  /* 0x00610000d948783b */ /* 0x000e6e0000004200 */
[----:B------:R-:W-:Y:S08]  /*4390*/  HMMA.16816.F32 R20, R8, R82, RZ ;  /* 0x000000520814723c */ /* 0x000ff000000018ff */
[C---:B------:R-:W-:Y:S01]  /*43a0*/  HMMA.16816.F32 R128, R4.reuse, R64, R40 ;  /* 0x000000400480723c */ /* 0x040fe20000001828 */
[----:B------:R-:W2:Y:S07]  /*43b0*/  LDSM.16.MT88.4 R40, [R220+0x6100] ;  /* 0x00610000dc28783b */ /* 0x000eae0000004200 */
[C---:B------:R-:W-:Y:S08]  /*43c0*/  HMMA.16816.F32 R156, R4.reuse, R68, R16 ;  /* 0x00000044049c723c */ /* 0x040ff00000001810 */
[----:B------:R-:W-:Y:S01]  /*43d0*/  HMMA.16816.F32 R196, R4, R70, R44 ;  /* 0x0000004604c4723c */ /* 0x000fe2000000182c */
[----:B------:R-:W3:Y:S04]  /*43e0*/  LDSM.16.MT88.4 R68, [R218+0x6900] ;  /* 0x00690000da44783b */ /* 0x000ee80000004200 */
[----:B------:R-:W-:Y:S03]  /*43f0*/  LDSM.16.MT88.4 R44, [R219+0x6100] ;  /* 0x00610000db2c783b */ /* 0x000fe60000004200 */
[----:B------:R-:W-:Y:S01]  /*4400*/  HMMA.16816.F32 R24, R8, R80, RZ ;  /* 0x000000500818723c */ /* 0x000fe200000018ff */
[----:B------:R-:W-:Y:S07]  /*4410*/  LDSM.16.MT88.4 R80, [R219+0x6900] ;  /* 0x00690000db50783b */ /* 0x000fee0000004200 */
[C---:B------:R-:W-:Y:S01]  /*4420*/  HMMA.16816.F32 R136, R4.reuse, R90, R48 ;  /* 0x0000005a0488723c */ /* 0x040fe20000001830 */
[----:B------:R-:W-:Y:S07]  /*4430*/  LDSM.16.MT88.4 R48, [R217+0x9100] ;  /* 0x00910000d930783b */ /* 0x000fee0000004200 */
[C---:B------:R-:W-:Y:S01]  /*4440*/  HMMA.16816.F32 R176, R4.reuse, R66, R36 ;  /* 0x0000004204b0723c */ /* 0x040fe20000001824 */
[----:B------:R-:W4:Y:S07]  /*4450*/  LDSM.16.MT88.4 R36, [R217+0x6900] ;  /* 0x00690000d924783b */ /* 0x000f2e0000004200 */
[----:B------:R-:W-:Y:S08]  /*4460*/  HMMA.16816.F32 R172, R4, R60, R32 ;  /* 0x0000003c04ac723c */ /* 0x000ff00000001820 */
[----:B------:R-:W-:Y:S08]  /*4470*/  HMMA.16816.F32 R32, R8, R76, RZ ;  /* 0x0000004c0820723c */ /* 0x000ff000000018ff */
[----:B------:R-:W-:Y:S08]  /*4480*/  HMMA.16816.F32 R168, R4, R62, R28 ;  /* 0x0000003e04a8723c */ /* 0x000ff0000000181c */
[----:B------:R-:W-:Y:S01]  /*4490*/  HMMA.16816.F32 R28, R8, R78, RZ ;  /* 0x0000004e081c723c */ /* 0x000fe200000018ff */
[----:B------:R-:W-:Y:S07]  /*44a0*/  LDSM.16.MT88.4 R76, [R219+0x9100] ;  /* 0x00910000db4c783b */ /* 0x000fee0000004200 */
[----:B------:R-:W-:Y:S08]  /*44b0*/  HMMA.16816.F32 R152, R4, R58, R20 ;  /* 0x0000003a0498723c */ /* 0x000ff00000001814 */
[C---:B------:R-:W-:Y:S07]  /*44c0*/  HMMA.16816.F32 R16, R8.reuse, R96, RZ ;  /* 0x000000600810723c */ /* 0x040fee00000018ff */
[----:B------:R-:W-:Y:S01]  /*44d0*/  IMAD.MOV.U32 R97, RZ, RZ, R108 ;  /* 0x000000ffff617224 */ /* 0x000fe200078e006c */
[----:B-1----:R-:W-:Y:S08]  /*44e0*/  HMMA.16816.F32 R20, R8, R74, RZ ;  /* 0x0000004a0814723c */ /* 0x002ff000000018ff */
[C---:B------:R-:W-:Y:S01]  /*44f0*/  HMMA.16816.F32 R140, R4.reuse, R88, R52 ;  /* 0x00000058048c723c */ /* 0x040fe20000001834 */
[----:B------:R-:W1:Y:S04]  /*4500*/  LDSM.16.MT88.4 R52, [R218+0x9100] ;  /* 0x00910000da34783b */ /* 0x000e680000004200 */
[----:B------:R-:W1:Y:S03]  /*4510*/  LDSM.16.MT88.4 R88, [R217+0x9900] ;  /* 0x00990000d958783b */ /* 0x000e660000004200 */
[----:B------:R-:W-:Y:S08]  /*4520*/  HMMA.16816.F32 R148, R4, R56, R24 ;  /* 0x000000380494723c */ /* 0x000ff00000001818 */
[C---:B------:R-:W-:Y:S01]  /*4530*/  HMMA.16816.F32 R24, R8.reuse, R72, RZ ;  /* 0x000000480818723c */ /* 0x040fe200000018ff */
[----:B------:R-:W1:Y:S07]  /*4540*/  LDSM.16.MT88.4 R72, [R220+0x9100] ;  /* 0x00910000dc48783b */ /* 0x000e6e0000004200 */
[----:B------:R-:W-:Y:S08]  /*4550*/  HMMA.16816.F32 R64, R8, R98, RZ ;  /* 0x000000620840723c */ /* 0x000ff000000018ff */
[----:B------:R-:W-:Y:S08]  /*4560*/  HMMA.16816.F32 R164, R4, R92, R32 ;  /* 0x0000005c04a4723c */ /* 0x000ff00000001820 */
[----:B--2---:R-:W-:Y:S08]  /*4570*/  HMMA.16816.F32 R32, R8, R40, RZ ;  /* 0x000000280820723c */ /* 0x004ff000000018ff */
[C---:B------:R-:W-:Y:S08]  /*4580*/  HMMA.16816.F32 R160, R4.reuse, R94, R28 ;  /* 0x0000005e04a0723c */ /* 0x040ff0000000181c */
[----:B---3--:R-:W-:Y:S07]  /*4590*/  HMMA.16816.F32 R112, R4, R68, R16 ;  /* 0x000000440470723c */ /* 0x008fee0000001810 */
[----:B------:R-:W-:Y:S01]  /*45a0*/  IMAD.MOV.U32 R68, RZ, RZ, R107 ;  /* 0x000000ffff447224 */ /* 0x000fe200078e006b */
[----:B------:R-:W-:Y:S01]  /*45b0*/  HMMA.16816.F32 R28, R8, R42, RZ ;  /* 0x0000002a081c723c */ /* 0x000fe200000018ff */
[----:B------:R-:W-:-:S07]  /*45c0*/  MOV R69, R106 ;  /* 0x0000006a00457202 */ /* 0x000fce0000000f00 */
[----:B----4-:R-:W-:Y:S08]  /*45d0*/  HMMA.16816.F32 R124, R4, R38, R20 ;  /* 0x00000026047c723c */ /* 0x010ff00000001814 */
[C---:B------:R-:W-:Y:S08]  /*45e0*/  HMMA.16816.F32 R16, R8.reuse, R48, RZ ;  /* 0x000000300810723c */ /* 0x040ff000000018ff */
[----:B------:R-:W-:Y:S08]  /*45f0*/  HMMA.16816.F32 R20, R8, R46, RZ ;  /* 0x0000002e0814723c */ /* 0x000ff000000018ff */
[C---:B------:R-:W-:Y:S07]  /*4600*/  HMMA.16816.F32 R108, R4.reuse, R70, R64 ;  /* 0x00000046046c723c */ /* 0x040fee0000001840 */
[----:B------:R-:W-:Y:S01]  /*4610*/  IMAD.MOV.U32 R71, RZ, RZ, R105 ;  /* 0x000000ffff477224 */ /* 0x000fe200078e0069 */
[----:B------:R-:W-:Y:S01]  /*4620*/  HMMA.16816.F32 R144, R4, R36, R24 ;  /* 0x000000240490723c */ /* 0x000fe20000001818 */
[----:B------:R-:W-:-:S07]  /*4630*/  IMAD.MOV.U32 R70, RZ, RZ, R104 ;  /* 0x000000ffff467224 */ /* 0x000fce00078e0068 */
[----:B------:R-:W-:Y:S07]  /*4640*/  HMMA.16816.F32 R104, R4, R84, R32 ;  /* 0x000000540468723c */ /* 0x000fee0000001820 */
[----:B------:R-:W-:Y:S01]  /*4650*/  MOV R32, R103 ;  /* 0x0000006700207202 */ /* 0x000fe20000000f00 */
[----:B------:R-:W-:Y:S01]  /*4660*/  IMAD.MOV.U32 R33, RZ, RZ, R102 ;  /* 0x000000ffff217224 */ /* 0x000fe200078e0066 */
[----:B------:R-:W-:Y:S01]  /*4670*/  MOV R35, R100 ;  /* 0x0000006400237202 */ /* 0x000fe20000000f00 */
[----:B------:R-:W-:Y:S01]  /*4680*/  IMAD.MOV.U32 R34, RZ, RZ, R101 ;  /* 0x000000ffff227224 */ /* 0x000fe200078e0065 */
[----:B------:R-:W-:Y:S08]  /*4690*/  HMMA.16816.F32 R24, R8, R44, RZ ;  /* 0x0000002c0818723c */ /* 0x000ff000000018ff */
[----:B------:R-:W-:Y:S07]  /*46a0*/  HMMA.16816.F32 R100, R4, R86, R28 ;  /* 0x000000560464723c */ /* 0x000fee000000181c */
[----:B------:R-:W-:Y:S01]  /*46b0*/  IMAD.MOV.U32 R31, RZ, RZ, R0 ;  /* 0x000000ffff1f7224 */ /* 0x000fe200078e0000 */
[----:B------:R-:W-:Y:S01]  /*46c0*/  HMMA.16816.F32 R60, R8, R50, RZ ;  /* 0x00000032083c723c */ /* 0x000fe200000018ff */
[----:B------:R-:W-:Y:S01]  /*46d0*/  FFMA.FTZ R0, R120, c[0x0][0x2d0], -R12 ;  /* 0x0000b40078007a23 */ /* 0x000fe2000001080c */
[----:B------:R-:W-:Y:S01]  /*46e0*/  MOV R29, R68 ;  /* 0x00000044001d7202 */ /* 0x000fe20000000f00 */
[----:B------:R-:W-:-:S05]  /*46f0*/  IMAD.MOV.U32 R30, RZ, RZ, R97 ;  /* 0x000000ffff1e7224 */ /* 0x000fca00078e0061 */
[----:B-1----:R-:W-:Y:S01]  /*4700*/  HMMA.16816.F32 R56, R8, R52, RZ ;  /* 0x000000340838723c */ /* 0x002fe200000018ff */
[----:B------:R-:W-:Y:S01]  /*4710*/  MOV R120, R30 ;  /* 0x0000001e00787202 */ /* 0x000fe20000000f00 */
[----:B------:R-:W-:-:S06]  /*4720*/  IMAD.MOV.U32 R30, RZ, RZ, R222 ;  /* 0x000000ffff1e7224 */ /* 0x000fcc00078e00de */
[----:B------:R-:W-:Y:S01]  /*4730*/  HMMA.16816.F32 R84, R4, R88, R16 ;  /* 0x000000580454723c */ /* 0x000fe20000001810 */
[----:B------:R-:W1:Y:S07]  /*4740*/  LDSM.16.MT88.4 R16, [R220+0x9900] ;  /* 0x00990000dc10783b */ /* 0x000e6e0000004200 */
[C---:B------:R-:W-:Y:S08]  /*4750*/  HMMA.16816.F32 R52, R8.reuse, R54, RZ ;  /* 0x000000360834723c */ /* 0x040ff000000018ff */
[C---:B------:R-:W-:Y:S08]  /*4760*/  HMMA.16816.F32 R48, R8.reuse, R72, RZ ;  /* 0x000000480830723c */ /* 0x040ff000000018ff */
[C---:B------:R-:W-:Y:S08]  /*4770*/  HMMA.16816.F32 R44, R8.reuse, R74, RZ ;  /* 0x0000004a082c723c */ /* 0x040ff000000018ff */
[C---:B------:R-:W-:Y:S08]  /*4780*/  HMMA.16816.F32 R40, R8.reuse, R76, RZ ;  /* 0x0000004c0828723c */ /* 0x040ff000000018ff */
[----:B------:R-:W-:Y:S01]  /*4790*/  HMMA.16816.F32 R36, R8, R78, RZ ;  /* 0x0000004e0824723c */ /* 0x000fe200000018ff */
[----:B------:R-:W2:Y:S07]  /*47a0*/  LDSM.16.MT88.4 R8, [R219+0x9900] ;  /* 0x00990000db08783b */ /* 0x000eae0000004200 */
[C---:B------:R-:W-:Y:S01]  /*47b0*/  HMMA.16816.F32 R92, R4.reuse, R82, R20 ;  /* 0x00000052045c723c */ /* 0x040fe20000001814 */
[----:B------:R-:W3:Y:S07]  /*47c0*/  LDSM.16.MT88.4 R20, [R218+0x9900] ;  /* 0x00990000da14783b */ /* 0x000eee0000004200 */
[C---:B------:R-:W-:Y:S01]  /*47d0*/  HMMA.16816.F32 R96, R4.reuse, R80, R24 ;  /* 0x000000500460723c */ /* 0x040fe20000001818 */
[----:B------:R-:W-:Y:S07]  /*47e0*/  LDSM.16.MT88.4 R24, [R219+0x1100] ;  /* 0x00110000db18783b */ /* 0x000fee0000004200 */
[C---:B-1----:R-:W-:Y:S08]  /*47f0*/  HMMA.16816.F32 R72, R4.reuse, R16, R48 ;  /* 0x000000100448723c */ /* 0x042ff00000001830 */
[C---:B------:R-:W-:Y:S08]  /*4800*/  HMMA.16816.F32 R88, R4.reuse, R90, R60 ;  /* 0x0000005a0458723c */ /* 0x040ff0000000183c */
[C---:B------:R-:W-:Y:S01]  /*4810*/  HMMA.16816.F32 R64, R4.reuse, R18, R44 ;  /* 0x000000120440723c */ /* 0x040fe2000000182c */
[----:B------:R-:W-:Y:S07]  /*4820*/  LDSM.16.MT88.4 R16, [R218+0x1100] ;  /* 0x00110000da10783b */ /* 0x000fee0000004200 */
[C---:B--2---:R-:W-:Y:S08]  /*4830*/  HMMA.16816.F32 R48, R4.reuse, R8, R40 ;  /* 0x000000080430723c */ /* 0x044ff00000001828 */
[C---:B---3--:R-:W-:Y:S08]  /*4840*/  HMMA.16816.F32 R80, R4.reuse, R20, R56 ;  /* 0x000000140450723c */ /* 0x048ff00000001838 */
[C---:B------:R-:W-:Y:S01]  /*4850*/  HMMA.16816.F32 R76, R4.reuse, R22, R52 ;  /* 0x00000016044c723c */ /* 0x040fe20000001834 */
[----:B------:R-:W1:Y:S07]  /*4860*/  LDSM.16.MT88.4 R20, [R217+0x1100] ;  /* 0x00110000d914783b */ /* 0x000e6e0000004200 */
[----:B------:R-:W-:Y:S01]  /*4870*/  HMMA.16816.F32 R36, R4, R10, R36 ;  /* 0x0000000a0424723c */ /* 0x000fe20000001824 */
[----:B------:R2:W-:Y:S01]  /*4880*/  MUFU.EX2 R5, R0 ;  /* 0x0000000000057308 */ /* 0x0005e20000000800 */
[----:B------:R-:W3:Y:S05]  /*4890*/  LDSM.16.MT88.4 R8, [R220+0x1100] ;  /* 0x00110000dc08783b */ /* 0x000eea0000004200 */
[----:B------:R-:W-:Y:S01]  /*48a0*/  FFMA.FTZ R4, R121, c[0x0][0x2d0], -R2 ;  /* 0x0000b40079047a23 */ /* 0x000fe20000010802 */
[----:B------:R-:W-:-:S03]  /*48b0*/  MOV R121, R70 ;  /* 0x0000004600797202 */ /* 0x000fc60000000f00 */
[----:B------:R-:W-:Y:S01]  /*48c0*/  MUFU.EX2 R222, R4 ;  /* 0x0000000400de7308 */ /* 0x000fe20000000800 */
[----:B--2---:R-:W-:-:S07]  /*48d0*/  FFMA.FTZ R0, R118, c[0x0][0x2d0], -R12 ;  /* 0x0000b40076007a23 */ /* 0x004fce000001080c */
[----:B------:R2:W-:Y:S02]  /*48e0*/  MUFU.EX2 R118, R0 ;  /* 0x0000000000767308 */ /* 0x0005e40000000800 */
[----:B--2---:R-:W-:Y:S02]  /*48f0*/  FFMA.FTZ R0, R117, c[0x0][0x2d0], -R12 ;  /* 0x0000b40075007a23 */ /* 0x004fe4000001080c */
[----:B------:R-:W-:-:S04]  /*4900*/  IMAD.MOV.U32 R117, RZ, RZ, R252 ;  /* 0x000000ffff757224 */ /* 0x000fc800078e00fc */
[----:B------:R2:W-:Y:S02]  /*4910*/  MUFU.EX2 R252, R0 ;  /* 0x0000000000fc7308 */ /* 0x0005e40000000800 */
[----:B--2---:R-:W-:Y:S02]  /*4920*/  FFMA.FTZ R0, R116, c[0x0][0x2d0], -R12 ;  /* 0x0000b40074007a23 */ /* 0x004fe4000001080c */
[----:B------:R-:W-:Y:S01]  /*4930*/  IMAD.MOV.U32 R116, RZ, RZ, R32 ;  /* 0x000000ffff747224 */ /* 0x000fe200078e0020 */
[----:B------:R-:W-:Y:S01]  /*4940*/  MOV R32, R33 ;  /* 0x0000002100207202 */ /* 0x000fe20000000f00 */
[----:B------:R-:W-:Y:S02]  /*4950*/  IMAD.MOV.U32 R33, RZ, RZ, R34 ;  /* 0x000000ffff217224 */ /* 0x000fe400078e0022 */
[----:B------:R-:W-:Y:S01]  /*4960*/  IMAD.MOV.U32 R34, RZ, RZ, R35 ;  /* 0x000000ffff227224 */ /* 0x000fe200078e0023 */
[----:B------:R-:W-:Y:S02]  /*4970*/  MOV R35, R213 ;  /* 0x000000d500237202 */ /* 0x000fe40000000f00 */
[----:B------:R2:W4:Y:S02]  /*4980*/  MUFU.EX2 R213, R0 ;  /* 0x0000000000d57308 */ /* 0x0005240000000800 */
[----:B--2---:R-:W-:Y:S01]  /*4990*/  FFMA.FTZ R0, R123, c[0x0][0x2d0], -R2 ;  /* 0x0000b4007b007a23 */ /* 0x004fe20000010802 */
[----:B----4-:R-:W-:Y:S01]  /*49a0*/  F2FP.PACK_AB R6, R213, R252 ;  /* 0x000000fcd506723e */ /* 0x010fe200000000ff */
[----:B------:R-:W-:-:S04]  /*49b0*/  IMAD.MOV.U32 R123, RZ, RZ, R14 ;  /* 0x000000ffff7b7224 */ /* 0x000fc800078e000e */
[----:B------:R2:W-:Y:S02]  /*49c0*/  MUFU.EX2 R14, R0 ;  /* 0x00000000000e7308 */ /* 0x0005e40000000800 */
[----:B--2---:R-:W-:Y:S02]  /*49d0*/  FFMA.FTZ R0, R122, c[0x0][0x2d0], -R2 ;  /* 0x0000b4007a007a23 */ /* 0x004fe40000010802 */
[----:B------:R-:W-:-:S04]  /*49e0*/  IMAD.MOV.U32 R122, RZ, RZ, R31 ;  /* 0x000000ffff7a7224 */ /* 0x000fc800078e001f */
[----:B------:R2:W4:Y:S01]  /*49f0*/  MUFU.EX2 R40, R0 ;  /* 0x0000000000287308 */ /* 0x0005220000000800 */
[----:B------:R-:W-:Y:S02]  /*4a00*/  IMAD.MOV.U32 R31, RZ, RZ, R71 ;  /* 0x000000ffff1f7224 */ /* 0x000fe400078e0047 */
[----:B--2---:R-:W-:Y:S02]  /*4a10*/  FFMA.FTZ R0, R119, c[0x0][0x2d0], -R2 ;  /* 0x0000b40077007a23 */ /* 0x004fe40000010802 */
[----:B------:R-:W-:Y:S01]  /*4a20*/  IMAD.MOV.U32 R119, RZ, RZ, R5 ;  /* 0x000000ffff777224 */ /* 0x000fe200078e0005 */
[----:B----4-:R-:W-:Y:S02]  /*4a30*/  F2FP.PACK_AB R5, R40, R14 ;  /* 0x0000000e2805723e */ /* 0x010fe400000000ff */
[----:B------:R-:W2:Y:S02]  /*4a40*/  MUFU.EX2 R28, R0 ;  /* 0x00000000001c7308 */ /* 0x000ea40000000800 */
[----:B------:R-:W-:-:S02]  /*4a50*/  F2FP.PACK_AB R4, R118, R119 ;  /* 0x000000777604723e */ /* 0x000fc400000000ff */
[----:B--2---:R-:W-:Y:S01]  /*4a60*/  F2FP.PACK_AB R7, R28, R222 ;  /* 0x000000de1c07723e */ /* 0x004fe200000000ff */
[----:B------:R-:W-:-:S06]  /*4a70*/  IMAD.MOV.U32 R0, RZ, RZ, R69 ;  /* 0x000000ffff007224 */ /* 0x000fcc00078e0045 */
[C---:B-1----:R-:W-:Y:S07]  /*4a80*/  HMMA.16816.F32 R68, R4.reuse, R20, R192 ;  /* 0x000000140444723c */ /* 0x042fee00000018c0 */
[----:B------:R-:W-:Y:S01]  /*4a90*/  MOV R194, R40 ;  /* 0x0000002800c27202 */ /* 0x000fe20000000f00 */
[----:B------:R-:W-:Y:S01]  /*4aa0*/  HMMA.16816.F32 R56, R4, R16, R184 ;  /* 0x000000100438723c */ /* 0x000fe200000018b8 */
[----:B------:R-:W-:Y:S01]  /*4ab0*/  IMAD.MOV.U32 R193, RZ, RZ, R32 ;  /* 0x000000ffffc17224 */ /* 0x000fe200078e0020 */
[----:B------:R-:W-:Y:S01]  /*4ac0*/  MOV R195, R34 ;  /* 0x0000002200c37202 */ /* 0x000fe20000000f00 */
[----:B------:R-:W-:-:S05]  /*4ad0*/  IMAD.MOV.U32 R192, RZ, RZ, R33 ;  /* 0x000000ffffc07224 */ /* 0x000fca00078e0021 */
[C---:B------:R-:W-:Y:S01]  /*4ae0*/  HMMA.16816.F32 R52, R4.reuse, R18, R180 ;  /* 0x000000120434723c */ /* 0x040fe200000018b4 */
[----:B------:R-:W1:Y:S07]  /*4af0*/  LDSM.16.MT88.4 R16, [R217+0x4100] ;  /* 0x00410000d910783b */ /* 0x000e6e0000004200 */
[C---:B---3--:R-:W-:Y:S08]  /*4b00*/  HMMA.16816.F32 R44, R4.reuse, R8, R140 ;  /* 0x00000008042c723c */ /* 0x048ff0000000188c */
[C---:B------:R-:W-:Y:S01]  /*4b10*/  HMMA.16816.F32 R40, R4.reuse, R10, R136 ;  /* 0x0000000a0428723c */ /* 0x040fe20000001888 */
[----:B------:R-:W2:Y:S07]  /*4b20*/  LDSM.16.MT88.4 R8, [R218+0x4100] ;  /* 0x00410000da08783b */ /* 0x000eae0000004200 */
[----:B------:R-:W-:Y:S01]  /*4b30*/  HMMA.16816.F32 R60, R4, R22, R188 ;  /* 0x00000016043c723c */ /* 0x000fe200000018bc */
[----:B------:R-:W3:Y:S06]  /*4b40*/  LDSM.16.MT88.4 R20, [R220+0x4100] ;  /* 0x00410000dc14783b */ /* 0x000eec0000004200 */
[----:B------:R-:W-:-:S02]  /*4b50*/  IMAD.MOV.U32 R191, RZ, RZ, R35 ;  /* 0x000000ffffbf7224 */ /* 0x000fc400078e0023 */
[C---:B------:R-:W-:Y:S08]  /*4b60*/  HMMA.16816.F32 R32, R4.reuse, R24, R128 ;  /* 0x000000180420723c */ /* 0x040ff00000001880 */
[C---:B-1----:R-:W-:Y:S07]  /*4b70*/  HMMA.16816.F32 R136, R4.reuse, R16, R172 ;  /* 0x000000100488723c */ /* 0x042fee00000018ac */
[----:B------:R-:W-:Y:S01]  /*4b80*/  IMAD.MOV.U32 R174, RZ, RZ, R28 ;  /* 0x000000ffffae7224 */ /* 0x000fe200078e001c */
[----:B------:R-:W-:Y:S01]  /*4b90*/  HMMA.16816.F32 R140, R4, R18, R168 ;  /* 0x00000012048c723c */ /* 0x000fe200000018a8 */
[----:B------:R-:W1:Y:S01]  /*4ba0*/  LDSM.16.MT88.4 R16, [R219+0x4100] ;  /* 0x00410000db10783b */ /* 0x000e620000004200 */
[----:B------:R-:W-:-:S06]  /*4bb0*/  MOV R175, R29 ;  /* 0x0000001d00af7202 */ /* 0x000fcc0000000f00 */
[C---:B--2---:R-:W-:Y:S08]  /*4bc0*/  HMMA.16816.F32 R148, R4.reuse, R8, R148 ;  /* 0x000000080494723c */ /* 0x044ff00000001894 */
[C---:B------:R-:W-:Y:S01]  /*4bd0*/  HMMA.16816.F32 R152, R4.reuse, R10, R152 ;  /* 0x0000000a0498723c */ /* 0x040fe20000001898 */
[----:B------:R-:W2:Y:S07]  /*4be0*/  LDSM.16.MT88.4 R8, [R217+0x7100] ;  /* 0x00710000d908783b */ /* 0x000eae0000004200 */
[C---:B---3--:R-:W-:Y:S07]  /*4bf0*/  HMMA.16816.F32 R156, R4.reuse, R20, R156 ;  /* 0x00000014049c723c */ /* 0x048fee000000189c */
[----:B------:R-:W-:Y:S01]  /*4c00*/  IMAD.MOV.U32 R20, RZ, RZ, R30 ;  /* 0x000000ffff147224 */ /* 0x000fe200078e001e */
[C---:B------:R-:W-:Y:S01]  /*4c10*/  HMMA.16816.F32 R128, R4.reuse, R26, R176 ;  /* 0x0000001a0480723c */ /* 0x040fe200000018b0 */
[----:B------:R-:W-:Y:S01]  /*4c20*/  IMAD.MOV.U32 R21, RZ, RZ, R31 ;  /* 0x000000ffff157224 */ /* 0x000fe200078e001f */
[----:B------:R-:W-:Y:S04]  /*4c30*/  LDSM.16.MT88.4 R24, [R217+0xa100] ;  /* 0x00a10000d918783b */ /* 0x000fe80000004200 */
[----:B------:R-:W3:Y:S02]  /*4c40*/  LDSM.16.MT88.4 R28, [R218+0x7100] ;  /* 0x00710000da1c783b */ /* 0x000ee40000004200 */
[C---:B------:R-:W-:Y:S07]  /*4c50*/  HMMA.16816.F32 R196, R4.reuse, R22, R196 ;  /* 0x0000001604c4723c */ /* 0x040fee00000018c4 */
[----:B------:R-:W-:Y:S01]  /*4c60*/  MOV R23, R191 ;  /* 0x000000bf00177202 */ /* 0x000fe20000000f00 */
[C---:B-1----:R-:W-:Y:S08]  /*4c70*/  HMMA.16816.F32 R184, R4.reuse, R16, R164 ;  /* 0x0000001004b8723c */ /* 0x042ff000000018a4 */
[C---:B------:R-:W-:Y:S01]  /*4c80*/  HMMA.16816.F32 R180, R4.reuse, R18, R160 ;  /* 0x0000001204b4723c */ /* 0x040fe200000018a0 */
[----:B------:R-:W1:Y:S07]  /*4c90*/  LDSM.16.MT88.4 R16, [R220+0x7100] ;  /* 0x00710000dc10783b */ /* 0x000e6e0000004200 */
[C---:B--2---:R-:W-:Y:S07]  /*4ca0*/  HMMA.16816.F32 R176, R4.reuse, R8, R144 ;  /* 0x0000000804b0723c */ /* 0x044fee0000001890 */
[----:B------:R-:W-:Y:S01]  /*4cb0*/  IMAD.MOV.U32 R144, RZ, RZ, R193 ;  /* 0x000000ffff907224 */ /* 0x000fe200078e00c1 */
[C---:B------:R-:W-:Y:S01]  /*4cc0*/  HMMA.16816.F32 R168, R4.reuse, R10, R124 ;  /* 0x0000000a04a8723c */ /* 0x040fe2000000187c */
[----:B------:R-:W2:Y:S01]  /*4cd0*/  LDSM.16.MT88.4 R8, [R219+0x7100] ;  /* 0x00710000db08783b */ /* 0x000ea20000004200 */
[----:B------:R-:W-:Y:S01]  /*4ce0*/  IMAD.MOV.U32 R147, RZ, RZ, R121 ;  /* 0x000000ffff937224 */ /* 0x000fe200078e0079 */
[----:B------:R-:W-:Y:S01]  /*4cf0*/  MOV R193, R122 ;  /* 0x0000007a00c17202 */ /* 0x000fe20000000f00 */
[----:B------:R-:W-:Y:S01]  /*4d00*/  IMAD.MOV.U32 R145, RZ, RZ, R194 ;  /* 0x000000ffff917224 */ /* 0x000fe200078e00c2 */
[----:B------:R-:W-:Y:S01]  /*4d10*/  MOV R146, R0 ;  /* 0x0000000000927202 */ /* 0x000fe20000000f00 */
[----:B------:R-:W-:Y:S01]  /*4d20*/  FFMA.FTZ R0, R201, c[0x0][0x2d0], -R12 ;  /* 0x0000b400c9007a23 */ /* 0x000fe2000001080c */
[----:B------:R-:W-:Y:S01]  /*4d30*/  MOV R201, R252 ;  /* 0x000000fc00c97202 */ /* 0x000fe20000000f00 */
[----:B---3--:R-:W-:Y:S01]  /*4d40*/  HMMA.16816.F32 R188, R4, R30, R108 ;  /* 0x0000001e04bc723c */ /* 0x008fe2000000186c */
[----:B------:R-:W-:-:S06]  /*4d50*/  IMAD.MOV.U32 R194, RZ, RZ, R119 ;  /* 0x000000ffffc27224 */ /* 0x000fcc00078e0077 */
[----:B------:R-:W-:Y:S01]  /*4d60*/  IMAD.MOV.U32 R31, RZ, RZ, R174 ;  /* 0x000000ffff1f7224 */ /* 0x000fe200078e00ae */
[----:B------:R-:W-:Y:S01]  /*4d70*/  HMMA.16816.F32 R164, R4, R28, R112 ;  /* 0x0000001c04a4723c */ /* 0x000fe20000001870 */
[----:B------:R-:W-:-:S06]  /*4d80*/  IMAD.MOV.U32 R30, RZ, RZ, R175 ;  /* 0x000000ffff1e7224 */ /* 0x000fcc00078e00af */
[----:B------:R-:W-:Y:S01]  /*4d90*/  MOV R29, R192 ;  /* 0x000000c0001d7202 */ /* 0x000fe20000000f00 */
[----:B------:R-:W-:Y:S01]  /*4da0*/  IMAD.MOV.U32 R28, RZ, RZ, R21 ;  /* 0x000000ffff1c7224 */ /* 0x000fe200078e0015 */
[----:B-1----:R-:W-:Y:S01]  /*4db0*/  HMMA.16816.F32 R172, R4, R16, R104 ;  /* 0x0000001004ac723c */ /* 0x002fe20000001868 */
[----:B------:R-:W-:-:S07]  /*4dc0*/  IMAD.MOV.U32 R192, RZ, RZ, R123 ;  /* 0x000000ffffc07224 */ /* 0x000fce00078e007b */
[C---:B------:R-:W-:Y:S01]  /*4dd0*/  HMMA.16816.F32 R160, R4.reuse, R18, R100 ;  /* 0x0000001204a0723c */ /* 0x040fe20000001864 */
[----:B------:R-:W1:Y:S06]  /*4de0*/  LDSM.16.MT88.4 R16, [R220+0xa100] ;  /* 0x00a10000dc10783b */ /* 0x000e6c0000004200 */
[----:B------:R-:W-:Y:S01]  /*4df0*/  MOV R103, R23 ;  /* 0x0000001700677202 */ /* 0x000fe20000000f00 */
[----:B--2---:R-:W-:Y:S01]  /*4e00*/  HMMA.16816.F32 R124, R4, R8, R96 ;  /* 0x00000008047c723c */ /* 0x004fe20000001860 */
[----:B------:R-:W-:Y:S01]  /*4e10*/  IMAD.MOV.U32 R102, RZ, RZ, R20 ;  /* 0x000000ffff667224 */ /* 0x000fe200078e0014 */
[----:B------:R-:W-:Y:S01]  /*4e20*/  MOV R101, R117 ;  /* 0x0000007500657202 */ /* 0x000fe20000000f00 */
[----:B------:R-:W2:Y:S01]  /*4e30*/  LDSM.16.MT88.4 R20, [R218+0xa100] ;  /* 0x00a10000da14783b */ /* 0x000ea20000004200 */
[----:B------:R-:W-:-:S03]  /*4e40*/  IMAD.MOV.U32 R100, RZ, RZ, R116 ;  /* 0x000000ffff647224 */ /* 0x000fc600078e0074 */
[----:B------:R-:W-:Y:S01]  /*4e50*/  IMAD.MOV.U32 R98, RZ, RZ, R120 ;  /* 0x000000ffff627224 */ /* 0x000fe200078e0078 */
[----:B------:R-:W-:Y:S01]  /*4e60*/  MOV R99, R214 ;  /* 0x000000d600637202 */ /* 0x000fe20000000f00 */
[----:B------:R-:W-:Y:S01]  /*4e70*/  HMMA.16816.F32 R120, R4, R10, R92 ;  /* 0x0000000a0478723c */ /* 0x000fe2000000185c */
[----:B------:R-:W3:Y:S01]  /*4e80*/  LDSM.16.MT88.4 R8, [R219+0xa100] ;  /* 0x00a10000db08783b */ /* 0x000ee20000004200 */
[----:B------:R4:W-:Y:S01]  /*4e90*/  MUFU.EX2 R214, R0 ;  /* 0x0000000000d67308 */ /* 0x0009e20000000800 */
[----:B------:R-:W-:Y:S02]  /*4ea0*/  IMAD.MOV.U32 R97, RZ, RZ, R118 ;  /* 0x000000ffff617224 */ /* 0x000fe400078e0076 */
[----:B------:R-:W-:-:S03]  /*4eb0*/  IMAD.MOV.U32 R96, RZ, RZ, R144 ;  /* 0x000000ffff607224 */ /* 0x000fc600078e0090 */
[C---:B------:R-:W-:Y:S08]  /*4ec0*/  HMMA.16816.F32 R116, R4.reuse, R26, R88 ;  /* 0x0000001a0474723c */ /* 0x040ff00000001858 */
[----:B------:R-:W-:Y:S01]  /*4ed0*/  HMMA.16816.F32 R112, R4, R24, R84 ;  /* 0x000000180470723c */ /* 0x000fe20000001854 */
[----:B------:R-:W-:Y:S01]  /*4ee0*/  LDSM.16.MT88.4 R24, [R219+0x1900] ;  /* 0x00190000db18783b */ /* 0x000fe20000004200 */
[----:B----4-:R-:W-:-:S02]  /*4ef0*/  FFMA.FTZ R0, R135, c[0x0][0x2d0], -R12 ;  /* 0x0000b40087007a23 */ /* 0x010fc4000001080c */
[----:B------:R-:W-:Y:S02]  /*4f00*/  IMAD.MOV.U32 R135, RZ, RZ, R97 ;  /* 0x000000ffff877224 */ /* 0x000fe400078e0061 */
[----:B------:R4:W-:Y:S01]  /*4f10*/  MUFU.EX2 R252, R0 ;  /* 0x0000000000fc7308 */ /* 0x0009e20000000800 */
[----:B------:R-:W-:Y:S01]  /*4f20*/  IMAD.MOV.U32 R97, RZ, RZ, R145 ;  /* 0x000000ffff617224 */ /* 0x000fe200078e0091 */
[C---:B-1----:R-:W-:Y:S07]  /*4f30*/  HMMA.16816.F32 R92, R4.reuse, R16, R72 ;  /* 0x00000010045c723c */ /* 0x042fee0000001848 */
[----:B------:R-:W-:Y:S01]  /*4f40*/  IMAD.MOV.U32 R73, RZ, RZ, R213 ;  /* 0x000000ffff497224 */ /* 0x000fe200078e00d5 */
[C---:B------:R-:W-:Y:S01]  /*4f50*/  HMMA.16816.F32 R88, R4.reuse, R18, R64 ;  /* 0x000000120458723c */ /* 0x040fe20000001840 */
[----:B------:R-:W1:Y:S01]  /*4f60*/  LDSM.16.MT88.4 R16, [R218+0x1900] ;  /* 0x00190000da10783b */ /* 0x000e620000004200 */
[----:B------:R-:W-:Y:S01]  /*4f70*/  IMAD.MOV.U32 R74, RZ, RZ, R30 ;  /* 0x000000ffff4a7224 */ /* 0x000fe200078e001e */
[----:B------:R-:W-:Y:S01]  /*4f80*/  MOV R30, R212 ;  /* 0x000000d4001e7202 */ /* 0x000fe20000000f00 */
[----:B------:R-:W-:Y:S01]  /*4f90*/  IMAD.MOV.U32 R75, RZ, RZ, R103 ;  /* 0x000000ffff4b7224 */ /* 0x000fe200078e0067 */
[----:B------:R-:W-:Y:S01]  /*4fa0*/  MOV R72, R31 ;  /* 0x0000001f00487202 */ /* 0x000fe20000000f00 */
[----:B----4-:R-:W-:Y:S01]  /*4fb0*/  FFMA.FTZ R0, R134, c[0x0][0x2d0], -R12 ;  /* 0x0000b40086007a23 */ /* 0x010fe2000001080c */
[----:B------:R-:W-:Y:S01]  /*4fc0*/  MOV R67, R29 ;  /* 0x0000001d00437202 */ /* 0x000fe20000000f00 */
[----:B------:R-:W-:Y:S01]  /*4fd0*/  IMAD.MOV.U32 R134, RZ, RZ, R251 ;  /* 0x000000ffff867224 */ /* 0x000fe200078e00fb */
[----:B--2---:R-:W-:Y:S01]  /*4fe0*/  HMMA.16816.F32 R108, R4, R20, R80 ;  /* 0x00000014046c723c */ /* 0x004fe20000001850 */
[----:B------:R2:W-:Y:S01]  /*4ff0*/  MUFU.EX2 R251, R0 ;  /* 0x0000000000fb7308 */ /* 0x0005e20000000800 */
[----:B------:R-:W-:Y:S01]  /*5000*/  IMAD.MOV.U32 R31, RZ, RZ, R207 ;  /* 0x000000ffff1f7224 */ /* 0x000fe200078e00cf */
[----:B------:R-:W-:-:S05]  /*5010*/  MOV R29, R205 ;  /* 0x000000cd001d7202 */ /* 0x000fca0000000f00 */
[C---:B---3--:R-:W-:Y:S08]  /*5020*/  HMMA.16816.F32 R84, R4.reuse, R8, R48 ;  /* 0x000000080454723c */ /* 0x048ff00000001830 */
[----:B------:R-:W-:Y:S01]  /*5030*/  HMMA.16816.F32 R80, R4, R10, R36 ;  /* 0x0000000a0450723c */ /* 0x000fe20000001824 */
[----:B--2---:R-:W-:Y:S01]  /*5040*/  FFMA.FTZ R0, R133, c[0x0][0x2d0], -R12 ;  /* 0x0000b40085007a23 */ /* 0x004fe2000001080c */
[----:B------:R-:W2:Y:S01]  /*5050*/  LDSM.16.MT88.4 R8, [R220+0x1900] ;  /* 0x00190000dc08783b */ /* 0x000ea20000004200 */
[----:B------:R-:W-:-:S02]  /*5060*/  IMAD.MOV.U32 R133, RZ, RZ, R211 ;  /* 0x000000ffff857224 */ /* 0x000fc400078e00d3 */
[----:B------:R-:W3:Y:S02]  /*5070*/  MUFU.EX2 R48, R0 ;  /* 0x0000000000307308 */ /* 0x000ee40000000800 */
[----:B------:R-:W-:Y:S01]  /*5080*/  MOV R38, R99 ;  /* 0x0000006300267202 */ /* 0x000fe20000000f00 */
[----:B------:R-:W-:Y:S01]  /*5090*/  HMMA.16816.F32 R104, R4, R22, R76 ;  /* 0x000000160468723c */ /* 0x000fe2000000184c */
[----:B------:R-:W-:Y:S01]  /*50a0*/  IMAD.MOV.U32 R99, RZ, RZ, R215 ;  /* 0x000000ffff637224 */ /* 0x000fe200078e00d7 */
[----:B------:R-:W4:Y:S01]  /*50b0*/  LDSM.16.MT88.4 R20, [R217+0x1900] ;  /* 0x00190000d914783b */ /* 0x000f220000004200 */
[----:B------:R-:W-:Y:S01]  /*50c0*/  IMAD.MOV.U32 R39, RZ, RZ, R98 ;  /* 0x000000ffff277224 */ /* 0x000fe200078e0062 */
[----:B------:R-:W-:Y:S01]  /*50d0*/  MOV R98, R146 ;  /* 0x0000009200627202 */ /* 0x000fe20000000f00 */
[----:B------:R-:W-:Y:S02]  /*50e0*/  IMAD.MOV.U32 R37, RZ, RZ, R100 ;  /* 0x000000ffff257224 */ /* 0x000fe400078e0064 */
[----:B------:R-:W-:-:S02]  /*50f0*/  FFMA.FTZ R4, R202, c[0x0][0x2d0], -R2 ;  /* 0x0000b400ca047a23 */ /* 0x000fc40000010802 */
[----:B------:R-:W-:Y:S02]  /*5100*/  IMAD.MOV.U32 R202, RZ, RZ, R28 ;  /* 0x000000ffffca7224 */ /* 0x000fe400078e001c */
[----:B------:R1:W-:Y:S01]  /*5110*/  MUFU.EX2 R212, R4 ;  /* 0x0000000400d47308 */ /* 0x0003e20000000800 */
[----:B------:R-:W-:Y:S01]  /*5120*/  IMAD.MOV.U32 R36, RZ, RZ, R101 ;  /* 0x000000ffff247224 */ /* 0x000fe200078e0065 */
[----:B---3--:R-:W-:Y:S01]  /*5130*/  F2FP.PACK_AB R6, R48, R251 ;  /* 0x000000fb3006723e */ /* 0x008fe200000000ff */
[----:B------:R-:W-:Y:S02]  /*5140*/  FFMA.FTZ R0, R204, c[0x0][0x2d0], -R2 ;  /* 0x0000b400cc007a23 */ /* 0x000fe40000010802 */
[----:B------:R-:W-:-:S03]  /*5150*/  IMAD.MOV.U32 R28, RZ, RZ, R206 ;  /* 0x000000ffff1c7224 */ /* 0x000fc600078e00ce */
[----:B------:R3:W-:Y:S01]  /*5160*/  MUFU.EX2 R211, R0 ;  /* 0x0000000000d37308 */ /* 0x0007e20000000800 */
[----:B-1----:R-:W-:Y:S01]  /*5170*/  F2FP.PACK_AB R4, R252, R214 ;  /* 0x000000d6fc04723e */ /* 0x002fe200000000ff */
[----:B---3--:R-:W-:Y:S01]  /*5180*/  FFMA.FTZ R0, R203, c[0x0][0x2d0], -R2 ;  /* 0x0000b400cb007a23 */ /* 0x008fe20000010802 */
[----:B------:R-:W-:-:S05]  /*5190*/  MOV R203, R102 ;  /* 0x0000006600cb7202 */ /* 0x000fca0000000f00 */
[----:B------:R1:W3:Y:S02]  /*51a0*/  MUFU.EX2 R213, R0 ;  /* 0x0000000000d57308 */ /* 0x0002e40000000800 */
[----:B-1----:R-:W-:Y:S01]  /*51b0*/  FFMA.FTZ R0, R200, c[0x0][0x2d0], -R2 ;  /* 0x0000b400c8007a23 */ /* 0x002fe20000010802 */
[----:B---3--:R-:W-:Y:S01]  /*51c0*/  F2FP.PACK_AB R5, R213, R211 ;  /* 0x000000d3d505723e */ /* 0x008fe200000000ff */
[----:B------:R-:W-:-:S04]  /*51d0*/  IMAD.MOV.U32 R200, RZ, RZ, R147 ;  /* 0x000000ffffc87224 */ /* 0x000fc800078e0093 */
[----:B------:R-:W1:Y:S02]  /*51e0*/  MUFU.EX2 R215, R0 ;  /* 0x0000000000d77308 */ /* 0x000e640000000800 */
[----:B-1----:R-:W-:Y:S01]  /*51f0*/  F2FP.PACK_AB R7, R215, R212 ;  /* 0x000000d4d707723e */ /* 0x002fe200000000ff */
[----:B------:R-:W-:-:S04]  /*5200*/  IMAD.MOV.U32 R0, RZ, RZ, R75 ;  /* 0x000000ffff007224 */ /* 0x000fc800078e004b */
[----:B------:R-:W-:Y:S02]  /*5210*/  FFMA.FTZ R0, R0, c[0x0][0x2d0], -R12 ;  /* 0x0000b40000007a23 */ /* 0x000fe4000001080c */
[C---:B------:R-:W-:Y:S07]  /*5220*/  HMMA.16816.F32 R76, R4.reuse, R18, R52 ;  /* 0x00000012044c723c */ /* 0x040fee0000001834 */
[----:B------:R-:W-:Y:S01]  /*5230*/  IMAD.MOV.U32 R54, RZ, RZ, R72 ;  /* 0x000000ffff367224 */ /* 0x000fe200078e0048 */
[----:B------:R-:W-:Y:S01]  /*5240*/  MOV R53, R73 ;  /* 0x0000004900357202 */ /* 0x000fe20000000f00 */
[----:B------:R-:W-:Y:S01]  /*5250*/  IMAD.MOV.U32 R52, RZ, RZ, R74 ;  /* 0x000000ffff347224 */ /* 0x000fe200078e004a */
[----:B------:R-:W-:Y:S01]  /*5260*/  HMMA.16816.F32 R144, R4, R16, R56 ;  /* 0x000000100490723c */ /* 0x000fe20000001838 */
[----:B------:R-:W1:Y:S01]  /*5270*/  LDSM.16.MT88.4 R16, [R217+0x4900] ;  /* 0x00490000d910783b */ /* 0x000e620000004200 */
[----:B------:R-:W-:-:S06]  /*5280*/  IMAD.MOV.U32 R55, RZ, RZ, R48 ;  /* 0x000000ffff377224 */ /* 0x000fcc00078e0030 */
[C---:B--2---:R-:W-:Y:S07]  /*5290*/  HMMA.16816.F32 R72, R4.reuse, R8, R44 ;  /* 0x000000080448723c */ /* 0x044fee000000182c */
[----:B------:R-:W-:Y:S01]  /*52a0*/  MOV R44, R67 ;  /* 0x00000043002c7202 */ /* 0x000fe20000000f00 */
[----:B----4-:R-:W-:Y:S01]  /*52b0*/  HMMA.16816.F32 R204, R4, R20, R68 ;  /* 0x0000001404cc723c */ /* 0x010fe20000001844 */
[----:B------:R-:W-:Y:S01]  /*52c0*/  IMAD.MOV.U32 R45, RZ, RZ, R96 ;  /* 0x000000ffff2d7224 */ /* 0x000fe200078e0060 */
[----:B------:R-:W-:Y:S01]  /*52d0*/  MOV R47, R98 ;  /* 0x00000062002f7202 */ /* 0x000fe20000000f00 */
[----:B------:R-:W-:-:S05]  /*52e0*/  IMAD.MOV.U32 R46, RZ, RZ, R97 ;  /* 0x000000ffff2e7224 */ /* 0x000fca00078e0061 */
[C---:B------:R-:W-:Y:S01]  /*52f0*/  HMMA.16816.F32 R64, R4.reuse, R10, R40 ;  /* 0x0000000a0440723c */ /* 0x040fe20000001828 */
[----:B------:R-:W2:Y:S07]  /*5300*/  LDSM.16.MT88.4 R8, [R218+0x4900] ;  /* 0x00490000da08783b */ /* 0x000eae0000004200 */
[C---:B------:R-:W-:Y:S01]  /*5310*/  HMMA.16816.F32 R100, R4.reuse, R22, R60 ;  /* 0x000000160464723c */ /* 0x040fe2000000183c */
[----:B------:R-:W3:Y:S07]  /*5320*/  LDSM.16.MT88.4 R20, [R220+0x4900] ;  /* 0x00490000dc14783b */ /* 0x000eee0000004200 */
[C---:B------:R-:W-:Y:S07]  /*5330*/  HMMA.16816.F32 R40, R4.reuse, R24, R32 ;  /* 0x000000180428723c */ /* 0x040fee0000001820 */
[----:B------:R-:W-:Y:S01]  /*5340*/  IMAD.MOV.U32 R25, RZ, RZ, R99 ;  /* 0x000000ffff197224 */ /* 0x000fe200078e0063 */
[----:B-1----:R-:W-:Y:S01]  /*5350*/  HMMA.16816.F32 R68, R4, R16, R136 ;  /* 0x000000100444723c */ /* 0x002fe20000001888 */
[----:B------:R-:W-:Y:S01]  /*5360*/  IMAD.MOV.U32 R32, RZ, RZ, R30 ;  /* 0x000000ffff207224 */ /* 0x000fe200078e001e */
[----:B------:R-:W-:Y:S01]  /*5370*/  MOV R33, R31 ;  /* 0x0000001f00217202 */ /* 0x000fe20000000f00 */
[----:B------:R-:W-:-:S02]  /*5380*/  IMAD.MOV.U32 R34, RZ, RZ, R28 ;  /* 0x000000ffff227224 */ /* 0x000fc400078e001c */
[----:B------:R-:W-:Y:S02]  /*5390*/  IMAD.MOV.U32 R35, RZ, RZ, R29 ;  /* 0x000000ffff237224 */ /* 0x000fe400078e001d */
[----:B------:R-:W-:Y:S01]  /*53a0*/  LDSM.16.MT88.4 R28, [R218+0x7900] ;  /* 0x00790000da1c783b */ /* 0x000fe20000004200 */
[C---:B------:R-:W-:Y:S01]  /*53b0*/  HMMA.16816.F32 R60, R4.reuse, R18, R140 ;  /* 0x00000012043c723c */ /* 0x040fe2000000188c */
[----:B------:R-:W-:Y:S02]  /*53c0*/  IMAD.MOV.U32 R139, RZ, RZ, R35 ;  /* 0x000000ffff8b7224 */ /* 0x000fe400078e0023 */
[----:B------:R-:W1:Y:S01]  /*53d0*/  LDSM.16.MT88.4 R16, [R219+0x4900] ;  /* 0x00490000db10783b */ /* 0x000e620000004200 */
[----:B------:R-:W-:Y:S01]  /*53e0*/  IMAD.MOV.U32 R35, RZ, RZ, R47 ;  /* 0x000000ffff237224 */ /* 0x000fe200078e002f */
[----:B------:R-:W-:Y:S01]  /*53f0*/  MOV R47, R55 ;  /* 0x00000037002f7202 */ /* 0x000fe20000000f00 */
[----:B------:R-:W-:Y:S02]  /*5400*/  IMAD.MOV.U32 R55, RZ, RZ, R133 ;  /* 0x000000ffff377224 */ /* 0x000fe400078e0085 */
[----:B------:R-:W-:Y:S01]  /*5410*/  HMMA.16816.F32 R96, R4, R26, R128 ;  /* 0x0000001a0460723c */ /* 0x000fe20000001880 */
[----:B------:R-:W-:Y:S01]  /*5420*/  IMAD.MOV.U32 R133, RZ, RZ, R134 ;  /* 0x000000ffff857224 */ /* 0x000fe200078e0086 */
[----:B------:R-:W-:Y:S01]  /*5430*/  MOV R134, R201 ;  /* 0x000000c900867202 */ /* 0x000fe20000000f00 */
[----:B------:R-:W-:-:S02]  /*5440*/  IMAD.MOV.U32 R201, RZ, RZ, R192 ;  /* 0x000000ffffc97224 */ /* 0x000fc400078e00c0 */
[----:B------:R-:W-:-:S03]  /*5450*/  IMAD.MOV.U32 R136, RZ, RZ, R47 ;  /* 0x000000ffff887224 */ /* 0x000fc600078e002f */
[C---:B--2---:R-:W-:Y:S08]  /*5460*/  HMMA.16816.F32 R56, R4.reuse, R8, R148 ;  /* 0x000000080438723c */ /* 0x044ff00000001894 */
        /* <DEDUP_REMOVED lines=9> */
[C---:B--2---:R-:W-:Y:S07]  /*5500*/  HMMA.16816.F32 R152, R4.reuse, R8, R176 ;  /* 0x000000080498723c */ /* 0x044fee00000018b0 */
[----:B------:R-:W-:Y:S01]  /*5510*/  IMAD.MOV.U32 R179, RZ, RZ, R33 ;  /* 0x000000ffffb37224 */ /* 0x000fe200078e0021 */
[----:B------:R-:W-:Y:S01]  /*5520*/  HMMA.16816.F32 R156, R4, R10, R168 ;  /* 0x0000000a049c723c */ /* 0x000fe200000018a8 */
[----:B------:R-:W2:Y:S01]  /*5530*/  LDSM.16.MT88.4 R8, [R219+0x7900] ;  /* 0x00790000db08783b */ /* 0x000ea20000004200 */
[----:B------:R-:W-:Y:S01]  /*5540*/  MOV R33, R45 ;  /* 0x0000002d00217202 */ /* 0x000fe20000000f00 */
[----:B------:R-:W-:-:S02]  /*5550*/  IMAD.MOV.U32 R45, RZ, RZ, R53 ;  /* 0x000000ffff2d7224 */ /* 0x000fc400078e0035 */
[----:B------:R-:W-:Y:S02]  /*5560*/  IMAD.MOV.U32 R53, RZ, RZ, R202 ;  /* 0x000000ffff357224 */ /* 0x000fe400078e00ca */
[----:B------:R-:W-:Y:S01]  /*5570*/  IMAD.MOV.U32 R169, RZ, RZ, R32 ;  /* 0x000000ffffa97224 */ /* 0x000fe200078e0020 */
[----:B------:R-:W-:Y:S01]  /*5580*/  MOV R168, R34 ;  /* 0x0000002200a87202 */ /* 0x000fe20000000f00 */
        /* <DEDUP_REMOVED lines=11> */
[C---:B-1----:R-:W-:Y:S01]  /*5640*/  HMMA.16816.F32 R180, R4.reuse, R16, R172 ;  /* 0x0000001004b4723c */ /* 0x042fe200000018ac */
[----:B------:R-:W-:Y:S01]  /*5650*/  IMAD.MOV.U32 R36, RZ, RZ, R193 ;  /* 0x000000ffff247224 */ /* 0x000fe200078e00c1 */
[----:B------:R-:W-:Y:S01]  /*5660*/  LDSM.16.MT88.4 R24, [R217+0xa900] ;  /* 0x00a90000d918783b */ /* 0x000fe20000004200 */
[----:B------:R-:W-:Y:S01]  /*5670*/  IMAD.MOV.U32 R38, RZ, RZ, R195 ;  /* 0x000000ffff267224 */ /* 0x000fe200078e00c3 */
[----:B------:R-:W-:Y:S01]  /*5680*/  MOV R177, R53 ;  /* 0x0000003500b17202 */ /* 0x000fe20000000f00 */
[----:B------:R-:W-:Y:S01]  /*5690*/  IMAD.MOV.U32 R176, RZ, RZ, R54 ;  /* 0x000000ffffb07224 */ /* 0x000fe200078e0036 */
[----:B------:R-:W-:Y:S01]  /*56a0*/  MOV R137, R46 ;  /* 0x0000002e00897202 */ /* 0x000fe20000000f00 */
[----:B------:R-:W-:Y:S01]  /*56b0*/  IMAD.MOV.U32 R171, RZ, RZ, R55 ;  /* 0x000000ffffab7224 */ /* 0x000fe200078e0037 */
[----:B------:R-:W-:Y:S01]  /*56c0*/  HMMA.16816.F32 R184, R4, R18, R160 ;  /* 0x0000001204b8723c */ /* 0x000fe200000018a0 */
[----:B------:R-:W1:Y:S01]  /*56d0*/  LDSM.16.MT88.4 R16, [R220+0xa900] ;  /* 0x00a90000dc10783b */ /* 0x000e620000004200 */
[----:B------:R-:W-:Y:S01]  /*56e0*/  IMAD.MOV.U32 R178, RZ, RZ, R52 ;  /* 0x000000ffffb27224 */ /* 0x000fe200078e0034 */
[----:B------:R-:W-:Y:S01]  /*56f0*/  MOV R29, R200 ;  /* 0x000000c8001d7202 */ /* 0x000fe20000000f00 */
[----:B------:R-:W-:-:S02]  /*5700*/  IMAD.MOV.U32 R138, RZ, RZ, R45 ;  /* 0x000000ffff8a7224 */ /* 0x000fc400078e002d */
[----:B------:R-:W-:Y:S01]  /*5710*/  IMAD.MOV.U32 R28, RZ, RZ, R202 ;  /* 0x000000ffff1c7224 */ /* 0x000fe200078e00ca */
[----:B------:R-:W-:Y:S01]  /*5720*/  MOV R162, R32 ;  /* 0x0000002000a27202 */ /* 0x000fe20000000f00 */
[C---:B------:R-:W-:Y:S01]  /*5730*/  HMMA.16816.F32 R192, R4.reuse, R30, R188 ;  /* 0x0000001e04c0723c */ /* 0x040fe200000018bc */
[----:B------:R-:W-:Y:S02]  /*5740*/  IMAD.MOV.U32 R161, RZ, RZ, R33 ;  /* 0x000000ffffa17224 */ /* 0x000fe400078e0021 */
[----:B------:R-:W-:Y:S02]  /*5750*/  IMAD.MOV.U32 R160, RZ, RZ, R34 ;  /* 0x000000ffffa07224 */ /* 0x000fe400078e0022 */
[----:B------:R-:W-:Y:S01]  /*5760*/  IMAD.MOV.U32 R163, RZ, RZ, R139 ;  /* 0x000000ffffa37224 */ /* 0x000fe200078e008b */
[----:B------:R-:W-:Y:S01]  /*5770*/  MOV R139, R35 ;  /* 0x00000023008b7202 */ /* 0x000fe20000000f00 */
[----:B------:R-:W-:Y:S01]  /*5780*/  IMAD.MOV.U32 R30, RZ, RZ, R44 ;  /* 0x000000ffff1e7224 */ /* 0x000fe200078e002c */
[----:B--2---:R-:W-:Y:S01]  /*5790*/  HMMA.16816.F32 R172, R4, R10, R120 ;  /* 0x0000000a04ac723c */ /* 0x004fe20000001878 */
[----:B------:R-:W-:-:S06]  /*57a0*/  IMAD.MOV.U32 R31, RZ, RZ, R203 ;  /* 0x000000ffff1f7224 */ /* 0x000fcc00078e00cb */
[----:B------:R-:W-:Y:S01]  /*57b0*/  IMAD.MOV.U32 R123, RZ, RZ, R39 ;  /* 0x000000ffff7b7224 */ /* 0x000fe200078e0027 */
[----:B------:R-:W-:Y:S01]  /*57c0*/  HMMA.16816.F32 R188, R4, R8, R124 ;  /* 0x0000000804bc723c */ /* 0x000fe2000000187c */
[----:B------:R-:W2:Y:S02]  /*57d0*/  LDSM.16.MT88.4 R8, [R219+0xa900] ;  /* 0x00a90000db08783b */ /* 0x000ea40000004200 */
[----:B------:R-:W-:-:S04]  /*57e0*/  IMAD.MOV.U32 R120, RZ, RZ, R123 ;  /* 0x000000ffff787224 */ /* 0x000fc800078e007b */
        /* <DEDUP_REMOVED lines=12> */
[----:B------:R3:W-:Y:S01]  /*58b0*/  MUFU.EX2 R15, R0 ;  /* 0x00000000000f7308 */ /* 0x0007e20000000800 */
[----:B------:R-:W-:Y:S01]  /*58c0*/  MOV R124, R127 ;  /* 0x0000007f007c7202 */ /* 0x000fe20000000f00 */
[----:B------:R-:W-:Y:S01]  /*58d0*/  IMAD.MOV.U32 R127, RZ, RZ, R161 ;  /* 0x000000ffff7f7224 */ /* 0x000fe200078e00a1 */
[----:B-1----:R-:W-:Y:S01]  /*58e0*/  HMMA.16816.F32 R52, R4, R16, R92 ;  /* 0x000000100434723c */ /* 0x002fe2000000185c */
[----:B------:R-:W-:-:S02]  /*58f0*/  IMAD.MOV.U32 R161, RZ, RZ, R168 ;  /* 0x000000ffffa17224 */ /* 0x000fc400078e00a8 */
[----:B------:R-:W-:Y:S02]  /*5900*/  IMAD.MOV.U32 R168, RZ, RZ, R135 ;  /* 0x000000ffffa87224 */ /* 0x000fe400078e0087 */
[----:B------:R-:W-:Y:S02]  /*5910*/  IMAD.MOV.U32 R163, RZ, RZ, R170 ;  /* 0x000000ffffa37224 */ /* 0x000fe400078e00aa */
[----:B------:R-:W-:Y:S01]  /*5920*/  IMAD.MOV.U32 R170, RZ, RZ, R225 ;  /* 0x000000ffffaa7224 */ /* 0x000fe200078e00e1 */
[----:B------:R-:W-:Y:S01]  /*5930*/  HMMA.16816.F32 R44, R4, R18, R88 ;  /* 0x00000012042c723c */ /* 0x000fe20000001858 */
[----:B------:R-:W1:Y:S01]  /*5940*/  LDSM.16.MT88.4 R16, [R218+0x2100] ;  /* 0x00210000da10783b */ /* 0x000e620000004200 */
[----:B---3--:R-:W-:-:S06]  /*5950*/  FFMA.FTZ R0, R210, c[0x0][0x2d0], -R12 ;  /* 0x0000b400d2007a23 */ /* 0x008fcc000001080c */
[C---:B------:R-:W-:Y:S01]  /*5960*/  HMMA.16816.F32 R112, R4.reuse, R24, R112 ;  /* 0x000000180470723c */ /* 0x040fe20000001870 */
[----:B------:R3:W-:Y:S07]  /*5970*/  MUFU.EX2 R135, R0 ;  /* 0x0000000000877308 */ /* 0x0007ee0000000800 */
[C---:B--2---:R-:W-:Y:S08]  /*5980*/  HMMA.16816.F32 R36, R4.reuse, R8, R84 ;  /* 0x000000080424723c */ /* 0x044ff00000001854 */
[C---:B------:R-:W-:Y:S01]  /*5990*/  HMMA.16816.F32 R32, R4.reuse, R10, R80 ;  /* 0x0000000a0420723c */ /* 0x040fe20000001850 */
[----:B---3--:R-:W-:Y:S01]  /*59a0*/  FFMA.FTZ R0, R208, c[0x0][0x2d0], -R12 ;  /* 0x0000b400d0007a23 */ /* 0x008fe2000001080c */
[----:B------:R-:W2:Y:S03]  /*59b0*/  LDSM.16.MT88.4 R8, [R220+0x2100] ;  /* 0x00210000dc08783b */ /* 0x000ea60000004200 */
[----:B------:R3:W-:Y:S03]  /*59c0*/  MUFU.EX2 R208, R0 ;  /* 0x0000000000d07308 */ /* 0x0007e60000000800 */
[----:B------:R-:W-:Y:S01]  /*59d0*/  HMMA.16816.F32 R200, R4, R26, R116 ;  /* 0x0000001a04c8723c */ /* 0x000fe20000001874 */
[----:B------:R-:W-:-:S07]  /*59e0*/  MOV R93, R134 ;  /* 0x00000086005d7202 */ /* 0x000fce0000000f00 */
[C---:B------:R-:W-:Y:S08]  /*59f0*/  HMMA.16816.F32 R108, R4.reuse, R20, R108 ;  /* 0x00000014046c723c */ /* 0x040ff0000000186c */
[----:B------:R-:W-:Y:S01]  /*5a00*/  HMMA.16816.F32 R104, R4, R22, R104 ;  /* 0x000000160468723c */ /* 0x000fe20000001868 */
[----:B---3--:R-:W-:Y:S01]  /*5a10*/  FFMA.FTZ R0, R209, c[0x0][0x2d0], -R12 ;  /* 0x0000b400d1007a23 */ /* 0x008fe2000001080c */
[----:B------:R-:W3:Y:S03]  /*5a20*/  LDSM.16.MT88.4 R20, [R217+0x2100] ;  /* 0x00210000d914783b */ /* 0x000ee60000004200 */
[----:B------:R4:W1:Y:S01]  /*5a30*/  MUFU.EX2 R210, R0 ;  /* 0x0000000000d27308 */ /* 0x0008620000000800 */
[----:B------:R-:W-:Y:S01]  /*5a40*/  IMAD.MOV.U32 R94, RZ, RZ, R222 ;  /* 0x000000ffff5e7224 */ /* 0x000fe200078e00de */
[----:B------:R1:W5:Y:S01]  /*5a50*/  LDL.LU R225, [R1+0x64] ;  /* 0x0000640001e17983 */ /* 0x0003620000300800 */
[----:B----4-:R-:W-:-:S02]  /*5a60*/  FFMA.FTZ R0, R120, c[0x0][0x2d0], -R2 ;  /* 0x0000b40078007a23 */ /* 0x010fc40000010802 */
[----:B------:R-:W-:Y:S01]  /*5a70*/  IMAD.MOV.U32 R120, RZ, RZ, R121 ;  /* 0x000000ffff787224 */ /* 0x000fe200078e0079 */
[----:B------:R-:W-:Y:S01]  /*5a80*/  MOV R121, R122 ;  /* 0x0000007a00797202 */ /* 0x000fe20000000f00 */
        /* <DEDUP_REMOVED lines=22> */
[----:B------:R-:W-:Y:S02]  /*5bf0*/  MOV R160, R162 ;  /* 0x000000a200a07202 */ /* 0x000fe40000000f00 */
[----:B------:R-:W-:Y:S02]  /*5c00*/  MOV R138, R14 ;  /* 0x0000000e008a7202 */ /* 0x000fe40000000f00 */
[----:B------:R-:W-:Y:S01]  /*5c10*/  MOV R162, R168 ;  /* 0x000000a800a27202 */ /* 0x000fe20000000f00 */
[----:B------:R4:W-:Y:S01]  /*5c20*/  MUFU.EX2 R14, R0 ;  /* 0x00000000000e7308 */ /* 0x0009e20000000800 */
[----:B------:R-:W-:-:S02]  /*5c30*/  MOV R168, R170 ;  /* 0x000000aa00a87202 */ /* 0x000fc40000000f00 */
[----:B------:R-:W-:Y:S02]  /*5c40*/  MOV R170, R176 ;  /* 0x000000b000aa7202 */ /* 0x000fe40000000f00 */
[----:B------:R-:W-:Y:S02]  /*5c50*/  MOV R176, R178 ;  /* 0x000000b200b07202 */ /* 0x000fe40000000f00 */
[----:B------:R-:W-:Y:S02]  /*5c60*/  MOV R178, R137 ;  /* 0x0000008900b27202 */ /* 0x000fe40000000f00 */
[----:B------:R-:W-:Y:S01]  /*5c70*/  MOV R137, R133 ;  /* 0x0000008500897202 */ /* 0x000fe20000000f00 */
[--C-:B------:R-:W-:Y:S02]  /*5c80*/  FFMA.FTZ R4, R25, c[0x0][0x2d0], -R2.reuse ;  /* 0x0000b40019047a23 */ /* 0x100fe40000010802 */
[----:B----4-:R-:W-:Y:S02]  /*5c90*/  FFMA.FTZ R0, R120, c[0x0][0x2d0], -R2 ;  /* 0x0000b40078007a23 */ /* 0x010fe40000010802 */
[----:B------:R4:W-:Y:S01]  /*5ca0*/  MUFU.EX2 R134, R4 ;  /* 0x0000000400867308 */ /* 0x0009e20000000800 */
[----:B-1----:R-:W-:Y:S01]  /*5cb0*/  F2FP.PACK_AB R6, R210, R208 ;  /* 0x000000d0d206723e */ /* 0x002fe200000000ff */
[----:B------:R-:W1:Y:S01]  /*5cc0*/  LDSM.16.MT88.4 R24, [R219+0x2100] ;  /* 0x00210000db18783b */ /* 0x000e620000004200 */
[----:B------:R-:W-:-:S02]  /*5cd0*/  MOV R120, R122 ;  /* 0x0000007a00787202 */ /* 0x000fc40000000f00 */
[----:B------:R-:W-:Y:S01]  /*5ce0*/  MOV R122, R124 ;  /* 0x0000007c007a7202 */ /* 0x000fe20000000f00 */
[----:B------:R-:W-:Y:S02]  /*5cf0*/  IMAD.MOV.U32 R124, RZ, RZ, R161 ;  /* 0x000000ffff7c7224 */ /* 0x000fe400078e00a1 */
[----:B------:R2:W2:Y:S01]  /*5d00*/  MUFU.EX2 R133, R0 ;  /* 0x0000000000857308 */ /* 0x0004a20000000800 */
[----:B------:R-:W-:Y:S02]  /*5d10*/  IMAD.MOV.U32 R161, RZ, RZ, R163 ;  /* 0x000000ffffa17224 */ /* 0x000fe400078e00a3 */
[----:B------:R-:W-:Y:S02]  /*5d20*/  IMAD.MOV.U32 R163, RZ, RZ, R169 ;  /* 0x000000ffffa37224 */ /* 0x000fe400078e00a9 */
[----:B------:R-:W-:Y:S02]  /*5d30*/  IMAD.MOV.U32 R169, RZ, RZ, R171 ;  /* 0x000000ffffa97224 */ /* 0x000fe400078e00ab */
[----:B------:R-:W-:Y:S01]  /*5d40*/  IMAD.MOV.U32 R171, RZ, RZ, R177 ;  /* 0x000000ffffab7224 */ /* 0x000fe200078e00b1 */
[----:B----4-:R-:W-:Y:S01]  /*5d50*/  F2FP.PACK_AB R4, R135, R15 ;  /* 0x0000000f8704723e */ /* 0x010fe200000000ff */
[----:B------:R-:W-:-:S02]  /*5d60*/  IMAD.MOV.U32 R177, RZ, RZ, R136 ;  /* 0x000000ffffb17224 */ /* 0x000fc400078e0088 */
[----:B------:R-:W-:Y:S02]  /*5d70*/  IMAD.MOV.U32 R136, RZ, RZ, R138 ;  /* 0x000000ffff887224 */ /* 0x000fe400078e008a */
[----:B------:R-:W-:Y:S02]  /*5d80*/  IMAD.MOV.U32 R138, RZ, RZ, R224 ;  /* 0x000000ffff8a7224 */ /* 0x000fe400078e00e0 */
[----:B--2---:R-:W-:Y:S01]  /*5d90*/  FFMA.FTZ R0, R223, c[0x0][0x2d0], -R2 ;  /* 0x0000b400df007a23 */ /* 0x004fe20000010802 */
[----:B------:R-:W-:Y:S01]  /*5da0*/  F2FP.PACK_AB R5, R133, R14 ;  /* 0x0000000e8505723e */ /* 0x000fe200000000ff */
[----:B------:R-:W-:Y:S01]  /*5db0*/  IMAD.MOV.U32 R86, RZ, RZ, R136 ;  /* 0x000000ffff567224 */ /* 0x000fe200078e0088 */
[----:B------:R-:W-:Y:S01]  /*5dc0*/  MOV R85, R120 ;  /* 0x0000007800557202 */ /* 0x000fe20000000f00 */
[----:B------:R-:W2:Y:S01]  /*5dd0*/  MUFU.EX2 R209, R0 ;  /* 0x0000000000d17308 */ /* 0x000ea20000000800 */
        /* <DEDUP_REMOVED lines=10> */
[----:B------:R4:W5:Y:S01]  /*5e80*/  LDL.LU R224, [R1+0x60] ;  /* 0x0000600001e07983 */ /* 0x0009620000300800 */
[----:B--2---:R-:W-:Y:S01]  /*5e90*/  F2FP.PACK_AB R7, R209, R134 ;  /* 0x00000086d107723e */ /* 0x004fe200000000ff */
[----:B------:R-:W-:Y:S01]  /*5ea0*/  IMAD.MOV.U32 R92, RZ, RZ, R138 ;  /* 0x000000ffff5c7224 */ /* 0x000fe200078e008a */
[----:B------:R-:W-:-:S02]  /*5eb0*/  MOV R0, R139 ;  /* 0x0000008b00007202 */ /* 0x000fc40000000f00 */
[----:B------:R-:W-:Y:S01]  /*5ec0*/  MOV R120, R168 ;  /* 0x000000a800787202 */ /* 0x000fe20000000f00 */
[----:B------:R-:W-:Y:S01]  /*5ed0*/  IMAD.MOV.U32 R89, RZ, RZ, R161 ;  /* 0x000000ffff597224 */ /* 0x000fe200078e00a1 */
[----:B------:R-:W-:Y:S01]  /*5ee0*/  MOV R123, R160 ;  /* 0x000000a0007b7202 */ /* 0x000fe20000000f00 */
[C---:B------:R-:W-:Y:S01]  /*5ef0*/  HMMA.16816.F32 R144, R4.reuse, R16, R144 ;  /* 0x000000100490723c */ /* 0x040fe20000001890 */
[----:B------:R-:W-:Y:S01]  /*5f00*/  MOV R122, R162 ;  /* 0x000000a2007a7202 */ /* 0x000fe20000000f00 */
[----:B------:R-:W-:Y:S01]  /*5f10*/  IMAD.MOV.U32 R121, RZ, RZ, R163 ;  /* 0x000000ffff797224 */ /* 0x000fe200078e00a3 */
[----:B------:R4:W5:Y:S04]  /*5f20*/  LDL.LU R223, [R1+0x5c] ;  /* 0x00005c0001df7983 */ /* 0x0009680000300800 */
[----:B------:R4:W5:Y:S01]  /*5f30*/  LDL.LU R222, [R1+0x58] ;  /* 0x0000580001de7983 */ /* 0x0009620000300800 */
[C---:B------:R-:W-:Y:S03]  /*5f40*/  HMMA.16816.F32 R76, R4.reuse, R18, R76 ;  /* 0x00000012044c723c */ /* 0x040fe6000000184c */
[----:B------:R-:W2:Y:S05]  /*5f50*/  LDSM.16.MT88.4 R16, [R217+0x5100] ;  /* 0x00510000d910783b */ /* 0x000eaa0000004200 */
[C---:B------:R-:W-:Y:S08]  /*5f60*/  HMMA.16816.F32 R72, R4.reuse, R8, R72 ;  /* 0x000000080448723c */ /* 0x040ff00000001848 */
[C---:B------:R-:W-:Y:S01]  /*5f70*/  HMMA.16816.F32 R64, R4.reuse, R10, R64 ;  /* 0x0000000a0440723c */ /* 0x040fe20000001840 */
[----:B------:R-:W4:Y:S07]  /*5f80*/  LDSM.16.MT88.4 R8, [R218+0x5100] ;  /* 0x00510000da08783b */ /* 0x000f2e0000004200 */
[C---:B---3--:R-:W-:Y:S07]  /*5f90*/  HMMA.16816.F32 R136, R4.reuse, R20, R204 ;  /* 0x000000140488723c */ /* 0x048fee00000018cc */
[----:B------:R-:W-:Y:S01]  /*5fa0*/  IMAD.MOV.U32 R207, RZ, RZ, R179 ;  /* 0x000000ffffcf7224 */ /* 0x000fe200078e00b3 */
[----:B------:R-:W-:Y:S01]  /*5fb0*/  HMMA.16816.F32 R80, R4, R22, R100 ;  /* 0x000000160450723c */ /* 0x000fe20000001864 */
[----:B------:R-:W3:Y:S01]  /*5fc0*/  LDSM.16.MT88.4 R20, [R220+0x5100] ;  /* 0x00510000dc14783b */ /* 0x000ee20000004200 */
[----:B------:R-:W-:Y:S01]  /*5fd0*/  IMAD.MOV.U32 R204, RZ, RZ, R94 ;  /* 0x000000ffffcc7224 */ /* 0x000fe200078e005e */
[----:B------:R-:W-:Y:S01]  /*5fe0*/  MOV R205, R95 ;  /* 0x0000005f00cd7202 */ /* 0x000fe20000000f00 */
[----:B------:R-:W-:-:S04]  /*5ff0*/  IMAD.MOV.U32 R206, RZ, RZ, R116 ;  /* 0x000000ffffce7224 */ /* 0x000fc800078e0074 */
[C---:B-1----:R-:W-:Y:S08]  /*6000*/  HMMA.16816.F32 R160, R4.reuse, R24, R40 ;  /* 0x0000001804a0723c */ /* 0x042ff00000001828 */
[C---:B--2---:R-:W-:Y:S08]  /*6010*/  HMMA.16816.F32 R168, R4.reuse, R16, R68 ;  /* 0x0000001004a8723c */ /* 0x044ff00000001844 */
[C---:B------:R-:W-:Y:S01]  /*6020*/  HMMA.16816.F32 R68, R4.reuse, R18, R60 ;  /* 0x000000120444723c */ /* 0x040fe2000000183c */
[----:B------:R-:W1:Y:S07]  /*6030*/  LDSM.16.MT88.4 R16, [R219+0x5100] ;  /* 0x00510000db10783b */ /* 0x000e6e0000004200 */
[C---:B----4-:R-:W-:Y:S07]  /*6040*/  HMMA.16816.F32 R176, R4.reuse, R8, R56 ;  /* 0x0000000804b0723c */ /* 0x050fee0000001838 */
[----:B------:R-:W-:Y:S01]  /*6050*/  IMAD.MOV.U32 R58, RZ, RZ, R0 ;  /* 0x000000ffff3a7224 */ /* 0x000fe200078e0000 */
[----:B------:R-:W-:Y:S01]  /*6060*/  HMMA.16816.F32 R48, R4, R10, R48 ;  /* 0x0000000a0430723c */ /* 0x000fe20000001830 */
[----:B------:R-:W2:Y:S01]  /*6070*/  LDSM.16.MT88.4 R8, [R217+0x8100] ;  /* 0x00810000d908783b */ /* 0x000ea20000004200 */
[----:B------:R-:W-:Y:S01]  /*6080*/  MOV R57, R84 ;  /* 0x0000005400397202 */ /* 0x000fe20000000f00 */
[----:B------:R-:W-:Y:S01]  /*6090*/  IMAD.MOV.U32 R56, RZ, RZ, R85 ;  /* 0x000000ffff387224 */ /* 0x000fe200078e0055 */
[----:B------:R-:W-:Y:S01]  /*60a0*/  MOV R59, R207 ;  /* 0x000000cf003b7202 */ /* 0x000fe20000000f00 */
[----:B------:R-:W-:Y:S01]  /*60b0*/  IMAD.MOV.U32 R0, RZ, RZ, R87 ;  /* 0x000000ffff007224 */ /* 0x000fe200078e0057 */
[----:B------:R-:W-:-:S02]  /*60c0*/  MOV R207, R88 ;  /* 0x0000005800cf7202 */ /* 0x000fc40000000f00 */
[----:B---3--:R-:W-:Y:S01]  /*60d0*/  HMMA.16816.F32 R40, R4, R20, R128 ;  /* 0x000000140428723c */ /* 0x008fe20000001880 */
[----:B------:R-:W-:-:S06]  /*60e0*/  MOV R88, R30 ;  /* 0x0000001e00587202 */ /* 0x000fcc0000000f00 */
[----:B------:R-:W-:Y:S01]  /*60f0*/  MOV R131, R86 ;  /* 0x0000005600837202 */ /* 0x000fe20000000f00 */
[----:B------:R-:W-:Y:S01]  /*6100*/  IMAD.MOV.U32 R130, RZ, RZ, R89 ;  /* 0x000000ffff827224 */ /* 0x000fe200078e0059 */
[----:B------:R-:W-:Y:S01]  /*6110*/  MOV R129, R90 ;  /* 0x0000005a00817202 */ /* 0x000fe20000000f00 */
[----:B------:R-:W-:Y:S01]  /*6120*/  IMAD.MOV.U32 R128, RZ, RZ, R91 ;  /* 0x000000ffff807224 */ /* 0x000fe200078e005b */
[----:B------:R-:W-:Y:S01]  /*6130*/  MOV R90, R28 ;  /* 0x0000001c005a7202 */ /* 0x000fe20000000f00 */
[----:B------:R-:W-:Y:S01]  /*6140*/  IMAD.MOV.U32 R89, RZ, RZ, R31 ;  /* 0x000000ffff597224 */ /* 0x000fe200078e001f */
[C---:B------:R-:W-:Y:S01]  /*6150*/  HMMA.16816.F32 R96, R4.reuse, R26, R96 ;  /* 0x0000001a0460723c */ /* 0x040fe20000001860 */
[----:B------:R-:W-:Y:S01]  /*6160*/  IMAD.MOV.U32 R91, RZ, RZ, R29 ;  /* 0x000000ffff5b7224 */ /* 0x000fe200078e001d */
[----:B------:R-:W-:Y:S04]  /*6170*/  LDSM.16.MT88.4 R24, [R217+0xb100] ;  /* 0x00b10000d918783b */ /* 0x000fe80000004200 */
[----:B------:R-:W3:Y:S02]  /*6180*/  LDSM.16.MT88.4 R28, [R218+0x8100] ;  /* 0x00810000da1c783b */ /* 0x000ee40000004200 */
[C---:B-1----:R-:W-:Y:S07]  /*6190*/  HMMA.16816.F32 R84, R4.reuse, R16, R140 ;  /* 0x000000100454723c */ /* 0x042fee000000188c */
[----:B------:R-:W-:Y:S01]  /*61a0*/  IMAD.MOV.U32 R141, RZ, RZ, R92 ;  /* 0x000000ffff8d7224 */ /* 0x000fe200078e005c */
[----:B------:R-:W-:Y:S01]  /*61b0*/  MOV R140, R93 ;  /* 0x0000005d008c7202 */ /* 0x000fe20000000f00 */
[----:B------:R-:W-:Y:S01]  /*61c0*/  HMMA.16816.F32 R60, R4, R22, R196 ;  /* 0x00000016043c723c */ /* 0x000fe200000018c4 */
[----:B------:R-:W-:Y:S01]  /*61d0*/  MOV R142, R0 ;  /* 0x00000000008e7202 */ /* 0x000fe20000000f00 */
[----:B------:R-:W-:Y:S01]  /*61e0*/  IMAD.MOV.U32 R0, RZ, RZ, R120 ;  /* 0x000000ffff007224 */ /* 0x000fe200078e0078 */
[----:B------:R-:W-:Y:S01]  /*61f0*/  MOV R143, R121 ;  /* 0x00000079008f7202 */ /* 0x000fe20000000f00 */
[----:B------:R-:W-:Y:S02]  /*6200*/  LDSM.16.MT88.4 R20, [R218+0xb100] ;  /* 0x00b10000da14783b */ /* 0x000fe40000004200 */
[----:B------:R-:W-:-:S02]  /*6210*/  FFMA.FTZ R0, R0, c[0x0][0x2d0], -R12 ;  /* 0x0000b40000007a23 */ /* 0x000fc4000001080c */
[C---:B------:R-:W-:Y:S01]  /*6220*/  HMMA.16816.F32 R92, R4.reuse, R18, R148 ;  /* 0x00000012045c723c */ /* 0x040fe20000001894 */
[----:B------:R-:W1:Y:S06]  /*6230*/  LDSM.16.MT88.4 R16, [R220+0x8100] ;  /* 0x00810000dc10783b */ /* 0x000e6c0000004200 */
[----:B------:R-:W-:Y:S01]  /*6240*/  MOV R151, R117 ;  /* 0x0000007500977202 */ /* 0x000fe20000000f00 */
[----:B------:R-:W-:Y:S01]  /*6250*/  IMAD.MOV.U32 R150, RZ, RZ, R118 ;  /* 0x000000ffff967224 */ /* 0x000fe200078e0076 */
[----:B------:R-:W-:Y:S01]  /*6260*/  MOV R149, R119 ;  /* 0x0000007700957202 */ /* 0x000fe20000000f00 */
[----:B--2---:R-:W-:Y:S01]  /*6270*/  HMMA.16816.F32 R100, R4, R8, R152 ;  /* 0x000000080464723c */ /* 0x004fe20000001898 */
[----:B------:R-:W-:-:S06]  /*6280*/  IMAD.MOV.U32 R148, RZ, RZ, R122 ;  /* 0x000000ffff947224 */ /* 0x000fcc00078e007a */
[----:B------:R-:W-:Y:S01]  /*6290*/  MOV R152, R123 ;  /* 0x0000007b00987202 */ /* 0x000fe20000000f00 */
[----:B------:R-:W-:Y:S01]  /*62a0*/  HMMA.16816.F32 R116, R4, R10, R156 ;  /* 0x0000000a0474723c */ /* 0x000fe2000000189c */
[----:B------:R-:W2:Y:S01]  /*62b0*/  LDSM.16.MT88.4 R8, [R219+0x8100] ;  /* 0x00810000db08783b */ /* 0x000ea20000004200 */
[----:B------:R-:W-:Y:S01]  /*62c0*/  IMAD.MOV.U32 R153, RZ, RZ, R124 ;  /* 0x000000ffff997224 */ /* 0x000fe200078e007c */
[----:B------:R-:W-:Y:S01]  /*62d0*/  MOV R154, R125 ;  /* 0x0000007d009a7202 */ /* 0x000fe20000000f00 */
[----:B------:R-:W-:-:S03]  /*62e0*/  IMAD.MOV.U32 R155, RZ, RZ, R126 ;  /* 0x000000ffff9b7224 */ /* 0x000fc600078e007e */
[----:B------:R-:W-:Y:S01]  /*62f0*/  MOV R159, R127 ;  /* 0x0000007f009f7202 */ /* 0x000fe20000000f00 */
[C---:B---3--:R-:W-:Y:S04]  /*6300*/  HMMA.16816.F32 R120, R4.reuse, R28, R164 ;  /* 0x0000001c0478723c */ /* 0x048fe800000018a4 */
[----:B------:R-:W-:Y:S01]  /*6310*/  IMAD.MOV.U32 R158, RZ, RZ, R159 ;  /* 0x000000ffff9e7224 */ /* 0x000fe200078e009f */
[----:B------:R-:W-:Y:S01]  /*6320*/  MOV R159, R152 ;  /* 0x00000098009f7202 */ /* 0x000fe20000000f00 */
[----:B------:R-:W-:Y:S01]  /*6330*/  IMAD.MOV.U32 R152, RZ, RZ, R153 ;  /* 0x000000ffff987224 */ /* 0x000fe200078e0099 */
[----:B------:R-:W-:Y:S01]  /*6340*/  MOV R153, R154 ;  /* 0x0000009a00997202 */ /* 0x000fe20000000f00 */
[C---:B------:R-:W-:Y:S01]  /*6350*/  HMMA.16816.F32 R28, R4.reuse, R30, R192 ;  /* 0x0000001e041c723c */ /* 0x040fe200000018c0 */
        /* <DEDUP_REMOVED lines=8> */
[----:B------:R-:W-:Y:S01]  /*63e0*/  MOV R141, R142 ;  /* 0x0000008e008d7202 */ /* 0x000fe20000000f00 */
[----:B------:R-:W-:Y:S01]  /*63f0*/  IMAD.MOV.U32 R142, RZ, RZ, R128 ;  /* 0x000000ffff8e7224 */ /* 0x000fe200078e0080 */
[----:B------:R-:W-:Y:S01]  /*6400*/  MOV R128, R129 ;  /* 0x0000008100807202 */ /* 0x000fe20000000f00 */
[----:B------:R-:W-:Y:S01]  /*6410*/  IMAD.MOV.U32 R129, RZ, RZ, R130 ;  /* 0x000000ffff817224 */ /* 0x000fe200078e0082 */
[----:B------:R-:W-:Y:S01]  /*6420*/  MOV R130, R131 ;  /* 0x0000008300827202 */ /* 0x000fe20000000f00 */
[----:B------:R-:W-:Y:S01]  /*6430*/  IMAD.MOV.U32 R131, RZ, RZ, R56 ;  /* 0x000000ffff837224 */ /* 0x000fe200078e0038 */
[----:B------:R-:W-:Y:S01]  /*6440*/  MOV R56, R57 ;  /* 0x0000003900387202 */ /* 0x000fe20000000f00 */
[----:B------:R-:W-:Y:S01]  /*6450*/  HMMA.16816.F32 R184, R4, R18, R184 ;  /* 0x0000001204b8723c */ /* 0x000fe200000018b8 */
[----:B------:R-:W1:Y:S01]  /*6460*/  LDSM.16.MT88.4 R16, [R220+0xb100] ;  /* 0x00b10000dc10783b */ /* 0x000e620000004200 */
[----:B------:R-:W-:Y:S01]  /*6470*/  IMAD.MOV.U32 R57, RZ, RZ, R58 ;  /* 0x000000ffff397224 */ /* 0x000fe200078e003a */
[----:B------:R-:W-:Y:S01]  /*6480*/  MOV R58, R59 ;  /* 0x0000003b003a7202 */ /* 0x000fe20000000f00 */
[----:B------:R-:W-:-:S02]  /*6490*/  IMAD.MOV.U32 R59, RZ, RZ, R221 ;  /* 0x000000ffff3b7224 */ /* 0x000fc400078e00dd */
[----:B------:R3:W5:Y:S02]  /*64a0*/  LDL.LU R221, [R1+0x54] ;  /* 0x0000540001dd7983 */ /* 0x0007640000300800 */
[C---:B------:R-:W-:Y:S08]  /*64b0*/  HMMA.16816.F32 R196, R4.reuse, R24, R112 ;  /* 0x0000001804c4723c */ /* 0x040ff00000001870 */
[C---:B--2---:R-:W-:Y:S08]  /*64c0*/  HMMA.16816.F32 R188, R4.reuse, R8, R188 ;  /* 0x0000000804bc723c */ /* 0x044ff000000018bc */
[C---:B------:R-:W-:Y:S01]  /*64d0*/  HMMA.16816.F32 R192, R4.reuse, R10, R172 ;  /* 0x0000000a04c0723c */ /* 0x040fe200000018ac */
[----:B------:R-:W2:Y:S07]  /*64e0*/  LDSM.16.MT88.4 R8, [R219+0xb100] ;  /* 0x00b10000db08783b */ /* 0x000eae0000004200 */
[C---:B------:R-:W-:Y:S08]  /*64f0*/  HMMA.16816.F32 R200, R4.reuse, R26, R200 ;  /* 0x0000001a04c8723c */ /* 0x040ff000000018c8 */
[C---:B------:R-:W-:Y:S08]  /*6500*/  HMMA.16816.F32 R108, R4.reuse, R20, R108 ;  /* 0x00000014046c723c */ /* 0x040ff0000000186c */
[C---:B-1----:R-:W-:Y:S01]  /*6510*/  HMMA.16816.F32 R44, R4.reuse, R18, R44 ;  /* 0x00000012042c723c */ /* 0x042fe2000000182c */
[----:B------:R-:W-:Y:S01]  /*6520*/  MOV R115, R128 ;  /* 0x0000008000737202 */ /* 0x000fe20000000f00 */
[----:B------:R-:W-:Y:S06]  /*6530*/  LDSM.16.MT88.4 R172, [R217+0x5900] ;  /* 0x00590000d9ac783b */ /* 0x000fec0000004200 */
[C---:B------:R-:W-:Y:S08]  /*6540*/  HMMA.16816.F32 R20, R4.reuse, R22, R104 ;  /* 0x000000160414723c */ /* 0x040ff00000001868 */
[C---:B------:R-:W-:Y:S08]  /*6550*/  HMMA.16816.F32 R24, R4.reuse, R16, R52 ;  /* 0x000000100418723c */ /* 0x040ff00000001834 */
[C---:B--2---:R-:W-:Y:S01]  /*6560*/  HMMA.16816.F32 R36, R4.reuse, R8, R36 ;  /* 0x000000080424723c */ /* 0x044fe20000001824 */
[----:B------:R1:W-:Y:S07]  /*6570*/  MUFU.EX2 R9, R0 ;  /* 0x0000000000097308 */ /* 0x0003ee0000000800 */
[----:B------:R-:W-:Y:S01]  /*6580*/  HMMA.16816.F32 R32, R4, R10, R32 ;  /* 0x0000000a0420723c */ /* 0x000fe20000001820 */
[----:B-1----:R-:W-:Y:S01]  /*6590*/  FFMA.FTZ R0, R158, c[0x0][0x2d0], -R12 ;  /* 0x0000b4009e007a23 */ /* 0x002fe2000001080c */
[----:B------:R-:W-:Y:S01]  /*65a0*/  MOV R158, R159 ;  /* 0x0000009f009e7202 */ /* 0x000fe20000000f00 */
[----:B------:R-:W-:-:S02]  /*65b0*/  IMAD.MOV.U32 R159, RZ, RZ, R152 ;  /* 0x000000ffff9f7224 */ /* 0x000fc400078e0098 */
[----:B------:R1:W2:Y:S01]  /*65c0*/  MUFU.EX2 R10, R0 ;  /* 0x00000000000a7308 */ /* 0x0002a20000000800 */
[----:B------:R-:W-:Y:S01]  /*65d0*/  MOV R152, R153 ;  /* 0x0000009900987202 */ /* 0x000fe20000000f00 */
[----:B------:R-:W-:Y:S01]  /*65e0*/  IMAD.MOV.U32 R153, RZ, RZ, R154 ;  /* 0x000000ffff997224 */ /* 0x000fe200078e009a */
[----:B------:R-:W-:Y:S01]  /*65f0*/  MOV R154, R155 ;  /* 0x0000009b009a7202 */ /* 0x000fe20000000f00 */
[----:B------:R-:W-:Y:S02]  /*6600*/  IMAD.MOV.U32 R155, RZ, RZ, R148 ;  /* 0x000000ffff9b7224 */ /* 0x000fe400078e0094 */
[----:B-1----:R-:W-:Y:S02]  /*6610*/  FFMA.FTZ R0, R158, c[0x0][0x2d0], -R12 ;  /* 0x0000b4009e007a23 */ /* 0x002fe4000001080c */
[----:B------:R-:W-:Y:S01]  /*6620*/  IMAD.MOV.U32 R158, RZ, RZ, R159 ;  /* 0x000000ffff9e7224 */ /* 0x000fe200078e009f */
[----:B------:R-:W-:Y:S02]  /*6630*/  MOV R159, R13 ;  /* 0x0000000d009f7202 */ /* 0x000fe40000000f00 */
[----:B------:R1:W-:Y:S01]  /*6640*/  MUFU.EX2 R13, R0 ;  /* 0x00000000000d7308 */ /* 0x0003e20000000800 */
[----:B------:R-:W-:Y:S01]  /*6650*/  MOV R148, R149 ;  /* 0x0000009500947202 */ /* 0x000fe20000000f00 */
[----:B------:R-:W-:Y:S01]  /*6660*/  IMAD.MOV.U32 R149, RZ, RZ, R150 ;  /* 0x000000ffff957224 */ /* 0x000fe200078e0096 */
[----:B------:R-:W-:Y:S01]  /*6670*/  MOV R150, R151 ;  /* 0x0000009700967202 */ /* 0x000fe20000000f00 */
[----:B------:R-:W-:Y:S01]  /*6680*/  IMAD.MOV.U32 R151, RZ, RZ, R140 ;  /* 0x000000ffff977224 */ /* 0x000fe200078e008c */
[----:B------:R-:W-:Y:S01]  /*6690*/  MOV R140, R141 ;  /* 0x0000008d008c7202 */ /* 0x000fe20000000f00 */
[----:B-1----:R-:W-:-:S04]  /*66a0*/  FFMA.FTZ R0, R158, c[0x0][0x2d0], -R12 ;  /* 0x0000b4009e007a23 */ /* 0x002fc8000001080c */
[----:B------:R1:W4:Y:S01]  /*66b0*/  MUFU.EX2 R11, R0 ;  /* 0x00000000000b7308 */ /* 0x0003220000000800 */
[----:B------:R-:W-:Y:S01]  /*66c0*/  IMAD.MOV.U32 R141, RZ, RZ, R142 ;  /* 0x000000ffff8d7224 */ /* 0x000fe200078e008e */
[----:B------:R-:W-:Y:S01]  /*66d0*/  MOV R142, R216 ;  /* 0x000000d8008e7202 */ /* 0x000fe20000000f00 */
[----:B------:R-:W-:Y:S01]  /*66e0*/  IMAD.MOV.U32 R54, RZ, RZ, R129 ;  /* 0x000000ffff367224 */ /* 0x000fe200078e0081 */
[----:B------:R-:W-:Y:S01]  /*66f0*/  MOV R55, R130 ;  /* 0x0000008200377202 */ /* 0x000fe20000000f00 */
[----:B------:R-:W-:Y:S01]  /*6700*/  IMAD.MOV.U32 R104, RZ, RZ, R131 ;  /* 0x000000ffff687224 */ /* 0x000fe200078e0083 */
[----:B--2---:R-:W-:Y:S01]  /*6710*/  F2FP.PACK_AB R128, R10, R9 ;  /* 0x000000090a80723e */ /* 0x004fe200000000ff */
[----:B------:R-:W-:Y:S01]  /*6720*/  IMAD.MOV.U32 R166, RZ, RZ, R153 ;  /* 0x000000ffffa67224 */ /* 0x000fe200078e0099 */
[----:B------:R-:W-:Y:S01]  /*6730*/  MOV R164, R154 ;  /* 0x0000009a00a47202 */ /* 0x000fe20000000f00 */
[----:B-1----:R-:W-:Y:S02]  /*6740*/  FFMA.FTZ R0, R159, c[0x0][0x2d0], -R2 ;  /* 0x0000b4009f007a23 */ /* 0x002fe40000010802 */
[----:B------:R-:W-:Y:S01]  /*6750*/  IMAD.MOV.U32 R183, RZ, RZ, R155 ;  /* 0x000000ffffb77224 */ /* 0x000fe200078e009b */
[----:B------:R-:W1:Y:S01]  /*6760*/  LDSM.16.MT88.4 R156, [R220+0x2900] ;  /* 0x00290000dc9c783b */ /* 0x000e620000004200 */
[----:B------:R2:W-:Y:S01]  /*6770*/  MUFU.EX2 R5, R0 ;  /* 0x0000000000057308 */ /* 0x0005e20000000800 */
[----:B------:R-:W-:Y:S01]  /*6780*/  MOV R105, R56 ;  /* 0x0000003800697202 */ /* 0x000fe20000000f00 */
[----:B------:R-:W-:Y:S01]  /*6790*/  IMAD.MOV.U32 R106, RZ, RZ, R57 ;  /* 0x000000ffff6a7224 */ /* 0x000fe200078e0039 */
[----:B------:R-:W-:Y:S01]  /*67a0*/  MOV R107, R58 ;  /* 0x0000003a006b7202 */ /* 0x000fe20000000f00 */
[----:B------:R-:W-:Y:S01]  /*67b0*/  IMAD.MOV.U32 R112, RZ, RZ, R59 ;  /* 0x000000ffff707224 */ /* 0x000fe200078e003b */
[----:B----4-:R-:W-:Y:S01]  /*67c0*/  F2FP.PACK_AB R130, R11, R13 ;  /* 0x0000000d0b82723e */ /* 0x010fe200000000ff */
[----:B------:R-:W-:Y:S01]  /*67d0*/  IMAD.MOV.U32 R153, RZ, RZ, R151 ;  /* 0x000000ffff997224 */ /* 0x000fe200078e0097 */
[----:B------:R-:W-:Y:S01]  /*67e0*/  MOV R154, R140 ;  /* 0x0000008c009a7202 */ /* 0x000fe20000000f00 */
[----:B------:R-:W-:Y:S01]  /*67f0*/  IMAD.MOV.U32 R155, RZ, RZ, R141 ;  /* 0x000000ffff9b7224 */ /* 0x000fe200078e008d */
[----:B------:R-:W-:Y:S01]  /*6800*/  LDSM.16.MT88.4 R56, [R220+0x5900] ;  /* 0x00590000dc38783b */ /* 0x000fe20000004200 */
[----:B------:R-:W-:Y:S01]  /*6810*/  MOV R165, R148 ;  /* 0x0000009400a57202 */ /* 0x000fe20000000f00 */
[----:B------:R-:W-:-:S02]  /*6820*/  IMAD.MOV.U32 R167, RZ, RZ, R149 ;  /* 0x000000ffffa77224 */ /* 0x000fc400078e0095 */
[----:B------:R3:W5:Y:S01]  /*6830*/  LDL.LU R216, [R1+0x50] ;  /* 0x0000500001d87983 */ /* 0x0007620000300800 */
[----:B--2---:R-:W-:-:S04]  /*6840*/  FFMA.FTZ R0, R152, c[0x0][0x2d0], -R2 ;  /* 0x0000b40098007a23 */ /* 0x004fc80000010802 */
[----:B------:R2:W4:Y:S02]  /*6850*/  MUFU.EX2 R7, R0 ;  /* 0x0000000000077308 */ /* 0x0005240000000800 */
[--C-:B--2---:R-:W-:Y:S02]  /*6860*/  FFMA.FTZ R0, R142, c[0x0][0x2d0], -R2.reuse ;  /* 0x0000b4008e007a23 */ /* 0x104fe40000010802 */
[----:B------:R-:W-:-:S04]  /*6870*/  FFMA.FTZ R2, R143, c[0x0][0x2d0], -R2 ;  /* 0x0000b4008f027a23 */ /* 0x000fc80000010802 */
[----:B------:R2:W-:Y:S01]  /*6880*/  MUFU.EX2 R6, R0 ;  /* 0x0000000000067308 */ /* 0x0005e20000000800 */
[----:B----4-:R-:W-:Y:S01]  /*6890*/  F2FP.PACK_AB R129, R7, R5 ;  /* 0x000000050781723e */ /* 0x010fe200000000ff */
[----:B------:R-:W-:Y:S01]  /*68a0*/  IMAD.MOV.U32 R114, RZ, RZ, R153 ;  /* 0x000000ffff727224 */ /* 0x000fe200078e0099 */
[----:B------:R-:W-:Y:S01]  /*68b0*/  MOV R152, R150 ;  /* 0x0000009600987202 */ /* 0x000fe20000000f00 */
[----:B------:R-:W-:Y:S01]  /*68c0*/  IMAD.MOV.U32 R53, RZ, RZ, R155 ;  /* 0x000000ffff357224 */ /* 0x000fe200078e009b */
[----:B------:R-:W-:Y:S01]  /*68d0*/  MOV R113, R154 ;  /* 0x0000009a00717202 */ /* 0x000fe20000000f00 */
[----:B------:R-:W-:Y:S02]  /*68e0*/  LDSM.16.MT88.4 R140, [R217+0x2900] ;  /* 0x00290000d98c783b */ /* 0x000fe40000004200 */
[----:B------:R-:W4:Y:S01]  /*68f0*/  MUFU.EX2 R8, R2 ;  /* 0x0000000200087308 */ /* 0x000f220000000800 */
[----:B------:R-:W-:Y:S01]  /*6900*/  MOV R12, R152 ;  /* 0x00000098000c7202 */ /* 0x000fe20000000f00 */
[----:B------:R-:W-:Y:S01]  /*6910*/  IMAD.MOV.U32 R18, RZ, RZ, R106 ;  /* 0x000000ffff127224 */ /* 0x000fe200078e006a */
[----:B------:R-:W-:Y:S01]  /*6920*/  MOV R19, R107 ;  /* 0x0000006b00137202 */ /* 0x000fe20000000f00 */
[----:B------:R-:W-:Y:S01]  /*6930*/  IMAD.MOV.U32 R16, RZ, RZ, R112 ;  /* 0x000000ffff107224 */ /* 0x000fe200078e0070 */
[----:B------:R-:W-:Y:S01]  /*6940*/  MOV R17, R105 ;  /* 0x0000006900117202 */ /* 0x000fe20000000f00 */
[----:B------:R-:W-:Y:S01]  /*6950*/  LDSM.16.MT88.4 R148, [R218+0x2900] ;  /* 0x00290000da94783b */ /* 0x000fe20000004200 */
[----:B--2---:R-:W-:-:S03]  /*6960*/  FADD.FTZ R0, R164, R183 ;  /* 0x000000b7a4007221 */ /* 0x004fc60000010000 */
[----:B------:R-:W2:Y:S01]  /*6970*/  LDSM.16.MT88.4 R180, [R218+0x5900] ;  /* 0x00590000dab4783b */ /* 0x000ea20000004200 */
[----:B----4-:R-:W-:-:S07]  /*6980*/  F2FP.PACK_AB R131, R8, R6 ;  /* 0x000000060883723e */ /* 0x010fce00000000ff */
[----:B-1----:R-:W-:Y:S01]  /*6990*/  HMMA.16816.F32 R152, R128, R156, R72 ;  /* 0x0000009c8098723c */ /* 0x002fe20000001848 */
[----:B------:R-:W1:Y:S01]  /*69a0*/  LDSM.16.MT88.4 R72, [R217+0x8900] ;  /* 0x00890000d948783b */ /* 0x000e620000004200 */
[----:B------:R-:W-:Y:S02]  /*69b0*/  FADD.FTZ R2, R166, R165 ;  /* 0x000000a5a6027221 */ /* 0x000fe40000010000 */
[----:B------:R-:W-:-:S04]  /*69c0*/  FADD.FTZ R4, R167, R0 ;  /* 0x00000000a7047221 */ /* 0x000fc80000010000 */
[C---:B------:R-:W-:Y:S01]  /*69d0*/  HMMA.16816.F32 R168, R128.reuse, R172, R168 ;  /* 0x000000ac80a8723c */ /* 0x040fe200000018a8 */
[----:B------:R-:W-:Y:S01]  /*69e0*/  FADD.FTZ R0, R115, R2 ;  /* 0x0000000273007221 */ /* 0x000fe20000010000 */
[----:B------:R-:W4:Y:S06]  /*69f0*/  LDSM.16.MT88.4 R164, [R219+0x2900] ;  /* 0x00290000dba4783b */ /* 0x000f2c0000004200 */
[C---:B------:R-:W-:Y:S08]  /*6a00*/  HMMA.16816.F32 R172, R128.reuse, R174, R68 ;  /* 0x000000ae80ac723c */ /* 0x040ff00000001844 */
[C---:B--2---:R-:W-:Y:S08]  /*6a10*/  HMMA.16816.F32 R176, R128.reuse, R180, R176 ;  /* 0x000000b480b0723c */ /* 0x044ff000000018b0 */
[C---:B------:R-:W-:Y:S08]  /*6a20*/  HMMA.16816.F32 R180, R128.reuse, R182, R48 ;  /* 0x000000b680b4723c */ /* 0x040ff00000001830 */
[----:B-1----:R-:W-:Y:S01]  /*6a30*/  HMMA.16816.F32 R68, R128, R72, R100 ;  /* 0x000000488044723c */ /* 0x002fe20000001864 */
[----:B------:R-:W-:Y:S01]  /*6a40*/  MOV R51, R53 ;  /* 0x0000003500337202 */ /* 0x000fe20000000f00 */
[----:B------:R-:W-:Y:S01]  /*6a50*/  IMAD.MOV.U32 R50, RZ, RZ, R54 ;  /* 0x000000ffff327224 */ /* 0x000fe200078e0036 */
[----:B------:R-:W-:-:S04]  /*6a60*/  MOV R49, R55 ;  /* 0x0000003700317202 */ /* 0x000fc80000000f00 */
[----:B------:R-:W-:Y:S01]  /*6a70*/  MOV R102, R113 ;  /* 0x0000007100667202 */ /* 0x000fe20000000f00 */
[----:B------:R-:W-:Y:S01]  /*6a80*/  IMAD.MOV.U32 R103, RZ, RZ, R114 ;  /* 0x000000ffff677224 */ /* 0x000fe200078e0072 */
[----:B------:R-:W-:Y:S01]  /*6a90*/  HMMA.16816.F32 R52, R128, R56, R40 ;  /* 0x000000388034723c */ /* 0x000fe20000001828 */
[----:B------:R-:W-:Y:S01]  /*6aa0*/  IMAD.MOV.U32 R48, RZ, RZ, R104 ;  /* 0x000000ffff307224 */ /* 0x000fe200078e0068 */
[----:B------:R-:W-:Y:S01]  /*6ab0*/  LDSM.16.MT88.4 R112, [R218+0xb900] ;  /* 0x00b90000da70783b */ /* 0x000fe20000004200 */
[----:B------:R-:W-:Y:S02]  /*6ac0*/  FADD.FTZ R2, R102, R4 ;  /* 0x0000000466027221 */ /* 0x000fe40000010000 */
[----:B------:R-:W-:Y:S01]  /*6ad0*/  FADD.FTZ R0, R103, R0 ;  /* 0x0000000067007221 */ /* 0x000fe20000010000 */
[----:B------:R-:W-:Y:S01]  /*6ae0*/  LDSM.16.MT88.4 R104, [R217+0xb900] ;  /* 0x00b90000d968783b */ /* 0x000fe20000004200 */
[----:B------:R-:W-:Y:S01]  /*6af0*/  MOV R40, R88 ;  /* 0x0000005800287202 */ /* 0x000fe20000000f00 */
[----:B------:R-:W-:-:S04]  /*6b00*/  IMAD.MOV.U32 R41, RZ, RZ, R89 ;  /* 0x000000ffff297224 */ /* 0x000fc800078e0059 */
[----:B------:R-:W-:Y:S02]  /*6b10*/  FADD.FTZ R2, R40, R2 ;  /* 0x0000000228027221 */ /* 0x000fe40000010000 */
[----:B------:R-:W-:Y:S02]  /*6b20*/  FADD.FTZ R0, R41, R0 ;  /* 0x0000000029007221 */ /* 0x000fe40000010000 */
[----:B------:R-:W-:Y:S02]  /*6b30*/  FADD.FTZ R2, R18, R2 ;  /* 0x0000000212027221 */ /* 0x000fe40000010000 */
[----:B------:R-:W-:Y:S01]  /*6b40*/  FADD.FTZ R0, R19, R0 ;  /* 0x0000000013007221 */ /* 0x000fe20000010000 */
[----:B------:R-:W-:Y:S01]  /*6b50*/  MOV R43, R90 ;  /* 0x0000005a002b7202 */ /* 0x000fe20000000f00 */
[----:B------:R-:W-:Y:S02]  /*6b60*/  IMAD.MOV.U32 R42, RZ, RZ, R91 ;  /* 0x000000ffff2a7224 */ /* 0x000fe400078e005b */
[----:B------:R-:W-:Y:S01]  /*6b70*/  FADD.FTZ R2, R16, R2 ;  /* 0x0000000210027221 */ /* 0x000fe20000010000 */
[----:B------:R-:W-:Y:S01]  /*6b80*/  HMMA.16816.F32 R136, R128, R140, R136 ;  /* 0x0000008c8088723c */ /* 0x000fe20000001888 */
[----:B------:R-:W-:Y:S01]  /*6b90*/  FADD.FTZ R0, R17, R0 ;  /* 0x0000000011007221 */ /* 0x000fe20000010000 */
[----:B------:R-:W-:Y:S01]  /*6ba0*/  LDSM.16.MT88.4 R88, [R220+0x8900] ;  /* 0x00890000dc58783b */ /* 0x000fe20000004200 */
[----:B------:R-:W-:-:S02]  /*6bb0*/  FADD.FTZ R2, R42, R2 ;  /* 0x000000022a027221 */ /* 0x000fc40000010000 */
[----:B------:R-:W-:Y:S01]  /*6bc0*/  FADD.FTZ R0, R43, R0 ;  /* 0x000000002b007221 */ /* 0x000fe20000010000 */
[----:B------:R-:W-:Y:S01]  /*6bd0*/  LDSM.16.MT88.4 R16, [R219+0xb900] ;  /* 0x00b90000db10783b */ /* 0x000fe20000004200 */
[----:B------:R-:W-:Y:S01]  /*6be0*/  FADD.FTZ R2, R48, R2 ;  /* 0x0000000230027221 */ /* 0x000fe20000010000 */
[----:B------:R-:W-:Y:S01]  /*6bf0*/  HMMA.16816.F32 R140, R128, R142, R80 ;  /* 0x0000008e808c723c */ /* 0x000fe20000001850 */
[----:B------:R-:W-:Y:S01]  /*6c00*/  FADD.FTZ R0, R49, R0 ;  /* 0x0000000031007221 */ /* 0x000fe20000010000 */
[----:B------:R-:W1:Y:S01]  /*6c10*/  LDSM.16.MT88.4 R80, [R218+0x8900] ;  /* 0x00890000da50783b */ /* 0x000e620000004200 */
[----:B------:R-:W-:Y:S02]  /*6c20*/  FADD.FTZ R2, R50, R2 ;  /* 0x0000000232027221 */ /* 0x000fe40000010000 */
[----:B------:R-:W-:Y:S02]  /*6c30*/  FADD.FTZ R0, R51, R0 ;  /* 0x0000000033007221 */ /* 0x000fe40000010000 */
[----:B------:R-:W-:-:S02]  /*6c40*/  FADD.FTZ R2, R12, R2 ;  /* 0x000000020c027221 */ /* 0x000fc40000010000 */
[----:B------:R-:W-:Y:S02]  /*6c50*/  FADD.FTZ R0, R204, R0 ;  /* 0x00000000cc007221 */ /* 0x000fe40000010000 */
[----:B------:R-:W-:Y:S02]  /*6c60*/  FADD.FTZ R2, R205, R2 ;  /* 0x00000002cd027221 */ /* 0x000fe40000010000 */
[----:B------:R-:W-:Y:S02]  /*6c70*/  FADD.FTZ R0, R206, R0 ;  /* 0x00000000ce007221 */ /* 0x000fe40000010000 */
        /* <DEDUP_REMOVED lines=11> */
[----:B------:R-:W-:Y:S01]  /*6d30*/  FADD.FTZ R0, R133, R0 ;  /* 0x0000000085007221 */ /* 0x000fe20000010000 */
[----:B------:R-:W-:Y:S01]  /*6d40*/  HMMA.16816.F32 R144, R128, R148, R144 ;  /* 0x000000948090723c */ /* 0x000fe20000001890 */
[----:B------:R-:W-:Y:S02]  /*6d50*/  FADD.FTZ R4, R208, R2 ;  /* 0x00000002d0047221 */ /* 0x000fe40000010000 */
[----:B------:R-:W-:-:S05]  /*6d60*/  FADD.FTZ R2, R134, R0 ;  /* 0x0000000086027221 */ /* 0x000fca0000010000 */
[----:B------:R-:W-:Y:S01]  /*6d70*/  HMMA.16816.F32 R156, R128, R158, R64 ;  /* 0x0000009e809c723c */ /* 0x000fe20000001840 */
[----:B------:R-:W2:Y:S01]  /*6d80*/  LDSM.16.MT88.4 R64, [R219+0x5900] ;  /* 0x00590000db40783b */ /* 0x000ea20000004200 */
[----:B------:R-:W-:-:S06]  /*6d90*/  FADD.FTZ R0, R210, R4 ;  /* 0x00000004d2007221 */ /* 0x000fcc0000010000 */
[----:B------:R-:W-:Y:S01]  /*6da0*/  HMMA.16816.F32 R148, R128, R150, R76 ;  /* 0x000000968094723c */ /* 0x000fe2000000184c */
[----:B------:R-:W-:-:S07]  /*6db0*/  FADD.FTZ R2, R209, R2 ;  /* 0x00000002d1027221 */ /* 0x000fce0000010000 */
[----:B----4-:R-:W-:Y:S01]  /*6dc0*/  HMMA.16816.F32 R160, R128, R164, R160 ;  /* 0x000000a480a0723c */ /* 0x010fe200000018a0 */
[----:B------:R-:W-:-:S07]  /*6dd0*/  FADD.FTZ R0, R9, R0 ;  /* 0x0000000009007221 */ /* 0x000fce0000010000 */
[C---:B------:R-:W-:Y:S01]  /*6de0*/  HMMA.16816.F32 R164, R128.reuse, R166, R96 ;  /* 0x000000a680a4723c */ /* 0x040fe20000001860 */
[----:B------:R-:W4:Y:S07]  /*6df0*/  LDSM.16.MT88.4 R96, [R219+0x8900] ;  /* 0x00890000db60783b */ /* 0x000f2e0000004200 */
[----:B-1----:R-:W-:Y:S01]  /*6e00*/  HMMA.16816.F32 R76, R128, R80, R120 ;  /* 0x00000050804c723c */ /* 0x002fe20000001878 */
        /* <DEDUP_REMOVED lines=8> */
[----:B------:R-:W-:-:S04]  /*6e90*/  MOV R207, c[0x0][0x1d0] ;  /* 0x0000740000cf7a02 */ /* 0x000fc80000000f00 */
[----:B------:R3:W-:Y:S04]  /*6ea0*/  STL [R1+0x8], R0 ;  /* 0x0000080001007387 */ /* 0x0007e80000100800 */
[----:B------:R3:W-:Y:S01]  /*6eb0*/  STL [R1+0x4], R4 ;  /* 0x0000040401007387 */ /* 0x0007e20000100800 */
[----:B------:R-:W-:Y:S01]  /*6ec0*/  ISETP.GE.AND P6, PT, R207, 0x61, PT ;  /* 0x00000061cf00780c */ /* 0x000fe20003fc6270 */
[C---:B------:R-:W-:Y:S08]  /*6ed0*/  HMMA.16816.F32 R56, R128.reuse, R58, R60 ;  /* 0x0000003a8038723c */ /* 0x040ff0000000183c */
[C---:B--2---:R-:W-:Y:S08]  /*6ee0*/  HMMA.16816.F32 R60, R128.reuse, R64, R84 ;  /* 0x00000040803c723c */ /* 0x044ff00000001854 */
[C---:B------:R-:W-:Y:S08]  /*6ef0*/  HMMA.16816.F32 R64, R128.reuse, R66, R92 ;  /* 0x000000428040723c */ /* 0x040ff0000000185c */
[C---:B------:R-:W-:Y:S08]  /*6f00*/  HMMA.16816.F32 R72, R128.reuse, R74, R116 ;  /* 0x0000004a8048723c */ /* 0x040ff00000001874 */
[C---:B------:R-:W-:Y:S08]  /*6f10*/  HMMA.16816.F32 R84, R128.reuse, R88, R124 ;  /* 0x000000588054723c */ /* 0x040ff0000000187c */
[C---:B----4-:R-:W-:Y:S08]  /*6f20*/  HMMA.16816.F32 R92, R128.reuse, R96, R188 ;  /* 0x00000060805c723c */ /* 0x050ff000000018bc */
[C---:B------:R-:W-:Y:S08]  /*6f30*/  HMMA.16816.F32 R100, R128.reuse, R104, R196 ;  /* 0x000000688064723c */ /* 0x040ff000000018c4 */
[C---:B------:R-:W-:Y:S08]  /*6f40*/  HMMA.16816.F32 R108, R128.reuse, R112, R108 ;  /* 0x00000070806c723c */ /* 0x040ff0000000186c */
[C---:B-1----:R-:W-:Y:S08]  /*6f50*/  HMMA.16816.F32 R116, R128.reuse, R120, R24 ;  /* 0x000000788074723c */ /* 0x042ff00000001818 */
[C---:B------:R-:W-:Y:S08]  /*6f60*/  HMMA.16816.F32 R80, R128.reuse, R82, R28 ;  /* 0x000000528050723c */ /* 0x040ff0000000181c */
        /* <DEDUP_REMOVED lines=8> */
[----:B---3--:R-:W2:Y:S01]  /*6ff0*/  LDL.LU R207, [R1] ;  /* 0x0000000001cf7983 */ /* 0x008ea20000300800 */
[----:B------:R-:W-:Y:S01]  /*7000*/  UMOV UR6, 0x6 ;  /* 0x0000000600067882 */ /* 0x000fe20000000000 */
[----:B------:R-:W-:Y:S01]  /*7010*/  IMAD.MOV.U32 R134, RZ, RZ, R3 ;  /* 0x000000ffff867224 */ /* 0x000fe200078e0003 */
[----:B------:R-:W-:Y:S01]  /*7020*/  ULDC.64 UR4, c[0x0][0x208] ;  /* 0x0000820000047ab9 */ /* 0x000fe20000000a00 */
[----:B------:R-:W-:Y:S01]  /*7030*/  MOV R133, R132 ;  /* 0x0000008400857202 */ /* 0x000fe20000000f00 */
[----:B------:R-:W-:-:S02]  /*7040*/  USHF.L.U64.HI UR5, UR4, UR6, UR5 ;  /* 0x0000000604057299 */ /* 0x000fc40008010205 */
[----:B------:R-:W-:Y:S01]  /*7050*/  USHF.L.U32 UR4, UR4, 0x6, URZ ;  /* 0x0000000604047899 */ /* 0x000fe2000800063f */
[----:B--2---:R-:W-:-:S08]  /*7060*/  IADD3 R252, R207, -0x2, RZ ;  /* 0xfffffffecffc7810 */ /* 0x004fd00007ffe0ff */
[----:B------:R-:W2:Y:S04]  /*7070*/  LDL.LU.64 R204, [R1+0x10] ;  /* 0x0000100001cc7983 */ /* 0x000ea80000300a00 */
[----:B------:R-:W3:Y:S04]  /*7080*/  LDL.LU.64 R206, [R1+0x40] ;  /* 0x0000400001ce7983 */ /* 0x000ee80000300a00 */
[----:B------:R-:W4:Y:S01]  /*7090*/  LDL R12, [R1+0x38] ;  /* 0x00003800010c7983 */ /* 0x000f220000100800 */
[----:B--2---:R-:W-:-:S02]  /*70a0*/  MOV R3, R205 ;  /* 0x000000cd00037202 */ /* 0x004fc40000000f00 */
[----:B---3--:R-:W-:Y:S02]  /*70b0*/  MOV R2, R206 ;  /* 0x000000ce00027202 */ /* 0x008fe40000000f00 */
[----:B----4-:R-:W-:-:S03]  /*70c0*/  SHF.L.U32 R251, R12, 0x1, RZ ;  /* 0x000000010cfb7819 */ /* 0x010fc600000006ff */
[----:B------:R1:W-:Y:S04]  /*70d0*/  STL.64 [R1+0x10], R2 ;  /* 0x0000100201007387 */ /* 0x0003e80000100a00 */
.L_x_685:
[----:B------:R-:W2:Y:S01]  /*70e0*/  LDL.64 R12, [R1+0x10] ;  /* 0x00001000010c7983 */ /* 0x000ea20000100a00 */
[----:B-1----:R-:W-:Y:S01]  /*70f0*/  SHF.R.S32.HI R0, RZ, 0x1f, R252 ;  /* 0x0000001fff007819 */ /* 0x002fe200000114fc */
[----:B------:R-:W-:Y:S04]  /*7100*/  DEPBAR.LE SB0, 0x0 ;  /* 0x000080000000791a */ /* 0x000fe80000000000 */
[----:B------:R-:W-:Y:S01]  /*7110*/  BAR.SYNC.DEFER_BLOCKING 0x0 ;  /* 0x0000000000007b1d */ /* 0x000fe20000010000 */
[----:B------:R-:W-:Y:S02]  /*7120*/  IMAD R0, R0, c[0x0][0x208], RZ ;  /* 0x0000820000007a24 */ /* 0x000fe400078e02ff */
[C---:B-1----:R-:W-:Y:S04]  /*7130*/  IMAD.WIDE.U32 R2, R252.reuse, c[0x0][0x208], RZ ;  /* 0x00008200fc027a25 */ /* 0x042fe800078e00ff */
[----:B------:R-:W-:Y:S05]  /*7140*/  IMAD R0, R252, c[0x0][0x20c], R0 ;  /* 0x00008300fc007a24 */ /* 0x000fea00078e0200 */
[----:B------:R-:W-:Y:S05]  /*7150*/  IADD3 R0, R3, R0, RZ ;  /* 0x0000000003007210 */ /* 0x000fea0007ffe0ff */
[----:B------:R-:W-:Y:S01]  /*7160*/  IMAD R0, R0, 0x60, RZ ;  /* 0x0000006000007824 */ /* 0x000fe200078e02ff */
[----:B-----5:R-:W-:Y:S08]  /*7170*/  LDSM.16.M88.4 R48, [R224] ;  /* 0x00000000e030783b */ /* 0x020ff00000000200 */
[----:B------:R-:W1:Y:S08]  /*7180*/  LDSM.16.M88.4 R8, [R216+0xc100] ;  /* 0x00c10000d808783b */ /* 0x000e700000000200 */
[----:B------:R-:W3:Y:S08]  /*7190*/  LDSM.16.M88.4 R16, [R216+0xc900] ;  /* 0x00c90000d810783b */ /* 0x000ef00000000200 */
[----:B------:R-:W4:Y:S08]  /*71a0*/  LDSM.16.M88.4 R24, [R216+0xd100] ;  /* 0x00d10000d818783b */ /* 0x000f300000000200 */
[----:B------:R-:W2:Y:S08]  /*71b0*/  LDSM.16.M88.4 R32, [R216+0xd900] ;  /* 0x00d90000d820783b */ /* 0x000eb00000000200 */
[----:B------:R-:W2:Y:S01]  /*71c0*/  LDSM.16.M88.4 R40, [R216+0xe100] ;  /* 0x00e10000d828783b */ /* 0x000ea20000000200 */
[C---:B-1----:R-:W-:Y:S07]  /*71d0*/  HMMA.16816.F32 R4, R48.reuse, R8, RZ ;  /* 0x000000083004723c */ /* 0x042fee00000018ff */
[----:B------:R-:W1:Y:S01]  /*71e0*/  LDSM.16.M88.4 R184, [R216+0xe900] ;  /* 0x00e90000d8b8783b */ /* 0x000e620000000200 */
[C---:B------:R-:W-:Y:S07]  /*71f0*/  HMMA.16816.F32 R8, R48.reuse, R10, RZ ;  /* 0x0000000a3008723c */ /* 0x040fee00000018ff */
[----:B------:R-:W-:Y:S08]  /*7200*/  LDSM.16.M88.4 R188, [R223] ;  /* 0x00000000dfbc783b */ /* 0x000ff00000000200 */
[----:B------:R-:W1:Y:S08]  /*7210*/  LDSM.16.M88.4 R192, [R227] ;  /* 0x00000000e3c0783b */ /* 0x000e700000000200 */
[----:B------:R-:W1:Y:S08]  /*7220*/  LDSM.16.M88.4 R196, [R250] ;  /* 0x00000000fac4783b */ /* 0x000e700000000200 */
[----:B------:R-:W1:Y:S08]  /*7230*/  LDSM.16.M88.4 R200, [R249] ;  /* 0x00000000f9c8783b */ /* 0x000e700000000200 */
[----:B------:R-:W1:Y:S08]  /*7240*/  LDSM.16.M88.4 R204, [R248] ;  /* 0x00000000f8cc783b */ /* 0x000e700000000200 */
[----:B------:R-:W1:Y:S08]  /*7250*/  LDSM.16.M88.4 R208, [R247] ;  /* 0x00000000f7d0783b */ /* 0x000e700000000200 */
[----:B------:R-:W1:Y:S01]  /*7260*/  LDSM.16.M88.4 R212, [R246] ;  /* 0x00000000f6d4783b */ /* 0x000e620000000200 */
[----:B--2---:R-:W-:Y:S02]  /*7270*/  IMAD.WIDE.U32 R2, R2, 0x60, R12 ;  /* 0x0000006002027825 */ /* 0x004fe400078e000c */
[C---:B---3--:R-:W-:Y:S03]  /*7280*/  HMMA.16816.F32 R12, R48.reuse, R16, RZ ;  /* 0x00000010300c723c */ /* 0x048fe600000018ff */
[----:B------:R-:W-:Y:S02]  /*7290*/  IADD3 R28, R3, R0, RZ ;  /* 0x00000000031c7210 */ /* 0x000fe40007ffe0ff */
[C---:B------:R-:W-:Y:S02]  /*72a0*/  SHF.L.U32 R0, R2.reuse, 0x1, RZ ;  /* 0x0000000102007819 */ /* 0x040fe400000006ff */
[----:B------:R-:W-:Y:S01]  /*72b0*/  SHF.L.U64.HI R28, R2, 0x1, R28 ;  /* 0x00000001021c7819 */ /* 0x000fe2000001021c */
[C---:B------:R-:W-:Y:S01]  /*72c0*/  HMMA.16816.F32 R16, R48.reuse, R18, RZ ;  /* 0x000000123010723c */ /* 0x040fe200000018ff */
[C---:B------:R-:W-:Y:S03]  /*72d0*/  IADD3 R2, P6, R0.reuse, c[0x0][0x1f8], RZ ;  /* 0x00007e0000027a10 */ /* 0x040fe60007fde0ff */
[----:B------:R-:W-:Y:S02]  /*72e0*/  IADD3 R30, P5, R0, 0x80, RZ ;  /* 0x00000080001e7810 */ /* 0x000fe40007fbe0ff */
[----:B------:R-:W-:Y:S02]  /*72f0*/  IADD3.X R3, R28, c[0x0][0x1fc], RZ, P6, !PT ;  /* 0x00007f001c037a10 */ /* 0x000fe400037fe4ff */
[----:B------:R-:W-:Y:S03]  /*7300*/  IADD3 R30, P0, R30, c[0x0][0x1f8], RZ ;  /* 0x00007e001e1e7a10 */ /* 0x000fe60007f1e0ff */
[----:B------:R-:W-:Y:S01]  /*7310*/  @!PT LDS RZ, [RZ] ;  /* 0x00000000fffff984 */ /* 0x000fe20000000800 */
[----:B------:R-:W-:Y:S01]  /*7320*/  @!PT LDS RZ, [RZ] ;  /* 0x00000000fffff984 */ /* 0x000fe20000000800 */
[----:B------:R-:W-:Y:S01]  /*7330*/  @!PT LDS RZ, [RZ] ;  /* 0x00000000fffff984 */ /* 0x000fe20000000800 */
[----:B------:R2:W-:Y:S01]  /*7340*/  LDGSTS.E.BYPASS.LTC128B.128 [R251+0x100], [R2.64], !P1 ;  /* 0x0010000002fb7fae */ /* 0x0005e2000c901d48 */
[----:B------:R-:W-:Y:S02]  /*7350*/  IADD3 R36, P6, R0, 0x100, RZ ;  /* 0x0000010000247810 */ /* 0x000fe40007fde0ff */
[--C-:B------:R-:W-:Y:S02]  /*7360*/  IADD3.X R31, RZ, c[0x0][0x1fc], R28.reuse, P0, P5 ;  /* 0x00007f00ff1f7a10 */ /* 0x100fe400007ea41c */
[----:B------:R-:W-:Y:S02]  /*7370*/  P2R R20, PR, RZ, 0x40 ;  /* 0x00000040ff147803 */ /* 0x000fe40000000000 */
[----:B------:R-:W-:Y:S01]  /*7380*/  IADD3 R36, P0, R36, c[0x0][0x1f8], RZ ;  /* 0x00007e0024247a10 */ /* 0x000fe20007f1e0ff */
[----:B------:R3:W-:Y:S01]  /*7390*/  LDGSTS.E.BYPASS.LTC128B.128 [R251+0x3100], [R30.64], !P4 ;  /* 0x031000001efb7fae */ /* 0x0007e2000e101d48 */
[----:B------:R-:W-:Y:S02]  /*73a0*/  ISETP.NE.AND P5, PT, R20, RZ, PT ;  /* 0x000000ff1400720c */ /* 0x000fe40003fa5270 */
[C---:B----4-:R-:W-:Y:S01]  /*73b0*/  HMMA.16816.F32 R20, R48.reuse, R24, RZ ;  /* 0x000000183014723c */ /* 0x050fe200000018ff */
[----:B------:R-:W-:Y:S02]  /*73c0*/  IADD3 R0, P6, R0, 0x180, RZ ;  /* 0x0000018000007810 */ /* 0x000fe40007fde0ff */
[--C-:B------:R-:W-:Y:S02]  /*73d0*/  IADD3.X R37, RZ, c[0x0][0x1fc], R28.reuse, P0, P5 ;  /* 0x00007f00ff257a10 */ /* 0x100fe400007ea41c */
[----:B------:R-:W-:Y:S03]  /*73e0*/  IADD3 R38, P5, R0, c[0x0][0x1f8], RZ ;  /* 0x00007e0000267a10 */ /* 0x000fe60007fbe0ff */
[C---:B------:R-:W-:Y:S01]  /*73f0*/  HMMA.16816.F32 R24, R48.reuse, R26, RZ ;  /* 0x0000001a3018723c */ /* 0x040fe200000018ff */
[----:B------:R4:W-:Y:S03]  /*7400*/  LDGSTS.E.BYPASS.LTC128B.128 [R251+0x6100], [R36.64], !P3 ;  /* 0x0610000024fb7fae */ /* 0x0009e6000d901d48 */
[----:B------:R-:W-:Y:S02]  /*7410*/  IADD3.X R39, RZ, c[0x0][0x1fc], R28, P5, P6 ;  /* 0x00007f00ff277a10 */ /* 0x000fe40002fec41c */
[----:B--2---:R-:W-:Y:S03]  /*7420*/  IADD3 R2, P0, R2, UR4, RZ ;  /* 0x0000000402027c10 */ /* 0x004fe6000ff1e0ff */
[----:B------:R2:W-:Y:S03]  /*7430*/  LDGSTS.E.BYPASS.LTC128B.128 [R251+0x9100], [R38.64], !P2 ;  /* 0x0910000026fb7fae */ /* 0x0005e6000d101d48 */
[----:B------:R-:W-:Y:S01]  /*7440*/  IADD3.X R3, R3, UR5, RZ, P0, !PT ;  /* 0x0000000503037c10 */ /* 0x000fe200087fe4ff */
[C---:B---3--:R-:W-:Y:S04]  /*7450*/  HMMA.16816.F32 R28, R48.reuse, R32, RZ ;  /* 0x00000020301c723c */ /* 0x048fe800000018ff */
[----:B------:R3:W-:Y:S04]  /*7460*/  LDGSTS.E.BYPASS.LTC128B.128 [R251+0x1100], [R2.64], !P1 ;  /* 0x0110000002fb7fae */ /* 0x0007e8000c901d48 */
[C---:B------:R-:W-:Y:S04]  /*7470*/  HMMA.16816.F32 R32, R48.reuse, R34, RZ ;  /* 0x000000223020723c */ /* 0x040fe800000018ff */
[----:B------:R3:W-:Y:S01]  /*7480*/  LDGSTS.E.BYPASS.LTC128B.128 [R251+0x4100], [R2.64+0x80], !P4 ;  /* 0x0410008002fb7fae */ /* 0x0007e2000e101d48 */
[----:B----4-:R-:W-:Y:S04]  /*7490*/  IADD3 R36, P0, R2, UR4, RZ ;  /* 0x0000000402247c10 */ /* 0x010fe8000ff1e0ff */
[----:B------:R-:W-:Y:S03]  /*74a0*/  IADD3.X R37, R3, UR5, RZ, P0, !PT ;  /* 0x0000000503257c10 */ /* 0x000fe600087fe4ff */
[----:B------:R3:W-:Y:S01]  /*74b0*/  LDGSTS.E.BYPASS.LTC128B.128 [R251+0x7100], [R2.64+0x100], !P3 ;  /* 0x0710010002fb7fae */ /* 0x0007e2000d901d48 */
[C---:B------:R-:W-:Y:S02]  /*74c0*/  ISETP.GT.AND P0, PT, R252.reuse, RZ, PT ;  /* 0x000000fffc00720c */ /* 0x040fe40003f04270 */
[----:B------:R-:W-:Y:S05]  /*74d0*/  IADD3 R252, R252, -0x1, RZ ;  /* 0xfffffffffcfc7810 */ /* 0x000fea0007ffe0ff */
[----:B------:R3:W-:Y:S08]  /*74e0*/  LDGSTS.E.BYPASS.LTC128B.128 [R251+0xa100], [R2.64+0x180], !P2 ;  /* 0x0a10018002fb7fae */ /* 0x0007f0000d101d48 */
[----:B------:R2:W-:Y:S08]  /*74f0*/  LDGSTS.E.BYPASS.LTC128B.128 [R251+0x2100], [R36.64], !P1 ;  /* 0x0210000024fb7fae */ /* 0x0005f0000c901d48 */
[----:B------:R2:W-:Y:S08]  /*7500*/  LDGSTS.E.BYPASS.LTC128B.128 [R251+0x5100], [R36.64+0x80], !P4 ;  /* 0x0510008024fb7fae */ /* 0x0005f0000e101d48 */
[----:B------:R2:W-:Y:S08]  /*7510*/  LDGSTS.E.BYPASS.LTC128B.128 [R251+0x8100], [R36.64+0x100], !P3 ;  /* 0x0810010024fb7fae */ /* 0x0005f0000d901d48 */
[----:B------:R2:W-:Y:S08]  /*7520*/  LDGSTS.E.BYPASS.LTC128B.128 [R251+0xb100], [R36.64+0x180], !P2 ;  /* 0x0b10018024fb7fae */ /* 0x0005f0000d101d48 */
[----:B------:R-:W0:Y:S01]  /*7530*/  LDGDEPBAR ;  /* 0x00000000000079af */ /* 0x000e220000000000 */
[C---:B--2---:R-:W-:Y:S08]  /*7540*/  HMMA.16816.F32 R36, R48.reuse, R40, RZ ;  /* 0x000000283024723c */ /* 0x044ff000000018ff */
[C---:B------:R-:W-:Y:S08]  /*7550*/  HMMA.16816.F32 R40, R48.reuse, R42, RZ ;  /* 0x0000002a3028723c */ /* 0x040ff000000018ff */
[C---:B-1----:R-:W-:Y:S08]  /*7560*/  HMMA.16816.F32 R44, R48.reuse, R184, RZ ;  /* 0x000000b8302c723c */ /* 0x042ff000000018ff */
[----:B------:R-:W-:Y:S01]  /*7570*/  HMMA.16816.F32 R48, R48, R186, RZ ;  /* 0x000000ba3030723c */ /* 0x000fe200000018ff */
[----:B------:R-:W-:Y:S07]  /*7580*/  LDSM.16.M88.4 R184, [R226] ;  /* 0x00000000e2b8783b */ /* 0x000fee0000000200 */
[C---:B------:R-:W-:Y:S08]  /*7590*/  HMMA.16816.F32 R4, R188.reuse, R192, R4 ;  /* 0x000000c0bc04723c */ /* 0x040ff00000001804 */
[C---:B------:R-:W-:Y:S01]  /*75a0*/  HMMA.16816.F32 R8, R188.reuse, R194, R8 ;  /* 0x000000c2bc08723c */ /* 0x040fe20000001808 */
[----:B------:R-:W1:Y:S07]  /*75b0*/  LDSM.16.M88.4 R192, [R222+0xc100] ;  /* 0x00c10000dec0783b */ /* 0x000e6e0000000200 */
[C---:B------:R-:W-:Y:S08]  /*75c0*/  HMMA.16816.F32 R12, R188.reuse, R196, R12 ;  /* 0x000000c4bc0c723c */ /* 0x040ff0000000180c */
[C---:B------:R-:W-:Y:S01]  /*75d0*/  HMMA.16816.F32 R16, R188.reuse, R198, R16 ;  /* 0x000000c6bc10723c */ /* 0x040fe20000001810 */
[----:B------:R-:W2:Y:S07]  /*75e0*/  LDSM.16.M88.4 R196, [R222+0xc900] ;  /* 0x00c90000dec4783b */ /* 0x000eae0000000200 */
[C---:B------:R-:W-:Y:S08]  /*75f0*/  HMMA.16816.F32 R20, R188.reuse, R200, R20 ;  /* 0x000000c8bc14723c */ /* 0x040ff00000001814 */
[C---:B------:R-:W-:Y:S01]  /*7600*/  HMMA.16816.F32 R24, R188.reuse, R202, R24 ;  /* 0x000000cabc18723c */ /* 0x040fe20000001818 */
[----:B------:R-:W4:Y:S07]  /*7610*/  LDSM.16.M88.4 R200, [R222+0xd100] ;  /* 0x00d10000dec8783b */ /* 0x000f2e0000000200 */
        /* <DEDUP_REMOVED lines=8> */
[----:B------:R-:W3:Y:S07]  /*76a0*/  LDSM.16.M88.4 R188, [R222+0xe100] ;  /* 0x00e10000debc783b */ /* 0x000eee0000000200 */
[C---:B-1----:R-:W-:Y:S08]  /*76b0*/  HMMA.16816.F32 R4, R184.reuse, R192, R4 ;  /* 0x000000c0b804723c */ /* 0x042ff00000001804 */
[C---:B------:R-:W-:Y:S01]  /*76c0*/  HMMA.16816.F32 R8, R184.reuse, R194, R8 ;  /* 0x000000c2b808723c */ /* 0x040fe20000001808 */
[----:B------:R-:W-:Y:S07]  /*76d0*/  LDSM.16.M88.4 R192, [R221] ;  /* 0x00000000ddc0783b */ /* 0x000fee0000000200 */
[C---:B--2---:R-:W-:Y:S08]  /*76e0*/  HMMA.16816.F32 R12, R184.reuse, R196, R12 ;  /* 0x000000c4b80c723c */ /* 0x044ff0000000180c */
[C---:B------:R-:W-:Y:S01]  /*76f0*/  HMMA.16816.F32 R16, R184.reuse, R198, R16 ;  /* 0x000000c6b810723c */ /* 0x040fe20000001810 */
[----:B------:R-:W-:Y:S07]  /*7700*/  LDSM.16.M88.4 R196, [R221+0x800] ;  /* 0x00080000ddc4783b */ /* 0x000fee0000000200 */
[C---:B----4-:R-:W-:Y:S08]  /*7710*/  HMMA.16816.F32 R20, R184.reuse, R200, R20 ;  /* 0x000000c8b814723c */ /* 0x050ff00000001814 */
[C---:B------:R-:W-:Y:S01]  /*7720*/  HMMA.16816.F32 R24, R184.reuse, R202, R24 ;  /* 0x000000cab818723c */ /* 0x040fe20000001818 */
[----:B------:R-:W-:Y:S07]  /*7730*/  LDSM.16.M88.4 R200, [R221+0x1000] ;  /* 0x00100000ddc8783b */ /* 0x000fee0000000200 */
[C---:B------:R-:W-:Y:S08]  /*7740*/  HMMA.16816.F32 R28, R184.reuse, R204, R28 ;  /* 0x000000ccb81c723c */ /* 0x040ff0000000181c */
[C---:B------:R-:W-:Y:S01]  /*7750*/  HMMA.16816.F32 R32, R184.reuse, R206, R32 ;  /* 0x000000ceb820723c */ /* 0x040fe20000001820 */
[----:B------:R-:W-:Y:S07]  /*7760*/  LDSM.16.M88.4 R204, [R221+0x1800] ;  /* 0x00180000ddcc783b */ /* 0x000fee0000000200 */
[C---:B---3--:R-:W-:Y:S08]  /*7770*/  HMMA.16816.F32 R36, R184.reuse, R188, R36 ;  /* 0x000000bcb824723c */ /* 0x048ff00000001824 */
[C---:B------:R-:W-:Y:S01]  /*7780*/  HMMA.16816.F32 R40, R184.reuse, R190, R40 ;  /* 0x000000beb828723c */ /* 0x040fe20000001828 */
[----:B------:R-:W1:Y:S07]  /*7790*/  LDSM.16.M88.4 R188, [R225] ;  /* 0x00000000e1bc783b */ /* 0x000e6e0000000200 */
[C---:B------:R-:W-:Y:S08]  /*77a0*/  HMMA.16816.F32 R44, R184.reuse, R208, R44 ;  /* 0x000000d0b82c723c */ /* 0x040ff0000000182c */
[----:B------:R-:W-:Y:S01]  /*77b0*/  HMMA.16816.F32 R48, R184, R210, R48 ;  /* 0x000000d2b830723c */ /* 0x000fe20000001830 */
[----:B------:R-:W2:Y:S08]  /*77c0*/  LDSM.16.M88.4 R184, [R221+0x2000] ;  /* 0x00200000ddb8783b */ /* 0x000eb00000000200 */
[----:B------:R-:W3:Y:S01]  /*77d0*/  LDSM.16.M88.4 R208, [R221+0x2800] ;  /* 0x00280000ddd0783b */ /* 0x000ee20000000200 */
[C---:B-1----:R-:W-:Y:S08]  /*77e0*/  HMMA.16816.F32 R4, R188.reuse, R192, R4 ;  /* 0x000000c0bc04723c */ /* 0x042ff00000001804 */
[C---:B------:R-:W-:Y:S01]  /*77f0*/  HMMA.16816.F32 R8, R188.reuse, R194, R8 ;  /* 0x000000c2bc08723c */ /* 0x040fe20000001808 */
[----:B------:R-:W-:Y:S07]  /*7800*/  LDSM.16.M88.4 R192, [R216+0xf100] ;  /* 0x00f10000d8c0783b */ /* 0x000fee0000000200 */
[C---:B------:R-:W-:Y:S08]  /*7810*/  HMMA.16816.F32 R12, R188.reuse, R196, R12 ;  /* 0x000000c4bc0c723c */ /* 0x040ff0000000180c */
        /* <DEDUP_REMOVED lines=8> */
[C---:B--2---:R-:W-:Y:S08]  /*78a0*/  HMMA.16816.F32 R36, R188.reuse, R184, R36 ;  /* 0x000000b8bc24723c */ /* 0x044ff00000001824 */
[C---:B------:R-:W-:Y:S01]  /*78b0*/  HMMA.16816.F32 R40, R188.reuse, R186, R40 ;  /* 0x000000babc28723c */ /* 0x040fe20000001828 */
[----:B------:R-:W1:Y:S07]  /*78c0*/  LDSM.16.M88.4 R184, [R224+0x4000] ;  /* 0x00400000e0b8783b */ /* 0x000e6e0000000200 */
[C---:B---3--:R-:W-:Y:S08]  /*78d0*/  HMMA.16816.F32 R44, R188.reuse, R208, R44 ;  /* 0x000000d0bc2c723c */ /* 0x048ff0000000182c */
[----:B------:R-:W-:Y:S01]  /*78e0*/  HMMA.16816.F32 R48, R188, R210, R48 ;  /* 0x000000d2bc30723c */ /* 0x000fe20000001830 */
[----:B------:R-:W2:Y:S08]  /*78f0*/  LDSM.16.M88.4 R188, [R216+0x11100] ;  /* 0x01110000d8bc783b */ /* 0x000eb00000000200 */
[----:B------:R-:W3:Y:S01]  /*7900*/  LDSM.16.M88.4 R208, [R216+0x11900] ;  /* 0x01190000d8d0783b */ /* 0x000ee20000000200 */
[C---:B-1----:R-:W-:Y:S08]  /*7910*/  HMMA.16816.F32 R4, R184.reuse, R192, R4 ;  /* 0x000000c0b804723c */ /* 0x042ff00000001804 */
[C---:B------:R-:W-:Y:S01]  /*7920*/  HMMA.16816.F32 R8, R184.reuse, R194, R8 ;  /* 0x000000c2b808723c */ /* 0x040fe20000001808 */
[----:B------:R-:W-:Y:S07]  /*7930*/  LDSM.16.M88.4 R192, [R245] ;  /* 0x00000000f5c0783b */ /* 0x000fee0000000200 */
[C---:B------:R-:W-:Y:S08]  /*7940*/  HMMA.16816.F32 R12, R184.reuse, R196, R12 ;  /* 0x000000c4b80c723c */ /* 0x040ff0000000180c */
        /* <DEDUP_REMOVED lines=8> */
[C---:B--2---:R-:W-:Y:S08]  /*79d0*/  HMMA.16816.F32 R36, R184.reuse, R188, R36 ;  /* 0x000000bcb824723c */ /* 0x044ff00000001824 */
[C---:B------:R-:W-:Y:S01]  /*79e0*/  HMMA.16816.F32 R40, R184.reuse, R190, R40 ;  /* 0x000000beb828723c */ /* 0x040fe20000001828 */
[----:B------:R-:W1:Y:S07]  /*79f0*/  LDSM.16.M88.4 R188, [R223+0x4000] ;  /* 0x00400000dfbc783b */ /* 0x000e6e0000000200 */
[C---:B---3--:R-:W-:Y:S08]  /*7a00*/  HMMA.16816.F32 R44, R184.reuse, R208, R44 ;  /* 0x000000d0b82c723c */ /* 0x048ff0000000182c */
[----:B------:R-:W-:Y:S01]  /*7a10*/  HMMA.16816.F32 R48, R184, R210, R48 ;  /* 0x000000d2b830723c */ /* 0x000fe20000001830 */
[----:B------:R-:W2:Y:S08]  /*7a20*/  LDSM.16.M88.4 R184, [R241] ;  /* 0x00000000f1b8783b */ /* 0x000eb00000000200 */
[----:B------:R-:W3:Y:S01]  /*7a30*/  LDSM.16.M88.4 R208, [R240] ;  /* 0x00000000f0d0783b */ /* 0x000ee20000000200 */
        /* <DEDUP_REMOVED lines=151> */
[----:B------:R-:W-:Y:S01]  /*83b0*/  LDSM.16.M88.4 R208, [R222+0x16100] ;  /* 0x01610000ded0783b */ /* 0x000fe20000000200 */
[C---:B-1----:R-:W-:Y:S08]  /*83c0*/  HMMA.16816.F32 R4, R188.reuse, R192, R4 ;  /* 0x000000c0bc04723c */ /* 0x042ff00000001804 */
[C---:B------:R-:W-:Y:S01]  /*83d0*/  HMMA.16816.F32 R8, R188.reuse, R194, R8 ;  /* 0x000000c2bc08723c */ /* 0x040fe20000001808 */
[----:B------:R-:W1:Y:S07]  /*83e0*/  LDSM.16.M88.4 R192, [R228] ;  /* 0x00000000e4c0783b */ /* 0x000e6e0000000200 */
[C---:B------:R-:W-:Y:S08]  /*83f0*/  HMMA.16816.F32 R12, R188.reuse, R196, R12 ;  /* 0x000000c4bc0c723c */ /* 0x040ff0000000180c */
[C---:B------:R-:W-:Y:S01]  /*8400*/  HMMA.16816.F32 R16, R188.reuse, R198, R16 ;  /* 0x000000c6bc10723c */ /* 0x040fe20000001810 */
[----:B------:R-:W-:Y:S07]  /*8410*/  LDSM.16.M88.4 R196, [R226+0xc000] ;  /* 0x00c00000e2c4783b */ /* 0x000fee0000000200 */
[C---:B------:R-:W-:Y:S08]  /*8420*/  HMMA.16816.F32 R20, R188.reuse, R200, R20 ;  /* 0x000000c8bc14723c */ /* 0x040ff00000001814 */
[C---:B------:R-:W-:Y:S01]  /*8430*/  HMMA.16816.F32 R24, R188.reuse, R202, R24 ;  /* 0x000000cabc18723c */ /* 0x040fe20000001818 */
[----:B------:R-:W3:Y:S07]  /*8440*/  LDSM.16.M88.4 R200, [R222+0x15100] ;  /* 0x01510000dec8783b */ /* 0x000eee0000000200 */
[C---:B------:R-:W-:Y:S08]  /*8450*/  HMMA.16816.F32 R28, R188.reuse, R204, R28 ;  /* 0x000000ccbc1c723c */ /* 0x040ff0000000181c */
[C---:B------:R-:W-:Y:S01]  /*8460*/  HMMA.16816.F32 R32, R188.reuse, R206, R32 ;  /* 0x000000cebc20723c */ /* 0x040fe20000001820 */
[----:B------:R-:W4:Y:S07]  /*8470*/  LDSM.16.M88.4 R204, [R222+0x15900] ;  /* 0x01590000decc783b */ /* 0x000f2e0000000200 */
[C---:B--2---:R-:W-:Y:S08]  /*8480*/  HMMA.16816.F32 R36, R188.reuse, R184, R36 ;  /* 0x000000b8bc24723c */ /* 0x044ff00000001824 */
[C---:B------:R-:W-:Y:S01]  /*8490*/  HMMA.16816.F32 R40, R188.reuse, R186, R40 ;  /* 0x000000babc28723c */ /* 0x040fe20000001828 */
[----:B------:R-:W2:Y:S07]  /*84a0*/  LDSM.16.M88.4 R184, [R222+0x16900] ;  /* 0x01690000deb8783b */ /* 0x000eae0000000200 */
[C---:B-1----:R-:W-:Y:S08]  /*84b0*/  HMMA.16816.F32 R44, R188.reuse, R192, R44 ;  /* 0x000000c0bc2c723c */ /* 0x042ff0000000182c */
[----:B------:R-:W-:Y:S01]  /*84c0*/  HMMA.16816.F32 R48, R188, R194, R48 ;  /* 0x000000c2bc30723c */ /* 0x000fe20000001830 */
[----:B------:R-:W1:Y:S07]  /*84d0*/  LDSM.16.M88.4 R188, [R222+0x17100] ;  /* 0x01710000debc783b */ /* 0x000e6e0000000200 */
[C---:B---3--:R-:W-:Y:S01]  /*84e0*/  HMMA.16816.F32 R4, R196.reuse, R200, R4 ;  /* 0x000000c8c404723c */ /* 0x048fe20000001804 */
[----:B------:R-:W3:Y:S07]  /*84f0*/  LDSM.16.M88.4 R192, [R222+0x17900] ;  /* 0x01790000dec0783b */ /* 0x000eee0000000200 */
[C---:B------:R-:W-:Y:S01]  /*8500*/  HMMA.16816.F32 R8, R196.reuse, R202, R8 ;  /* 0x000000cac408723c */ /* 0x040fe20000001808 */
[----:B------:R-:W-:Y:S07]  /*8510*/  LDSM.16.M88.4 R200, [R225+0xc000] ;  /* 0x00c00000e1c8783b */ /* 0x000fee0000000200 */
[C---:B----4-:R-:W-:Y:S08]  /*8520*/  HMMA.16816.F32 R12, R196.reuse, R204, R12 ;  /* 0x000000ccc40c723c */ /* 0x050ff0000000180c */
[C---:B------:R-:W-:Y:S01]  /*8530*/  HMMA.16816.F32 R16, R196.reuse, R206, R16 ;  /* 0x000000cec410723c */ /* 0x040fe20000001810 */
[----:B------:R-:W4:Y:S07]  /*8540*/  LDSM.16.M88.4 R204, [R221+0x9000] ;  /* 0x00900000ddcc783b */ /* 0x000f2e0000000200 */
[C---:B------:R-:W-:Y:S08]  /*8550*/  HMMA.16816.F32 R20, R196.reuse, R208, R20 ;  /* 0x000000d0c414723c */ /* 0x040ff00000001814 */
[C---:B------:R-:W-:Y:S08]  /*8560*/  HMMA.16816.F32 R24, R196.reuse, R210, R24 ;  /* 0x000000d2c418723c */ /* 0x040ff00000001818 */
[C---:B--2---:R-:W-:Y:S08]  /*8570*/  HMMA.16816.F32 R28, R196.reuse, R184, R28 ;  /* 0x000000b8c41c723c */ /* 0x044ff0000000181c */
[C---:B------:R-:W-:Y:S01]  /*8580*/  HMMA.16816.F32 R32, R196.reuse, R186, R32 ;  /* 0x000000bac420723c */ /* 0x040fe20000001820 */
[----:B------:R-:W2:Y:S07]  /*8590*/  LDSM.16.M88.4 R184, [R221+0x9800] ;  /* 0x00980000ddb8783b */ /* 0x000eae0000000200 */
[C---:B-1----:R-:W-:Y:S08]  /*85a0*/  HMMA.16816.F32 R36, R196.reuse, R188, R36 ;  /* 0x000000bcc424723c */ /* 0x042ff00000001824 */
[C---:B------:R-:W-:Y:S08]  /*85b0*/  HMMA.16816.F32 R40, R196.reuse, R190, R40 ;  /* 0x000000bec428723c */ /* 0x040ff00000001828 */
[C---:B---3--:R-:W-:Y:S08]  /*85c0*/  HMMA.16816.F32 R44, R196.reuse, R192, R44 ;  /* 0x000000c0c42c723c */ /* 0x048ff0000000182c */
[----:B------:R-:W-:Y:S08]  /*85d0*/  HMMA.16816.F32 R48, R196, R194, R48 ;  /* 0x000000c2c430723c */ /* 0x000ff00000001830 */
[C---:B----4-:R-:W-:Y:S08]  /*85e0*/  HMMA.16816.F32 R4, R200.reuse, R204, R4 ;  /* 0x000000ccc804723c */ /* 0x050ff00000001804 */
[C---:B------:R-:W-:Y:S08]  /*85f0*/  HMMA.16816.F32 R8, R200.reuse, R206, R8 ;  /* 0x000000cec808723c */ /* 0x040ff00000001808 */
[C---:B--2---:R-:W-:Y:S08]  /*8600*/  HMMA.16816.F32 R12, R200.reuse, R184, R12 ;  /* 0x000000b8c80c723c */ /* 0x044ff0000000180c */
        /* <DEDUP_REMOVED lines=23> */
[----:B------:R-:W2:Y:S01]  /*8780*/  MUFU.TANH R189, R8 ;  /* 0x0000000800bd7308 */ /* 0x000ea20000002400 */
[----:B---3--:R-:W-:Y:S09]  /*8790*/  FMNMX.FTZ R2, R193, R134, !PT ;  /* 0x00000086c1027209 */ /* 0x008ff20007810000 */
[----:B------:R-:W3:Y:S01]  /*87a0*/  MUFU.TANH R185, R9 ;  /* 0x0000000900b97308 */ /* 0x000ee20000002400 */
[----:B-1----:R-:W1:Y:S01]  /*87b0*/  LDSM.16.M88.4 R4, [R221+0xa000] ;  /* 0x00a00000dd04783b */ /* 0x002e620000000200 */
[----:B----4-:R-:W-:Y:S08]  /*87c0*/  FMNMX.FTZ R2, R194, R2, !PT ;  /* 0x00000002c2027209 */ /* 0x010ff00007810000 */
[----:B------:R-:W4:Y:S01]  /*87d0*/  MUFU.TANH R191, R10 ;  /* 0x0000000a00bf7308 */ /* 0x000f220000002400 */
[----:B--2---:R-:W-:Y:S09]  /*87e0*/  FMNMX.FTZ R0, R189, R0, !PT ;  /* 0x00000000bd007209 */ /* 0x004ff20007810000 */
[----:B------:R2:W1:Y:S01]  /*87f0*/  MUFU.TANH R192, R11 ;  /* 0x0000000b00c07308 */ /* 0x0004620000002400 */
[----:B---3--:R-:W-:Y:S09]  /*8800*/  FMNMX.FTZ R0, R185, R0, !PT ;  /* 0x00000000b9007209 */ /* 0x008ff20007810000 */
[----:B------:R-:W3:Y:S01]  /*8810*/  MUFU.TANH R187, R12 ;  /* 0x0000000c00bb7308 */ /* 0x000ee20000002400 */
[----:B----4-:R-:W-:Y:S09]  /*8820*/  FMNMX.FTZ R2, R191, R2, !PT ;  /* 0x00000002bf027209 */ /* 0x010ff20007810000 */
[----:B------:R-:W4:Y:S01]  /*8830*/  MUFU.TANH R195, R13 ;  /* 0x0000000d00c37308 */ /* 0x000f220000002400 */
[C---:B-1----:R-:W-:Y:S01]  /*8840*/  HMMA.16816.F32 R20, R200.reuse, R4, R20 ;  /* 0x00000004c814723c */ /* 0x042fe20000001814 */
[----:B--2---:R-:W1:Y:S02]  /*8850*/  LDSM.16.M88.4 R8, [R221+0xa800] ;  /* 0x00a80000dd08783b */ /* 0x004e640000000200 */
[----:B------:R-:W-:Y:S06]  /*8860*/  FMNMX.FTZ R2, R192, R2, !PT ;  /* 0x00000002c0027209 */ /* 0x000fec0007810000 */
[----:B------:R-:W2:Y:S01]  /*8870*/  MUFU.TANH R198, R16 ;  /* 0x0000001000c67308 */ /* 0x000ea20000002400 */
[C---:B------:R-:W-:Y:S01]  /*8880*/  HMMA.16816.F32 R24, R200.reuse, R6, R24 ;  /* 0x00000006c818723c */ /* 0x040fe20000001818 */
[----:B------:R-:W1:Y:S02]  /*8890*/  LDSM.16.M88.4 R4, [R221+0xb000] ;  /* 0x00b00000dd04783b */ /* 0x000e640000000200 */
[----:B---3--:R-:W-:Y:S06]  /*88a0*/  FMNMX.FTZ R0, R187, R0, !PT ;  /* 0x00000000bb007209 */ /* 0x008fec0007810000 */
[----:B------:R-:W-:Y:S03]  /*88b0*/  MUFU.TANH R197, R15 ;  /* 0x0000000f00c57308 */ /* 0x000fe60000002400 */
[----:B----4-:R-:W-:Y:S02]  /*88c0*/  FMNMX.FTZ R0, R195, R0, !PT ;  /* 0x00000000c3007209 */ /* 0x010fe40007810000 */
[----:B------:R-:W-:Y:S02]  /*88d0*/  FMUL.FTZ R20, R20, c[0x0][0x320] ;  /* 0x0000c80014147a20 */ /* 0x000fe40000410000 */
[----:B------:R-:W-:Y:S03]  /*88e0*/  FMUL.FTZ R21, R21, c[0x0][0x320] ;  /* 0x0000c80015157a20 */ /* 0x000fe60000410000 */
[----:B------:R-:W3:Y:S01]  /*88f0*/  MUFU.TANH R196, R14 ;  /* 0x0000000e00c47308 */ /* 0x000ee20000002400 */
[----:B------:R-:W-:Y:S02]  /*8900*/  FMUL.FTZ R22, R22, c[0x0][0x320] ;  /* 0x0000c80016167a20 */ /* 0x000fe40000410000 */
[----:B------:R-:W-:Y:S01]  /*8910*/  FMUL.FTZ R23, R23, c[0x0][0x320] ;  /* 0x0000c80017177a20 */ /* 0x000fe20000410000 */
[----:B--2---:R-:W-:Y:S01]  /*8920*/  FMNMX.FTZ R0, R198, R0, !PT ;  /* 0x00000000c6007209 */ /* 0x004fe20007810000 */
[----:B------:R-:W-:Y:S02]  /*8930*/  FMUL.FTZ R24, R24, c[0x0][0x320] ;  /* 0x0000c80018187a20 */ /* 0x000fe40000410000 */
[----:B------:R-:W-:Y:S02]  /*8940*/  FMUL.FTZ R25, R25, c[0x0][0x320] ;  /* 0x0000c80019197a20 */ /* 0x000fe40000410000 */
[----:B------:R-:W-:Y:S01]  /*8950*/  FMUL.FTZ R26, R26, c[0x0][0x320] ;  /* 0x0000c8001a1a7a20 */ /* 0x000fe20000410000 */
[----:B------:R-:W-:Y:S01]  /*8960*/  MUFU.TANH R206, R20 ;  /* 0x0000001400ce7308 */ /* 0x000fe20000002400 */
[----:B------:R-:W-:Y:S01]  /*8970*/  FMUL.FTZ R27, R27, c[0x0][0x320] ;  /* 0x0000c8001b1b7a20 */ /* 0x000fe20000410000 */
[C---:B-1----:R-:W-:Y:S08]  /*8980*/  HMMA.16816.F32 R28, R200.reuse, R8, R28 ;  /* 0x00000008c81c723c */ /* 0x042ff0000000181c */
[----:B------:R-:W-:Y:S01]  /*8990*/  MUFU.TANH R207, R21 ;  /* 0x0000001500cf7308 */ /* 0x000fe20000002400 */
[C---:B------:R-:W-:Y:S01]  /*89a0*/  HMMA.16816.F32 R32, R200.reuse, R10, R32 ;  /* 0x0000000ac820723c */ /* 0x040fe20000001820 */
[----:B------:R-:W1:Y:S01]  /*89b0*/  LDSM.16.M88.4 R8, [R221+0xb800] ;  /* 0x00b80000dd08783b */ /* 0x000e620000000200 */
[----:B------:R-:W-:Y:S04]  /*89c0*/  DEPBAR.LE SB0, 0x0 ;  /* 0x000080000000791a */ /* 0x000fe80000000000 */
[----:B---3--:R-:W-:Y:S02]  /*89d0*/  FMNMX.FTZ R2, R196, R2, !PT ;  /* 0x00000002c4027209 */ /* 0x008fe40007810000 */
[C---:B------:R-:W-:Y:S01]  /*89e0*/  HMMA.16816.F32 R36, R200.reuse, R4, R36 ;  /* 0x00000004c824723c */ /* 0x040fe20000001824 */
[----:B------:R-:W-:Y:S04]  /*89f0*/  BAR.SYNC.DEFER_BLOCKING 0x0 ;  /* 0x0000000000007b1d */ /* 0x000fe80000010000 */
[----:B------:R-:W-:Y:S03]  /*8a00*/  FMNMX.FTZ R2, R197, R2, !PT ;  /* 0x00000002c5027209 */ /* 0x000fe60007810000 */
[C---:B------:R-:W-:Y:S04]  /*8a10*/  HMMA.16816.F32 R40, R200.reuse, R6, R40 ;  /* 0x00000006c828723c */ /* 0x040fe80000001828 */
[----:B------:R-:W-:Y:S02]  /*8a20*/  FMUL.FTZ R28, R28, c[0x0][0x320] ;  /* 0x0000c8001c1c7a20 */ /* 0x000fe40000410000 */
[----:B------:R-:W-:Y:S02]  /*8a30*/  FMUL.FTZ R29, R29, c[0x0][0x320] ;  /* 0x0000c8001d1d7a20 */ /* 0x000fe40000410000 */
[----:B------:R-:W-:Y:S04]  /*8a40*/  FMUL.FTZ R30, R30, c[0x0][0x320] ;  /* 0x0000c8001e1e7a20 */ /* 0x000fe80000410000 */
[----:B------:R-:W-:Y:S02]  /*8a50*/  FMUL.FTZ R31, R31, c[0x0][0x320] ;  /* 0x0000c8001f1f7a20 */ /* 0x000fe40000410000 */
[----:B------:R-:W-:Y:S04]  /*8a60*/  @P0 IMAD.WIDE.U32 R6, R252, c[0x0][0x1e0], RZ ;  /* 0x00007800fc060a25 */ /* 0x000fe800078e00ff */
[----:B------:R-:W-:Y:S01]  /*8a70*/  FMUL.FTZ R36, R36, c[0x0][0x320] ;  /* 0x0000c80024247a20 */ /* 0x000fe20000410000 */
[----:B------:R-:W2:Y:S01]  /*8a80*/  MUFU.TANH R12, R28 ;  /* 0x0000001c000c7308 */ /* 0x000ea20000002400 */
[----:B------:R-:W-:Y:S02]  /*8a90*/  FMUL.FTZ R37, R37, c[0x0][0x320] ;  /* 0x0000c80025257a20 */ /* 0x000fe40000410000 */
[----:B------:R-:W-:Y:S02]  /*8aa0*/  FMUL.FTZ R38, R38, c[0x0][0x320] ;  /* 0x0000c80026267a20 */ /* 0x000fe40000410000 */
[----:B------:R-:W-:Y:S01]  /*8ab0*/  FMUL.FTZ R39, R39, c[0x0][0x320] ;  /* 0x0000c80027277a20 */ /* 0x000fe20000410000 */
[C---:B-1----:R-:W-:Y:S01]  /*8ac0*/  HMMA.16816.F32 R44, R200.reuse, R8, R44 ;  /* 0x00000008c82c723c */ /* 0x042fe2000000182c */
[----:B------:R-:W3:Y:S02]  /*8ad0*/  LDL.64 R8, [R1+0x30] ;  /* 0x0000300001087983 */ /* 0x000ee40000100a00 */
[----:B------:R-:W-:Y:S01]  /*8ae0*/  FMUL.FTZ R41, R41, c[0x0][0x320] ;  /* 0x0000c80029297a20 */ /* 0x000fe20000410000 */
[----:B------:R-:W-:Y:S01]  /*8af0*/  MUFU.TANH R13, R29 ;  /* 0x0000001d000d7308 */ /* 0x000fe20000002400 */
[----:B------:R-:W-:Y:S02]  /*8b00*/  FMUL.FTZ R35, R35, c[0x0][0x320] ;  /* 0x0000c80023237a20 */ /* 0x000fe40000410000 */
[----:B------:R-:W-:Y:S01]  /*8b10*/  FMUL.FTZ R32, R32, c[0x0][0x320] ;  /* 0x0000c80020207a20 */ /* 0x000fe20000410000 */
[----:B------:R-:W-:Y:S01]  /*8b20*/  HMMA.16816.F32 R48, R200, R10, R48 ;  /* 0x0000000ac830723c */ /* 0x000fe20000001830 */
[----:B------:R-:W4:Y:S03]  /*8b30*/  LDL.64 R10, [R1+0x20] ;  /* 0x00002000010a7983 */ /* 0x000f260000100a00 */
[----:B------:R-:W-:Y:S02]  /*8b40*/  FMUL.FTZ R34, R34, c[0x0][0x320] ;  /* 0x0000c80022227a20 */ /* 0x000fe40000410000 */
[----:B------:R-:W1:Y:S01]  /*8b50*/  MUFU.TANH R199, R17 ;  /* 0x0000001100c77308 */ /* 0x000e620000002400 */
[----:B------:R-:W-:Y:S02]  /*8b60*/  FMUL.FTZ R33, R33, c[0x0][0x320] ;  /* 0x0000c80021217a20 */ /* 0x000fe40000410000 */
[----:B------:R-:W-:Y:S03]  /*8b70*/  FMUL.FTZ R40, R40, c[0x0][0x320] ;  /* 0x0000c80028287a20 */ /* 0x000fe60000410000 */
[----:B--2---:R-:W-:Y:S01]  /*8b80*/  MOV R201, R12 ;  /* 0x0000000c00c97202 */ /* 0x004fe20000000f00 */
        /* <DEDUP_REMOVED lines=8> */
[----:B------:R-:W2:Y:S01]  /*8c10*/  MUFU.TANH R205, R19 ;  /* 0x0000001300cd7308 */ /* 0x000ea20000002400 */
[----:B------:R-:W-:Y:S02]  /*8c20*/  FMUL.FTZ R49, R49, c[0x0][0x320] ;  /* 0x0000c80031317a20 */ /* 0x000fe40000410000 */
[----:B------:R-:W-:Y:S01]  /*8c30*/  FMUL.FTZ R50, R50, c[0x0][0x320] ;  /* 0x0000c80032327a20 */ /* 0x000fe20000410000 */
[----:B-1----:R-:W-:Y:S04]  /*8c40*/  FMNMX.FTZ R0, R199, R0, !PT ;  /* 0x00000000c7007209 */ /* 0x002fe80007810000 */
[----:B------:R-:W-:Y:S02]  /*8c50*/  FMNMX.FTZ R0, R206, R0, !PT ;  /* 0x00000000ce007209 */ /* 0x000fe40007810000 */
[----:B------:R-:W1:Y:S02]  /*8c60*/  MUFU.TANH R208, R22 ;  /* 0x0000001600d07308 */ /* 0x000e640000002400 */
[----:B------:R-:W-:Y:S02]  /*8c70*/  FMNMX.FTZ R0, R207, R0, !PT ;  /* 0x00000000cf007209 */ /* 0x000fe40007810000 */
[----:B--2---:R-:W-:Y:S06]  /*8c80*/  FMNMX.FTZ R2, R204, R2, !PT ;  /* 0x00000002cc027209 */ /* 0x004fec0007810000 */
[----:B------:R-:W2:Y:S01]  /*8c90*/  MUFU.TANH R214, R24 ;  /* 0x0000001800d67308 */ /* 0x000ea20000002400 */
[----:B------:R-:W-:Y:S09]  /*8ca0*/  FMNMX.FTZ R2, R205, R2, !PT ;  /* 0x00000002cd027209 */ /* 0x000ff20007810000 */
[----:B------:R-:W-:Y:S01]  /*8cb0*/  MUFU.TANH R18, R35 ;  /* 0x0000002300127308 */ /* 0x000fe20000002400 */
[----:B-1----:R-:W-:Y:S09]  /*8cc0*/  FMNMX.FTZ R2, R208, R2, !PT ;  /* 0x00000002d0027209 */ /* 0x002ff20007810000 */
[----:B------:R-:W1:Y:S01]  /*8cd0*/  MUFU.TANH R3, R34 ;  /* 0x0000002200037308 */ /* 0x000e620000002400 */
[----:B--2---:R-:W-:Y:S02]  /*8ce0*/  FMNMX.FTZ R0, R214, R0, !PT ;  /* 0x00000000d6007209 */ /* 0x004fe40007810000 */
[----:B------:R-:W-:Y:S07]  /*8cf0*/  MOV R24, c[0x0][0x1e4] ;  /* 0x0000790000187a02 */ /* 0x000fee0000000f00 */
[----:B------:R-:W2:Y:S10]  /*8d00*/  MUFU.TANH R213, R23 ;  /* 0x0000001700d57308 */ /* 0x000eb40000002400 */
[----:B------:R-:W2:Y:S01]  /*8d10*/  MUFU.TANH R14, R26 ;  /* 0x0000001a000e7308 */ /* 0x000ea20000002400 */
[----:B-1----:R-:W-:Y:S09]  /*8d20*/  MOV R35, R3 ;  /* 0x0000000300237202 */ /* 0x002ff20000000f00 */
[----:B------:R-:W1:Y:S01]  /*8d30*/  MUFU.TANH R215, R25 ;  /* 0x0000001900d77308 */ /* 0x000e620000002400 */
[----:B--2---:R-:W-:Y:S02]  /*8d40*/  FMNMX.FTZ R2, R213, R2, !PT ;  /* 0x00000002d5027209 */ /* 0x004fe40007810000 */
[----:B------:R-:W-:Y:S07]  /*8d50*/  MOV R23, c[0x0][0x1e0] ;  /* 0x0000780000177a02 */ /* 0x000fee0000000f00 */
[----:B------:R-:W2:Y:S01]  /*8d60*/  MUFU.TANH R209, R27 ;  /* 0x0000001b00d17308 */ /* 0x000ea20000002400 */
[----:B------:R-:W-:Y:S04]  /*8d70*/  MOV R202, R14 ;  /* 0x0000000e00ca7202 */ /* 0x000fe80000000f00 */
[----:B------:R-:W-:Y:S05]  /*8d80*/  FMNMX.FTZ R2, R202, R2, !PT ;  /* 0x00000002ca027209 */ /* 0x000fea0007810000 */
[----:B------:R-:W2:Y:S01]  /*8d90*/  MUFU.TANH R212, R30 ;  /* 0x0000001e00d47308 */ /* 0x000ea20000002400 */
[----:B-1----:R-:W-:Y:S04]  /*8da0*/  FMNMX.FTZ R0, R215, R0, !PT ;  /* 0x00000000d7007209 */ /* 0x002fe80007810000 */
[----:B------:R-:W-:Y:S05]  /*8db0*/  FMNMX.FTZ R0, R201, R0, !PT ;  /* 0x00000000c9007209 */ /* 0x000fea0007810000 */
[----:B------:R-:W1:Y:S01]  /*8dc0*/  MUFU.TANH R135, R31 ;  /* 0x0000001f00877308 */ /* 0x000e620000002400 */
[----:B------:R-:W-:Y:S02]  /*8dd0*/  FMNMX.FTZ R0, R13, R0, !PT ;  /* 0x000000000d007209 */ /* 0x000fe40007810000 */
[----:B--2---:R-:W-:Y:S07]  /*8de0*/  FMNMX.FTZ R2, R209, R2, !PT ;  /* 0x00000002d1027209 */ /* 0x004fee0007810000 */
[----:B------:R-:W2:Y:S01]  /*8df0*/  MUFU.TANH R17, R32 ;  /* 0x0000002000117308 */ /* 0x000ea20000002400 */
[----:B------:R-:W-:Y:S09]  /*8e00*/  FMNMX.FTZ R2, R212, R2, !PT ;  /* 0x00000002d4027209 */ /* 0x000ff20007810000 */
[----:B------:R-:W2:Y:S01]  /*8e10*/  MUFU.TANH R184, R33 ;  /* 0x0000002100b87308 */ /* 0x000ea20000002400 */
[----:B-1----:R-:W-:Y:S04]  /*8e20*/  MOV R34, R135 ;  /* 0x0000008700227202 */ /* 0x002fe80000000f00 */
[----:B------:R-:W-:Y:S05]  /*8e30*/  FMNMX.FTZ R2, R34, R2, !PT ;  /* 0x0000000222027209 */ /* 0x000fea0007810000 */
[----:B------:R-:W1:Y:S01]  /*8e40*/  MUFU.TANH R16, R36 ;  /* 0x0000002400107308 */ /* 0x000e620000002400 */
[----:B------:R-:W-:Y:S02]  /*8e50*/  FMNMX.FTZ R2, R35, R2, !PT ;  /* 0x0000000223027209 */ /* 0x000fe40007810000 */
[----:B--2---:R-:W-:Y:S07]  /*8e60*/  FMNMX.FTZ R0, R17, R0, !PT ;  /* 0x0000000011007209 */ /* 0x004fee0007810000 */
[----:B------:R-:W-:Y:S01]  /*8e70*/  MUFU.TANH R211, R37 ;  /* 0x0000002500d37308 */ /* 0x000fe20000002400 */
[----:B------:R-:W-:Y:S04]  /*8e80*/  MOV R200, R184 ;  /* 0x000000b800c87202 */ /* 0x000fe80000000f00 */
[----:B------:R-:W-:Y:S05]  /*8e90*/  FMNMX.FTZ R0, R200, R0, !PT ;  /* 0x00000000c8007209 */ /* 0x000fea0007810000 */
[----:B------:R-:W2:Y:S01]  /*8ea0*/  MUFU.TANH R3, R48 ;  /* 0x0000003000037308 */ /* 0x000ea20000002400 */
[----:B-1----:R-:W-:Y:S09]  /*8eb0*/  FMNMX.FTZ R0, R16, R0, !PT ;  /* 0x0000000010007209 */ /* 0x002ff20007810000 */
[----:B------:R2:W-:Y:S10]  /*8ec0*/  MUFU.TANH R48, R49 ;  /* 0x0000003100307308 */ /* 0x0005f40000002400 */
[----:B------:R-:W1:Y:S10]  /*8ed0*/  MUFU.TANH R19, R40 ;  /* 0x0000002800137308 */ /* 0x000e740000002400 */
[----:B------:R-:W1:Y:S01]  /*8ee0*/  MUFU.TANH R186, R41 ;  /* 0x0000002900ba7308 */ /* 0x000e620000002400 */
[----:B--2---:R-:W-:Y:S02]  /*8ef0*/  MOV R49, R3 ;  /* 0x0000000300317202 */ /* 0x004fe40000000f00 */
[----:B------:R-:W-:Y:S02]  /*8f00*/  FMNMX.FTZ R3, R18, R2, !PT ;  /* 0x0000000212037209 */ /* 0x000fe40007810000 */
[----:B------:R-:W-:Y:S01]  /*8f10*/  FMNMX.FTZ R2, R211, R0, !PT ;  /* 0x00000000d3027209 */ /* 0x000fe20007810000 */
[----:B------:R-:W-:Y:S04]  /*8f20*/  FMUL.FTZ R0, R51, c[0x0][0x320] ;  /* 0x0000c80033007a20 */ /* 0x000fe80000410000 */
[----:B------:R-:W2:Y:S01]  /*8f30*/  MUFU.TANH R41, R44 ;  /* 0x0000002c00297308 */ /* 0x000ea20000002400 */
[----:B-1----:R-:W-:Y:S09]  /*8f40*/  FMNMX.FTZ R2, R19, R2, !PT ;  /* 0x0000000213027209 */ /* 0x002ff20007810000 */
[----:B------:R1:W-:Y:S01]  /*8f50*/  MUFU.TANH R184, R0 ;  /* 0x0000000000b87308 */ /* 0x0003e20000002400 */
[----:B------:R-:W-:Y:S09]  /*8f60*/  MOV R203, R186 ;  /* 0x000000ba00cb7202 */ /* 0x000ff20000000f00 */
[----:B------:R-:W2:Y:S10]  /*8f70*/  MUFU.TANH R132, R38 ;  /* 0x0000002600847308 */ /* 0x000eb40000002400 */
[----:B------:R2:W-:Y:S01]  /*8f80*/  MUFU.TANH R210, R42 ;  /* 0x0000002a00d27308 */ /* 0x0005e20000002400 */
[----:B-1----:R-:W-:Y:S04]  /*8f90*/  FMNMX.FTZ R0, R203, R2, !PT ;  /* 0x00000002cb007209 */ /* 0x002fe80007810000 */
[----:B--2---:R-:W-:Y:S05]  /*8fa0*/  FMNMX.FTZ R0, R41, R0, !PT ;  /* 0x0000000029007209 */ /* 0x004fea0007810000 */
[----:B------:R-:W1:Y:S10]  /*8fb0*/  MUFU.TANH R14, R45 ;  /* 0x0000002d000e7308 */ /* 0x000e740000002400 */
[----:B------:R-:W2:Y:S01]  /*8fc0*/  MUFU.TANH R20, R39 ;  /* 0x0000002700147308 */ /* 0x000ea20000002400 */
[----:B------:R-:W-:Y:S04]  /*8fd0*/  MOV R42, R132 ;  /* 0x00000084002a7202 */ /* 0x000fe80000000f00 */
[----:B------:R-:W-:Y:S05]  /*8fe0*/  FMNMX.FTZ R3, R42, R3, !PT ;  /* 0x000000032a037209 */ /* 0x000fea0007810000 */
[----:B------:R-:W3:Y:S01]  /*8ff0*/  MUFU.TANH R40, R43 ;  /* 0x0000002b00287308 */ /* 0x000ee20000002400 */
[----:B-1----:R-:W-:Y:S04]  /*9000*/  FMNMX.FTZ R0, R14, R0, !PT ;  /* 0x000000000e007209 */ /* 0x002fe80007810000 */
[----:B------:R-:W-:Y:S05]  /*9010*/  FMNMX.FTZ R132, R49, R0, !PT ;  /* 0x0000000031847209 */ /* 0x000fea0007810000 */
[----:B------:R-:W1:Y:S01]  /*9020*/  MUFU.TANH R15, R46 ;  /* 0x0000002e000f7308 */ /* 0x000e620000002400 */
[----:B------:R-:W-:Y:S02]  /*9030*/  FMNMX.FTZ R132, R48, R132, !PT ;  /* 0x0000008430847209 */ /* 0x000fe40007810000 */
[----:B--2---:R-:W-:Y:S04]  /*9040*/  FMNMX.FTZ R3, R20, R3, !PT ;  /* 0x0000000314037209 */ /* 0x004fe80007810000 */
[----:B------:R-:W-:Y:S02]  /*9050*/  FMNMX.FTZ R2, R210, R3, !PT ;  /* 0x00000003d2027209 */ /* 0x000fe40007810000 */
[----:B------:R-:W2:Y:S01]  /*9060*/  SHFL.BFLY PT, R3, R132, 0x2, 0x1f ;  /* 0x0c401f0084037f89 */ /* 0x000ea200000e0000 */
[----:B------:R-:W2:Y:S01]  /*9070*/  MUFU.TANH R21, R47 ;  /* 0x0000002f00157308 */ /* 0x000ea20000002400 */
[----:B---3--:R-:W-:Y:S02]  /*9080*/  FMNMX.FTZ R2, R40, R2, !PT ;  /* 0x0000000228027209 */ /* 0x008fe40007810000 */
[----:B----4-:R-:W-:Y:S07]  /*9090*/  @P0 MOV R5, R11 ;  /* 0x0000000b00050202 */ /* 0x010fee0000000f00 */
[----:B------:R-:W3:Y:S01]  /*90a0*/  MUFU.TANH R135, R50 ;  /* 0x0000003200877308 */ /* 0x000ee20000002400 */
[----:B-1----:R-:W-:Y:S02]  /*90b0*/  FMNMX.FTZ R2, R15, R2, !PT ;  /* 0x000000020f027209 */ /* 0x002fe40007810000 */
[----:B--2---:R-:W-:Y:S02]  /*90c0*/  FMNMX.FTZ R132, R132, R3, !PT ;  /* 0x0000000384847209 */ /* 0x004fe40007810000 */
[----:B------:R-:W-:Y:S03]  /*90d0*/  FMNMX.FTZ R0, R21, R2, !PT ;  /* 0x0000000215007209 */ /* 0x000fe60007810000 */
[----:B------:R-:W1:Y:S01]  /*90e0*/  SHFL.BFLY PT, R4, R132, 0x1, 0x1f ;  /* 0x0c201f0084047f89 */ /* 0x000e6200000e0000 */
[----:B---3--:R-:W-:Y:S04]  /*90f0*/  FMNMX.FTZ R0, R135, R0, !PT ;  /* 0x0000000087007209 */ /* 0x008fe80007810000 */
[----:B------:R-:W-:Y:S05]  /*9100*/  FMNMX.FTZ R0, R184, R0, !PT ;  /* 0x00000000b8007209 */ /* 0x000fea0007810000 */
[----:B------:R-:W2:Y:S01]  /*9110*/  SHFL.BFLY PT, R2, R0, 0x2, 0x1f ;  /* 0x0c401f0000027f89 */ /* 0x000ea200000e0000 */
[----:B-1----:R-:W-:Y:S02]  /*9120*/  FMNMX.FTZ R132, R132, R4, !PT ;  /* 0x0000000484847209 */ /* 0x002fe40007810000 */
[----:B------:R-:W-:Y:S03]  /*9130*/  @P0 SHF.R.S32.HI R4, RZ, 0x1f, R252 ;  /* 0x0000001fff040819 */ /* 0x000fe600000114fc */
[----:B------:R-:W-:Y:S02]  /*9140*/  FMUL.FTZ R186, R132, c[0x0][0x2d0] ;  /* 0x0000b40084ba7a20 */ /* 0x000fe40000410000 */
[----:B------:R-:W-:Y:S02]  /*9150*/  @P0 IMAD R4, R4, c[0x0][0x1e0], RZ ;  /* 0x0000780004040a24 */ /* 0x000fe400078e02ff */
[----:B------:R-:W-:Y:S01]  /*9160*/  FFMA.FTZ R11, R189, c[0x0][0x2d0], -R186 ;  /* 0x0000b400bd0b7a23 */ /* 0x000fe200000108ba */
[----:B------:R-:W-:Y:S01]  /*9170*/  MOV R189, R15 ;  /* 0x0000000f00bd7202 */ /* 0x000fe20000000f00 */
[----:B------:R-:W-:Y:S02]  /*9180*/  @P0 IMAD R4, R252, c[0x0][0x1e4], R4 ;  /* 0x00007900fc040a24 */ /* 0x000fe400078e0204 */
[----:B------:R-:W-:Y:S01]  /*9190*/  MUFU.EX2 R50, R11 ;  /* 0x0000000b00327308 */ /* 0x000fe20000000800 */
[----:B------:R-:W-:Y:S01]  /*91a0*/  FFMA.FTZ R12, R185, c[0x0][0x2d0], -R186 ;  /* 0x0000b400b90c7a23 */ /* 0x000fe200000108ba */
[----:B--2---:R-:W-:Y:S01]  /*91b0*/  FMNMX.FTZ R0, R0, R2, !PT ;  /* 0x0000000200007209 */ /* 0x004fe20007810000 */
[----:B------:R-:W-:Y:S01]  /*91c0*/  FADD.FTZ R2, -R132, R133 ;  /* 0x0000008584027221 */ /* 0x000fe20000010100 */
[----:B------:R-:W-:Y:S02]  /*91d0*/  @P0 IADD3 R7, R7, R4, RZ ;  /* 0x0000000407070210 */ /* 0x000fe40007ffe0ff */
[----:B------:R-:W-:Y:S01]  /*91e0*/  @P0 MOV R4, R8 ;  /* 0x0000000800040202 */ /* 0x000fe20000000f00 */
[----:B------:R-:W1:Y:S03]  /*91f0*/  SHFL.BFLY PT, R3, R0, 0x1, 0x1f ;  /* 0x0c201f0000037f89 */ /* 0x000e6600000e0000 */
[----:B------:R2:W-:Y:S01]  /*9200*/  MUFU.EX2 R43, R12 ;  /* 0x0000000c002b7308 */ /* 0x0005e20000000800 */
[----:B------:R-:W-:Y:S04]  /*9210*/  @P0 IMAD.WIDE.U32 R4, R6, 0x60, R4 ;  /* 0x0000006006040825 */ /* 0x000fe800078e0004 */
[----:B------:R-:W-:Y:S01]  /*9220*/  @P0 IMAD R6, R7, 0x60, RZ ;  /* 0x0000006007060824 */ /* 0x000fe200078e02ff */
[----:B------:R-:W-:Y:S04]  /*9230*/  @P0 SHF.L.U32 R7, R4, 0x1, RZ ;  /* 0x0000000104070819 */ /* 0x000fe800000006ff */
[----:B------:R-:W-:Y:S01]  /*9240*/  @P0 IADD3 R6, R5, R6, RZ ;  /* 0x0000000605060210 */ /* 0x000fe20007ffe0ff */
[----:B------:R-:W-:Y:S01]  /*9250*/  FFMA.FTZ R5, R188, c[0x0][0x2d0], -R186 ;  /* 0x0000b400bc057a23 */ /* 0x000fe200000108ba */
[C---:B------:R-:W-:Y:S02]  /*9260*/  @P0 IADD3 R8, P6, R7.reuse, 0x80, RZ ;  /* 0x0000008007080810 */ /* 0x040fe40007fde0ff */
[----:B------:R-:W-:Y:S01]  /*9270*/  @P0 SHF.L.U64.HI R6, R4, 0x1, R6 ;  /* 0x0000000104060819 */ /* 0x000fe20000010206 */
[----:B------:R3:W-:Y:S01]  /*9280*/  MUFU.EX2 R22, R5 ;  /* 0x0000000500167308 */ /* 0x0007e20000000800 */
[----:B------:R-:W-:Y:S04]  /*9290*/  @P0 IADD3 R8, P5, R8, c[0x0][0x1c8], RZ ;  /* 0x0000720008080a10 */ /* 0x000fe80007fbe0ff */
[----:B------:R-:W-:Y:S02]  /*92a0*/  @P0 IADD3.X R9, RZ, c[0x0][0x1cc], R6, P5, P6 ;  /* 0x00007300ff090a10 */ /* 0x000fe40002fec406 */
[C---:B------:R-:W-:Y:S02]  /*92b0*/  @P0 IADD3 R4, P5, R7.reuse, c[0x0][0x1c8], RZ ;  /* 0x0000720007040a10 */ /* 0x040fe40007fbe0ff */
[----:B------:R-:W-:Y:S02]  /*92c0*/  @P0 IADD3 R10, P6, R7, 0x100, RZ ;  /* 0x00000100070a0810 */ /* 0x000fe40007fde0ff */
[----:B--2---:R-:W-:Y:S02]  /*92d0*/  @P0 SHF.L.U64.HI R12, R23, 0x6, R24 ;  /* 0x00000006170c0819 */ /* 0x004fe40000010218 */
[----:B-1----:R-:W-:Y:S01]  /*92e0*/  FMNMX.FTZ R3, R0, R3, !PT ;  /* 0x0000000300037209 */ /* 0x002fe20007810000 */
[----:B------:R-:W-:Y:S04]  /*92f0*/  FMUL.FTZ R0, R2, c[0x0][0x2d0] ;  /* 0x0000b40002007a20 */ /* 0x000fe80000410000 */
[----:B------:R1:W2:Y:S01]  /*9300*/  MUFU.EX2 R2, R0 ;  /* 0x0000000000027308 */ /* 0x0002a20000000800 */
[----:B------:R-:W-:Y:S04]  /*9310*/  FMUL.FTZ R133, R3, c[0x0][0x2d0] ;  /* 0x0000b40003857a20 */ /* 0x000fe80000410000 */
[--C-:B------:R-:W-:Y:S02]  /*9320*/  FFMA.FTZ R135, R135, c[0x0][0x2d0], -R133.reuse ;  /* 0x0000b40087877a23 */ /* 0x100fe40000010885 */
[----:B---3--:R-:W-:Y:S04]  /*9330*/  FFMA.FTZ R5, R190, c[0x0][0x2d0], -R186 ;  /* 0x0000b400be057a23 */ /* 0x008fe800000108ba */
[----:B------:R3:W4:Y:S10]  /*9340*/  MUFU.EX2 R51, R5 ;  /* 0x0000000500337308 */ /* 0x0007340000000800 */
[----:B------:R-:W-:Y:S01]  /*9350*/  MUFU.EX2 R135, R135 ;  /* 0x0000008700877308 */ /* 0x000fe20000000800 */
[----:B-1----:R-:W-:Y:S01]  /*9360*/  FADD.FTZ R0, -R3, R134 ;  /* 0x0000008603007221 */ /* 0x002fe20000010100 */
[----:B------:R-:W-:Y:S01]  /*9370*/  MOV R134, R13 ;  /* 0x0000000d00867202 */ /* 0x000fe20000000f00 */
[--C-:B------:R-:W-:Y:S01]  /*9380*/  FFMA.FTZ R13, R193, c[0x0][0x2d0], -R133.reuse ;  /* 0x0000b400c10d7a23 */ /* 0x100fe20000010885 */
[----:B------:R-:W-:Y:S01]  /*9390*/  MOV R193, R14 ;  /* 0x0000000e00c17202 */ /* 0x000fe20000000f00 */
[----:B------:R-:W-:Y:S02]  /*93a0*/  FMUL.FTZ R0, R0, c[0x0][0x2d0] ;  /* 0x0000b40000007a20 */ /* 0x000fe40000410000 */
[C---:B--2---:R-:W-:Y:S03]  /*93b0*/  FMUL.FTZ R24, R2.reuse, R156 ;  /* 0x0000009c02187220 */ /* 0x044fe60000410000 */
[----:B------:R-:W-:Y:S01]  /*93c0*/  MUFU.EX2 R185, R13 ;  /* 0x0000000d00b97308 */ /* 0x000fe20000000800 */
[C---:B------:R-:W-:Y:S01]  /*93d0*/  FMUL.FTZ R25, R2.reuse, R157 ;  /* 0x0000009d02197220 */ /* 0x040fe20000410000 */
[----:B------:R-:W-:Y:S01]  /*93e0*/  MOV R156, R50 ;  /* 0x00000032009c7202 */ /* 0x000fe20000000f00 */
[----:B------:R-:W-:Y:S01]  /*93f0*/  FMUL.FTZ R32, R2, R164 ;  /* 0x000000a402207220 */ /* 0x000fe20000410000 */
[----:B---3--:R-:W-:Y:S01]  /*9400*/  @P0 IADD3.X R5, R6, c[0x0][0x1cc], RZ, P5, !PT ;  /* 0x0000730006050a10 */ /* 0x008fe20002ffe4ff */
[----:B------:R-:W-:Y:S01]  /*9410*/  FMUL.FTZ R52, R2, R52 ;  /* 0x0000003402347220 */ /* 0x000fe20000410000 */
[----:B------:R-:W-:Y:S01]  /*9420*/  @P0 IADD3 R10, P5, R10, c[0x0][0x1c8], RZ ;  /* 0x000072000a0a0a10 */ /* 0x000fe20007fbe0ff */
[C---:B------:R-:W-:Y:S01]  /*9430*/  FMUL.FTZ R53, R2.reuse, R53 ;  /* 0x0000003502357220 */ /* 0x040fe20000410000 */
[----:B----4-:R-:W-:Y:S01]  /*9440*/  MOV R157, R51 ;  /* 0x00000033009d7202 */ /* 0x010fe20000000f00 */
[----:B------:R1:W-:Y:S01]  /*9450*/  @P0 LDGSTS.E.BYPASS.LTC128B.128 [R251+0xc100], [R4.64], !P1 ;  /* 0x0c10000004fb0fae */ /* 0x0003e2000c901d48 */
[--C-:B------:R-:W-:Y:S01]  /*9460*/  @P0 IADD3.X R11, RZ, c[0x0][0x1cc], R6.reuse, P5, P6 ;  /* 0x00007300ff0b0a10 */ /* 0x100fe20002fec406 */
[----:B------:R-:W2:Y:S01]  /*9470*/  MUFU.EX2 R0, R0 ;  /* 0x0000000000007308 */ /* 0x000ea20000000800 */
[----:B------:R-:W-:Y:S01]  /*9480*/  @P0 IADD3 R7, P6, R7, 0x180, RZ ;  /* 0x0000018007070810 */ /* 0x000fe20007fde0ff */
[C---:B------:R-:W-:Y:S02]  /*9490*/  FMUL.FTZ R56, R2.reuse, R56 ;  /* 0x0000003802387220 */ /* 0x040fe40000410000 */
[C---:B------:R-:W-:Y:S02]  /*94a0*/  FMUL.FTZ R57, R2.reuse, R57 ;  /* 0x0000003902397220 */ /* 0x040fe40000410000 */
[----:B------:R3:W-:Y:S01]  /*94b0*/  @P0 LDGSTS.E.BYPASS.LTC128B.128 [R251+0xf100], [R8.64], !P4 ;  /* 0x0f10000008fb0fae */ /* 0x0007e2000e101d48 */
[C---:B------:R-:W-:Y:S02]  /*94c0*/  FMUL.FTZ R60, R2.reuse, R60 ;  /* 0x0000003c023c7220 */ /* 0x040fe40000410000 */
[C---:B------:R-:W-:Y:S02]  /*94d0*/  FMUL.FTZ R61, R2.reuse, R61 ;  /* 0x0000003d023d7220 */ /* 0x040fe40000410000 */
[C---:B------:R-:W-:Y:S02]  /*94e0*/  FMUL.FTZ R64, R2.reuse, R64 ;  /* 0x0000004002407220 */ /* 0x040fe40000410000 */
[C---:B------:R-:W-:Y:S01]  /*94f0*/  FMUL.FTZ R65, R2.reuse, R65 ;  /* 0x0000004102417220 */ /* 0x040fe20000410000 */
[----:B------:R4:W-:Y:S01]  /*9500*/  @P0 LDGSTS.E.BYPASS.LTC128B.128 [R251+0x12100], [R10.64], !P3 ;  /* 0x121000000afb0fae */ /* 0x0009e2000d901d48 */
[C---:B------:R-:W-:Y:S02]  /*9510*/  FMUL.FTZ R68, R2.reuse, R68 ;  /* 0x0000004402447220 */ /* 0x040fe40000410000 */
[C---:B------:R-:W-:Y:S02]  /*9520*/  FMUL.FTZ R69, R2.reuse, R69 ;  /* 0x0000004502457220 */ /* 0x040fe40000410000 */
[C---:B------:R-:W-:Y:S02]  /*9530*/  FMUL.FTZ R72, R2.reuse, R72 ;  /* 0x0000004802487220 */ /* 0x040fe40000410000 */
[C---:B------:R-:W-:Y:S02]  /*9540*/  FMUL.FTZ R73, R2.reuse, R73 ;  /* 0x0000004902497220 */ /* 0x040fe40000410000 */
[----:B------:R-:W-:Y:S02]  /*9550*/  FMUL.FTZ R76, R2, R76 ;  /* 0x0000004c024c7220 */ /* 0x000fe40000410000 */
[C---:B--2---:R-:W-:Y:S02]  /*9560*/  FMUL.FTZ R26, R0.reuse, R158 ;  /* 0x0000009e001a7220 */ /* 0x044fe40000410000 */
[C---:B------:R-:W-:Y:S02]  /*9570*/  FMUL.FTZ R27, R0.reuse, R159 ;  /* 0x0000009f001b7220 */ /* 0x040fe40000410000 */
[C---:B------:R-:W-:Y:S02]  /*9580*/  FMUL.FTZ R54, R0.reuse, R54 ;  /* 0x0000003600367220 */ /* 0x040fe40000410000 */
[C---:B------:R-:W-:Y:S01]  /*9590*/  FMUL.FTZ R55, R0.reuse, R55 ;  /* 0x0000003700377220 */ /* 0x040fe20000410000 */
[----:B---3--:R-:W-:Y:S01]  /*95a0*/  @P0 IADD3 R8, P5, R7, c[0x0][0x1c8], RZ ;  /* 0x0000720007080a10 */ /* 0x008fe20007fbe0ff */
[C---:B------:R-:W-:Y:S01]  /*95b0*/  FMUL.FTZ R58, R0.reuse, R58 ;  /* 0x0000003a003a7220 */ /* 0x040fe20000410000 */
[----:B------:R-:W-:Y:S01]  /*95c0*/  @P0 SHF.L.U32 R7, R23, 0x6, RZ ;  /* 0x0000000617070819 */ /* 0x000fe200000006ff */
[C---:B------:R-:W-:Y:S01]  /*95d0*/  FMUL.FTZ R59, R0.reuse, R59 ;  /* 0x0000003b003b7220 */ /* 0x040fe20000410000 */
[----:B------:R-:W-:Y:S01]  /*95e0*/  @P0 IADD3.X R9, RZ, c[0x0][0x1cc], R6, P5, P6 ;  /* 0x00007300ff090a10 */ /* 0x000fe20002fec406 */
[----:B------:R-:W-:Y:S01]  /*95f0*/  FMUL.FTZ R62, R0, R62 ;  /* 0x0000003e003e7220 */ /* 0x000fe20000410000 */
[----:B-1----:R-:W-:Y:S01]  /*9600*/  @P0 IADD3 R4, P6, R4, R7, RZ ;  /* 0x0000000704040210 */ /* 0x002fe20007fde0ff */
[C---:B------:R-:W-:Y:S02]  /*9610*/  FMUL.FTZ R63, R0.reuse, R63 ;  /* 0x0000003f003f7220 */ /* 0x040fe40000410000 */
[----:B------:R1:W-:Y:S01]  /*9620*/  @P0 LDGSTS.E.BYPASS.LTC128B.128 [R251+0x15100], [R8.64], !P2 ;  /* 0x1510000008fb0fae */ /* 0x0003e2000d101d48 */
[----:B------:R-:W-:Y:S01]  /*9630*/  @P0 IADD3.X R5, R5, R12, RZ, P6, !PT ;  /* 0x0000000c05050210 */ /* 0x000fe200037fe4ff */
[C---:B----4-:R-:W-:Y:S01]  /*9640*/  FMUL.FTZ R10, R0.reuse, R142 ;  /* 0x0000008e000a7220 */ /* 0x050fe20000410000 */
[----:B------:R-:W-:Y:S01]  /*9650*/  @P0 IADD3 R6, P5, R7, R4, RZ ;  /* 0x0000000407060210 */ /* 0x000fe20007fbe0ff */
[C---:B------:R-:W-:Y:S02]  /*9660*/  FMUL.FTZ R11, R0.reuse, R143 ;  /* 0x0000008f000b7220 */ /* 0x040fe40000410000 */
[----:B------:R-:W-:Y:S01]  /*9670*/  FMUL.FTZ R66, R0, R66 ;  /* 0x0000004200427220 */ /* 0x000fe20000410000 */
[----:B------:R-:W-:Y:S01]  /*9680*/  @P0 IADD3.X R7, R12, R5, RZ, P5, !PT ;  /* 0x000000050c070210 */ /* 0x000fe20002ffe4ff */
[----:B------:R2:W-:Y:S01]  /*9690*/  @P0 LDGSTS.E.BYPASS.LTC128B.128 [R251+0xd100], [R4.64], !P1 ;  /* 0x0d10000004fb0fae */ /* 0x0005e2000c901d48 */
[C---:B------:R-:W-:Y:S02]  /*96a0*/  FMUL.FTZ R67, R0.reuse, R67 ;  /* 0x0000004300437220 */ /* 0x040fe40000410000 */
[C---:B------:R-:W-:Y:S02]  /*96b0*/  FMUL.FTZ R70, R0.reuse, R70 ;  /* 0x0000004600467220 */ /* 0x040fe40000410000 */
[C---:B------:R-:W-:Y:S02]  /*96c0*/  FMUL.FTZ R71, R0.reuse, R71 ;  /* 0x0000004700477220 */ /* 0x040fe40000410000 */
[C---:B------:R-:W-:Y:S01]  /*96d0*/  FMUL.FTZ R74, R0.reuse, R74 ;  /* 0x0000004a004a7220 */ /* 0x040fe20000410000 */
[----:B------:R2:W-:Y:S01]  /*96e0*/  @P0 LDGSTS.E.BYPASS.LTC128B.128 [R251+0x10100], [R4.64+0x80], !P4 ;  /* 0x1010008004fb0fae */ /* 0x0005e2000e101d48 */
[----:B------:R-:W-:Y:S02]  /*96f0*/  FMUL.FTZ R75, R0, R75 ;  /* 0x0000004b004b7220 */ /* 0x000fe40000410000 */
[----:B------:R-:W-:Y:S02]  /*9700*/  FMUL.FTZ R77, R2, R77 ;  /* 0x0000004d024d7220 */ /* 0x000fe40000410000 */
[C---:B------:R-:W-:Y:S02]  /*9710*/  FMUL.FTZ R78, R0.reuse, R78 ;  /* 0x0000004e004e7220 */ /* 0x040fe40000410000 */
[----:B------:R-:W-:Y:S01]  /*9720*/  FMUL.FTZ R79, R0, R79 ;  /* 0x0000004f004f7220 */ /* 0x000fe20000410000 */
[----:B------:R2:W-:Y:S01]  /*9730*/  @P0 LDGSTS.E.BYPASS.LTC128B.128 [R251+0x13100], [R4.64+0x100], !P3 ;  /* 0x1310010004fb0fae */ /* 0x0005e2000d901d48 */
[----:B------:R-:W-:Y:S02]  /*9740*/  FMUL.FTZ R80, R2, R80 ;  /* 0x0000005002507220 */ /* 0x000fe40000410000 */
[--C-:B-1----:R-:W-:Y:S01]  /*9750*/  FFMA.FTZ R8, R194, c[0x0][0x2d0], -R133.reuse ;  /* 0x0000b400c2087a23 */ /* 0x102fe20000010885 */
[----:B------:R-:W-:Y:S01]  /*9760*/  MOV R194, R22 ;  /* 0x0000001600c27202 */ /* 0x000fe20000000f00 */
[C---:B------:R-:W-:Y:S02]  /*9770*/  FMUL.FTZ R9, R2.reuse, R141 ;  /* 0x0000008d02097220 */ /* 0x040fe40000410000 */
[----:B------:R1:W3:Y:S01]  /*9780*/  MUFU.EX2 R190, R8 ;  /* 0x0000000800be7308 */ /* 0x0002e20000000800 */
[----:B------:R2:W-:Y:S01]  /*9790*/  @P0 LDGSTS.E.BYPASS.LTC128B.128 [R251+0x16100], [R4.64+0x180], !P2 ;  /* 0x1610018004fb0fae */ /* 0x0005e2000d101d48 */
[----:B------:R-:W-:Y:S01]  /*97a0*/  MOV R159, R194 ;  /* 0x000000c2009f7202 */ /* 0x000fe20000000f00 */
[----:B------:R-:W-:Y:S02]  /*97b0*/  FMUL.FTZ R81, R2, R81 ;  /* 0x0000005102517220 */ /* 0x000fe40000410000 */
[C---:B------:R-:W-:Y:S02]  /*97c0*/  FMUL.FTZ R82, R0.reuse, R82 ;  /* 0x0000005200527220 */ /* 0x040fe40000410000 */
[----:B------:R-:W-:Y:S02]  /*97d0*/  FMUL.FTZ R83, R0, R83 ;  /* 0x0000005300537220 */ /* 0x000fe40000410000 */
[----:B------:R4:W-:Y:S01]  /*97e0*/  @P0 LDGSTS.E.BYPASS.LTC128B.128 [R251+0xe100], [R6.64], !P1 ;  /* 0x0e10000006fb0fae */ /* 0x0009e2000c901d48 */
[C---:B------:R-:W-:Y:S02]  /*97f0*/  FMUL.FTZ R84, R2.reuse, R84 ;  /* 0x0000005402547220 */ /* 0x040fe40000410000 */
[----:B------:R-:W-:Y:S02]  /*9800*/  FMUL.FTZ R85, R2, R85 ;  /* 0x0000005502557220 */ /* 0x000fe40000410000 */
[C---:B------:R-:W-:Y:S02]  /*9810*/  FMUL.FTZ R86, R0.reuse, R86 ;  /* 0x0000005600567220 */ /* 0x040fe40000410000 */
[----:B------:R-:W-:Y:S01]  /*9820*/  FMUL.FTZ R87, R0, R87 ;  /* 0x0000005700577220 */ /* 0x000fe20000410000 */
[----:B------:R4:W-:Y:S01]  /*9830*/  @P0 LDGSTS.E.BYPASS.LTC128B.128 [R251+0x11100], [R6.64+0x80], !P4 ;  /* 0x1110008006fb0fae */ /* 0x0009e2000e101d48 */
[C---:B------:R-:W-:Y:S02]  /*9840*/  FMUL.FTZ R88, R2.reuse, R88 ;  /* 0x0000005802587220 */ /* 0x040fe40000410000 */
[----:B------:R-:W-:Y:S02]  /*9850*/  FMUL.FTZ R89, R2, R89 ;  /* 0x0000005902597220 */ /* 0x000fe40000410000 */
[----:B------:R-:W-:Y:S02]  /*9860*/  FMUL.FTZ R90, R0, R90 ;  /* 0x0000005a005a7220 */ /* 0x000fe40000410000 */
[----:B-1----:R-:W-:Y:S01]  /*9870*/  FMUL.FTZ R8, R2, R140 ;  /* 0x0000008c02087220 */ /* 0x002fe20000410000 */
[----:B------:R4:W-:Y:S01]  /*9880*/  @P0 LDGSTS.E.BYPASS.LTC128B.128 [R251+0x14100], [R6.64+0x100], !P3 ;  /* 0x1410010006fb0fae */ /* 0x0009e2000d901d48 */
[----:B---3--:R-:W-:Y:S01]  /*9890*/  MOV R158, R190 ;  /* 0x000000be009e7202 */ /* 0x008fe20000000f00 */
[----:B------:R-:W-:Y:S02]  /*98a0*/  FMUL.FTZ R91, R0, R91 ;  /* 0x0000005b005b7220 */ /* 0x000fe40000410000 */
[--C-:B--2---:R-:W-:Y:S01]  /*98b0*/  FFMA.FTZ R4, R191, c[0x0][0x2d0], -R133.reuse ;  /* 0x0000b400bf047a23 */ /* 0x104fe20000010885 */
[----:B------:R-:W-:Y:S01]  /*98c0*/  MOV R191, R21 ;  /* 0x0000001500bf7202 */ /* 0x000fe20000000f00 */
[----:B------:R-:W-:Y:S01]  /*98d0*/  FMUL.FTZ R5, R2, R137 ;  /* 0x0000008902057220 */ /* 0x000fe20000410000 */
[----:B------:R-:W-:Y:S01]  /*98e0*/  F2FP.PACK_AB R137, R190, R185 ;  /* 0x000000b9be89723e */ /* 0x000fe200000000ff */
[----:B------:R1:W-:Y:S01]  /*98f0*/  MUFU.EX2 R33, R4 ;  /* 0x0000000400217308 */ /* 0x0003e20000000800 */
[----:B------:R4:W-:Y:S01]  /*9900*/  @P0 LDGSTS.E.BYPASS.LTC128B.128 [R251+0x17100], [R6.64+0x180], !P2 ;  /* 0x1710018006fb0fae */ /* 0x0009e2000d101d48 */
[----:B------:R-:W-:Y:S01]  /*9910*/  MOV R190, R41 ;  /* 0x0000002900be7202 */ /* 0x000fe20000000f00 */
[C---:B------:R-:W-:Y:S01]  /*9920*/  FMUL.FTZ R41, R2.reuse, R173 ;  /* 0x000000ad02297220 */ /* 0x040fe20000410000 */
[----:B------:R-:W-:Y:S01]  /*9930*/  MOV R173, R159 ;  /* 0x0000009f00ad7202 */ /* 0x000fe20000000f00 */
[C---:B------:R-:W-:Y:S02]  /*9940*/  FMUL.FTZ R92, R2.reuse, R92 ;  /* 0x0000005c025c7220 */ /* 0x040fe40000410000 */
[----:B------:R-:W-:Y:S02]  /*9950*/  FMUL.FTZ R93, R2, R93 ;  /* 0x0000005d025d7220 */ /* 0x000fe40000410000 */
[----:B------:R-:W2:Y:S01]  /*9960*/  LDSM.16.MT88.4 R12, [R217+0x100] ;  /* 0x00010000d90c783b */ /* 0x000ea20000004200 */
[C---:B------:R-:W-:Y:S02]  /*9970*/  FMUL.FTZ R94, R0.reuse, R94 ;  /* 0x0000005e005e7220 */ /* 0x040fe40000410000 */
[----:B------:R-:W-:Y:S02]  /*9980*/  FMUL.FTZ R95, R0, R95 ;  /* 0x0000005f005f7220 */ /* 0x000fe40000410000 */
[C---:B------:R-:W-:Y:S02]  /*9990*/  FMUL.FTZ R96, R2.reuse, R96 ;  /* 0x0000006002607220 */ /* 0x040fe40000410000 */
[----:B------:R-:W-:Y:S01]  /*99a0*/  FMUL.FTZ R97, R2, R97 ;  /* 0x0000006102617220 */ /* 0x000fe20000410000 */
[----:B------:R-:W-:Y:S01]  /*99b0*/  LDSM.16.MT88.4 R28, [R220+0x100] ;  /* 0x00010000dc1c783b */ /* 0x000fe20000004200 */
[C---:B------:R-:W-:Y:S02]  /*99c0*/  FMUL.FTZ R98, R0.reuse, R98 ;  /* 0x0000006200627220 */ /* 0x040fe40000410000 */
[----:B------:R-:W-:Y:S02]  /*99d0*/  FMUL.FTZ R99, R0, R99 ;  /* 0x0000006300637220 */ /* 0x000fe40000410000 */
[----:B------:R-:W-:Y:S02]  /*99e0*/  FMUL.FTZ R100, R2, R100 ;  /* 0x0000006402647220 */ /* 0x000fe40000410000 */
[--C-:B-1----:R-:W-:Y:S01]  /*99f0*/  FFMA.FTZ R4, R192, c[0x0][0x2d0], -R133.reuse ;  /* 0x0000b400c0047a23 */ /* 0x102fe20000010885 */
[----:B------:R-:W-:Y:S01]  /*9a00*/  MOV R192, R20 ;  /* 0x0000001400c07202 */ /* 0x000fe20000000f00 */
[----:B------:R-:W-:Y:S01]  /*9a10*/  LDSM.16.MT88.4 R36, [R219+0x100] ;  /* 0x00010000db24783b */ /* 0x000fe20000004200 */
[----:B------:R-:W-:Y:S01]  /*9a20*/  FMUL.FTZ R101, R2, R101 ;  /* 0x0000006502657220 */ /* 0x000fe20000410000 */
[----:B------:R-:W1:Y:S01]  /*9a30*/  MUFU.EX2 R188, R4 ;  /* 0x0000000400bc7308 */ /* 0x000e620000000800 */
[C---:B----4-:R-:W-:Y:S01]  /*9a40*/  FMUL.FTZ R6, R0.reuse, R138 ;  /* 0x0000008a00067220 */ /* 0x050fe20000410000 */
[----:B------:R-:W-:Y:S01]  /*9a50*/  F2FP.PACK_AB R138, R43, R50 ;  /* 0x000000322b8a723e */ /* 0x000fe200000000ff */
[C---:B------:R-:W-:Y:S02]  /*9a60*/  FMUL.FTZ R7, R0.reuse, R139 ;  /* 0x0000008b00077220 */ /* 0x040fe40000410000 */
[C---:B------:R-:W-:Y:S01]  /*9a70*/  FMUL.FTZ R50, R0.reuse, R182 ;  /* 0x000000b600327220 */ /* 0x040fe20000410000 */
[----:B------:R-:W3:Y:S01]  /*9a80*/  LDSM.16.MT88.4 R20, [R218+0x100] ;  /* 0x00010000da14783b */ /* 0x000ee20000004200 */
[C---:B------:R-:W-:Y:S02]  /*9a90*/  FMUL.FTZ R102, R0.reuse, R102 ;  /* 0x0000006600667220 */ /* 0x040fe40000410000 */
[----:B------:R-:W-:Y:S02]  /*9aa0*/  FMUL.FTZ R103, R0, R103 ;  /* 0x0000006700677220 */ /* 0x000fe40000410000 */
[C---:B------:R-:W-:Y:S02]  /*9ab0*/  FMUL.FTZ R104, R2.reuse, R104 ;  /* 0x0000006802687220 */ /* 0x040fe40000410000 */
[----:B------:R-:W-:Y:S01]  /*9ac0*/  FMUL.FTZ R105, R2, R105 ;  /* 0x0000006902697220 */ /* 0x000fe20000410000 */
[----:B------:R-:W4:Y:S01]  /*9ad0*/  LDSM.16.MT88.4 R44, [R217+0x3100] ;  /* 0x00310000d92c783b */ /* 0x000f220000004200 */
[C---:B------:R-:W-:Y:S02]  /*9ae0*/  FMUL.FTZ R106, R0.reuse, R106 ;  /* 0x0000006a006a7220 */ /* 0x040fe40000410000 */
[----:B------:R-:W-:Y:S02]  /*9af0*/  FMUL.FTZ R107, R0, R107 ;  /* 0x0000006b006b7220 */ /* 0x000fe40000410000 */
[C---:B------:R-:W-:Y:S02]  /*9b00*/  FMUL.FTZ R108, R2.reuse, R108 ;  /* 0x0000006c026c7220 */ /* 0x040fe40000410000 */
[----:B------:R-:W-:Y:S01]  /*9b10*/  FMUL.FTZ R109, R2, R109 ;  /* 0x0000006d026d7220 */ /* 0x000fe20000410000 */
[----:B------:R-:W4:Y:S01]  /*9b20*/  LDSM.16.MT88.4 R140, [R218+0x3100] ;  /* 0x00310000da8c783b */ /* 0x000f220000004200 */
[----:B------:R-:W-:Y:S01]  /*9b30*/  FMUL.FTZ R110, R0, R110 ;  /* 0x0000006e006e7220 */ /* 0x000fe20000410000 */
[----:B-1----:R-:W-:Y:S01]  /*9b40*/  F2FP.PACK_AB R139, R188, R33 ;  /* 0x00000021bc8b723e */ /* 0x002fe200000000ff */
[----:B------:R-:W-:Y:S01]  /*9b50*/  FMUL.FTZ R4, R2, R136 ;  /* 0x0000008802047220 */ /* 0x000fe20000410000 */
[----:B------:R-:W-:Y:S01]  /*9b60*/  F2FP.PACK_AB R136, R51, R194 ;  /* 0x000000c23388723e */ /* 0x000fe200000000ff */
[----:B------:R-:W-:Y:S01]  /*9b70*/  FMUL.FTZ R51, R0, R183 ;  /* 0x000000b700337220 */ /* 0x000fe20000410000 */
[----:B------:R-:W-:Y:S01]  /*9b80*/  MOV R194, R49 ;  /* 0x0000003100c27202 */ /* 0x000fe20000000f00 */
[----:B------:R-:W-:Y:S01]  /*9b90*/  FMUL.FTZ R49, R2, R181 ;  /* 0x000000b502317220 */ /* 0x000fe20000410000 */
[----:B------:R-:W0:Y:S01]  /*9ba0*/  LDGDEPBAR ;  /* 0x00000000000079af */ /* 0x000e220000000000 */
[----:B------:R-:W-:Y:S02]  /*9bb0*/  FMUL.FTZ R111, R0, R111 ;  /* 0x0000006f006f7220 */ /* 0x000fe40000410000 */
[C---:B--2---:R-:W-:Y:S05]  /*9bc0*/  HMMA.16816.F32 R4, R136.reuse, R12, R4 ;  /* 0x0000000c8804723c */ /* 0x044fea0000001804 */
[C---:B------:R-:W-:Y:S02]  /*9bd0*/  FMUL.FTZ R112, R2.reuse, R112 ;  /* 0x0000007002707220 */ /* 0x040fe40000410000 */
[C---:B------:R-:W-:Y:S01]  /*9be0*/  FMUL.FTZ R12, R2.reuse, R144 ;  /* 0x00000090020c7220 */ /* 0x040fe20000410000 */
[C---:B------:R-:W-:Y:S04]  /*9bf0*/  HMMA.16816.F32 R8, R136.reuse, R14, R8 ;  /* 0x0000000e8808723c */ /* 0x040fe80000001808 */
[----:B------:R-:W-:Y:S01]  /*9c00*/  FMUL.FTZ R13, R2, R145 ;  /* 0x00000091020d7220 */ /* 0x000fe20000410000 */
[----:B------:R-:W-:Y:S01]  /*9c10*/  MOV R144, R19 ;  /* 0x0000001300907202 */ /* 0x000fe20000000f00 */
[C---:B------:R-:W-:Y:S01]  /*9c20*/  FMUL.FTZ R19, R0.reuse, R151 ;  /* 0x0000009700137220 */ /* 0x040fe20000410000 */
[----:B------:R-:W-:Y:S01]  /*9c30*/  MOV R145, R18 ;  /* 0x0000001200917202 */ /* 0x000fe20000000f00 */
[C---:B------:R-:W-:Y:S01]  /*9c40*/  FMUL.FTZ R14, R0.reuse, R146 ;  /* 0x00000092000e7220 */ /* 0x040fe20000410000 */
[----:B------:R-:W-:Y:S03]  /*9c50*/  MOV R146, R17 ;  /* 0x0000001100927202 */ /* 0x000fe60000000f00 */
[----:B------:R-:W-:Y:S01]  /*9c60*/  FMUL.FTZ R15, R0, R147 ;  /* 0x00000093000f7220 */ /* 0x000fe20000410000 */
[----:B------:R-:W-:Y:S01]  /*9c70*/  MOV R147, R16 ;  /* 0x0000001000937202 */ /* 0x000fe20000000f00 */
[C---:B------:R-:W-:Y:S02]  /*9c80*/  FMUL.FTZ R16, R2.reuse, R148 ;  /* 0x0000009402107220 */ /* 0x040fe40000410000 */
[----:B------:R-:W-:Y:S01]  /*9c90*/  FMUL.FTZ R17, R2, R149 ;  /* 0x0000009502117220 */ /* 0x000fe20000410000 */
[----:B------:R-:W-:Y:S01]  /*9ca0*/  MOV R164, R147 ;  /* 0x0000009300a47202 */ /* 0x000fe20000000f00 */
[----:B------:R-:W-:Y:S01]  /*9cb0*/  FMUL.FTZ R18, R0, R150 ;  /* 0x0000009600127220 */ /* 0x000fe20000410000 */
[C---:B---3--:R-:W-:Y:S01]  /*9cc0*/  HMMA.16816.F32 R12, R136.reuse, R20, R12 ;  /* 0x00000014880c723c */ /* 0x048fe2000000180c */
[----:B------:R-:W-:Y:S02]  /*9cd0*/  LDSM.16.MT88.4 R148, [R219+0x3100] ;  /* 0x00310000db94783b */ /* 0x000fe40000004200 */
[----:B------:R-:W-:Y:S01]  /*9ce0*/  MOV R181, R164 ;  /* 0x000000a400b57202 */ /* 0x000fe20000000f00 */
[----:B------:R-:W-:Y:S02]  /*9cf0*/  FMUL.FTZ R113, R2, R113 ;  /* 0x0000007102717220 */ /* 0x000fe40000410000 */
[----:B------:R-:W-:Y:S02]  /*9d00*/  FMUL.FTZ R114, R0, R114 ;  /* 0x0000007200727220 */ /* 0x000fe40000410000 */
[C---:B------:R-:W-:Y:S04]  /*9d10*/  HMMA.16816.F32 R16, R136.reuse, R22, R16 ;  /* 0x000000168810723c */ /* 0x040fe80000001810 */
[C---:B------:R-:W-:Y:S01]  /*9d20*/  FMUL.FTZ R20, R2.reuse, R152 ;  /* 0x0000009802147220 */ /* 0x040fe20000410000 */
[----:B------:R-:W-:Y:S01]  /*9d30*/  MOV R152, R40 ;  /* 0x0000002800987202 */ /* 0x000fe20000000f00 */
[----:B------:R-:W-:Y:S01]  /*9d40*/  FMUL.FTZ R21, R2, R153 ;  /* 0x0000009902157220 */ /* 0x000fe20000410000 */
[----:B------:R-:W-:Y:S01]  /*9d50*/  MOV R153, R33 ;  /* 0x0000002100997202 */ /* 0x000fe20000000f00 */
[C---:B------:R-:W-:Y:S01]  /*9d60*/  FMUL.FTZ R22, R0.reuse, R154 ;  /* 0x0000009a00167220 */ /* 0x040fe20000410000 */
[----:B------:R-:W-:Y:S03]  /*9d70*/  MOV R154, R43 ;  /* 0x0000002b009a7202 */ /* 0x000fe60000000f00 */
[----:B------:R-:W-:Y:S01]  /*9d80*/  FMUL.FTZ R23, R0, R155 ;  /* 0x0000009b00177220 */ /* 0x000fe20000410000 */
[----:B------:R-:W-:Y:S01]  /*9d90*/  MOV R155, R48 ;  /* 0x00000030009b7202 */ /* 0x000fe20000000f00 */
[----:B------:R-:W-:Y:S01]  /*9da0*/  FMUL.FTZ R33, R2, R165 ;  /* 0x000000a502217220 */ /* 0x000fe20000410000 */
[----:B------:R-:W-:Y:S01]  /*9db0*/  MOV R165, R34 ;  /* 0x0000002200a57202 */ /* 0x000fe20000000f00 */
[C---:B------:R-:W-:Y:S01]  /*9dc0*/  FMUL.FTZ R34, R0.reuse, R166 ;  /* 0x000000a600227220 */ /* 0x040fe20000410000 */
[----:B------:R-:W-:Y:S01]  /*9dd0*/  MOV R166, R35 ;  /* 0x0000002300a67202 */ /* 0x000fe20000000f00 */
[----:B------:R-:W-:Y:S01]  /*9de0*/  FMUL.FTZ R35, R0, R167 ;  /* 0x000000a700237220 */ /* 0x000fe20000410000 */
[C---:B------:R-:W-:Y:S03]  /*9df0*/  HMMA.16816.F32 R20, R136.reuse, R28, R20 ;  /* 0x0000001c8814723c */ /* 0x040fe60000001814 */
[----:B------:R-:W-:Y:S01]  /*9e00*/  MOV R183, R166 ;  /* 0x000000a600b77202 */ /* 0x000fe20000000f00 */
[----:B------:R-:W-:Y:S01]  /*9e10*/  FMUL.FTZ R40, R2, R172 ;  /* 0x000000ac02287220 */ /* 0x000fe20000410000 */
[----:B------:R-:W-:Y:S01]  /*9e20*/  MOV R172, R157 ;  /* 0x0000009d00ac7202 */ /* 0x000fe20000000f00 */
[----:B------:R-:W-:Y:S01]  /*9e30*/  FMUL.FTZ R43, R0, R175 ;  /* 0x000000af002b7220 */ /* 0x000fe20000410000 */
[----:B------:R-:W-:Y:S01]  /*9e40*/  MOV R167, R156 ;  /* 0x0000009c00a77202 */ /* 0x000fe20000000f00 */
        /* <DEDUP_REMOVED lines=13> */
[----:B------:R-:W-:Y:S01]  /*9f20*/  FMUL.FTZ R115, R0, R115 ;  /* 0x0000007300737220 */ /* 0x000fe20000410000 */
[C---:B------:R-:W-:Y:S01]  /*9f30*/  HMMA.16816.F32 R28, R136.reuse, R36, R28 ;  /* 0x00000024881c723c */ /* 0x040fe2000000181c */
[----:B------:R-:W1:Y:S02]  /*9f40*/  LDSM.16.MT88.4 R144, [R220+0x3100] ;  /* 0x00310000dc90783b */ /* 0x000e640000004200 */
[----:B------:R-:W-:Y:S01]  /*9f50*/  MOV R175, R160 ;  /* 0x000000a000af7202 */ /* 0x000fe20000000f00 */
[C---:B------:R-:W-:Y:S01]  /*9f60*/  FMUL.FTZ R116, R2.reuse, R116 ;  /* 0x0000007402747220 */ /* 0x040fe20000410000 */
[----:B------:R-:W-:Y:S01]  /*9f70*/  MOV R160, R154 ;  /* 0x0000009a00a07202 */ /* 0x000fe20000000f00 */
[C---:B------:R-:W-:Y:S01]  /*9f80*/  FMUL.FTZ R117, R2.reuse, R117 ;  /* 0x0000007502757220 */ /* 0x040fe20000410000 */
[----:B------:R-:W-:Y:S01]  /*9f90*/  MOV R174, R158 ;  /* 0x0000009e00ae7202 */ /* 0x000fe20000000f00 */
[C---:B------:R-:W-:Y:S01]  /*9fa0*/  HMMA.16816.F32 R32, R136.reuse, R38, R32 ;  /* 0x000000268820723c */ /* 0x040fe20000001820 */
[----:B------:R-:W-:Y:S03]  /*9fb0*/  LDSM.16.MT88.4 R156, [R218+0x3900] ;  /* 0x00390000da9c783b */ /* 0x000fe60000004200 */
[C---:B------:R-:W-:Y:S01]  /*9fc0*/  FMUL.FTZ R36, R2.reuse, R168 ;  /* 0x000000a802247220 */ /* 0x040fe20000410000 */
[----:B------:R-:W-:Y:S01]  /*9fd0*/  MOV R180, R211 ;  /* 0x000000d300b47202 */ /* 0x000fe20000000f00 */
[----:B------:R-:W-:Y:S01]  /*9fe0*/  FMUL.FTZ R37, R2, R169 ;  /* 0x000000a902257220 */ /* 0x000fe20000410000 */
[----:B------:R-:W-:Y:S01]  /*9ff0*/  MOV R182, R162 ;  /* 0x000000a200b67202 */ /* 0x000fe20000000f00 */
[C---:B------:R-:W-:Y:S04]  /*a000*/  FMUL.FTZ R38, R0.reuse, R170 ;  /* 0x000000aa00267220 */ /* 0x040fe80000410000 */
[C---:B------:R-:W-:Y:S02]  /*a010*/  FMUL.FTZ R39, R0.reuse, R171 ;  /* 0x000000ab00277220 */ /* 0x040fe40000410000 */
[C---:B------:R-:W-:Y:S02]  /*a020*/  FMUL.FTZ R118, R0.reuse, R118 ;  /* 0x0000007600767220 */ /* 0x040fe40000410000 */
[----:B------:R-:W-:Y:S02]  /*a030*/  FMUL.FTZ R119, R0, R119 ;  /* 0x0000007700777220 */ /* 0x000fe40000410000 */
[C---:B------:R-:W-:Y:S01]  /*a040*/  FMUL.FTZ R120, R2.reuse, R120 ;  /* 0x0000007802787220 */ /* 0x040fe20000410000 */
[C---:B----4-:R-:W-:Y:S03]  /*a050*/  HMMA.16816.F32 R36, R136.reuse, R44, R36 ;  /* 0x0000002c8824723c */ /* 0x050fe60000001824 */
[----:B------:R-:W-:Y:S02]  /*a060*/  FMUL.FTZ R121, R2, R121 ;  /* 0x0000007902797220 */ /* 0x000fe40000410000 */
[----:B------:R-:W-:Y:S02]  /*a070*/  FMUL.FTZ R122, R0, R122 ;  /* 0x0000007a007a7220 */ /* 0x000fe40000410000 */
[C---:B------:R-:W-:Y:S01]  /*a080*/  FMUL.FTZ R44, R2.reuse, R176 ;  /* 0x000000b0022c7220 */ /* 0x040fe20000410000 */
[C---:B------:R-:W-:Y:S04]  /*a090*/  HMMA.16816.F32 R40, R136.reuse, R46, R40 ;  /* 0x0000002e8828723c */ /* 0x040fe80000001828 */
[--C-:B------:R-:W-:Y:S01]  /*a0a0*/  FFMA.FTZ R134, R187, c[0x0][0x2d0], -R186.reuse ;  /* 0x0000b400bb867a23 */ /* 0x100fe200000108ba */
[----:B------:R-:W-:Y:S01]  /*a0b0*/  MOV R187, R212 ;  /* 0x000000d400bb7202 */ /* 0x000fe20000000f00 */
[----:B------:R-:W-:Y:S01]  /*a0c0*/  FMUL.FTZ R45, R2, R177 ;  /* 0x000000b1022d7220 */ /* 0x000fe20000410000 */
[----:B------:R-:W-:Y:S01]  /*a0d0*/  MOV R176, R152 ;  /* 0x0000009800b07202 */ /* 0x000fe20000000f00 */
[C---:B------:R-:W-:Y:S01]  /*a0e0*/  FMUL.FTZ R46, R0.reuse, R178 ;  /* 0x000000b2002e7220 */ /* 0x040fe20000410000 */
[----:B------:R-:W-:Y:S01]  /*a0f0*/  MOV R177, R191 ;  /* 0x000000bf00b17202 */ /* 0x000fe20000000f00 */
[----:B------:R2:W-:Y:S02]  /*a100*/  MUFU.EX2 R178, R134 ;  /* 0x0000008600b27308 */ /* 0x0005e40000000800 */
[C---:B------:R-:W-:Y:S01]  /*a110*/  FMUL.FTZ R47, R0.reuse, R179 ;  /* 0x000000b3002f7220 */ /* 0x040fe20000410000 */
[----:B------:R-:W-:Y:S01]  /*a120*/  MOV R179, R161 ;  /* 0x000000a100b37202 */ /* 0x000fe20000000f00 */
[----:B------:R-:W-:Y:S01]  /*a130*/  FMUL.FTZ R123, R0, R123 ;  /* 0x0000007b007b7220 */ /* 0x000fe20000410000 */
[----:B------:R-:W-:Y:S01]  /*a140*/  MOV R161, R153 ;  /* 0x0000009900a17202 */ /* 0x000fe20000000f00 */
[C---:B------:R-:W-:Y:S01]  /*a150*/  FMUL.FTZ R124, R2.reuse, R124 ;  /* 0x0000007c027c7220 */ /* 0x040fe20000410000 */
[----:B------:R-:W-:Y:S01]  /*a160*/  MOV R191, R210 ;  /* 0x000000d200bf7202 */ /* 0x000fe20000000f00 */
[----:B------:R-:W-:Y:S01]  /*a170*/  FMUL.FTZ R125, R2, R125 ;  /* 0x0000007d027d7220 */ /* 0x000fe20000410000 */
[C---:B------:R-:W-:Y:S03]  /*a180*/  HMMA.16816.F32 R44, R136.reuse, R140, R44 ;  /* 0x0000008c882c723c */ /* 0x040fe6000000182c */
[C---:B------:R-:W-:Y:S02]  /*a190*/  FMUL.FTZ R126, R0.reuse, R126 ;  /* 0x0000007e007e7220 */ /* 0x040fe40000410000 */
[----:B------:R-:W-:Y:S02]  /*a1a0*/  FMUL.FTZ R127, R0, R127 ;  /* 0x0000007f007f7220 */ /* 0x000fe40000410000 */
[C---:B------:R-:W-:Y:S01]  /*a1b0*/  FMUL.FTZ R128, R2.reuse, R128 ;  /* 0x0000008002807220 */ /* 0x040fe20000410000 */
[C---:B------:R-:W-:Y:S01]  /*a1c0*/  HMMA.16816.F32 R48, R136.reuse, R142, R48 ;  /* 0x0000008e8830723c */ /* 0x040fe20000001830 */
[----:B------:R-:W3:Y:S03]  /*a1d0*/  LDSM.16.MT88.4 R140, [R217+0x6100] ;  /* 0x00610000d98c783b */ /* 0x000ee60000004200 */
[----:B------:R-:W-:Y:S02]  /*a1e0*/  FMUL.FTZ R129, R2, R129 ;  /* 0x0000008102817220 */ /* 0x000fe40000410000 */
[C---:B------:R-:W-:Y:S02]  /*a1f0*/  FMUL.FTZ R130, R0.reuse, R130 ;  /* 0x0000008200827220 */ /* 0x040fe40000410000 */
[C---:B-1----:R-:W-:Y:S04]  /*a200*/  HMMA.16816.F32 R52, R136.reuse, R144, R52 ;  /* 0x000000908834723c */ /* 0x042fe80000001834 */
[--C-:B--2---:R-:W-:Y:S01]  /*a210*/  FFMA.FTZ R134, R195, c[0x0][0x2d0], -R186.reuse ;  /* 0x0000b400c3867a23 */ /* 0x104fe200000108ba */
[----:B------:R-:W-:Y:S01]  /*a220*/  MOV R195, R163 ;  /* 0x000000a300c37202 */ /* 0x000fe20000000f00 */
[----:B------:R-:W-:Y:S02]  /*a230*/  FMUL.FTZ R131, R0, R131 ;  /* 0x0000008300837220 */ /* 0x000fe40000410000 */
[C---:B------:R-:W-:Y:S01]  /*a240*/  HMMA.16816.F32 R56, R136.reuse, R146, R56 ;  /* 0x000000928838723c */ /* 0x040fe20000001838 */
[----:B------:R1:W2:Y:S01]  /*a250*/  MUFU.EX2 R168, R134 ;  /* 0x0000008600a87308 */ /* 0x0002a20000000800 */
[----:B------:R-:W4:Y:S06]  /*a260*/  LDSM.16.MT88.4 R144, [R218+0x6100] ;  /* 0x00610000da90783b */ /* 0x000f2c0000004200 */
[C---:B------:R-:W-:Y:S08]  /*a270*/  HMMA.16816.F32 R60, R136.reuse, R148, R60 ;  /* 0x00000094883c723c */ /* 0x040ff0000000183c */
[C---:B------:R-:W-:Y:S01]  /*a280*/  HMMA.16816.F32 R64, R136.reuse, R150, R64 ;  /* 0x000000968840723c */ /* 0x040fe20000001840 */
[----:B------:R-:W2:Y:S07]  /*a290*/  LDSM.16.MT88.4 R148, [R220+0x6100] ;  /* 0x00610000dc94783b */ /* 0x000eae0000004200 */
[C---:B---3--:R-:W-:Y:S04]  /*a2a0*/  HMMA.16816.F32 R68, R136.reuse, R140, R68 ;  /* 0x0000008c8844723c */ /* 0x048fe80000001844 */
[--C-:B-1----:R-:W-:Y:S01]  /*a2b0*/  FFMA.FTZ R134, R196, c[0x0][0x2d0], -R133.reuse ;  /* 0x0000b400c4867a23 */ /* 0x102fe20000010885 */
[----:B------:R-:W-:Y:S02]  /*a2c0*/  MOV R196, R166 ;  /* 0x000000a600c47202 */ /* 0x000fe40000000f00 */
[----:B------:R-:W-:Y:S01]  /*a2d0*/  MOV R166, R155 ;  /* 0x0000009b00a67202 */ /* 0x000fe20000000f00 */
[----:B------:R1:W-:Y:S01]  /*a2e0*/  MUFU.EX2 R212, R134 ;  /* 0x0000008600d47308 */ /* 0x0003e20000000800 */
[C---:B------:R-:W-:Y:S01]  /*a2f0*/  HMMA.16816.F32 R72, R136.reuse, R142, R72 ;  /* 0x0000008e8848723c */ /* 0x040fe20000001848 */
[----:B------:R-:W3:Y:S07]  /*a300*/  LDSM.16.MT88.4 R140, [R219+0x6100] ;  /* 0x00610000db8c783b */ /* 0x000eee0000004200 */
[C---:B----4-:R-:W-:Y:S01]  /*a310*/  HMMA.16816.F32 R76, R136.reuse, R144, R76 ;  /* 0x00000090884c723c */ /* 0x050fe2000000184c */
[----:B------:R-:W-:Y:S07]  /*a320*/  LDSM.16.MT88.4 R152, [R220+0x900] ;  /* 0x00090000dc98783b */ /* 0x000fee0000004200 */
[C---:B------:R-:W-:Y:S01]  /*a330*/  HMMA.16816.F32 R80, R136.reuse, R146, R80 ;  /* 0x000000928850723c */ /* 0x040fe20000001850 */
[----:B------:R-:W4:Y:S03]  /*a340*/  LDSM.16.MT88.4 R144, [R217+0x9100] ;  /* 0x00910000d990783b */ /* 0x000f260000004200 */
[--C-:B-1----:R-:W-:Y:S01]  /*a350*/  FFMA.FTZ R134, R197, c[0x0][0x2d0], -R133.reuse ;  /* 0x0000b400c5867a23 */ /* 0x102fe20000010885 */
[----:B------:R-:W-:Y:S03]  /*a360*/  MOV R197, R209 ;  /* 0x000000d100c57202 */ /* 0x000fe60000000f00 */
[C---:B--2---:R-:W-:Y:S01]  /*a370*/  HMMA.16816.F32 R84, R136.reuse, R148, R84 ;  /* 0x000000948854723c */ /* 0x044fe20000001854 */
[----:B------:R1:W2:Y:S07]  /*a380*/  MUFU.EX2 R211, R134 ;  /* 0x0000008600d37308 */ /* 0x0002ae0000000800 */
[C---:B------:R-:W-:Y:S01]  /*a390*/  HMMA.16816.F32 R88, R136.reuse, R150, R88 ;  /* 0x000000968858723c */ /* 0x040fe20000001858 */
[----:B------:R-:W2:Y:S07]  /*a3a0*/  LDSM.16.MT88.4 R148, [R218+0x9100] ;  /* 0x00910000da94783b */ /* 0x000eae0000004200 */
[C---:B---3--:R-:W-:Y:S08]  /*a3b0*/  HMMA.16816.F32 R92, R136.reuse, R140, R92 ;  /* 0x0000008c885c723c */ /* 0x048ff0000000185c */
[C---:B------:R-:W-:Y:S01]  /*a3c0*/  HMMA.16816.F32 R96, R136.reuse, R142, R96 ;  /* 0x0000008e8860723c */ /* 0x040fe20000001860 */
[----:B------:R-:W3:Y:S03]  /*a3d0*/  LDSM.16.MT88.4 R140, [R220+0x9100] ;  /* 0x00910000dc8c783b */ /* 0x000ee60000004200 */
[--C-:B-1----:R-:W-:Y:S04]  /*a3e0*/  FFMA.FTZ R134, R198, c[0x0][0x2d0], -R186.reuse ;  /* 0x0000b400c6867a23 */ /* 0x102fe800000108ba */
[----:B------:R1:W-:Y:S01]  /*a3f0*/  MUFU.EX2 R169, R134 ;  /* 0x0000008600a97308 */ /* 0x0003e20000000800 */
[C---:B----4-:R-:W-:Y:S08]  /*a400*/  HMMA.16816.F32 R100, R136.reuse, R144, R100 ;  /* 0x000000908864723c */ /* 0x050ff00000001864 */
[C---:B------:R-:W-:Y:S01]  /*a410*/  HMMA.16816.F32 R104, R136.reuse, R146, R104 ;  /* 0x000000928868723c */ /* 0x040fe20000001868 */
[----:B------:R-:W4:Y:S07]  /*a420*/  LDSM.16.MT88.4 R144, [R219+0x9100] ;  /* 0x00910000db90783b */ /* 0x000f2e0000004200 */
[C---:B--2---:R-:W-:Y:S04]  /*a430*/  HMMA.16816.F32 R108, R136.reuse, R148, R108 ;  /* 0x00000094886c723c */ /* 0x044fe8000000186c */
[--C-:B-1----:R-:W-:Y:S04]  /*a440*/  FFMA.FTZ R134, R199, c[0x0][0x2d0], -R186.reuse ;  /* 0x0000b400c7867a23 */ /* 0x102fe800000108ba */
[C---:B------:R-:W-:Y:S01]  /*a450*/  HMMA.16816.F32 R112, R136.reuse, R150, R112 ;  /* 0x000000968870723c */ /* 0x040fe20000001870 */
[----:B------:R-:W1:Y:S01]  /*a460*/  LDSM.16.MT88.4 R148, [R217+0x900] ;  /* 0x00090000d994783b */ /* 0x000e620000004200 */
[----:B------:R2:W1:Y:S06]  /*a470*/  MUFU.EX2 R170, R134 ;  /* 0x0000008600aa7308 */ /* 0x00046c0000000800 */
[C---:B---3--:R-:W-:Y:S08]  /*a480*/  HMMA.16816.F32 R116, R136.reuse, R140, R116 ;  /* 0x0000008c8874723c */ /* 0x048ff00000001874 */
[C---:B------:R-:W-:Y:S01]  /*a490*/  HMMA.16816.F32 R120, R136.reuse, R142, R120 ;  /* 0x0000008e8878723c */ /* 0x040fe20000001878 */
[----:B------:R-:W3:Y:S07]  /*a4a0*/  LDSM.16.MT88.4 R140, [R218+0x900] ;  /* 0x00090000da8c783b */ /* 0x000eee0000004200 */
[C---:B----4-:R-:W-:Y:S04]  /*a4b0*/  HMMA.16816.F32 R124, R136.reuse, R144, R124 ;  /* 0x00000090887c723c */ /* 0x050fe8000000187c */
[--C-:B--2---:R-:W-:Y:S04]  /*a4c0*/  FFMA.FTZ R134, R204, c[0x0][0x2d0], -R133.reuse ;  /* 0x0000b400cc867a23 */ /* 0x104fe80000010885 */
[----:B------:R2:W-:Y:S01]  /*a4d0*/  MUFU.EX2 R210, R134 ;  /* 0x0000008600d27308 */ /* 0x0005e20000000800 */
[----:B------:R-:W-:Y:S01]  /*a4e0*/  HMMA.16816.F32 R128, R136, R146, R128 ;  /* 0x000000928880723c */ /* 0x000fe20000001880 */
[----:B------:R-:W4:Y:S06]  /*a4f0*/  LDSM.16.MT88.4 R144, [R219+0x900] ;  /* 0x00090000db90783b */ /* 0x000f2c0000004200 */
[----:B------:R-:W-:Y:S02]  /*a500*/  F2FP.PACK_AB R136, R168, R178 ;  /* 0x000000b2a888723e */ /* 0x000fe400000000ff */
[----:B------:R-:W-:Y:S03]  /*a510*/  F2FP.PACK_AB R137, R211, R212 ;  /* 0x000000d4d389723e */ /* 0x000fe600000000ff */
[----:B-1----:R-:W-:Y:S01]  /*a520*/  F2FP.PACK_AB R138, R170, R169 ;  /* 0x000000a9aa8a723e */ /* 0x002fe200000000ff */
[--C-:B--2---:R-:W-:Y:S04]  /*a530*/  FFMA.FTZ R134, R205, c[0x0][0x2d0], -R133.reuse ;  /* 0x0000b400cd867a23 */ /* 0x104fe80000010885 */
[----:B------:R-:W1:Y:S02]  /*a540*/  MUFU.EX2 R209, R134 ;  /* 0x0000008600d17308 */ /* 0x000e640000000800 */
[----:B-1----:R-:W-:Y:S01]  /*a550*/  F2FP.PACK_AB R139, R209, R210 ;  /* 0x000000d2d18b723e */ /* 0x002fe200000000ff */
[--C-:B------:R-:W-:Y:S07]  /*a560*/  FFMA.FTZ R134, R206, c[0x0][0x2d0], -R186.reuse ;  /* 0x0000b400ce867a23 */ /* 0x100fee00000108ba */
[----:B------:R1:W-:Y:S01]  /*a570*/  MUFU.EX2 R171, R134 ;  /* 0x0000008600ab7308 */ /* 0x0003e20000000800 */
[C---:B------:R-:W-:Y:S08]  /*a580*/  HMMA.16816.F32 R4, R136.reuse, R148, R4 ;  /* 0x000000948804723c */ /* 0x040ff00000001804 */
[C---:B------:R-:W-:Y:S01]  /*a590*/  HMMA.16816.F32 R8, R136.reuse, R150, R8 ;  /* 0x000000968808723c */ /* 0x040fe20000001808 */
[----:B------:R-:W2:Y:S07]  /*a5a0*/  LDSM.16.MT88.4 R148, [R217+0x3900] ;  /* 0x00390000d994783b */ /* 0x000eae0000004200 */
[C---:B---3--:R-:W-:Y:S04]  /*a5b0*/  HMMA.16816.F32 R12, R136.reuse, R140, R12 ;  /* 0x0000008c880c723c */ /* 0x048fe8000000180c */
[--C-:B-1----:R-:W-:Y:S04]  /*a5c0*/  FFMA.FTZ R134, R207, c[0x0][0x2d0], -R186.reuse ;  /* 0x0000b400cf867a23 */ /* 0x102fe800000108ba */
[C---:B------:R-:W-:Y:S01]  /*a5d0*/  HMMA.16816.F32 R16, R136.reuse, R142, R16 ;  /* 0x0000008e8810723c */ /* 0x040fe20000001810 */
[----:B------:R-:W1:Y:S01]  /*a5e0*/  LDSM.16.MT88.4 R140, [R220+0x3900] ;  /* 0x00390000dc8c783b */ /* 0x000e620000004200 */
[----:B------:R3:W-:Y:S06]  /*a5f0*/  MUFU.EX2 R162, R134 ;  /* 0x0000008600a27308 */ /* 0x0007ec0000000800 */
[C---:B------:R-:W-:Y:S08]  /*a600*/  HMMA.16816.F32 R20, R136.reuse, R152, R20 ;  /* 0x000000988814723c */ /* 0x040ff00000001814 */
[C---:B------:R-:W-:Y:S01]  /*a610*/  HMMA.16816.F32 R24, R136.reuse, R154, R24 ;  /* 0x0000009a8818723c */ /* 0x040fe20000001818 */
[----:B------:R-:W1:Y:S07]  /*a620*/  LDSM.16.MT88.4 R152, [R219+0x3900] ;  /* 0x00390000db98783b */ /* 0x000e6e0000004200 */
[C---:B----4-:R-:W-:Y:S04]  /*a630*/  HMMA.16816.F32 R28, R136.reuse, R144, R28 ;  /* 0x00000090881c723c */ /* 0x050fe8000000181c */
[--C-:B---3--:R-:W-:Y:S04]  /*a640*/  FFMA.FTZ R134, R208, c[0x0][0x2d0], -R133.reuse ;  /* 0x0000b400d0867a23 */ /* 0x108fe80000010885 */
[C---:B------:R-:W-:Y:S01]  /*a650*/  HMMA.16816.F32 R32, R136.reuse, R146, R32 ;  /* 0x000000928820723c */ /* 0x040fe20000001820 */
[----:B------:R-:W3:Y:S01]  /*a660*/  LDSM.16.MT88.4 R144, [R217+0x6900] ;  /* 0x00690000d990783b */ /* 0x000ee20000004200 */
[----:B------:R4:W-:Y:S06]  /*a670*/  MUFU.EX2 R206, R134 ;  /* 0x0000008600ce7308 */ /* 0x0009ec0000000800 */
[C---:B--2---:R-:W-:Y:S08]  /*a680*/  HMMA.16816.F32 R36, R136.reuse, R148, R36 ;  /* 0x000000948824723c */ /* 0x044ff00000001824 */
[C---:B------:R-:W-:Y:S01]  /*a690*/  HMMA.16816.F32 R40, R136.reuse, R150, R40 ;  /* 0x000000968828723c */ /* 0x040fe20000001828 */
[----:B------:R-:W2:Y:S07]  /*a6a0*/  LDSM.16.MT88.4 R148, [R218+0x6900] ;  /* 0x00690000da94783b */ /* 0x000eae0000004200 */
[C---:B------:R-:W-:Y:S04]  /*a6b0*/  HMMA.16816.F32 R44, R136.reuse, R156, R44 ;  /* 0x0000009c882c723c */ /* 0x040fe8000000182c */
[--C-:B----4-:R-:W-:Y:S04]  /*a6c0*/  FFMA.FTZ R134, R213, c[0x0][0x2d0], -R133.reuse ;  /* 0x0000b400d5867a23 */ /* 0x110fe80000010885 */
[C---:B------:R-:W-:Y:S01]  /*a6d0*/  HMMA.16816.F32 R48, R136.reuse, R158, R48 ;  /* 0x0000009e8830723c */ /* 0x040fe20000001830 */
[----:B------:R-:W4:Y:S01]  /*a6e0*/  LDSM.16.MT88.4 R156, [R220+0x6900] ;  /* 0x00690000dc9c783b */ /* 0x000f220000004200 */
[----:B------:R2:W-:Y:S06]  /*a6f0*/  MUFU.EX2 R205, R134 ;  /* 0x0000008600cd7308 */ /* 0x0005ec0000000800 */
[C---:B-1----:R-:W-:Y:S08]  /*a700*/  HMMA.16816.F32 R52, R136.reuse, R140, R52 ;  /* 0x0000008c8834723c */ /* 0x042ff00000001834 */
[C---:B------:R-:W-:Y:S01]  /*a710*/  HMMA.16816.F32 R56, R136.reuse, R142, R56 ;  /* 0x0000008e8838723c */ /* 0x040fe20000001838 */
[----:B------:R-:W1:Y:S07]  /*a720*/  LDSM.16.MT88.4 R140, [R219+0x6900] ;  /* 0x00690000db8c783b */ /* 0x000e6e0000004200 */
[C---:B------:R-:W-:Y:S04]  /*a730*/  HMMA.16816.F32 R60, R136.reuse, R152, R60 ;  /* 0x00000098883c723c */ /* 0x040fe8000000183c */
[--C-:B--2---:R-:W-:Y:S04]  /*a740*/  FFMA.FTZ R134, R214, c[0x0][0x2d0], -R186.reuse ;  /* 0x0000b400d6867a23 */ /* 0x104fe800000108ba */
[C---:B------:R-:W-:Y:S01]  /*a750*/  HMMA.16816.F32 R64, R136.reuse, R154, R64 ;  /* 0x0000009a8840723c */ /* 0x040fe20000001840 */
[----:B------:R-:W-:Y:S01]  /*a760*/  LDSM.16.MT88.4 R152, [R220+0x9900] ;  /* 0x00990000dc98783b */ /* 0x000fe20000004200 */
[----:B------:R2:W-:Y:S06]  /*a770*/  MUFU.EX2 R163, R134 ;  /* 0x0000008600a37308 */ /* 0x0005ec0000000800 */
[C---:B---3--:R-:W-:Y:S08]  /*a780*/  HMMA.16816.F32 R68, R136.reuse, R144, R68 ;  /* 0x000000908844723c */ /* 0x048ff00000001844 */
[C---:B------:R-:W-:Y:S01]  /*a790*/  HMMA.16816.F32 R72, R136.reuse, R146, R72 ;  /* 0x000000928848723c */ /* 0x040fe20000001848 */
[----:B------:R-:W3:Y:S07]  /*a7a0*/  LDSM.16.MT88.4 R144, [R217+0x9900] ;  /* 0x00990000d990783b */ /* 0x000eee0000004200 */
[C---:B------:R-:W-:Y:S04]  /*a7b0*/  HMMA.16816.F32 R76, R136.reuse, R148, R76 ;  /* 0x00000094884c723c */ /* 0x040fe8000000184c */
[--C-:B--2---:R-:W-:Y:S04]  /*a7c0*/  FFMA.FTZ R134, R215, c[0x0][0x2d0], -R186.reuse ;  /* 0x0000b400d7867a23 */ /* 0x104fe800000108ba */
[C---:B------:R-:W-:Y:S01]  /*a7d0*/  HMMA.16816.F32 R80, R136.reuse, R150, R80 ;  /* 0x000000968850723c */ /* 0x040fe20000001850 */
[----:B------:R-:W2:Y:S01]  /*a7e0*/  LDSM.16.MT88.4 R148, [R218+0x9900] ;  /* 0x00990000da94783b */ /* 0x000ea20000004200 */
[----:B------:R3:W2:Y:S06]  /*a7f0*/  MUFU.EX2 R164, R134 ;  /* 0x0000008600a47308 */ /* 0x0006ac0000000800 */
[C---:B----4-:R-:W-:Y:S08]  /*a800*/  HMMA.16816.F32 R84, R136.reuse, R156, R84 ;  /* 0x0000009c8854723c */ /* 0x050ff00000001854 */
[C---:B------:R-:W-:Y:S01]  /*a810*/  HMMA.16816.F32 R88, R136.reuse, R158, R88 ;  /* 0x0000009e8858723c */ /* 0x040fe20000001858 */
[----:B------:R-:W-:Y:S07]  /*a820*/  LDSM.16.MT88.4 R156, [R218+0x1100] ;  /* 0x00110000da9c783b */ /* 0x000fee0000004200 */
[C---:B-1----:R-:W-:Y:S04]  /*a830*/  HMMA.16816.F32 R92, R136.reuse, R140, R92 ;  /* 0x0000008c885c723c */ /* 0x042fe8000000185c */
[--C-:B---3--:R-:W-:Y:S04]  /*a840*/  FFMA.FTZ R134, R202, c[0x0][0x2d0], -R133.reuse ;  /* 0x0000b400ca867a23 */ /* 0x108fe80000010885 */
[C---:B------:R-:W-:Y:S01]  /*a850*/  HMMA.16816.F32 R96, R136.reuse, R142, R96 ;  /* 0x0000008e8860723c */ /* 0x040fe20000001860 */
[----:B------:R-:W1:Y:S01]  /*a860*/  LDSM.16.MT88.4 R140, [R219+0x9900] ;  /* 0x00990000db8c783b */ /* 0x000e620000004200 */
[----:B------:R3:W-:Y:S06]  /*a870*/  MUFU.EX2 R202, R134 ;  /* 0x0000008600ca7308 */ /* 0x0007ec0000000800 */
[C---:B------:R-:W-:Y:S08]  /*a880*/  HMMA.16816.F32 R100, R136.reuse, R144, R100 ;  /* 0x000000908864723c */ /* 0x040ff00000001864 */
[C---:B------:R-:W-:Y:S01]  /*a890*/  HMMA.16816.F32 R104, R136.reuse, R146, R104 ;  /* 0x000000928868723c */ /* 0x040fe20000001868 */
[----:B------:R-:W4:Y:S07]  /*a8a0*/  LDSM.16.MT88.4 R144, [R217+0x1100] ;  /* 0x00110000d990783b */ /* 0x000f2e0000004200 */
[C---:B--2---:R-:W-:Y:S04]  /*a8b0*/  HMMA.16816.F32 R108, R136.reuse, R148, R108 ;  /* 0x00000094886c723c */ /* 0x044fe8000000186c */
[--C-:B---3--:R-:W-:Y:S01]  /*a8c0*/  FFMA.FTZ R134, R197, c[0x0][0x2d0], -R133.reuse ;  /* 0x0000b400c5867a23 */ /* 0x108fe20000010885 */
[----:B------:R-:W-:Y:S02]  /*a8d0*/  MOV R197, R196 ;  /* 0x000000c400c57202 */ /* 0x000fe40000000f00 */
[----:B------:R-:W-:Y:S01]  /*a8e0*/  MOV R196, R201 ;  /* 0x000000c900c47202 */ /* 0x000fe20000000f00 */
[C---:B------:R-:W-:Y:S01]  /*a8f0*/  HMMA.16816.F32 R112, R136.reuse, R150, R112 ;  /* 0x000000968870723c */ /* 0x040fe20000001870 */
[----:B------:R-:W2:Y:S01]  /*a900*/  LDSM.16.MT88.4 R148, [R220+0x1100] ;  /* 0x00110000dc94783b */ /* 0x000ea20000004200 */
[----:B------:R3:W2:Y:S06]  /*a910*/  MUFU.EX2 R201, R134 ;  /* 0x0000008600c97308 */ /* 0x0006ac0000000800 */
[C---:B------:R-:W-:Y:S08]  /*a920*/  HMMA.16816.F32 R116, R136.reuse, R152, R116 ;  /* 0x000000988874723c */ /* 0x040ff00000001874 */
[C---:B------:R-:W-:Y:S01]  /*a930*/  HMMA.16816.F32 R120, R136.reuse, R154, R120 ;  /* 0x0000009a8878723c */ /* 0x040fe20000001878 */
[----:B------:R-:W-:Y:S07]  /*a940*/  LDSM.16.MT88.4 R152, [R218+0x4100] ;  /* 0x00410000da98783b */ /* 0x000fee0000004200 */
[C---:B-1----:R-:W-:Y:S04]  /*a950*/  HMMA.16816.F32 R124, R136.reuse, R140, R124 ;  /* 0x0000008c887c723c */ /* 0x042fe8000000187c */
[--C-:B---3--:R-:W-:Y:S01]  /*a960*/  FFMA.FTZ R134, R196, c[0x0][0x2d0], -R186.reuse ;  /* 0x0000b400c4867a23 */ /* 0x108fe200000108ba */
[----:B------:R-:W-:Y:S03]  /*a970*/  MOV R196, R165 ;  /* 0x000000a500c47202 */ /* 0x000fe60000000f00 */
[----:B------:R-:W-:Y:S01]  /*a980*/  HMMA.16816.F32 R128, R136, R142, R128 ;  /* 0x0000008e8880723c */ /* 0x000fe20000001880 */
[----:B------:R-:W1:Y:S01]  /*a990*/  LDSM.16.MT88.4 R140, [R219+0x1100] ;  /* 0x00110000db8c783b */ /* 0x000e620000004200 */
[----:B------:R3:W-:Y:S05]  /*a9a0*/  MUFU.EX2 R165, R134 ;  /* 0x0000008600a57308 */ /* 0x0007ea0000000800 */
[----:B------:R-:W-:Y:S02]  /*a9b0*/  F2FP.PACK_AB R138, R164, R163 ;  /* 0x000000a3a48a723e */ /* 0x000fe400000000ff */
[----:B------:R-:W-:Y:S03]  /*a9c0*/  F2FP.PACK_AB R136, R162, R171 ;  /* 0x000000aba288723e */ /* 0x000fe600000000ff */
[----:B------:R-:W-:Y:S02]  /*a9d0*/  F2FP.PACK_AB R137, R205, R206 ;  /* 0x000000cecd89723e */ /* 0x000fe400000000ff */
[----:B--2---:R-:W-:Y:S07]  /*a9e0*/  F2FP.PACK_AB R139, R201, R202 ;  /* 0x000000cac98b723e */ /* 0x004fee00000000ff */
[C---:B----4-:R-:W-:Y:S03]  /*a9f0*/  HMMA.16816.F32 R4, R136.reuse, R144, R4 ;  /* 0x000000908804723c */ /* 0x050fe60000001804 */
[--C-:B---3--:R-:W-:Y:S05]  /*aa00*/  FFMA.FTZ R134, R197, c[0x0][0x2d0], -R186.reuse ;  /* 0x0000b400c5867a23 */ /* 0x108fea00000108ba */
[C---:B------:R-:W-:Y:S01]  /*aa10*/  HMMA.16816.F32 R8, R136.reuse, R146, R8 ;  /* 0x000000928808723c */ /* 0x040fe20000001808 */
[----:B------:R-:W2:Y:S01]  /*aa20*/  LDSM.16.MT88.4 R144, [R217+0x4100] ;  /* 0x00410000d990783b */ /* 0x000ea20000004200 */
[----:B------:R3:W4:Y:S06]  /*aa30*/  MUFU.EX2 R215, R134 ;  /* 0x0000008600d77308 */ /* 0x00072c0000000800 */
[C---:B------:R-:W-:Y:S08]  /*aa40*/  HMMA.16816.F32 R12, R136.reuse, R156, R12 ;  /* 0x0000009c880c723c */ /* 0x040ff0000000180c */
[C---:B------:R-:W-:Y:S01]  /*aa50*/  HMMA.16816.F32 R16, R136.reuse, R158, R16 ;  /* 0x0000009e8810723c */ /* 0x040fe20000001810 */
[----:B------:R-:W4:Y:S07]  /*aa60*/  LDSM.16.MT88.4 R156, [R220+0x4100] ;  /* 0x00410000dc9c783b */ /* 0x000f2e0000004200 */
[C---:B------:R-:W-:Y:S04]  /*aa70*/  HMMA.16816.F32 R20, R136.reuse, R148, R20 ;  /* 0x000000948814723c */ /* 0x040fe80000001814 */
[--C-:B---3--:R-:W-:Y:S01]  /*aa80*/  FFMA.FTZ R134, R187, c[0x0][0x2d0], -R133.reuse ;  /* 0x0000b400bb867a23 */ /* 0x108fe20000010885 */
[----:B------:R-:W-:Y:S03]  /*aa90*/  MOV R187, R200 ;  /* 0x000000c800bb7202 */ /* 0x000fe60000000f00 */
[C---:B------:R-:W-:Y:S01]  /*aaa0*/  HMMA.16816.F32 R24, R136.reuse, R150, R24 ;  /* 0x000000968818723c */ /* 0x040fe20000001818 */
[----:B------:R-:W3:Y:S01]  /*aab0*/  LDSM.16.MT88.4 R148, [R219+0x4100] ;  /* 0x00410000db94783b */ /* 0x000ee20000004200 */
[----:B------:R4:W-:Y:S06]  /*aac0*/  MUFU.EX2 R200, R134 ;  /* 0x0000008600c87308 */ /* 0x0009ec0000000800 */
[C---:B-1----:R-:W-:Y:S08]  /*aad0*/  HMMA.16816.F32 R28, R136.reuse, R140, R28 ;  /* 0x0000008c881c723c */ /* 0x042ff0000000181c */
[C---:B------:R-:W-:Y:S01]  /*aae0*/  HMMA.16816.F32 R32, R136.reuse, R142, R32 ;  /* 0x0000008e8820723c */ /* 0x040fe20000001820 */
[----:B------:R-:W1:Y:S07]  /*aaf0*/  LDSM.16.MT88.4 R140, [R217+0x7100] ;  /* 0x00710000d98c783b */ /* 0x000e6e0000004200 */
[C---:B--2---:R-:W-:Y:S04]  /*ab00*/  HMMA.16816.F32 R36, R136.reuse, R144, R36 ;  /* 0x000000908824723c */ /* 0x044fe80000001824 */
[--C-:B----4-:R-:W-:Y:S04]  /*ab10*/  FFMA.FTZ R134, R196, c[0x0][0x2d0], -R133.reuse ;  /* 0x0000b400c4867a23 */ /* 0x110fe80000010885 */
[C---:B------:R-:W-:Y:S01]  /*ab20*/  HMMA.16816.F32 R40, R136.reuse, R146, R40 ;  /* 0x000000928828723c */ /* 0x040fe20000001828 */
[----:B------:R-:W2:Y:S01]  /*ab30*/  LDSM.16.MT88.4 R144, [R218+0x7100] ;  /* 0x00710000da90783b */ /* 0x000ea20000004200 */
[----:B------:R4:W1:Y:S06]  /*ab40*/  MUFU.EX2 R199, R134 ;  /* 0x0000008600c77308 */ /* 0x00086c0000000800 */
[C---:B------:R-:W-:Y:S08]  /*ab50*/  HMMA.16816.F32 R44, R136.reuse, R152, R44 ;  /* 0x00000098882c723c */ /* 0x040ff0000000182c */
[C---:B------:R-:W-:Y:S01]  /*ab60*/  HMMA.16816.F32 R48, R136.reuse, R154, R48 ;  /* 0x0000009a8830723c */ /* 0x040fe20000001830 */
[----:B------:R-:W2:Y:S07]  /*ab70*/  LDSM.16.MT88.4 R152, [R220+0x7100] ;  /* 0x00710000dc98783b */ /* 0x000eae0000004200 */
[C---:B------:R-:W-:Y:S04]  /*ab80*/  HMMA.16816.F32 R52, R136.reuse, R156, R52 ;  /* 0x0000009c8834723c */ /* 0x040fe80000001834 */
[--C-:B----4-:R-:W-:Y:S04]  /*ab90*/  FFMA.FTZ R134, R195, c[0x0][0x2d0], -R186.reuse ;  /* 0x0000b400c3867a23 */ /* 0x110fe800000108ba */
[C---:B------:R-:W-:Y:S01]  /*aba0*/  HMMA.16816.F32 R56, R136.reuse, R158, R56 ;  /* 0x0000009e8838723c */ /* 0x040fe20000001838 */
[----:B------:R-:W4:Y:S01]  /*abb0*/  LDSM.16.MT88.4 R156, [R219+0x7100] ;  /* 0x00710000db9c783b */ /* 0x000f220000004200 */
[----:B------:R2:W-:Y:S06]  /*abc0*/  MUFU.EX2 R214, R134 ;  /* 0x0000008600d67308 */ /* 0x0005ec0000000800 */
[C---:B---3--:R-:W-:Y:S08]  /*abd0*/  HMMA.16816.F32 R60, R136.reuse, R148, R60 ;  /* 0x00000094883c723c */ /* 0x048ff0000000183c */
[C---:B------:R-:W-:Y:S01]  /*abe0*/  HMMA.16816.F32 R64, R136.reuse, R150, R64 ;  /* 0x000000968840723c */ /* 0x040fe20000001840 */
[----:B------:R-:W-:Y:S07]  /*abf0*/  LDSM.16.MT88.4 R148, [R220+0xa100] ;  /* 0x00a10000dc94783b */ /* 0x000fee0000004200 */
[C---:B-1----:R-:W-:Y:S04]  /*ac00*/  HMMA.16816.F32 R68, R136.reuse, R140, R68 ;  /* 0x0000008c8844723c */ /* 0x042fe80000001844 */
[--C-:B--2---:R-:W-:Y:S04]  /*ac10*/  FFMA.FTZ R134, R187, c[0x0][0x2d0], -R186.reuse ;  /* 0x0000b400bb867a23 */ /* 0x104fe800000108ba */
[C---:B------:R-:W-:Y:S01]  /*ac20*/  HMMA.16816.F32 R72, R136.reuse, R142, R72 ;  /* 0x0000008e8848723c */ /* 0x040fe20000001848 */
[----:B------:R-:W1:Y:S01]  /*ac30*/  LDSM.16.MT88.4 R140, [R217+0xa100] ;  /* 0x00a10000d98c783b */ /* 0x000e620000004200 */
[----:B------:R2:W3:Y:S06]  /*ac40*/  MUFU.EX2 R213, R134 ;  /* 0x0000008600d57308 */ /* 0x0004ec0000000800 */
[C---:B------:R-:W-:Y:S08]  /*ac50*/  HMMA.16816.F32 R76, R136.reuse, R144, R76 ;  /* 0x00000090884c723c */ /* 0x040ff0000000184c */
[C---:B------:R-:W-:Y:S01]  /*ac60*/  HMMA.16816.F32 R80, R136.reuse, R146, R80 ;  /* 0x000000928850723c */ /* 0x040fe20000001850 */
[----:B------:R-:W3:Y:S07]  /*ac70*/  LDSM.16.MT88.4 R144, [R218+0xa100] ;  /* 0x00a10000da90783b */ /* 0x000eee0000004200 */
[C---:B------:R-:W-:Y:S04]  /*ac80*/  HMMA.16816.F32 R84, R136.reuse, R152, R84 ;  /* 0x000000988854723c */ /* 0x040fe80000001854 */
[--C-:B--2---:R-:W-:Y:S04]  /*ac90*/  FFMA.FTZ R134, R183, c[0x0][0x2d0], -R133.reuse ;  /* 0x0000b400b7867a23 */ /* 0x104fe80000010885 */
[C---:B------:R-:W-:Y:S01]  /*aca0*/  HMMA.16816.F32 R88, R136.reuse, R154, R88 ;  /* 0x0000009a8858723c */ /* 0x040fe20000001858 */
[----:B------:R-:W2:Y:S01]  /*acb0*/  LDSM.16.MT88.4 R152, [R219+0xa100] ;  /* 0x00a10000db98783b */ /* 0x000ea20000004200 */
[----:B------:R3:W-:Y:S06]  /*acc0*/  MUFU.EX2 R198, R134 ;  /* 0x0000008600c67308 */ /* 0x0007ec0000000800 */
[C---:B----4-:R-:W-:Y:S08]  /*acd0*/  HMMA.16816.F32 R92, R136.reuse, R156, R92 ;  /* 0x0000009c885c723c */ /* 0x050ff0000000185c */
[C---:B------:R-:W-:Y:S01]  /*ace0*/  HMMA.16816.F32 R96, R136.reuse, R158, R96 ;  /* 0x0000009e8860723c */ /* 0x040fe20000001860 */
[----:B------:R-:W-:Y:S07]  /*acf0*/  LDSM.16.MT88.4 R156, [R218+0x1900] ;  /* 0x00190000da9c783b */ /* 0x000fee0000004200 */
[C---:B-1----:R-:W-:Y:S04]  /*ad00*/  HMMA.16816.F32 R100, R136.reuse, R140, R100 ;  /* 0x0000008c8864723c */ /* 0x042fe80000001864 */
[--C-:B---3--:R-:W-:Y:S04]  /*ad10*/  FFMA.FTZ R134, R182, c[0x0][0x2d0], -R133.reuse ;  /* 0x0000b400b6867a23 */ /* 0x108fe80000010885 */
[C---:B------:R-:W-:Y:S01]  /*ad20*/  HMMA.16816.F32 R104, R136.reuse, R142, R104 ;  /* 0x0000008e8868723c */ /* 0x040fe20000001868 */
[----:B------:R-:W1:Y:S01]  /*ad30*/  LDSM.16.MT88.4 R140, [R217+0x1900] ;  /* 0x00190000d98c783b */ /* 0x000e620000004200 */
[----:B------:R3:W4:Y:S06]  /*ad40*/  MUFU.EX2 R197, R134 ;  /* 0x0000008600c57308 */ /* 0x00072c0000000800 */
[C---:B------:R-:W-:Y:S08]  /*ad50*/  HMMA.16816.F32 R108, R136.reuse, R144, R108 ;  /* 0x00000090886c723c */ /* 0x040ff0000000186c */
[C---:B------:R-:W-:Y:S01]  /*ad60*/  HMMA.16816.F32 R112, R136.reuse, R146, R112 ;  /* 0x000000928870723c */ /* 0x040fe20000001870 */
[----:B------:R-:W1:Y:S07]  /*ad70*/  LDSM.16.MT88.4 R144, [R220+0x1900] ;  /* 0x00190000dc90783b */ /* 0x000e6e0000004200 */
[C---:B------:R-:W-:Y:S04]  /*ad80*/  HMMA.16816.F32 R116, R136.reuse, R148, R116 ;  /* 0x000000948874723c */ /* 0x040fe80000001874 */
[--C-:B---3--:R-:W-:Y:S04]  /*ad90*/  FFMA.FTZ R134, R181, c[0x0][0x2d0], -R186.reuse ;  /* 0x0000b400b5867a23 */ /* 0x108fe800000108ba */
[C---:B------:R-:W-:Y:S01]  /*ada0*/  HMMA.16816.F32 R120, R136.reuse, R150, R120 ;  /* 0x000000968878723c */ /* 0x040fe20000001878 */
[----:B------:R-:W3:Y:S01]  /*adb0*/  LDSM.16.MT88.4 R148, [R219+0x1900] ;  /* 0x00190000db94783b */ /* 0x000ee20000004200 */
[----:B------:R1:W-:Y:S06]  /*adc0*/  MUFU.EX2 R208, R134 ;  /* 0x0000008600d07308 */ /* 0x0003ec0000000800 */
[C---:B--2---:R-:W-:Y:S08]  /*add0*/  HMMA.16816.F32 R124, R136.reuse, R152, R124 ;  /* 0x00000098887c723c */ /* 0x044ff0000000187c */
[----:B------:R-:W-:Y:S01]  /*ade0*/  HMMA.16816.F32 R128, R136, R154, R128 ;  /* 0x0000009a8880723c */ /* 0x000fe20000001880 */
[----:B------:R-:W2:Y:S06]  /*adf0*/  LDSM.16.MT88.4 R152, [R217+0x4900] ;  /* 0x00490000d998783b */ /* 0x000eac0000004200 */
[----:B------:R-:W-:Y:S02]  /*ae00*/  F2FP.PACK_AB R136, R215, R165 ;  /* 0x000000a5d788723e */ /* 0x000fe400000000ff */
[----:B------:R-:W-:Y:S03]  /*ae10*/  F2FP.PACK_AB R137, R199, R200 ;  /* 0x000000c8c789723e */ /* 0x000fe600000000ff */
[----:B------:R-:W-:Y:S01]  /*ae20*/  F2FP.PACK_AB R138, R213, R214 ;  /* 0x000000d6d58a723e */ /* 0x000fe200000000ff */
[--C-:B-1----:R-:W-:Y:S01]  /*ae30*/  FFMA.FTZ R134, R180, c[0x0][0x2d0], -R186.reuse ;  /* 0x0000b400b4867a23 */ /* 0x102fe200000108ba */
[----:B----4-:R-:W-:Y:S02]  /*ae40*/  F2FP.PACK_AB R139, R197, R198 ;  /* 0x000000c6c58b723e */ /* 0x010fe400000000ff */
[----:B------:R-:W-:Y:S01]  /*ae50*/  MOV R180, R172 ;  /* 0x000000ac00b47202 */ /* 0x000fe20000000f00 */
[----:B------:R1:W4:Y:S01]  /*ae60*/  MUFU.EX2 R207, R134 ;  /* 0x0000008600cf7308 */ /* 0x0003220000000800 */
[----:B------:R-:W4:Y:S03]  /*ae70*/  LDL.LU R172, [R1+0x4] ;  /* 0x0000040001ac7983 */ /* 0x000f260000300800 */
[C---:B------:R-:W-:Y:S01]  /*ae80*/  HMMA.16816.F32 R4, R136.reuse, R140, R4 ;  /* 0x0000008c8804723c */ /* 0x040fe20000001804 */
[----:B------:R-:W4:Y:S07]  /*ae90*/  LDL.LU R181, [R1+0x8] ;  /* 0x0000080001b57983 */ /* 0x000f2e0000300800 */
[C---:B------:R-:W-:Y:S01]  /*aea0*/  HMMA.16816.F32 R8, R136.reuse, R142, R8 ;  /* 0x0000008e8808723c */ /* 0x040fe20000001808 */
[----:B------:R-:W2:Y:S07]  /*aeb0*/  LDSM.16.MT88.4 R140, [R218+0x4900] ;  /* 0x00490000da8c783b */ /* 0x000eae0000004200 */
[C---:B------:R-:W-:Y:S04]  /*aec0*/  HMMA.16816.F32 R12, R136.reuse, R156, R12 ;  /* 0x0000009c880c723c */ /* 0x040fe8000000180c */
[--C-:B-1----:R-:W-:Y:S01]  /*aed0*/  FFMA.FTZ R134, R177, c[0x0][0x2d0], -R133.reuse ;  /* 0x0000b400b1867a23 */ /* 0x102fe20000010885 */
[----:B------:R-:W-:Y:S02]  /*aee0*/  MOV R177, R176 ;  /* 0x000000b000b17202 */ /* 0x000fe40000000f00 */
[----:B------:R-:W-:Y:S01]  /*aef0*/  MOV R176, R193 ;  /* 0x000000c100b07202 */ /* 0x000fe20000000f00 */
[C---:B------:R-:W-:Y:S01]  /*af00*/  HMMA.16816.F32 R16, R136.reuse, R158, R16 ;  /* 0x0000009e8810723c */ /* 0x040fe20000001810 */
[----:B------:R-:W1:Y:S01]  /*af10*/  LDSM.16.MT88.4 R156, [R220+0x4900] ;  /* 0x00490000dc9c783b */ /* 0x000e620000004200 */
[----:B------:R2:W-:Y:S06]  /*af20*/  MUFU.EX2 R193, R134 ;  /* 0x0000008600c17308 */ /* 0x0005ec0000000800 */
[C---:B------:R-:W-:Y:S08]  /*af30*/  HMMA.16816.F32 R20, R136.reuse, R144, R20 ;  /* 0x000000908814723c */ /* 0x040ff00000001814 */
[C---:B------:R-:W-:Y:S01]  /*af40*/  HMMA.16816.F32 R24, R136.reuse, R146, R24 ;  /* 0x000000928818723c */ /* 0x040fe20000001818 */
[----:B------:R-:W1:Y:S07]  /*af50*/  LDSM.16.MT88.4 R144, [R219+0x4900] ;  /* 0x00490000db90783b */ /* 0x000e6e0000004200 */
[C---:B---3--:R-:W-:Y:S04]  /*af60*/  HMMA.16816.F32 R28, R136.reuse, R148, R28 ;  /* 0x00000094881c723c */ /* 0x048fe8000000181c */
[--C-:B--2---:R-:W-:Y:S04]  /*af70*/  FFMA.FTZ R134, R192, c[0x0][0x2d0], -R133.reuse ;  /* 0x0000b400c0867a23 */ /* 0x104fe80000010885 */
[C---:B------:R-:W-:Y:S01]  /*af80*/  HMMA.16816.F32 R32, R136.reuse, R150, R32 ;  /* 0x000000968820723c */ /* 0x040fe20000001820 */
[----:B------:R-:W2:Y:S01]  /*af90*/  LDSM.16.MT88.4 R148, [R217+0x7900] ;  /* 0x00790000d994783b */ /* 0x000ea20000004200 */
[----:B------:R3:W1:Y:S06]  /*afa0*/  MUFU.EX2 R192, R134 ;  /* 0x0000008600c07308 */ /* 0x00066c0000000800 */
[C---:B------:R-:W-:Y:S08]  /*afb0*/  HMMA.16816.F32 R36, R136.reuse, R152, R36 ;  /* 0x000000988824723c */ /* 0x040ff00000001824 */
[C---:B------:R-:W-:Y:S01]  /*afc0*/  HMMA.16816.F32 R40, R136.reuse, R154, R40 ;  /* 0x0000009a8828723c */ /* 0x040fe20000001828 */
[----:B------:R-:W2:Y:S07]  /*afd0*/  LDSM.16.MT88.4 R152, [R218+0x7900] ;  /* 0x00790000da98783b */ /* 0x000eae0000004200 */
        /* <DEDUP_REMOVED lines=8> */
[----:B------:R-:W-:Y:S07]  /*b060*/  LDSM.16.MT88.4 R156, [R220+0x2100] ;  /* 0x00210000dc9c783b */ /* 0x000fee0000004200 */
[C---:B------:R-:W-:Y:S04]  /*b070*/  HMMA.16816.F32 R60, R136.reuse, R144, R60 ;  /* 0x00000090883c723c */ /* 0x040fe8000000183c */
[--C-:B--2---:R-:W-:Y:S04]  /*b080*/  FFMA.FTZ R134, R203, c[0x0][0x2d0], -R186.reuse ;  /* 0x0000b400cb867a23 */ /* 0x104fe800000108ba */
[C---:B------:R-:W-:Y:S01]  /*b090*/  HMMA.16816.F32 R64, R136.reuse, R146, R64 ;  /* 0x000000928840723c */ /* 0x040fe20000001840 */
[----:B------:R-:W1:Y:S01]  /*b0a0*/  LDSM.16.MT88.4 R144, [R219+0x7900] ;  /* 0x00790000db90783b */ /* 0x000e620000004200 */
[----:B------:R2:W1:Y:S06]  /*b0b0*/  MUFU.EX2 R203, R134 ;  /* 0x0000008600cb7308 */ /* 0x00046c0000000800 */
[C---:B------:R-:W-:Y:S08]  /*b0c0*/  HMMA.16816.F32 R68, R136.reuse, R148, R68 ;  /* 0x000000948844723c */ /* 0x040ff00000001844 */
[C---:B------:R-:W-:Y:S01]  /*b0d0*/  HMMA.16816.F32 R72, R136.reuse, R150, R72 ;  /* 0x000000968848723c */ /* 0x040fe20000001848 */
[----:B------:R-:W1:Y:S07]  /*b0e0*/  LDSM.16.MT88.4 R148, [R217+0xa900] ;  /* 0x00a90000d994783b */ /* 0x000e6e0000004200 */
[C---:B------:R-:W-:Y:S04]  /*b0f0*/  HMMA.16816.F32 R76, R136.reuse, R152, R76 ;  /* 0x00000098884c723c */ /* 0x040fe8000000184c */
[--C-:B--2---:R-:W-:Y:S04]  /*b100*/  FFMA.FTZ R134, R191, c[0x0][0x2d0], -R133.reuse ;  /* 0x0000b400bf867a23 */ /* 0x104fe80000010885 */
[C---:B------:R-:W-:Y:S01]  /*b110*/  HMMA.16816.F32 R80, R136.reuse, R154, R80 ;  /* 0x0000009a8850723c */ /* 0x040fe20000001850 */
[----:B------:R-:W2:Y:S01]  /*b120*/  LDSM.16.MT88.4 R152, [R218+0xa900] ;  /* 0x00a90000da98783b */ /* 0x000ea20000004200 */
[----:B------:R1:W-:Y:S06]  /*b130*/  MUFU.EX2 R191, R134 ;  /* 0x0000008600bf7308 */ /* 0x0003ec0000000800 */
[C---:B---3--:R-:W-:Y:S08]  /*b140*/  HMMA.16816.F32 R84, R136.reuse, R140, R84 ;  /* 0x0000008c8854723c */ /* 0x048ff00000001854 */
[C---:B------:R-:W-:Y:S01]  /*b150*/  HMMA.16816.F32 R88, R136.reuse, R142, R88 ;  /* 0x0000008e8858723c */ /* 0x040fe20000001858 */
[----:B------:R-:W3:Y:S07]  /*b160*/  LDSM.16.MT88.4 R140, [R220+0xa900] ;  /* 0x00a90000dc8c783b */ /* 0x000eee0000004200 */
[C---:B-1----:R-:W-:Y:S04]  /*b170*/  HMMA.16816.F32 R92, R136.reuse, R144, R92 ;  /* 0x00000090885c723c */ /* 0x042fe8000000185c */
[--C-:B------:R-:W-:Y:S01]  /*b180*/  FFMA.FTZ R134, R177, c[0x0][0x2d0], -R133.reuse ;  /* 0x0000b400b1867a23 */ /* 0x100fe20000010885 */
[----:B------:R-:W-:Y:S03]  /*b190*/  MOV R177, R190 ;  /* 0x000000be00b17202 */ /* 0x000fe60000000f00 */
[C---:B------:R-:W-:Y:S01]  /*b1a0*/  HMMA.16816.F32 R96, R136.reuse, R146, R96 ;  /* 0x000000928860723c */ /* 0x040fe20000001860 */
[----:B------:R-:W1:Y:S01]  /*b1b0*/  LDSM.16.MT88.4 R144, [R219+0xa900] ;  /* 0x00a90000db90783b */ /* 0x000e620000004200 */
[----:B------:R3:W1:Y:S06]  /*b1c0*/  MUFU.EX2 R190, R134 ;  /* 0x0000008600be7308 */ /* 0x00066c0000000800 */
[C---:B------:R-:W-:Y:S08]  /*b1d0*/  HMMA.16816.F32 R100, R136.reuse, R148, R100 ;  /* 0x000000948864723c */ /* 0x040ff00000001864 */
[C---:B------:R-:W-:Y:S01]  /*b1e0*/  HMMA.16816.F32 R104, R136.reuse, R150, R104 ;  /* 0x000000968868723c */ /* 0x040fe20000001868 */
[----:B------:R-:W4:Y:S07]  /*b1f0*/  LDSM.16.MT88.4 R148, [R217+0x2100] ;  /* 0x00210000d994783b */ /* 0x000f2e0000004200 */
[C---:B--2---:R-:W-:Y:S04]  /*b200*/  HMMA.16816.F32 R108, R136.reuse, R152, R108 ;  /* 0x00000098886c723c */ /* 0x044fe8000000186c */
[--C-:B---3--:R-:W-:Y:S01]  /*b210*/  FFMA.FTZ R134, R177, c[0x0][0x2d0], -R186.reuse ;  /* 0x0000b400b1867a23 */ /* 0x108fe200000108ba */
[----:B------:R-:W-:Y:S03]  /*b220*/  MOV R177, R174 ;  /* 0x000000ae00b17202 */ /* 0x000fe60000000f00 */
[C---:B------:R-:W-:Y:S01]  /*b230*/  HMMA.16816.F32 R112, R136.reuse, R154, R112 ;  /* 0x0000009a8870723c */ /* 0x040fe20000001870 */
[----:B------:R-:W2:Y:S01]  /*b240*/  LDSM.16.MT88.4 R152, [R218+0x2100] ;  /* 0x00210000da98783b */ /* 0x000ea20000004200 */
[----:B------:R3:W-:Y:S06]  /*b250*/  MUFU.EX2 R196, R134 ;  /* 0x0000008600c47308 */ /* 0x0007ec0000000800 */
[C---:B------:R-:W-:Y:S08]  /*b260*/  HMMA.16816.F32 R116, R136.reuse, R140, R116 ;  /* 0x0000008c8874723c */ /* 0x040ff00000001874 */
[C---:B------:R-:W-:Y:S01]  /*b270*/  HMMA.16816.F32 R120, R136.reuse, R142, R120 ;  /* 0x0000008e8878723c */ /* 0x040fe20000001878 */
[----:B------:R-:W2:Y:S07]  /*b280*/  LDSM.16.MT88.4 R140, [R219+0x2100] ;  /* 0x00210000db8c783b */ /* 0x000eae0000004200 */
[C---:B-1----:R-:W-:Y:S04]  /*b290*/  HMMA.16816.F32 R124, R136.reuse, R144, R124 ;  /* 0x00000090887c723c */ /* 0x042fe8000000187c */
[----:B---3--:R-:W-:Y:S01]  /*b2a0*/  FFMA.FTZ R134, R176, c[0x0][0x2d0], -R186 ;  /* 0x0000b400b0867a23 */ /* 0x008fe200000108ba */
[----:B------:R-:W-:Y:S03]  /*b2b0*/  MOV R176, R167 ;  /* 0x000000a700b07202 */ /* 0x000fe60000000f00 */
[----:B------:R-:W-:Y:S01]  /*b2c0*/  HMMA.16816.F32 R128, R136, R146, R128 ;  /* 0x000000928880723c */ /* 0x000fe20000001880 */
[----:B------:R-:W1:Y:S01]  /*b2d0*/  LDSM.16.MT88.4 R144, [R217+0x5100] ;  /* 0x00510000d990783b */ /* 0x000e620000004200 */
[----:B------:R3:W1:Y:S05]  /*b2e0*/  MUFU.EX2 R195, R134 ;  /* 0x0000008600c37308 */ /* 0x00066a0000000800 */
[----:B----4-:R-:W-:Y:S02]  /*b2f0*/  F2FP.PACK_AB R136, R207, R208 ;  /* 0x000000d0cf88723e */ /* 0x010fe400000000ff */
[----:B------:R-:W-:Y:S03]  /*b300*/  F2FP.PACK_AB R137, R192, R193 ;  /* 0x000000c1c089723e */ /* 0x000fe600000000ff */
[----:B------:R-:W-:Y:S02]  /*b310*/  F2FP.PACK_AB R138, R203, R204 ;  /* 0x000000cccb8a723e */ /* 0x000fe400000000ff */
[----:B------:R-:W-:Y:S07]  /*b320*/  F2FP.PACK_AB R139, R190, R191 ;  /* 0x000000bfbe8b723e */ /* 0x000fee00000000ff */
[C---:B------:R-:W-:Y:S03]  /*b330*/  HMMA.16816.F32 R4, R136.reuse, R148, R4 ;  /* 0x000000948804723c */ /* 0x040fe60000001804 */
[----:B---3--:R-:W-:Y:S05]  /*b340*/  FFMA.FTZ R134, R189, c[0x0][0x2d0], -R133 ;  /* 0x0000b400bd867a23 */ /* 0x008fea0000010885 */
[C---:B------:R-:W-:Y:S01]  /*b350*/  HMMA.16816.F32 R8, R136.reuse, R150, R8 ;  /* 0x000000968808723c */ /* 0x040fe20000001808 */
[----:B------:R-:W3:Y:S01]  /*b360*/  LDSM.16.MT88.4 R148, [R218+0x5100] ;  /* 0x00510000da94783b */ /* 0x000ee20000004200 */
[----:B------:R4:W-:Y:S06]  /*b370*/  MUFU.EX2 R189, R134 ;  /* 0x0000008600bd7308 */ /* 0x0009ec0000000800 */
[C---:B--2---:R-:W-:Y:S08]  /*b380*/  HMMA.16816.F32 R12, R136.reuse, R152, R12 ;  /* 0x00000098880c723c */ /* 0x044ff0000000180c */
[C---:B------:R-:W-:Y:S01]  /*b390*/  HMMA.16816.F32 R16, R136.reuse, R154, R16 ;  /* 0x0000009a8810723c */ /* 0x040fe20000001810 */
[----:B------:R-:W2:Y:S03]  /*b3a0*/  LDSM.16.MT88.4 R152, [R220+0x5100] ;  /* 0x00510000dc98783b */ /* 0x000ea60000004200 */
[----:B------:R-:W-:Y:S04]  /*b3b0*/  FFMA.FTZ R2, R2, R172, R173 ;  /* 0x000000ac02027223 */ /* 0x000fe800000100ad */
[C---:B------:R-:W-:Y:S04]  /*b3c0*/  HMMA.16816.F32 R20, R136.reuse, R156, R20 ;  /* 0x0000009c8814723c */ /* 0x040fe80000001814 */
[----:B----4-:R-:W-:Y:S02]  /*b3d0*/  FFMA.FTZ R134, R175, c[0x0][0x2d0], -R133 ;  /* 0x0000b400af867a23 */ /* 0x010fe40000010885 */
[----:B------:R-:W-:Y:S01]  /*b3e0*/  LDSM.16.MT88.4 R172, [R217+0x5900] ;  /* 0x00590000d9ac783b */ /* 0x000fe20000004200 */
[----:B------:R-:W-:Y:S01]  /*b3f0*/  FFMA.FTZ R0, R0, R181, R185 ;  /* 0x000000b500007223 */ /* 0x000fe200000100b9 */
[C---:B------:R-:W-:Y:S01]  /*b400*/  HMMA.16816.F32 R24, R136.reuse, R158, R24 ;  /* 0x0000009e8818723c */ /* 0x040fe20000001818 */
[----:B------:R4:W2:Y:S03]  /*b410*/  MUFU.EX2 R188, R134 ;  /* 0x0000008600bc7308 */ /* 0x0008a60000000800 */
[----:B------:R-:W-:Y:S02]  /*b420*/  FADD.FTZ R2, R180, R2 ;  /* 0x00000002b4027221 */ /* 0x000fe40000010000 */
[----:B------:R-:W3:Y:S01]  /*b430*/  LDSM.16.MT88.4 R156, [R219+0x5100] ;  /* 0x00510000db9c783b */ /* 0x000ee20000004200 */
[----:B------:R-:W-:Y:S01]  /*b440*/  FFMA.FTZ R133, R184, c[0x0][0x2d0], -R133 ;  /* 0x0000b400b8857a23 */ /* 0x000fe20000010885 */
[C---:B------:R-:W-:Y:S04]  /*b450*/  HMMA.16816.F32 R28, R136.reuse, R140, R28 ;  /* 0x0000008c881c723c */ /* 0x040fe8000000181c */
[----:B-1----:R-:W-:Y:S01]  /*b460*/  F2FP.PACK_AB R184, R195, R196 ;  /* 0x000000c4c3b8723e */ /* 0x002fe200000000ff */
[----:B------:R-:W1:Y:S01]  /*b470*/  MUFU.EX2 R133, R133 ;  /* 0x0000008500857308 */ /* 0x000e620000000800 */
[----:B------:R-:W-:Y:S02]  /*b480*/  LDSM.16.MT88.4 R180, [R218+0x5900] ;  /* 0x00590000dab4783b */ /* 0x000fe40000004200 */
[C---:B------:R-:W-:Y:S06]  /*b490*/  HMMA.16816.F32 R32, R136.reuse, R142, R32 ;  /* 0x0000008e8820723c */ /* 0x040fec0000001820 */
[----:B------:R-:W3:Y:S02]  /*b4a0*/  LDSM.16.MT88.4 R140, [R217+0x8100] ;  /* 0x00810000d98c783b */ /* 0x000ee40000004200 */
[C---:B------:R-:W-:Y:S04]  /*b4b0*/  HMMA.16816.F32 R36, R136.reuse, R144, R36 ;  /* 0x000000908824723c */ /* 0x040fe80000001824 */
[--C-:B----4-:R-:W-:Y:S01]  /*b4c0*/  FFMA.FTZ R134, R194, c[0x0][0x2d0], -R186.reuse ;  /* 0x0000b400c2867a23 */ /* 0x110fe200000108ba */
[----:B--2---:R-:W-:Y:S03]  /*b4d0*/  F2FP.PACK_AB R185, R188, R189 ;  /* 0x000000bdbcb9723e */ /* 0x004fe600000000ff */
[C---:B------:R-:W-:Y:S01]  /*b4e0*/  HMMA.16816.F32 R40, R136.reuse, R146, R40 ;  /* 0x000000928828723c */ /* 0x040fe20000001828 */
[----:B------:R-:W2:Y:S01]  /*b4f0*/  LDSM.16.MT88.4 R144, [R218+0x8100] ;  /* 0x00810000da90783b */ /* 0x000ea20000004200 */
[----:B------:R4:W-:Y:S02]  /*b500*/  MUFU.EX2 R194, R134 ;  /* 0x0000008600c27308 */ /* 0x0009e40000000800 */
[----:B-1----:R-:W-:Y:S04]  /*b510*/  F2FP.PACK_AB R187, R133, R135 ;  /* 0x0000008785bb723e */ /* 0x002fe800000000ff */
[C---:B---3--:R-:W-:Y:S08]  /*b520*/  HMMA.16816.F32 R44, R136.reuse, R148, R44 ;  /* 0x00000094882c723c */ /* 0x048ff0000000182c */
[C---:B------:R-:W-:Y:S01]  /*b530*/  HMMA.16816.F32 R48, R136.reuse, R150, R48 ;  /* 0x000000968830723c */ /* 0x040fe20000001830 */
[----:B------:R-:W1:Y:S07]  /*b540*/  LDSM.16.MT88.4 R148, [R220+0x8100] ;  /* 0x00810000dc94783b */ /* 0x000e6e0000004200 */
[C---:B------:R-:W-:Y:S04]  /*b550*/  HMMA.16816.F32 R52, R136.reuse, R152, R52 ;  /* 0x000000988834723c */ /* 0x040fe80000001834 */
[----:B----4-:R-:W-:Y:S04]  /*b560*/  FFMA.FTZ R134, R166, c[0x0][0x2d0], -R186 ;  /* 0x0000b400a6867a23 */ /* 0x010fe800000108ba */
[C---:B------:R-:W-:Y:S01]  /*b570*/  HMMA.16816.F32 R56, R136.reuse, R154, R56 ;  /* 0x0000009a8838723c */ /* 0x040fe20000001838 */
[----:B------:R-:W3:Y:S01]  /*b580*/  LDSM.16.MT88.4 R152, [R219+0x8100] ;  /* 0x00810000db98783b */ /* 0x000ee20000004200 */
[----:B------:R-:W4:Y:S06]  /*b590*/  MUFU.EX2 R134, R134 ;  /* 0x0000008600867308 */ /* 0x000f2c0000000800 */
[C---:B------:R-:W-:Y:S08]  /*b5a0*/  HMMA.16816.F32 R60, R136.reuse, R156, R60 ;  /* 0x0000009c883c723c */ /* 0x040ff0000000183c */
[C---:B------:R-:W-:Y:S01]  /*b5b0*/  HMMA.16816.F32 R64, R136.reuse, R158, R64 ;  /* 0x0000009e8840723c */ /* 0x040fe20000001840 */
[----:B------:R-:W3:Y:S07]  /*b5c0*/  LDSM.16.MT88.4 R156, [R217+0xb100] ;  /* 0x00b10000d99c783b */ /* 0x000eee0000004200 */
[C---:B------:R-:W-:Y:S04]  /*b5d0*/  HMMA.16816.F32 R68, R136.reuse, R140, R68 ;  /* 0x0000008c8844723c */ /* 0x040fe80000001844 */
[----:B----4-:R-:W-:Y:S04]  /*b5e0*/  F2FP.PACK_AB R186, R134, R194 ;  /* 0x000000c286ba723e */ /* 0x010fe800000000ff */
[C---:B------:R-:W-:Y:S01]  /*b5f0*/  HMMA.16816.F32 R72, R136.reuse, R142, R72 ;  /* 0x0000008e8848723c */ /* 0x040fe20000001848 */
[----:B------:R-:W4:Y:S07]  /*b600*/  LDSM.16.MT88.4 R140, [R218+0xb100] ;  /* 0x00b10000da8c783b */ /* 0x000f2e0000004200 */
[C---:B--2---:R-:W-:Y:S08]  /*b610*/  HMMA.16816.F32 R76, R136.reuse, R144, R76 ;  /* 0x00000090884c723c */ /* 0x044ff0000000184c */
[C---:B------:R-:W-:Y:S01]  /*b620*/  HMMA.16816.F32 R80, R136.reuse, R146, R80 ;  /* 0x000000928850723c */ /* 0x040fe20000001850 */
[----:B------:R-:W2:Y:S07]  /*b630*/  LDSM.16.MT88.4 R144, [R220+0xb100] ;  /* 0x00b10000dc90783b */ /* 0x000eae0000004200 */
[C---:B-1----:R-:W-:Y:S08]  /*b640*/  HMMA.16816.F32 R84, R136.reuse, R148, R84 ;  /* 0x000000948854723c */ /* 0x042ff00000001854 */
[C---:B------:R-:W-:Y:S01]  /*b650*/  HMMA.16816.F32 R88, R136.reuse, R150, R88 ;  /* 0x000000968858723c */ /* 0x040fe20000001858 */
[----:B------:R-:W1:Y:S07]  /*b660*/  LDSM.16.MT88.4 R148, [R219+0xb100] ;  /* 0x00b10000db94783b */ /* 0x000e6e0000004200 */
[C---:B---3--:R-:W-:Y:S08]  /*b670*/  HMMA.16816.F32 R92, R136.reuse, R152, R92 ;  /* 0x00000098885c723c */ /* 0x048ff0000000185c */
[C---:B------:R-:W-:Y:S01]  /*b680*/  HMMA.16816.F32 R96, R136.reuse, R154, R96 ;  /* 0x0000009a8860723c */ /* 0x040fe20000001860 */
[----:B------:R-:W-:Y:S07]  /*b690*/  LDSM.16.MT88.4 R152, [R218+0x2900] ;  /* 0x00290000da98783b */ /* 0x000fee0000004200 */
[C---:B------:R-:W-:Y:S08]  /*b6a0*/  HMMA.16816.F32 R100, R136.reuse, R156, R100 ;  /* 0x0000009c8864723c */ /* 0x040ff00000001864 */
[C---:B------:R-:W-:Y:S01]  /*b6b0*/  HMMA.16816.F32 R104, R136.reuse, R158, R104 ;  /* 0x0000009e8868723c */ /* 0x040fe20000001868 */
[----:B------:R-:W-:Y:S07]  /*b6c0*/  LDSM.16.MT88.4 R156, [R220+0x2900] ;  /* 0x00290000dc9c783b */ /* 0x000fee0000004200 */
[C---:B----4-:R-:W-:Y:S08]  /*b6d0*/  HMMA.16816.F32 R108, R136.reuse, R140, R108 ;  /* 0x0000008c886c723c */ /* 0x050ff0000000186c */
[C---:B------:R-:W-:Y:S01]  /*b6e0*/  HMMA.16816.F32 R112, R136.reuse, R142, R112 ;  /* 0x0000008e8870723c */ /* 0x040fe20000001870 */
[----:B------:R-:W3:Y:S07]  /*b6f0*/  LDSM.16.MT88.4 R140, [R217+0x2900] ;  /* 0x00290000d98c783b */ /* 0x000eee0000004200 */
[C---:B--2---:R-:W-:Y:S07]  /*b700*/  HMMA.16816.F32 R116, R136.reuse, R144, R116 ;  /* 0x000000908874723c */ /* 0x044fee0000001874 */
[----:B------:R-:W-:Y:S01]  /*b710*/  MOV R144, R165 ;  /* 0x000000a500907202 */ /* 0x000fe20000000f00 */
[C---:B------:R-:W-:Y:S04]  /*b720*/  HMMA.16816.F32 R120, R136.reuse, R146, R120 ;  /* 0x000000928878723c */ /* 0x040fe80000001878 */
[----:B------:R-:W-:Y:S02]  /*b730*/  MOV R145, R164 ;  /* 0x000000a400917202 */ /* 0x000fe40000000f00 */
[----:B------:R-:W2:Y:S02]  /*b740*/  LDSM.16.MT88.4 R164, [R219+0x2900] ;  /* 0x00290000dba4783b */ /* 0x000ea40000004200 */
[C---:B-1----:R-:W-:Y:S08]  /*b750*/  HMMA.16816.F32 R124, R136.reuse, R148, R124 ;  /* 0x00000094887c723c */ /* 0x042ff0000000187c */
[----:B------:R-:W-:Y:S08]  /*b760*/  HMMA.16816.F32 R128, R136, R150, R128 ;  /* 0x000000968880723c */ /* 0x000ff00000001880 */
[C---:B---3--:R-:W-:Y:S01]  /*b770*/  HMMA.16816.F32 R136, R184.reuse, R140, R4 ;  /* 0x0000008cb888723c */ /* 0x048fe20000001804 */
[----:B------:R-:W1:Y:S07]  /*b780*/  LDSM.16.MT88.4 R4, [R220+0x5900] ;  /* 0x00590000dc04783b */ /* 0x000e6e0000004200 */
[C---:B------:R-:W-:Y:S07]  /*b790*/  HMMA.16816.F32 R140, R184.reuse, R142, R8 ;  /* 0x0000008eb88c723c */ /* 0x040fee0000001808 */
[----:B------:R-:W-:Y:S02]  /*b7a0*/  MOV R8, R144 ;  /* 0x0000009000087202 */ /* 0x000fe40000000f00 */
[----:B------:R-:W-:Y:S02]  /*b7b0*/  MOV R9, R145 ;  /* 0x0000009100097202 */ /* 0x000fe40000000f00 */
[C---:B------:R-:W-:Y:S01]  /*b7c0*/  HMMA.16816.F32 R144, R184.reuse, R152, R12 ;  /* 0x00000098b890723c */ /* 0x040fe2000000180c */
[----:B------:R-:W-:Y:S02]  /*b7d0*/  LDSM.16.MT88.4 R12, [R217+0x8900] ;  /* 0x00890000d90c783b */ /* 0x000fe40000004200 */
[----:B------:R-:W-:Y:S02]  /*b7e0*/  MOV R10, R163 ;  /* 0x000000a3000a7202 */ /* 0x000fe40000000f00 */
[----:B------:R-:W-:Y:S03]  /*b7f0*/  MOV R11, R162 ;  /* 0x000000a2000b7202 */ /* 0x000fe60000000f00 */
[C---:B------:R-:W-:Y:S01]  /*b800*/  HMMA.16816.F32 R148, R184.reuse, R154, R16 ;  /* 0x0000009ab894723c */ /* 0x040fe20000001810 */
[----:B------:R-:W-:Y:S07]  /*b810*/  LDSM.16.MT88.4 R16, [R218+0x8900] ;  /* 0x00890000da10783b */ /* 0x000fee0000004200 */
[C---:B------:R-:W-:Y:S07]  /*b820*/  HMMA.16816.F32 R152, R184.reuse, R156, R20 ;  /* 0x0000009cb898723c */ /* 0x040fee0000001814 */
[----:B------:R-:W-:Y:S01]  /*b830*/  MOV R22, R161 ;  /* 0x000000a100167202 */ /* 0x000fe20000000f00 */
[C---:B------:R-:W-:Y:S01]  /*b840*/  HMMA.16816.F32 R156, R184.reuse, R158, R24 ;  /* 0x0000009eb89c723c */ /* 0x040fe20000001818 */
[----:B------:R-:W-:Y:S03]  /*b850*/  LDSM.16.MT88.4 R24, [R219+0x8900] ;  /* 0x00890000db18783b */ /* 0x000fe60000004200 */
[----:B------:R-:W-:Y:S04]  /*b860*/  MOV R23, R160 ;  /* 0x000000a000177202 */ /* 0x000fe80000000f00 */
[C---:B--2---:R-:W-:Y:S07]  /*b870*/  HMMA.16816.F32 R160, R184.reuse, R164, R28 ;  /* 0x000000a4b8a0723c */ /* 0x044fee000000181c */
        /* <DEDUP_REMOVED lines=9> */
[----:B------:R-:W-:Y:S02]  /*b910*/  MOV R28, R11 ;  /* 0x0000000b001c7202 */ /* 0x000fe40000000f00 */
[----:B------:R-:W2:Y:S02]  /*b920*/  LDSM.16.MT88.4 R8, [R219+0x5900] ;  /* 0x00590000db08783b */ /* 0x000ea40000004200 */
[----:B------:R-:W-:Y:S01]  /*b930*/  MOV R36, R22 ;  /* 0x0000001600247202 */ /* 0x000fe20000000f00 */
[C---:B------:R-:W-:Y:S04]  /*b940*/  HMMA.16816.F32 R172, R184.reuse, R174, R40 ;  /* 0x000000aeb8ac723c */ /* 0x040fe80000001828 */
[----:B------:R-:W-:Y:S02]  /*b950*/  MOV R38, R179 ;  /* 0x000000b300267202 */ /* 0x000fe40000000f00 */
[----:B------:R-:W-:Y:S02]  /*b960*/  MOV R39, R178 ;  /* 0x000000b200277202 */ /* 0x000fe40000000f00 */
[----:B------:R-:W-:Y:S04]  /*b970*/  MOV R42, R177 ;  /* 0x000000b1002a7202 */ /* 0x000fe80000000f00 */
[----:B------:R-:W-:Y:S01]  /*b980*/  MOV R43, R176 ;  /* 0x000000b0002b7202 */ /* 0x000fe20000000f00 */
[----:B------:R-:W-:Y:S01]  /*b990*/  FADD.FTZ R0, R42, R0 ;  /* 0x000000002a007221 */ /* 0x000fe20000010000 */
[C---:B------:R-:W-:Y:S03]  /*b9a0*/  HMMA.16816.F32 R176, R184.reuse, R180, R44 ;  /* 0x000000b4b8b0723c */ /* 0x040fe6000000182c */
[----:B------:R-:W-:Y:S01]  /*b9b0*/  MOV R37, R23 ;  /* 0x0000001700257202 */ /* 0x000fe20000000f00 */
[----:B------:R-:W-:Y:S01]  /*b9c0*/  FADD.FTZ R2, R43, R2 ;  /* 0x000000022b027221 */ /* 0x000fe20000010000 */
[----:B------:R-:W3:Y:S01]  /*b9d0*/  LDSM.16.MT88.4 R20, [R220+0x8900] ;  /* 0x00890000dc14783b */ /* 0x000ee20000004200 */
[----:B------:R-:W-:Y:S02]  /*b9e0*/  FADD.FTZ R0, R36, R0 ;  /* 0x0000000024007221 */ /* 0x000fe40000010000 */
[C---:B------:R-:W-:Y:S04]  /*b9f0*/  HMMA.16816.F32 R180, R184.reuse, R182, R48 ;  /* 0x000000b6b8b4723c */ /* 0x040fe80000001830 */
        /* <DEDUP_REMOVED lines=51> */
[C---:B------:R-:W-:Y:S04]  /*bd30*/  HMMA.16816.F32 R112, R184.reuse, R10, R112 ;  /* 0x0000000ab870723c */ /* 0x040fe80000001870 */
[----:B------:R-:W-:Y:S04]  /*bd40*/  FADD.FTZ R2, R203, R2 ;  /* 0x00000002cb027221 */ /* 0x000fe80000010000 */
[C---:B----4-:R-:W-:Y:S08]  /*bd50*/  HMMA.16816.F32 R116, R184.reuse, R12, R116 ;  /* 0x0000000cb874723c */ /* 0x050ff00000001874 */
[C---:B------:R-:W-:Y:S08]  /*bd60*/  HMMA.16816.F32 R120, R184.reuse, R14, R120 ;  /* 0x0000000eb878723c */ /* 0x040ff00000001878 */
[C---:B-1----:R-:W-:Y:S07]  /*bd70*/  HMMA.16816.F32 R124, R184.reuse, R4, R124 ;  /* 0x00000004b87c723c */ /* 0x042fee000000187c */
[----:B------:R-:W-:Y:S01]  /*bd80*/  FADD.FTZ R4, R190, R0 ;  /* 0x00000000be047221 */ /* 0x000fe20000010000 */
[----:B------:R-:W-:Y:S04]  /*bd90*/  HMMA.16816.F32 R128, R184, R6, R128 ;  /* 0x00000006b880723c */ /* 0x000fe80000001880 */
[----:B------:R-:W-:Y:S02]  /*bda0*/  FADD.FTZ R0, R196, R2 ;  /* 0x00000002c4007221 */ /* 0x000fe40000010000 */
[----:B------:R-:W-:Y:S02]  /*bdb0*/  FADD.FTZ R4, R189, R4 ;  /* 0x00000004bd047221 */ /* 0x000fe40000010000 */
[----:B------:R-:W-:Y:S04]  /*bdc0*/  FADD.FTZ R0, R195, R0 ;  /* 0x00000000c3007221 */ /* 0x000fe80000010000 */
[----:B------:R-:W-:Y:S02]  /*bdd0*/  FADD.FTZ R4, R188, R4 ;  /* 0x00000004bc047221 */ /* 0x000fe40000010000 */
[----:B------:R-:W-:Y:S02]  /*bde0*/  FADD.FTZ R2, R194, R0 ;  /* 0x00000000c2027221 */ /* 0x000fe40000010000 */
[----:B------:R-:W-:Y:S02]  /*bdf0*/  FADD.FTZ R0, R135, R4 ;  /* 0x0000000487007221 */ /* 0x000fe40000010000 */
[----:B------:R-:W-:Y:S01]  /*be00*/  FADD.FTZ R2, R134, R2 ;  /* 0x0000000286027221 */ /* 0x000fe20000010000 */
[----:B------:R-:W-:Y:S01]  /*be10*/  MOV R134, R3 ;  /* 0x0000000300867202 */ /* 0x000fe20000000f00 */
[----:B------:R-:W-:Y:S01]  /*be20*/  FADD.FTZ R0, R133, R0 ;  /* 0x0000000085007221 */ /* 0x000fe20000010000 */
[----:B------:R-:W-:Y:S02]  /*be30*/  MOV R133, R132 ;  /* 0x0000008400857202 */ /* 0x000fe40000000f00 */
[----:B------:R1:W-:Y:S04]  /*be40*/  STL [R1+0x4], R2 ;  /* 0x0000040201007387 */ /* 0x0003e80000100800 */
[----:B------:R1:W-:Y:S01]  /*be50*/  STL [R1+0x8], R0 ;  /* 0x0000080001007387 */ /* 0x0003e20000100800 */
[----:B------:R-:W-:-:S05]  /*be60*/  @P0 BRA `(.L_x_685) ;  /* 0xffffb27000000947 */ /* 0x000fca000383ffff */
.L_x_684:
[----:B-1-3--:R-:W2:Y:S04]  /*be70*/  LDL.LU R0, [R1+0x4] ;  /* 0x0000040001007983 */ /* 0x00aea80000300800 */
        /* <DEDUP_REMOVED lines=134> */
[C---:B------:R-:W-:Y:S01]  /*c6e0*/  FMUL.FTZ R16, R4.reuse, R75 ;  /* 0x0000004b04107220 */ /* 0x040fe20000410000 */
[----:B------:R-:W-:Y:S01]  /*c6f0*/  UIMAD UR5, UR7, UR5, UR6 ;  /* 0x00000005070572a4 */ /* 0x000fe2000f8e0206 */
        /* <DEDUP_REMOVED lines=116> */
[----:B------:R-:W-:Y:S01]  /*ce40*/  STS [R0+0x80], R13 ;  /* 0x0000800d00007388 */ /* 0x000fe20000000800 */
[----:B------:R-:W-:-:S03]  /*ce50*/  IADD3 R9, R0, 0x80, RZ ;  /* 0x0000008000097810 */ /* 0x000fc60007ffe0ff */
[----:B------:R1:W-:Y:S01]  /*ce60*/  STS [R0+0x480], R12 ;  /* 0x0004800c00007388 */ /* 0x0003e20000000800 */
[----:B------:R-:W-:Y:S01]  /*ce70*/  IMAD R6, R7, c[0x0][0x3d8], RZ ;  /* 0x0000f60007067a24 */ /* 0x000fe200078e02ff */
[----:B------:R-:W-:Y:S02]  /*ce80*/  IADD3 R2, R0, 0x70, RZ ;  /* 0x0000007000027810 */ /* 0x000fe40007ffe0ff */
[----:B------:R-:W-:Y:S01]  /*ce90*/  @P0 IADD3 R2, R9, 0x10, RZ ;  /* 0x0000001009020810 */ /* 0x000fe20007ffe0ff */
[----:B------:R-:W-:Y:S01]  /*cea0*/  IMAD R16, R134, c[0x0][0x3dc], R6 ;  /* 0x0000f70086107a24 */ /* 0x000fe200078e0206 */
[----:B------:R-:W-:Y:S02]  /*ceb0*/  MOV R7, 0x20 ;  /* 0x0000002000077802 */ /* 0x000fe40000000f00 */
[----:B------:R-:W-:Y:S02]  /*cec0*/  SHF.R.S32.HI R6, RZ, 0x1f, R3 ;  /* 0x0000001fff067819 */ /* 0x000fe40000011403 */
[----:B------:R-:W-:-:S04]  /*ced0*/  IADD3 R8, P0, R3, R14, RZ ;  /* 0x0000000e03087210 */ /* 0x000fc80007f1e0ff */
[----:B------:R-:W-:Y:S01]  /*cee0*/  IADD3.X R9, R6, R15, R78, P0, !PT ;  /* 0x0000000f06097210 */ /* 0x000fe200007fe44e */
[----:B-1----:R-:W-:Y:S01]  /*cef0*/  IMAD.WIDE.U32 R12, R134, c[0x0][0x3d8], R4 ;  /* 0x0000f600860c7a25 */ /* 0x002fe200078e0004 */
[----:B------:R-:W-:Y:S01]  /*cf00*/  IADD3 R4, -R3, RZ, RZ ;  /* 0x000000ff03047210 */ /* 0x000fe20007ffe1ff */
[----:B------:R1:W5:Y:S04]  /*cf10*/  LDL R78, [R1+0xc] ;  /* 0x00000c00014e7983 */ /* 0x0003680000100800 */
[----:B------:R-:W-:Y:S01]  /*cf20*/  IMAD R4, R4, c[0x0][0x4e8], R10 ;  /* 0x00013a0004047a24 */ /* 0x000fe200078e020a */
[----:B------:R-:W-:Y:S02]  /*cf30*/  SEL R5, R7, 0xffffffe0, !P1 ;  /* 0xffffffe007057807 */ /* 0x000fe40004800000 */
[----:B------:R-:W-:-:S02]  /*cf40*/  MOV R6, 0x40 ;  /* 0x0000004000067802 */ /* 0x000fc40000000f00 */
[----:B------:R-:W-:Y:S02]  /*cf50*/  SHF.R.S32.HI R7, RZ, 0x1f, R4 ;  /* 0x0000001fff077819 */ /* 0x000fe40000011404 */
[----:B------:R-:W-:Y:S02]  /*cf60*/  SEL R6, R6, 0xffffffc0, !P2 ;  /* 0xffffffc006067807 */ /* 0x000fe40005000000 */
[----:B------:R-:W-:Y:S01]  /*cf70*/  F2FP.PACK_AB R17, R185, R17 ;  /* 0x00000011b911723e */ /* 0x000fe200000000ff */
[----:B------:R-:W-:Y:S01]  /*cf80*/  IMAD R7, R7, c[0x0][0x488], RZ ;  /* 0x0001220007077a24 */ /* 0x000fe200078e02ff */
[----:B------:R-:W-:Y:S02]  /*cf90*/  F2FP.PACK_AB R18, R143, R18 ;  /* 0x000000128f12723e */ /* 0x000fe400000000ff */
[----:B------:R-:W-:Y:S02]  /*cfa0*/  F2FP.PACK_AB R19, R184, R19 ;  /* 0x00000013b813723e */ /* 0x000fe400000000ff */
[----:B------:R-:W-:-:S02]  /*cfb0*/  F2FP.PACK_AB R22, R147, R22 ;  /* 0x000000169316723e */ /* 0x000fc400000000ff */
[----:B------:R-:W-:Y:S01]  /*cfc0*/  IADD3 R3, R0, R5, RZ ;  /* 0x0000000500037210 */ /* 0x000fe20007ffe0ff */
[C---:B------:R-:W-:Y:S01]  /*cfd0*/  IMAD R10, R4.reuse, c[0x0][0x48c], R7 ;  /* 0x00012300040a7a24 */ /* 0x040fe200078e0207 */
[----:B------:R-:W-:Y:S02]  /*cfe0*/  F2FP.PACK_AB R21, R149, R21 ;  /* 0x000000159515723e */ /* 0x000fe400000000ff */
[----:B------:R-:W-:Y:S02]  /*cff0*/  F2FP.PACK_AB R20, R151, R20 ;  /* 0x000000149714723e */ /* 0x000fe400000000ff */
[----:B------:R-:W-:Y:S01]  /*d000*/  IADD3 R14, R5, R2, RZ ;  /* 0x00000002050e7210 */ /* 0x000fe20007ffe0ff */
[----:B------:R-:W-:Y:S01]  /*d010*/  IMAD.WIDE.U32 R8, R4, c[0x0][0x488], R8 ;  /* 0x0001220004087a25 */ /* 0x000fe200078e0008 */
[----:B------:R-:W-:Y:S02]  /*d020*/  F2FP.PACK_AB R23, R153, R23 ;  /* 0x000000179917723e */ /* 0x000fe400000000ff */
[----:B------:R-:W-:-:S02]  /*d030*/  F2FP.PACK_AB R24, R155, R24 ;  /* 0x000000189b18723e */ /* 0x000fc400000000ff */
        /* <DEDUP_REMOVED lines=175> */
.L_x_687:
[----:B-1----:R-:W-:Y:S05]  /*db30*/  BSYNC B0 ;  /* 0x0000000000007941 */ /* 0x002fea0003800000 */
.L_x_686:
        /* <DEDUP_REMOVED lines=27> */
.L_x_689:
[----:B------:R-:W-:Y:S05]  /*dcf0*/  BSYNC B0 ;  /* 0x0000000000007941 */ /* 0x000fea0003800000 */
.L_x_688:
        /* <DEDUP_REMOVED lines=27> */
.L_x_691:
[----:B------:R-:W-:Y:S05]  /*deb0*/  BSYNC B0 ;  /* 0x0000000000007941 */ /* 0x000fea0003800000 */
.L_x_690:
        /* <DEDUP_REMOVED lines=28> */
.L_x_692:
        /* <DEDUP_REMOVED lines=16> */
.L_x_1539:


//--------------------- .text._ZN7cutlass13device_kernelIN5flash19enable_sm80_to_sm89INS1_16FlashAttnFwdSm80INS1_25CollectiveMainloopFwdSm80ILi8ELi1ELb0EN4cute5tupleIJNS5_1CILi128EEENS7_ILi96EEENS7_ILi256EEEEEELi256ENS_6half_tEfNS_4arch4Sm80ELb0ELb0ELb1ELb1ELb0ELb0ELb1ELb0EEENS1_21CollectiveEpilogueFwdINS6_IJS8_SA_S9_EEENS6_IJNS7_ILi1EEESI_SI_EEESC_SE_Li256ELb1ELb1ELb0ELb0EEENS1_19SingleTileSchedulerILb1ELb0ELb1ELi128EEEEEEEEEvNT_6ParamsE --------------------------
	.section	.text._ZN7cutlass13device_kernelIN5flash19enable_sm80_to_sm89INS1_16FlashAttnFwdSm80INS1_25CollectiveMainloopFwdSm80ILi8ELi1ELb0EN4cute5tupleIJNS5_1CILi128EEENS7_ILi96EEENS7_ILi256EEEEEELi256ENS_6half_tEfNS_4arch4Sm80ELb0ELb0ELb1ELb1ELb0ELb0ELb1ELb0EEENS1_21CollectiveEpilogueFwdINS6_IJS8_SA_S9_EEENS6_IJNS7_ILi1EEESI_SI_EEESC_SE_Li256ELb1ELb1ELb0ELb0EEENS1_19SingleTileSchedulerILb1ELb0ELb1ELi128EEEEEEEEEvNT_6ParamsE,"ax",@progbits
	.sectioninfo	@"SHI_REGISTERS=255"
	.align	128
.text._ZN7cutlass13device_kernelIN5flash19enable_sm80_to_sm89INS1_16FlashAttnFwdSm80INS1_25CollectiveMainloopFwdSm80ILi8ELi1ELb0EN4cute5tupleIJNS5_1CILi128EEENS7_ILi96EEENS7_ILi256EEEEEELi256ENS_6half_tEfNS_4arch4Sm80ELb0ELb0ELb1ELb1ELb0ELb0ELb1ELb0EEENS1_21CollectiveEpilogueFwdINS6_IJS8_SA_S9_EEENS6_IJNS7_ILi1EEESI_SI_EEESC_SE_Li256ELb1ELb1ELb0ELb0EEENS1_19SingleTileSchedulerILb1ELb0ELb1ELi128EEEEEEEEEvNT_6ParamsE:
        .type           _ZN7cutlass13device_kernelIN5flash19enable_sm80_to_sm89INS1_16FlashAttnFwdSm80INS1_25CollectiveMainloopFwdSm80ILi8ELi1ELb0EN4cute5tupleIJNS5_1CILi128EEENS7_ILi96EEENS7_ILi256EEEEEELi256ENS_6half_tEfNS_4arch4Sm80ELb0ELb0ELb1ELb1ELb0ELb0ELb1ELb0EEENS1_21CollectiveEpilogueFwdINS6_IJS8_SA_S9_EEENS6_IJNS7_ILi1EEESI_SI_EEESC_SE_Li256ELb1ELb1ELb0ELb0EEENS1_19SingleTileSchedulerILb1ELb0ELb1ELi128EEEEEEEEEvNT_6ParamsE,@function
        .size           _ZN7cutlass13device_kernelIN5flash19enable_sm80_to_sm89INS1_16FlashAttnFwdSm80INS1_25CollectiveMainloopFwdSm80ILi8ELi1ELb0EN4cute5tupleIJNS5_1CILi128EEENS7_ILi96EEENS7_ILi256EEEEEELi256ENS_6half_tEfNS_4arch4Sm80ELb0ELb0ELb1ELb1ELb0ELb0ELb1ELb0EEENS1_21CollectiveEpilogueFwdINS6_IJS8_SA_S9_EEENS6_IJNS7_ILi1EEESI_SI_EEESC_SE_Li256ELb1ELb1ELb0ELb0EEENS1_19SingleTileSchedulerILb1ELb0ELb1ELi128EEEEEEEEEvNT_6ParamsE,(.L_x_1540 - _ZN7cutlass13device_kernelIN5flash19enable_sm80_to_sm89INS1_16FlashAttnFwdSm80INS1_25CollectiveMainloopFwdSm80ILi8ELi1ELb0EN4cute5tupleIJNS5_1CILi128EEENS7_ILi96EEENS7_ILi256EEEEEELi256ENS_6half_tEfNS_4arch4Sm80ELb0ELb0ELb1ELb1ELb0ELb0ELb1ELb0EEENS1_21CollectiveEpilogueFwdINS6_IJS8_SA_S9_EEENS6_IJNS7_ILi1EEESI_SI_EEESC_SE_Li256ELb1ELb1ELb0ELb0EEENS1_19SingleTileSchedulerILb1ELb0ELb1ELi128EEEEEEEEEvNT_6ParamsE)
        .other          _ZN7cutlass13device_kernelIN5flash19enable_sm80_to_sm89INS1_16FlashAttnFwdSm80INS1_25CollectiveMainloopFwdSm80ILi8ELi1ELb0EN4cute5tupleIJNS5_1CILi128EEENS7_ILi96EEENS7_ILi256EEEEEELi256ENS_6half_tEfNS_4arch4Sm80ELb0ELb0ELb1ELb1ELb0ELb0ELb1ELb0EEENS1_21CollectiveEpilogueFwdINS6_IJS8_SA_S9_EEENS6_IJNS7_ILi1EEESI_SI_EEESC_SE_Li256ELb1ELb1ELb0ELb0EEENS1_19SingleTileSchedulerILb1ELb0ELb1ELi128EEEEEEEEEvNT_6ParamsE,@"STO_CUDA_ENTRY STV_DEFAULT"
_ZN7cutlass13device_kernelIN5flash19enable_sm80_to_sm89INS1_16FlashAttnFwdSm80INS1_25CollectiveMainloopFwdSm80ILi8ELi1ELb0EN4cute5tupleIJNS5_1CILi128EEENS7_ILi96EEENS7_ILi256EEEEEELi256ENS_6half_tEfNS_4arch4Sm80ELb0ELb0ELb1ELb1ELb0ELb0ELb1ELb0EEENS1_21CollectiveEpilogueFwdINS6_IJS8_SA_S9_EEENS6_IJNS7_ILi1EEESI_SI_EEESC_SE_Li256ELb1ELb1ELb0ELb0EEENS1_19SingleTileSchedulerILb1ELb0ELb1ELi128EEEEEEEEEvNT_6ParamsE:
        /* <DEDUP_REMOVED lines=17> */
.L_x_694:
        /* <DEDUP_REMOVED lines=8> */
.L_x_696:
[----:B------:R-:W-:-:S05]  /*0190*/  MOV R0, c[0x0][0x54c] ;  /* 0x0001530000007a02 */ /* 0x000fca0000000f00 */
.L_x_695:
[----:B-----5:R-:W-:Y:S01]  /*01a0*/  IMAD R0, R0, c[0x0][0x548], RZ ;  /* 0x0001520000007a24 */ /* 0x020fe200078e02ff */
[----:B-1----:R-:W-:-:S04]  /*01b0*/  SHF.L.U32 R2, R48, 0x7, RZ ;  /* 0x0000000730027819 */ /* 0x002fc800000006ff */
[----:B------:R-:W-:-:S04]  /*01c0*/  ISETP.GE.AND P0, PT, R2, R0, PT ;  /* 0x000000000200720c */ /* 0x000fc80003f06270 */
[----:B------:R-:W-:-:S05]  /*01d0*/  SEL R0, R5, 0xffffffff, !P0 ;  /* 0xffffffff05007807 */ /* 0x000fca0004000000 */
[----:B------:R1:W-:Y:S01]  /*01e0*/  STL [R1+0x8], R0 ;  /* 0x0000080001007387 */ /* 0x0003e20000100800 */
[----:B------:R-:W-:Y:S05]  /*01f0*/  BRA `(.L_x_697) ;  /* 0x0000013000007947 */ /* 0x000fea0003800000 */
.L_x_693:
[----:B---3--:R-:W-:-:S04]  /*0200*/  ISETP.NE.U32.AND P0, PT, RZ, c[0x0][0x568], PT ;  /* 0x00015a00ff007a0c */ /* 0x008fc80003f05070 */
[----:B------:R-:W-:-:S13]  /*0210*/  ISETP.NE.AND.EX P0, PT, RZ, c[0x0][0x56c], PT, P0 ;  /* 0x00015b00ff007a0c */ /* 0x000fda0003f05300 */
[----:B------:R-:W-:Y:S05]  /*0220*/  @!P0 BRA `(.L_x_698) ;  /* 0x0000002000008947 */ /* 0x000fea0003800000 */
[----:B------:R1:W5:Y:S01]  /*0230*/  LDG.E R0, [R2.64] ;  /* 0x0000000402007981 */ /* 0x000362000c1e1900 */
[----:B------:R-:W-:Y:S05]  /*0240*/  BRA `(.L_x_699) ;  /* 0x0000009000007947 */ /* 0x000fea0003800000 */
.L_x_698:
        /* <DEDUP_REMOVED lines=8> */
.L_x_700:
[----:B------:R-:W-:-:S05]  /*02d0*/  MOV R0, c[0x0][0x54c] ;  /* 0x0001530000007a02 */ /* 0x000fca0000000f00 */
.L_x_699:
[----:B-----5:R-:W-:Y:S01]  /*02e0*/  IMAD R0, R0, c[0x0][0x548], RZ ;  /* 0x0001520000007a24 */ /* 0x020fe200078e02ff */
[----:B-1----:R-:W-:-:S04]  /*02f0*/  SHF.L.U32 R2, R48, 0x7, RZ ;  /* 0x0000000730027819 */ /* 0x002fc800000006ff */
[----:B------:R-:W-:-:S04]  /*0300*/  ISETP.GE.AND P0, PT, R2, R0, PT ;  /* 0x000000000200720c */ /* 0x000fc80003f06270 */
[----:B------:R-:W-:-:S05]  /*0310*/  SEL R0, R5, 0xffffffff, !P0 ;  /* 0xffffffff05007807 */ /* 0x000fca0004000000 */
[----:B------:R1:W-:Y:S04]  /*0320*/  STL [R1+0x8], R0 ;  /* 0x0000080001007387 */ /* 0x0003e80000100800 */
.L_x_697:
        /* <DEDUP_REMOVED lines=28> */
.L_x_701:
[----:B------:R-:W-:-:S04]  /*04f0*/  ISETP.NE.U32.AND P0, PT, RZ, c[0x0][0x368], PT ;  /* 0x0000da00ff007a0c */ /* 0x000fc80003f05070 */
[----:B------:R-:W-:-:S13]  /*0500*/  ISETP.NE.AND.EX P0, PT, RZ, c[0x0][0x36c], PT, P0 ;  /* 0x0000db00ff007a0c */ /* 0x000fda0003f05300 */
[----:B------:R-:W-:Y:S05]  /*0510*/  @!P0 BRA `(.L_x_702) ;  /* 0x0000003000008947 */ /* 0x000fea0003800000 */
[----:B--2---:R-:W-:-:S05]  /*0520*/  IMAD.WIDE R2, R49, R27, c[0x0][0x368] ;  /* 0x0000da0031027625 */ /* 0x004fca00078e021b */
[----:B------:R1:W5:Y:S01]  /*0530*/  LDG.E R0, [R2.64] ;  /* 0x0000000402007981 */ /* 0x000362000c1e1900 */
[----:B------:R-:W-:Y:S05]  /*0540*/  BRA `(.L_x_703) ;  /* 0x0000004000007947 */ /* 0x000fea0003800000 */
.L_x_702:
[----:B------:R-:W-:Y:S05]  /*0550*/  @!P4 BRA `(.L_x_703) ;  /* 0x000000300000c947 */ /* 0x000fea0003800000 */
[----:B------:R1:W3:Y:S04]  /*0560*/  LDG.E R0, [R2.64] ;  /* 0x0000000402007981 */ /* 0x0002e8000c1e1900 */
[----:B-12---:R-:W3:Y:S02]  /*0570*/  LDG.E R2, [R2.64+0x4] ;  /* 0x0000040402027981 */ /* 0x006ee4000c1e1900 */
[----:B---3--:R-:W-:-:S05]  /*0580*/  IADD3 R0, -R0, R2, RZ ;  /* 0x0000000200007210 */ /* 0x008fca0007ffe1ff */
.L_x_703:
[--C-:B-----5:R-:W-:Y:S01]  /*0590*/  IMAD.IADD R157, R0, 0x1, -R11.reuse ;  /* 0x00000001009d7824 */ /* 0x120fe200078e0a0b */
[----:B------:R-:W-:Y:S01]  /*05a0*/  PLOP3.LUT P2, PT, PT, PT, PT, 0x80, 0x0 ;  /* 0x000000000000781c */ /* 0x000fe20003f4f070 */
[----:B------:R-:W-:Y:S01]  /*05b0*/  IMAD.IADD R12, R12, 0x1, R11 ;  /* 0x000000010c0c7824 */ /* 0x000fe200078e020b */
[----:B------:R-:W-:Y:S01]  /*05c0*/  CS2R R130, SRZ ;  /* 0x0000000000827805 */ /* 0x000fe2000001ff00 */
[----:B------:R-:W-:Y:S01]  /*05d0*/  CS2R R14, SRZ ;  /* 0x00000000000e7805 */ /* 0x000fe2000001ff00 */
[C---:B------:R-:W-:Y:S01]  /*05e0*/  IADD3 R0, R157.reuse, 0x5f, RZ ;  /* 0x0000005f9d007810 */ /* 0x040fe20007ffe0ff */
[----:B------:R-:W-:Y:S01]  /*05f0*/  IMAD.MOV.U32 R126, RZ, RZ, RZ ;  /* 0x000000ffff7e7224 */ /* 0x000fe200078e00ff */
[----:B------:R-:W-:Y:S01]  /*0600*/  ISETP.GE.AND P0, PT, R157, 0x1, PT ;  /* 0x000000019d00780c */ /* 0x000fe20003f06270 */
[----:B--2---:R-:W-:Y:S01]  /*0610*/  CS2R R8, SRZ ;  /* 0x0000000000087805 */ /* 0x004fe2000001ff00 */
[----:B------:R-:W-:Y:S01]  /*0620*/  MOV R128, RZ ;  /* 0x000000ff00807202 */ /* 0x000fe20000000f00 */
[----:B------:R-:W-:Y:S01]  /*0630*/  IMAD.HI R0, R0, 0x2aaaaaab, RZ ;  /* 0x2aaaaaab00007827 */ /* 0x000fe200078e02ff */
[----:B------:R-:W-:Y:S01]  /*0640*/  MOV R11, RZ ;  /* 0x000000ff000b7202 */ /* 0x000fe20000000f00 */
[----:B------:R-:W-:Y:S01]  /*0650*/  CS2R R120, SRZ ;  /* 0x0000000000787805 */ /* 0x000fe2000001ff00 */
[----:B------:R-:W-:Y:S01]  /*0660*/  CS2R R118, SRZ ;  /* 0x0000000000767805 */ /* 0x000fe2000001ff00 */
[----:B------:R-:W-:Y:S01]  /*0670*/  IMAD.MOV.U32 R124, RZ, RZ, RZ ;  /* 0x000000ffff7c7224 */ /* 0x000fe200078e00ff */
[----:B-1----:R-:W-:Y:S01]  /*0680*/  SHF.R.U32.HI R2, RZ, 0x1f, R0 ;  /* 0x0000001fff027819 */ /* 0x002fe20000011600 */
[----:B------:R-:W-:Y:S01]  /*0690*/  IMAD.MOV.U32 R122, RZ, RZ, RZ ;  /* 0x000000ffff7a7224 */ /* 0x000fe200078e00ff */
[----:B------:R-:W-:Y:S01]  /*06a0*/  CS2R R16, SRZ ;  /* 0x0000000000107805 */ /* 0x000fe2000001ff00 */
[----:B------:R-:W-:Y:S01]  /*06b0*/  MOV R116, RZ ;  /* 0x000000ff00747202 */ /* 0x000fe20000000f00 */
[----:B------:R-:W-:Y:S01]  /*06c0*/  IMAD.MOV.U32 R114, RZ, RZ, RZ ;  /* 0x000000ffff727224 */ /* 0x000fe200078e00ff */
[----:B------:R-:W-:Y:S01]  /*06d0*/  LEA.HI.SX32 R165, R0, R2, 0x1c ;  /* 0x0000000200a57211 */ /* 0x000fe200078fe2ff */
[----:B------:R-:W-:Y:S01]  /*06e0*/  CS2R R18, SRZ ;  /* 0x0000000000127805 */ /* 0x000fe2000001ff00 */
[----:B------:R-:W-:Y:S01]  /*06f0*/  MOV R112, RZ ;  /* 0x000000ff00707202 */ /* 0x000fe20000000f00 */
[----:B------:R-:W-:Y:S01]  /*0700*/  IMAD.MOV.U32 R110, RZ, RZ, RZ ;  /* 0x000000ffff6e7224 */ /* 0x000fe200078e00ff */
[----:B------:R-:W-:Y:S01]  /*0710*/  CS2R R20, SRZ ;  /* 0x0000000000147805 */ /* 0x000fe2000001ff00 */
[----:B------:R1:W-:Y:S01]  /*0720*/  STL [R1+0x28], R165 ;  /* 0x000028a501007387 */ /* 0x0003e20000100800 */
[----:B------:R-:W-:Y:S01]  /*0730*/  MOV R108, RZ ;  /* 0x000000ff006c7202 */ /* 0x000fe20000000f00 */
[----:B------:R-:W-:Y:S01]  /*0740*/  IMAD.MOV.U32 R106, RZ, RZ, RZ ;  /* 0x000000ffff6a7224 */ /* 0x000fe200078e00ff */
[----:B------:R-:W-:Y:S01]  /*0750*/  CS2R R22, SRZ ;  /* 0x0000000000167805 */ /* 0x000fe2000001ff00 */
[----:B------:R-:W-:Y:S01]  /*0760*/  MOV R104, RZ ;  /* 0x000000ff00687202 */ /* 0x000fe20000000f00 */
[----:B------:R-:W-:Y:S01]  /*0770*/  IMAD.MOV.U32 R102, RZ, RZ, RZ ;  /* 0x000000ffff667224 */ /* 0x000fe200078e00ff */
[----:B------:R-:W-:Y:S01]  /*0780*/  CS2R R24, SRZ ;  /* 0x0000000000187805 */ /* 0x000fe2000001ff00 */
[----:B------:R-:W-:Y:S01]  /*0790*/  MOV R100, RZ ;  /* 0x000000ff00647202 */ /* 0x000fe20000000f00 */
[----:B------:R-:W-:Y:S01]  /*07a0*/  IMAD.MOV.U32 R98, RZ, RZ, RZ ;  /* 0x000000ffff627224 */ /* 0x000fe200078e00ff */
[----:B------:R-:W-:Y:S01]  /*07b0*/  MOV R26, RZ ;  /* 0x000000ff001a7202 */ /* 0x000fe20000000f00 */
        /* <DEDUP_REMOVED lines=52> */
[----:B------:R-:W-:Y:S01]  /*0b00*/  IMAD.MOV.U32 R144, RZ, RZ, RZ ;  /* 0x000000ffff907224 */ /* 0x000fe200078e00ff */
        /* <DEDUP_REMOVED lines=14> */
[----:B------:R-:W-:Y:S01]  /*0bf0*/  SHF.R.S32.HI R15, RZ, 0x1f, R49 ;  /* 0x0000001fff0f7819 */ /* 0x000fe20000011431 */
[----:B------:R-:W-:Y:S01]  /*0c00*/  IMAD R0, R0, c[0x0][0x178], RZ ;  /* 0x00005e0000007a24 */ /* 0x000fe200078e02ff */
[-C--:B------:R-:W-:Y:S01]  /*0c10*/  LEA.HI R4, R35, R161.reuse, RZ, 0x3 ;  /* 0x000000a123047211 */ /* 0x080fe200078f18ff */
[----:B------:R-:W-:Y:S01]  /*0c20*/  IMAD R29, R13, c[0x0][0x2c4], RZ ;  /* 0x0000b1000d1d7a24 */ /* 0x000fe200078e02ff */
[----:B------:R-:W-:Y:S01]  /*0c30*/  LEA.HI R14, R35, R161, RZ, 0x4 ;  /* 0x000000a1230e7211 */ /* 0x000fe200078f20ff */
[----:B------:R-:W-:Y:S01]  /*0c40*/  IMAD R0, R10, c[0x0][0x17c], R0 ;  /* 0x00005f000a007a24 */ /* 0x000fe200078e0200 */
[----:B------:R-:W-:Y:S01]  /*0c50*/  ISETP.NE.AND P0, PT, R5, 0x1, PT ;  /* 0x000000010500780c */ /* 0x000fe20003f05270 */
[----:B------:R-:W-:Y:S01]  /*0c60*/  BSSY B0, `(.L_x_705) ;  /* 0x00000b5000007945 */ /* 0x000fe20003800000 */
[----:B------:R-:W-:-:S02]  /*0c70*/  SHF.R.S32.HI R6, RZ, 0x4, R14 ;  /* 0x00000004ff067819 */ /* 0x000fc4000001140e */
[----:B------:R-:W-:Y:S02]  /*0c80*/  SHF.R.S32.HI R24, RZ, 0x3, R4 ;  /* 0x00000003ff187819 */ /* 0x000fe40000011404 */
[----:B------:R-:W-:-:S03]  /*0c90*/  SHF.R.S32.HI R11, RZ, 0x1f, R12 ;  /* 0x0000001fff0b7819 */ /* 0x000fc6000001140c */
[----:B------:R-:W-:Y:S02]  /*0ca0*/  IMAD R31, R48, 0x80, R24 ;  /* 0x00000080301f7824 */ /* 0x000fe400078e0218 */
[----:B-1----:R-:W-:-:S03]  /*0cb0*/  IMAD.WIDE.U32 R2, R10, c[0x0][0x178], RZ ;  /* 0x00005e000a027a25 */ /* 0x002fc600078e00ff */
[----:B------:R-:W-:Y:S02]  /*0cc0*/  IADD3 R8, R31, 0x20, RZ ;  /* 0x000000201f087810 */ /* 0x000fe40007ffe0ff */
[----:B---3--:R-:W-:Y:S01]  /*0cd0*/  SHF.R.S32.HI R37, RZ, 0x1f, R36 ;  /* 0x0000001fff257819 */ /* 0x008fe20000011424 */
[----:B------:R-:W-:Y:S01]  /*0ce0*/  IMAD.IADD R3, R3, 0x1, R0 ;  /* 0x0000000103037824 */ /* 0x000fe200078e0200 */
[----:B------:R-:W-:-:S03]  /*0cf0*/  LOP3.LUT R0, R4, 0xfffffff8, RZ, 0xc0, !PT ;  /* 0xfffffff804007812 */ /* 0x000fc600078ec0ff */
[----:B------:R-:W-:Y:S02]  /*0d00*/  IMAD R4, R37, c[0x0][0x1b8], RZ ;  /* 0x00006e0025047a24 */ /* 0x000fe400078e02ff */
[----:B------:R-:W-:Y:S01]  /*0d10*/  IMAD.IADD R27, R161, 0x1, -R0 ;  /* 0x00000001a11b7824 */ /* 0x000fe200078e0a00 */
[----:B------:R-:W-:Y:S01]  /*0d20*/  LEA.HI R0, R14, R6, RZ, 0x1 ;  /* 0x000000060e007211 */ /* 0x000fe200078f08ff */
[----:B------:R-:W-:Y:S02]  /*0d30*/  IMAD R4, R36, c[0x0][0x1bc], R4 ;  /* 0x00006f0024047a24 */ /* 0x000fe400078e0204 */
[----:B------:R-:W-:Y:S01]  /*0d40*/  IMAD R5, R27, 0x20, R24 ;  /* 0x000000201b057824 */ /* 0x000fe200078e0218 */
[----:B------:R-:W-:Y:S01]  /*0d50*/  LOP3.LUT R0, R0, 0xfffffffe, RZ, 0xc0, !PT ;  /* 0xfffffffe00007812 */ /* 0x000fe200078ec0ff */
[----:B------:R-:W-:-:S04]  /*0d60*/  IMAD.WIDE.U32 R2, R36, c[0x0][0x1b8], R2 ;  /* 0x00006e0024027a25 */ /* 0x000fc800078e0002 */
[----:B------:R-:W-:Y:S02]  /*0d70*/  IMAD R5, R48, 0x80, R5 ;  /* 0x0000008030057824 */ /* 0x000fe400078e0205 */
[----:B------:R-:W-:Y:S01]  /*0d80*/  IMAD.IADD R32, R6, 0x1, -R0 ;  /* 0x0000000106207824 */ /* 0x000fe200078e0a00 */
[----:B------:R-:W-:Y:S01]  /*0d90*/  SEL R6, R15, RZ, !P3 ;  /* 0x000000ff0f067207 */ /* 0x000fe20005800000 */
[----:B------:R-:W-:-:S04]  /*0da0*/  @P0 IMAD.HI.U32 R7, R5, c[0x0][0x2c8], RZ ;  /* 0x0000b20005070a27 */ /* 0x000fc800078e00ff */
[----:B------:R-:W-:Y:S01]  /*0db0*/  IMAD.IADD R3, R3, 0x1, R4 ;  /* 0x0000000103037824 */ /* 0x000fe200078e0204 */
[----:B------:R-:W-:Y:S01]  /*0dc0*/  SEL R4, R49, RZ, !P3 ;  /* 0x000000ff31047207 */ /* 0x000fe20005800000 */
[----:B------:R-:W-:Y:S01]  /*0dd0*/  IMAD.MOV.U32 R0, RZ, RZ, R5 ;  /* 0x000000ffff007224 */ /* 0x000fe200078e0005 */
[----:B------:R-:W-:Y:S01]  /*0de0*/  @P0 SHF.R.U32.HI R0, RZ, c[0x0][0x2cc], R7 ;  /* 0x0000b300ff000a19 */ /* 0x000fe20000011607 */
[----:B------:R-:W-:Y:S01]  /*0df0*/  IMAD R6, R6, c[0x0][0x1c0], RZ ;  /* 0x0000700006067a24 */ /* 0x000fe200078e02ff */
[----:B------:R-:W-:Y:S01]  /*0e00*/  ISETP.GE.AND P0, PT, R8, R29, PT ;  /* 0x0000001d0800720c */ /* 0x000fe20003f06270 */
[C---:B------:R-:W-:Y:S01]  /*0e10*/  IMAD.WIDE.U32 R2, R4.reuse, c[0x0][0x1c0], R2 ;  /* 0x0000700004027a25 */ /* 0x040fe200078e0002 */
[----:B------:R-:W-:Y:S02]  /*0e20*/  SHF.R.S32.HI R7, RZ, 0x1f, R0 ;  /* 0x0000001fff077819 */ /* 0x000fe40000011400 */
[----:B------:R-:W-:Y:S01]  /*0e30*/  P2R R30, PR, RZ, 0x1 ;  /* 0x00000001ff1e7803 */ /* 0x000fe20000000000 */
[----:B------:R-:W-:-:S02]  /*0e40*/  IMAD R6, R4, c[0x0][0x1c4], R6 ;  /* 0x0000710004067a24 */ /* 0x000fc400078e0206 */
[----:B------:R-:W-:Y:S02]  /*0e50*/  IMAD.MOV R4, RZ, RZ, -R0 ;  /* 0x000000ffff047224 */ /* 0x000fe400078e0a00 */
[----:B------:R-:W-:Y:S02]  /*0e60*/  IMAD.SHL.U32 R8, R24, 0x40, RZ ;  /* 0x0000004018087824 */ /* 0x000fe400078e00ff */
[----:B------:R-:W-:Y:S02]  /*0e70*/  IMAD.IADD R3, R3, 0x1, R6 ;  /* 0x0000000103037824 */ /* 0x000fe400078e0206 */
[----:B------:R-:W-:Y:S01]  /*0e80*/  IMAD R5, R4, c[0x0][0x2c4], R5 ;  /* 0x0000b10004057a24 */ /* 0x000fe200078e0205 */
[----:B------:R-:W-:Y:S01]  /*0e90*/  LOP3.LUT R4, R8, 0x1c0, RZ, 0xc0, !PT ;  /* 0x000001c008047812 */ /* 0x000fe200078ec0ff */
[----:B------:R-:W-:Y:S02]  /*0ea0*/  IMAD R6, R7, c[0x0][0x1b0], RZ ;  /* 0x00006c0007067a24 */ /* 0x000fe400078e02ff */
[----:B------:R-:W-:Y:S01]  /*0eb0*/  IMAD.SHL.U32 R8, R27, 0x8, RZ ;  /* 0x000000081b087824 */ /* 0x000fe200078e00ff */
[----:B------:R-:W-:Y:S01]  /*0ec0*/  SHF.R.U32.HI R9, RZ, 0x3, R4 ;  /* 0x00000003ff097819 */ /* 0x000fe20000011604 */
[----:B------:R-:W-:-:S02]  /*0ed0*/  IMAD R6, R0, c[0x0][0x1b4], R6 ;  /* 0x00006d0000067a24 */ /* 0x000fc400078e0206 */
[----:B------:R-:W-:Y:S01]  /*0ee0*/  IMAD.WIDE.U32 R2, R0, c[0x0][0x1b0], R2 ;  /* 0x00006c0000027a25 */ /* 0x000fe200078e0002 */
[----:B------:R-:W-:Y:S02]  /*0ef0*/  IADD3 R0, P0, R12, R24, RZ ;  /* 0x000000180c007210 */ /* 0x000fe40007f1e0ff */
[----:B------:R-:W-:Y:S01]  /*0f00*/  LOP3.LUT R10, R4, 0x38, R8, 0xf8, !PT ;  /* 0x00000038040a7812 */ /* 0x000fe200078ef808 */
[----:B------:R-:W-:Y:S01]  /*0f10*/  IMAD.IADD R3, R3, 0x1, R6 ;  /* 0x0000000103037824 */ /* 0x000fe200078e0206 */
[----:B------:R-:W-:Y:S02]  /*0f20*/  SHF.R.S32.HI R4, RZ, 0x1f, R5 ;  /* 0x0000001fff047819 */ /* 0x000fe40000011405 */
[----:B------:R-:W-:Y:S01]  /*0f30*/  IADD3 R7, R8, 0x80, RZ ;  /* 0x0000008008077810 */ /* 0x000fe20007ffe0ff */
[----:B------:R-:W-:Y:S01]  /*0f40*/  IMAD.WIDE.U32 R2, R5, c[0x0][0x1a8], R2 ;  /* 0x00006a0005027a25 */ /* 0x000fe200078e0002 */
[----:B------:R-:W-:Y:S02]  /*0f50*/  LEA.HI.X.SX32 R6, R24, R11, 0x1, P0 ;  /* 0x0000000b18067211 */ /* 0x000fe400000f0eff */
[----:B------:R-:W-:Y:S01]  /*0f60*/  ISETP.GE.AND P6, PT, R7, c[0x0][0x1d4], PT ;  /* 0x0000750007007a0c */ /* 0x000fe20003fc6270 */
[----:B------:R-:W-:Y:S01]  /*0f70*/  IMAD R4, R4, c[0x0][0x1a8], RZ ;  /* 0x00006a0004047a24 */ /* 0x000fe200078e02ff */
[----:B------:R-:W-:Y:S01]  /*0f80*/  LOP3.LUT R10, R10, R9, RZ, 0x3c, !PT ;  /* 0x000000090a0a7212 */ /* 0x000fe200078e3cff */
[C---:B------:R-:W-:Y:S01]  /*0f90*/  IMAD R7, R6.reuse, c[0x0][0x1e0], RZ ;  /* 0x0000780006077a24 */ /* 0x040fe200078e02ff */
[----:B------:R-:W-:Y:S01]  /*0fa0*/  SHF.R.S32.HI R9, RZ, 0x1f, R8 ;  /* 0x0000001fff097819 */ /* 0x000fe20000011408 */
[----:B------:R-:W-:Y:S01]  /*0fb0*/  IMAD R6, R6, c[0x0][0x208], RZ ;  /* 0x0000820006067a24 */ /* 0x000fe200078e02ff */
[----:B------:R-:W-:Y:S01]  /*0fc0*/  LEA R28, P1, R2, c[0x0][0x160], 0x1 ;  /* 0x00005800021c7a11 */ /* 0x000fe200078208ff */
[----:B------:R-:W-:Y:S01]  /*0fd0*/  IMAD R4, R5, c[0x0][0x1ac], R4 ;  /* 0x00006b0005047a24 */ /* 0x000fe200078e0204 */
[----:B------:R-:W-:Y:S01]  /*0fe0*/  ISETP.GE.AND P0, PT, R31, R29, PT ;  /* 0x0000001d1f00720c */ /* 0x000fe20003f06270 */
[----:B------:R-:W-:-:S02]  /*0ff0*/  IMAD R23, R0, c[0x0][0x1e4], R7 ;  /* 0x0000790000177a24 */ /* 0x000fc400078e0207 */
[C---:B------:R-:W-:Y:S02]  /*1000*/  IMAD R26, R0.reuse, c[0x0][0x20c], R6 ;  /* 0x00008300001a7a24 */ /* 0x040fe400078e0206 */
[----:B------:R-:W-:-:S04]  /*1010*/  IMAD.WIDE.U32 R6, R0, c[0x0][0x1e0], R8 ;  /* 0x0000780000067a25 */ /* 0x000fc800078e0008 */
[----:B------:R-:W-:-:S04]  /*1020*/  IMAD.WIDE.U32 R12, R0, c[0x0][0x208], R8 ;  /* 0x00008200000c7a25 */ /* 0x000fc800078e0008 */
[----:B------:R-:W-:Y:S01]  /*1030*/  IMAD.IADD R0, R3, 0x1, R4 ;  /* 0x0000000103007824 */ /* 0x000fe200078e0204 */
[----:B------:R-:W-:Y:S01]  /*1040*/  LOP3.LUT R3, R14, 0xfffffff0, RZ, 0xc0, !PT ;  /* 0xfffffff00e037812 */ /* 0x000fe200078ec0ff */
[----:B------:R-:W-:Y:S01]  /*1050*/  IMAD.SHL.U32 R14, R27, 0x8, RZ ;  /* 0x000000081b0e7824 */ /* 0x000fe200078e00ff */
[----:B------:R-:W-:Y:S01]  /*1060*/  LEA.HI R4, R35, R161, RZ, 0x6 ;  /* 0x000000a123047211 */ /* 0x000fe200078f30ff */
[----:B------:R-:W-:Y:S01]  /*1070*/  IMAD.IADD R7, R7, 0x1, R23 ;  /* 0x0000000107077824 */ /* 0x000fe200078e0217 */
[----:B------:R-:W-:Y:S01]  /*1080*/  LEA.HI.X R25, R2, c[0x0][0x164], R0, 0x1, P1 ;  /* 0x0000590002197a11 */ /* 0x000fe200008f0c00 */
[----:B------:R-:W-:Y:S01]  /*1090*/  IMAD.IADD R0, R161, 0x1, -R3 ;  /* 0x00000001a1007824 */ /* 0x000fe200078e0a03 */
[----:B------:R-:W1:Y:S01]  /*10a0*/  SHFL.IDX PT, R2, R28, RZ, 0x181f ;  /* 0x00181fff1c027589 */ /* 0x000e6200000e0000 */
[----:B------:R-:W-:Y:S01]  /*10b0*/  IMAD.SHL.U32 R4, R4, 0x8, RZ ;  /* 0x0000000804047824 */ /* 0x000fe200078e00ff */
[----:B------:R-:W-:Y:S01]  /*10c0*/  IADD3 R33, R14, 0xc0, RZ ;  /* 0x000000c00e217810 */ /* 0x000fe20007ffe0ff */
[----:B------:R-:W-:Y:S01]  /*10d0*/  IMAD.WIDE.U32 R6, R36, c[0x0][0x1e8], R6 ;  /* 0x00007a0024067a25 */ /* 0x000fe200078e0006 */
[----:B------:R-:W3:Y:S01]  /*10e0*/  SHFL.IDX PT, R3, R25, RZ, 0x181f ;  /* 0x00181fff19037589 */ /* 0x000ee200000e0000 */
[----:B------:R-:W-:-:S02]  /*10f0*/  IADD3 R34, R14, 0x80, RZ ;  /* 0x000000800e227810 */ /* 0x000fc40007ffe0ff */
[----:B------:R-:W-:Y:S02]  /*1100*/  LOP3.LUT R251, R10, 0xfffffe00, R4, 0xf8, !PT ;  /* 0xfffffe000afb7812 */ /* 0x000fe400078ef804 */
[----:B------:R-:W-:Y:S02]  /*1110*/  SHF.R.S32.HI R4, RZ, 0x1f, R0 ;  /* 0x0000001fff047819 */ /* 0x000fe40000011400 */
[----:B------:R-:W-:Y:S02]  /*1120*/  @!P0 SHF.R.S32.HI R10, RZ, 0x1f, R34 ;  /* 0x0000001fff0a8819 */ /* 0x000fe40000011422 */
[----:B------:R-:W-:Y:S02]  /*1130*/  LEA.HI R22, R4, R0, RZ, 0x3 ;  /* 0x0000000004167211 */ /* 0x000fe400078f18ff */
[----:B------:R-:W-:Y:S02]  /*1140*/  @!P0 SHF.R.S32.HI R4, RZ, 0x1f, R33 ;  /* 0x0000001fff048819 */ /* 0x000fe40000011421 */
[----:B------:R-:W-:-:S02]  /*1150*/  LOP3.LUT R11, R22, 0xfffffff8, RZ, 0xc0, !PT ;  /* 0xfffffff8160b7812 */ /* 0x000fc400078ec0ff */
[----:B------:R-:W-:Y:S02]  /*1160*/  @!P0 LEA.HI R18, R4, R33, RZ, 0x3 ;  /* 0x0000002104128211 */ /* 0x000fe400078f18ff */
[----:B------:R-:W-:Y:S01]  /*1170*/  @!P0 LEA.HI R17, R10, R34, RZ, 0x3 ;  /* 0x000000220a118211 */ /* 0x000fe200078f18ff */
[----:B------:R-:W-:Y:S01]  /*1180*/  IMAD.IADD R19, R0, 0x1, -R11 ;  /* 0x0000000100137824 */ /* 0x000fe200078e0a0b */
[----:B------:R-:W-:Y:S01]  /*1190*/  ISETP.GE.AND P5, PT, R34, c[0x0][0x198], PT ;  /* 0x0000660022007a0c */ /* 0x000fe20003fa6270 */
[----:B------:R-:W-:Y:S01]  /*11a0*/  @!P0 IMAD.SHL.U32 R0, R251, 0x2, RZ ;  /* 0x00000002fb008824 */ /* 0x000fe200078e00ff */
[C---:B-1----:R-:W-:Y:S02]  /*11b0*/  @!P0 LEA R10, P1, R14.reuse, R2, 0x1 ;  /* 0x000000020e0a8211 */ /* 0x042fe400078208ff */
[----:B------:R-:W-:Y:S02]  /*11c0*/  ISETP.GE.AND P3, PT, R33, c[0x0][0x198], PT ;  /* 0x0000660021007a0c */ /* 0x000fe40003f66270 */
[----:B---3--:R-:W-:-:S02]  /*11d0*/  @!P0 LEA.HI.X R11, R14, R3, R9, 0x1, P1 ;  /* 0x000000030e0b8211 */ /* 0x008fc400008f0c09 */
[----:B------:R-:W-:Y:S02]  /*11e0*/  @!P0 LOP3.LUT R18, R18, 0xfffffff8, RZ, 0xc0, !PT ;  /* 0xfffffff812128812 */ /* 0x000fe400078ec0ff */
[--C-:B--2---:R-:W-:Y:S01]  /*11f0*/  @P2 SHF.R.S32.HI R5, RZ, 0x1f, R16.reuse ;  /* 0x0000001fff052819 */ /* 0x104fe20000011410 */
[----:B------:R-:W-:Y:S01]  /*1200*/  @!P2 IMAD.MOV.U32 R5, RZ, RZ, R15 ;  /* 0x000000ffff05a224 */ /* 0x000fe200078e000f */
[----:B------:R-:W-:Y:S01]  /*1210*/  IADD3 R15, R8, 0x40, RZ ;  /* 0x00000040080f7810 */ /* 0x000fe20007ffe0ff */
[----:B------:R-:W-:Y:S02]  /*1220*/  @P2 IMAD.MOV.U32 R4, RZ, RZ, R16 ;  /* 0x000000ffff042224 */ /* 0x000fe400078e0010 */
[----:B------:R-:W-:Y:S01]  /*1230*/  @!P2 IMAD.MOV.U32 R4, RZ, RZ, R49 ;  /* 0x000000ffff04a224 */ /* 0x000fe200078e0031 */
[----:B------:R-:W-:Y:S02]  /*1240*/  @!P0 SHF.R.S32.HI R16, RZ, 0x1f, R15 ;  /* 0x0000001fff108819 */ /* 0x000fe4000001140f */
[----:B------:R-:W-:-:S02]  /*1250*/  ISETP.GE.AND P2, PT, R14, c[0x0][0x198], PT ;  /* 0x000066000e007a0c */ /* 0x000fc40003f46270 */
[----:B------:R-:W-:Y:S02]  /*1260*/  @!P0 LEA.HI R16, R16, R15, RZ, 0x3 ;  /* 0x0000000f10108211 */ /* 0x000fe400078f18ff */
[----:B------:R-:W-:Y:S02]  /*1270*/  ISETP.GE.AND P1, PT, R15, c[0x0][0x198], PT ;  /* 0x000066000f007a0c */ /* 0x000fe40003f26270 */
[----:B------:R-:W-:Y:S01]  /*1280*/  SEL R21, R4, RZ, !P4 ;  /* 0x000000ff04157207 */ /* 0x000fe20006000000 */
[----:B------:R-:W-:Y:S01]  /*1290*/  IMAD.MOV.U32 R4, RZ, RZ, R12 ;  /* 0x000000ffff047224 */ /* 0x000fe200078e000c */
[----:B------:R-:W-:Y:S02]  /*12a0*/  @!P0 LOP3.LUT R16, R16, 0xfffffff8, RZ, 0xc0, !PT ;  /* 0xfffffff810108812 */ /* 0x000fe400078ec0ff */
[----:B------:R-:W-:Y:S02]  /*12b0*/  @!P0 LOP3.LUT R12, R17, 0xfffffff8, RZ, 0xc0, !PT ;  /* 0xfffffff8110c8812 */ /* 0x000fe400078ec0ff */
[----:B------:R-:W-:Y:S01]  /*12c0*/  SEL R20, R5, RZ, !P4 ;  /* 0x000000ff05147207 */ /* 0x000fe20006000000 */
[----:B------:R-:W-:Y:S01]  /*12d0*/  IMAD.IADD R5, R13, 0x1, R26 ;  /* 0x000000010d057824 */ /* 0x000fe200078e021a */
[----:B------:R-:W-:Y:S01]  /*12e0*/  @!PT LDS RZ, [RZ] ;  /* 0x00000000fffff984 */ /* 0x000fe20000000800 */
[----:B------:R1:W-:Y:S01]  /*12f0*/  @!P0 LDGSTS.E.BYPASS.LTC128B.128 [R0+0x18100], [R10.64], !P2 ;  /* 0x181000000a008fae */ /* 0x0003e2000d101d44 */
[----:B------:R-:W-:-:S04]  /*1300*/  @!P0 IMAD.WIDE R16, R16, 0x2, R2 ;  /* 0x0000000210108825 */ /* 0x000fc800078e0202 */
[--C-:B------:R-:W-:Y:S01]  /*1310*/  @!P0 IMAD.WIDE R12, R12, 0x2, R2.reuse ;  /* 0x000000020c0c8825 */ /* 0x100fe200078e0202 */
[----:B------:R2:W-:Y:S03]  /*1320*/  @!P0 LDGSTS.E.BYPASS.LTC128B.128 [R0+0x1c100], [R16.64], !P1 ;  /* 0x1c10000010008fae */ /* 0x0005e6000c901d44 */
[----:B------:R-:W-:Y:S01]  /*1330*/  @!P0 IMAD.WIDE R2, R18, 0x2, R2 ;  /* 0x0000000212028825 */ /* 0x000fe200078e0202 */
[----:B------:R3:W-:Y:S01]  /*1340*/  @!P0 LDGSTS.E.BYPASS.LTC128B.128 [R0+0x20100], [R12.64], !P5 ;  /* 0x201000000c008fae */ /* 0x0007e2000e901d44 */
[----:B------:R-:W-:-:S03]  /*1350*/  ISETP.GE.AND P5, PT, R15, c[0x0][0x1d4], PT ;  /* 0x000075000f007a0c */ /* 0x000fc60003fa6270 */
[----:B------:R2:W-:Y:S01]  /*1360*/  @!P0 LDGSTS.E.BYPASS.LTC128B.128 [R0+0x24100], [R2.64], !P3 ;  /* 0x2410000002008fae */ /* 0x0005e2000d901d44 */
[----:B------:R-:W-:Y:S02]  /*1370*/  LOP3.LUT P0, RZ, R19, 0x2, RZ, 0xc0, !PT ;  /* 0x0000000213ff7812 */ /* 0x000fe4000780c0ff */
[----:B------:R-:W-:-:S04]  /*1380*/  ISETP.GE.AND P3, PT, R8, c[0x0][0x1d4], PT ;  /* 0x0000750008007a0c */ /* 0x000fc80003f66270 */
[----:B------:R-:W-:Y:S01]  /*1390*/  SEL R26, RZ, 0x1, P3 ;  /* 0x00000001ff1a7807 */ /* 0x000fe20001800000 */
[C---:B-1----:R-:W-:Y:S02]  /*13a0*/  IMAD R11, R37.reuse, c[0x0][0x210], RZ ;  /* 0x00008400250b7a24 */ /* 0x042fe400078e02ff */
[----:B------:R-:W-:Y:S02]  /*13b0*/  IMAD.SHL.U32 R10, R32, 0x8, RZ ;  /* 0x00000008200a7824 */ /* 0x000fe400078e00ff */
[----:B------:R-:W-:Y:S02]  /*13c0*/  IMAD R11, R36, c[0x0][0x214], R11 ;  /* 0x00008500240b7a24 */ /* 0x000fe400078e020b */
[----:B---3--:R-:W-:Y:S02]  /*13d0*/  IMAD.MOV.U32 R13, RZ, RZ, 0x10 ;  /* 0x00000010ff0d7424 */ /* 0x008fe400078e00ff */
[----:B------:R-:W-:Y:S02]  /*13e0*/  IMAD R12, R37, c[0x0][0x1e8], RZ ;  /* 0x00007a00250c7a24 */ /* 0x000fe400078e02ff */
[----:B--2---:R-:W-:-:S02]  /*13f0*/  IMAD.SHL.U32 R0, R19, 0x40, RZ ;  /* 0x0000004013007824 */ /* 0x004fc400078e00ff */
[----:B------:R-:W-:Y:S01]  /*1400*/  IMAD.WIDE.U32 R2, R36, c[0x0][0x210], R4 ;  /* 0x0000840024027a25 */ /* 0x000fe200078e0004 */
[----:B------:R-:W-:Y:S02]  /*1410*/  SEL R4, R13, 0xfffffff0, !P0 ;  /* 0xfffffff00d047807 */ /* 0x000fe40004000000 */
[----:B------:R-:W-:Y:S01]  /*1420*/  LOP3.LUT R0, R0, 0x1c0, RZ, 0xc0, !PT ;  /* 0x000001c000007812 */ /* 0x000fe200078ec0ff */
[----:B------:R-:W-:Y:S01]  /*1430*/  IMAD.IADD R11, R3, 0x1, R11 ;  /* 0x00000001030b7824 */ /* 0x000fe200078e020b */
[----:B------:R-:W-:Y:S01]  /*1440*/  LOP3.LUT P0, RZ, R19, 0x4, RZ, 0xc0, !PT ;  /* 0x0000000413ff7812 */ /* 0x000fe2000780c0ff */
[----:B------:R-:W-:Y:S01]  /*1450*/  IMAD.MOV.U32 R3, RZ, RZ, 0x20 ;  /* 0x00000020ff037424 */ /* 0x000fe200078e00ff */
[----:B------:R-:W-:Y:S01]  /*1460*/  LOP3.LUT R5, R0, 0x8, R10, 0xf8, !PT ;  /* 0x0000000800057812 */ /* 0x000fe200078ef80a */
[----:B------:R-:W-:Y:S01]  /*1470*/  IMAD R12, R36, c[0x0][0x1ec], R12 ;  /* 0x00007b00240c7a24 */ /* 0x000fe200078e020c */
[----:B------:R-:W-:Y:S01]  /*1480*/  SHF.R.U32.HI R0, RZ, 0x3, R0 ;  /* 0x00000003ff007819 */ /* 0x000fe20000011600 */
[----:B------:R-:W-:Y:S01]  /*1490*/  IMAD.MOV.U32 R10, RZ, RZ, R2 ;  /* 0x000000ffff0a7224 */ /* 0x000fe200078e0002 */
[----:B------:R-:W-:Y:S01]  /*14a0*/  SEL R2, R3, 0xffffffe0, !P0 ;  /* 0xffffffe003027807 */ /* 0x000fe20004000000 */
[----:B------:R-:W-:Y:S01]  /*14b0*/  IMAD.IADD R13, R7, 0x1, R12 ;  /* 0x00000001070d7824 */ /* 0x000fe200078e020c */
[----:B------:R-:W-:Y:S01]  /*14c0*/  LOP3.LUT R17, R5, R0, RZ, 0x3c, !PT ;  /* 0x0000000005117212 */ /* 0x000fe200078e3cff */
[----:B------:R-:W-:Y:S01]  /*14d0*/  IMAD.MOV.U32 R12, RZ, RZ, R6 ;  /* 0x000000ffff0c7224 */ /* 0x000fe200078e0006 */
[----:B------:R-:W-:Y:S01]  /*14e0*/  ISETP.NE.AND P0, PT, R30, RZ, PT ;  /* 0x000000ff1e00720c */ /* 0x000fe20003f05270 */
[C---:B------:R-:W-:Y:S01]  /*14f0*/  IMAD R3, R20.reuse, c[0x0][0x1f0], RZ ;  /* 0x00007c0014037a24 */ /* 0x040fe200078e02ff */
[----:B------:R1:W2:Y:S01]  /*1500*/  SHFL.IDX PT, R6, R28, 0x1, 0x181f ;  /* 0x00381f001c067f89 */ /* 0x0002a200000e0000 */
[----:B------:R-:W-:-:S02]  /*1510*/  IMAD R0, R20, c[0x0][0x218], RZ ;  /* 0x0000860014007a24 */ /* 0x000fc400078e02ff */
[C---:B------:R-:W-:Y:S01]  /*1520*/  IMAD R16, R21.reuse, c[0x0][0x1f4], R3 ;  /* 0x00007d0015107a24 */ /* 0x040fe200078e0203 */
[----:B------:R1:W3:Y:S01]  /*1530*/  SHFL.IDX PT, R7, R25, 0x1, 0x181f ;  /* 0x00381f0019077f89 */ /* 0x0002e200000e0000 */
[----:B------:R-:W-:-:S04]  /*1540*/  IMAD.WIDE.U32 R42, R21, c[0x0][0x1f0], R12 ;  /* 0x00007c00152a7a25 */ /* 0x000fc800078e000c */
[C---:B------:R-:W-:Y:S01]  /*1550*/  IMAD R3, R21.reuse, c[0x0][0x21c], R0 ;  /* 0x0000870015037a24 */ /* 0x040fe200078e0200 */
[----:B------:R1:W-:Y:S01]  /*1560*/  STL.64 [R1+0x20], R42 ;  /* 0x0000202a01007387 */ /* 0x0003e20000100a00 */
[----:B------:R-:W-:Y:S01]  /*1570*/  IMAD.WIDE.U32 R38, R21, c[0x0][0x218], R10 ;  /* 0x0000860015267a25 */ /* 0x000fe200078e000a */
[----:B------:R-:W-:-:S03]  /*1580*/  IADD3 R0, R8, 0xc0, RZ ;  /* 0x000000c008007810 */ /* 0x000fc60007ffe0ff */
[----:B------:R-:W-:Y:S01]  /*1590*/  IMAD.IADD R45, R43, 0x1, R16 ;  /* 0x000000012b2d7824 */ /* 0x000fe200078e0210 */
[----:B------:R1:W-:Y:S01]  /*15a0*/  STL.64 [R1+0x30], R38 ;  /* 0x0000302601007387 */ /* 0x0003e20000100a00 */
[----:B------:R-:W-:Y:S01]  /*15b0*/  IMAD.IADD R41, R39, 0x1, R3 ;  /* 0x0000000127297824 */ /* 0x000fe200078e0203 */
[----:B------:R-:W-:Y:S01]  /*15c0*/  ISETP.GE.AND P4, PT, R0, c[0x0][0x1d4], PT ;  /* 0x0000750000007a0c */ /* 0x000fe20003f86270 */
[----:B------:R-:W-:Y:S01]  /*15d0*/  IMAD.SHL.U32 R5, R22, 0x40, RZ ;  /* 0x0000004016057824 */ /* 0x000fe200078e00ff */
[----:B------:R1:W-:Y:S04]  /*15e0*/  STL [R1+0x1c], R45 ;  /* 0x00001c2d01007387 */ /* 0x0003e80000100800 */
[----:B------:R1:W-:Y:S01]  /*15f0*/  STL [R1+0x14], R41 ;  /* 0x0000142901007387 */ /* 0x0003e20000100800 */
[----:B------:R-:W-:Y:S01]  /*1600*/  LOP3.LUT R5, R17, 0xfffffe00, R5, 0xf8, !PT ;  /* 0xfffffe0011057812 */ /* 0x000fe200078ef805 */
[----:B------:R-:W-:Y:S05]  /*1610*/  @P0 BRA `(.L_x_706) ;  /* 0x0000019000000947 */ /* 0x000fea0003800000 */
[C---:B--2---:R-:W-:Y:S02]  /*1620*/  IADD3 R3, R14.reuse, 0x80, RZ ;  /* 0x000000800e037810 */ /* 0x044fe40007ffe0ff */
[----:B------:R-:W-:-:S02]  /*1630*/  IADD3 R13, R14, 0xc0, RZ ;  /* 0x000000c00e0d7810 */ /* 0x000fc40007ffe0ff */
[----:B------:R-:W-:Y:S02]  /*1640*/  SHF.R.S32.HI R0, RZ, 0x1f, R15 ;  /* 0x0000001fff007819 */ /* 0x000fe4000001140f */
[----:B------:R-:W-:Y:S02]  /*1650*/  SHF.R.S32.HI R16, RZ, 0x1f, R3 ;  /* 0x0000001fff107819 */ /* 0x000fe40000011403 */
[----:B------:R-:W-:Y:S02]  /*1660*/  LEA R10, P0, R14, R6, 0x1 ;  /* 0x000000060e0a7211 */ /* 0x000fe400078008ff */
[----:B------:R-:W-:Y:S02]  /*1670*/  SHF.R.S32.HI R17, RZ, 0x1f, R13 ;  /* 0x0000001fff117819 */ /* 0x000fe4000001140d */
[----:B------:R-:W-:Y:S02]  /*1680*/  LEA.HI R12, R0, R15, RZ, 0x3 ;  /* 0x0000000f000c7211 */ /* 0x000fe400078f18ff */
[----:B------:R-:W-:-:S02]  /*1690*/  P2R R19, PR, RZ, 0x8 ;  /* 0x00000008ff137803 */ /* 0x000fc40000000000 */
[----:B------:R-:W-:Y:S02]  /*16a0*/  LEA.HI R3, R16, R3, RZ, 0x3 ;  /* 0x0000000310037211 */ /* 0x000fe400078f18ff */
[----:B---3--:R-:W-:Y:S02]  /*16b0*/  LEA.HI.X R11, R14, R7, R9, 0x1, P0 ;  /* 0x000000070e0b7211 */ /* 0x008fe400000f0c09 */
[----:B------:R-:W-:Y:S02]  /*16c0*/  LEA.HI R0, R17, R13, RZ, 0x3 ;  /* 0x0000000d11007211 */ /* 0x000fe400078f18ff */
[----:B------:R-:W-:Y:S02]  /*16d0*/  ISETP.GE.AND P3, PT, R34, c[0x0][0x198], PT ;  /* 0x0000660022007a0c */ /* 0x000fe40003f66270 */
[----:B------:R-:W-:Y:S02]  /*16e0*/  ISETP.GE.AND P0, PT, R33, c[0x0][0x198], PT ;  /* 0x0000660021007a0c */ /* 0x000fe40003f06270 */
[----:B------:R-:W-:-:S02]  /*16f0*/  LOP3.LUT R12, R12, 0xfffffff8, RZ, 0xc0, !PT ;  /* 0xfffffff80c0c7812 */ /* 0x000fc400078ec0ff */
[----:B------:R-:W-:Y:S02]  /*1700*/  LOP3.LUT R3, R3, 0xfffffff8, RZ, 0xc0, !PT ;  /* 0xfffffff803037812 */ /* 0x000fe400078ec0ff */
[----:B------:R-:W-:Y:S01]  /*1710*/  LOP3.LUT R18, R0, 0xfffffff8, RZ, 0xc0, !PT ;  /* 0xfffffff800127812 */ /* 0x000fe200078ec0ff */
[----:B------:R-:W-:Y:S02]  /*1720*/  IMAD.SHL.U32 R0, R251, 0x2, RZ ;  /* 0x00000002fb007824 */ /* 0x000fe400078e00ff */
[----:B------:R-:W-:-:S03]  /*1730*/  IMAD.WIDE R16, R12, 0x2, R6 ;  /* 0x000000020c107825 */ /* 0x000fc600078e0206 */
[----:B------:R2:W-:Y:S01]  /*1740*/  LDGSTS.E.BYPASS.LTC128B.128 [R0+0x19100], [R10.64], !P2 ;  /* 0x191000000a007fae */ /* 0x0005e2000d101d44 */
[----:B------:R-:W-:-:S03]  /*1750*/  IMAD.WIDE R12, R3, 0x2, R6 ;  /* 0x00000002030c7825 */ /* 0x000fc600078e0206 */
[----:B------:R2:W-:Y:S01]  /*1760*/  LDGSTS.E.BYPASS.LTC128B.128 [R0+0x1d100], [R16.64], !P1 ;  /* 0x1d10000010007fae */ /* 0x0005e2000c901d44 */
[----:B------:R-:W-:-:S03]  /*1770*/  IMAD.WIDE R6, R18, 0x2, R6 ;  /* 0x0000000212067825 */ /* 0x000fc600078e0206 */
[----:B------:R2:W-:Y:S01]  /*1780*/  LDGSTS.E.BYPASS.LTC128B.128 [R0+0x21100], [R12.64], !P3 ;  /* 0x211000000c007fae */ /* 0x0005e2000d901d44 */
[----:B------:R-:W-:-:S03]  /*1790*/  ISETP.NE.AND P3, PT, R19, RZ, PT ;  /* 0x000000ff1300720c */ /* 0x000fc60003f65270 */
[----:B------:R2:W-:Y:S05]  /*17a0*/  LDGSTS.E.BYPASS.LTC128B.128 [R0+0x25100], [R6.64], !P0 ;  /* 0x2510000006007fae */ /* 0x0005ea000c101d44 */
.L_x_706:
[----:B--2---:R-:W-:Y:S05]  /*17b0*/  BSYNC B0 ;  /* 0x0000000000007941 */ /* 0x004fea0003800000 */
.L_x_705:
[----:B------:R-:W-:Y:S01]  /*17c0*/  IADD3 R0, R31, 0x40, RZ ;  /* 0x000000401f007810 */ /* 0x000fe20007ffe0ff */
[----:B---3--:R2:W3:Y:S01]  /*17d0*/  SHFL.IDX PT, R7, R25, 0x2, 0x181f ;  /* 0x00581f0019077f89 */ /* 0x0084e200000e0000 */
[----:B------:R-:W-:Y:S02]  /*17e0*/  BSSY B0, `(.L_x_707) ;  /* 0x000001e000007945 */ /* 0x000fe40003800000 */
[----:B------:R-:W-:Y:S01]  /*17f0*/  ISETP.GE.AND P0, PT, R0, R29, PT ;  /* 0x0000001d0000720c */ /* 0x000fe20003f06270 */
[----:B------:R2:W4:-:S12]  /*1800*/  SHFL.IDX PT, R6, R28, 0x2, 0x181f ;  /* 0x00581f001c067f89 */ /* 0x00051800000e0000 */
[----:B------:R-:W-:Y:S05]  /*1810*/  @P0 BRA `(.L_x_708) ;  /* 0x000001a000000947 */ /* 0x000fea0003800000 */
[C---:B------:R-:W-:Y:S02]  /*1820*/  IADD3 R3, R14.reuse, 0x80, RZ ;  /* 0x000000800e037810 */ /* 0x040fe40007ffe0ff */
[C---:B------:R-:W-:Y:S02]  /*1830*/  IADD3 R13, R14.reuse, 0xc0, RZ ;  /* 0x000000c00e0d7810 */ /* 0x040fe40007ffe0ff */
[----:B------:R-:W-:Y:S02]  /*1840*/  SHF.R.S32.HI R0, RZ, 0x1f, R15 ;  /* 0x0000001fff007819 */ /* 0x000fe4000001140f */
[----:B------:R-:W-:Y:S02]  /*1850*/  SHF.R.S32.HI R16, RZ, 0x1f, R3 ;  /* 0x0000001fff107819 */ /* 0x000fe40000011403 */
[----:B----4-:R-:W-:Y:S02]  /*1860*/  LEA R10, P0, R14, R6, 0x1 ;  /* 0x000000060e0a7211 */ /* 0x010fe400078008ff */
[----:B------:R-:W-:-:S02]  /*1870*/  SHF.R.S32.HI R17, RZ, 0x1f, R13 ;  /* 0x0000001fff117819 */ /* 0x000fc4000001140d */
[----:B------:R-:W-:Y:S02]  /*1880*/  LEA.HI R12, R0, R15, RZ, 0x3 ;  /* 0x0000000f000c7211 */ /* 0x000fe400078f18ff */
[----:B------:R-:W-:Y:S02]  /*1890*/  P2R R19, PR, RZ, 0x8 ;  /* 0x00000008ff137803 */ /* 0x000fe40000000000 */
[----:B------:R-:W-:Y:S02]  /*18a0*/  LEA.HI R3, R16, R3, RZ, 0x3 ;  /* 0x0000000310037211 */ /* 0x000fe400078f18ff */
[----:B---3--:R-:W-:Y:S02]  /*18b0*/  LEA.HI.X R11, R14, R7, R9, 0x1, P0 ;  /* 0x000000070e0b7211 */ /* 0x008fe400000f0c09 */
[----:B------:R-:W-:Y:S02]  /*18c0*/  LEA.HI R0, R17, R13, RZ, 0x3 ;  /* 0x0000000d11007211 */ /* 0x000fe400078f18ff */
[----:B------:R-:W-:-:S02]  /*18d0*/  ISETP.GE.AND P3, PT, R34, c[0x0][0x198], PT ;  /* 0x0000660022007a0c */ /* 0x000fc40003f66270 */
[----:B------:R-:W-:Y:S02]  /*18e0*/  ISETP.GE.AND P0, PT, R33, c[0x0][0x198], PT ;  /* 0x0000660021007a0c */ /* 0x000fe40003f06270 */
[----:B------:R-:W-:Y:S02]  /*18f0*/  LOP3.LUT R12, R12, 0xfffffff8, RZ, 0xc0, !PT ;  /* 0xfffffff80c0c7812 */ /* 0x000fe400078ec0ff */
[----:B------:R-:W-:Y:S02]  /*1900*/  LOP3.LUT R3, R3, 0xfffffff8, RZ, 0xc0, !PT ;  /* 0xfffffff803037812 */ /* 0x000fe400078ec0ff */
[----:B------:R-:W-:Y:S01]  /*1910*/  LOP3.LUT R18, R0, 0xfffffff8, RZ, 0xc0, !PT ;  /* 0xfffffff800127812 */ /* 0x000fe200078ec0ff */
[----:B------:R-:W-:Y:S02]  /*1920*/  IMAD.SHL.U32 R0, R251, 0x2, RZ ;  /* 0x00000002fb007824 */ /* 0x000fe400078e00ff */
[----:B------:R-:W-:-:S03]  /*1930*/  IMAD.WIDE R16, R12, 0x2, R6 ;  /* 0x000000020c107825 */ /* 0x000fc600078e0206 */
[----:B------:R-:W-:Y:S01]  /*1940*/  @!PT LDS RZ, [RZ] ;  /* 0x00000000fffff984 */ /* 0x000fe20000000800 */
[----:B------:R3:W-:Y:S01]  /*1950*/  LDGSTS.E.BYPASS.LTC128B.128 [R0+0x1a100], [R10.64], !P2 ;  /* 0x1a1000000a007fae */ /* 0x0007e2000d101d44 */
[----:B------:R-:W-:-:S03]  /*1960*/  IMAD.WIDE R12, R3, 0x2, R6 ;  /* 0x00000002030c7825 */ /* 0x000fc600078e0206 */
[----:B------:R3:W-:Y:S01]  /*1970*/  LDGSTS.E.BYPASS.LTC128B.128 [R0+0x1e100], [R16.64], !P1 ;  /* 0x1e10000010007fae */ /* 0x0007e2000c901d44 */
[----:B------:R-:W-:-:S03]  /*1980*/  IMAD.WIDE R6, R18, 0x2, R6 ;  /* 0x0000000212067825 */ /* 0x000fc600078e0206 */
[----:B------:R3:W-:Y:S01]  /*1990*/  LDGSTS.E.BYPASS.LTC128B.128 [R0+0x22100], [R12.64], !P3 ;  /* 0x221000000c007fae */ /* 0x0007e2000d901d44 */
[----:B------:R-:W-:-:S03]  /*19a0*/  ISETP.NE.AND P3, PT, R19, RZ, PT ;  /* 0x000000ff1300720c */ /* 0x000fc60003f65270 */
[----:B------:R3:W-:Y:S05]  /*19b0*/  LDGSTS.E.BYPASS.LTC128B.128 [R0+0x26100], [R6.64], !P0 ;  /* 0x2610000006007fae */ /* 0x0007ea000c101d44 */
.L_x_708:
[----:B------:R-:W-:Y:S05]  /*19c0*/  BSYNC B0 ;  /* 0x0000000000007941 */ /* 0x000fea0003800000 */
.L_x_707:
[----:B---3--:R-:W-:Y:S01]  /*19d0*/  IADD3 R0, R31, 0x60, RZ ;  /* 0x000000601f007810 */ /* 0x008fe20007ffe0ff */
[----:B------:R3:W1:Y:S01]  /*19e0*/  SHFL.IDX PT, R7, R25, 0x3, 0x181f ;  /* 0x00781f0019077f89 */ /* 0x00066200000e0000 */
[----:B------:R-:W-:Y:S01]  /*19f0*/  MOV R156, 0x60 ;  /* 0x00000060009c7802 */ /* 0x000fe20000000f00 */
[----:B------:R-:W-:Y:S01]  /*1a00*/  BSSY B0, `(.L_x_709) ;  /* 0x000001f000007945 */ /* 0x000fe20003800000 */
[----:B------:R-:W-:Y:S01]  /*1a10*/  ISETP.GE.AND P0, PT, R0, R29, PT ;  /* 0x0000001d0000720c */ /* 0x000fe20003f06270 */
[----:B----4-:R3:W4:Y:S02]  /*1a20*/  SHFL.IDX PT, R6, R28, 0x3, 0x181f ;  /* 0x00781f001c067f89 */ /* 0x01072400000e0000 */
[C---:B------:R-:W-:Y:S02]  /*1a30*/  IMAD R3, R156.reuse, c[0x0][0x1e4], RZ ;  /* 0x000079009c037a24 */ /* 0x040fe400078e02ff */
[----:B------:R-:W-:-:S05]  /*1a40*/  IMAD.WIDE.U32 R162, R156, c[0x0][0x1e0], RZ ;  /* 0x000078009ca27a25 */ /* 0x000fca00078e00ff */
[----:B------:R-:W-:-:S03]  /*1a50*/  IADD3 R159, R163, R3, RZ ;  /* 0x00000003a39f7210 */ /* 0x000fc60007ffe0ff */
[----:B------:R-:W-:Y:S05]  /*1a60*/  @P0 BRA `(.L_x_710) ;  /* 0x0000018000000947 */ /* 0x000fea0003800000 */
[C---:B----4-:R-:W-:Y:S01]  /*1a70*/  LEA R8, P0, R14.reuse, R6, 0x1 ;  /* 0x000000060e087211 */ /* 0x050fe200078008ff */
[----:B------:R-:W-:Y:S01]  /*1a80*/  IMAD.SHL.U32 R12, R251, 0x2, RZ ;  /* 0x00000002fb0c7824 */ /* 0x000fe200078e00ff */
[C---:B------:R-:W-:Y:S02]  /*1a90*/  IADD3 R3, R14.reuse, 0xc0, RZ ;  /* 0x000000c00e037810 */ /* 0x040fe40007ffe0ff */
[----:B-1----:R-:W-:Y:S02]  /*1aa0*/  LEA.HI.X R9, R14, R7, R9, 0x1, P0 ;  /* 0x000000070e097211 */ /* 0x002fe400000f0c09 */
[----:B------:R-:W-:Y:S02]  /*1ab0*/  SHF.R.S32.HI R0, RZ, 0x1f, R15 ;  /* 0x0000001fff007819 */ /* 0x000fe4000001140f */
[----:B------:R-:W-:Y:S01]  /*1ac0*/  SHF.R.S32.HI R10, RZ, 0x1f, R3 ;  /* 0x0000001fff0a7819 */ /* 0x000fe20000011403 */
[----:B------:R-:W-:Y:S01]  /*1ad0*/  @!PT LDS RZ, [RZ] ;  /* 0x00000000fffff984 */ /* 0x000fe20000000800 */
[----:B------:R1:W-:Y:S01]  /*1ae0*/  LDGSTS.E.BYPASS.LTC128B.128 [R12+0x1b100], [R8.64], !P2 ;  /* 0x1b100000080c7fae */ /* 0x0003e2000d101d44 */
[----:B------:R-:W-:-:S02]  /*1af0*/  LEA.HI R0, R0, R15, RZ, 0x3 ;  /* 0x0000000f00007211 */ /* 0x000fc400078f18ff */
[----:B------:R-:W-:Y:S02]  /*1b00*/  LEA.HI R3, R10, R3, RZ, 0x3 ;  /* 0x000000030a037211 */ /* 0x000fe400078f18ff */
[----:B------:R-:W-:Y:S02]  /*1b10*/  ISETP.GE.AND P2, PT, R34, c[0x0][0x198], PT ;  /* 0x0000660022007a0c */ /* 0x000fe40003f46270 */
[----:B------:R-:W-:Y:S02]  /*1b20*/  ISETP.GE.AND P0, PT, R33, c[0x0][0x198], PT ;  /* 0x0000660021007a0c */ /* 0x000fe40003f06270 */
[----:B------:R-:W-:Y:S02]  /*1b30*/  LOP3.LUT R0, R0, 0xfffffff8, RZ, 0xc0, !PT ;  /* 0xfffffff800007812 */ /* 0x000fe400078ec0ff */
[----:B------:R-:W-:-:S03]  /*1b40*/  LOP3.LUT R3, R3, 0xfffffff8, RZ, 0xc0, !PT ;  /* 0xfffffff803037812 */ /* 0x000fc600078ec0ff */
[----:B------:R-:W-:-:S05]  /*1b50*/  IMAD.WIDE R10, R0, 0x2, R6 ;  /* 0x00000002000a7825 */ /* 0x000fca00078e0206 */
[----:B------:R4:W-:Y:S01]  /*1b60*/  LDGSTS.E.BYPASS.LTC128B.128 [R12+0x1f100], [R10.64], !P1 ;  /* 0x1f1000000a0c7fae */ /* 0x0009e2000c901d44 */
[----:B-1----:R-:W-:-:S04]  /*1b70*/  IADD3 R8, R14, 0x80, RZ ;  /* 0x000000800e087810 */ /* 0x002fc80007ffe0ff */
[----:B------:R-:W-:-:S04]  /*1b80*/  SHF.R.S32.HI R9, RZ, 0x1f, R8 ;  /* 0x0000001fff097819 */ /* 0x000fc80000011408 */
[----:B------:R-:W-:-:S04]  /*1b90*/  LEA.HI R8, R9, R8, RZ, 0x3 ;  /* 0x0000000809087211 */ /* 0x000fc800078f18ff */
[----:B------:R-:W-:-:S05]  /*1ba0*/  LOP3.LUT R8, R8, 0xfffffff8, RZ, 0xc0, !PT ;  /* 0xfffffff808087812 */ /* 0x000fca00078ec0ff */
[----:B------:R-:W-:-:S04]  /*1bb0*/  IMAD.WIDE R8, R8, 0x2, R6 ;  /* 0x0000000208087825 */ /* 0x000fc800078e0206 */
[----:B------:R-:W-:Y:S01]  /*1bc0*/  IMAD.WIDE R6, R3, 0x2, R6 ;  /* 0x0000000203067825 */ /* 0x000fe200078e0206 */
[----:B------:R4:W-:Y:S04]  /*1bd0*/  LDGSTS.E.BYPASS.LTC128B.128 [R12+0x23100], [R8.64], !P2 ;  /* 0x23100000080c7fae */ /* 0x0009e8000d101d44 */
[----:B------:R4:W-:Y:S02]  /*1be0*/  LDGSTS.E.BYPASS.LTC128B.128 [R12+0x27100], [R6.64], !P0 ;  /* 0x27100000060c7fae */ /* 0x0009e4000c101d44 */
.L_x_710:
[----:B------:R-:W-:Y:S05]  /*1bf0*/  BSYNC B0 ;  /* 0x0000000000007941 */ /* 0x000fea0003800000 */
.L_x_709:
[C---:B------:R-:W-:Y:S01]  /*1c00*/  IMAD R156, R165.reuse, -0x60, R156 ;  /* 0xffffffa0a59c7824 */ /* 0x040fe200078e029c */
[----:B------:R-:W0:Y:S01]  /*1c10*/  LDGDEPBAR ;  /* 0x00000000000079af */ /* 0x000e220000000000 */
[----:B----4-:R-:W-:Y:S01]  /*1c20*/  IADD3 R12, R165, -0x1, RZ ;  /* 0xffffffffa50c7810 */ /* 0x010fe20007ffe0ff */
[----:B------:R-:W-:Y:S01]  /*1c30*/  IMAD.MOV.U32 R166, RZ, RZ, R44 ;  /* 0x000000ffffa67224 */ /* 0x000fe200078e002c */
[----:B------:R-:W-:Y:S01]  /*1c40*/  MOV R164, c[0x0][0x1e4] ;  /* 0x0000790000a47a02 */ /* 0x000fe20000000f00 */
[----:B------:R-:W-:Y:S01]  /*1c50*/  IMAD.MOV.U32 R167, RZ, RZ, R45 ;  /* 0x000000ffffa77224 */ /* 0x000fe200078e002d */
[----:B------:R-:W-:Y:S01]  /*1c60*/  IADD3 R14, R156, R157, -R24 ;  /* 0x0000009d9c0e7210 */ /* 0x000fe20007ffe818 */
[----:B------:R-:W-:Y:S01]  /*1c70*/  IMAD R0, R159, R12, RZ ;  /* 0x0000000c9f007224 */ /* 0x000fe200078e02ff */
[----:B------:R-:W-:Y:S01]  /*1c80*/  SHF.R.S32.HI R10, RZ, 0x1f, R12 ;  /* 0x0000001fff0a7819 */ /* 0x000fe2000001140c */
[----:B------:R-:W-:Y:S01]  /*1c90*/  IMAD.MOV.U32 R166, RZ, RZ, R42 ;  /* 0x000000ffffa67224 */ /* 0x000fe200078e002a */
[C---:B------:R-:W-:Y:S01]  /*1ca0*/  ISETP.GE.AND P2, PT, R14.reuse, 0x1, PT ;  /* 0x000000010e00780c */ /* 0x040fe20003f46270 */
[----:B------:R-:W-:Y:S01]  /*1cb0*/  IMAD.SHL.U32 R251, R251, 0x2, RZ ;  /* 0x00000002fbfb7824 */ /* 0x000fe200078e00ff */
[----:B------:R-:W-:Y:S01]  /*1cc0*/  ISETP.GE.AND P1, PT, R14, 0x21, PT ;  /* 0x000000210e00780c */ /* 0x000fe20003f26270 */
[-C--:B------:R-:W-:Y:S01]  /*1cd0*/  IMAD.WIDE.U32 R8, R12, R162.reuse, R166 ;  /* 0x000000a20c087225 */ /* 0x080fe200078e00a6 */
[----:B------:R-:W-:Y:S01]  /*1ce0*/  SEL R3, RZ, 0x4, P6 ;  /* 0x00000004ff037807 */ /* 0x000fe20003000000 */
[----:B------:R-:W-:Y:S01]  /*1cf0*/  STL.64 [R1+0x18], R166 ;  /* 0x000018a601007387 */ /* 0x000fe20000100a00 */
[----:B------:R-:W-:Y:S01]  /*1d00*/  LEA.HI R158, R35, R161, RZ, 0x5 ;  /* 0x000000a1239e7211 */ /* 0x000fe200078f28ff */
[----:B------:R-:W-:-:S02]  /*1d10*/  IMAD R0, R10, R162, R0 ;  /* 0x000000a20a007224 */ /* 0x000fc400078e0200 */
[----:B------:R-:W-:Y:S02]  /*1d20*/  IMAD.MOV.U32 R160, RZ, RZ, c[0x0][0x1e0] ;  /* 0x00007800ffa07624 */ /* 0x000fe400078e00ff */
[----:B------:R-:W-:Y:S01]  /*1d30*/  IMAD.IADD R0, R9, 0x1, R0 ;  /* 0x0000000109007824 */ /* 0x000fe200078e0200 */
[----:B------:R-:W-:Y:S01]  /*1d40*/  BAR.SYNC.DEFER_BLOCKING 0x0 ;  /* 0x0000000000007b1d */ /* 0x000fe20000010000 */
[----:B------:R-:W-:Y:S01]  /*1d50*/  @P2 LEA R6, P0, R8, c[0x0][0x1c8], 0x1 ;  /* 0x0000720008062a11 */ /* 0x000fe200078008ff */
[----:B------:R-:W-:-:S03]  /*1d60*/  IMAD.WIDE.U32 R16, R160, 0x40, RZ ;  /* 0x00000040a0107825 */ /* 0x000fc600078e00ff */
[----:B-1----:R-:W-:Y:S01]  /*1d70*/  @P2 LEA.HI.X R7, R8, c[0x0][0x1cc], R0, 0x1, P0 ;  /* 0x0000730008072a11 */ /* 0x002fe200000f0c00 */
[----:B------:R-:W-:Y:S01]  /*1d80*/  IMAD.SHL.U32 R15, R24, 0x8, RZ ;  /* 0x00000008180f7824 */ /* 0x000fe200078e00ff */
[----:B------:R-:W-:Y:S01]  /*1d90*/  ISETP.GE.AND P0, PT, R14, 0x41, PT ;  /* 0x000000410e00780c */ /* 0x000fe20003f06270 */
[----:B------:R-:W-:Y:S02]  /*1da0*/  IMAD.MOV.U32 R18, RZ, RZ, R40 ;  /* 0x000000ffff127224 */ /* 0x000fe400078e0028 */
[----:B------:R-:W-:Y:S02]  /*1db0*/  IMAD.MOV.U32 R19, RZ, RZ, R41 ;  /* 0x000000ffff137224 */ /* 0x000fe400078e0029 */
[----:B------:R-:W-:-:S05]  /*1dc0*/  IMAD.MOV.U32 R18, RZ, RZ, R38 ;  /* 0x000000ffff127224 */ /* 0x000fca00078e0026 */
[----:B------:R-:W-:Y:S04]  /*1dd0*/  STL.64 [R1+0x10], R18 ;  /* 0x0000101201007387 */ /* 0x000fe80000100a00 */
[----:B------:R-:W-:Y:S01]  /*1de0*/  @!PT LDS RZ, [RZ] ;  /* 0x00000000fffff984 */ /* 0x000fe20000000800 */
[----:B------:R-:W-:Y:S01]  /*1df0*/  @!PT LDS RZ, [RZ] ;  /* 0x00000000fffff984 */ /* 0x000fe20000000800 */
[----:B------:R-:W-:Y:S01]  /*1e00*/  @!PT LDS RZ, [RZ] ;  /* 0x00000000fffff984 */ /* 0x000fe20000000800 */
[----:B------:R1:W-:Y:S04]  /*1e10*/  @P2 LDGSTS.E.BYPASS.LTC128B.128 [R251+0xc100], [R6.64], !P3 ;  /* 0x0c10000006fb2fae */ /* 0x0003e8000d901d44 */
[----:B------:R1:W-:Y:S04]  /*1e20*/  @P2 LDGSTS.E.BYPASS.LTC128B.128 [R251+0xf100], [R6.64+0x80], !P5 ;  /* 0x0f10008006fb2fae */ /* 0x0003e8000e901d44 */
[----:B------:R1:W-:Y:S04]  /*1e30*/  @P2 LDGSTS.E.BYPASS.LTC128B.128 [R251+0x12100], [R6.64+0x100], !P6 ;  /* 0x1210010006fb2fae */ /* 0x0003e8000f101d44 */
[----:B------:R1:W-:Y:S02]  /*1e40*/  @P2 LDGSTS.E.BYPASS.LTC128B.128 [R251+0x15100], [R6.64+0x180], !P4 ;  /* 0x1510018006fb2fae */ /* 0x0003e4000e101d44 */
[----:B-1----:R-:W-:-:S02]  /*1e50*/  @P1 LEA R7, P2, R160, R8, 0x5 ;  /* 0x00000008a0071211 */ /* 0x002fc400078428ff */
[----:B------:R-:W-:Y:S02]  /*1e60*/  SEL R6, RZ, 0x2, P5 ;  /* 0x00000002ff067807 */ /* 0x000fe40002800000 */
[----:B------:R-:W-:Y:S02]  /*1e70*/  @P1 LEA.HI.X R11, R160, R0, R164, 0x5, P2 ;  /* 0x00000000a00b1211 */ /* 0x000fe400010f2ca4 */
[----:B------:R-:W-:Y:S01]  /*1e80*/  @P0 IADD3 R9, P2, R8, R16, RZ ;  /* 0x0000001008090210 */ /* 0x000fe20007f5e0ff */
[----:B------:R-:W-:Y:S01]  /*1e90*/  IMAD.SHL.U32 R16, R164, 0x40, RZ ;  /* 0x00000040a4107824 */ /* 0x000fe200078e00ff */
[----:B------:R-:W-:Y:S01]  /*1ea0*/  IADD3 R26, R3, R6, R26 ;  /* 0x00000006031a7210 */ /* 0x000fe20007ffe01a */
[----:B------:R-:W-:-:S03]  /*1eb0*/  IMAD R8, R10, c[0x0][0x208], RZ ;  /* 0x000082000a087a24 */ /* 0x000fc600078e02ff */
[----:B------:R-:W-:Y:S01]  /*1ec0*/  @P0 IADD3.X R16, R0, R17, R16, P2, !PT ;  /* 0x0000001100100210 */ /* 0x000fe200017fe410 */
[C---:B------:R-:W-:Y:S01]  /*1ed0*/  IMAD R3, R12.reuse, c[0x0][0x20c], R8 ;  /* 0x000083000c037a24 */ /* 0x040fe200078e0208 */
[----:B------:R-:W-:Y:S01]  /*1ee0*/  @P1 LEA R10, P2, R7, c[0x0][0x1c8], 0x1 ;  /* 0x00007200070a1a11 */ /* 0x000fe200078408ff */
[----:B------:R-:W-:Y:S02]  /*1ef0*/  IMAD.SHL.U32 R0, R27, 0x40, RZ ;  /* 0x000000401b007824 */ /* 0x000fe400078e00ff */
[----:B------:R-:W-:Y:S01]  /*1f00*/  IMAD.WIDE.U32 R12, R12, c[0x0][0x208], RZ ;  /* 0x000082000c0c7a25 */ /* 0x000fe200078e00ff */
[----:B------:R-:W-:Y:S02]  /*1f10*/  @P1 LEA.HI.X R11, R7, c[0x0][0x1cc], R11, 0x1, P2 ;  /* 0x00007300070b1a11 */ /* 0x000fe400010f0c0b */
[----:B------:R-:W-:Y:S01]  /*1f20*/  @P0 LEA R8, P2, R9, c[0x0][0x1c8], 0x1 ;  /* 0x0000720009080a11 */ /* 0x000fe200078408ff */
[----:B------:R-:W-:Y:S01]  /*1f30*/  IMAD.IADD R3, R13, 0x1, R3 ;  /* 0x000000010d037824 */ /* 0x000fe200078e0203 */
[----:B------:R-:W-:Y:S01]  /*1f40*/  LOP3.LUT R0, R0, 0x1c0, RZ, 0xc0, !PT ;  /* 0x000001c000007812 */ /* 0x000fe200078ec0ff */
[----:B------:R1:W-:Y:S01]  /*1f50*/  @P1 LDGSTS.E.BYPASS.LTC128B.128 [R251+0xd100], [R10.64], !P3 ;  /* 0x0d1000000afb1fae */ /* 0x0003e2000d901d44 */
[----:B------:R-:W-:Y:S01]  /*1f60*/  @P0 LEA.HI.X R9, R9, c[0x0][0x1cc], R16, 0x1, P2 ;  /* 0x0000730009090a11 */ /* 0x000fe200010f0c10 */
[----:B------:R-:W-:Y:S01]  /*1f70*/  IMAD.WIDE.U32 R12, R12, 0x60, R18 ;  /* 0x000000600c0c7825 */ /* 0x000fe200078e0012 */
[----:B------:R-:W-:Y:S01]  /*1f80*/  LOP3.LUT R15, R0, 0x8, R15, 0xf8, !PT ;  /* 0x00000008000f7812 */ /* 0x000fe200078ef80f */
[----:B------:R1:W-:Y:S01]  /*1f90*/  @P1 LDGSTS.E.BYPASS.LTC128B.128 [R251+0x10100], [R10.64+0x80], !P5 ;  /* 0x101000800afb1fae */ /* 0x0003e2000e901d44 */
[----:B------:R-:W-:Y:S01]  /*1fa0*/  SHF.R.U32.HI R6, RZ, 0x3, R0 ;  /* 0x00000003ff067819 */ /* 0x000fe20000011600 */
[----:B------:R-:W-:Y:S01]  /*1fb0*/  IMAD R0, R3, 0x60, RZ ;  /* 0x0000006003007824 */ /* 0x000fe200078e02ff */
[----:B------:R-:W-:Y:S01]  /*1fc0*/  SEL R7, RZ, 0x8, P4 ;  /* 0x00000008ff077807 */ /* 0x000fe20002000000 */
[----:B------:R1:W-:Y:S01]  /*1fd0*/  @P1 LDGSTS.E.BYPASS.LTC128B.128 [R251+0x13100], [R10.64+0x100], !P6 ;  /* 0x131001000afb1fae */ /* 0x0003e2000f101d44 */
[----:B------:R-:W-:Y:S01]  /*1fe0*/  LOP3.LUT R15, R15, R6, RZ, 0x3c, !PT ;  /* 0x000000060f0f7212 */ /* 0x000fe200078e3cff */
[----:B------:R-:W-:Y:S01]  /*1ff0*/  IMAD.IADD R3, R13, 0x1, R0 ;  /* 0x000000010d037824 */ /* 0x000fe200078e0200 */
[----:B------:R-:W-:Y:S01]  /*2000*/  LEA R6, P2, R12, c[0x0][0x1f8], 0x1 ;  /* 0x00007e000c067a11 */ /* 0x000fe200078408ff */
[----:B------:R1:W-:Y:S01]  /*2010*/  @P1 LDGSTS.E.BYPASS.LTC128B.128 [R251+0x16100], [R10.64+0x180], !P4 ;  /* 0x161001800afb1fae */ /* 0x0003e2000e101d44 */
[----:B------:R-:W-:Y:S01]  /*2020*/  IADD3 R26, R26, R7, RZ ;  /* 0x000000071a1a7210 */ /* 0x000fe20007ffe0ff */
[----:B------:R-:W-:Y:S01]  /*2030*/  IMAD R0, R32, 0x200, R15 ;  /* 0x0000020020007824 */ /* 0x000fe200078e020f */
[----:B------:R-:W-:Y:S01]  /*2040*/  LEA.HI.X R7, R12, c[0x0][0x1fc], R3, 0x1, P2 ;  /* 0x00007f000c077a11 */ /* 0x000fe200010f0c03 */
[----:B------:R1:W-:Y:S01]  /*2050*/  @P0 LDGSTS.E.BYPASS.LTC128B.128 [R251+0xe100], [R8.64], !P3 ;  /* 0x0e10000008fb0fae */ /* 0x0003e2000d901d44 */
[----:B------:R-:W-:Y:S01]  /*2060*/  IMAD.MOV.U32 R3, RZ, RZ, c[0x0][0x208] ;  /* 0x00008200ff037624 */ /* 0x000fe200078e00ff */
[----:B------:R-:W-:Y:S01]  /*2070*/  LOP3.LUT P2, RZ, R27, 0x2, RZ, 0xc0, !PT ;  /* 0x000000021bff7812 */ /* 0x000fe2000784c0ff */
[----:B------:R-:W-:Y:S01]  /*2080*/  IMAD.MOV.U32 R12, RZ, RZ, 0x6 ;  /* 0x00000006ff0c7424 */ /* 0x000fe200078e00ff */
[----:B------:R1:W-:Y:S01]  /*2090*/  @P0 LDGSTS.E.BYPASS.LTC128B.128 [R251+0x11100], [R8.64+0x80], !P5 ;  /* 0x1110008008fb0fae */ /* 0x0003e2000e901d44 */
[C---:B------:R-:W-:Y:S01]  /*20a0*/  IMAD.SHL.U32 R37, R3.reuse, 0x40, RZ ;  /* 0x0000004003257824 */ /* 0x040fe200078e00ff */
[----:B------:R-:W-:Y:S01]  /*20b0*/  P2R R15, PR, RZ, 0x20 ;  /* 0x00000020ff0f7803 */ /* 0x000fe20000000000 */
[----:B------:R-:W-:Y:S01]  /*20c0*/  IMAD.SHL.U32 R216, R0, 0x2, RZ ;  /* 0x0000000200d87824 */ /* 0x000fe200078e00ff */
[----:B------:R1:W-:Y:S01]  /*20d0*/  @P0 LDGSTS.E.BYPASS.LTC128B.128 [R251+0x14100], [R8.64+0x100], !P6 ;  /* 0x1410010008fb0fae */ /* 0x0003e2000f101d44 */
[----:B------:R-:W-:-:S02]  /*20e0*/  SHF.L.U64.HI R36, R3, R12, c[0x0][0x20c] ;  /* 0x0000830003247619 */ /* 0x000fc4000001020c */
[----:B------:R-:W-:Y:S01]  /*20f0*/  SHF.L.U32 R0, R158, 0x5, RZ ;  /* 0x000000059e007819 */ /* 0x000fe200000006ff */
[----:B------:R1:W-:Y:S01]  /*2100*/  @P0 LDGSTS.E.BYPASS.LTC128B.128 [R251+0x17100], [R8.64+0x180], !P4 ;  /* 0x1710018008fb0fae */ /* 0x0003e2000e101d44 */
[C-C-:B------:R-:W-:Y:S02]  /*2110*/  IADD3 R24, P1, P0, R37.reuse, 0x80, R6.reuse ;  /* 0x0000008025187810 */ /* 0x140fe4000783e006 */
[----:B------:R-:W-:Y:S01]  /*2120*/  LOP3.LUT R0, R0, 0x7ffffc00, RZ, 0xc0, !PT ;  /* 0x7ffffc0000007812 */ /* 0x000fe200078ec0ff */
[----:B------:R-:W0:Y:S01]  /*2130*/  LDGDEPBAR ;  /* 0x00000000000079af */ /* 0x000e220000000000 */
[----:B--23--:R-:W-:Y:S02]  /*2140*/  IADD3.X R25, R36, RZ, R7, P1, P0 ;  /* 0x000000ff24197210 */ /* 0x00cfe40000fe0407 */
[----:B------:R-:W-:Y:S01]  /*2150*/  IADD3 R22, P1, P0, R37, 0x100, R6 ;  /* 0x0000010025167810 */ /* 0x000fe2000783e006 */
[----:B------:R-:W-:Y:S01]  /*2160*/  IMAD.IADD R0, R5, 0x1, R0 ;  /* 0x0000000105007824 */ /* 0x000fe200078e0200 */
[----:B------:R-:W-:-:S02]  /*2170*/  LOP3.LUT P5, RZ, R26, 0x2, RZ, 0xc0, !PT ;  /* 0x000000021aff7812 */ /* 0x000fc400078ac0ff */
[----:B------:R-:W-:Y:S01]  /*2180*/  IADD3.X R23, R36, RZ, R7, P1, P0 ;  /* 0x000000ff24177210 */ /* 0x000fe20000fe0407 */
[----:B------:R-:W-:Y:S01]  /*2190*/  IMAD.SHL.U32 R223, R0, 0x2, RZ ;  /* 0x0000000200df7824 */ /* 0x000fe200078e00ff */
[----:B------:R-:W-:Y:S01]  /*21a0*/  IADD3 R20, P1, P0, R37, 0x180, R6 ;  /* 0x0000018025147810 */ /* 0x000fe2000783e006 */
[----:B------:R-:W-:Y:S01]  /*21b0*/  IMAD.MOV.U32 R0, RZ, RZ, 0x40 ;  /* 0x00000040ff007424 */ /* 0x000fe200078e00ff */
[----:B------:R-:W-:Y:S01]  /*21c0*/  IADD3 R3, R216, 0xc100, RZ ;  /* 0x0000c100d8037810 */ /* 0x000fe20007ffe0ff */
[----:B------:R-:W-:Y:S01]  /*21d0*/  IMAD R224, R4, 0x2, R223 ;  /* 0x0000000204e07824 */ /* 0x000fe200078e02df */
[----:B------:R-:W-:Y:S01]  /*21e0*/  IADD3.X R21, R36, RZ, R7, P1, P0 ;  /* 0x000000ff24157210 */ /* 0x000fe20000fe0407 */
[----:B------:R-:W-:Y:S01]  /*21f0*/  IMAD R226, R2, 0x2, R223 ;  /* 0x0000000202e27824 */ /* 0x000fe200078e02df */
[----:B------:R-:W-:Y:S01]  /*2200*/  ISETP.LT.OR P1, PT, R14, 0x1, P3 ;  /* 0x000000010e00780c */ /* 0x000fe20001f21670 */
[----:B------:R-:W-:Y:S01]  /*2210*/  IMAD R225, R2, 0x2, R224 ;  /* 0x0000000202e17824 */ /* 0x000fe200078e02e0 */
[----:B------:R-:W-:-:S02]  /*2220*/  ISETP.LT.OR P0, PT, R14, 0x1, !P5 ;  /* 0x000000010e00780c */ /* 0x000fc40006f01670 */
[----:B------:R-:W-:Y:S02]  /*2230*/  IADD3 R227, R216, 0xc120, RZ ;  /* 0x0000c120d8e37810 */ /* 0x000fe40007ffe0ff */
[----:B------:R-:W-:Y:S02]  /*2240*/  @P2 IADD3 R227, R3, -0x20, RZ ;  /* 0xffffffe003e32810 */ /* 0x000fe40007ffe0ff */
[----:B------:R-:W-:Y:S01]  /*2250*/  IADD3 R12, P2, R37, R6, RZ ;  /* 0x00000006250c7210 */ /* 0x000fe20007f5e0ff */
[----:B------:R-:W-:-:S04]  /*2260*/  DEPBAR.LE SB0, 0x1 ;  /* 0x000080400000791a */ /* 0x000fc80000000000 */
[----:B------:R-:W-:-:S04]  /*2270*/  DEPBAR.LE SB0, 0x0 ;  /* 0x000080000000791a */ /* 0x000fc80000000000 */
[----:B------:R-:W-:Y:S01]  /*2280*/  BAR.SYNC.DEFER_BLOCKING 0x0 ;  /* 0x0000000000007b1d */ /* 0x000fe20000010000 */
[----:B------:R-:W-:Y:S01]  /*2290*/  IMAD.X R13, R36, 0x1, R7, P2 ;  /* 0x00000001240d7824 */ /* 0x000fe200010e0607 */
[----:B------:R-:W-:Y:S02]  /*22a0*/  LOP3.LUT P2, RZ, R26, 0x8, RZ, 0xc0, !PT ;  /* 0x000000081aff7812 */ /* 0x000fe4000784c0ff */
[C---:B------:R-:W-:Y:S02]  /*22b0*/  IADD3 R250, R227.reuse, 0x800, RZ ;  /* 0x00000800e3fa7810 */ /* 0x040fe40007ffe0ff */
[C---:B------:R-:W-:Y:S02]  /*22c0*/  IADD3 R249, R227.reuse, 0x1000, RZ ;  /* 0x00001000e3f97810 */ /* 0x040fe40007ffe0ff */
[C---:B------:R-:W-:Y:S02]  /*22d0*/  IADD3 R248, R227.reuse, 0x1800, RZ ;  /* 0x00001800e3f87810 */ /* 0x040fe40007ffe0ff */
[----:B------:R-:W-:-:S02]  /*22e0*/  IADD3 R247, R227, 0x2000, RZ ;  /* 0x00002000e3f77810 */ /* 0x000fc40007ffe0ff */
[C---:B------:R-:W-:Y:S02]  /*22f0*/  IADD3 R246, R227.reuse, 0x2800, RZ ;  /* 0x00002800e3f67810 */ /* 0x040fe40007ffe0ff */
[C---:B------:R-:W-:Y:S02]  /*2300*/  IADD3 R245, R227.reuse, 0x3000, RZ ;  /* 0x00003000e3f57810 */ /* 0x040fe40007ffe0ff */
[C---:B------:R-:W-:Y:S02]  /*2310*/  IADD3 R244, R227.reuse, 0x3800, RZ ;  /* 0x00003800e3f47810 */ /* 0x040fe40007ffe0ff */
[C---:B------:R-:W-:Y:S02]  /*2320*/  IADD3 R243, R227.reuse, 0x4000, RZ ;  /* 0x00004000e3f37810 */ /* 0x040fe40007ffe0ff */
[C---:B------:R-:W-:Y:S02]  /*2330*/  IADD3 R242, R227.reuse, 0x4800, RZ ;  /* 0x00004800e3f27810 */ /* 0x040fe40007ffe0ff */
[C---:B------:R-:W-:Y:S01]  /*2340*/  IADD3 R241, R227.reuse, 0x5000, RZ ;  /* 0x00005000e3f17810 */ /* 0x040fe20007ffe0ff */
[----:B-1----:R-:W-:Y:S01]  /*2350*/  LDSM.16.M88.4 R8, [R223+0x18100] ;  /* 0x01810000df08783b */ /* 0x002fe20000000200 */
[----:B------:R-:W-:-:S02]  /*2360*/  IADD3 R240, R227, 0x5800, RZ ;  /* 0x00005800e3f07810 */ /* 0x000fc40007ffe0ff */
[C---:B------:R-:W-:Y:S01]  /*2370*/  IADD3 R239, R227.reuse, 0x6000, RZ ;  /* 0x00006000e3ef7810 */ /* 0x040fe20007ffe0ff */
[----:B------:R-:W-:Y:S01]  /*2380*/  LDSM.16.M88.4 R16, [R224+0x18100] ;  /* 0x01810000e010783b */ /* 0x000fe20000000200 */
[C---:B------:R-:W-:Y:S02]  /*2390*/  IADD3 R238, R227.reuse, 0x6800, RZ ;  /* 0x00006800e3ee7810 */ /* 0x040fe40007ffe0ff */
[C---:B------:R-:W-:Y:S01]  /*23a0*/  IADD3 R237, R227.reuse, 0x7000, RZ ;  /* 0x00007000e3ed7810 */ /* 0x040fe20007ffe0ff */
[----:B------:R-:W1:Y:S01]  /*23b0*/  LDSM.16.M88.4 R32, [R216+0xc100] ;  /* 0x00c10000d820783b */ /* 0x000e620000000200 */
[C---:B------:R-:W-:Y:S02]  /*23c0*/  IADD3 R236, R227.reuse, 0x7800, RZ ;  /* 0x00007800e3ec7810 */ /* 0x040fe40007ffe0ff */
[C---:B------:R-:W-:Y:S01]  /*23d0*/  IADD3 R235, R227.reuse, 0x8000, RZ ;  /* 0x00008000e3eb7810 */ /* 0x040fe20007ffe0ff */
[----:B------:R-:W2:Y:S01]  /*23e0*/  LDSM.16.M88.4 R28, [R216+0xc900] ;  /* 0x00c90000d81c783b */ /* 0x000ea20000000200 */
[----:B------:R-:W-:-:S02]  /*23f0*/  IADD3 R234, R227, 0x8800, RZ ;  /* 0x00008800e3ea7810 */ /* 0x000fc40007ffe0ff */
[C---:B------:R-:W-:Y:S01]  /*2400*/  IADD3 R233, R227.reuse, 0x9000, RZ ;  /* 0x00009000e3e97810 */ /* 0x040fe20007ffe0ff */
[----:B------:R-:W-:Y:S01]  /*2410*/  LDSM.16.M88.4 R48, [R216+0xd100] ;  /* 0x00d10000d830783b */ /* 0x000fe20000000200 */
[C---:B------:R-:W-:Y:S02]  /*2420*/  IADD3 R232, R227.reuse, 0x9800, RZ ;  /* 0x00009800e3e87810 */ /* 0x040fe40007ffe0ff */
[C---:B------:R-:W-:Y:S01]  /*2430*/  IADD3 R231, R227.reuse, 0xa000, RZ ;  /* 0x0000a000e3e77810 */ /* 0x040fe20007ffe0ff */
[----:B------:R-:W-:Y:S01]  /*2440*/  LDSM.16.M88.4 R52, [R216+0xd900] ;  /* 0x00d90000d834783b */ /* 0x000fe20000000200 */
[C---:B------:R-:W-:Y:S02]  /*2450*/  IADD3 R230, R227.reuse, 0xa800, RZ ;  /* 0x0000a800e3e67810 */ /* 0x040fe40007ffe0ff */
[C---:B------:R-:W-:Y:S01]  /*2460*/  IADD3 R229, R227.reuse, 0xb000, RZ ;  /* 0x0000b000e3e57810 */ /* 0x040fe20007ffe0ff */
[----:B------:R-:W-:Y:S01]  /*2470*/  LDSM.16.M88.4 R56, [R216+0xe100] ;  /* 0x00e10000d838783b */ /* 0x000fe20000000200 */
[----:B------:R-:W-:-:S03]  /*2480*/  IADD3 R228, R227, 0xb800, RZ ;  /* 0x0000b800e3e47810 */ /* 0x000fc60007ffe0ff */
[----:B------:R-:W-:Y:S04]  /*2490*/  LDSM.16.M88.4 R72, [R216+0xe900] ;  /* 0x00e90000d848783b */ /* 0x000fe80000000200 */
[----:B------:R-:W3:Y:S04]  /*24a0*/  LDSM.16.M88.4 R68, [R227] ;  /* 0x00000000e344783b */ /* 0x000ee80000000200 */
[----:B------:R-:W-:Y:S04]  /*24b0*/  LDSM.16.M88.4 R64, [R227+0x800] ;  /* 0x00080000e340783b */ /* 0x000fe80000000200 */
[----:B------:R-:W-:Y:S04]  /*24c0*/  LDSM.16.M88.4 R80, [R227+0x1000] ;  /* 0x00100000e350783b */ /* 0x000fe80000000200 */
[----:B------:R-:W-:Y:S04]  /*24d0*/  LDSM.16.M88.4 R92, [R227+0x1800] ;  /* 0x00180000e35c783b */ /* 0x000fe80000000200 */
[----:B------:R-:W-:Y:S01]  /*24e0*/  LDSM.16.M88.4 R104, [R227+0x2000] ;  /* 0x00200000e368783b */ /* 0x000fe20000000200 */
[C---:B-1----:R-:W-:Y:S03]  /*24f0*/  HMMA.16816.F32 R44, R8.reuse, R32, RZ ;  /* 0x00000020082c723c */ /* 0x042fe600000018ff */
[----:B------:R-:W1:Y:S04]  /*2500*/  LDSM.16.M88.4 R112, [R227+0x2800] ;  /* 0x00280000e370783b */ /* 0x000e680000000200 */
[----:B------:R-:W-:Y:S01]  /*2510*/  @!PT LDS RZ, [RZ] ;  /* 0x00000000fffff984 */ /* 0x000fe20000000800 */
[----:B------:R-:W-:Y:S01]  /*2520*/  @!PT LDS RZ, [RZ] ;  /* 0x00000000fffff984 */ /* 0x000fe20000000800 */
[----:B------:R-:W-:Y:S01]  /*2530*/  @!PT LDS RZ, [RZ] ;  /* 0x00000000fffff984 */ /* 0x000fe20000000800 */
[----:B------:R4:W-:Y:S01]  /*2540*/  LDGSTS.E.BYPASS.LTC128B.128 [R251+0x100], [R6.64], !P1 ;  /* 0x0010000006fb7fae */ /* 0x0009e2000c901d44 */
[----:B------:R-:W-:Y:S01]  /*2550*/  LOP3.LUT P1, RZ, R26, 0x4, RZ, 0xc0, !PT ;  /* 0x000000041aff7812 */ /* 0x000fe2000782c0ff */
[----:B------:R-:W-:Y:S02]  /*2560*/  HMMA.16816.F32 R40, R8, R34, RZ ;  /* 0x000000220828723c */ /* 0x000fe400000018ff */
[----:B------:R4:W-:Y:S01]  /*2570*/  LDGSTS.E.BYPASS.LTC128B.128 [R251+0x3100], [R6.64+0x80], !P0 ;  /* 0x0310008006fb7fae */ /* 0x0009e2000c101d44 */
[----:B------:R-:W-:-:S05]  /*2580*/  ISETP.LT.OR P0, PT, R14, 0x1, !P1 ;  /* 0x000000010e00780c */ /* 0x000fca0004f01670 */
[----:B--2---:R-:W-:Y:S08]  /*2590*/  HMMA.16816.F32 R32, R8, R30, RZ ;  /* 0x0000001e0820723c */ /* 0x004ff000000018ff */
[----:B------:R4:W-:Y:S01]  /*25a0*/  LDGSTS.E.BYPASS.LTC128B.128 [R251+0x6100], [R6.64+0x100], !P0 ;  /* 0x0610010006fb7fae */ /* 0x0009e2000c101d44 */
[C---:B------:R-:W-:Y:S01]  /*25b0*/  ISETP.LT.OR P0, PT, R14.reuse, 0x1, !P2 ;  /* 0x000000010e00780c */ /* 0x040fe20005701670 */
[C---:B---3--:R-:W-:Y:S08]  /*25c0*/  HMMA.16816.F32 R100, R16.reuse, R68, R44 ;  /* 0x000000441064723c */ /* 0x048ff0000000182c */
[----:B------:R-:W-:Y:S04]  /*25d0*/  HMMA.16816.F32 R84, R16, R70, R40 ;  /* 0x000000461054723c */ /* 0x000fe80000001828 */
[----:B------:R4:W-:Y:S01]  /*25e0*/  LDGSTS.E.BYPASS.LTC128B.128 [R251+0x9100], [R6.64+0x180], !P0 ;  /* 0x0910018006fb7fae */ /* 0x0009e2000c101d44 */
[----:B------:R-:W-:-:S03]  /*25f0*/  ISETP.LT.OR P0, PT, R14, 0x21, P3 ;  /* 0x000000210e00780c */ /* 0x000fc60001f01670 */
[C---:B------:R-:W-:Y:S08]  /*2600*/  HMMA.16816.F32 R60, R8.reuse, R56, RZ ;  /* 0x00000038083c723c */ /* 0x040ff000000018ff */
[----:B------:R-:W-:Y:S02]  /*2610*/  HMMA.16816.F32 R88, R8, R58, RZ ;  /* 0x0000003a0858723c */ /* 0x000fe400000018ff */
[----:B------:R2:W-:Y:S01]  /*2620*/  LDGSTS.E.BYPASS.LTC128B.128 [R251+0x1100], [R12.64], !P0 ;  /* 0x011000000cfb7fae */ /* 0x0005e2000c101d44 */
[----:B------:R-:W-:-:S02]  /*2630*/  ISETP.LT.OR P0, PT, R14, 0x21, !P5 ;  /* 0x000000210e00780c */ /* 0x000fc40006f01670 */
[----:B------:R-:W-:-:S03]  /*2640*/  ISETP.LT.OR P5, PT, R14, 0x41, !P5 ;  /* 0x000000410e00780c */ /* 0x000fc60006fa1670 */
[----:B------:R-:W-:Y:S08]  /*2650*/  HMMA.16816.F32 R96, R8, R72, RZ ;  /* 0x000000480860723c */ /* 0x000ff000000018ff */
[----:B------:R3:W-:Y:S01]  /*2660*/  LDGSTS.E.BYPASS.LTC128B.128 [R251+0x4100], [R24.64], !P0 ;  /* 0x0410000018fb7fae */ /* 0x0007e2000c101d44 */
[----:B------:R-:W-:-:S04]  /*2670*/  LOP3.LUT P0, RZ, R27, 0x4, RZ, 0xc0, !PT ;  /* 0x000000041bff7812 */ /* 0x000fc8000780c0ff */
[----:B------:R-:W-:Y:S02]  /*2680*/  SEL R0, R0, 0xffffffc0, !P0 ;  /* 0xffffffc000007807 */ /* 0x000fe40004000000 */
[C---:B------:R-:W-:Y:S02]  /*2690*/  ISETP.LT.OR P0, PT, R14.reuse, 0x21, !P1 ;  /* 0x000000210e00780c */ /* 0x040fe40004f01670 */
[----:B------:R-:W-:Y:S01]  /*26a0*/  ISETP.LT.OR P1, PT, R14, 0x41, !P1 ;  /* 0x000000410e00780c */ /* 0x000fe20004f21670 */
[----:B------:R-:W-:Y:S02]  /*26b0*/  IMAD.IADD R222, R216, 0x1, R0 ;  /* 0x00000001d8de7824 */ /* 0x000fe400078e0200 */
[----:B------:R-:W-:-:S04]  /*26c0*/  IMAD.IADD R221, R0, 0x1, R227 ;  /* 0x0000000100dd7824 */ /* 0x000fc800078e02e3 */
[----:B-1----:R-:W-:Y:S04]  /*26d0*/  HMMA.16816.F32 R96, R16, R112, R96 ;  /* 0x000000701060723c */ /* 0x002fe80000001860 */
[----:B------:R1:W-:Y:S01]  /*26e0*/  LDGSTS.E.BYPASS.LTC128B.128 [R251+0x7100], [R22.64], !P0 ;  /* 0x0710000016fb7fae */ /* 0x0003e2000c101d44 */
[----:B----4-:R-:W-:-:S04]  /*26f0*/  IADD3 R6, P0, R12, R37, RZ ;  /* 0x000000250c067210 */ /* 0x010fc80007f1e0ff */
[----:B------:R-:W-:Y:S02]  /*2700*/  IADD3.X R7, R13, R36, RZ, P0, !PT ;  /* 0x000000240d077210 */ /* 0x000fe400007fe4ff */
[C---:B------:R-:W-:Y:S01]  /*2710*/  ISETP.LT.OR P0, PT, R14.reuse, 0x21, !P2 ;  /* 0x000000210e00780c */ /* 0x040fe20005701670 */
[C---:B------:R-:W-:Y:S08]  /*2720*/  HMMA.16816.F32 R36, R8.reuse, R28, RZ ;  /* 0x0000001c0824723c */ /* 0x040ff000000018ff */
[----:B------:R-:W-:Y:S04]  /*2730*/  HMMA.16816.F32 R28, R8, R48, RZ ;  /* 0x00000030081c723c */ /* 0x000fe800000018ff */
[----:B------:R1:W-:Y:S01]  /*2740*/  LDGSTS.E.BYPASS.LTC128B.128 [R251+0xa100], [R20.64], !P0 ;  /* 0x0a10000014fb7fae */ /* 0x0003e2000c101d44 */
[----:B------:R-:W-:-:S03]  /*2750*/  ISETP.LT.OR P0, PT, R14, 0x41, P3 ;  /* 0x000000410e00780c */ /* 0x000fc60001f01670 */
[----:B---3--:R-:W-:Y:S08]  /*2760*/  HMMA.16816.F32 R24, R8, R50, RZ ;  /* 0x000000320818723c */ /* 0x008ff000000018ff */
[----:B------:R-:W-:Y:S02]  /*2770*/  HMMA.16816.F32 R76, R16, R64, R36 ;  /* 0x00000040104c723c */ /* 0x000fe40000001824 */
[----:B------:R3:W-:Y:S01]  /*2780*/  LDGSTS.E.BYPASS.LTC128B.128 [R251+0x2100], [R6.64], !P0 ;  /* 0x0210000006fb7fae */ /* 0x0007e2000c101d44 */
[----:B------:R-:W-:-:S02]  /*2790*/  ISETP.LT.OR P0, PT, R14, 0x41, !P2 ;  /* 0x000000410e00780c */ /* 0x000fc40005701670 */
[----:B------:R-:W-:Y:S01]  /*27a0*/  ISETP.GE.AND P2, PT, R157, 0x61, PT ;  /* 0x000000619d00780c */ /* 0x000fe20003f46270 */
[----:B------:R3:W-:Y:S01]  /*27b0*/  LDGSTS.E.BYPASS.LTC128B.128 [R251+0x5100], [R6.64+0x80], !P5 ;  /* 0x0510008006fb7fae */ /* 0x0007e2000e901d44 */
[----:B------:R-:W-:Y:S01]  /*27c0*/  ISETP.NE.AND P5, PT, R15, RZ, PT ;  /* 0x000000ff0f00720c */ /* 0x000fe20003fa5270 */
[----:B------:R-:W-:Y:S02]  /*27d0*/  HMMA.16816.F32 R68, R16, R80, R28 ;  /* 0x000000501044723c */ /* 0x000fe4000000181c */
[----:B------:R3:W-:Y:S06]  /*27e0*/  LDGSTS.E.BYPASS.LTC128B.128 [R251+0x8100], [R6.64+0x100], !P1 ;  /* 0x0810010006fb7fae */ /* 0x0007ec000c901d44 */
[C---:B-1----:R-:W-:Y:S01]  /*27f0*/  HMMA.16816.F32 R20, R8.reuse, R52, RZ ;  /* 0x000000340814723c */ /* 0x042fe200000018ff */
[----:B------:R3:W-:Y:S04]  /*2800*/  LDGSTS.E.BYPASS.LTC128B.128 [R251+0xb100], [R6.64+0x180], !P0 ;  /* 0x0b10018006fb7fae */ /* 0x0007e8000c101d44 */
[----:B--2---:R-:W-:Y:S03]  /*2810*/  LDSM.16.M88.4 R12, [R226+0x18100] ;  /* 0x01810000e20c783b */ /* 0x004fe60000000200 */
[C---:B------:R-:W-:Y:S01]  /*2820*/  HMMA.16816.F32 R52, R8.reuse, R54, RZ ;  /* 0x000000360834723c */ /* 0x040fe200000018ff */
[----:B------:R-:W1:Y:S04]  /*2830*/  LDSM.16.M88.4 R44, [R222+0xc900] ;  /* 0x00c90000de2c783b */ /* 0x000e680000000200 */
[----:B------:R-:W2:Y:S03]  /*2840*/  LDSM.16.M88.4 R48, [R222+0xc100] ;  /* 0x00c10000de30783b */ /* 0x000ea60000000200 */
[----:B------:R-:W-:Y:S01]  /*2850*/  HMMA.16816.F32 R8, R8, R74, RZ ;  /* 0x0000004a0808723c */ /* 0x000fe200000018ff */
[----:B------:R-:W4:Y:S04]  /*2860*/  LDSM.16.M88.4 R40, [R222+0xd100] ;  /* 0x00d10000de28783b */ /* 0x000f280000000200 */
[----:B------:R-:W5:Y:S03]  /*2870*/  LDSM.16.M88.4 R36, [R222+0xd900] ;  /* 0x00d90000de24783b */ /* 0x000f660000000200 */
[C---:B------:R-:W-:Y:S01]  /*2880*/  HMMA.16816.F32 R72, R16.reuse, R66, R32 ;  /* 0x000000421048723c */ /* 0x040fe20000001820 */
[----:B------:R-:W1:Y:S04]  /*2890*/  LDSM.16.M88.4 R32, [R222+0xe100] ;  /* 0x00e10000de20783b */ /* 0x000e680000000200 */
[----:B------:R-:W1:Y:S03]  /*28a0*/  LDSM.16.M88.4 R108, [R222+0xe900] ;  /* 0x00e90000de6c783b */ /* 0x000e660000000200 */
[C---:B------:R-:W-:Y:S01]  /*28b0*/  HMMA.16816.F32 R56, R16.reuse, R92, R20 ;  /* 0x0000005c1038723c */ /* 0x040fe20000001814 */
[----:B------:R-:W-:Y:S04]  /*28c0*/  LDSM.16.M88.4 R120, [R221+0x1000] ;  /* 0x00100000dd78783b */ /* 0x000fe80000000200 */
[----:B------:R-:W-:Y:S03]  /*28d0*/  LDSM.16.M88.4 R116, [R216+0xf900] ;  /* 0x00f90000d874783b */ /* 0x000fe60000000200 */
        /* <DEDUP_REMOVED lines=10> */
[----:B------:R-:W-:Y:S04]  /*2980*/  LDSM.16.M88.4 R104, [R221] ;  /* 0x00000000dd68783b */ /* 0x000fe80000000200 */
[----:B------:R-:W-:Y:S03]  /*2990*/  LDSM.16.M88.4 R136, [R227+0x9800] ;  /* 0x00980000e388783b */ /* 0x000fe60000000200 */
[----:B------:R-:W-:Y:S01]  /*29a0*/  HMMA.16816.F32 R88, R16, R114, R8 ;  /* 0x000000721058723c */ /* 0x000fe20000001808 */
[----:B------:R-:W-:Y:S04]  /*29b0*/  LDSM.16.M88.4 R8, [R225+0x18100] ;  /* 0x01810000e108783b */ /* 0x000fe80000000200 */
[----:B------:R-:W3:Y:S03]  /*29c0*/  LDSM.16.M88.4 R112, [R221+0x800] ;  /* 0x00080000dd70783b */ /* 0x000ee60000000200 */
[C---:B-1----:R-:W-:Y:S01]  /*29d0*/  HMMA.16816.F32 R16, R12.reuse, R46, R72 ;  /* 0x0000002e0c10723c */ /* 0x042fe20000001848 */
[----:B------:R-:W-:Y:S04]  /*29e0*/  LDSM.16.M88.4 R144, [R221+0x9000] ;  /* 0x00900000dd90783b */ /* 0x000fe80000000200 */
[----:B------:R-:W0:Y:S03]  /*29f0*/  LDGDEPBAR ;  /* 0x00000000000079af */ /* 0x000e260000000000 */
[C---:B--2---:R-:W-:Y:S01]  /*2a00*/  HMMA.16816.F32 R92, R12.reuse, R48, R100 ;  /* 0x000000300c5c723c */ /* 0x044fe20000001864 */
[----:B------:R-:W1:Y:S07]  /*2a10*/  LDSM.16.M88.4 R100, [R221+0x1800] ;  /* 0x00180000dd64783b */ /* 0x000e6e0000000200 */
[C---:B----4-:R-:W-:Y:S08]  /*2a20*/  HMMA.16816.F32 R72, R12.reuse, R40, R68 ;  /* 0x000000280c48723c */ /* 0x050ff00000001844 */
[C---:B-----5:R-:W-:Y:S01]  /*2a30*/  HMMA.16816.F32 R68, R12.reuse, R36, R56 ;  /* 0x000000240c44723c */ /* 0x060fe20000001838 */
[----:B------:R-:W2:Y:S07]  /*2a40*/  LDSM.16.M88.4 R56, [R221+0x2000] ;  /* 0x00200000dd38783b */ /* 0x000eae0000000200 */
[C---:B------:R-:W-:Y:S08]  /*2a50*/  HMMA.16816.F32 R80, R12.reuse, R44, R76 ;  /* 0x0000002c0c50723c */ /* 0x040ff0000000184c */
[C---:B------:R-:W-:Y:S01]  /*2a60*/  HMMA.16816.F32 R76, R12.reuse, R42, R64 ;  /* 0x0000002a0c4c723c */ /* 0x040fe20000001840 */
[----:B------:R-:W-:Y:S07]  /*2a70*/  LDSM.16.M88.4 R40, [R216+0xf100] ;  /* 0x00f10000d828783b */ /* 0x000fee0000000200 */
[C---:B------:R-:W-:Y:S08]  /*2a80*/  HMMA.16816.F32 R84, R12.reuse, R50, R84 ;  /* 0x000000320c54723c */ /* 0x040ff00000001854 */
[C---:B------:R-:W-:Y:S08]  /*2a90*/  HMMA.16816.F32 R64, R12.reuse, R38, R28 ;  /* 0x000000260c40723c */ /* 0x040ff0000000181c */
[C---:B------:R-:W-:Y:S08]  /*2aa0*/  HMMA.16816.F32 R60, R12.reuse, R32, R24 ;  /* 0x000000200c3c723c */ /* 0x040ff00000001818 */
[C---:B------:R-:W-:Y:S01]  /*2ab0*/  HMMA.16816.F32 R48, R12.reuse, R34, R20 ;  /* 0x000000220c30723c */ /* 0x040fe20000001814 */
[----:B------:R-:W4:Y:S07]  /*2ac0*/  LDSM.16.M88.4 R20, [R223+0x1c100] ;  /* 0x01c10000df14783b */ /* 0x000f2e0000000200 */
[C---:B------:R-:W-:Y:S01]  /*2ad0*/  HMMA.16816.F32 R44, R12.reuse, R108, R96 ;  /* 0x0000006c0c2c723c */ /* 0x040fe20000001860 */
[----:B------:R-:W-:Y:S07]  /*2ae0*/  LDSM.16.M88.4 R96, [R216+0x10900] ;  /* 0x01090000d860783b */ /* 0x000fee0000000200 */
[----:B------:R-:W-:Y:S08]  /*2af0*/  HMMA.16816.F32 R36, R12, R110, R88 ;  /* 0x0000006e0c24723c */ /* 0x000ff00000001858 */
[C---:B---3--:R-:W-:Y:S08]  /*2b00*/  HMMA.16816.F32 R16, R8.reuse, R114, R16 ;  /* 0x000000720810723c */ /* 0x048ff00000001810 */
[C---:B------:R-:W-:Y:S08]  /*2b10*/  HMMA.16816.F32 R24, R8.reuse, R112, R80 ;  /* 0x000000700818723c */ /* 0x040ff00000001850 */
[C---:B------:R-:W-:Y:S08]  /*2b20*/  HMMA.16816.F32 R32, R8.reuse, R104, R92 ;  /* 0x000000680820723c */ /* 0x040ff0000000185c */
[C---:B------:R-:W-:Y:S08]  /*2b30*/  HMMA.16816.F32 R28, R8.reuse, R106, R84 ;  /* 0x0000006a081c723c */ /* 0x040ff00000001854 */
[C---:B------:R-:W-:Y:S08]  /*2b40*/  HMMA.16816.F32 R12, R8.reuse, R120, R72 ;  /* 0x00000078080c723c */ /* 0x040ff00000001848 */
[C---:B------:R-:W-:Y:S01]  /*2b50*/  HMMA.16816.F32 R76, R8.reuse, R122, R76 ;  /* 0x0000007a084c723c */ /* 0x040fe2000000184c */
[----:B------:R-:W3:Y:S07]  /*2b60*/  LDSM.16.M88.4 R120, [R216+0x11100] ;  /* 0x01110000d878783b */ /* 0x000eee0000000200 */
[C---:B-1----:R-:W-:Y:S08]  /*2b70*/  HMMA.16816.F32 R88, R8.reuse, R100, R68 ;  /* 0x000000640858723c */ /* 0x042ff00000001844 */
[C---:B------:R-:W-:Y:S01]  /*2b80*/  HMMA.16816.F32 R80, R8.reuse, R102, R64 ;  /* 0x000000660850723c */ /* 0x040fe20000001840 */
[----:B------:R-:W1:Y:S07]  /*2b90*/  LDSM.16.M88.4 R64, [R216+0x11900] ;  /* 0x01190000d840783b */ /* 0x000e6e0000000200 */
[C---:B--2---:R-:W-:Y:S01]  /*2ba0*/  HMMA.16816.F32 R112, R8.reuse, R56, R60 ;  /* 0x000000380870723c */ /* 0x044fe2000000183c */
[----:B------:R-:W-:Y:S07]  /*2bb0*/  LDSM.16.M88.4 R60, [R227+0x3000] ;  /* 0x00300000e33c783b */ /* 0x000fee0000000200 */
[C---:B------:R-:W-:Y:S01]  /*2bc0*/  HMMA.16816.F32 R104, R8.reuse, R58, R48 ;  /* 0x0000003a0868723c */ /* 0x040fe20000001830 */
[----:B------:R-:W-:Y:S04]  /*2bd0*/  LDSM.16.M88.4 R56, [R227+0x3800] ;  /* 0x00380000e338783b */ /* 0x000fe80000000200 */
[----:B------:R-:W-:Y:S03]  /*2be0*/  LDSM.16.M88.4 R48, [R227+0x4800] ;  /* 0x00480000e330783b */ /* 0x000fe60000000200 */
[C---:B------:R-:W-:Y:S01]  /*2bf0*/  HMMA.16816.F32 R108, R8.reuse, R52, R44 ;  /* 0x00000034086c723c */ /* 0x040fe2000000182c */
[----:B------:R-:W-:Y:S07]  /*2c00*/  LDSM.16.M88.4 R44, [R227+0x5000] ;  /* 0x00500000e32c783b */ /* 0x000fee0000000200 */
[----:B------:R-:W-:Y:S01]  /*2c10*/  HMMA.16816.F32 R100, R8, R54, R36 ;  /* 0x000000360864723c */ /* 0x000fe20000001824 */
[----:B------:R-:W2:Y:S04]  /*2c20*/  LDSM.16.M88.4 R8, [R224+0x1c100] ;  /* 0x01c10000e008783b */ /* 0x000ea80000000200 */
[----:B------:R-:W5:Y:S03]  /*2c30*/  LDSM.16.M88.4 R52, [R227+0x4000] ;  /* 0x00400000e334783b */ /* 0x000f660000000200 */
[C---:B----4-:R-:W-:Y:S01]  /*2c40*/  HMMA.16816.F32 R68, R20.reuse, R118, R16 ;  /* 0x000000761444723c */ /* 0x050fe20000001810 */
[----:B------:R-:W-:Y:S07]  /*2c50*/  LDSM.16.M88.4 R16, [R226+0x1c100] ;  /* 0x01c10000e210783b */ /* 0x000fee0000000200 */
[C---:B------:R-:W-:Y:S01]  /*2c60*/  HMMA.16816.F32 R72, R20.reuse, R116, R24 ;  /* 0x000000741448723c */ /* 0x040fe20000001818 */
[----:B------:R-:W-:Y:S07]  /*2c70*/  LDSM.16.M88.4 R116, [R222+0xf100] ;  /* 0x00f10000de74783b */ /* 0x000fee0000000200 */
[C---:B------:R-:W-:Y:S08]  /*2c80*/  HMMA.16816.F32 R84, R20.reuse, R42, R28 ;  /* 0x0000002a1454723c */ /* 0x040ff0000000181c */
[C---:B------:R-:W-:Y:S08]  /*2c90*/  HMMA.16816.F32 R92, R20.reuse, R40, R32 ;  /* 0x00000028145c723c */ /* 0x040ff00000001820 */
[C---:B------:R-:W-:Y:S08]  /*2ca0*/  HMMA.16816.F32 R36, R20.reuse, R126, R76 ;  /* 0x0000007e1424723c */ /* 0x040ff0000000184c */
[C---:B------:R-:W-:Y:S08]  /*2cb0*/  HMMA.16816.F32 R40, R20.reuse, R124, R12 ;  /* 0x0000007c1428723c */ /* 0x040ff0000000180c */
[C---:B---3--:R-:W-:Y:S01]  /*2cc0*/  HMMA.16816.F32 R24, R20.reuse, R120, R112 ;  /* 0x000000781418723c */ /* 0x048fe20000001870 */
[----:B------:R-:W3:Y:S07]  /*2cd0*/  LDSM.16.M88.4 R112, [R227+0x5800] ;  /* 0x00580000e370783b */ /* 0x000eee0000000200 */
[C---:B-1----:R-:W-:Y:S08]  /*2ce0*/  HMMA.16816.F32 R76, R20.reuse, R64, R108 ;  /* 0x00000040144c723c */ /* 0x042ff0000000186c */
[C---:B------:R-:W-:Y:S08]  /*2cf0*/  HMMA.16816.F32 R32, R20.reuse, R96, R88 ;  /* 0x000000601420723c */ /* 0x040ff00000001858 */
[C---:B------:R-:W-:Y:S08]  /*2d00*/  HMMA.16816.F32 R28, R20.reuse, R98, R80 ;  /* 0x00000062141c723c */ /* 0x040ff00000001850 */
[----:B------:R-:W-:Y:S08]  /*2d10*/  HMMA.16816.F32 R12, R20, R122, R104 ;  /* 0x0000007a140c723c */ /* 0x000ff00000001868 */
[----:B--2---:R-:W-:Y:S01]  /*2d20*/  HMMA.16816.F32 R108, R8, R58, R68 ;  /* 0x0000003a086c723c */ /* 0x004fe20000001844 */
[----:B------:R-:W1:Y:S07]  /*2d30*/  LDSM.16.M88.4 R68, [R222+0xf900] ;  /* 0x00f90000de44783b */ /* 0x000e6e0000000200 */
[----:B------:R-:W-:Y:S01]  /*2d40*/  HMMA.16816.F32 R20, R20, R66, R100 ;  /* 0x000000421414723c */ /* 0x000fe20000001864 */
[----:B------:R-:W2:Y:S07]  /*2d50*/  LDSM.16.M88.4 R64, [R222+0x10100] ;  /* 0x01010000de40783b */ /* 0x000eae0000000200 */
[C---:B------:R-:W-:Y:S08]  /*2d60*/  HMMA.16816.F32 R104, R8.reuse, R56, R72 ;  /* 0x000000380868723c */ /* 0x040ff00000001848 */
[C---:B------:R-:W-:Y:S08]  /*2d70*/  HMMA.16816.F32 R96, R8.reuse, R62, R84 ;  /* 0x0000003e0860723c */ /* 0x040ff00000001854 */
[C---:B------:R-:W-:Y:S01]  /*2d80*/  HMMA.16816.F32 R88, R8.reuse, R48, R32 ;  /* 0x000000300858723c */ /* 0x040fe20000001820 */
[----:B------:R-:W-:Y:S07]  /*2d90*/  LDSM.16.M88.4 R32, [R221+0x3800] ;  /* 0x00380000dd20783b */ /* 0x000fee0000000200 */
[C---:B------:R-:W-:Y:S01]  /*2da0*/  HMMA.16816.F32 R84, R8.reuse, R50, R28 ;  /* 0x000000320854723c */ /* 0x040fe2000000181c */
[----:B------:R-:W4:Y:S07]  /*2db0*/  LDSM.16.M88.4 R48, [R222+0x11100] ;  /* 0x01110000de30783b */ /* 0x000f2e0000000200 */
[C---:B------:R-:W-:Y:S01]  /*2dc0*/  HMMA.16816.F32 R56, R8.reuse, R46, R12 ;  /* 0x0000002e0838723c */ /* 0x040fe2000000180c */
[----:B------:R-:W1:Y:S07]  /*2dd0*/  LDSM.16.M88.4 R12, [R225+0x1c100] ;  /* 0x01c10000e10c783b */ /* 0x000e6e0000000200 */
[C---:B------:R-:W-:Y:S01]  /*2de0*/  HMMA.16816.F32 R80, R8.reuse, R60, R92 ;  /* 0x0000003c0850723c */ /* 0x040fe2000000185c */
[----:B------:R-:W2:Y:S07]  /*2df0*/  LDSM.16.M88.4 R60, [R222+0x10900] ;  /* 0x01090000de3c783b */ /* 0x000eae0000000200 */
[C---:B------:R-:W-:Y:S01]  /*2e00*/  HMMA.16816.F32 R72, R8.reuse, R44, R24 ;  /* 0x0000002c0848723c */ /* 0x040fe20000001818 */
[----:B------:R-:W2:Y:S07]  /*2e10*/  LDSM.16.M88.4 R44, [R222+0x11900] ;  /* 0x01190000de2c783b */ /* 0x000eae0000000200 */
[C---:B-----5:R-:W-:Y:S01]  /*2e20*/  HMMA.16816.F32 R92, R8.reuse, R54, R36 ;  /* 0x00000036085c723c */ /* 0x060fe20000001824 */
[----:B------:R-:W5:Y:S07]  /*2e30*/  LDSM.16.M88.4 R36, [R221+0x3000] ;  /* 0x00300000dd24783b */ /* 0x000f6e0000000200 */
[C---:B------:R-:W-:Y:S08]  /*2e40*/  HMMA.16816.F32 R100, R8.reuse, R52, R40 ;  /* 0x000000340864723c */ /* 0x040ff00000001828 */
[----:B---3--:R-:W-:Y:S08]  /*2e50*/  HMMA.16816.F32 R40, R8, R114, R20 ;  /* 0x000000720828723c */ /* 0x008ff00000001814 */
[----:B-1----:R-:W-:Y:S01]  /*2e60*/  HMMA.16816.F32 R20, R16, R68, R104 ;  /* 0x000000441014723c */ /* 0x002fe20000001868 */
[----:B------:R-:W1:Y:S07]  /*2e70*/  LDSM.16.M88.4 R104, [R221+0x4800] ;  /* 0x00480000dd68783b */ /* 0x000e6e0000000200 */
[----:B------:R-:W-:Y:S01]  /*2e80*/  HMMA.16816.F32 R52, R8, R112, R76 ;  /* 0x000000700834723c */ /* 0x000fe2000000184c */
[----:B------:R-:W3:Y:S07]  /*2e90*/  LDSM.16.M88.4 R76, [R221+0x4000] ;  /* 0x00400000dd4c783b */ /* 0x000eee0000000200 */
[C---:B------:R-:W-:Y:S08]  /*2ea0*/  HMMA.16816.F32 R24, R16.reuse, R118, R96 ;  /* 0x000000761018723c */ /* 0x040ff00000001860 */
[C---:B------:R-:W-:Y:S08]  /*2eb0*/  HMMA.16816.F32 R8, R16.reuse, R70, R108 ;  /* 0x000000461008723c */ /* 0x040ff0000000186c */
[C---:B------:R-:W-:Y:S08]  /*2ec0*/  HMMA.16816.F32 R28, R16.reuse, R116, R80 ;  /* 0x00000074101c723c */ /* 0x040ff00000001850 */
[C---:B--2---:R-:W-:Y:S08]  /*2ed0*/  HMMA.16816.F32 R68, R16.reuse, R64, R100 ;  /* 0x000000401044723c */ /* 0x044ff00000001864 */
[C---:B------:R-:W-:Y:S08]  /*2ee0*/  HMMA.16816.F32 R64, R16.reuse, R66, R92 ;  /* 0x000000421040723c */ /* 0x040ff0000000185c */
[----:B----4-:R-:W-:Y:S08]  /*2ef0*/  HMMA.16816.F32 R112, R16, R48, R72 ;  /* 0x000000301070723c */ /* 0x010ff00000001848 */
[----:B------:R-:W-:Y:S01]  /*2f00*/  HMMA.16816.F32 R80, R12, R32, R20 ;  /* 0x000000200c50723c */ /* 0x000fe20000001814 */
[----:B------:R-:W2:Y:S07]  /*2f10*/  LDSM.16.M88.4 R20, [R221+0x5000] ;  /* 0x00500000dd14783b */ /* 0x000eae0000000200 */
[C---:B------:R-:W-:Y:S08]  /*2f20*/  HMMA.16816.F32 R92, R16.reuse, R60, R88 ;  /* 0x0000003c105c723c */ /* 0x040ff00000001858 */
[C---:B------:R-:W-:Y:S01]  /*2f30*/  HMMA.16816.F32 R84, R16.reuse, R62, R84 ;  /* 0x0000003e1054723c */ /* 0x040fe20000001854 */
[----:B------:R-:W-:Y:S07]  /*2f40*/  LDSM.16.M88.4 R60, [R216+0x12900] ;  /* 0x01290000d83c783b */ /* 0x000fee0000000200 */
[C---:B------:R-:W-:Y:S01]  /*2f50*/  HMMA.16816.F32 R72, R16.reuse, R50, R56 ;  /* 0x000000321048723c */ /* 0x040fe20000001838 */
[----:B------:R-:W-:Y:S07]  /*2f60*/  LDSM.16.M88.4 R56, [R216+0x13100] ;  /* 0x01310000d838783b */ /* 0x000fee0000000200 */
[C---:B------:R-:W-:Y:S01]  /*2f70*/  HMMA.16816.F32 R108, R16.reuse, R44, R52 ;  /* 0x0000002c106c723c */ /* 0x040fe20000001834 */
[----:B------:R-:W-:Y:S07]  /*2f80*/  LDSM.16.M88.4 R52, [R216+0x13900] ;  /* 0x01390000d834783b */ /* 0x000fee0000000200 */
[----:B------:R-:W-:Y:S01]  /*2f90*/  HMMA.16816.F32 R100, R16, R46, R40 ;  /* 0x0000002e1064723c */ /* 0x000fe20000001828 */
[----:B------:R-:W4:Y:S07]  /*2fa0*/  LDSM.16.M88.4 R16, [R221+0x5800] ;  /* 0x00580000dd10783b */ /* 0x000f2e0000000200 */
[C---:B-----5:R-:W-:Y:S01]  /*2fb0*/  HMMA.16816.F32 R88, R12.reuse, R38, R24 ;  /* 0x000000260c58723c */ /* 0x060fe20000001818 */
[----:B------:R-:W-:Y:S07]  /*2fc0*/  LDSM.16.M88.4 R24, [R216+0x12100] ;  /* 0x01210000d818783b */ /* 0x000fee0000000200 */
[C---:B------:R-:W-:Y:S01]  /*2fd0*/  HMMA.16816.F32 R48, R12.reuse, R34, R8 ;  /* 0x000000220c30723c */ /* 0x040fe20000001808 */
[----:B------:R-:W5:Y:S04]  /*2fe0*/  LDSM.16.M88.4 R8, [R223+0x20100] ;  /* 0x02010000df08783b */ /* 0x000f680000000200 */
[----:B------:R-:W-:Y:S03]  /*2ff0*/  LDSM.16.M88.4 R32, [R224+0x20100] ;  /* 0x02010000e020783b */ /* 0x000fe60000000200 */
[C---:B------:R-:W-:Y:S08]  /*3000*/  HMMA.16816.F32 R96, R12.reuse, R36, R28 ;  /* 0x000000240c60723c */ /* 0x040ff0000000181c */
[C---:B-1----:R-:W-:Y:S01]  /*3010*/  HMMA.16816.F32 R36, R12.reuse, R104, R92 ;  /* 0x000000680c24723c */ /* 0x042fe2000000185c */
[----:B------:R-:W1:Y:S07]  /*3020*/  LDSM.16.M88.4 R92, [R227+0x6000] ;  /* 0x00600000e35c783b */ /* 0x000e6e0000000200 */
[C---:B------:R-:W-:Y:S01]  /*3030*/  HMMA.16816.F32 R28, R12.reuse, R106, R84 ;  /* 0x0000006a0c1c723c */ /* 0x040fe20000001854 */
[----:B------:R-:W1:Y:S07]  /*3040*/  LDSM.16.M88.4 R84, [R216+0x14900] ;  /* 0x01490000d854783b */ /* 0x000e6e0000000200 */
[C---:B---3--:R-:W-:Y:S08]  /*3050*/  HMMA.16816.F32 R40, R12.reuse, R78, R64 ;  /* 0x0000004e0c28723c */ /* 0x048ff00000001840 */
[C---:B--2---:R-:W-:Y:S08]  /*3060*/  HMMA.16816.F32 R64, R12.reuse, R20, R112 ;  /* 0x000000140c40723c */ /* 0x044ff00000001870 */
[C---:B------:R-:W-:Y:S08]  /*3070*/  HMMA.16816.F32 R72, R12.reuse, R22, R72 ;  /* 0x000000160c48723c */ /* 0x040ff00000001848 */
[C---:B----4-:R-:W-:Y:S08]  /*3080*/  HMMA.16816.F32 R20, R12.reuse, R16, R108 ;  /* 0x000000100c14723c */ /* 0x050ff0000000186c */
[C---:B------:R-:W-:Y:S01]  /*3090*/  HMMA.16816.F32 R44, R12.reuse, R76, R68 ;  /* 0x0000004c0c2c723c */ /* 0x040fe20000001844 */
[----:B------:R-:W2:Y:S07]  /*30a0*/  LDSM.16.M88.4 R76, [R216+0x14100] ;  /* 0x01410000d84c783b */ /* 0x000eae0000000200 */
[----:B------:R-:W-:Y:S08]  /*30b0*/  HMMA.16816.F32 R16, R12, R18, R100 ;  /* 0x000000120c10723c */ /* 0x000ff00000001864 */
[C---:B-----5:R-:W-:Y:S08]  /*30c0*/  HMMA.16816.F32 R12, R8.reuse, R24, R96 ;  /* 0x00000018080c723c */ /* 0x060ff00000001860 */
[C---:B------:R-:W-:Y:S01]  /*30d0*/  HMMA.16816.F32 R108, R8.reuse, R52, R36 ;  /* 0x00000034086c723c */ /* 0x040fe20000001824 */
[----:B------:R-:W-:Y:S07]  /*30e0*/  LDSM.16.M88.4 R36, [R222+0x12100] ;  /* 0x01210000de24783b */ /* 0x000fee0000000200 */
[C---:B------:R-:W-:Y:S01]  /*30f0*/  HMMA.16816.F32 R100, R8.reuse, R54, R28 ;  /* 0x000000360864723c */ /* 0x040fe2000000181c */
[----:B------:R-:W3:Y:S04]  /*3100*/  LDSM.16.M88.4 R28, [R226+0x20100] ;  /* 0x02010000e21c783b */ /* 0x000ee80000000200 */
[----:B------:R-:W-:Y:S03]  /*3110*/  LDSM.16.M88.4 R52, [R227+0x7000] ;  /* 0x00700000e334783b */ /* 0x000fe60000000200 */
[----:B------:R-:W-:Y:S01]  /*3120*/  HMMA.16816.F32 R68, R8, R26, R88 ;  /* 0x0000001a0844723c */ /* 0x000fe20000001858 */
[----:B------:R-:W-:Y:S07]  /*3130*/  LDSM.16.M88.4 R24, [R225+0x20100] ;  /* 0x02010000e118783b */ /* 0x000fee0000000200 */
[----:B-1----:R-:W-:Y:S08]  /*3140*/  HMMA.16816.F32 R12, R32, R92, R12 ;  /* 0x0000005c200c723c */ /* 0x002ff0000000180c */
[C---:B------:R-:W-:Y:S01]  /*3150*/  HMMA.16816.F32 R116, R8.reuse, R56, R44 ;  /* 0x000000380874723c */ /* 0x040fe2000000182c */
[----:B------:R-:W-:Y:S07]  /*3160*/  LDSM.16.M88.4 R44, [R227+0x8000] ;  /* 0x00800000e32c783b */ /* 0x000fee0000000200 */
[C---:B------:R-:W-:Y:S01]  /*3170*/  HMMA.16816.F32 R112, R8.reuse, R58, R40 ;  /* 0x0000003a0870723c */ /* 0x040fe20000001828 */
[----:B------:R-:W1:Y:S07]  /*3180*/  LDSM.16.M88.4 R56, [R227+0x6800] ;  /* 0x00680000e338783b */ /* 0x000e6e0000000200 */
[C---:B------:R-:W-:Y:S08]  /*3190*/  HMMA.16816.F32 R80, R8.reuse, R60, R80 ;  /* 0x0000003c0850723c */ /* 0x040ff00000001850 */
[C---:B------:R-:W-:Y:S01]  /*31a0*/  HMMA.16816.F32 R104, R8.reuse, R62, R48 ;  /* 0x0000003e0868723c */ /* 0x040fe20000001830 */
[----:B------:R-:W4:Y:S04]  /*31b0*/  LDSM.16.M88.4 R60, [R221+0x6000] ;  /* 0x00600000dd3c783b */ /* 0x000f280000000200 */
[----:B------:R-:W-:Y:S03]  /*31c0*/  LDSM.16.M88.4 R48, [R227+0x7800] ;  /* 0x00780000e330783b */ /* 0x000fe60000000200 */
[C---:B------:R-:W-:Y:S08]  /*31d0*/  HMMA.16816.F32 R120, R8.reuse, R86, R16 ;  /* 0x000000560878723c */ /* 0x040ff00000001810 */
[C---:B--2---:R-:W-:Y:S08]  /*31e0*/  HMMA.16816.F32 R96, R8.reuse, R76, R64 ;  /* 0x0000004c0860723c */ /* 0x044ff00000001840 */
[C---:B------:R-:W-:Y:S01]  /*31f0*/  HMMA.16816.F32 R88, R8.reuse, R78, R72 ;  /* 0x0000004e0858723c */ /* 0x040fe20000001848 */
[----:B------:R-:W-:Y:S04]  /*3200*/  LDSM.16.M88.4 R76, [R216+0x15100] ;  /* 0x01510000d84c783b */ /* 0x000fe80000000200 */
[----:B------:R-:W-:Y:S03]  /*3210*/  LDSM.16.M88.4 R72, [R227+0x8800] ;  /* 0x00880000e348783b */ /* 0x000fe60000000200 */
[----:B------:R-:W-:Y:S01]  /*3220*/  HMMA.16816.F32 R128, R8, R84, R20 ;  /* 0x000000540880723c */ /* 0x000fe20000001814 */
[----:B------:R-:W-:Y:S07]  /*3230*/  LDSM.16.M88.4 R20, [R223+0x24100] ;  /* 0x02410000df14783b */ /* 0x000fee0000000200 */
[----:B------:R-:W-:Y:S01]  /*3240*/  HMMA.16816.F32 R16, R32, R94, R68 ;  /* 0x0000005e2010723c */ /* 0x000fe20000001844 */
[----:B------:R-:W2:Y:S07]  /*3250*/  LDSM.16.M88.4 R68, [R222+0x12900] ;  /* 0x01290000de44783b */ /* 0x000eae0000000200 */
[----:B---3--:R-:W-:Y:S08]  /*3260*/  HMMA.16816.F32 R8, R28, R36, R12 ;  /* 0x000000241c08723c */ /* 0x008ff0000000180c */
[----:B-1----:R-:W-:Y:S01]  /*3270*/  HMMA.16816.F32 R40, R32, R56, R80 ;  /* 0x000000382028723c */ /* 0x002fe20000001850 */
[----:B------:R-:W-:Y:S07]  /*3280*/  LDSM.16.M88.4 R80, [R222+0x13100] ;  /* 0x01310000de50783b */ /* 0x000fee0000000200 */
[----:B------:R-:W-:Y:S01]  /*3290*/  HMMA.16816.F32 R12, R28, R38, R16 ;  /* 0x000000261c0c723c */ /* 0x000fe20000001810 */
[----:B------:R-:W1:Y:S07]  /*32a0*/  LDSM.16.M88.4 R16, [R224+0x24100] ;  /* 0x02410000e010783b */ /* 0x000e6e0000000200 */
[----:B----4-:R-:W-:Y:S08]  /*32b0*/  HMMA.16816.F32 R8, R24, R60, R8 ;  /* 0x0000003c1808723c */ /* 0x010ff00000001808 */
[----:B------:R-:W-:Y:S01]  /*32c0*/  HMMA.16816.F32 R56, R32, R58, R104 ;  /* 0x0000003a2038723c */ /* 0x000fe20000001868 */
[----:B------:R-:W-:Y:S07]  /*32d0*/  LDSM.16.M88.4 R104, [R221+0x8000] ;  /* 0x00800000dd68783b */ /* 0x000fee0000000200 */
[----:B--2---:R-:W-:Y:S08]  /*32e0*/  HMMA.16816.F32 R40, R28, R68, R40 ;  /* 0x000000441c28723c */ /* 0x004ff00000001828 */
[----:B------:R-:W-:Y:S01]  /*32f0*/  HMMA.16816.F32 R36, R24, R62, R12 ;  /* 0x0000003e1824723c */ /* 0x000fe2000000180c */
[----:B------:R-:W-:Y:S04]  /*3300*/  LDSM.16.M88.4 R12, [R226+0x24100] ;  /* 0x02410000e20c783b */ /* 0x000fe80000000200 */
[----:B------:R-:W-:Y:S03]  /*3310*/  LDSM.16.M88.4 R60, [R221+0x7000] ;  /* 0x00700000dd3c783b */ /* 0x000fe60000000200 */
[----:B------:R-:W-:Y:S08]  /*3320*/  HMMA.16816.F32 R8, R20, R76, R8 ;  /* 0x0000004c1408723c */ /* 0x000ff00000001808 */
[C---:B------:R-:W-:Y:S08]  /*3330*/  HMMA.16816.F32 R64, R32.reuse, R52, R116 ;  /* 0x000000342040723c */ /* 0x040ff00000001874 */
[C---:B------:R-:W-:Y:S01]  /*3340*/  HMMA.16816.F32 R84, R32.reuse, R54, R112 ;  /* 0x000000362054723c */ /* 0x040fe20000001870 */
[----:B------:R-:W2:Y:S07]  /*3350*/  LDSM.16.M88.4 R52, [R222+0x13900] ;  /* 0x01390000de34783b */ /* 0x000eae0000000200 */
[C---:B------:R-:W-:Y:S01]  /*3360*/  HMMA.16816.F32 R124, R32.reuse, R48, R108 ;  /* 0x00000030207c723c */ /* 0x040fe2000000186c */
[----:B------:R-:W-:Y:S07]  /*3370*/  LDSM.16.M88.4 R108, [R222+0x14900] ;  /* 0x01490000de6c783b */ /* 0x000fee0000000200 */
[C---:B------:R-:W-:Y:S01]  /*3380*/  HMMA.16816.F32 R92, R32.reuse, R50, R100 ;  /* 0x00000032205c723c */ /* 0x040fe20000001864 */
[----:B------:R-:W3:Y:S07]  /*3390*/  LDSM.16.M88.4 R48, [R222+0x14100] ;  /* 0x01410000de30783b */ /* 0x000eee0000000200 */
[C---:B------:R-:W-:Y:S01]  /*33a0*/  HMMA.16816.F32 R116, R32.reuse, R44, R96 ;  /* 0x0000002c2074723c */ /* 0x040fe20000001860 */
[----:B------:R-:W4:Y:S07]  /*33b0*/  LDSM.16.M88.4 R96, [R221+0x7800] ;  /* 0x00780000dd60783b */ /* 0x000f2e0000000200 */
[----:B------:R-:W-:Y:S08]  /*33c0*/  HMMA.16816.F32 R112, R32, R46, R88 ;  /* 0x0000002e2070723c */ /* 0x000ff00000001858 */
[----:B------:R-:W-:Y:S08]  /*33d0*/  HMMA.16816.F32 R44, R28, R70, R56 ;  /* 0x000000461c2c723c */ /* 0x000ff00000001838 */
[----:B------:R-:W-:Y:S08]  /*33e0*/  HMMA.16816.F32 R40, R24, R140, R40 ;  /* 0x0000008c1828723c */ /* 0x000ff00000001828 */
[C---:B------:R-:W-:Y:S01]  /*33f0*/  HMMA.16816.F32 R88, R32.reuse, R72, R128 ;  /* 0x000000482058723c */ /* 0x040fe20000001880 */
[----:B------:R-:W-:Y:S07]  /*3400*/  LDSM.16.M88.4 R128, [R221+0x8800] ;  /* 0x00880000dd80783b */ /* 0x000fee0000000200 */
[----:B------:R-:W-:Y:S08]  /*3410*/  HMMA.16816.F32 R120, R32, R74, R120 ;  /* 0x0000004a2078723c */ /* 0x000ff00000001878 */
[----:B------:R-:W-:Y:S08]  /*3420*/  HMMA.16816.F32 R36, R20, R78, R36 ;  /* 0x0000004e1424723c */ /* 0x000ff00000001824 */
[----:B-1----:R-:W-:Y:S01]  /*3430*/  HMMA.16816.F32 R32, R16, R148, R8 ;  /* 0x000000941020723c */ /* 0x002fe20000001808 */
[----:B------:R-:W1:Y:S07]  /*3440*/  LDSM.16.M88.4 R8, [R225+0x24100] ;  /* 0x02410000e108783b */ /* 0x000e6e0000000200 */
[----:B------:R-:W-:Y:S08]  /*3450*/  HMMA.16816.F32 R100, R28, R80, R64 ;  /* 0x000000501c64723c */ /* 0x000ff00000001840 */
[----:B------:R-:W-:Y:S08]  /*3460*/  HMMA.16816.F32 R56, R24, R142, R44 ;  /* 0x0000008e1838723c */ /* 0x000ff0000000182c */
[----:B------:R-:W-:Y:S08]  /*3470*/  HMMA.16816.F32 R44, R20, R132, R40 ;  /* 0x00000084142c723c */ /* 0x000ff00000001828 */
[C---:B------:R-:W-:Y:S08]  /*3480*/  HMMA.16816.F32 R76, R28.reuse, R82, R84 ;  /* 0x000000521c4c723c */ /* 0x040ff00000001854 */
[C---:B--2---:R-:W-:Y:S08]  /*3490*/  HMMA.16816.F32 R84, R28.reuse, R52, R124 ;  /* 0x000000341c54723c */ /* 0x044ff0000000187c */
[----:B---3--:R-:W-:Y:S08]  /*34a0*/  HMMA.16816.F32 R80, R28, R48, R116 ;  /* 0x000000301c50723c */ /* 0x008ff00000001874 */
[----:B------:R-:W-:Y:S08]  /*34b0*/  HMMA.16816.F32 R64, R16, R150, R36 ;  /* 0x000000961040723c */ /* 0x000ff00000001824 */
[C---:B------:R-:W-:Y:S08]  /*34c0*/  HMMA.16816.F32 R92, R28.reuse, R54, R92 ;  /* 0x000000361c5c723c */ /* 0x040ff0000000185c */
[C---:B------:R-:W-:Y:S01]  /*34d0*/  HMMA.16816.F32 R72, R28.reuse, R50, R112 ;  /* 0x000000321c48723c */ /* 0x040fe20000001870 */
[----:B------:R-:W-:Y:S07]  /*34e0*/  LDSM.16.M88.4 R112, [R216+0x16900] ;  /* 0x01690000d870783b */ /* 0x000fee0000000200 */
[----:B------:R-:W-:Y:S01]  /*34f0*/  HMMA.16816.F32 R68, R28, R108, R88 ;  /* 0x0000006c1c44723c */ /* 0x000fe20000001858 */
[----:B------:R-:W2:Y:S07]  /*3500*/  LDSM.16.M88.4 R88, [R216+0x16100] ;  /* 0x01610000d858783b */ /* 0x000eae0000000200 */
[----:B------:R-:W-:Y:S08]  /*3510*/  HMMA.16816.F32 R36, R12, R152, R32 ;  /* 0x000000980c24723c */ /* 0x000ff00000001820 */
[----:B------:R-:W-:Y:S01]  /*3520*/  HMMA.16816.F32 R32, R28, R110, R120 ;  /* 0x0000006e1c20723c */ /* 0x000fe20000001878 */
[----:B------:R-:W3:Y:S07]  /*3530*/  LDSM.16.M88.4 R108, [R222+0x15900] ;  /* 0x01590000de6c783b */ /* 0x000eee0000000200 */
[----:B------:R-:W-:Y:S08]  /*3540*/  HMMA.16816.F32 R28, R24, R60, R100 ;  /* 0x0000003c181c723c */ /* 0x000ff00000001864 */
[----:B------:R-:W-:Y:S08]  /*3550*/  HMMA.16816.F32 R44, R16, R136, R44 ;  /* 0x00000088102c723c */ /* 0x000ff0000000182c */
[----:B------:R-:W-:Y:S08]  /*3560*/  HMMA.16816.F32 R40, R20, R134, R56 ;  /* 0x000000861428723c */ /* 0x000ff00000001838 */
[C---:B----4-:R-:W-:Y:S08]  /*3570*/  HMMA.16816.F32 R48, R24.reuse, R96, R84 ;  /* 0x000000601830723c */ /* 0x050ff00000001854 */
[C---:B------:R-:W-:Y:S08]  /*3580*/  HMMA.16816.F32 R84, R24.reuse, R104, R80 ;  /* 0x000000681854723c */ /* 0x040ff00000001850 */
[C---:B------:R-:W-:Y:S08]  /*3590*/  HMMA.16816.F32 R92, R24.reuse, R98, R92 ;  /* 0x00000062185c723c */ /* 0x040ff0000000185c */
[----:B------:R-:W-:Y:S01]  /*35a0*/  HMMA.16816.F32 R104, R24, R106, R72 ;  /* 0x0000006a1868723c */ /* 0x000fe20000001848 */
[----:B------:R-:W4:Y:S07]  /*35b0*/  LDSM.16.M88.4 R72, [R227+0xa000] ;  /* 0x00a00000e348783b */ /* 0x000f2e0000000200 */
[----:B-1----:R-:W-:Y:S08]  /*35c0*/  HMMA.16816.F32 R56, R8, R144, R36 ;  /* 0x000000900838723c */ /* 0x002ff00000001824 */
[----:B------:R-:W-:Y:S01]  /*35d0*/  HMMA.16816.F32 R96, R24, R128, R68 ;  /* 0x000000801860723c */ /* 0x000fe20000001844 */
[----:B------:R-:W1:Y:S07]  /*35e0*/  LDSM.16.M88.4 R68, [R221+0x9800] ;  /* 0x00980000dd44783b */ /* 0x000e6e0000000200 */
[----:B------:R-:W-:Y:S08]  /*35f0*/  HMMA.16816.F32 R36, R12, R154, R64 ;  /* 0x0000009a0c24723c */ /* 0x000ff00000001840 */
[C---:B------:R-:W-:Y:S01]  /*3600*/  HMMA.16816.F32 R52, R24.reuse, R62, R76 ;  /* 0x0000003e1834723c */ /* 0x040fe2000000184c */
[----:B------:R-:W-:Y:S01]  /*3610*/  FMUL.FTZ R0, R56, c[0x0][0x320] ;  /* 0x0000c80038007a20 */ /* 0x000fe20000410000 */
[----:B------:R-:W-:Y:S03]  /*3620*/  LDSM.16.M88.4 R60, [R221+0xa000] ;  /* 0x00a00000dd3c783b */ /* 0x000fe60000000200 */
[----:B------:R5:W1:Y:S01]  /*3630*/  MUFU.TANH R116, R0 ;  /* 0x0000000000747308 */ /* 0x000a620000002400 */
[----:B------:R-:W-:Y:S02]  /*3640*/  LDSM.16.M88.4 R76, [R216+0x17100] ;  /* 0x01710000d84c783b */ /* 0x000fe40000000200 */
[----:B------:R-:W-:Y:S08]  /*3650*/  HMMA.16816.F32 R128, R24, R130, R32 ;  /* 0x000000821880723c */ /* 0x000ff00000001820 */
[----:B--2---:R-:W-:Y:S01]  /*3660*/  HMMA.16816.F32 R28, R20, R88, R28 ;  /* 0x00000058141c723c */ /* 0x004fe2000000181c */
[----:B-----5:R-:W-:-:S07]  /*3670*/  FMUL.FTZ R0, R57, c[0x0][0x320] ;  /* 0x0000c80039007a20 */ /* 0x020fce0000410000 */
[----:B---3--:R-:W-:Y:S08]  /*3680*/  HMMA.16816.F32 R24, R12, R108, R44 ;  /* 0x0000006c0c18723c */ /* 0x008ff0000000182c */
[----:B------:R-:W-:Y:S08]  /*3690*/  HMMA.16816.F32 R32, R16, R138, R40 ;  /* 0x0000008a1020723c */ /* 0x000ff00000001828 */
[----:B------:R-:W-:Y:S01]  /*36a0*/  HMMA.16816.F32 R80, R20, R112, R48 ;  /* 0x000000701450723c */ /* 0x000fe20000001830 */
[----:B------:R-:W-:Y:S01]  /*36b0*/  LDSM.16.M88.4 R48, [R222+0x16100] ;  /* 0x01610000de30783b */ /* 0x000fe20000000200 */
[----:B------:R2:W3:Y:S06]  /*36c0*/  MUFU.TANH R113, R0 ;  /* 0x0000000000717308 */ /* 0x0004ec0000002400 */
[----:B------:R-:W-:Y:S08]  /*36d0*/  HMMA.16816.F32 R36, R8, R146, R36 ;  /* 0x000000920824723c */ /* 0x000ff00000001824 */
[----:B------:R-:W-:Y:S01]  /*36e0*/  HMMA.16816.F32 R64, R20, R90, R52 ;  /* 0x0000005a1440723c */ /* 0x000fe20000001834 */
[----:B------:R-:W5:Y:S01]  /*36f0*/  LDSM.16.M88.4 R52, [R227+0xa800] ;  /* 0x00a80000e334783b */ /* 0x000f620000000200 */
[----:B--2---:R-:W-:-:S04]  /*3700*/  FMUL.FTZ R0, R58, c[0x0][0x320] ;  /* 0x0000c8003a007a20 */ /* 0x004fc80000410000 */
[----:B------:R2:W2:Y:S02]  /*3710*/  MUFU.TANH R112, R0 ;  /* 0x0000000000707308 */ /* 0x0004a40000002400 */
[----:B----4-:R-:W-:Y:S08]  /*3720*/  HMMA.16816.F32 R28, R16, R72, R28 ;  /* 0x00000048101c723c */ /* 0x010ff0000000181c */
[----:B-1----:R-:W-:Y:S01]  /*3730*/  HMMA.16816.F32 R44, R8, R68, R24 ;  /* 0x00000044082c723c */ /* 0x002fe20000001818 */
[----:B--2---:R-:W-:-:S07]  /*3740*/  FMUL.FTZ R0, R59, c[0x0][0x320] ;  /* 0x0000c8003b007a20 */ /* 0x004fce0000410000 */
[----:B------:R-:W-:Y:S01]  /*3750*/  HMMA.16816.F32 R24, R12, R110, R32 ;  /* 0x0000006e0c18723c */ /* 0x000fe20000001820 */
[----:B------:R1:W2:Y:S07]  /*3760*/  MUFU.TANH R109, R0 ;  /* 0x00000000006d7308 */ /* 0x0002ae0000002400 */
[----:B------:R-:W-:Y:S01]  /*3770*/  HMMA.16816.F32 R40, R16, R74, R64 ;  /* 0x0000004a1028723c */ /* 0x000fe20000001840 */
[----:B------:R-:W-:Y:S04]  /*3780*/  LDSM.16.M88.4 R64, [R222+0x16900] ;  /* 0x01690000de40783b */ /* 0x000fe80000000200 */
[----:B------:R-:W4:Y:S03]  /*3790*/  LDSM.16.M88.4 R72, [R216+0x17900] ;  /* 0x01790000d848783b */ /* 0x000f260000000200 */
[----:B------:R-:W-:Y:S01]  /*37a0*/  HMMA.16816.F32 R92, R20, R114, R92 ;  /* 0x00000072145c723c */ /* 0x000fe2000000185c */
[----:B-1----:R-:W-:-:S04]  /*37b0*/  FMUL.FTZ R0, R36, c[0x0][0x320] ;  /* 0x0000c80024007a20 */ /* 0x002fc80000410000 */
[----:B------:R1:W1:Y:S03]  /*37c0*/  MUFU.TANH R108, R0 ;  /* 0x00000000006c7308 */ /* 0x0002660000002400 */
[----:B------:R-:W-:Y:S08]  /*37d0*/  HMMA.16816.F32 R24, R8, R70, R24 ;  /* 0x000000460818723c */ /* 0x000ff00000001818 */
[----:B-----5:R-:W-:Y:S01]  /*37e0*/  HMMA.16816.F32 R32, R16, R52, R80 ;  /* 0x000000341020723c */ /* 0x020fe20000001850 */
[----:B-1----:R-:W-:-:S07]  /*37f0*/  FMUL.FTZ R0, R37, c[0x0][0x320] ;  /* 0x0000c80025007a20 */ /* 0x002fce0000410000 */
[C---:B------:R-:W-:Y:S01]  /*3800*/  HMMA.16816.F32 R84, R20.reuse, R76, R84 ;  /* 0x0000004c1454723c */ /* 0x040fe20000001854 */
[----:B------:R1:W1:Y:S07]  /*3810*/  MUFU.TANH R103, R0 ;  /* 0x0000000000677308 */ /* 0x00026e0000002400 */
[C---:B------:R-:W-:Y:S08]  /*3820*/  HMMA.16816.F32 R56, R20.reuse, R78, R104 ;  /* 0x0000004e1438723c */ /* 0x040ff00000001868 */
[----:B----4-:R-:W-:Y:S01]  /*3830*/  HMMA.16816.F32 R68, R20, R72, R96 ;  /* 0x000000481444723c */ /* 0x010fe20000001860 */
[----:B-1----:R-:W-:-:S04]  /*3840*/  FMUL.FTZ R0, R38, c[0x0][0x320] ;  /* 0x0000c80026007a20 */ /* 0x002fc80000410000 */
[----:B------:R1:W4:Y:S03]  /*3850*/  MUFU.TANH R102, R0 ;  /* 0x0000000000667308 */ /* 0x0003260000002400 */
[----:B------:R-:W-:Y:S01]  /*3860*/  HMMA.16816.F32 R20, R20, R74, R128 ;  /* 0x0000004a1414723c */ /* 0x000fe20000001880 */
[----:B-1----:R-:W-:-:S07]  /*3870*/  FMUL.FTZ R0, R39, c[0x0][0x320] ;  /* 0x0000c80027007a20 */ /* 0x002fce0000410000 */
[C---:B------:R-:W-:Y:S01]  /*3880*/  HMMA.16816.F32 R36, R12.reuse, R48, R28 ;  /* 0x000000300c24723c */ /* 0x040fe2000000181c */
[----:B------:R1:W1:Y:S07]  /*3890*/  MUFU.TANH R101, R0 ;  /* 0x0000000000657308 */ /* 0x00026e0000002400 */
[----:B------:R-:W-:Y:S01]  /*38a0*/  HMMA.16816.F32 R28, R12, R50, R40 ;  /* 0x000000320c1c723c */ /* 0x000fe20000001828 */
[----:B------:R-:W5:Y:S07]  /*38b0*/  LDSM.16.M88.4 R48, [R227+0xb000] ;  /* 0x00b00000e330783b */ /* 0x000f6e0000000200 */
[----:B------:R-:W-:Y:S01]  /*38c0*/  HMMA.16816.F32 R40, R16, R54, R92 ;  /* 0x000000361028723c */ /* 0x000fe2000000185c */
[----:B------:R-:W2:Y:S01]  /*38d0*/  LDSM.16.M88.4 R52, [R221+0xa800] ;  /* 0x00a80000dd34783b */ /* 0x000ea20000000200 */
[----:B-1----:R-:W-:-:S04]  /*38e0*/  FMUL.FTZ R0, R44, c[0x0][0x320] ;  /* 0x0000c8002c007a20 */ /* 0x002fc80000410000 */
[----:B------:R1:W1:Y:S02]  /*38f0*/  MUFU.TANH R100, R0 ;  /* 0x0000000000647308 */ /* 0x0002640000002400 */
[----:B-1----:R-:W-:-:S06]  /*3900*/  FMUL.FTZ R0, R45, c[0x0][0x320] ;  /* 0x0000c8002d007a20 */ /* 0x002fcc0000410000 */
[----:B------:R1:W1:Y:S02]  /*3910*/  MUFU.TANH R91, R0 ;  /* 0x00000000005b7308 */ /* 0x0002640000002400 */
[----:B-1----:R-:W-:-:S06]  /*3920*/  FMUL.FTZ R0, R46, c[0x0][0x320] ;  /* 0x0000c8002e007a20 */ /* 0x002fcc0000410000 */
[----:B------:R1:W1:Y:S02]  /*3930*/  MUFU.TANH R90, R0 ;  /* 0x00000000005a7308 */ /* 0x0002640000002400 */
[----:B-1----:R-:W-:Y:S02]  /*3940*/  FMUL.FTZ R0, R47, c[0x0][0x320] ;  /* 0x0000c8002f007a20 */ /* 0x002fe40000410000 */
[----:B------:R-:W-:Y:S04]  /*3950*/  HMMA.16816.F32 R44, R8, R60, R36 ;  /* 0x0000003c082c723c */ /* 0x000fe80000001824 */
[----:B------:R1:W1:Y:S04]  /*3960*/  MUFU.TANH R89, R0 ;  /* 0x0000000000597308 */ /* 0x0002680000002400 */
[----:B------:R-:W-:Y:S08]  /*3970*/  HMMA.16816.F32 R36, R12, R64, R32 ;  /* 0x000000400c24723c */ /* 0x000ff00000001820 */
[----:B-----5:R-:W-:Y:S01]  /*3980*/  HMMA.16816.F32 R32, R16, R48, R84 ;  /* 0x000000301020723c */ /* 0x020fe20000001854 */
        /* <DEDUP_REMOVED lines=12> */
[----:B--2---:R-:W-:Y:S01]  /*3a50*/  HMMA.16816.F32 R40, R8, R52, R36 ;  /* 0x000000340828723c */ /* 0x004fe20000001824 */
[----:B-----5:R-:W-:-:S04]  /*3a60*/  FMUL.FTZ R0, R44, c[0x0][0x320] ;  /* 0x0000c8002c007a20 */ /* 0x020fc80000410000 */
[----:B------:R2:W1:Y:S03]  /*3a70*/  MUFU.TANH R80, R0 ;  /* 0x0000000000507308 */ /* 0x0004660000002400 */
[----:B------:R-:W-:Y:S01]  /*3a80*/  HMMA.16816.F32 R36, R16, R50, R56 ;  /* 0x000000321024723c */ /* 0x000fe20000001838 */
[----:B------:R-:W5:Y:S07]  /*3a90*/  LDSM.16.M88.4 R48, [R221+0xb000] ;  /* 0x00b00000dd30783b */ /* 0x000f6e0000000200 */
[----:B------:R-:W-:Y:S01]  /*3aa0*/  HMMA.16816.F32 R28, R8, R54, R28 ;  /* 0x00000036081c723c */ /* 0x000fe2000000181c */
[----:B--2---:R-:W-:-:S07]  /*3ab0*/  FMUL.FTZ R0, R45, c[0x0][0x320] ;  /* 0x0000c8002d007a20 */ /* 0x004fce0000410000 */
[----:B------:R-:W-:Y:S01]  /*3ac0*/  FMUL.FTZ R41, R41, c[0x0][0x320] ;  /* 0x0000c80029297a20 */ /* 0x000fe20000410000 */
[----:B-1----:R-:W-:Y:S01]  /*3ad0*/  HMMA.16816.F32 R32, R12, R60, R32 ;  /* 0x0000003c0c20723c */ /* 0x002fe20000001820 */
[----:B------:R1:W2:Y:S01]  /*3ae0*/  MUFU.TANH R79, R0 ;  /* 0x00000000004f7308 */ /* 0x0002a20000002400 */
[----:B------:R-:W-:Y:S02]  /*3af0*/  FMUL.FTZ R42, R42, c[0x0][0x320] ;  /* 0x0000c8002a2a7a20 */ /* 0x000fe40000410000 */
[----:B------:R-:W-:-:S04]  /*3b00*/  FMUL.FTZ R43, R43, c[0x0][0x320] ;  /* 0x0000c8002b2b7a20 */ /* 0x000fc80000410000 */
[----:B------:R-:W-:Y:S01]  /*3b10*/  HMMA.16816.F32 R36, R12, R62, R36 ;  /* 0x0000003e0c24723c */ /* 0x000fe20000001824 */
[----:B------:R-:W2:Y:S06]  /*3b20*/  MUFU.TANH R57, R41 ;  /* 0x0000002900397308 */ /* 0x000eac0000002400 */
[----:B------:R-:W-:Y:S02]  /*3b30*/  FMUL.FTZ R30, R30, c[0x0][0x320] ;  /* 0x0000c8001e1e7a20 */ /* 0x000fe40000410000 */
[----:B-1----:R-:W-:Y:S01]  /*3b40*/  FMUL.FTZ R0, R46, c[0x0][0x320] ;  /* 0x0000c8002e007a20 */ /* 0x002fe20000410000 */
[----:B------:R-:W1:Y:S01]  /*3b50*/  MUFU.TANH R56, R42 ;  /* 0x0000002a00387308 */ /* 0x000e620000002400 */
[----:B------:R-:W-:-:S02]  /*3b60*/  FMUL.FTZ R31, R31, c[0x0][0x320] ;  /* 0x0000c8001f1f7a20 */ /* 0x000fc40000410000 */
[----:B------:R-:W-:Y:S02]  /*3b70*/  FMUL.FTZ R28, R28, c[0x0][0x320] ;  /* 0x0000c8001c1c7a20 */ /* 0x000fe40000410000 */
[----:B------:R-:W-:Y:S01]  /*3b80*/  FMUL.FTZ R29, R29, c[0x0][0x320] ;  /* 0x0000c8001d1d7a20 */ /* 0x000fe20000410000 */
[----:B-----5:R-:W-:Y:S02]  /*3b90*/  HMMA.16816.F32 R32, R8, R48, R32 ;  /* 0x000000300820723c */ /* 0x020fe40000001820 */
[----:B------:R5:W1:Y:S08]  /*3ba0*/  MUFU.TANH R78, R0 ;  /* 0x00000000004e7308 */ /* 0x000a700000002400 */
[----:B------:R-:W1:Y:S01]  /*3bb0*/  MUFU.TANH R55, R43 ;  /* 0x0000002b00377308 */ /* 0x000e620000002400 */
[----:B-----5:R-:W-:-:S07]  /*3bc0*/  FMUL.FTZ R0, R47, c[0x0][0x320] ;  /* 0x0000c8002f007a20 */ /* 0x020fce0000410000 */
[----:B------:R-:W1:Y:S01]  /*3bd0*/  MUFU.TANH R52, R30 ;  /* 0x0000001e00347308 */ /* 0x000e620000002400 */
[----:B------:R-:W5:Y:S07]  /*3be0*/  LDSM.16.M88.4 R44, [R222+0x17900] ;  /* 0x01790000de2c783b */ /* 0x000f6e0000000200 */
[----:B------:R1:W1:Y:S08]  /*3bf0*/  MUFU.TANH R77, R0 ;  /* 0x00000000004d7308 */ /* 0x0002700000002400 */
[----:B------:R-:W2:Y:S01]  /*3c00*/  MUFU.TANH R54, R28 ;  /* 0x0000001c00367308 */ /* 0x000ea20000002400 */
[----:B-1----:R-:W-:-:S07]  /*3c10*/  FMUL.FTZ R0, R24, c[0x0][0x320] ;  /* 0x0000c80018007a20 */ /* 0x002fce0000410000 */
[----:B------:R-:W1:Y:S08]  /*3c20*/  MUFU.TANH R53, R29 ;  /* 0x0000001d00357308 */ /* 0x000e700000002400 */
[----:B------:R1:W1:Y:S02]  /*3c30*/  MUFU.TANH R76, R0 ;  /* 0x00000000004c7308 */ /* 0x0002640000002400 */
[----:B-1----:R-:W-:-:S06]  /*3c40*/  FMUL.FTZ R0, R25, c[0x0][0x320] ;  /* 0x0000c80019007a20 */ /* 0x002fcc0000410000 */
[----:B------:R1:W1:Y:S02]  /*3c50*/  MUFU.TANH R73, R0 ;  /* 0x0000000000497308 */ /* 0x0002640000002400 */
[----:B-1----:R-:W-:-:S06]  /*3c60*/  FMUL.FTZ R0, R26, c[0x0][0x320] ;  /* 0x0000c8001a007a20 */ /* 0x002fcc0000410000 */
[----:B------:R1:W1:Y:S02]  /*3c70*/  MUFU.TANH R72, R0 ;  /* 0x0000000000487308 */ /* 0x0002640000002400 */
[----:B-1----:R-:W-:Y:S02]  /*3c80*/  FMUL.FTZ R0, R27, c[0x0][0x320] ;  /* 0x0000c8001b007a20 */ /* 0x002fe40000410000 */
[C---:B------:R-:W-:Y:S04]  /*3c90*/  HMMA.16816.F32 R24, R16.reuse, R64, R68 ;  /* 0x000000401018723c */ /* 0x040fe80000001844 */
[----:B------:R1:W1:Y:S04]  /*3ca0*/  MUFU.TANH R59, R0 ;  /* 0x00000000003b7308 */ /* 0x0002680000002400 */
[----:B------:R-:W-:Y:S01]  /*3cb0*/  HMMA.16816.F32 R16, R16, R66, R20 ;  /* 0x000000421010723c */ /* 0x000fe20000001814 */
[----:B-1----:R-:W-:-:S02]  /*3cc0*/  FMUL.FTZ R0, R40, c[0x0][0x320] ;  /* 0x0000c80028007a20 */ /* 0x002fc40000410000 */
[----:B------:R-:W1:Y:S01]  /*3cd0*/  LDSM.16.M88.4 R40, [R221+0xb800] ;  /* 0x00b80000dd28783b */ /* 0x000e620000000200 */
[----:B------:R-:W-:Y:S11]  /*3ce0*/  DEPBAR.LE SB0, 0x0 ;  /* 0x000080000000791a */ /* 0x000ff60000000000 */
[----:B------:R-:W-:Y:S01]  /*3cf0*/  @!UPT UIADD3 URZ, URZ, URZ, URZ ;  /* 0x0000003f3f3ff290 */ /* 0x000fe2000fffe03f */
[C---:B-----5:R-:W-:Y:S01]  /*3d00*/  HMMA.16816.F32 R20, R12.reuse, R44, R24 ;  /* 0x0000002c0c14723c */ /* 0x060fe20000001818 */
[----:B------:R5:W1:Y:S07]  /*3d10*/  MUFU.TANH R58, R0 ;  /* 0x00000000003a7308 */ /* 0x000a6e0000002400 */
[----:B------:R-:W-:Y:S01]  /*3d20*/  HMMA.16816.F32 R12, R12, R46, R16 ;  /* 0x0000002e0c0c723c */ /* 0x000fe20000001810 */
[----:B------:R-:W1:Y:S07]  /*3d30*/  MUFU.TANH R45, R31 ;  /* 0x0000001f002d7308 */ /* 0x000e6e0000002400 */
[----:B------:R-:W-:Y:S01]  /*3d40*/  HMMA.16816.F32 R24, R8, R50, R36 ;  /* 0x000000320818723c */ /* 0x000fe20000001824 */
[----:B-----5:R-:W-:-:S04]  /*3d50*/  FMUL.FTZ R0, R32, c[0x0][0x320] ;  /* 0x0000c80020007a20 */ /* 0x020fc80000410000 */
[----:B------:R5:W2:Y:S03]  /*3d60*/  MUFU.TANH R44, R0 ;  /* 0x00000000002c7308 */ /* 0x000aa60000002400 */
[C---:B-1----:R-:W-:Y:S01]  /*3d70*/  HMMA.16816.F32 R16, R8.reuse, R40, R20 ;  /* 0x000000280810723c */ /* 0x042fe20000001814 */
[----:B-----5:R-:W-:Y:S11]  /*3d80*/  FMUL.FTZ R0, R33, c[0x0][0x320] ;  /* 0x0000c80021007a20 */ /* 0x020ff60000410000 */
[----:B------:R-:W-:Y:S04]  /*3d90*/  @!UPT UIADD3 URZ, URZ, URZ, URZ ;  /* 0x0000003f3f3ff290 */ /* 0x000fe8000fffe03f */
[----:B------:R-:W-:Y:S01]  /*3da0*/  FMUL.FTZ R26, R26, c[0x0][0x320] ;  /* 0x0000c8001a1a7a20 */ /* 0x000fe20000410000 */
[----:B------:R1:W1:Y:S01]  /*3db0*/  MUFU.TANH R39, R0 ;  /* 0x0000000000277308 */ /* 0x0002620000002400 */
[----:B------:R-:W-:Y:S01]  /*3dc0*/  FMUL.FTZ R24, R24, c[0x0][0x320] ;  /* 0x0000c80018187a20 */ /* 0x000fe20000410000 */
[----:B------:R-:W-:Y:S01]  /*3dd0*/  HMMA.16816.F32 R8, R8, R42, R12 ;  /* 0x0000002a0808723c */ /* 0x000fe2000000180c */
[----:B------:R-:W-:Y:S02]  /*3de0*/  FMUL.FTZ R27, R27, c[0x0][0x320] ;  /* 0x0000c8001b1b7a20 */ /* 0x000fe40000410000 */
[----:B------:R-:W-:-:S03]  /*3df0*/  FMUL.FTZ R25, R25, c[0x0][0x320] ;  /* 0x0000c80019197a20 */ /* 0x000fc60000410000 */
[----:B------:R-:W2:Y:S01]  /*3e00*/  MUFU.TANH R33, R26 ;  /* 0x0000001a00217308 */ /* 0x000ea20000002400 */
[----:B-1----:R-:W-:-:S07]  /*3e10*/  FMUL.FTZ R0, R34, c[0x0][0x320] ;  /* 0x0000c80022007a20 */ /* 0x002fce0000410000 */
[----:B------:R-:W1:Y:S01]  /*3e20*/  MUFU.TANH R36, R24 ;  /* 0x0000001800247308 */ /* 0x000e620000002400 */
[----:B------:R-:W-:Y:S02]  /*3e30*/  FMUL.FTZ R19, R19, c[0x0][0x320] ;  /* 0x0000c80013137a20 */ /* 0x000fe40000410000 */
[----:B------:R-:W-:Y:S02]  /*3e40*/  FMUL.FTZ R16, R16, c[0x0][0x320] ;  /* 0x0000c80010107a20 */ /* 0x000fe40000410000 */
[----:B------:R-:W-:Y:S02]  /*3e50*/  FMUL.FTZ R17, R17, c[0x0][0x320] ;  /* 0x0000c80011117a20 */ /* 0x000fe40000410000 */
[----:B------:R-:W-:Y:S01]  /*3e60*/  FMUL.FTZ R18, R18, c[0x0][0x320] ;  /* 0x0000c80012127a20 */ /* 0x000fe20000410000 */
[----:B------:R5:W1:Y:S02]  /*3e70*/  MUFU.TANH R38, R0 ;  /* 0x0000000000267308 */ /* 0x000a640000002400 */
[----:B------:R-:W-:-:S02]  /*3e80*/  FMUL.FTZ R8, R8, c[0x0][0x320] ;  /* 0x0000c80008087a20 */ /* 0x000fc40000410000 */
[----:B------:R-:W-:Y:S02]  /*3e90*/  FMUL.FTZ R9, R9, c[0x0][0x320] ;  /* 0x0000c80009097a20 */ /* 0x000fe40000410000 */
[----:B------:R-:W-:Y:S02]  /*3ea0*/  FMUL.FTZ R10, R10, c[0x0][0x320] ;  /* 0x0000c8000a0a7a20 */ /* 0x000fe40000410000 */
[----:B------:R-:W-:Y:S01]  /*3eb0*/  FMUL.FTZ R11, R11, c[0x0][0x320] ;  /* 0x0000c8000b0b7a20 */ /* 0x000fe20000410000 */
[----:B------:R-:W1:Y:S01]  /*3ec0*/  MUFU.TANH R34, R27 ;  /* 0x0000001b00227308 */ /* 0x000e620000002400 */
[----:B-----5:R-:W-:-:S07]  /*3ed0*/  FMUL.FTZ R0, R35, c[0x0][0x320] ;  /* 0x0000c80023007a20 */ /* 0x020fce0000410000 */
[----:B------:R-:W1:Y:S08]  /*3ee0*/  MUFU.TANH R26, R19 ;  /* 0x00000013001a7308 */ /* 0x000e700000002400 */
        /* <DEDUP_REMOVED lines=8> */
[----:B------:R5:W1:Y:S02]  /*3f70*/  MUFU.TANH R25, R18 ;  /* 0x0000001200197308 */ /* 0x000a640000002400 */
[----:B-----5:R-:W-:Y:S01]  /*3f80*/  P2R R18, PR, RZ, 0x4 ;  /* 0x00000004ff127803 */ /* 0x020fe20000000000 */
[----:B------:R-:W-:Y:S06]  /*3f90*/  BAR.SYNC.DEFER_BLOCKING 0x0 ;  /* 0x0000000000007b1d */ /* 0x000fec0000010000 */
[----:B------:R-:W-:Y:S05]  /*3fa0*/  @!P2 BRA `(.L_x_711) ;  /* 0x000002300000a947 */ /* 0x000fea0003800000 */
[----:B-1234-:R-:W-:-:S04]  /*3fb0*/  IADD3 R8, R165, -0x2, RZ ;  /* 0xfffffffea5087810 */ /* 0x01efc80007ffe0ff */
[----:B------:R-:W-:Y:S01]  /*3fc0*/  SHF.R.S32.HI R3, RZ, 0x1f, R8 ;  /* 0x0000001fff037819 */ /* 0x000fe20000011408 */
[----:B------:R-:W-:Y:S02]  /*3fd0*/  IMAD R0, R159, R8, RZ ;  /* 0x000000089f007224 */ /* 0x000fe400078e02ff */
[----:B------:R-:W-:-:S04]  /*3fe0*/  IMAD.WIDE.U32 R8, R8, R162, R166 ;  /* 0x000000a208087225 */ /* 0x000fc800078e00a6 */
[----:B------:R-:W-:Y:S01]  /*3ff0*/  IMAD R0, R3, R162, R0 ;  /* 0x000000a203007224 */ /* 0x000fe200078e0200 */
[----:B------:R-:W-:Y:S02]  /*4000*/  LEA R6, P0, R8, c[0x0][0x1c8], 0x1 ;  /* 0x0000720008067a11 */ /* 0x000fe400078008ff */
[C---:B------:R-:W-:Y:S01]  /*4010*/  SHF.L.U64.HI R3, R160.reuse, 0x6, R164 ;  /* 0x00000006a0037819 */ /* 0x040fe200000102a4 */
[----:B------:R-:W-:Y:S02]  /*4020*/  IMAD.IADD R0, R9, 0x1, R0 ;  /* 0x0000000109007824 */ /* 0x000fe400078e0200 */
[----:B------:R-:W-:-:S03]  /*4030*/  IMAD.SHL.U32 R9, R160, 0x40, RZ ;  /* 0x00000040a0097824 */ /* 0x000fc600078e00ff */
        /* <DEDUP_REMOVED lines=26> */
.L_x_711:
[----:B-1234-:R-:W-:Y:S01]  /*41e0*/  LOP3.LUT R0, R158, 0xffffffe0, RZ, 0xc0, !PT ;  /* 0xffffffe09e007812 */ /* 0x01efe200078ec0ff */
[----:B------:R-:W-:Y:S01]  /*41f0*/  IMAD.IADD R6, R157, 0x1, R156 ;  /* 0x000000019d067824 */ /* 0x000fe200078e029c */
[----:B------:R1:W-:Y:S01]  /*4200*/  STL [R1+0x50], R226 ;  /* 0x000050e201007387 */ /* 0x0003e20000100800 */
[----:B------:R-:W-:-:S02]  /*4210*/  IMAD.SHL.U32 R217, R5, 0x2, RZ ;  /* 0x0000000205d97824 */ /* 0x000fc400078e00ff */
[----:B------:R-:W-:Y:S01]  /*4220*/  IMAD.IADD R0, R161, 0x1, -R0 ;  /* 0x00000001a1007824 */ /* 0x000fe200078e0a00 */
[----:B------:R-:W-:Y:S01]  /*4230*/  STL [R1+0x4c], R225 ;  /* 0x00004ce101007387 */ /* 0x000fe20000100800 */
[----:B------:R-:W-:Y:S01]  /*4240*/  IMAD R220, R2, 0x2, R217 ;  /* 0x0000000202dc7824 */ /* 0x000fe200078e02d9 */
[----:B------:R-:W-:Y:S02]  /*4250*/  LEA R218, R4, R217, 0x1 ;  /* 0x000000d904da7211 */ /* 0x000fe400078e08ff */
[----:B------:R-:W-:Y:S01]  /*4260*/  SHF.R.S32.HI R3, RZ, 0x1f, R0 ;  /* 0x0000001fff037819 */ /* 0x000fe20000011400 */
[----:B------:R-:W-:Y:S02]  /*4270*/  STL [R1+0x48], R224 ;  /* 0x000048e001007387 */ /* 0x000fe40000100800 */
[----:B------:R-:W-:Y:S01]  /*4280*/  IMAD R219, R2, 0x2, R218 ;  /* 0x0000000202db7824 */ /* 0x000fe200078e02da */
[----:B------:R-:W-:Y:S01]  /*4290*/  LEA.HI R3, R3, R0, RZ, 0x2 ;  /* 0x0000000003037211 */ /* 0x000fe200078f10ff */
[----:B------:R-:W-:Y:S03]  /*42a0*/  STL [R1+0x44], R223 ;  /* 0x000044df01007387 */ /* 0x000fe60000100800 */
[----:B------:R-:W-:Y:S01]  /*42b0*/  LOP3.LUT R3, R3, 0x7ffffffc, RZ, 0xc0, !PT ;  /* 0x7ffffffc03037812 */ /* 0x000fe200078ec0ff */
[----:B------:R-:W-:Y:S03]  /*42c0*/  STL [R1+0x40], R222 ;  /* 0x000040de01007387 */ /* 0x000fe60000100800 */
[----:B------:R-:W-:Y:S01]  /*42d0*/  IADD3 R0, R0, -R3, RZ ;  /* 0x8000000300007210 */ /* 0x000fe20007ffe0ff */
[----:B------:R-:W-:Y:S04]  /*42e0*/  STL [R1+0x3c], R221 ;  /* 0x00003cdd01007387 */ /* 0x000fe80000100800 */
[----:B------:R-:W-:Y:S01]  /*42f0*/  IMAD R0, R0, -0x2, R6 ;  /* 0xfffffffe00007824 */ /* 0x000fe200078e0206 */
[----:B------:R2:W-:Y:S04]  /*4300*/  STL [R1+0x38], R216 ;  /* 0x000038d801007387 */ /* 0x0005e80000100800 */
[C---:B------:R-:W-:Y:S01]  /*4310*/  ISETP.GT.AND P0, PT, R0.reuse, RZ, PT ;  /* 0x000000ff0000720c */ /* 0x040fe20003f04270 */
[----:B------:R-:W-:Y:S01]  /*4320*/  LDSM.16.MT88.4 R40, [R217+0x900] ;  /* 0x00090000d928783b */ /* 0x000fe20000004200 */
[----:B------:R-:W-:-:S02]  /*4330*/  ISETP.GT.AND P1, PT, R0, 0x1, PT ;  /* 0x000000010000780c */ /* 0x000fc40003f24270 */
[----:B------:R-:W-:Y:S01]  /*4340*/  FSEL R14, R112, -INF , P0 ;  /* 0xff800000700e7808 */ /* 0x000fe20000000000 */
[----:B------:R-:W-:Y:S01]  /*4350*/  LDSM.16.MT88.4 R64, [R218+0x3900] ;  /* 0x00390000da40783b */ /* 0x000fe20000004200 */
[----:B------:R-:W-:Y:S02]  /*4360*/  FSEL R7, R116, -INF , P0 ;  /* 0xff80000074077808 */ /* 0x000fe40000000000 */
[C---:B------:R-:W-:Y:S01]  /*4370*/  ISETP.GT.AND P0, PT, R0.reuse, 0x8, PT ;  /* 0x000000080000780c */ /* 0x040fe20003f04270 */
[----:B------:R-:W-:Y:S01]  /*4380*/  LDSM.16.MT88.4 R60, [R220+0x3900] ;  /* 0x00390000dc3c783b */ /* 0x000fe20000004200 */
[----:B------:R-:W-:Y:S02]  /*4390*/  FSEL R8, R113, -INF , P1 ;  /* 0xff80000071087808 */ /* 0x000fe40000800000 */
[----:B------:R-:W-:Y:S01]  /*43a0*/  FSEL R15, R109, -INF , P1 ;  /* 0xff8000006d0f7808 */ /* 0x000fe20000800000 */
[----:B------:R-:W-:Y:S01]  /*43b0*/  LDSM.16.MT88.4 R84, [R217+0x3900] ;  /* 0x00390000d954783b */ /* 0x000fe20000004200 */
[----:B------:R-:W-:-:S02]  /*43c0*/  ISETP.GT.AND P1, PT, R0, 0x9, PT ;  /* 0x000000090000780c */ /* 0x000fc40003f24270 */
[----:B------:R-:W-:Y:S01]  /*43d0*/  FSEL R9, R108, -INF , P0 ;  /* 0xff8000006c097808 */ /* 0x000fe20000000000 */
[----:B------:R-:W-:Y:S01]  /*43e0*/  LDSM.16.MT88.4 R68, [R217+0x6900] ;  /* 0x00690000d944783b */ /* 0x000fe20000004200 */
[----:B------:R-:W-:Y:S02]  /*43f0*/  FMNMX.FTZ R132, R7, R8, !PT ;  /* 0x0000000807847209 */ /* 0x000fe40007810000 */
[----:B------:R-:W-:Y:S01]  /*4400*/  FSEL R20, R102, -INF , P0 ;  /* 0xff80000066147808 */ /* 0x000fe20000000000 */
[----:B------:R-:W-:Y:S01]  /*4410*/  LDSM.16.MT88.4 R92, [R220+0x6100] ;  /* 0x00610000dc5c783b */ /* 0x000fe20000004200 */
[----:B------:R-:W-:Y:S02]  /*4420*/  ISETP.GT.AND P0, PT, R0, 0x10, PT ;  /* 0x000000100000780c */ /* 0x000fe40003f04270 */
[----:B------:R-:W-:Y:S01]  /*4430*/  FSEL R10, R103, -INF , P1 ;  /* 0xff800000670a7808 */ /* 0x000fe20000800000 */
[----:B------:R-:W0:Y:S01]  /*4440*/  LDGDEPBAR ;  /* 0x00000000000079af */ /* 0x000e220000000000 */
[----:B------:R-:W-:-:S02]  /*4450*/  FMNMX.FTZ R132, R9, R132, !PT ;  /* 0x0000008409847209 */ /* 0x000fc40007810000 */
        /* <DEDUP_REMOVED lines=66> */
[----:B-1----:R-:W-:Y:S02]  /*4880*/  FSEL R226, R38, -INF , P0 ;  /* 0xff80000026e27808 */ /* 0x002fe40000000000 */
        /* <DEDUP_REMOVED lines=15> */
[----:B------:R-:W-:-:S02]  /*4980*/  ISETP.GT.AND P2, PT, R0, 0x51, PT ;  /* 0x000000510000780c */ /* 0x000fc40003f44270 */
[----:B--2---:R-:W-:Y:S02]  /*4990*/  FSEL R216, R30, -INF , P0 ;  /* 0xff8000001ed87808 */ /* 0x004fe40000000000 */
        /* <DEDUP_REMOVED lines=13> */
[----:B------:R-:W-:Y:S02]  /*4a70*/  FMNMX.FTZ R0, R208, R0, !PT ;  /* 0x00000000d0007209 */ /* 0x000fe40007810000 */
[----:B------:R-:W-:Y:S02]  /*4a80*/  FMNMX.FTZ R132, R98, R132, !PT ;  /* 0x0000008462847209 */ /* 0x000fe40007810000 */
[----:B------:R-:W-:Y:S02]  /*4a90*/  FMNMX.FTZ R0, R207, R0, !PT ;  /* 0x00000000cf007209 */ /* 0x000fe40007810000 */
[----:B------:R-:W-:-:S02]  /*4aa0*/  FMNMX.FTZ R132, R215, R132, !PT ;  /* 0x00000084d7847209 */ /* 0x000fc40007810000 */
[----:B------:R-:W-:Y:S02]  /*4ab0*/  FMNMX.FTZ R0, R226, R0, !PT ;  /* 0x00000000e2007209 */ /* 0x000fe40007810000 */
[----:B------:R-:W-:Y:S01]  /*4ac0*/  FSEL R122, R26, -INF , P2 ;  /* 0xff8000001a7a7808 */ /* 0x000fe20001000000 */
[----:B------:R-:W1:Y:S01]  /*4ad0*/  SHFL.BFLY PT, R3, R132, 0x2, 0x1f ;  /* 0x0c401f0084037f89 */ /* 0x000e6200000e0000 */
[----:B------:R-:W-:Y:S02]  /*4ae0*/  FMNMX.FTZ R0, R99, R0, !PT ;  /* 0x0000000063007209 */ /* 0x000fe40007810000 */
[----:B------:R-:W-:Y:S01]  /*4af0*/  FSEL R209, R32, -INF , P1 ;  /* 0xff80000020d17808 */ /* 0x000fe20000800000 */
[----:B------:R-:W-:Y:S01]  /*4b00*/  LDSM.16.MT88.4 R24, [R218+0x100] ;  /* 0x00010000da18783b */ /* 0x000fe20000004200 */
[----:B------:R-:W-:Y:S02]  /*4b10*/  FMNMX.FTZ R0, R121, R0, !PT ;  /* 0x0000000079007209 */ /* 0x000fe40007810000 */
[----:B------:R-:W-:-:S02]  /*4b20*/  FSEL R110, R31, -INF , P0 ;  /* 0xff8000001f6e7808 */ /* 0x000fc40000000000 */
[----:B------:R-:W-:Y:S02]  /*4b30*/  FMNMX.FTZ R0, R102, R0, !PT ;  /* 0x0000000066007209 */ /* 0x000fe40007810000 */
[----:B------:R-:W-:Y:S02]  /*4b40*/  ISETP.NE.AND P2, PT, R18, RZ, PT ;  /* 0x000000ff1200720c */ /* 0x000fe40003f45270 */
[----:B------:R-:W-:-:S04]  /*4b50*/  FMNMX.FTZ R0, R221, R0, !PT ;  /* 0x00000000dd007209 */ /* 0x000fc80007810000 */
[----:B------:R-:W-:-:S04]  /*4b60*/  FMNMX.FTZ R0, R122, R0, !PT ;  /* 0x000000007a007209 */ /* 0x000fc80007810000 */
[----:B------:R-:W-:Y:S02]  /*4b70*/  FMNMX.FTZ R0, R209, R0, !PT ;  /* 0x00000000d1007209 */ /* 0x000fe40007810000 */
[----:B-1----:R-:W-:Y:S02]  /*4b80*/  FMNMX.FTZ R132, R132, R3, !PT ;  /* 0x0000000384847209 */ /* 0x002fe40007810000 */
[----:B------:R-:W-:-:S03]  /*4b90*/  FMNMX.FTZ R3, R110, R0, !PT ;  /* 0x000000006e037209 */ /* 0x000fc60007810000 */
[----:B------:R-:W1:Y:S04]  /*4ba0*/  SHFL.BFLY PT, R0, R132, 0x1, 0x1f ;  /* 0x0c201f0084007f89 */ /* 0x000e6800000e0000 */
[----:B------:R-:W2:Y:S01]  /*4bb0*/  SHFL.BFLY PT, R6, R3, 0x2, 0x1f ;  /* 0x0c401f0003067f89 */ /* 0x000ea200000e0000 */
[----:B-1----:R-:W-:Y:S02]  /*4bc0*/  FMNMX.FTZ R132, R132, R0, !PT ;  /* 0x0000000084847209 */ /* 0x002fe40007810000 */
[----:B--2---:R-:W-:-:S03]  /*4bd0*/  FMNMX.FTZ R3, R3, R6, !PT ;  /* 0x0000000603037209 */ /* 0x004fc60007810000 */
[C---:B------:R-:W-:Y:S01]  /*4be0*/  FMUL.FTZ R12, R132.reuse, c[0x0][0x2d0] ;  /* 0x0000b400840c7a20 */ /* 0x040fe20000410000 */
[----:B------:R-:W-:Y:S01]  /*4bf0*/  FSETP.NEU.FTZ.AND P0, PT, R132, -INF , PT ;  /* 0xff8000008400780b */ /* 0x000fe20003f1d000 */
[----:B------:R-:W1:Y:S03]  /*4c00*/  SHFL.BFLY PT, R6, R3, 0x1, 0x1f ;  /* 0x0c201f0003067f89 */ /* 0x000e6600000e0000 */
[----:B------:R-:W-:-:S05]  /*4c10*/  FSEL R12, R12, RZ, P0 ;  /* 0x000000ff0c0c7208 */ /* 0x000fca0000000000 */
[----:B------:R-:W-:-:S04]  /*4c20*/  FFMA.FTZ R0, R7, c[0x0][0x2d0], -R12 ;  /* 0x0000b40007007a23 */ /* 0x000fc8000001080c */
[----:B------:R2:W-:Y:S01]  /*4c30*/  MUFU.EX2 R96, R0 ;  /* 0x0000000000607308 */ /* 0x0005e20000000800 */
[----:B-1----:R-:W-:Y:S01]  /*4c40*/  FMNMX.FTZ R3, R3, R6, !PT ;  /* 0x0000000603037209 */ /* 0x002fe20007810000 */
[--C-:B------:R-:W-:Y:S02]  /*4c50*/  FFMA.FTZ R6, R11, c[0x0][0x2d0], -R12.reuse ;  /* 0x0000b4000b067a23 */ /* 0x100fe4000001080c */
[----:B--2---:R-:W-:Y:S01]  /*4c60*/  FFMA.FTZ R0, R8, c[0x0][0x2d0], -R12 ;  /* 0x0000b40008007a23 */ /* 0x004fe2000001080c */
[----:B------:R-:W-:-:S03]  /*4c70*/  FSETP.NEU.FTZ.AND P0, PT, R3, -INF , PT ;  /* 0xff8000000300780b */ /* 0x000fc60003f1d000 */
[----:B------:R1:W-:Y:S08]  /*4c80*/  MUFU.EX2 R211, R6 ;  /* 0x0000000600d37308 */ /* 0x0003f00000000800 */
[----:B------:R2:W3:Y:S01]  /*4c90*/  MUFU.EX2 R225, R0 ;  /* 0x0000000000e17308 */ /* 0x0004e20000000800 */
[----:B-1----:R-:W-:-:S07]  /*4ca0*/  FFMA.FTZ R6, R13, c[0x0][0x2d0], -R12 ;  /* 0x0000b4000d067a23 */ /* 0x002fce000001080c */
[----:B------:R-:W-:Y:S01]  /*4cb0*/  MUFU.EX2 R223, R6 ;  /* 0x0000000600df7308 */ /* 0x000fe20000000800 */
[----:B--2---:R-:W-:Y:S01]  /*4cc0*/  FFMA.FTZ R0, R9, c[0x0][0x2d0], -R12 ;  /* 0x0000b40009007a23 */ /* 0x004fe2000001080c */
[----:B---3--:R-:W-:-:S06]  /*4cd0*/  F2FP.PACK_AB R8, R225, R96 ;  /* 0x00000060e108723e */ /* 0x008fcc00000000ff */
[----:B------:R1:W-:Y:S02]  /*4ce0*/  MUFU.EX2 R97, R0 ;  /* 0x0000000000617308 */ /* 0x0003e40000000800 */
[----:B-1----:R-:W-:-:S06]  /*4cf0*/  FFMA.FTZ R0, R10, c[0x0][0x2d0], -R12 ;  /* 0x0000b4000a007a23 */ /* 0x002fcc000001080c */
[----:B------:R1:W2:Y:S02]  /*4d00*/  MUFU.EX2 R16, R0 ;  /* 0x0000000000107308 */ /* 0x0002a40000000800 */
[----:B-1----:R-:W-:-:S05]  /*4d10*/  FMUL.FTZ R0, R3, c[0x0][0x2d0] ;  /* 0x0000b40003007a20 */ /* 0x002fca0000410000 */
[----:B------:R-:W-:-:S05]  /*4d20*/  FSEL R0, R0, RZ, P0 ;  /* 0x000000ff00007208 */ /* 0x000fca0000000000 */
[----:B------:R-:W-:Y:S02]  /*4d30*/  FFMA.FTZ R5, R14, c[0x0][0x2d0], -R0 ;  /* 0x0000b4000e057a23 */ /* 0x000fe40000010800 */
[----:B--2---:R-:W-:Y:S02]  /*4d40*/  IMAD.MOV.U32 R14, RZ, RZ, R16 ;  /* 0x000000ffff0e7224 */ /* 0x004fe400078e0010 */
[----:B------:R-:W1:Y:S01]  /*4d50*/  LDSM.16.MT88.4 R16, [R217+0x100] ;  /* 0x00010000d910783b */ /* 0x000e620000004200 */
[----:B------:R2:W-:Y:S01]  /*4d60*/  MUFU.EX2 R224, R5 ;  /* 0x0000000500e07308 */ /* 0x0005e20000000800 */
[----:B------:R-:W-:Y:S01]  /*4d70*/  FFMA.FTZ R4, R21, c[0x0][0x2d0], -R0 ;  /* 0x0000b40015047a23 */ /* 0x000fe20000010800 */
[----:B------:R-:W-:-:S06]  /*4d80*/  F2FP.PACK_AB R10, R14, R97 ;  /* 0x000000610e0a723e */ /* 0x000fcc00000000ff */
[----:B------:R3:W4:Y:S01]  /*4d90*/  MUFU.EX2 R6, R4 ;  /* 0x0000000400067308 */ /* 0x0007220000000800 */
[----:B--2---:R-:W-:-:S07]  /*4da0*/  FFMA.FTZ R5, R15, c[0x0][0x2d0], -R0 ;  /* 0x0000b4000f057a23 */ /* 0x004fce0000010800 */
[----:B------:R2:W2:Y:S01]  /*4db0*/  MUFU.EX2 R213, R5 ;  /* 0x0000000500d57308 */ /* 0x0004a20000000800 */
[----:B---3--:R-:W-:Y:S01]  /*4dc0*/  FFMA.FTZ R4, R22, c[0x0][0x2d0], -R12 ;  /* 0x0000b40016047a23 */ /* 0x008fe2000001080c */
[----:B----4-:R-:W-:-:S06]  /*4dd0*/  MOV R2, R6 ;  /* 0x0000000600027202 */ /* 0x010fcc0000000f00 */
[----:B------:R3:W-:Y:S01]  /*4de0*/  MUFU.EX2 R222, R4 ;  /* 0x0000000400de7308 */ /* 0x0007e20000000800 */
[----:B--2---:R-:W-:Y:S01]  /*4df0*/  FFMA.FTZ R5, R20, c[0x0][0x2d0], -R0 ;  /* 0x0000b40014057a23 */ /* 0x004fe20000010800 */
[----:B------:R-:W-:-:S06]  /*4e00*/  F2FP.PACK_AB R9, R213, R224 ;  /* 0x000000e0d509723e */ /* 0x000fcc00000000ff */
[----:B------:R-:W2:Y:S01]  /*4e10*/  MUFU.EX2 R100, R5 ;  /* 0x0000000500647308 */ /* 0x000ea20000000800 */
[----:B---3--:R-:W-:-:S07]  /*4e20*/  FFMA.FTZ R4, R23, c[0x0][0x2d0], -R12 ;  /* 0x0000b40017047a23 */ /* 0x008fce000001080c */
[----:B------:R3:W4:Y:S01]  /*4e30*/  MUFU.EX2 R101, R4 ;  /* 0x0000000400657308 */ /* 0x0007220000000800 */
[----:B--2---:R-:W-:-:S07]  /*4e40*/  F2FP.PACK_AB R11, R6, R100 ;  /* 0x00000064060b723e */ /* 0x004fce00000000ff */
[----:B-1----:R-:W-:Y:S01]  /*4e50*/  HMMA.16816.F32 R32, R8, R16, RZ ;  /* 0x000000100820723c */ /* 0x002fe200000018ff */
[----:B---3--:R-:W-:Y:S01]  /*4e60*/  FFMA.FTZ R4, R28, c[0x0][0x2d0], -R0 ;  /* 0x0000b4001c047a23 */ /* 0x008fe20000010800 */
[----:B----4-:R-:W-:-:S03]  /*4e70*/  F2FP.PACK_AB R6, R101, R222 ;  /* 0x000000de6506723e */ /* 0x010fc600000000ff */
[----:B------:R1:W-:Y:S03]  /*4e80*/  MUFU.EX2 R15, R4 ;  /* 0x00000004000f7308 */ /* 0x0003e60000000800 */
[----:B------:R-:W-:Y:S01]  /*4e90*/  HMMA.16816.F32 R20, R8, R24, RZ ;  /* 0x000000180814723c */ /* 0x000fe200000018ff */
[----:B-1----:R-:W-:-:S07]  /*4ea0*/  FFMA.FTZ R4, R29, c[0x0][0x2d0], -R0 ;  /* 0x0000b4001d047a23 */ /* 0x002fce0000010800 */
[C---:B------:R-:W-:Y:S01]  /*4eb0*/  HMMA.16816.F32 R28, R8.reuse, R18, RZ ;  /* 0x00000012081c723c */ /* 0x040fe200000018ff */
[----:B------:R1:W2:Y:S07]  /*4ec0*/  MUFU.EX2 R252, R4 ;  /* 0x0000000400fc7308 */ /* 0x0002ae0000000800 */
[C---:B------:R-:W-:Y:S08]  /*4ed0*/  HMMA.16816.F32 R16, R8.reuse, R26, RZ ;  /* 0x0000001a0810723c */ /* 0x040ff000000018ff */
[----:B------:R-:W-:Y:S01]  /*4ee0*/  HMMA.16816.F32 R24, R8, R46, RZ ;  /* 0x0000002e0818723c */ /* 0x000fe200000018ff */
        /* <DEDUP_REMOVED lines=9> */
[C---:B------:R-:W-:Y:S08]  /*4f80*/  HMMA.16816.F32 R188, R4.reuse, R36, R20 ;  /* 0x0000002404bc723c */ /* 0x040ff00000001814 */
[----:B------:R-:W-:Y:S01]  /*4f90*/  HMMA.16816.F32 R180, R4, R38, R16 ;  /* 0x0000002604b4723c */ /* 0x000fe20000001810 */
[----:B------:R-:W2:Y:S07]  /*4fa0*/  LDSM.16.MT88.4 R36, [R217+0x3100] ;  /* 0x00310000d924783b */ /* 0x000eae0000004200 */
[----:B------:R-:W-:Y:S01]  /*4fb0*/  HMMA.16816.F32 R28, R8, R44, RZ ;  /* 0x0000002c081c723c */ /* 0x000fe200000018ff */
[----:B------:R-:W3:Y:S07]  /*4fc0*/  LDSM.16.MT88.4 R44, [R218+0x3100] ;  /* 0x00310000da2c783b */ /* 0x000eee0000004200 */
[----:B------:R-:W-:Y:S01]  /*4fd0*/  HMMA.16816.F32 R200, R4, R40, R32 ;  /* 0x0000002804c8723c */ /* 0x000fe20000001820 */
[----:B------:R-:W4:Y:S07]  /*4fe0*/  LDSM.16.MT88.4 R32, [R219+0x900] ;  /* 0x00090000db20783b */ /* 0x000f2e0000004200 */
[C---:B-1----:R-:W-:Y:S08]  /*4ff0*/  HMMA.16816.F32 R20, R8.reuse, R48, RZ ;  /* 0x000000300814723c */ /* 0x042ff000000018ff */
[----:B------:R-:W-:Y:S08]  /*5000*/  HMMA.16816.F32 R16, R8, R50, RZ ;  /* 0x000000320810723c */ /* 0x000ff000000018ff */
[C---:B------:R-:W-:Y:S08]  /*5010*/  HMMA.16816.F32 R172, R4.reuse, R52, R28 ;  /* 0x0000003404ac723c */ /* 0x040ff0000000181c */
[----:B------:R-:W-:Y:S08]  /*5020*/  HMMA.16816.F32 R192, R4, R54, R24 ;  /* 0x0000003604c0723c */ /* 0x000ff00000001818 */
[C---:B--2---:R-:W-:Y:S08]  /*5030*/  HMMA.16816.F32 R52, R8.reuse, R36, RZ ;  /* 0x000000240834723c */ /* 0x044ff000000018ff */
[C---:B------:R-:W-:Y:S08]  /*5040*/  HMMA.16816.F32 R48, R8.reuse, R38, RZ ;  /* 0x000000260830723c */ /* 0x040ff000000018ff */
[C---:B---3--:R-:W-:Y:S08]  /*5050*/  HMMA.16816.F32 R36, R8.reuse, R46, RZ ;  /* 0x0000002e0824723c */ /* 0x048ff000000018ff */
[C---:B------:R-:W-:Y:S08]  /*5060*/  HMMA.16816.F32 R28, R8.reuse, R74, RZ ;  /* 0x0000004a081c723c */ /* 0x040ff000000018ff */
[----:B------:R-:W-:Y:S08]  /*5070*/  HMMA.16816.F32 R40, R8, R44, RZ ;  /* 0x0000002c0828723c */ /* 0x000ff000000018ff */
[C---:B----4-:R-:W-:Y:S08]  /*5080*/  HMMA.16816.F32 R184, R4.reuse, R32, R20 ;  /* 0x0000002004b8723c */ /* 0x050ff00000001814 */
[----:B------:R-:W-:Y:S08]  /*5090*/  HMMA.16816.F32 R176, R4, R34, R16 ;  /* 0x0000002204b0723c */ /* 0x000ff00000001810 */
[C---:B------:R-:W-:Y:S08]  /*50a0*/  HMMA.16816.F32 R24, R8.reuse, R80, RZ ;  /* 0x000000500818723c */ /* 0x040ff000000018ff */
[C---:B------:R-:W-:Y:S01]  /*50b0*/  HMMA.16816.F32 R20, R8.reuse, R82, RZ ;  /* 0x000000520814723c */ /* 0x040fe200000018ff */
[----:B------:R-:W-:Y:S07]  /*50c0*/  LDSM.16.MT88.4 R80, [R219+0x6900] ;  /* 0x00690000db50783b */ /* 0x000fee0000004200 */
[----:B------:R-:W-:Y:S08]  /*50d0*/  HMMA.16816.F32 R16, R8, R88, RZ ;  /* 0x000000580810723c */ /* 0x000ff000000018ff */
[C---:B------:R-:W-:Y:S01]  /*50e0*/  HMMA.16816.F32 R128, R4.reuse, R66, R36 ;  /* 0x000000420480723c */ /* 0x040fe20000001824 */
[----:B------:R-:W1:Y:S07]  /*50f0*/  LDSM.16.MT88.4 R36, [R217+0x9100] ;  /* 0x00910000d924783b */ /* 0x000e6e0000004200 */
[----:B------:R-:W-:Y:S01]  /*5100*/  HMMA.16816.F32 R168, R4, R62, R28 ;  /* 0x0000003e04a8723c */ /* 0x000fe2000000181c */
[----:B------:R-:W2:Y:S07]  /*5110*/  LDSM.16.MT88.4 R28, [R219+0x6100] ;  /* 0x00610000db1c783b */ /* 0x000eae0000004200 */
[----:B------:R-:W-:Y:S01]  /*5120*/  HMMA.16816.F32 R44, R8, R90, RZ ;  /* 0x0000005a082c723c */ /* 0x000fe200000018ff */
[----:B------:R-:W3:Y:S07]  /*5130*/  LDSM.16.MT88.4 R88, [R218+0x6900] ;  /* 0x00690000da58783b */ /* 0x000eee0000004200 */
[C---:B------:R-:W-:Y:S01]  /*5140*/  HMMA.16816.F32 R116, R4.reuse, R86, R48 ;  /* 0x000000560474723c */ /* 0x040fe20000001830 */
[----:B------:R-:W4:Y:S06]  /*5150*/  LDSM.16.MT88.4 R48, [R220+0x6900] ;  /* 0x00690000dc30783b */ /* 0x000f2c0000004200 */
[----:B------:R-:W-:Y:S01]  /*5160*/  IMAD.MOV.U32 R87, RZ, RZ, R122 ;  /* 0x000000ffff577224 */ /* 0x000fe200078e007a */
[----:B------:R-:W-:Y:S01]  /*5170*/  HMMA.16816.F32 R148, R4, R84, R52 ;  /* 0x000000540494723c */ /* 0x000fe20000001834 */
[----:B------:R-:W-:Y:S01]  /*5180*/  LDSM.16.MT88.4 R52, [R220+0x9100] ;  /* 0x00910000dc34783b */ /* 0x000fe20000004200 */
[----:B------:R-:W-:-:S05]  /*5190*/  IMAD.MOV.U32 R86, RZ, RZ, R103 ;  /* 0x000000ffff567224 */ /* 0x000fca00078e0067 */
[----:B------:R-:W-:Y:S01]  /*51a0*/  MOV R84, R121 ;  /* 0x0000007900547202 */ /* 0x000fe20000000f00 */
[----:B------:R-:W-:Y:S01]  /*51b0*/  HMMA.16816.F32 R124, R4, R64, R40 ;  /* 0x00000040047c723c */ /* 0x000fe20000001828 */
[----:B------:R-:W1:Y:S01]  /*51c0*/  LDSM.16.MT88.4 R40, [R218+0x9100] ;  /* 0x00910000da28783b */ /* 0x000e620000004200 */
[----:B------:R-:W-:-:S03]  /*51d0*/  IMAD.MOV.U32 R85, RZ, RZ, R120 ;  /* 0x000000ffff557224 */ /* 0x000fc600078e0078 */
[----:B------:R-:W1:Y:S03]  /*51e0*/  LDSM.16.MT88.4 R64, [R219+0x9100] ;  /* 0x00910000db40783b */ /* 0x000e660000004200 */
[----:B------:R-:W-:Y:S01]  /*51f0*/  HMMA.16816.F32 R32, R8, R72, RZ ;  /* 0x000000480820723c */ /* 0x000fe200000018ff */
[----:B------:R-:W-:Y:S07]  /*5200*/  LDSM.16.MT88.4 R72, [R218+0x9900] ;  /* 0x00990000da48783b */ /* 0x000fee0000004200 */
[C---:B------:R-:W-:Y:S08]  /*5210*/  HMMA.16816.F32 R152, R4.reuse, R56, R24 ;  /* 0x000000380498723c */ /* 0x040ff00000001818 */
[C---:B------:R-:W-:Y:S08]  /*5220*/  HMMA.16816.F32 R164, R4.reuse, R58, R20 ;  /* 0x0000003a04a4723c */ /* 0x040ff00000001814 */
[----:B------:R-:W-:Y:S08]  /*5230*/  HMMA.16816.F32 R160, R4, R68, R16 ;  /* 0x0000004404a0723c */ /* 0x000ff00000001810 */
[C---:B------:R-:W-:Y:S08]  /*5240*/  HMMA.16816.F32 R24, R8.reuse, R76, RZ ;  /* 0x0000004c0818723c */ /* 0x040ff000000018ff */
[C---:B------:R-:W-:Y:S01]  /*5250*/  HMMA.16816.F32 R20, R8.reuse, R78, RZ ;  /* 0x0000004e0814723c */ /* 0x040fe200000018ff */
[----:B------:R-:W3:Y:S07]  /*5260*/  LDSM.16.MT88.4 R76, [R217+0x9900] ;  /* 0x00990000d94c783b */ /* 0x000eee0000004200 */
[----:B------:R-:W-:Y:S08]  /*5270*/  HMMA.16816.F32 R16, R8, R92, RZ ;  /* 0x0000005c0810723c */ /* 0x000ff000000018ff */
[----:B------:R-:W-:Y:S08]  /*5280*/  HMMA.16816.F32 R140, R4, R60, R32 ;  /* 0x0000003c048c723c */ /* 0x000ff00000001820 */
[----:B-1----:R-:W-:Y:S08]  /*5290*/  HMMA.16816.F32 R32, R8, R36, RZ ;  /* 0x000000240820723c */ /* 0x002ff000000018ff */
[----:B------:R-:W-:Y:S01]  /*52a0*/  HMMA.16816.F32 R156, R4, R70, R44 ;  /* 0x00000046049c723c */ /* 0x000fe2000000182c */
[----:B------:R-:W1:Y:S07]  /*52b0*/  LDSM.16.MT88.4 R68, [R220+0x9900] ;  /* 0x00990000dc44783b */ /* 0x000e6e0000004200 */
[C---:B--2---:R-:W-:Y:S08]  /*52c0*/  HMMA.16816.F32 R56, R8.reuse, R28, RZ ;  /* 0x0000001c0838723c */ /* 0x044ff000000018ff */
[----:B------:R-:W-:Y:S08]  /*52d0*/  HMMA.16816.F32 R44, R8, R30, RZ ;  /* 0x0000001e082c723c */ /* 0x000ff000000018ff */
[C---:B---3--:R-:W-:Y:S07]  /*52e0*/  HMMA.16816.F32 R144, R4.reuse, R88, R24 ;  /* 0x000000580490723c */ /* 0x048fee0000001818 */
[----:B------:R-:W-:Y:S01]  /*52f0*/  IMAD.MOV.U32 R88, RZ, RZ, R111 ;  /* 0x000000ffff587224 */ /* 0x000fe200078e006f */
[----:B------:R-:W-:Y:S01]  /*5300*/  HMMA.16816.F32 R136, R4, R90, R20 ;  /* 0x0000005a0488723c */ /* 0x000fe20000001814 */
[----:B------:R-:W-:-:S07]  /*5310*/  MOV R89, R101 ;  /* 0x0000006500597202 */ /* 0x000fce0000000f00 */
[----:B----4-:R-:W-:Y:S07]  /*5320*/  HMMA.16816.F32 R120, R4, R48, R16 ;  /* 0x000000300478723c */ /* 0x010fee0000001810 */
[----:B------:R-:W-:Y:S01]  /*5330*/  IMAD.MOV.U32 R48, RZ, RZ, R110 ;  /* 0x000000ffff307224 */ /* 0x000fe200078e006e */
[----:B------:R-:W-:Y:S01]  /*5340*/  HMMA.16816.F32 R28, R8, R38, RZ ;  /* 0x00000026081c723c */ /* 0x000fe200000018ff */
[----:B------:R-:W-:-:S07]  /*5350*/  IMAD.MOV.U32 R49, RZ, RZ, R100 ;  /* 0x000000ffff317224 */ /* 0x000fce00078e0064 */
[C---:B------:R-:W-:Y:S08]  /*5360*/  HMMA.16816.F32 R24, R8.reuse, R40, RZ ;  /* 0x000000280818723c */ /* 0x040ff000000018ff */
[C---:B------:R-:W-:Y:S08]  /*5370*/  HMMA.16816.F32 R20, R8.reuse, R42, RZ ;  /* 0x0000002a0814723c */ /* 0x040ff000000018ff */
[C---:B------:R-:W-:Y:S08]  /*5380*/  HMMA.16816.F32 R16, R8.reuse, R52, RZ ;  /* 0x000000340810723c */ /* 0x040ff000000018ff */
[C---:B------:R-:W-:Y:S08]  /*5390*/  HMMA.16816.F32 R36, R8.reuse, R54, RZ ;  /* 0x000000360824723c */ /* 0x040ff000000018ff */
[C---:B------:R-:W-:Y:S08]  /*53a0*/  HMMA.16816.F32 R60, R8.reuse, R94, RZ ;  /* 0x0000005e083c723c */ /* 0x040ff000000018ff */
[C---:B------:R-:W-:Y:S08]  /*53b0*/  HMMA.16816.F32 R52, R8.reuse, R64, RZ ;  /* 0x000000400834723c */ /* 0x040ff000000018ff */
[----:B------:R-:W-:Y:S01]  /*53c0*/  HMMA.16816.F32 R40, R8, R66, RZ ;  /* 0x000000420828723c */ /* 0x000fe200000018ff */
[----:B------:R-:W2:Y:S07]  /*53d0*/  LDSM.16.MT88.4 R8, [R219+0x9900] ;  /* 0x00990000db08783b */ /* 0x000eae0000004200 */
[C---:B------:R-:W-:Y:S07]  /*53e0*/  HMMA.16816.F32 R92, R4.reuse, R76, R32 ;  /* 0x0000004c045c723c */ /* 0x040fee0000001820 */
[----:B------:R-:W-:Y:S01]  /*53f0*/  IMAD.MOV.U32 R33, RZ, RZ, R2 ;  /* 0x000000ffff217224 */ /* 0x000fe200078e0002 */
[----:B------:R-:W-:Y:S01]  /*5400*/  MOV R34, R89 ;  /* 0x0000005900227202 */ /* 0x000fe20000000f00 */
[----:B------:R-:W-:Y:S01]  /*5410*/  FFMA.FTZ R2, R107, c[0x0][0x2d0], -R12 ;  /* 0x0000b4006b027a23 */ /* 0x000fe2000001080c */
[----:B------:R-:W-:Y:S01]  /*5420*/  HMMA.16816.F32 R108, R4, R50, R60 ;  /* 0x00000032046c723c */ /* 0x000fe2000000183c */
[----:B------:R-:W-:-:S06]  /*5430*/  IMAD.MOV.U32 R35, RZ, RZ, R88 ;  /* 0x000000ffff237224 */ /* 0x000fcc00078e0058 */
[----:B------:R-:W-:Y:S01]  /*5440*/  MOV R62, R102 ;  /* 0x00000066003e7202 */ /* 0x000fe20000000f00 */
[C---:B------:R-:W-:Y:S01]  /*5450*/  HMMA.16816.F32 R88, R4.reuse, R78, R28 ;  /* 0x0000004e0458723c */ /* 0x040fe2000000181c */
[----:B------:R-:W-:Y:S01]  /*5460*/  IMAD.MOV.U32 R61, RZ, RZ, R99 ;  /* 0x000000ffff3d7224 */ /* 0x000fe200078e0063 */
[----:B------:R-:W-:Y:S01]  /*5470*/  MOV R51, R97 ;  /* 0x0000006100337202 */ /* 0x000fe20000000f00 */
[----:B------:R-:W-:Y:S02]  /*5480*/  IMAD.MOV.U32 R60, RZ, RZ, R98 ;  /* 0x000000ffff3c7224 */ /* 0x000fe400078e0062 */
[----:B------:R-:W-:Y:S02]  /*5490*/  IMAD.MOV.U32 R50, RZ, RZ, R96 ;  /* 0x000000ffff327224 */ /* 0x000fe400078e0060 */
[----:B------:R-:W-:Y:S01]  /*54a0*/  MOV R30, R211 ;  /* 0x000000d3001e7202 */ /* 0x000fe20000000f00 */
[----:B------:R-:W-:Y:S01]  /*54b0*/  HMMA.16816.F32 R100, R4, R80, R56 ;  /* 0x000000500464723c */ /* 0x000fe20000001838 */
[----:B------:R3:W-:Y:S01]  /*54c0*/  MUFU.EX2 R211, R2 ;  /* 0x0000000200d37308 */ /* 0x0007e20000000800 */
[----:B------:R-:W-:-:S06]  /*54d0*/  IMAD.MOV.U32 R31, RZ, RZ, R226 ;  /* 0x000000ffff1f7224 */ /* 0x000fcc00078e00e2 */
[C---:B------:R-:W-:Y:S08]  /*54e0*/  HMMA.16816.F32 R96, R4.reuse, R82, R44 ;  /* 0x000000520460723c */ /* 0x040ff0000000182c */
[C---:B------:R-:W-:Y:S01]  /*54f0*/  HMMA.16816.F32 R80, R4.reuse, R72, R24 ;  /* 0x000000480450723c */ /* 0x040fe20000001818 */
[--C-:B---3--:R-:W-:Y:S01]  /*5500*/  FFMA.FTZ R2, R106, c[0x0][0x2d0], -R12.reuse ;  /* 0x0000b4006a027a23 */ /* 0x108fe2000001080c */
[----:B------:R-:W-:Y:S06]  /*5510*/  LDSM.16.MT88.4 R24, [R220+0x1100] ;  /* 0x00110000dc18783b */ /* 0x000fec0000004200 */
[C---:B------:R-:W-:Y:S01]  /*5520*/  HMMA.16816.F32 R72, R4.reuse, R74, R20 ;  /* 0x0000004a0448723c */ /* 0x040fe20000001814 */
[----:B------:R3:W4:Y:S07]  /*5530*/  MUFU.EX2 R23, R2 ;  /* 0x0000000200177308 */ /* 0x00072e0000000800 */
[C---:B-1----:R-:W-:Y:S01]  /*5540*/  HMMA.16816.F32 R44, R4.reuse, R68, R16 ;  /* 0x00000044042c723c */ /* 0x042fe20000001810 */
[----:B------:R-:W1:Y:S07]  /*5550*/  LDSM.16.MT88.4 R16, [R217+0x1100] ;  /* 0x00110000d910783b */ /* 0x000e6e0000004200 */
[----:B--2---:R-:W-:Y:S01]  /*5560*/  HMMA.16816.F32 R52, R4, R8, R52 ;  /* 0x000000080434723c */ /* 0x004fe20000001834 */
[----:B---3--:R-:W-:-:S04]  /*5570*/  FFMA.FTZ R2, R105, c[0x0][0x2d0], -R12 ;  /* 0x0000b40069027a23 */ /* 0x008fc8000001080c */
[----:B------:R2:W-:Y:S03]  /*5580*/  MUFU.EX2 R63, R2 ;  /* 0x00000002003f7308 */ /* 0x0005e60000000800 */
[C---:B------:R-:W-:Y:S01]  /*5590*/  HMMA.16816.F32 R40, R4.reuse, R10, R40 ;  /* 0x0000000a0428723c */ /* 0x040fe20000001828 */
[----:B------:R-:W3:Y:S07]  /*55a0*/  LDSM.16.MT88.4 R8, [R218+0x1100] ;  /* 0x00110000da08783b */ /* 0x000eee0000004200 */
[----:B------:R-:W-:Y:S01]  /*55b0*/  HMMA.16816.F32 R36, R4, R70, R36 ;  /* 0x000000460424723c */ /* 0x000fe20000001824 */
[----:B--2---:R-:W-:-:S06]  /*55c0*/  FFMA.FTZ R2, R104, c[0x0][0x2d0], -R12 ;  /* 0x0000b40068027a23 */ /* 0x004fcc000001080c */
[----:B----4-:R-:W-:Y:S01]  /*55d0*/  F2FP.PACK_AB R4, R23, R211 ;  /* 0x000000d31704723e */ /* 0x010fe200000000ff */
[----:B------:R2:W4:Y:S02]  /*55e0*/  MUFU.EX2 R64, R2 ;  /* 0x0000000200407308 */ /* 0x0005240000000800 */
[----:B--2---:R-:W-:Y:S01]  /*55f0*/  FFMA.FTZ R2, R112, c[0x0][0x2d0], -R0 ;  /* 0x0000b40070027a23 */ /* 0x004fe20000010800 */
[----:B----4-:R-:W-:-:S05]  /*5600*/  F2FP.PACK_AB R6, R64, R63 ;  /* 0x0000003f4006723e */ /* 0x010fca00000000ff */
[----:B------:R2:W-:Y:S02]  /*5610*/  MUFU.EX2 R28, R2 ;  /* 0x00000002001c7308 */ /* 0x0005e40000000800 */
[----:B--2---:R-:W-:-:S06]  /*5620*/  FFMA.FTZ R2, R113, c[0x0][0x2d0], -R0 ;  /* 0x0000b40071027a23 */ /* 0x004fcc0000010800 */
[----:B------:R2:W4:Y:S02]  /*5630*/  MUFU.EX2 R32, R2 ;  /* 0x0000000200207308 */ /* 0x0005240000000800 */
[----:B--2---:R-:W-:Y:S01]  /*5640*/  FFMA.FTZ R2, R114, c[0x0][0x2d0], -R0 ;  /* 0x0000b40072027a23 */ /* 0x004fe20000010800 */
[----:B----4-:R-:W-:-:S05]  /*5650*/  F2FP.PACK_AB R5, R32, R28 ;  /* 0x0000001c2005723e */ /* 0x010fca00000000ff */
[----:B------:R2:W-:Y:S02]  /*5660*/  MUFU.EX2 R29, R2 ;  /* 0x00000002001d7308 */ /* 0x0005e40000000800 */
[----:B--2---:R-:W-:-:S06]  /*5670*/  FFMA.FTZ R2, R115, c[0x0][0x2d0], -R0 ;  /* 0x0000b40073027a23 */ /* 0x004fcc0000010800 */
[----:B------:R-:W2:Y:S02]  /*5680*/  MUFU.EX2 R226, R2 ;  /* 0x0000000200e27308 */ /* 0x000ea40000000800 */
[----:B--2---:R-:W-:Y:S02]  /*5690*/  F2FP.PACK_AB R7, R226, R29 ;  /* 0x0000001de207723e */ /* 0x004fe400000000ff */
[----:B------:R-:W-:-:S05]  /*56a0*/  MOV R2, R33 ;  /* 0x0000002100027202 */ /* 0x000fca0000000f00 */
[C---:B-1----:R-:W-:Y:S07]  /*56b0*/  HMMA.16816.F32 R56, R4.reuse, R16, R200 ;  /* 0x000000100438723c */ /* 0x042fee00000018c8 */
[----:B------:R-:W-:Y:S01]  /*56c0*/  IMAD.MOV.U32 R200, RZ, RZ, R31 ;  /* 0x000000ffffc87224 */ /* 0x000fe200078e001f */
[----:B---3--:R-:W-:Y:S01]  /*56d0*/  HMMA.16816.F32 R76, R4, R8, R188 ;  /* 0x00000008044c723c */ /* 0x008fe200000018bc */
[----:B------:R-:W-:Y:S02]  /*56e0*/  IMAD.MOV.U32 R31, RZ, RZ, R85 ;  /* 0x000000ffff1f7224 */ /* 0x000fe400078e0055 */
[----:B------:R-:W-:-:S02]  /*56f0*/  IMAD.MOV.U32 R201, RZ, RZ, R64 ;  /* 0x000000ffffc97224 */ /* 0x000fc400078e0040 */
[----:B------:R-:W-:Y:S02]  /*5700*/  IMAD.MOV.U32 R202, RZ, RZ, R50 ;  /* 0x000000ffffca7224 */ /* 0x000fe400078e0032 */
[----:B------:R-:W-:Y:S01]  /*5710*/  IMAD.MOV.U32 R191, RZ, RZ, R23 ;  /* 0x000000ffffbf7224 */ /* 0x000fe200078e0017 */
[----:B------:R-:W-:Y:S01]  /*5720*/  MOV R190, R28 ;  /* 0x0000001c00be7202 */ /* 0x000fe20000000f00 */
[----:B------:R-:W-:Y:S01]  /*5730*/  IMAD.MOV.U32 R189, RZ, RZ, R30 ;  /* 0x000000ffffbd7224 */ /* 0x000fe200078e001e */
[----:B------:R-:W-:Y:S01]  /*5740*/  MOV R30, R84 ;  /* 0x00000054001e7202 */ /* 0x000fe20000000f00 */
[----:B------:R-:W-:Y:S01]  /*5750*/  IMAD.MOV.U32 R28, RZ, RZ, R86 ;  /* 0x000000ffff1c7224 */ /* 0x000fe200078e0056 */
[----:B------:R-:W1:Y:S01]  /*5760*/  LDSM.16.MT88.4 R20, [R219+0x1100] ;  /* 0x00110000db14783b */ /* 0x000e620000004200 */
[----:B------:R-:W-:Y:S01]  /*5770*/  IMAD.MOV.U32 R188, RZ, RZ, R87 ;  /* 0x000000ffffbc7224 */ /* 0x000fe200078e0057 */
[C---:B------:R-:W-:Y:S01]  /*5780*/  HMMA.16816.F32 R64, R4.reuse, R18, R196 ;  /* 0x000000120440723c */ /* 0x040fe200000018c4 */
[----:B------:R-:W-:Y:S01]  /*5790*/  IMAD.MOV.U32 R203, RZ, RZ, R48 ;  /* 0x000000ffffcb7224 */ /* 0x000fe200078e0030 */
[----:B------:R-:W-:Y:S05]  /*57a0*/  LDSM.16.MT88.4 R16, [R217+0x4100] ;  /* 0x00410000d910783b */ /* 0x000fea0000004200 */
        /* <DEDUP_REMOVED lines=9> */
[C---:B------:R-:W-:Y:S01]  /*5840*/  HMMA.16816.F32 R68, R4.reuse, R24, R172 ;  /* 0x000000180444723c */ /* 0x040fe200000018ac */
[----:B------:R-:W-:Y:S01]  /*5850*/  MOV R180, R51 ;  /* 0x0000003300b47202 */ /* 0x000fe20000000f00 */
[----:B------:R-:W3:Y:S05]  /*5860*/  LDSM.16.MT88.4 R32, [R220+0x4100] ;  /* 0x00410000dc20783b */ /* 0x000eea0000004200 */
[----:B------:R-:W-:Y:S01]  /*5870*/  MOV R173, R49 ;  /* 0x0000003100ad7202 */ /* 0x000fe20000000f00 */
[----:B------:R-:W-:Y:S01]  /*5880*/  IMAD.MOV.U32 R175, RZ, RZ, R29 ;  /* 0x000000ffffaf7224 */ /* 0x000fe200078e001d */
[----:B------:R-:W-:Y:S01]  /*5890*/  MOV R174, R28 ;  /* 0x0000001c00ae7202 */ /* 0x000fe20000000f00 */
[C---:B------:R-:W-:Y:S01]  /*58a0*/  HMMA.16816.F32 R60, R4.reuse, R26, R192 ;  /* 0x0000001a043c723c */ /* 0x040fe200000018c0 */
[----:B------:R-:W-:Y:S07]  /*58b0*/  LDSM.16.MT88.4 R24, [R220+0xa100] ;  /* 0x00a10000dc18783b */ /* 0x000fee0000004200 */
[C---:B-1----:R-:W-:Y:S08]  /*58c0*/  HMMA.16816.F32 R48, R4.reuse, R20, R184 ;  /* 0x000000140430723c */ /* 0x042ff000000018b8 */
[C---:B------:R-:W-:Y:S01]  /*58d0*/  HMMA.16816.F32 R104, R4.reuse, R22, R176 ;  /* 0x000000160468723c */ /* 0x040fe200000018b0 */
[----:B------:R-:W1:Y:S07]  /*58e0*/  LDSM.16.MT88.4 R20, [R219+0x4100] ;  /* 0x00410000db14783b */ /* 0x000e6e0000004200 */
[C---:B--2---:R-:W-:Y:S08]  /*58f0*/  HMMA.16816.F32 R124, R4.reuse, R8, R124 ;  /* 0x00000008047c723c */ /* 0x044ff0000000187c */
[C---:B------:R-:W-:Y:S01]  /*5900*/  HMMA.16816.F32 R128, R4.reuse, R10, R128 ;  /* 0x0000000a0480723c */ /* 0x040fe20000001880 */
[----:B------:R-:W2:Y:S07]  /*5910*/  LDSM.16.MT88.4 R8, [R218+0x7100] ;  /* 0x00710000da08783b */ /* 0x000eae0000004200 */
[C---:B------:R-:W-:Y:S08]  /*5920*/  HMMA.16816.F32 R112, R4.reuse, R16, R148 ;  /* 0x000000100470723c */ /* 0x040ff00000001894 */
[C---:B------:R-:W-:Y:S01]  /*5930*/  HMMA.16816.F32 R116, R4.reuse, R18, R116 ;  /* 0x000000120474723c */ /* 0x040fe20000001874 */
[----:B------:R-:W4:Y:S07]  /*5940*/  LDSM.16.MT88.4 R16, [R217+0x7100] ;  /* 0x00710000d910783b */ /* 0x000f2e0000004200 */
[C---:B---3--:R-:W-:Y:S07]  /*5950*/  HMMA.16816.F32 R148, R4.reuse, R34, R168 ;  /* 0x000000220494723c */ /* 0x048fee00000018a8 */
[----:B------:R-:W-:Y:S01]  /*5960*/  MOV R170, R196 ;  /* 0x000000c400aa7202 */ /* 0x000fe20000000f00 */
[----:B------:R-:W-:Y:S01]  /*5970*/  IMAD.MOV.U32 R171, RZ, RZ, R197 ;  /* 0x000000ffffab7224 */ /* 0x000fe200078e00c5 */
[----:B------:R-:W-:Y:S01]  /*5980*/  MOV R34, R199 ;  /* 0x000000c700227202 */ /* 0x000fe20000000f00 */
[----:B------:R-:W-:Y:S01]  /*5990*/  IMAD.MOV.U32 R35, RZ, RZ, R198 ;  /* 0x000000ffff237224 */ /* 0x000fe200078e00c6 */
[----:B------:R-:W-:Y:S01]  /*59a0*/  HMMA.16816.F32 R140, R4, R32, R140 ;  /* 0x00000020048c723c */ /* 0x000fe2000000188c */
[----:B------:R-:W-:-:S02]  /*59b0*/  IMAD.MOV.U32 R169, RZ, RZ, R180 ;  /* 0x000000ffffa97224 */ /* 0x000fc400078e00b4 */
[----:B------:R-:W-:-:S04]  /*59c0*/  IMAD.MOV.U32 R168, RZ, RZ, R173 ;  /* 0x000000ffffa87224 */ /* 0x000fc800078e00ad */
[----:B------:R-:W-:Y:S01]  /*59d0*/  IMAD.MOV.U32 R33, RZ, RZ, R200 ;  /* 0x000000ffff217224 */ /* 0x000fe200078e00c8 */
[C---:B-1----:R-:W-:Y:S01]  /*59e0*/  HMMA.16816.F32 R196, R4.reuse, R22, R164 ;  /* 0x0000001604c4723c */ /* 0x042fe200000018a4 */
[----:B------:R-:W-:Y:S01]  /*59f0*/  IMAD.MOV.U32 R200, RZ, RZ, R2 ;  /* 0x000000ffffc87224 */ /* 0x000fe200078e0002 */
[----:B------:R-:W-:Y:S01]  /*5a00*/  MOV R2, R31 ;  /* 0x0000001f00027202 */ /* 0x000fe20000000f00 */
[----:B------:R-:W-:Y:S02]  /*5a10*/  IMAD.MOV.U32 R32, RZ, RZ, R30 ;  /* 0x000000ffff207224 */ /* 0x000fe400078e001e */
[----:B------:R-:W1:Y:S02]  /*5a20*/  LDSM.16.MT88.4 R28, [R220+0x7100] ;  /* 0x00710000dc1c783b */ /* 0x000e640000004200 */
[----:B------:R-:W-:Y:S01]  /*5a30*/  IMAD.MOV.U32 R164, RZ, RZ, R181 ;  /* 0x000000ffffa47224 */ /* 0x000fe200078e00b5 */
[----:B------:R-:W-:Y:S01]  /*5a40*/  MOV R166, R183 ;  /* 0x000000b700a67202 */ /* 0x000fe20000000f00 */
[----:B------:R-:W-:Y:S01]  /*5a50*/  IMAD.MOV.U32 R165, RZ, RZ, R182 ;  /* 0x000000ffffa57224 */ /* 0x000fe200078e00b6 */
[----:B--2---:R-:W-:Y:S01]  /*5a60*/  HMMA.16816.F32 R184, R4, R8, R144 ;  /* 0x0000000804b8723c */ /* 0x004fe20000001890 */
[----:B------:R-:W-:-:S07]  /*5a70*/  IMAD.MOV.U32 R167, RZ, RZ, R188 ;  /* 0x000000ffffa77224 */ /* 0x000fce00078e00bc */
[C---:B------:R-:W-:Y:S01]  /*5a80*/  HMMA.16816.F32 R180, R4.reuse, R10, R136 ;  /* 0x0000000a04b4723c */ /* 0x040fe20000001888 */
[----:B------:R-:W2:Y:S07]  /*5a90*/  LDSM.16.MT88.4 R8, [R218+0xa100] ;  /* 0x00a10000da08783b */ /* 0x000eae0000004200 */
[C---:B------:R-:W-:Y:S01]  /*5aa0*/  HMMA.16816.F32 R152, R4.reuse, R20, R152 ;  /* 0x000000140498723c */ /* 0x040fe20000001898 */
[----:B------:R-:W-:Y:S07]  /*5ab0*/  LDSM.16.MT88.4 R20, [R219+0x7100] ;  /* 0x00710000db14783b */ /* 0x000fee0000004200 */
[----:B----4-:R-:W-:Y:S07]  /*5ac0*/  HMMA.16816.F32 R192, R4, R16, R160 ;  /* 0x0000001004c0723c */ /* 0x010fee00000018a0 */
[----:B------:R-:W-:Y:S01]  /*5ad0*/  IMAD.MOV.U32 R161, RZ, RZ, R189 ;  /* 0x000000ffffa17224 */ /* 0x000fe200078e00bd */
[----:B------:R-:W-:Y:S01]  /*5ae0*/  MOV R162, R190 ;  /* 0x000000be00a27202 */ /* 0x000fe20000000f00 */
[----:B------:R-:W-:-:S02]  /*5af0*/  IMAD.MOV.U32 R163, RZ, RZ, R191 ;  /* 0x000000ffffa37224 */ /* 0x000fc400078e00bf */
[C---:B------:R-:W-:Y:S01]  /*5b00*/  HMMA.16816.F32 R188, R4.reuse, R18, R156 ;  /* 0x0000001204bc723c */ /* 0x040fe2000000189c */
[----:B------:R-:W3:Y:S07]  /*5b10*/  LDSM.16.MT88.4 R16, [R217+0xa100] ;  /* 0x00a10000d910783b */ /* 0x000eee0000004200 */
[C---:B-1----:R-:W-:Y:S07]  /*5b20*/  HMMA.16816.F32 R176, R4.reuse, R28, R120 ;  /* 0x0000001c04b0723c */ /* 0x042fee0000001878 */
[----:B------:R-:W-:Y:S01]  /*5b30*/  IMAD.MOV.U32 R28, RZ, RZ, R174 ;  /* 0x000000ffff1c7224 */ /* 0x000fe200078e00ae */
[----:B--2---:R-:W-:Y:S01]  /*5b40*/  HMMA.16816.F32 R144, R4, R8, R80 ;  /* 0x000000080490723c */ /* 0x004fe20000001850 */
[----:B------:R-:W-:-:S07]  /*5b50*/  MOV R29, R175 ;  /* 0x000000af001d7202 */ /* 0x000fce0000000f00 */
[C---:B------:R-:W-:Y:S01]  /*5b60*/  HMMA.16816.F32 R136, R4.reuse, R10, R72 ;  /* 0x0000000a0488723c */ /* 0x040fe20000001848 */
[----:B------:R-:W1:Y:S07]  /*5b70*/  LDSM.16.MT88.4 R8, [R219+0xa100] ;  /* 0x00a10000db08783b */ /* 0x000e6e0000004200 */
[C---:B------:R-:W-:Y:S07]  /*5b80*/  HMMA.16816.F32 R172, R4.reuse, R30, R108 ;  /* 0x0000001e04ac723c */ /* 0x040fee000000186c */
[----:B------:R-:W-:Y:S01]  /*5b90*/  IMAD.MOV.U32 R30, RZ, RZ, R161 ;  /* 0x000000ffff1e7224 */ /* 0x000fe200078e00a1 */
[----:B------:R-:W-:Y:S01]  /*5ba0*/  MOV R108, R163 ;  /* 0x000000a3006c7202 */ /* 0x000fe20000000f00 */
[----:B------:R-:W-:Y:S01]  /*5bb0*/  IMAD.MOV.U32 R31, RZ, RZ, R162 ;  /* 0x000000ffff1f7224 */ /* 0x000fe200078e00a2 */
[----:B---3--:R-:W-:Y:S01]  /*5bc0*/  HMMA.16816.F32 R156, R4, R18, R88 ;  /* 0x00000012049c723c */ /* 0x008fe20000001858 */
[----:B------:R-:W-:Y:S01]  /*5bd0*/  IMAD.MOV.U32 R111, RZ, RZ, R164 ;  /* 0x000000ffff6f7224 */ /* 0x000fe200078e00a4 */
[----:B------:R-:W-:Y:S01]  /*5be0*/  MOV R109, R166 ;  /* 0x000000a6006d7202 */ /* 0x000fe20000000f00 */
[----:B------:R-:W-:-:S05]  /*5bf0*/  IMAD.MOV.U32 R110, RZ, RZ, R165 ;  /* 0x000000ffff6e7224 */ /* 0x000fca00078e00a5 */
[C---:B------:R-:W-:Y:S07]  /*5c00*/  HMMA.16816.F32 R160, R4.reuse, R20, R100 ;  /* 0x0000001404a0723c */ /* 0x040fee0000001864 */
[----:B------:R-:W-:Y:S01]  /*5c10*/  IMAD.MOV.U32 R21, RZ, RZ, R168 ;  /* 0x000000ffff157224 */ /* 0x000fe200078e00a8 */
[----:B------:R-:W-:Y:S01]  /*5c20*/  MOV R100, R169 ;  /* 0x000000a900647202 */ /* 0x000fe20000000f00 */
[----:B------:R-:W-:Y:S01]  /*5c30*/  IMAD.MOV.U32 R101, RZ, RZ, R170 ;  /* 0x000000ffff657224 */ /* 0x000fe200078e00aa */
[----:B------:R-:W-:Y:S01]  /*5c40*/  MOV R103, R2 ;  /* 0x0000000200677202 */ /* 0x000fe20000000f00 */
[----:B------:R-:W-:Y:S01]  /*5c50*/  IMAD.MOV.U32 R102, RZ, RZ, R171 ;  /* 0x000000ffff667224 */ /* 0x000fe200078e00ab */
[----:B------:R-:W-:Y:S01]  /*5c60*/  HMMA.16816.F32 R120, R4, R24, R44 ;  /* 0x000000180478723c */ /* 0x000fe2000000182c */
[----:B------:R-:W-:-:S02]  /*5c70*/  FFMA.FTZ R2, R204, c[0x0][0x2d0], -R12 ;  /* 0x0000b400cc027a23 */ /* 0x000fc4000001080c */
[----:B------:R-:W-:-:S04]  /*5c80*/  IMAD.MOV.U32 R20, RZ, RZ, R167 ;  /* 0x000000ffff147224 */ /* 0x000fc800078e00a7 */
[----:B------:R-:W-:Y:S01]  /*5c90*/  IMAD.MOV.U32 R204, RZ, RZ, R20 ;  /* 0x000000ffffcc7224 */ /* 0x000fe200078e0014 */
[C---:B------:R-:W-:Y:S01]  /*5ca0*/  HMMA.16816.F32 R168, R4.reuse, R22, R96 ;  /* 0x0000001604a8723c */ /* 0x040fe20000001860 */
[----:B------:R-:W-:Y:S01]  /*5cb0*/  IMAD.MOV.U32 R20, RZ, RZ, R102 ;  /* 0x000000ffff147224 */ /* 0x000fe200078e0066 */
[----:B------:R-:W-:Y:S01]  /*5cc0*/  MOV R102, R30 ;  /* 0x0000001e00667202 */ /* 0x000fe20000000f00 */
[----:B------:R-:W-:Y:S01]  /*5cd0*/  IMAD.MOV.U32 R30, RZ, RZ, R34 ;  /* 0x000000ffff1e7224 */ /* 0x000fe200078e0022 */
[----:B------:R-:W-:Y:S01]  /*5ce0*/  MOV R34, R252 ;  /* 0x000000fc00227202 */ /* 0x000fe20000000f00 */
[----:B------:R-:W-:Y:S02]  /*5cf0*/  IMAD.MOV.U32 R91, RZ, RZ, R20 ;  /* 0x000000ffff5b7224 */ /* 0x000fe400078e0014 */
[----:B------:R-:W-:Y:S01]  /*5d00*/  IMAD.MOV.U32 R97, RZ, RZ, R21 ;  /* 0x000000ffff617224 */ /* 0x000fe200078e0015 */
[----:B------:R-:W-:Y:S01]  /*5d10*/  MOV R98, R100 ;  /* 0x0000006400627202 */ /* 0x000fe20000000f00 */
[----:B------:R-:W-:Y:S01]  /*5d20*/  IMAD.MOV.U32 R21, RZ, RZ, R29 ;  /* 0x000000ffff157224 */ /* 0x000fe200078e001d */
[C---:B------:R-:W-:Y:S01]  /*5d30*/  HMMA.16816.F32 R164, R4.reuse, R16, R92 ;  /* 0x0000001004a4723c */ /* 0x040fe2000000185c */
[----:B------:R-:W-:Y:S01]  /*5d40*/  IMAD.MOV.U32 R29, RZ, RZ, R33 ;  /* 0x000000ffff1d7224 */ /* 0x000fe200078e0021 */
[----:B------:R-:W-:Y:S01]  /*5d50*/  MOV R33, R213 ;  /* 0x000000d500217202 */ /* 0x000fe20000000f00 */
[----:B------:R-:W-:Y:S01]  /*5d60*/  IMAD.MOV.U32 R99, RZ, RZ, R101 ;  /* 0x000000ffff637224 */ /* 0x000fe200078e0065 */
[----:B------:R2:W-:Y:S01]  /*5d70*/  MUFU.EX2 R213, R2 ;  /* 0x0000000200d57308 */ /* 0x0005e20000000800 */
        /* <DEDUP_REMOVED lines=9> */
[----:B------:R-:W-:Y:S01]  /*5e10*/  HMMA.16816.F32 R92, R4, R26, R36 ;  /* 0x0000001a045c723c */ /* 0x000fe20000001824 */
[----:B------:R-:W-:Y:S01]  /*5e20*/  IMAD.MOV.U32 R90, RZ, RZ, R21 ;  /* 0x000000ffff5a7224 */ /* 0x000fe200078e0015 */
[----:B------:R-:W-:Y:S01]  /*5e30*/  LDSM.16.MT88.4 R24, [R219+0x1900] ;  /* 0x00190000db18783b */ /* 0x000fe20000004200 */
[----:B------:R-:W-:-:S02]  /*5e40*/  IMAD.MOV.U32 R17, RZ, RZ, R98 ;  /* 0x000000ffff117224 */ /* 0x000fc400078e0062 */
[----:B------:R-:W-:Y:S01]  /*5e50*/  IMAD.MOV.U32 R16, RZ, RZ, R212 ;  /* 0x000000ffff107224 */ /* 0x000fe200078e00d4 */
[----:B------:R-:W3:Y:S01]  /*5e60*/  LDSM.16.MT88.4 R20, [R217+0x1900] ;  /* 0x00190000d914783b */ /* 0x000ee20000004200 */
[----:B--2---:R-:W-:Y:S01]  /*5e70*/  FFMA.FTZ R2, R135, c[0x0][0x2d0], -R12 ;  /* 0x0000b40087027a23 */ /* 0x004fe2000001080c */
[----:B-1----:R-:W-:Y:S01]  /*5e80*/  HMMA.16816.F32 R72, R4, R8, R52 ;  /* 0x000000080448723c */ /* 0x002fe20000001834 */
[----:B------:R-:W-:Y:S01]  /*5e90*/  IMAD.MOV.U32 R98, RZ, RZ, R34 ;  /* 0x000000ffff627224 */ /* 0x000fe200078e0022 */
[----:B------:R-:W-:Y:S01]  /*5ea0*/  MOV R135, R16 ;  /* 0x0000001000877202 */ /* 0x000fe20000000f00 */
[----:B------:R1:W-:Y:S01]  /*5eb0*/  MUFU.EX2 R215, R2 ;  /* 0x0000000200d77308 */ /* 0x0003e20000000800 */
[----:B------:R-:W-:Y:S02]  /*5ec0*/  IMAD.MOV.U32 R29, RZ, RZ, R35 ;  /* 0x000000ffff1d7224 */ /* 0x000fe400078e0023 */
[----:B------:R-:W-:Y:S02]  /*5ed0*/  IMAD.MOV.U32 R96, RZ, RZ, R33 ;  /* 0x000000ffff607224 */ /* 0x000fe400078e0021 */
[----:B------:R-:W-:-:S02]  /*5ee0*/  IMAD.MOV.U32 R83, RZ, RZ, R90 ;  /* 0x000000ffff537224 */ /* 0x000fc400078e005a */
[--C-:B-1----:R-:W-:Y:S02]  /*5ef0*/  FFMA.FTZ R2, R134, c[0x0][0x2d0], -R12.reuse ;  /* 0x0000b40086027a23 */ /* 0x102fe4000001080c */
[----:B------:R-:W-:Y:S02]  /*5f00*/  IMAD.MOV.U32 R134, RZ, RZ, R17 ;  /* 0x000000ffff867224 */ /* 0x000fe400078e0011 */
[----:B------:R1:W-:Y:S01]  /*5f10*/  MUFU.EX2 R214, R2 ;  /* 0x0000000200d67308 */ /* 0x0003e20000000800 */
[----:B------:R-:W2:Y:S01]  /*5f20*/  LDSM.16.MT88.4 R16, [R218+0x1900] ;  /* 0x00190000da10783b */ /* 0x000ea20000004200 */
[----:B-1----:R-:W-:Y:S02]  /*5f30*/  FFMA.FTZ R2, R133, c[0x0][0x2d0], -R12 ;  /* 0x0000b40085027a23 */ /* 0x002fe4000001080c */
[----:B------:R-:W-:-:S04]  /*5f40*/  IMAD.MOV.U32 R133, RZ, RZ, R210 ;  /* 0x000000ffff857224 */ /* 0x000fc800078e00d2 */
[----:B------:R1:W4:Y:S02]  /*5f50*/  MUFU.EX2 R252, R2 ;  /* 0x0000000200fc7308 */ /* 0x0003240000000800 */
[----:B-1----:R-:W-:Y:S02]  /*5f60*/  FFMA.FTZ R2, R205, c[0x0][0x2d0], -R0 ;  /* 0x0000b400cd027a23 */ /* 0x002fe40000010800 */
[----:B------:R-:W-:Y:S01]  /*5f70*/  IMAD.MOV.U32 R205, RZ, RZ, R97 ;  /* 0x000000ffffcd7224 */ /* 0x000fe200078e0061 */
[----:B------:R-:W-:-:S03]  /*5f80*/  MOV R97, R32 ;  /* 0x0000002000617202 */ /* 0x000fc60000000f00 */
[----:B------:R1:W-:Y:S01]  /*5f90*/  MUFU.EX2 R212, R2 ;  /* 0x0000000200d47308 */ /* 0x0003e20000000800 */
[----:B------:R-:W-:Y:S01]  /*5fa0*/  HMMA.16816.F32 R32, R4, R10, R40 ;  /* 0x0000000a0420723c */ /* 0x000fe20000001828 */
[----:B------:R-:W2:Y:S06]  /*5fb0*/  LDSM.16.MT88.4 R8, [R220+0x1900] ;  /* 0x00190000dc08783b */ /* 0x000eac0000004200 */
[--C-:B------:R-:W-:Y:S01]  /*5fc0*/  FFMA.FTZ R4, R208, c[0x0][0x2d0], -R0.reuse ;  /* 0x0000b400d0047a23 */ /* 0x100fe20000010800 */
[----:B------:R-:W-:Y:S01]  /*5fd0*/  MOV R208, R13 ;  /* 0x0000000d00d07202 */ /* 0x000fe20000000f00 */
[----:B------:R-:W-:Y:S01]  /*5fe0*/  IMAD.MOV.U32 R13, RZ, RZ, R209 ;  /* 0x000000ffff0d7224 */ /* 0x000fe200078e00d1 */
[----:B----4-:R-:W-:Y:S01]  /*5ff0*/  F2FP.PACK_AB R6, R252, R214 ;  /* 0x000000d6fc06723e */ /* 0x010fe200000000ff */
[----:B------:R4:W-:Y:S01]  /*6000*/  MUFU.EX2 R209, R4 ;  /* 0x0000000400d17308 */ /* 0x0009e20000000800 */
[----:B-1----:R-:W-:Y:S01]  /*6010*/  FFMA.FTZ R2, R206, c[0x0][0x2d0], -R0 ;  /* 0x0000b400ce027a23 */ /* 0x002fe20000010800 */
[----:B------:R-:W-:-:S06]  /*6020*/  MOV R206, R211 ;  /* 0x000000d300ce7202 */ /* 0x000fcc0000000f00 */
[----:B------:R1:W1:Y:S01]  /*6030*/  MUFU.EX2 R211, R2 ;  /* 0x0000000200d37308 */ /* 0x0002620000000800 */
[----:B----4-:R-:W-:Y:S01]  /*6040*/  F2FP.PACK_AB R4, R215, R213 ;  /* 0x000000d5d704723e */ /* 0x010fe200000000ff */
[----:B-1----:R-:W-:Y:S01]  /*6050*/  FFMA.FTZ R2, R207, c[0x0][0x2d0], -R0 ;  /* 0x0000b400cf027a23 */ /* 0x002fe20000010800 */
[----:B------:R-:W-:Y:S01]  /*6060*/  F2FP.PACK_AB R5, R211, R212 ;  /* 0x000000d4d305723e */ /* 0x000fe200000000ff */
[----:B------:R-:W-:-:S04]  /*6070*/  IMAD.MOV.U32 R207, RZ, RZ, R89 ;  /* 0x000000ffffcf7224 */ /* 0x000fc800078e0059 */
[----:B------:R-:W1:Y:S02]  /*6080*/  MUFU.EX2 R210, R2 ;  /* 0x0000000200d27308 */ /* 0x000e640000000800 */
[----:B-1----:R-:W-:Y:S01]  /*6090*/  F2FP.PACK_AB R7, R210, R209 ;  /* 0x000000d1d207723e */ /* 0x002fe200000000ff */
[----:B------:R-:W-:-:S06]  /*60a0*/  IMAD.MOV.U32 R2, RZ, RZ, R91 ;  /* 0x000000ffff027224 */ /* 0x000fcc00078e005b */
[C---:B---3--:R-:W-:Y:S08]  /*60b0*/  HMMA.16816.F32 R44, R4.reuse, R20, R56 ;  /* 0x00000014042c723c */ /* 0x048ff00000001838 */
[C---:B------:R-:W-:Y:S01]  /*60c0*/  HMMA.16816.F32 R40, R4.reuse, R22, R64 ;  /* 0x000000160428723c */ /* 0x040fe20000001840 */
[----:B------:R-:W1:Y:S07]  /*60d0*/  LDSM.16.MT88.4 R20, [R217+0x4900] ;  /* 0x00490000d914783b */ /* 0x000e6e0000004200 */
[C---:B--2---:R-:W-:Y:S07]  /*60e0*/  HMMA.16816.F32 R88, R4.reuse, R18, R84 ;  /* 0x000000120458723c */ /* 0x044fee0000001854 */
[----:B------:R-:W-:Y:S01]  /*60f0*/  MOV R84, R83 ;  /* 0x0000005300547202 */ /* 0x000fe20000000f00 */
[----:B------:R-:W-:Y:S01]  /*6100*/  HMMA.16816.F32 R36, R4, R16, R76 ;  /* 0x000000100424723c */ /* 0x000fe2000000184c */
[----:B------:R-:W2:Y:S01]  /*6110*/  LDSM.16.MT88.4 R16, [R218+0x4900] ;  /* 0x00490000da10783b */ /* 0x000ea20000004200 */
[----:B------:R-:W-:Y:S01]  /*6120*/  IMAD.MOV.U32 R85, RZ, RZ, R30 ;  /* 0x000000ffff557224 */ /* 0x000fe200078e001e */
[----:B------:R-:W-:Y:S01]  /*6130*/  MOV R87, R28 ;  /* 0x0000001c00577202 */ /* 0x000fe20000000f00 */
[----:B------:R-:W-:-:S04]  /*6140*/  IMAD.MOV.U32 R86, RZ, RZ, R31 ;  /* 0x000000ffff567224 */ /* 0x000fc800078e001f */
[C---:B------:R-:W-:Y:S08]  /*6150*/  HMMA.16816.F32 R80, R4.reuse, R8, R68 ;  /* 0x000000080450723c */ /* 0x040ff00000001844 */
[C---:B------:R-:W-:Y:S01]  /*6160*/  HMMA.16816.F32 R76, R4.reuse, R10, R60 ;  /* 0x0000000a044c723c */ /* 0x040fe2000000183c */
[----:B------:R-:W3:Y:S07]  /*6170*/  LDSM.16.MT88.4 R8, [R220+0x4900] ;  /* 0x00490000dc08783b */ /* 0x000eee0000004200 */
[C---:B------:R-:W-:Y:S07]  /*6180*/  HMMA.16816.F32 R68, R4.reuse, R24, R48 ;  /* 0x000000180444723c */ /* 0x040fee0000001830 */
[----:B------:R-:W-:Y:S01]  /*6190*/  IMAD.MOV.U32 R51, RZ, RZ, R29 ;  /* 0x000000ffff337224 */ /* 0x000fe200078e001d */
[C---:B-1----:R-:W-:Y:S01]  /*61a0*/  HMMA.16816.F32 R60, R4.reuse, R20, R112 ;  /* 0x00000014043c723c */ /* 0x042fe20000001870 */
[----:B------:R-:W-:Y:S07]  /*61b0*/  LDSM.16.MT88.4 R28, [R219+0x4900] ;  /* 0x00490000db1c783b */ /* 0x000fee0000004200 */
[C---:B------:R-:W-:Y:S01]  /*61c0*/  HMMA.16816.F32 R56, R4.reuse, R22, R116 ;  /* 0x000000160438723c */ /* 0x040fe20000001874 */
[----:B------:R-:W-:Y:S07]  /*61d0*/  LDSM.16.MT88.4 R20, [R217+0x7900] ;  /* 0x00790000d914783b */ /* 0x000fee0000004200 */
[C---:B------:R-:W-:Y:S01]  /*61e0*/  HMMA.16816.F32 R64, R4.reuse, R26, R104 ;  /* 0x0000001a0440723c */ /* 0x040fe20000001868 */
[----:B------:R-:W1:Y:S07]  /*61f0*/  LDSM.16.MT88.4 R24, [R219+0x7900] ;  /* 0x00790000db18783b */ /* 0x000e6e0000004200 */
[C---:B--2---:R-:W-:Y:S08]  /*6200*/  HMMA.16816.F32 R52, R4.reuse, R16, R124 ;  /* 0x000000100434723c */ /* 0x044ff0000000187c */
[C---:B---3--:R-:W-:Y:S08]  /*6210*/  HMMA.16816.F32 R112, R4.reuse, R8, R140 ;  /* 0x000000080470723c */ /* 0x048ff0000000188c */
[C---:B------:R-:W-:Y:S01]  /*6220*/  HMMA.16816.F32 R116, R4.reuse, R10, R148 ;  /* 0x0000000a0474723c */ /* 0x040fe20000001894 */
[----:B------:R-:W2:Y:S07]  /*6230*/  LDSM.16.MT88.4 R8, [R220+0x7900] ;  /* 0x00790000dc08783b */ /* 0x000eae0000004200 */
[C---:B------:R-:W-:Y:S01]  /*6240*/  HMMA.16816.F32 R104, R4.reuse, R18, R128 ;  /* 0x000000120468723c */ /* 0x040fe20000001880 */
[----:B------:R-:W3:Y:S06]  /*6250*/  LDSM.16.MT88.4 R16, [R218+0x7900] ;  /* 0x00790000da10783b */ /* 0x000eec0000004200 */
        /* <DEDUP_REMOVED lines=9> */
[----:B-1----:R-:W-:Y:S01]  /*62f0*/  HMMA.16816.F32 R140, R4, R24, R160 ;  /* 0x00000018048c723c */ /* 0x002fe200000018a0 */
[----:B------:R-:W-:Y:S01]  /*6300*/  IMAD.MOV.U32 R208, RZ, RZ, R134 ;  /* 0x000000ffffd07224 */ /* 0x000fe200078e0086 */
[----:B------:R-:W-:Y:S01]  /*6310*/  MOV R134, R96 ;  /* 0x0000006000867202 */ /* 0x000fe20000000f00 */
[----:B------:R-:W-:-:S02]  /*6320*/  IMAD.MOV.U32 R133, RZ, RZ, R135 ;  /* 0x000000ffff857224 */ /* 0x000fc400078e0087 */
[----:B------:R-:W-:Y:S01]  /*6330*/  IMAD.MOV.U32 R135, RZ, RZ, R97 ;  /* 0x000000ffff877224 */ /* 0x000fe200078e0061 */
[----:B------:R-:W-:Y:S01]  /*6340*/  MOV R97, R99 ;  /* 0x0000006300617202 */ /* 0x000fe20000000f00 */
[----:B------:R-:W-:Y:S02]  /*6350*/  IMAD.MOV.U32 R96, RZ, RZ, R98 ;  /* 0x000000ffff607224 */ /* 0x000fe400078e0062 */
[----:B------:R-:W-:Y:S02]  /*6360*/  IMAD.MOV.U32 R98, RZ, RZ, R108 ;  /* 0x000000ffff627224 */ /* 0x000fe400078e006c */
[----:B------:R-:W-:Y:S02]  /*6370*/  IMAD.MOV.U32 R99, RZ, RZ, R109 ;  /* 0x000000ffff637224 */ /* 0x000fe400078e006d */
[----:B------:R-:W-:Y:S02]  /*6380*/  IMAD.MOV.U32 R87, RZ, RZ, R111 ;  /* 0x000000ffff577224 */ /* 0x000fe400078e006f */
[----:B------:R-:W-:Y:S01]  /*6390*/  HMMA.16816.F32 R108, R4, R28, R152 ;  /* 0x0000001c046c723c */ /* 0x000fe20000001898 */
[----:B------:R-:W-:-:S06]  /*63a0*/  FFMA.FTZ R2, R2, c[0x0][0x2d0], -R12 ;  /* 0x0000b40002027a23 */ /* 0x000fcc000001080c */
[----:B------:R-:W-:Y:S01]  /*63b0*/  IMAD.MOV.U32 R153, RZ, RZ, R100 ;  /* 0x000000ffff997224 */ /* 0x000fe200078e0064 */
[----:B------:R-:W-:Y:S01]  /*63c0*/  MOV R152, R101 ;  /* 0x0000006500987202 */ /* 0x000fe20000000f00 */
[----:B------:R-:W-:Y:S01]  /*63d0*/  IMAD.MOV.U32 R29, RZ, RZ, R102 ;  /* 0x000000ffff1d7224 */ /* 0x000fe200078e0066 */
[----:B--2---:R-:W-:Y:S01]  /*63e0*/  HMMA.16816.F32 R176, R4, R8, R176 ;  /* 0x0000000804b0723c */ /* 0x004fe200000018b0 */
[----:B------:R-:W-:Y:S01]  /*63f0*/  IMAD.MOV.U32 R28, RZ, RZ, R103 ;  /* 0x000000ffff1c7224 */ /* 0x000fe200078e0067 */
[----:B------:R-:W-:Y:S01]  /*6400*/  MOV R155, R86 ;  /* 0x00000056009b7202 */ /* 0x000fe20000000f00 */
[----:B------:R-:W-:Y:S02]  /*6410*/  IMAD.MOV.U32 R154, RZ, RZ, R134 ;  /* 0x000000ffff9a7224 */ /* 0x000fe400078e0086 */
[----:B------:R-:W-:-:S03]  /*6420*/  IMAD.MOV.U32 R134, RZ, RZ, R99 ;  /* 0x000000ffff867224 */ /* 0x000fc600078e0063 */
[C---:B------:R-:W-:Y:S07]  /*6430*/  HMMA.16816.F32 R100, R4.reuse, R30, R196 ;  /* 0x0000001e0464723c */ /* 0x040fee00000018c4 */
[----:B------:R-:W-:Y:S01]  /*6440*/  IMAD.MOV.U32 R30, RZ, RZ, R133 ;  /* 0x000000ffff1e7224 */ /* 0x000fe200078e0085 */
[----:B------:R-:W-:Y:S01]  /*6450*/  MOV R31, R135 ;  /* 0x00000087001f7202 */ /* 0x000fe20000000f00 */
[----:B------:R-:W-:Y:S01]  /*6460*/  IMAD.MOV.U32 R133, RZ, RZ, R96 ;  /* 0x000000ffff857224 */ /* 0x000fe200078e0060 */
[----:B------:R-:W-:Y:S01]  /*6470*/  MOV R135, R98 ;  /* 0x0000006200877202 */ /* 0x000fe20000000f00 */
[----:B------:R-:W-:Y:S01]  /*6480*/  IMAD.MOV.U32 R196, RZ, RZ, R97 ;  /* 0x000000ffffc47224 */ /* 0x000fe200078e0061 */
[----:B------:R-:W-:Y:S01]  /*6490*/  MOV R199, R51 ;  /* 0x0000003300c77202 */ /* 0x000fe20000000f00 */
[----:B------:R-:W-:Y:S01]  /*64a0*/  HMMA.16816.F32 R96, R4, R20, R192 ;  /* 0x000000140460723c */ /* 0x000fe200000018c0 */
[----:B------:R-:W-:-:S02]  /*64b0*/  IMAD.MOV.U32 R197, RZ, RZ, R85 ;  /* 0x000000ffffc57224 */ /* 0x000fc400078e0055 */
[----:B------:R-:W-:-:S04]  /*64c0*/  IMAD.MOV.U32 R198, RZ, RZ, R84 ;  /* 0x000000ffffc67224 */ /* 0x000fc800078e0054 */
[----:B------:R-:W-:Y:S01]  /*64d0*/  IMAD.MOV.U32 R195, RZ, RZ, R87 ;  /* 0x000000ffffc37224 */ /* 0x000fe200078e0057 */
[C---:B------:R-:W-:Y:S01]  /*64e0*/  HMMA.16816.F32 R172, R4.reuse, R10, R172 ;  /* 0x0000000a04ac723c */ /* 0x040fe200000018ac */
[----:B------:R-:W-:Y:S01]  /*64f0*/  IMAD.MOV.U32 R194, RZ, RZ, R30 ;  /* 0x000000ffffc27224 */ /* 0x000fe200078e001e */
[----:B------:R-:W-:Y:S01]  /*6500*/  MOV R30, R196 ;  /* 0x000000c4001e7202 */ /* 0x000fe20000000f00 */
[----:B------:R-:W1:Y:S01]  /*6510*/  LDSM.16.MT88.4 R8, [R220+0xa900] ;  /* 0x00a90000dc08783b */ /* 0x000e620000004200 */
        /* <DEDUP_REMOVED lines=17> */
[----:B---3--:R-:W-:Y:S01]  /*6630*/  HMMA.16816.F32 R48, R4, R16, R184 ;  /* 0x000000100430723c */ /* 0x008fe200000018b8 */
[----:B------:R2:W-:Y:S01]  /*6640*/  MUFU.EX2 R201, R2 ;  /* 0x0000000200c97308 */ /* 0x0005e20000000800 */
[----:B------:R-:W-:-:S02]  /*6650*/  IMAD.MOV.U32 R192, RZ, RZ, R194 ;  /* 0x000000ffffc07224 */ /* 0x000fc400078e00c2 */
[----:B------:R-:W-:Y:S01]  /*6660*/  IMAD.MOV.U32 R207, RZ, RZ, R205 ;  /* 0x000000ffffcf7224 */ /* 0x000fe200078e00cd */
[----:B------:R-:W-:Y:S01]  /*6670*/  MOV R205, R226 ;  /* 0x000000e200cd7202 */ /* 0x000fe20000000f00 */
[----:B------:R-:W-:Y:S01]  /*6680*/  IMAD.MOV.U32 R194, RZ, RZ, R30 ;  /* 0x000000ffffc27224 */ /* 0x000fe200078e001e */
[----:B------:R3:W5:Y:S01]  /*6690*/  LDL.LU R226, [R1+0x50] ;  /* 0x0000500001e27983 */ /* 0x0007620000300800 */
[----:B------:R-:W-:Y:S01]  /*66a0*/  IMAD.MOV.U32 R30, RZ, RZ, R196 ;  /* 0x000000ffff1e7224 */ /* 0x000fe200078e00c4 */
[----:B------:R-:W-:Y:S01]  /*66b0*/  HMMA.16816.F32 R148, R4, R18, R180 ;  /* 0x000000120494723c */ /* 0x000fe200000018b4 */
[----:B------:R-:W-:Y:S01]  /*66c0*/  IMAD.MOV.U32 R196, RZ, RZ, R199 ;  /* 0x000000ffffc47224 */ /* 0x000fe200078e00c7 */
[----:B------:R-:W4:Y:S01]  /*66d0*/  LDSM.16.MT88.4 R16, [R218+0xa900] ;  /* 0x00a90000da10783b */ /* 0x000f220000004200 */
[----:B--2---:R-:W-:Y:S01]  /*66e0*/  FFMA.FTZ R2, R193, c[0x0][0x2d0], -R12 ;  /* 0x0000b400c1027a23 */ /* 0x004fe2000001080c */
[----:B------:R-:W-:-:S04]  /*66f0*/  MOV R193, R195 ;  /* 0x000000c300c17202 */ /* 0x000fc80000000f00 */
[C---:B------:R-:W-:Y:S01]  /*6700*/  HMMA.16816.F32 R84, R4.reuse, R22, R188 ;  /* 0x000000160454723c */ /* 0x040fe200000018bc */
[----:B------:R-:W-:Y:S01]  /*6710*/  MOV R195, R31 ;  /* 0x0000001f00c37202 */ /* 0x000fe20000000f00 */
[----:B------:R-:W-:Y:S01]  /*6720*/  IMAD.MOV.U32 R199, RZ, RZ, R29 ;  /* 0x000000ffffc77224 */ /* 0x000fe200078e001d */
[----:B------:R-:W-:Y:S01]  /*6730*/  MOV R31, R197 ;  /* 0x000000c5001f7202 */ /* 0x000fe20000000f00 */
[----:B------:R-:W2:Y:S01]  /*6740*/  LDSM.16.MT88.4 R20, [R217+0xa900] ;  /* 0x00a90000d914783b */ /* 0x000ea20000004200 */
[----:B------:R-:W-:Y:S02]  /*6750*/  MOV R197, R28 ;  /* 0x0000001c00c57202 */ /* 0x000fe40000000f00 */
        /* <DEDUP_REMOVED lines=10> */
[----:B------:R1:W1:Y:S01]  /*6800*/  MUFU.EX2 R203, R2 ;  /* 0x0000000200cb7308 */ /* 0x0002620000000800 */
        /* <DEDUP_REMOVED lines=9> */
[C---:B------:R-:W-:Y:S01]  /*68a0*/  HMMA.16816.F32 R184, R4.reuse, R26, R168 ;  /* 0x0000001a04b8723c */ /* 0x040fe200000018a8 */
[----:B------:R-:W-:Y:S01]  /*68b0*/  MOV R29, R131 ;  /* 0x00000083001d7202 */ /* 0x000fe20000000f00 */
[----:B------:R3:W5:Y:S01]  /*68c0*/  LDL.LU R225, [R1+0x4c] ;  /* 0x00004c0001e17983 */ /* 0x0007620000300800 */
[----:B-1----:R-:W-:Y:S01]  /*68d0*/  FFMA.FTZ R2, R192, c[0x0][0x2d0], -R12 ;  /* 0x0000b400c0027a23 */ /* 0x002fe2000001080c */
[----:B------:R-:W-:Y:S01]  /*68e0*/  MOV R153, R224 ;  /* 0x000000e000997202 */ /* 0x000fe20000000f00 */
[----:B------:R-:W-:Y:S01]  /*68f0*/  IMAD.MOV.U32 R192, RZ, RZ, R196 ;  /* 0x000000ffffc07224 */ /* 0x000fe200078e00c4 */
[----:B------:R-:W-:Y:S01]  /*6900*/  MOV R31, R129 ;  /* 0x00000081001f7202 */ /* 0x000fe20000000f00 */
[----:B------:R1:W-:Y:S01]  /*6910*/  MUFU.EX2 R208, R2 ;  /* 0x0000000200d07308 */ /* 0x0003e20000000800 */
[----:B------:R-:W-:Y:S01]  /*6920*/  IMAD.MOV.U32 R195, RZ, RZ, R28 ;  /* 0x000000ffffc37224 */ /* 0x000fe200078e001c */
[----:B------:R-:W3:Y:S01]  /*6930*/  LDSM.16.MT88.4 R24, [R219+0xa900] ;  /* 0x00a90000db18783b */ /* 0x000ee20000004200 */
[----:B------:R-:W-:Y:S01]  /*6940*/  IMAD.MOV.U32 R28, RZ, RZ, R130 ;  /* 0x000000ffff1c7224 */ /* 0x000fe200078e0082 */
[----:B------:R-:W-:Y:S01]  /*6950*/  HMMA.16816.F32 R120, R4, R8, R120 ;  /* 0x000000080478723c */ /* 0x000fe20000001878 */
[----:B------:R-:W-:Y:S01]  /*6960*/  IMAD.MOV.U32 R162, RZ, RZ, R188 ;  /* 0x000000ffffa27224 */ /* 0x000fe200078e00bc */
[----:B------:R2:W5:Y:S01]  /*6970*/  LDL.LU R224, [R1+0x48] ;  /* 0x0000480001e07983 */ /* 0x0005620000300800 */
[----:B------:R-:W-:-:S02]  /*6980*/  IMAD.MOV.U32 R188, RZ, RZ, R190 ;  /* 0x000000ffffbc7224 */ /* 0x000fc400078e00be */
[----:B------:R-:W-:Y:S01]  /*6990*/  IMAD.MOV.U32 R190, RZ, RZ, R192 ;  /* 0x000000ffffbe7224 */ /* 0x000fe200078e00c0 */
[----:B------:R-:W-:Y:S01]  /*69a0*/  MOV R192, R30 ;  /* 0x0000001e00c07202 */ /* 0x000fe20000000f00 */
[----:B------:R-:W-:Y:S01]  /*69b0*/  IMAD.MOV.U32 R30, RZ, RZ, R31 ;  /* 0x000000ffff1e7224 */ /* 0x000fe200078e001f */
[----:B------:R-:W-:Y:S01]  /*69c0*/  HMMA.16816.F32 R180, R4, R10, R92 ;  /* 0x0000000a04b4723c */ /* 0x000fe2000000185c */
[----:B-1----:R-:W-:Y:S01]  /*69d0*/  FFMA.FTZ R2, R163, c[0x0][0x2d0], -R12 ;  /* 0x0000b400a3027a23 */ /* 0x002fe2000001080c */
[----:B------:R-:W-:Y:S01]  /*69e0*/  MOV R163, R189 ;  /* 0x000000bd00a37202 */ /* 0x000fe20000000f00 */
[----:B------:R-:W1:Y:S01]  /*69f0*/  LDSM.16.MT88.4 R8, [R217+0x2100] ;  /* 0x00210000d908783b */ /* 0x000e620000004200 */
[----:B------:R-:W-:Y:S01]  /*6a00*/  MOV R189, R191 ;  /* 0x000000bf00bd7202 */ /* 0x000fe20000000f00 */
[----:B------:R-:W-:-:S03]  /*6a10*/  IMAD.MOV.U32 R191, RZ, RZ, R29 ;  /* 0x000000ffffbf7224 */ /* 0x000fc600078e001d */
[C---:B----4-:R-:W-:Y:S01]  /*6a20*/  HMMA.16816.F32 R144, R4.reuse, R16, R144 ;  /* 0x000000100490723c */ /* 0x050fe20000001890 */
[----:B------:R-:W-:Y:S01]  /*6a30*/  IMAD.MOV.U32 R29, RZ, RZ, R153 ;  /* 0x000000ffff1d7224 */ /* 0x000fe200078e0099 */
[----:B------:R-:W-:Y:S01]  /*6a40*/  MOV R31, R28 ;  /* 0x0000001c001f7202 */ /* 0x000fe20000000f00 */
[----:B------:R-:W-:Y:S01]  /*6a50*/  IMAD.MOV.U32 R153, RZ, RZ, R202 ;  /* 0x000000ffff997224 */ /* 0x000fe200078e00ca */
[----:B------:R-:W-:Y:S01]  /*6a60*/  MOV R28, R152 ;  /* 0x00000098001c7202 */ /* 0x000fe20000000f00 */
[----:B------:R4:W1:Y:S01]  /*6a70*/  MUFU.EX2 R202, R2 ;  /* 0x0000000200ca7308 */ /* 0x0008620000000800 */
[----:B------:R-:W-:Y:S01]  /*6a80*/  IMAD.MOV.U32 R161, RZ, RZ, R163 ;  /* 0x000000ffffa17224 */ /* 0x000fe200078e00a3 */
[----:B------:R-:W-:Y:S01]  /*6a90*/  MOV R152, R154 ;  /* 0x0000009a00987202 */ /* 0x000fe20000000f00 */
[----:B------:R-:W-:Y:S01]  /*6aa0*/  IMAD.MOV.U32 R163, RZ, RZ, R189 ;  /* 0x000000ffffa37224 */ /* 0x000fe200078e00bd */
[----:B------:R-:W-:Y:S01]  /*6ab0*/  MOV R189, R29 ;  /* 0x0000001d00bd7202 */ /* 0x000fe20000000f00 */
[----:B------:R-:W-:Y:S01]  /*6ac0*/  HMMA.16816.F32 R124, R4, R18, R136 ;  /* 0x00000012047c723c */ /* 0x000fe20000001888 */
[----:B------:R-:W-:Y:S01]  /*6ad0*/  MOV R154, R223 ;  /* 0x000000df009a7202 */ /* 0x000fe20000000f00 */
[----:B------:R-:W1:Y:S01]  /*6ae0*/  LDSM.16.MT88.4 R16, [R219+0x2100] ;  /* 0x00210000db10783b */ /* 0x000e620000004200 */
[----:B------:R-:W-:-:S02]  /*6af0*/  MOV R29, R153 ;  /* 0x00000099001d7202 */ /* 0x000fc40000000f00 */
[----:B------:R-:W-:Y:S01]  /*6b00*/  MOV R153, R133 ;  /* 0x0000008500997202 */ /* 0x000fe20000000f00 */
[----:B------:R1:W5:Y:S02]  /*6b10*/  LDL.LU R223, [R1+0x44] ;  /* 0x0000440001df7983 */ /* 0x0003640000300800 */
[C---:B--2---:R-:W-:Y:S01]  /*6b20*/  HMMA.16816.F32 R164, R4.reuse, R20, R164 ;  /* 0x0000001404a4723c */ /* 0x044fe200000018a4 */
[----:B----4-:R-:W-:Y:S01]  /*6b30*/  FFMA.FTZ R2, R162, c[0x0][0x2d0], -R0 ;  /* 0x0000b400a2027a23 */ /* 0x010fe20000010800 */
[----:B------:R-:W-:Y:S02]  /*6b40*/  MOV R162, R188 ;  /* 0x000000bc00a27202 */ /* 0x000fe40000000f00 */
[----:B------:R-:W-:Y:S01]  /*6b50*/  MOV R188, R190 ;  /* 0x000000be00bc7202 */ /* 0x000fe20000000f00 */
[----:B------:R-:W-:Y:S01]  /*6b60*/  IMAD.MOV.U32 R190, RZ, RZ, R28 ;  /* 0x000000ffffbe7224 */ /* 0x000fe200078e001c */
[----:B------:R2:W-:Y:S01]  /*6b70*/  MUFU.EX2 R133, R2 ;  /* 0x0000000200857308 */ /* 0x0005e20000000800 */
[----:B------:R-:W-:Y:S01]  /*6b80*/  IMAD.MOV.U32 R28, RZ, RZ, R152 ;  /* 0x000000ffff1c7224 */ /* 0x000fe200078e0098 */
[----:B------:R-:W-:Y:S01]  /*6b90*/  HMMA.16816.F32 R156, R4, R22, R156 ;  /* 0x00000016049c723c */ /* 0x000fe2000000189c */
[----:B------:R-:W-:Y:S01]  /*6ba0*/  IMAD.MOV.U32 R152, RZ, RZ, R154 ;  /* 0x000000ffff987224 */ /* 0x000fe200078e009a */
[----:B------:R-:W-:Y:S01]  /*6bb0*/  MOV R196, R199 ;  /* 0x000000c700c47202 */ /* 0x000fe20000000f00 */
[----:B------:R-:W-:Y:S01]  /*6bc0*/  IMAD.MOV.U32 R154, RZ, RZ, R222 ;  /* 0x000000ffff9a7224 */ /* 0x000fe200078e00de */
[----:B------:R-:W-:Y:S01]  /*6bd0*/  LDSM.16.MT88.4 R20, [R220+0x2100] ;  /* 0x00210000dc14783b */ /* 0x000fe20000004200 */
[----:B--2---:R-:W-:Y:S01]  /*6be0*/  FFMA.FTZ R2, R161, c[0x0][0x2d0], -R0 ;  /* 0x0000b400a1027a23 */ /* 0x004fe20000010800 */
        /* <DEDUP_REMOVED lines=11> */
[----:B------:R2:W4:Y:S01]  /*6ca0*/  MUFU.EX2 R134, R2 ;  /* 0x0000000200867308 */ /* 0x0005220000000800 */
[----:B------:R-:W-:Y:S01]  /*6cb0*/  MOV R160, R162 ;  /* 0x000000a200a07202 */ /* 0x000fe20000000f00 */
[----:B------:R-:W-:Y:S01]  /*6cc0*/  IMAD.MOV.U32 R199, RZ, RZ, R128 ;  /* 0x000000ffffc77224 */ /* 0x000fe200078e0080 */
[----:B------:R-:W-:Y:S01]  /*6cd0*/  MOV R162, R200 ;  /* 0x000000c800a27202 */ /* 0x000fe20000000f00 */
[----:B------:R-:W-:Y:S01]  /*6ce0*/  IMAD.MOV.U32 R200, RZ, RZ, R15 ;  /* 0x000000ffffc87224 */ /* 0x000fe200078e000f */
[----:B------:R1:W5:Y:S01]  /*6cf0*/  LDL.LU R222, [R1+0x40] ;  /* 0x0000400001de7983 */ /* 0x0003620000300800 */
[----:B--2---:R-:W-:-:S02]  /*6d00*/  FFMA.FTZ R2, R161, c[0x0][0x2d0], -R0 ;  /* 0x0000b400a1027a23 */ /* 0x004fc40000010800 */
[----:B------:R-:W-:Y:S01]  /*6d10*/  IMAD.MOV.U32 R161, RZ, RZ, R28 ;  /* 0x000000ffffa17224 */ /* 0x000fe200078e001c */
[----:B------:R-:W-:Y:S01]  /*6d20*/  MOV R28, R29 ;  /* 0x0000001d001c7202 */ /* 0x000fe20000000f00 */
[----:B------:R-:W-:Y:S01]  /*6d30*/  IMAD.MOV.U32 R29, RZ, RZ, R152 ;  /* 0x000000ffff1d7224 */ /* 0x000fe200078e0098 */
[----:B------:R-:W-:Y:S01]  /*6d40*/  MOV R152, R153 ;  /* 0x0000009900987202 */ /* 0x000fe20000000f00 */
[----:B------:R-:W-:Y:S01]  /*6d50*/  IMAD.MOV.U32 R153, RZ, RZ, R154 ;  /* 0x000000ffff997224 */ /* 0x000fe200078e009a */
[----:B------:R-:W-:Y:S01]  /*6d60*/  MOV R154, R155 ;  /* 0x0000009b009a7202 */ /* 0x000fe20000000f00 */
[----:B------:R-:W-:Y:S02]  /*6d70*/  IMAD.MOV.U32 R155, RZ, RZ, R135 ;  /* 0x000000ffff9b7224 */ /* 0x000fe400078e0087 */
[----:B------:R2:W-:Y:S01]  /*6d80*/  MUFU.EX2 R135, R2 ;  /* 0x0000000200877308 */ /* 0x0005e20000000800 */
[----:B------:R-:W-:Y:S01]  /*6d90*/  IMAD.MOV.U32 R93, RZ, RZ, R200 ;  /* 0x000000ffff5d7224 */ /* 0x000fe200078e00c8 */
[----:B---3--:R-:W-:Y:S01]  /*6da0*/  HMMA.16816.F32 R128, R4, R24, R72 ;  /* 0x000000180480723c */ /* 0x008fe20000001848 */
[----:B--2---:R-:W-:-:S05]  /*6db0*/  FFMA.FTZ R2, R160, c[0x0][0x2d0], -R0 ;  /* 0x0000b400a0027a23 */ /* 0x004fca0000010800 */
[----:B------:R-:W2:Y:S02]  /*6dc0*/  MUFU.EX2 R200, R2 ;  /* 0x0000000200c87308 */ /* 0x000ea40000000800 */
[----:B------:R-:W-:Y:S01]  /*6dd0*/  HMMA.16816.F32 R72, R4, R26, R32 ;  /* 0x0000001a0448723c */ /* 0x000fe20000001820 */
[----:B------:R-:W3:Y:S01]  /*6de0*/  LDSM.16.MT88.4 R24, [R218+0x2100] ;  /* 0x00210000da18783b */ /* 0x000ee20000004200 */
[----:B------:R-:W-:Y:S01]  /*6df0*/  IMAD.MOV.U32 R95, RZ, RZ, R161 ;  /* 0x000000ffff5f7224 */ /* 0x000fe200078e00a1 */
[----:B------:R-:W-:Y:S02]  /*6e00*/  MOV R94, R162 ;  /* 0x000000a2005e7202 */ /* 0x000fe40000000f00 */
[----:B------:R-:W-:Y:S02]  /*6e10*/  LDSM.16.MT88.4 R32, [R218+0x5100] ;  /* 0x00510000da20783b */ /* 0x000fe40000004200 */
[----:B------:R-:W-:Y:S02]  /*6e20*/  F2FP.PACK_AB R4, R203, R201 ;  /* 0x000000c9cb04723e */ /* 0x000fe400000000ff */
[----:B-1----:R-:W-:-:S02]  /*6e30*/  F2FP.PACK_AB R6, R202, R208 ;  /* 0x000000d0ca06723e */ /* 0x002fc400000000ff */
[----:B----4-:R-:W-:Y:S02]  /*6e40*/  F2FP.PACK_AB R5, R134, R133 ;  /* 0x000000858605723e */ /* 0x010fe400000000ff */
[----:B--2---:R-:W-:-:S07]  /*6e50*/  F2FP.PACK_AB R7, R200, R135 ;  /* 0x00000087c807723e */ /* 0x004fce00000000ff */
[C---:B------:R-:W-:Y:S08]  /*6e60*/  HMMA.16816.F32 R136, R4.reuse, R8, R44 ;  /* 0x000000080488723c */ /* 0x040ff0000000182c */
[----:B------:R-:W-:Y:S01]  /*6e70*/  HMMA.16816.F32 R44, R4, R10, R40 ;  /* 0x0000000a042c723c */ /* 0x000fe20000001828 */
[----:B------:R-:W1:Y:S01]  /*6e80*/  LDSM.16.MT88.4 R8, [R217+0x5100] ;  /* 0x00510000d908783b */ /* 0x000e620000004200 */
[----:B------:R-:W-:-:S06]  /*6e90*/  IMAD.MOV.U32 R2, RZ, RZ, R163 ;  /* 0x000000ffff027224 */ /* 0x000fcc00078e00a3 */
[C---:B------:R-:W-:Y:S08]  /*6ea0*/  HMMA.16816.F32 R160, R4.reuse, R16, R68 ;  /* 0x0000001004a0723c */ /* 0x040ff00000001844 */
[C---:B------:R-:W-:Y:S01]  /*6eb0*/  HMMA.16816.F32 R68, R4.reuse, R18, R64 ;  /* 0x000000120444723c */ /* 0x040fe20000001840 */
[----:B------:R-:W2:Y:S07]  /*6ec0*/  LDSM.16.MT88.4 R16, [R219+0x5100] ;  /* 0x00510000db10783b */ /* 0x000eae0000004200 */
[----:B---3--:R-:W-:Y:S07]  /*6ed0*/  HMMA.16816.F32 R40, R4, R26, R88 ;  /* 0x0000001a0428723c */ /* 0x008fee0000001858 */
[----:B------:R-:W-:Y:S01]  /*6ee0*/  MOV R88, R152 ;  /* 0x0000009800587202 */ /* 0x000fe20000000f00 */
[----:B------:R-:W-:Y:S01]  /*6ef0*/  IMAD.MOV.U32 R89, RZ, RZ, R153 ;  /* 0x000000ffff597224 */ /* 0x000fe200078e0099 */
[----:B------:R-:W-:Y:S01]  /*6f00*/  MOV R90, R154 ;  /* 0x0000009a005a7202 */ /* 0x000fe20000000f00 */
[----:B------:R-:W-:-:S02]  /*6f10*/  IMAD.MOV.U32 R91, RZ, RZ, R155 ;  /* 0x000000ffff5b7224 */ /* 0x000fc400078e009b */
[C---:B------:R-:W-:Y:S08]  /*6f20*/  HMMA.16816.F32 R152, R4.reuse, R20, R80 ;  /* 0x000000140498723c */ /* 0x040ff00000001850 */
[C---:B------:R-:W-:Y:S01]  /*6f30*/  HMMA.16816.F32 R80, R4.reuse, R22, R76 ;  /* 0x000000160450723c */ /* 0x040fe2000000184c */
[----:B------:R-:W3:Y:S07]  /*6f40*/  LDSM.16.MT88.4 R20, [R220+0x5100] ;  /* 0x00510000dc14783b */ /* 0x000eee0000004200 */
[C---:B-1----:R-:W-:Y:S08]  /*6f50*/  HMMA.16816.F32 R168, R4.reuse, R8, R60 ;  /* 0x0000000804a8723c */ /* 0x042ff0000000183c */
[C---:B------:R-:W-:Y:S01]  /*6f60*/  HMMA.16816.F32 R60, R4.reuse, R10, R56 ;  /* 0x0000000a043c723c */ /* 0x040fe20000001838 */
[----:B------:R-:W1:Y:S07]  /*6f70*/  LDSM.16.MT88.4 R8, [R217+0x8100] ;  /* 0x00810000d908783b */ /* 0x000e6e0000004200 */
[C---:B------:R-:W-:Y:S08]  /*6f80*/  HMMA.16816.F32 R52, R4.reuse, R32, R52 ;  /* 0x000000200434723c */ /* 0x040ff00000001834 */
[C---:B------:R-:W-:Y:S08]  /*6f90*/  HMMA.16816.F32 R32, R4.reuse, R34, R104 ;  /* 0x000000220420723c */ /* 0x040ff00000001868 */
[C---:B--2---:R-:W-:Y:S08]  /*6fa0*/  HMMA.16816.F32 R108, R4.reuse, R16, R108 ;  /* 0x00000010046c723c */ /* 0x044ff0000000186c */
[----:B------:R-:W-:Y:S01]  /*6fb0*/  HMMA.16816.F32 R104, R4, R18, R100 ;  /* 0x000000120468723c */ /* 0x000fe20000001864 */
[----:B------:R-:W2:Y:S01]  /*6fc0*/  LDSM.16.MT88.4 R16, [R219+0x8100] ;  /* 0x00810000db10783b */ /* 0x000ea20000004200 */
[----:B------:R-:W-:Y:S01]  /*6fd0*/  MOV R26, R28 ;  /* 0x0000001c001a7202 */ /* 0x000fe20000000f00 */
[----:B------:R-:W-:-:S05]  /*6fe0*/  IMAD.MOV.U32 R27, RZ, RZ, R29 ;  /* 0x000000ffff1b7224 */ /* 0x000fca00078e001d */
[C---:B------:R-:W-:Y:S07]  /*6ff0*/  HMMA.16816.F32 R36, R4.reuse, R24, R36 ;  /* 0x000000180424723c */ /* 0x040fee0000001824 */
[----:B------:R-:W-:Y:S01]  /*7000*/  MOV R25, R30 ;  /* 0x0000001e00197202 */ /* 0x000fe20000000f00 */
[----:B------:R-:W-:Y:S01]  /*7010*/  IMAD.MOV.U32 R24, RZ, RZ, R31 ;  /* 0x000000ffff187224 */ /* 0x000fe200078e001f */
[C---:B---3--:R-:W-:Y:S01]  /*7020*/  HMMA.16816.F32 R64, R4.reuse, R20, R112 ;  /* 0x000000140440723c */ /* 0x048fe20000001870 */
[----:B------:R-:W3:Y:S07]  /*7030*/  LDSM.16.MT88.4 R28, [R218+0x8100] ;  /* 0x00810000da1c783b */ /* 0x000eee0000004200 */
[C---:B------:R-:W-:Y:S01]  /*7040*/  HMMA.16816.F32 R116, R4.reuse, R22, R116 ;  /* 0x000000160474723c */ /* 0x040fe20000001874 */
[----:B------:R-:W4:Y:S07]  /*7050*/  LDSM.16.MT88.4 R20, [R220+0x8100] ;  /* 0x00810000dc14783b */ /* 0x000f2e0000004200 */
[----:B-1----:R-:W-:Y:S01]  /*7060*/  HMMA.16816.F32 R76, R4, R8, R96 ;  /* 0x00000008044c723c */ /* 0x002fe20000001860 */
[----:B------:R-:W-:-:S07]  /*7070*/  IMAD.MOV.U32 R59, RZ, RZ, R89 ;  /* 0x000000ffff3b7224 */ /* 0x000fce00078e0059 */
[C---:B------:R-:W-:Y:S01]  /*7080*/  HMMA.16816.F32 R84, R4.reuse, R10, R84 ;  /* 0x0000000a0454723c */ /* 0x040fe20000001854 */
[----:B------:R-:W1:Y:S01]  /*7090*/  LDSM.16.MT88.4 R8, [R217+0xb100] ;  /* 0x00b10000d908783b */ /* 0x000e620000004200 */
[----:B------:R-:W-:Y:S01]  /*70a0*/  MOV R96, R88 ;  /* 0x0000005800607202 */ /* 0x000fe20000000f00 */
[----:B------:R-:W-:Y:S01]  /*70b0*/  IMAD.MOV.U32 R89, RZ, RZ, R91 ;  /* 0x000000ffff597224 */ /* 0x000fe200078e005b */
[----:B------:R-:W-:Y:S01]  /*70c0*/  MOV R88, R90 ;  /* 0x0000005a00587202 */ /* 0x000fe20000000f00 */
[----:B------:R-:W-:Y:S01]  /*70d0*/  IMAD.MOV.U32 R97, RZ, RZ, R27 ;  /* 0x000000ffff617224 */ /* 0x000fe200078e001b */
[----:B------:R-:W-:Y:S01]  /*70e0*/  MOV R98, R26 ;  /* 0x0000001a00627202 */ /* 0x000fe20000000f00 */
[----:B------:R-:W-:Y:S01]  /*70f0*/  IMAD.MOV.U32 R91, RZ, RZ, R25 ;  /* 0x000000ffff5b7224 */ /* 0x000fe200078e0019 */
[----:B------:R-:W-:Y:S01]  /*7100*/  MOV R90, R24 ;  /* 0x00000018005a7202 */ /* 0x000fe20000000f00 */
[C---:B--2---:R-:W-:Y:S01]  /*7110*/  HMMA.16816.F32 R112, R4.reuse, R16, R140 ;  /* 0x000000100470723c */ /* 0x044fe2000000188c */
[----:B------:R-:W2:Y:S07]  /*7120*/  LDSM.16.MT88.4 R24, [R218+0xb100] ;  /* 0x00b10000da18783b */ /* 0x000eae0000004200 */
[----:B------:R-:W-:Y:S01]  /*7130*/  HMMA.16816.F32 R184, R4, R18, R184 ;  /* 0x0000001204b8723c */ /* 0x000fe200000018b8 */
[----:B------:R-:W1:Y:S01]  /*7140*/  LDSM.16.MT88.4 R16, [R220+0xb100] ;  /* 0x00b10000dc10783b */ /* 0x000e620000004200 */
[----:B------:R-:W-:Y:S01]  /*7150*/  IMAD.MOV.U32 R99, RZ, RZ, R93 ;  /* 0x000000ffff637224 */ /* 0x000fe200078e005d */
[----:B------:R-:W-:-:S05]  /*7160*/  MOV R56, R94 ;  /* 0x0000005e00387202 */ /* 0x000fca0000000f00 */
[C---:B---3--:R-:W-:Y:S08]  /*7170*/  HMMA.16816.F32 R48, R4.reuse, R28, R48 ;  /* 0x0000001c0430723c */ /* 0x048ff00000001830 */
[C---:B------:R-:W-:Y:S07]  /*7180*/  HMMA.16816.F32 R28, R4.reuse, R30, R148 ;  /* 0x0000001e041c723c */ /* 0x040fee0000001894 */
[----:B------:R-:W-:Y:S01]  /*7190*/  MOV R148, R91 ;  /* 0x0000005b00947202 */ /* 0x000fe20000000f00 */
[----:B----4-:R-:W-:Y:S01]  /*71a0*/  HMMA.16816.F32 R100, R4, R22, R172 ;  /* 0x000000160464723c */ /* 0x010fe200000018ac */
[----:B------:R-:W-:Y:S01]  /*71b0*/  IMAD.MOV.U32 R91, RZ, RZ, R2 ;  /* 0x000000ffff5b7224 */ /* 0x000fe200078e0002 */
[----:B------:R-:W-:Y:S01]  /*71c0*/  MOV R149, R89 ;  /* 0x0000005900957202 */ /* 0x000fe20000000f00 */
[----:B------:R-:W-:Y:S01]  /*71d0*/  IMAD.MOV.U32 R89, RZ, RZ, R95 ;  /* 0x000000ffff597224 */ /* 0x000fe200078e005f */
[----:B------:R-:W-:-:S03]  /*71e0*/  MOV R2, R92 ;  /* 0x0000005c00027202 */ /* 0x000fc60000000f00 */
[----:B------:R-:W-:Y:S01]  /*71f0*/  IMAD.MOV.U32 R23, RZ, RZ, R199 ;  /* 0x000000ffff177224 */ /* 0x000fe200078e00c7 */
[----:B------:R-:W-:Y:S01]  /*7200*/  MOV R172, R207 ;  /* 0x000000cf00ac7202 */ /* 0x000fe20000000f00 */
[----:B------:R-:W-:Y:S01]  /*7210*/  IMAD.MOV.U32 R173, RZ, RZ, R206 ;  /* 0x000000ffffad7224 */ /* 0x000fe200078e00ce */
[----:B------:R-:W-:Y:S01]  /*7220*/  MOV R174, R205 ;  /* 0x000000cd00ae7202 */ /* 0x000fe20000000f00 */
[----:B------:R-:W-:Y:S01]  /*7230*/  HMMA.16816.F32 R92, R4, R20, R176 ;  /* 0x00000014045c723c */ /* 0x000fe200000018b0 */
[----:B------:R-:W-:Y:S01]  /*7240*/  IMAD.MOV.U32 R175, RZ, RZ, R204 ;  /* 0x000000ffffaf7224 */ /* 0x000fe200078e00cc */
[----:B------:R-:W-:Y:S01]  /*7250*/  MOV R143, R23 ;  /* 0x00000017008f7202 */ /* 0x000fe20000000f00 */
[----:B------:R-:W-:Y:S01]  /*7260*/  IMAD.MOV.U32 R23, RZ, RZ, R172 ;  /* 0x000000ffff177224 */ /* 0x000fe200078e00ac */
[----:B------:R-:W-:Y:S01]  /*7270*/  MOV R22, R198 ;  /* 0x000000c600167202 */ /* 0x000fe20000000f00 */
[----:B------:R-:W-:Y:S02]  /*7280*/  FFMA.FTZ R2, R2, c[0x0][0x2d0], -R12 ;  /* 0x0000b40002027a23 */ /* 0x000fe4000001080c */
        /* <DEDUP_REMOVED lines=15> */
[----:B------:R-:W-:Y:S01]  /*7380*/  IMAD.MOV.U32 R177, RZ, RZ, R195 ;  /* 0x000000ffffb17224 */ /* 0x000fe200078e00c3 */
[----:B-1----:R-:W-:Y:S01]  /*7390*/  HMMA.16816.F32 R188, R4, R8, R164 ;  /* 0x0000000804bc723c */ /* 0x002fe200000018a4 */
[----:B---3--:R-:W-:Y:S01]  /*73a0*/  FFMA.FTZ R2, R22, c[0x0][0x2d0], -R12 ;  /* 0x0000b40016027a23 */ /* 0x008fe2000001080c */
[----:B------:R-:W-:-:S06]  /*73b0*/  MOV R22, R21 ;  /* 0x0000001500167202 */ /* 0x000fcc0000000f00 */
[C---:B------:R-:W-:Y:S01]  /*73c0*/  HMMA.16816.F32 R192, R4.reuse, R10, R156 ;  /* 0x0000000a04c0723c */ /* 0x040fe2000000189c */
[----:B------:R1:W3:Y:S01]  /*73d0*/  MUFU.EX2 R21, R2 ;  /* 0x0000000200157308 */ /* 0x0002e20000000800 */
[----:B------:R-:W4:Y:S01]  /*73e0*/  LDSM.16.MT88.4 R8, [R219+0xb100] ;  /* 0x00b10000db08783b */ /* 0x000f220000004200 */
[----:B------:R-:W-:Y:S01]  /*73f0*/  MOV R178, R196 ;  /* 0x000000c400b27202 */ /* 0x000fe20000000f00 */
[----:B------:R-:W-:Y:S01]  /*7400*/  IMAD.MOV.U32 R167, RZ, RZ, R176 ;  /* 0x000000ffffa77224 */ /* 0x000fe200078e00b0 */
[----:B------:R-:W-:Y:S02]  /*7410*/  MOV R15, R221 ;  /* 0x000000dd000f7202 */ /* 0x000fe40000000f00 */
[----:B------:R-:W-:Y:S01]  /*7420*/  IMAD.MOV.U32 R159, RZ, RZ, R172 ;  /* 0x000000ffff9f7224 */ /* 0x000fe200078e00ac */
[----:B------:R-:W-:Y:S01]  /*7430*/  MOV R164, R173 ;  /* 0x000000ad00a47202 */ /* 0x000fe20000000f00 */
[----:B------:R-:W-:Y:S01]  /*7440*/  IMAD.MOV.U32 R173, RZ, RZ, R178 ;  /* 0x000000ffffad7224 */ /* 0x000fe200078e00b2 */
[----:B------:R-:W-:Y:S01]  /*7450*/  MOV R166, R175 ;  /* 0x000000af00a67202 */ /* 0x000fe20000000f00 */
[----:B-1----:R-:W-:Y:S01]  /*7460*/  FFMA.FTZ R2, R143, c[0x0][0x2d0], -R12 ;  /* 0x0000b4008f027a23 */ /* 0x002fe2000001080c */
[----:B------:R-:W-:Y:S01]  /*7470*/  MOV R176, R149 ;  /* 0x0000009500b07202 */ /* 0x000fe20000000f00 */
[----:B------:R-:W-:Y:S01]  /*7480*/  IMAD.MOV.U32 R143, RZ, RZ, R23 ;  /* 0x000000ffff8f7224 */ /* 0x000fe200078e0017 */
[C---:B--2---:R-:W-:Y:S01]  /*7490*/  HMMA.16816.F32 R204, R4.reuse, R26, R124 ;  /* 0x0000001a04cc723c */ /* 0x044fe2000000187c */
[----:B------:R1:W-:Y:S01]  /*74a0*/  MUFU.EX2 R23, R2 ;  /* 0x0000000200177308 */ /* 0x0003e20000000800 */
[----:B------:R-:W-:Y:S01]  /*74b0*/  MOV R172, R177 ;  /* 0x000000b100ac7202 */ /* 0x000fe20000000f00 */
[----:B------:R-:W-:Y:S01]  /*74c0*/  IMAD.MOV.U32 R179, RZ, RZ, R197 ;  /* 0x000000ffffb37224 */ /* 0x000fe200078e00c5 */
[----:B------:R-:W-:Y:S01]  /*74d0*/  MOV R178, R151 ;  /* 0x0000009700b27202 */ /* 0x000fe20000000f00 */
[----:B------:R-:W-:Y:S01]  /*74e0*/  IMAD.MOV.U32 R175, RZ, RZ, R148 ;  /* 0x000000ffffaf7224 */ /* 0x000fe200078e0094 */
[----:B------:R2:W5:Y:S01]  /*74f0*/  LDL.LU R221, [R1+0x3c] ;  /* 0x00003c0001dd7983 */ /* 0x0005620000300800 */
[----:B------:R-:W-:Y:S01]  /*7500*/  IMAD.MOV.U32 R177, RZ, RZ, R150 ;  /* 0x000000ffffb17224 */ /* 0x000fe200078e0096 */
[----:B------:R-:W-:Y:S02]  /*7510*/  HMMA.16816.F32 R196, R4, R24, R144 ;  /* 0x0000001804c4723c */ /* 0x000fe40000001890 */
[----:B------:R-:W2:Y:S01]  /*7520*/  LDSM.16.MT88.4 R148, [R218+0x2900] ;  /* 0x00290000da94783b */ /* 0x000ea20000004200 */
[----:B------:R-:W-:-:S02]  /*7530*/  IMAD.MOV.U32 R165, RZ, RZ, R174 ;  /* 0x000000ffffa57224 */ /* 0x000fc400078e00ae */
[----:B-1----:R-:W-:-:S03]  /*7540*/  FFMA.FTZ R2, R22, c[0x0][0x2d0], -R12 ;  /* 0x0000b40016027a23 */ /* 0x002fc6000001080c */
[----:B------:R-:W-:Y:S01]  /*7550*/  HMMA.16816.F32 R24, R4, R16, R120 ;  /* 0x000000100418723c */ /* 0x000fe20000001878 */
[----:B------:R1:W5:Y:S01]  /*7560*/  LDL.LU R216, [R1+0x38] ;  /* 0x0000380001d87983 */ /* 0x0003620000300800 */
[----:B------:R3:W1:Y:S01]  /*7570*/  MUFU.EX2 R22, R2 ;  /* 0x0000000200167308 */ /* 0x0006620000000800 */
[----:B------:R-:W-:Y:S01]  /*7580*/  MOV R174, R179 ;  /* 0x000000b300ae7202 */ /* 0x000fe20000000f00 */
[----:B------:R-:W-:-:S04]  /*7590*/  IMAD.MOV.U32 R179, RZ, RZ, R96 ;  /* 0x000000ffffb37224 */ /* 0x000fc800078e0060 */
[----:B------:R-:W-:Y:S01]  /*75a0*/  HMMA.16816.F32 R16, R4, R18, R180 ;  /* 0x000000120410723c */ /* 0x000fe200000018b4 */
[----:B------:R-:W1:Y:S01]  /*75b0*/  LDSM.16.MT88.4 R180, [R218+0x5900] ;  /* 0x00590000dab4783b */ /* 0x000e620000004200 */
[----:B------:R-:W-:Y:S01]  /*75c0*/  MOV R96, R97 ;  /* 0x0000006100607202 */ /* 0x000fe20000000f00 */
[----:B------:R-:W-:Y:S01]  /*75d0*/  IMAD.MOV.U32 R97, RZ, RZ, R98 ;  /* 0x000000ffff617224 */ /* 0x000fe200078e0062 */
[----:B------:R-:W-:Y:S01]  /*75e0*/  MOV R98, R99 ;  /* 0x0000006300627202 */ /* 0x000fe20000000f00 */
[----:B---3--:R-:W-:Y:S01]  /*75f0*/  FFMA.FTZ R2, R15, c[0x0][0x2d0], -R0 ;  /* 0x0000b4000f027a23 */ /* 0x008fe20000010800 */
[----:B------:R-:W-:-:S03]  /*7600*/  MOV R15, R13 ;  /* 0x0000000d000f7202 */ /* 0x000fc60000000f00 */
[----:B------:R3:W-:Y:S01]  /*7610*/  MUFU.EX2 R13, R2 ;  /* 0x00000002000d7308 */ /* 0x0007e20000000800 */
[----:B------:R-:W-:Y:S01]  /*7620*/  IMAD.MOV.U32 R99, RZ, RZ, R56 ;  /* 0x000000ffff637224 */ /* 0x000fe200078e0038 */
[----:B------:R-:W-:Y:S01]  /*7630*/  MOV R56, R14 ;  /* 0x0000000e00387202 */ /* 0x000fe20000000f00 */
[--C-:B---3--:R-:W-:Y:S02]  /*7640*/  FFMA.FTZ R2, R143, c[0x0][0x2d0], -R0.reuse ;  /* 0x0000b4008f027a23 */ /* 0x108fe40000010800 */
[----:B------:R-:W3:Y:S03]  /*7650*/  LDSM.16.MT88.4 R140, [R217+0x2900] ;  /* 0x00290000d98c783b */ /* 0x000ee60000004200 */
[----:B------:R1:W1:Y:S02]  /*7660*/  MUFU.EX2 R14, R2 ;  /* 0x00000002000e7308 */ /* 0x0002640000000800 */
[----:B-1----:R-:W-:-:S02]  /*7670*/  FFMA.FTZ R2, R15, c[0x0][0x2d0], -R0 ;  /* 0x0000b4000f027a23 */ /* 0x002fc40000010800 */
[----:B------:R-:W-:-:S04]  /*7680*/  FFMA.FTZ R0, R159, c[0x0][0x2d0], -R0 ;  /* 0x0000b4009f007a23 */ /* 0x000fc80000010800 */
[----:B------:R1:W-:Y:S01]  /*7690*/  MUFU.EX2 R15, R2 ;  /* 0x00000002000f7308 */ /* 0x0003e20000000800 */
[----:B----4-:R-:W-:Y:S01]  /*76a0*/  HMMA.16816.F32 R124, R4, R8, R128 ;  /* 0x00000008047c723c */ /* 0x010fe20000001880 */
[----:B------:R-:W-:Y:S01]  /*76b0*/  IMAD.MOV.U32 R122, RZ, RZ, R56 ;  /* 0x000000ffff7a7224 */ /* 0x000fe200078e0038 */
[----:B------:R-:W-:Y:S01]  /*76c0*/  MOV R121, R57 ;  /* 0x0000003900797202 */ /* 0x000fe20000000f00 */
[----:B------:R-:W-:Y:S01]  /*76d0*/  IMAD.MOV.U32 R120, RZ, RZ, R58 ;  /* 0x000000ffff787224 */ /* 0x000fe200078e003a */
[----:B------:R-:W-:Y:S01]  /*76e0*/  MOV R123, R99 ;  /* 0x00000063007b7202 */ /* 0x000fe20000000f00 */
[----:B------:R-:W-:Y:S02]  /*76f0*/  LDSM.16.MT88.4 R156, [R220+0x2900] ;  /* 0x00290000dc9c783b */ /* 0x000fe40000004200 */
[----:B------:R-:W4:Y:S01]  /*7700*/  MUFU.EX2 R12, R0 ;  /* 0x00000000000c7308 */ /* 0x000f220000000800 */
[----:B------:R-:W-:Y:S02]  /*7710*/  F2FP.PACK_AB R128, R21, R20 ;  /* 0x000000141580723e */ /* 0x000fe400000000ff */
[----:B------:R-:W-:-:S02]  /*7720*/  F2FP.PACK_AB R130, R22, R23 ;  /* 0x000000171682723e */ /* 0x000fc400000000ff */
[----:B------:R-:W-:Y:S02]  /*7730*/  F2FP.PACK_AB R129, R14, R13 ;  /* 0x0000000d0e81723e */ /* 0x000fe400000000ff */
[----:B-1----:R-:W-:Y:S02]  /*7740*/  MOV R2, R59 ;  /* 0x0000003b00027202 */ /* 0x002fe40000000f00 */
[----:B------:R-:W1:Y:S01]  /*7750*/  LDSM.16.MT88.4 R56, [R220+0x5900] ;  /* 0x00590000dc38783b */ /* 0x000e620000004200 */
[----:B----4-:R-:W-:Y:S01]  /*7760*/  F2FP.PACK_AB R131, R12, R15 ;  /* 0x0000000f0c83723e */ /* 0x010fe200000000ff */
[----:B------:R-:W-:Y:S01]  /*7770*/  HMMA.16816.F32 R8, R4, R10, R72 ;  /* 0x0000000a0408723c */ /* 0x000fe20000001848 */
[----:B------:R-:W-:Y:S01]  /*7780*/  MOV R0, R89 ;  /* 0x0000005900007202 */ /* 0x000fe20000000f00 */
[----:B------:R-:W-:Y:S06]  /*7790*/  LDSM.16.MT88.4 R72, [R217+0x8900] ;  /* 0x00890000d948783b */ /* 0x000fec0000004200 */
[----:B--2---:R-:W-:Y:S01]  /*77a0*/  HMMA.16816.F32 R144, R128, R148, R36 ;  /* 0x000000948090723c */ /* 0x004fe20000001824 */
[----:B------:R-:W-:Y:S01]  /*77b0*/  IMAD.MOV.U32 R7, RZ, RZ, R178 ;  /* 0x000000ffff077224 */ /* 0x000fe200078e00b2 */
[----:B------:R-:W-:Y:S01]  /*77c0*/  MOV R6, R179 ;  /* 0x000000b300067202 */ /* 0x000fe20000000f00 */
[----:B------:R-:W-:-:S05]  /*77d0*/  IMAD.MOV.U32 R4, RZ, RZ, R88 ;  /* 0x000000ffff047224 */ /* 0x000fca00078e0058 */
[C---:B------:R-:W-:Y:S07]  /*77e0*/  HMMA.16816.F32 R148, R128.reuse, R150, R40 ;  /* 0x000000968094723c */ /* 0x040fee0000001828 */
[----:B------:R-:W-:Y:S01]  /*77f0*/  IMAD.MOV.U32 R43, RZ, RZ, R176 ;  /* 0x000000ffff2b7224 */ /* 0x000fe200078e00b0 */
[----:B------:R-:W-:Y:S02]  /*7800*/  MOV R42, R177 ;  /* 0x000000b1002a7202 */ /* 0x000fe40000000f00 */
[----:B------:R-:W-:Y:S01]  /*7810*/  HMMA.16816.F32 R176, R128, R180, R52 ;  /* 0x000000b480b0723c */ /* 0x000fe20000001834 */
[----:B------:R-:W-:-:S07]  /*7820*/  FADD.FTZ R4, R2, R4 ;  /* 0x0000000402047221 */ /* 0x000fce0000010000 */
[----:B------:R-:W-:Y:S07]  /*7830*/  HMMA.16816.F32 R180, R128, R182, R32 ;  /* 0x000000b680b4723c */ /* 0x000fee0000001820 */
[----:B------:R-:W-:-:S04]  /*7840*/  IMAD.MOV.U32 R34, RZ, RZ, R90 ;  /* 0x000000ffff227224 */ /* 0x000fc800078e005a */
[----:B------:R-:W-:Y:S01]  /*7850*/  FADD.FTZ R0, R0, R34 ;  /* 0x0000002200007221 */ /* 0x000fe20000010000 */
[----:B------:R-:W-:Y:S01]  /*7860*/  MOV R35, R91 ;  /* 0x0000005b00237202 */ /* 0x000fe20000000f00 */
[----:B------:R-:W-:Y:S01]  /*7870*/  IMAD.MOV.U32 R40, RZ, RZ, R98 ;  /* 0x000000ffff287224 */ /* 0x000fe200078e0062 */
[----:B------:R-:W-:Y:S01]  /*7880*/  MOV R41, R97 ;  /* 0x0000006100297202 */ /* 0x000fe20000000f00 */
[----:B------:R-:W-:Y:S02]  /*7890*/  FADD.FTZ R2, R120, R0 ;  /* 0x0000000078027221 */ /* 0x000fe40000010000 */
[----:B------:R-:W-:Y:S01]  /*78a0*/  IMAD.MOV.U32 R5, RZ, RZ, R96 ;  /* 0x000000ffff057224 */ /* 0x000fe200078e0060 */
[----:B---3--:R-:W-:Y:S01]  /*78b0*/  HMMA.16816.F32 R136, R128, R140, R136 ;  /* 0x0000008c8088723c */ /* 0x008fe20000001888 */
[----:B------:R-:W-:Y:S01]  /*78c0*/  FADD.FTZ R0, R121, R4 ;  /* 0x0000000479007221 */ /* 0x000fe20000010000 */
[----:B------:R-:W-:Y:S01]  /*78d0*/  MOV R36, R175 ;  /* 0x000000af00247202 */ /* 0x000fe20000000f00 */
[----:B------:R-:W-:Y:S01]  /*78e0*/  FADD.FTZ R2, R122, R2 ;  /* 0x000000027a027221 */ /* 0x000fe20000010000 */
[----:B------:R-:W-:Y:S01]  /*78f0*/  MOV R38, R173 ;  /* 0x000000ad00267202 */ /* 0x000fe20000000f00 */
[----:B------:R-:W-:Y:S01]  /*7900*/  FADD.FTZ R0, R123, R0 ;  /* 0x000000007b007221 */ /* 0x000fe20000010000 */
[----:B------:R-:W-:Y:S01]  /*7910*/  LDSM.16.MT88.4 R88, [R220+0x8900] ;  /* 0x00890000dc58783b */ /* 0x000fe20000004200 */
[----:B------:R-:W-:-:S02]  /*7920*/  FADD.FTZ R2, R35, R2 ;  /* 0x0000000223027221 */ /* 0x000fc40000010000 */
[----:B------:R-:W-:Y:S01]  /*7930*/  FADD.FTZ R0, R40, R0 ;  /* 0x0000000028007221 */ /* 0x000fe20000010000 */
[----:B------:R-:W-:Y:S01]  /*7940*/  HMMA.16816.F32 R140, R128, R142, R44 ;  /* 0x0000008e808c723c */ /* 0x000fe2000000182c */
[----:B------:R-:W-:Y:S01]  /*7950*/  FADD.FTZ R2, R41, R2 ;  /* 0x0000000229027221 */ /* 0x000fe20000010000 */
[----:B------:R-:W-:Y:S01]  /*7960*/  LDSM.16.MT88.4 R96, [R219+0x8900] ;  /* 0x00890000db60783b */ /* 0x000fe20000004200 */
[----:B------:R-:W-:Y:S02]  /*7970*/  FADD.FTZ R0, R5, R0 ;  /* 0x0000000005007221 */ /* 0x000fe40000010000 */
[----:B------:R-:W-:Y:S01]  /*7980*/  FADD.FTZ R2, R6, R2 ;  /* 0x0000000206027221 */ /* 0x000fe20000010000 */
[----:B------:R-:W-:Y:S01]  /*7990*/  LDSM.16.MT88.4 R120, [R220+0xb900] ;  /* 0x00b90000dc78783b */ /* 0x000fe20000004200 */
[----:B------:R-:W-:Y:S01]  /*79a0*/  FADD.FTZ R0, R7, R0 ;  /* 0x0000000007007221 */ /* 0x000fe20000010000 */
[----:B------:R-:W-:Y:S01]  /*79b0*/  MOV R46, R165 ;  /* 0x000000a5002e7202 */ /* 0x000fe20000000f00 */
[----:B------:R-:W-:Y:S01]  /*79c0*/  IMAD.MOV.U32 R47, RZ, RZ, R164 ;  /* 0x000000ffff2f7224 */ /* 0x000fe200078e00a4 */
[----:B------:R-:W-:Y:S01]  /*79d0*/  MOV R44, R167 ;  /* 0x000000a7002c7202 */ /* 0x000fe20000000f00 */
[----:B------:R-:W-:-:S02]  /*79e0*/  IMAD.MOV.U32 R45, RZ, RZ, R166 ;  /* 0x000000ffff2d7224 */ /* 0x000fc400078e00a6 */
[----:B------:R-:W-:Y:S01]  /*79f0*/  IMAD.MOV.U32 R39, RZ, RZ, R172 ;  /* 0x000000ffff277224 */ /* 0x000fe200078e00ac */
[----:B------:R-:W2:Y:S01]  /*7a00*/  LDSM.16.MT88.4 R164, [R219+0x2900] ;  /* 0x00290000dba4783b */ /* 0x000ea20000004200 */
[----:B------:R-:W-:Y:S02]  /*7a10*/  FADD.FTZ R2, R42, R2 ;  /* 0x000000022a027221 */ /* 0x000fe40000010000 */
[----:B------:R-:W-:Y:S01]  /*7a20*/  IMAD.MOV.U32 R37, RZ, RZ, R174 ;  /* 0x000000ffff257224 */ /* 0x000fe200078e00ae */
[----:B-1----:R-:W-:Y:S01]  /*7a30*/  HMMA.16816.F32 R52, R128, R56, R64 ;  /* 0x000000388034723c */ /* 0x002fe20000001840 */
[----:B------:R-:W-:Y:S01]  /*7a40*/  FADD.FTZ R0, R43, R0 ;  /* 0x000000002b007221 */ /* 0x000fe20000010000 */
[----:B------:R-:W1:Y:S01]  /*7a50*/  LDSM.16.MT88.4 R172, [R217+0x5900] ;  /* 0x00590000d9ac783b */ /* 0x000e620000004200 */
[----:B------:R-:W-:-:S03]  /*7a60*/  FADD.FTZ R2, R36, R2 ;  /* 0x0000000224027221 */ /* 0x000fc60000010000 */
[----:B------:R-:W3:Y:S01]  /*7a70*/  LDSM.16.MT88.4 R4, [R219+0xb900] ;  /* 0x00b90000db04783b */ /* 0x000ee20000004200 */
[----:B------:R-:W-:-:S03]  /*7a80*/  FADD.FTZ R0, R37, R0 ;  /* 0x0000000025007221 */ /* 0x000fc60000010000 */
[----:B------:R-:W4:Y:S01]  /*7a90*/  LDSM.16.MT88.4 R64, [R219+0x5900] ;  /* 0x00590000db40783b */ /* 0x000f220000004200 */
        /* <DEDUP_REMOVED lines=15> */
[----:B------:R-:W-:Y:S01]  /*7b90*/  FADD.FTZ R0, R133, R0 ;  /* 0x0000000085007221 */ /* 0x000fe20000010000 */
[----:B--2---:R-:W-:Y:S01]  /*7ba0*/  HMMA.16816.F32 R160, R128, R164, R160 ;  /* 0x000000a480a0723c */ /* 0x004fe200000018a0 */
[----:B------:R-:W-:Y:S02]  /*7bb0*/  FADD.FTZ R2, R203, R2 ;  /* 0x00000002cb027221 */ /* 0x000fe40000010000 */
[----:B------:R-:W-:-:S05]  /*7bc0*/  FADD.FTZ R0, R134, R0 ;  /* 0x0000000086007221 */ /* 0x000fca0000010000 */
[C---:B------:R-:W-:Y:S08]  /*7bd0*/  HMMA.16816.F32 R164, R128.reuse, R166, R68 ;  /* 0x000000a680a4723c */ /* 0x040ff00000001844 */
[C---:B-1----:R-:W-:Y:S08]  /*7be0*/  HMMA.16816.F32 R168, R128.reuse, R172, R168 ;  /* 0x000000ac80a8723c */ /* 0x042ff000000018a8 */
[C---:B------:R-:W-:Y:S08]  /*7bf0*/  HMMA.16816.F32 R68, R128.reuse, R72, R76 ;  /* 0x000000488044723c */ /* 0x040ff0000000184c */
[C---:B------:R-:W-:Y:S08]  /*7c00*/  HMMA.16816.F32 R172, R128.reuse, R174, R60 ;  /* 0x000000ae80ac723c */ /* 0x040ff0000000183c */
[C---:B------:R-:W-:Y:S08]  /*7c10*/  HMMA.16816.F32 R72, R128.reuse, R74, R84 ;  /* 0x0000004a8048723c */ /* 0x040ff00000001854 */
[C---:B---3--:R-:W-:Y:S07]  /*7c20*/  HMMA.16816.F32 R124, R128.reuse, R4, R124 ;  /* 0x00000004807c723c */ /* 0x048fee000000187c */
[----:B------:R-:W-:Y:S01]  /*7c30*/  FADD.FTZ R4, R208, R2 ;  /* 0x00000002d0047221 */ /* 0x000fe20000010000 */
[----:B------:R-:W-:Y:S01]  /*7c40*/  HMMA.16816.F32 R152, R128, R156, R152 ;  /* 0x0000009c8098723c */ /* 0x000fe20000001898 */
[----:B------:R-:W-:-:S02]  /*7c50*/  FADD.FTZ R2, R135, R0 ;  /* 0x0000000087027221 */ /* 0x000fc40000010000 */
[----:B------:R-:W-:-:S05]  /*7c60*/  FADD.FTZ R0, R202, R4 ;  /* 0x00000004ca007221 */ /* 0x000fca0000010000 */
[----:B----4-:R-:W-:Y:S01]  /*7c70*/  HMMA.16816.F32 R60, R128, R64, R108 ;  /* 0x00000040803c723c */ /* 0x010fe2000000186c */
[----:B------:R-:W-:-:S07]  /*7c80*/  FADD.FTZ R2, R200, R2 ;  /* 0x00000002c8027221 */ /* 0x000fce0000010000 */
[----:B------:R-:W-:Y:S01]  /*7c90*/  HMMA.16816.F32 R84, R128, R88, R92 ;  /* 0x000000588054723c */ /* 0x000fe2000000185c */
[----:B------:R-:W-:-:S07]  /*7ca0*/  FADD.FTZ R0, R20, R0 ;  /* 0x0000000014007221 */ /* 0x000fce0000010000 */
[C---:B------:R-:W-:Y:S01]  /*7cb0*/  HMMA.16816.F32 R156, R128.reuse, R158, R80 ;  /* 0x0000009e809c723c */ /* 0x040fe20000001850 */
[----:B------:R-:W1:Y:S07]  /*7cc0*/  LDSM.16.MT88.4 R80, [R218+0x8900] ;  /* 0x00890000da50783b */ /* 0x000e6e0000004200 */
[C---:B------:R-:W-:Y:S01]  /*7cd0*/  HMMA.16816.F32 R64, R128.reuse, R66, R104 ;  /* 0x000000428040723c */ /* 0x040fe20000001868 */
[----:B------:R-:W2:Y:S07]  /*7ce0*/  LDSM.16.MT88.4 R104, [R217+0xb900] ;  /* 0x00b90000d968783b */ /* 0x000eae0000004200 */
[----:B------:R-:W-:Y:S01]  /*7cf0*/  HMMA.16816.F32 R92, R128, R96, R112 ;  /* 0x00000060805c723c */ /* 0x000fe20000001870 */
[----:B------:R-:W3:Y:S01]  /*7d00*/  LDSM.16.MT88.4 R112, [R218+0xb900] ;  /* 0x00b90000da70783b */ /* 0x000ee20000004200 */
        /* <DEDUP_REMOVED lines=8> */
[----:B------:R4:W-:Y:S01]  /*7d90*/  STL [R1], R4 ;  /* 0x0000000401007387 */ /* 0x0009e20000100800 */
[C---:B------:R-:W-:Y:S08]  /*7da0*/  HMMA.16816.F32 R56, R128.reuse, R58, R116 ;  /* 0x0000003a8038723c */ /* 0x040ff00000001874 */
[C---:B------:R-:W-:Y:S08]  /*7db0*/  HMMA.16816.F32 R88, R128.reuse, R90, R100 ;  /* 0x0000005a8058723c */ /* 0x040ff00000001864 */
[C---:B-1----:R-:W-:Y:S08]  /*7dc0*/  HMMA.16816.F32 R76, R128.reuse, R80, R48 ;  /* 0x00000050804c723c */ /* 0x042ff00000001830 */
[C---:B--2---:R-:W-:Y:S08]  /*7dd0*/  HMMA.16816.F32 R100, R128.reuse, R104, R188 ;  /* 0x000000688064723c */ /* 0x044ff000000018bc */
[C---:B---3--:R-:W-:Y:S08]  /*7de0*/  HMMA.16816.F32 R108, R128.reuse, R112, R196 ;  /* 0x00000070806c723c */ /* 0x048ff000000018c4 */
        /* <DEDUP_REMOVED lines=8> */
[----:B----4-:R-:W2:Y:S01]  /*7e70*/  LDL.LU R47, [R1+0x28] ;  /* 0x00002800012f7983 */ /* 0x010ea20000300800 */
[----:B------:R-:W-:-:S02]  /*7e80*/  IMAD.MOV.U32 R134, RZ, RZ, R3 ;  /* 0x000000ffff867224 */ /* 0x000fc400078e0003 */
[----:B------:R-:W-:Y:S01]  /*7e90*/  IMAD.MOV.U32 R133, RZ, RZ, R132 ;  /* 0x000000ffff857224 */ /* 0x000fe200078e0084 */
[----:B------:R-:W3:Y:S01]  /*7ea0*/  LDL.LU.64 R44, [R1+0x10] ;  /* 0x00001000012c7983 */ /* 0x000ee20000300a00 */
[----:B--2---:R-:W-:-:S03]  /*7eb0*/  IADD3 R252, R47, -0x2, RZ ;  /* 0xfffffffe2ffc7810 */ /* 0x004fc60007ffe0ff */
[----:B------:R-:W2:Y:S01]  /*7ec0*/  LDL.LU.64 R46, [R1+0x30] ;  /* 0x00003000012e7983 */ /* 0x000ea20000300a00 */
[----:B---3--:R-:W-:Y:S02]  /*7ed0*/  MOV R3, R45 ;  /* 0x0000002d00037202 */ /* 0x008fe40000000f00 */
[----:B--2---:R-:W-:-:S05]  /*7ee0*/  MOV R2, R46 ;  /* 0x0000002e00027202 */ /* 0x004fca0000000f00 */
[----:B------:R1:W-:Y:S02]  /*7ef0*/  STL.64 [R1+0x10], R2 ;  /* 0x0000100201007387 */ /* 0x0003e40000100a00 */
.L_x_713:
[----:B------:R-:W2:Y:S01]  /*7f00*/  LDL.64 R12, [R1+0x10] ;  /* 0x00001000010c7983 */ /* 0x000ea20000100a00 */
[----:B-1----:R-:W-:Y:S01]  /*7f10*/  SHF.R.S32.HI R0, RZ, 0x1f, R252 ;  /* 0x0000001fff007819 */ /* 0x002fe200000114fc */
[----:B------:R-:W-:Y:S04]  /*7f20*/  DEPBAR.LE SB0, 0x0 ;  /* 0x000080000000791a */ /* 0x000fe80000000000 */
[----:B------:R-:W-:Y:S01]  /*7f30*/  BAR.SYNC.DEFER_BLOCKING 0x0 ;  /* 0x0000000000007b1d */ /* 0x000fe20000010000 */
[----:B------:R-:W-:Y:S01]  /*7f40*/  IMAD R0, R0, c[0x0][0x208], RZ ;  /* 0x0000820000007a24 */ /* 0x000fe200078e02ff */
[----:B------:R-:W-:Y:S01]  /*7f50*/  MOV R29, c[0x0][0x208] ;  /* 0x00008200001d7a02 */ /* 0x000fe20000000f00 */
[C---:B-1----:R-:W-:Y:S01]  /*7f60*/  IMAD.WIDE.U32 R2, R252.reuse, c[0x0][0x208], RZ ;  /* 0x00008200fc027a25 */ /* 0x042fe200078e00ff */
[----:B------:R-:W-:Y:S02]  /*7f70*/  MOV R45, 0x6 ;  /* 0x00000006002d7802 */ /* 0x000fe40000000f00 */
[----:B------:R-:W-:Y:S01]  /*7f80*/  SHF.L.U32 R29, R29, 0x6, RZ ;  /* 0x000000061d1d7819 */ /* 0x000fe200000006ff */
[----:B------:R-:W-:Y:S01]  /*7f90*/  IMAD R0, R252, c[0x0][0x20c], R0 ;  /* 0x00008300fc007a24 */ /* 0x000fe200078e0200 */
[----:B------:R-:W-:Y:S04]  /*7fa0*/  MOV R44, c[0x0][0x208] ;  /* 0x00008200002c7a02 */ /* 0x000fe80000000f00 */
[----:B------:R-:W-:Y:S02]  /*7fb0*/  IADD3 R0, R3, R0, RZ ;  /* 0x0000000003007210 */ /* 0x000fe40007ffe0ff */
[----:B------:R-:W-:Y:S03]  /*7fc0*/  SHF.L.U64.HI R44, R44, R45, c[0x0][0x20c] ;  /* 0x000083002c2c7619 */ /* 0x000fe6000001022d */
[----:B------:R-:W-:Y:S01]  /*7fd0*/  IMAD R0, R0, 0x60, RZ ;  /* 0x0000006000007824 */ /* 0x000fe200078e02ff */
[----:B-----5:R-:W-:Y:S08]  /*7fe0*/  LDSM.16.M88.4 R48, [R223+0x18100] ;  /* 0x01810000df30783b */ /* 0x020ff00000000200 */
        /* <DEDUP_REMOVED lines=8> */
[----:B------:R-:W-:Y:S08]  /*8070*/  LDSM.16.M88.4 R188, [R224+0x18100] ;  /* 0x01810000e0bc783b */ /* 0x000ff00000000200 */
        /* <DEDUP_REMOVED lines=33> */
[----:B--2---:R-:W-:Y:S03]  /*8290*/  IADD3 R2, P0, R2, R29, RZ ;  /* 0x0000001d02027210 */ /* 0x004fe60007f1e0ff */
[----:B------:R2:W-:Y:S03]  /*82a0*/  LDGSTS.E.BYPASS.LTC128B.128 [R251+0x9100], [R38.64], !P4 ;  /* 0x0910000026fb7fae */ /* 0x0005e6000e101d44 */
[----:B------:R-:W-:Y:S05]  /*82b0*/  IADD3.X R3, R3, R44, RZ, P0, !PT ;  /* 0x0000002c03037210 */ /* 0x000fea00007fe4ff */
[----:B------:R1:W-:Y:S08]  /*82c0*/  LDGSTS.E.BYPASS.LTC128B.128 [R251+0x1100], [R2.64], !P3 ;  /* 0x0110000002fb7fae */ /* 0x0003f0000d901d44 */
[----:B------:R1:W-:Y:S01]  /*82d0*/  LDGSTS.E.BYPASS.LTC128B.128 [R251+0x4100], [R2.64+0x80], !P5 ;  /* 0x0410008002fb7fae */ /* 0x0003e2000e901d44 */
[----:B----4-:R-:W-:Y:S02]  /*82e0*/  IADD3 R36, P0, R29, R2, RZ ;  /* 0x000000021d247210 */ /* 0x010fe40007f1e0ff */
[C---:B---3--:R-:W-:Y:S02]  /*82f0*/  HMMA.16816.F32 R28, R48.reuse, R32, RZ ;  /* 0x00000020301c723c */ /* 0x048fe400000018ff */
[----:B------:R-:W-:Y:S03]  /*8300*/  IADD3.X R37, R44, R3, RZ, P0, !PT ;  /* 0x000000032c257210 */ /* 0x000fe600007fe4ff */
[----:B------:R3:W-:Y:S01]  /*8310*/  LDGSTS.E.BYPASS.LTC128B.128 [R251+0x7100], [R2.64+0x100], !P6 ;  /* 0x0710010002fb7fae */ /* 0x0007e2000f101d44 */
[C---:B------:R-:W-:Y:S02]  /*8320*/  ISETP.GT.AND P0, PT, R252.reuse, RZ, PT ;  /* 0x000000fffc00720c */ /* 0x040fe40003f04270 */
[----:B------:R-:W-:Y:S01]  /*8330*/  IADD3 R252, R252, -0x1, RZ ;  /* 0xfffffffffcfc7810 */ /* 0x000fe20007ffe0ff */
[C---:B------:R-:W-:Y:S04]  /*8340*/  HMMA.16816.F32 R32, R48.reuse, R34, RZ ;  /* 0x000000223020723c */ /* 0x040fe800000018ff */
        /* <DEDUP_REMOVED lines=10> */
[----:B------:R-:W-:Y:S07]  /*83f0*/  LDSM.16.M88.4 R184, [R226+0x18100] ;  /* 0x01810000e2b8783b */ /* 0x000fee0000000200 */
        /* <DEDUP_REMOVED lines=32> */
[----:B------:R-:W1:Y:S07]  /*8600*/  LDSM.16.M88.4 R188, [R225+0x18100] ;  /* 0x01810000e1bc783b */ /* 0x000e6e0000000200 */
        /* <DEDUP_REMOVED lines=877> */
[----:B------:R-:W4:Y:S03]  /*bce0*/  LDL.LU R172, [R1] ;  /* 0x0000000001ac7983 */ /* 0x000f260000300800 */
        /* <DEDUP_REMOVED lines=252> */
[----:B------:R1:W-:Y:S04]  /*ccb0*/  STL [R1], R2 ;  /* 0x0000000201007387 */ /* 0x0003e80000100800 */
[----:B------:R1:W-:Y:S01]  /*ccc0*/  STL [R1+0x4], R0 ;  /* 0x0000040001007387 */ /* 0x0003e20000100800 */
[----:B------:R-:W-:-:S05]  /*ccd0*/  @P0 BRA `(.L_x_713) ;  /* 0xffffb22000000947 */ /* 0x000fca000383ffff */
.L_x_712:
[----:B----4-:R-:W2:Y:S04]  /*cce0*/  LDL.LU R5, [R1] ;  /* 0x0000000001057983 */ /* 0x010ea80000300800 */
[----:B-1----:R-:W3:Y:S01]  /*ccf0*/  LDL.LU R2, [R1+0x4] ;  /* 0x0000040001027983 */ /* 0x002ee20000300800 */
[----:B------:R-:W-:-:S02]  /*cd00*/  MOV R50, 0xff800000 ;  /* 0xff80000000327802 */ /* 0x000fc40000000f00 */
[----:B------:R-:W-:Y:S02]  /*cd10*/  MOV R51, 0xff800000 ;  /* 0xff80000000337802 */ /* 0x000fe40000000f00 */
[----:B------:R-:W-:Y:S01]  /*cd20*/  PLOP3.LUT P2, PT, PT, PT, PT, 0x8, 0x0 ;  /* 0x000000000000781c */ /* 0x000fe20003f4e170 */
        /* <DEDUP_REMOVED lines=152> */
.L_x_704:
        /* <DEDUP_REMOVED lines=184> */
.L_x_715:
[----:B-1----:R-:W-:Y:S01]  /*e230*/  LOP3.LUT R0, R49, 0xffffffe0, RZ, 0xc0, !PT ;  /* 0xffffffe031007812 */ /* 0x002fe200078ec0ff */
[----:B------:R-:W1:Y:S01]  /*e240*/  S2R R11, SR_CTAID.Y ;  /* 0x00000000000b7919 */ /* 0x000e620000002600 */
[----:B------:R-:W-:Y:S01]  /*e250*/  SHF.R.S32.HI R4, RZ, 0x1f, R48 ;  /* 0x0000001fff047819 */ /* 0x000fe20000011430 */
[----:B------:R-:W-:Y:S01]  /*e260*/  IMAD.MOV.U32 R7, RZ, RZ, c[0x0][0x4e8] ;  /* 0x00013a00ff077624 */ /* 0x000fe200078e00ff */
[----:B------:R-:W-:Y:S01]  /*e270*/  LEA.HI R15, R52, R53, RZ, 0x3 ;  /* 0x00000035340f7211 */ /* 0x000fe200078f18ff */
[----:B------:R-:W-:Y:S01]  /*e280*/  IMAD.IADD R0, R53, 0x1, -R0 ;  /* 0x0000000135007824 */ /* 0x000fe200078e0a00 */
[----:B------:R-:W2:Y:S01]  /*e290*/  S2R R28, SR_CTAID.X ;  /* 0x00000000001c7919 */ /* 0x000ea20000002500 */
        /* <DEDUP_REMOVED lines=16> */
[----:B-1----:R-:W-:Y:S01]  /*e3a0*/  SHF.R.S32.HI R10, RZ, 0x1f, R11 ;  /* 0x0000001fff0a7819 */ /* 0x002fe2000001140b */
[----:B------:R-:W-:Y:S01]  /*e3b0*/  IMAD R6, R2, c[0x0][0x3a4], R6 ;  /* 0x0000e90002067a24 */ /* 0x000fe200078e0206 */
[----:B------:R-:W-:Y:S01]  /*e3c0*/  IADD3 R14, -R4, R53, RZ ;  /* 0x00000035040e7210 */ /* 0x000fe20007ffe1ff */
[----:B------:R-:W-:Y:S01]  /*e3d0*/  IMAD R0, R0, 0x8, R16 ;  /* 0x0000000800007824 */ /* 0x000fe200078e0210 */
[----:B------:R-:W-:Y:S01]  /*e3e0*/  SEL R12, R57, RZ, !P0 ;  /* 0x000000ff390c7207 */ /* 0x000fe20004000000 */
[----:B------:R-:W-:Y:S01]  /*e3f0*/  IMAD.WIDE.U32 R4, R2, c[0x0][0x3a0], RZ ;  /* 0x0000e80002047a25 */ /* 0x000fe200078e00ff */
[----:B------:R-:W-:-:S02]  /*e400*/  SHF.R.S32.HI R15, RZ, 0x3, R15 ;  /* 0x00000003ff0f7819 */ /* 0x000fc4000001140f */
[----:B------:R-:W-:Y:S01]  /*e410*/  LEA.HI R18, R52, R53, RZ, 0x6 ;  /* 0x0000003534127211 */ /* 0x000fe200078f30ff */
[----:B--2---:R-:W-:Y:S01]  /*e420*/  IMAD R7, R28, 0x80, R0 ;  /* 0x000000801c077824 */ /* 0x004fe200078e0200 */
[----:B------:R-:W-:Y:S01]  /*e430*/  LEA R13, R14, R15, 0x5 ;  /* 0x0000000f0e0d7211 */ /* 0x000fe200078e28ff */
[----:B------:R-:W-:Y:S01]  /*e440*/  IMAD.WIDE.U32 R8, R11, c[0x0][0x490], R2 ;  /* 0x000124000b087a25 */ /* 0x000fe200078e0002 */
[----:B------:R-:W-:-:S03]  /*e450*/  IADD3 R3, R5, R6, RZ ;  /* 0x0000000605037210 */ /* 0x000fc60007ffe0ff */
[----:B------:R-:W-:Y:S02]  /*e460*/  IMAD R5, R10, c[0x0][0x490], RZ ;  /* 0x000124000a057a24 */ /* 0x000fe400078e02ff */
[----:B------:R-:W-:-:S04]  /*e470*/  @P1 IMAD.HI.U32 R6, R7, c[0x0][0x4ec], RZ ;  /* 0x00013b0007061a27 */ /* 0x000fc800078e00ff */
        /* <DEDUP_REMOVED lines=9> */
[----:B------:R-:W-:-:S02]  /*e510*/  SEL R11, R4, RZ, !P0 ;  /* 0x000000ff040b7207 */ /* 0x000fc40004000000 */
[--C-:B------:R-:W-:Y:S01]  /*e520*/  SHF.R.S32.HI R9, RZ, 0x1f, R0.reuse ;  /* 0x0000001fff097819 */ /* 0x100fe20000011400 */
[----:B------:R-:W-:Y:S01]  /*e530*/  IMAD.MOV R6, RZ, RZ, -R0 ;  /* 0x000000ffff067224 */ /* 0x000fe200078e0a00 */
[----:B------:R-:W-:Y:S01]  /*e540*/  IADD3 R3, R3, R10, RZ ;  /* 0x0000000a03037210 */ /* 0x000fe20007ffe0ff */
[----:B------:R-:W-:Y:S02]  /*e550*/  IMAD.MOV.U32 R4, RZ, RZ, R8 ;  /* 0x000000ffff047224 */ /* 0x000fe400078e0008 */
[----:B------:R-:W-:Y:S02]  /*e560*/  IMAD R8, R6, c[0x0][0x4e8], R7 ;  /* 0x00013a0006087a24 */ /* 0x000fe400078e0207 */
[----:B------:R-:W-:-:S04]  /*e570*/  IMAD.WIDE.U32 R4, R12, c[0x0][0x498], R4 ;  /* 0x000126000c047a25 */ /* 0x000fc800078e0004 */
[----:B------:R-:W-:Y:S01]  /*e580*/  IMAD R6, R11, c[0x0][0x498], RZ ;  /* 0x000126000b067a24 */ /* 0x000fe200078e02ff */
[----:B------:R-:W-:Y:S01]  /*e590*/  IADD3 R4, P0, R0, R4, RZ ;  /* 0x0000000400047210 */ /* 0x000fe20007f1e0ff */
[----:B------:R-:W-:Y:S01]  /*e5a0*/  IMAD R13, R28, 0x80, R13 ;  /* 0x000000801c0d7824 */ /* 0x000fe200078e020d */
[----:B------:R-:W-:Y:S01]  /*e5b0*/  SHF.R.S32.HI R0, RZ, 0x1f, R8 ;  /* 0x0000001fff007819 */ /* 0x000fe20000011408 */
[----:B------:R-:W-:Y:S02]  /*e5c0*/  IMAD R6, R12, c[0x0][0x49c], R6 ;  /* 0x000127000c067a24 */ /* 0x000fe400078e0206 */
[----:B------:R-:W-:Y:S02]  /*e5d0*/  IMAD.SHL.U32 R17, R15, 0x40, RZ ;  /* 0x000000400f117824 */ /* 0x000fe400078e00ff */
[----:B------:R-:W-:Y:S01]  /*e5e0*/  @P1 IMAD.HI.U32 R10, R13, c[0x0][0x4ec], RZ ;  /* 0x00013b000d0a1a27 */ /* 0x000fe200078e00ff */
[----:B------:R-:W-:Y:S02]  /*e5f0*/  IADD3.X R5, R9, R5, R6, P0, !PT ;  /* 0x0000000509057210 */ /* 0x000fe400007fe406 */
[----:B------:R-:W-:Y:S01]  /*e600*/  LOP3.LUT R6, R17, 0x1c0, RZ, 0xc0, !PT ;  /* 0x000001c011067812 */ /* 0x000fe200078ec0ff */
[----:B------:R-:W-:-:S02]  /*e610*/  IMAD R9, R0, c[0x0][0x488], RZ ;  /* 0x0001220000097a24 */ /* 0x000fc400078e02ff */
        /* <DEDUP_REMOVED lines=9> */
[----:B------:R-:W-:Y:S01]  /*e6b0*/  LEA R6, P0, R4, c[0x0][0x450], 0x2 ;  /* 0x0001140004067a11 */ /* 0x000fe200078010ff */
[----:B------:R-:W-:Y:S01]  /*e6c0*/  IMAD R8, R12, c[0x0][0x3f4], R8 ;  /* 0x0000fd000c087a24 */ /* 0x000fe200078e0208 */
[----:B------:R-:W-:Y:S01]  /*e6d0*/  IADD3 R9, R5, R9, RZ ;  /* 0x0000000905097210 */ /* 0x000fe20007ffe0ff */
[----:B------:R-:W-:Y:S01]  /*e6e0*/  IMAD.MOV R5, RZ, RZ, -R7 ;  /* 0x000000ffff057224 */ /* 0x000fe200078e0a07 */
[----:B------:R-:W-:Y:S01]  /*e6f0*/  LOP3.LUT R14, R10, R11, RZ, 0x3c, !PT ;  /* 0x0000000b0a0e7212 */ /* 0x000fe200078e3cff */
[----:B------:R-:W-:Y:S01]  /*e700*/  IMAD.IADD R3, R3, 0x1, R8 ;  /* 0x0000000103037824 */ /* 0x000fe200078e0208 */
[----:B------:R-:W-:Y:S01]  /*e710*/  LEA.HI.X R4, R4, c[0x0][0x454], R9, 0x2, P0 ;  /* 0x0001150004047a11 */ /* 0x000fe200000f1409 */
[----:B------:R-:W-:Y:S01]  /*e720*/  SHFL.IDX PT, R10, R6, RZ, 0x1c1f ;  /* 0x001c1fff060a7589 */ /* 0x000fe200000e0000 */
[----:B------:R-:W-:Y:S01]  /*e730*/  SHF.R.S32.HI R12, RZ, 0x1f, R7 ;  /* 0x0000001fff0c7819 */ /* 0x000fe20000011407 */
[----:B------:R-:W-:-:S02]  /*e740*/  IMAD R5, R5, c[0x0][0x4e8], R13 ;  /* 0x00013a0005057a24 */ /* 0x000fc400078e020d */
[----:B------:R-:W1:Y:S01]  /*e750*/  SHFL.IDX PT, R11, R4, RZ, 0x1c1f ;  /* 0x001c1fff040b7589 */ /* 0x000e6200000e0000 */
[----:B------:R-:W-:-:S03]  /*e760*/  IMAD.WIDE.U32 R2, R7, c[0x0][0x3e0], R2 ;  /* 0x0000f80007027a25 */ /* 0x000fc600078e0002 */
[----:B------:R2:W-:Y:S04]  /*e770*/  SHFL.IDX PT, R8, R6, 0x1, 0x1c1f ;  /* 0x003c1f0006087f89 */ /* 0x0005e800000e0000 */
[----:B------:R3:W4:Y:S01]  /*e780*/  SHFL.IDX PT, R9, R4, 0x1, 0x1c1f ;  /* 0x003c1f0004097f89 */ /* 0x00072200000e0000 */
[----:B--2---:R-:W-:Y:S01]  /*e790*/  IMAD R6, R12, c[0x0][0x3e0], RZ ;  /* 0x0000f8000c067a24 */ /* 0x004fe200078e02ff */
[----:B---3--:R-:W-:-:S03]  /*e7a0*/  LEA R4, R28, R16, 0x7 ;  /* 0x000000101c047211 */ /* 0x008fc600078e38ff */
[----:B------:R-:W-:Y:S01]  /*e7b0*/  IMAD R12, R7, c[0x0][0x3e4], R6 ;  /* 0x0000f900070c7a24 */ /* 0x000fe200078e0206 */
[----:B------:R-:W-:Y:S01]  /*e7c0*/  LEA R28, R28, R15, 0x7 ;  /* 0x0000000f1c1c7211 */ /* 0x000fe200078e38ff */
[----:B------:R-:W-:Y:S01]  /*e7d0*/  IMAD.SHL.U32 R6, R18, 0x8, RZ ;  /* 0x0000000812067824 */ /* 0x000fe200078e00ff */
[C---:B------:R-:W-:Y:S01]  /*e7e0*/  IADD3 R13, R4.reuse, 0x8, RZ ;  /* 0x00000008040d7810 */ /* 0x040fe20007ffe0ff */
[----:B------:R-:W-:Y:S01]  /*e7f0*/  IMAD.IADD R3, R3, 0x1, R12 ;  /* 0x0000000103037824 */ /* 0x000fe200078e020c */
[-C--:B------:R-:W-:Y:S02]  /*e800*/  ISETP.GE.OR P1, PT, R4, R29.reuse, P2 ;  /* 0x0000001d0400720c */ /* 0x080fe40001726670 */
[----:B------:R-:W-:Y:S02]  /*e810*/  SHF.R.S32.HI R4, RZ, 0x1f, R5 ;  /* 0x0000001fff047819 */ /* 0x000fe40000011405 */
[----:B------:R-:W-:Y:S02]  /*e820*/  ISETP.GE.OR P0, PT, R13, R29, P2 ;  /* 0x0000001d0d00720c */ /* 0x000fe40001706670 */
[----:B------:R-:W-:Y:S01]  /*e830*/  LOP3.LUT R7, R14, 0x7ffffe00, R6, 0xf8, !PT ;  /* 0x7ffffe000e077812 */ /* 0x000fe200078ef806 */
[----:B------:R-:W-:-:S04]  /*e840*/  IMAD R4, R4, c[0x0][0x3d8], RZ ;  /* 0x0000f60004047a24 */ /* 0x000fc800078e02ff */
[C---:B------:R-:W-:Y:S02]  /*e850*/  IMAD R6, R5.reuse, c[0x0][0x3dc], R4 ;  /* 0x0000f70005067a24 */ /* 0x040fe400078e0204 */
[----:B------:R-:W-:Y:S01]  /*e860*/  IMAD.WIDE.U32 R4, R5, c[0x0][0x3d8], R2 ;  /* 0x0000f60005047a25 */ /* 0x000fe200078e0002 */
[----:B------:R-:W-:Y:S01]  /*e870*/  SHF.L.U32 R2, R7, 0x1, RZ ;  /* 0x0000000107027819 */ /* 0x000fe200000006ff */
[----:B-1----:R1:W-:Y:S02]  /*e880*/  @!P1 ST.E [R10.64], R50 ;  /* 0x000000320a009985 */ /* 0x0023e4000c101904 */
[----:B------:R-:W-:Y:S02]  /*e890*/  IMAD.IADD R3, R5, 0x1, R6 ;  /* 0x0000000105037824 */ /* 0x000fe400078e0206 */
        /* <DEDUP_REMOVED lines=28> */
[----:B------:R4:W5:Y:S01]  /*ea60*/  LDS.128 R12, [R2+0xc080] ;  /* 0x00c08000020c7984 */ /* 0x0009620000000c00 */
        /* <DEDUP_REMOVED lines=17> */
[----:B-----5:R2:W-:Y:S02]  /*eb80*/  @!P0 ST.E.128 [R2.64], R12 ;  /* 0x0000000c02008985 */ /* 0x0205e4000c101d04 */
.L_x_717:
[----:B--234-:R-:W-:Y:S05]  /*eb90*/  BSYNC B0 ;  /* 0x0000000000007941 */ /* 0x01cfea0003800000 */
.L_x_716:
        /* <DEDUP_REMOVED lines=30> */
.L_x_719:
[----:B------:R-:W-:Y:S05]  /*ed80*/  BSYNC B0 ;  /* 0x0000000000007941 */ /* 0x000fea0003800000 */
.L_x_718:
        /* <DEDUP_REMOVED lines=30> */
.L_x_721:
[----:B------:R-:W-:Y:S05]  /*ef70*/  BSYNC B0 ;  /* 0x0000000000007941 */ /* 0x000fea0003800000 */
.L_x_720:
        /* <DEDUP_REMOVED lines=31> */
.L_x_714:
        /* <DEDUP_REMOVED lines=19> */
.L_x_722:
        /* <DEDUP_REMOVED lines=42> */
.L_x_724:
[----:B------:R-:W-:Y:S05]  /*f540*/  BSYNC B0 ;  /* 0x0000000000007941 */ /* 0x000fea0003800000 */
.L_x_723:
        /* <DEDUP_REMOVED lines=73> */
.L_x_726:
[----:B------:R-:W-:Y:S05]  /*f9e0*/  BSYNC B0 ;  /* 0x0000000000007941 */ /* 0x000fea0003800000 */
.L_x_725:
        /* <DEDUP_REMOVED lines=27> */
.L_x_728:
[----:B------:R-:W-:Y:S05]  /*fba0*/  BSYNC B0 ;  /* 0x0000000000007941 */ /* 0x000fea0003800000 */
.L_x_727:
        /* <DEDUP_REMOVED lines=27> */
.L_x_730:
[----:B------:R-:W-:Y:S05]  /*fd60*/  BSYNC B0 ;  /* 0x0000000000007941 */ /* 0x000fea0003800000 */
.L_x_729:
        /* <DEDUP_REMOVED lines=28> */
.L_x_731:
        /* <DEDUP_REMOVED lines=13> */
.L_x_1540:


//--------------------- .text._ZN7cutlass13device_kernelIN5flash19enable_sm80_to_sm89INS1_16FlashAttnFwdSm80INS1_25CollectiveMainloopFwdSm80ILi8ELi1ELb0EN4cute5tupleIJNS5_1CILi128EEENS7_ILi48EEENS7_ILi256EEEEEELi256ENS_6half_tEfNS_4arch4Sm80ELb0ELb0ELb1ELb1ELb0ELb1ELb1ELb0EEENS1_21CollectiveEpilogueFwdINS6_IJS8_SA_S9_EEENS6_IJNS7_ILi1EEESI_SI_EEESC_SE_Li256ELb1ELb1ELb0ELb0EEENS1_19SingleTileSchedulerILb1ELb0ELb1ELi128EEEEEEEEEvNT_6ParamsE --------------------------
	.section	.text._ZN7cutlass13device_kernelIN5flash19enable_sm80_to_sm89INS1_16FlashAttnFwdSm80INS1_25CollectiveMainloopFwdSm80ILi8ELi1ELb0EN4cute5tupleIJNS5_1CILi128EEENS7_ILi48EEENS7_ILi256EEEEEELi256ENS_6half_tEfNS_4arch4Sm80ELb0ELb0ELb1ELb1ELb0ELb1ELb1ELb0EEENS1_21CollectiveEpilogueFwdINS6_IJS8_SA_S9_EEENS6_IJNS7_ILi1EEESI_SI_EEESC_SE_Li256ELb1ELb1ELb0ELb0EEENS1_19SingleTileSchedulerILb1ELb0ELb1ELi128EEEEEEEEEvNT_6ParamsE,"ax",@progbits
	.sectioninfo	@"SHI_REGISTERS=255"
	.align	128
.text._ZN7cutlass13device_kernelIN5flash19enable_sm80_to_sm89INS1_16FlashAttnFwdSm80INS1_25CollectiveMainloopFwdSm80ILi8ELi1ELb0EN4cute5tupleIJNS5_1CILi128EEENS7_ILi48EEENS7_ILi256EEEEEELi256ENS_6half_tEfNS_4arch4Sm80ELb0ELb0ELb1ELb1ELb0ELb1ELb1ELb0EEENS1_21CollectiveEpilogueFwdINS6_IJS8_SA_S9_EEENS6_IJNS7_ILi1EEESI_SI_EEESC_SE_Li256ELb1ELb1ELb0ELb0EEENS1_19SingleTileSchedulerILb1ELb0ELb1ELi128EEEEEEEEEvNT_6ParamsE:
        .type           _ZN7cutlass13device_kernelIN5flash19enable_sm80_to_sm89INS1_16FlashAttnFwdSm80INS1_25CollectiveMainloopFwdSm80ILi8ELi1ELb0EN4cute5tupleIJNS5_1CILi128EEENS7_ILi48EEENS7_ILi256EEEEEELi256ENS_6half_tEfNS_4arch4Sm80ELb0ELb0ELb1ELb1ELb0ELb1ELb1ELb0EEENS1_21CollectiveEpilogueFwdINS6_IJS8_SA_S9_EEENS6_IJNS7_ILi1EEESI_SI_EEESC_SE_Li256ELb1ELb1ELb0ELb0EEENS1_19SingleTileSchedulerILb1ELb0ELb1ELi128EEEEEEEEEvNT_6ParamsE,@function
        .size           _ZN7cutlass13device_kernelIN5flash19enable_sm80_to_sm89INS1_16FlashAttnFwdSm80INS1_25CollectiveMainloopFwdSm80ILi8ELi1ELb0EN4cute5tupleIJNS5_1CILi128EEENS7_ILi48EEENS7_ILi256EEEEEELi256ENS_6half_tEfNS_4arch4Sm80ELb0ELb0ELb1ELb1ELb0ELb1ELb1ELb0EEENS1_21CollectiveEpilogueFwdINS6_IJS8_SA_S9_EEENS6_IJNS7_ILi1EEESI_SI_EEESC_SE_Li256ELb1ELb1ELb0ELb0EEENS1_19SingleTileSchedulerILb1ELb0ELb1ELi128EEEEEEEEEvNT_6ParamsE,(.L_x_1541 - _ZN7cutlass13device_kernelIN5flash19enable_sm80_to_sm89INS1_16FlashAttnFwdSm80INS1_25CollectiveMainloopFwdSm80ILi8ELi1ELb0EN4cute5tupleIJNS5_1CILi128EEENS7_ILi48EEENS7_ILi256EEEEEELi256ENS_6half_tEfNS_4arch4Sm80ELb0ELb0ELb1ELb1ELb0ELb1ELb1ELb0EEENS1_21CollectiveEpilogueFwdINS6_IJS8_SA_S9_EEENS6_IJNS7_ILi1EEESI_SI_EEESC_SE_Li256ELb1ELb1ELb0ELb0EEENS1_19SingleTileSchedulerILb1ELb0ELb1ELi128EEEEEEEEEvNT_6ParamsE)
        .other          _ZN7cutlass13device_kernelIN5flash19enable_sm80_to_sm89INS1_16FlashAttnFwdSm80INS1_25CollectiveMainloopFwdSm80ILi8ELi1ELb0EN4cute5tupleIJNS5_1CILi128EEENS7_ILi48EEENS7_ILi256EEEEEELi256ENS_6half_tEfNS_4arch4Sm80ELb0ELb0ELb1ELb1ELb0ELb1ELb1ELb0EEENS1_21CollectiveEpilogueFwdINS6_IJS8_SA_S9_EEENS6_IJNS7_ILi1EEESI_SI_EEESC_SE_Li256ELb1ELb1ELb0ELb0EEENS1_19SingleTileSchedulerILb1ELb0ELb1ELi128EEEEEEEEEvNT_6ParamsE,@"STO_CUDA_ENTRY STV_DEFAULT"
_ZN7cutlass13device_kernelIN5flash19enable_sm80_to_sm89INS1_16FlashAttnFwdSm80INS1_25CollectiveMainloopFwdSm80ILi8ELi1ELb0EN4cute5tupleIJNS5_1CILi128EEENS7_ILi48EEENS7_ILi256EEEEEELi256ENS_6half_tEfNS_4arch4Sm80ELb0ELb0ELb1ELb1ELb0ELb1ELb1ELb0EEENS1_21CollectiveEpilogueFwdINS6_IJS8_SA_S9_EEENS6_IJNS7_ILi1EEESI_SI_EEESC_SE_Li256ELb1ELb1ELb0ELb0EEENS1_19SingleTileSchedulerILb1ELb0ELb1ELi128EEEEEEEEEvNT_6ParamsE:
        /* <DEDUP_REMOVED lines=16> */
.L_x_733:
        /* <DEDUP_REMOVED lines=8> */
.L_x_735:
[----:B------:R-:W-:-:S05]  /*0180*/  MOV R3, c[0x0][0x54c] ;  /* 0x0001530000037a02 */ /* 0x000fca0000000f00 */
.L_x_734:
[----:B-----5:R-:W-:Y:S01]  /*0190*/  IMAD R3, R3, c[0x0][0x548], RZ ;  /* 0x0001520003037a24 */ /* 0x020fe200078e02ff */
[----:B------:R-:W-:-:S04]  /*01a0*/  SHF.L.U32 R0, R88, 0x7, RZ ;  /* 0x0000000758007819 */ /* 0x000fc800000006ff */
[----:B------:R-:W-:-:S04]  /*01b0*/  ISETP.GE.AND P0, PT, R0, R3, PT ;  /* 0x000000030000720c */ /* 0x000fc80003f06270 */
[----:B------:R-:W-:Y:S01]  /*01c0*/  SEL R224, R224, 0xffffffff, !P0 ;  /* 0xffffffffe0e07807 */ /* 0x000fe20004000000 */
[----:B------:R-:W-:Y:S05]  /*01d0*/  BRA `(.L_x_736) ;  /* 0x0000012000007947 */ /* 0x000fea0003800000 */
.L_x_732:
[----:B---3--:R-:W-:-:S04]  /*01e0*/  ISETP.NE.U32.AND P0, PT, RZ, c[0x0][0x568], PT ;  /* 0x00015a00ff007a0c */ /* 0x008fc80003f05070 */
[----:B------:R-:W-:-:S13]  /*01f0*/  ISETP.NE.AND.EX P0, PT, RZ, c[0x0][0x56c], PT, P0 ;  /* 0x00015b00ff007a0c */ /* 0x000fda0003f05300 */
[----:B------:R-:W-:Y:S05]  /*0200*/  @!P0 BRA `(.L_x_737) ;  /* 0x0000002000008947 */ /* 0x000fea0003800000 */
[----:B------:R1:W5:Y:S01]  /*0210*/  LDG.E R3, [R2.64] ;  /* 0x0000001202037981 */ /* 0x000362000c1e1900 */
[----:B------:R-:W-:Y:S05]  /*0220*/  BRA `(.L_x_738) ;  /* 0x0000009000007947 */ /* 0x000fea0003800000 */
.L_x_737:
        /* <DEDUP_REMOVED lines=8> */
.L_x_739:
[----:B------:R-:W-:-:S05]  /*02b0*/  MOV R3, c[0x0][0x54c] ;  /* 0x0001530000037a02 */ /* 0x000fca0000000f00 */
.L_x_738:
[----:B-----5:R-:W-:Y:S01]  /*02c0*/  IMAD R3, R3, c[0x0][0x548], RZ ;  /* 0x0001520003037a24 */ /* 0x020fe200078e02ff */
[----:B------:R-:W-:-:S04]  /*02d0*/  SHF.L.U32 R0, R88, 0x7, RZ ;  /* 0x0000000758007819 */ /* 0x000fc800000006ff */
[----:B------:R-:W-:-:S04]  /*02e0*/  ISETP.GE.AND P0, PT, R0, R3, PT ;  /* 0x000000030000720c */ /* 0x000fc80003f06270 */
[----:B------:R-:W-:-:S04]  /*02f0*/  SEL R224, R224, 0xffffffff, !P0 ;  /* 0xffffffffe0e07807 */ /* 0x000fc80004000000 */
.L_x_736:
        /* <DEDUP_REMOVED lines=19> */
[CC--:B------:R-:W-:Y:S01]  /*0430*/  IMAD.WIDE R8, R224.reuse, R7.reuse, c[0x0][0x358] ;  /* 0x0000d600e0087625 */ /* 0x0c0fe200078e0207 */
[----:B------:R2:W5:Y:S01]  /*0440*/  @P2 LDG.E R133, [R14.64] ;  /* 0x000000120e852981 */ /* 0x000562000c1e1900 */
[----:B------:R-:W-:Y:S02]  /*0450*/  P2R R20, PR, RZ, 0x20 ;  /* 0x00000020ff147803 */ /* 0x000fe40000000000 */
[----:B-1----:R-:W-:Y:S02]  /*0460*/  @P0 IMAD.WIDE R2, R224, R7, c[0x0][0x360] ;  /* 0x0000d800e0020625 */ /* 0x002fe400078e0207 */
[----:B------:R2:W5:Y:S04]  /*0470*/  @P5 LDG.E R130, [R10.64] ;  /* 0x000000120a825981 */ /* 0x000568000c1e1900 */
[----:B------:R2:W5:Y:S04]  /*0480*/  @P0 LDG.E R134, [R2.64] ;  /* 0x0000001202860981 */ /* 0x000568000c1e1900 */
[----:B------:R2:W5:Y:S04]  /*0490*/  @P1 LDG.E R132, [R12.64] ;  /* 0x000000120c841981 */ /* 0x000568000c1e1900 */
[----:B------:R2:W5:Y:S04]  /*04a0*/  @P3 LDG.E R98, [R8.64] ;  /* 0x0000001208623981 */ /* 0x000568000c1e1900 */
[----:B------:R-:W1:Y:S01]  /*04b0*/  S2R R223, SR_CTAID.Y ;  /* 0x0000000000df7919 */ /* 0x000e620000002600 */
[----:B------:R-:W-:-:S02]  /*04c0*/  IMAD.MOV.U32 R4, RZ, RZ, c[0x0][0x1d0] ;  /* 0x00007400ff047624 */ /* 0x000fc400078e00ff */
[----:B------:R-:W-:Y:S01]  /*04d0*/  IMAD.MOV.U32 R0, RZ, RZ, c[0x0][0x228] ;  /* 0x00008a00ff007624 */ /* 0x000fe200078e00ff */
[----:B-1----:R-:W-:Y:S01]  /*04e0*/  SHF.R.S32.HI R109, RZ, 0x1f, R223 ;  /* 0x0000001fff6d7819 */ /* 0x002fe200000114df */
[----:B------:R-:W-:Y:S05]  /*04f0*/  @P0 BRA `(.L_x_740) ;  /* 0x0000004000000947 */ /* 0x000fea0003800000 */
[----:B--2---:R-:W-:Y:S05]  /*0500*/  @!P1 BRA `(.L_x_740) ;  /* 0x0000003000009947 */ /* 0x004fea0003800000 */
[----:B-----5:R-:W2:Y:S04]  /*0510*/  LDG.E R134, [R12.64] ;  /* 0x000000120c867981 */ /* 0x020ea8000c1e1900 */
[----:B------:R-:W2:Y:S02]  /*0520*/  LDG.E R3, [R12.64+0x4] ;  /* 0x000004120c037981 */ /* 0x000ea4000c1e1900 */
[----:B--2---:R-:W-:Y:S02]  /*0530*/  IADD3 R134, -R134, R3, RZ ;  /* 0x0000000386867210 */ /* 0x004fe40007ffe1ff */
.L_x_740:
[----:B--2---:R-:W-:-:S04]  /*0540*/  ISETP.NE.U32.AND P0, PT, RZ, c[0x0][0x368], PT ;  /* 0x0000da00ff007a0c */ /* 0x004fc80003f05070 */
[----:B------:R-:W-:-:S13]  /*0550*/  ISETP.NE.AND.EX P0, PT, RZ, c[0x0][0x36c], PT, P0 ;  /* 0x0000db00ff007a0c */ /* 0x000fda0003f05300 */
[----:B------:R-:W-:Y:S05]  /*0560*/  @!P0 BRA `(.L_x_741) ;  /* 0x0000003000008947 */ /* 0x000fea0003800000 */
[----:B------:R-:W-:-:S06]  /*0570*/  IMAD.WIDE R4, R224, R7, c[0x0][0x368] ;  /* 0x0000da00e0047625 */ /* 0x000fcc00078e0207 */
[----:B------:R1:W5:Y:S01]  /*0580*/  LDG.E R4, [R4.64] ;  /* 0x0000001204047981 */ /* 0x000362000c1e1900 */
[----:B------:R-:W-:Y:S05]  /*0590*/  BRA `(.L_x_742) ;  /* 0x0000004000007947 */ /* 0x000fea0003800000 */
.L_x_741:
[----:B------:R-:W-:Y:S05]  /*05a0*/  @!P5 BRA `(.L_x_742) ;  /* 0x000000300000d947 */ /* 0x000fea0003800000 */
[----:B------:R-:W2:Y:S04]  /*05b0*/  LDG.E R4, [R10.64] ;  /* 0x000000120a047981 */ /* 0x000ea8000c1e1900 */
[----:B------:R-:W2:Y:S02]  /*05c0*/  LDG.E R3, [R10.64+0x4] ;  /* 0x000004120a037981 */ /* 0x000ea4000c1e1900 */
[----:B--2---:R-:W-:Y:S02]  /*05d0*/  IADD3 R4, -R4, R3, RZ ;  /* 0x0000000304047210 */ /* 0x004fe40007ffe1ff */
.L_x_742:
[----:B------:R-:W2:Y:S04]  /*05e0*/  @P3 LDG.E R2, [R8.64] ;  /* 0x0000001208023981 */ /* 0x000ea8000c1e1900 */
[----:B------:R-:W2:Y:S01]  /*05f0*/  @P3 LDG.E R3, [R8.64+0x4] ;  /* 0x0000041208033981 */ /* 0x000ea2000c1e1900 */
[----:B-1---5:R-:W-:Y:S01]  /*0600*/  IMAD.IADD R5, R4, 0x1, -R133 ;  /* 0x0000000104057824 */ /* 0x022fe200078e0a85 */
[----:B------:R-:W-:Y:S01]  /*0610*/  ISETP.NE.U32.AND P0, PT, RZ, c[0x0][0x378], PT ;  /* 0x0000de00ff007a0c */ /* 0x000fe20003f05070 */
[----:B------:R-:W-:-:S03]  /*0620*/  IMAD.MOV.U32 R89, RZ, RZ, R4 ;  /* 0x000000ffff597224 */ /* 0x000fc600078e0004 */
[----:B------:R-:W-:Y:S01]  /*0630*/  ISETP.NE.AND.EX P0, PT, RZ, c[0x0][0x37c], PT, P0 ;  /* 0x0000df00ff007a0c */ /* 0x000fe20003f05300 */
[----:B------:R-:W-:-:S05]  /*0640*/  IMAD.MOV R106, RZ, RZ, -R5 ;  /* 0x000000ffff6a7224 */ /* 0x000fca00078e0a05 */
[----:B------:R-:W-:-:S07]  /*0650*/  IMNMX R106, RZ, R106, !PT ;  /* 0x0000006aff6a7217 */ /* 0x000fce0007800200 */
[----:B------:R-:W-:-:S05]  /*0660*/  @P0 IMAD.WIDE R10, R224, R7, c[0x0][0x378] ;  /* 0x0000de00e00a0625 */ /* 0x000fca00078e0207 */
[----:B------:R1:W5:Y:S01]  /*0670*/  @P0 LDG.E R89, [R10.64] ;  /* 0x000000120a590981 */ /* 0x000362000c1e1900 */
[----:B--2---:R-:W-:-:S04]  /*0680*/  @P3 IMAD.IADD R0, R3, 0x1, -R2 ;  /* 0x0000000103003824 */ /* 0x004fc800078e0a02 */
[----:B------:R-:W-:-:S05]  /*0690*/  IMAD.IADD R87, R5, 0x1, R0 ;  /* 0x0000000105577824 */ /* 0x000fca00078e0200 */
[----:B------:R-:W-:-:S05]  /*06a0*/  IADD3 R3, R87, 0x2f, RZ ;  /* 0x0000002f57037810 */ /* 0x000fca0007ffe0ff */
[----:B------:R-:W-:-:S05]  /*06b0*/  IMAD.HI R3, R3, 0x2aaaaaab, RZ ;  /* 0x2aaaaaab03037827 */ /* 0x000fca00078e02ff */
[----:B------:R-:W-:-:S04]  /*06c0*/  SHF.R.U32.HI R156, RZ, 0x1f, R3 ;  /* 0x0000001fff9c7819 */ /* 0x000fc80000011603 */
[----:B------:R-:W-:-:S05]  /*06d0*/  LEA.HI.SX32 R156, R3, R156, 0x1d ;  /* 0x0000009c039c7211 */ /* 0x000fca00078feaff */
[----:B------:R-:W-:-:S05]  /*06e0*/  IMAD R5, R156, 0x30, -R5 ;  /* 0x000000309c057824 */ /* 0x000fca00078e0a05 */
[----:B------:R-:W-:-:S04]  /*06f0*/  IMNMX R5, R5, R0, PT ;  /* 0x0000000005057217 */ /* 0x000fc80003800200 */
[----:B------:R-:W-:Y:S01]  /*0700*/  ISETP.GT.AND P0, PT, R5, R106, PT ;  /* 0x0000006a0500720c */ /* 0x000fe20003f04270 */
[----:B------:R-:W-:-:S05]  /*0710*/  IMAD.WIDE.U32 R106, R106, -0x55555555, RZ ;  /* 0xaaaaaaab6a6a7825 */ /* 0x000fca00078e00ff */
[----:B------:R-:W-:-:S05]  /*0720*/  SHF.R.U32.HI R106, RZ, 0x5, R107 ;  /* 0x00000005ff6a7819 */ /* 0x000fca000001166b */
[----:B------:R-:W-:Y:S02]  /*0730*/  IMAD.MOV.U32 R3, RZ, RZ, R106 ;  /* 0x000000ffff037224 */ /* 0x000fe400078e006a */
[----:B------:R-:W-:-:S05]  /*0740*/  @P0 IADD3 R5, R5, 0x2f, RZ ;  /* 0x0000002f05050810 */ /* 0x000fca0007ffe0ff */
[----:B------:R-:W-:-:S05]  /*0750*/  @P0 IMAD.HI R5, R5, 0x2aaaaaab, RZ ;  /* 0x2aaaaaab05050827 */ /* 0x000fca00078e02ff */
[----:B------:R-:W-:-:S04]  /*0760*/  @P0 SHF.R.U32.HI R2, RZ, 0x1f, R5 ;  /* 0x0000001fff020819 */ /* 0x000fc80000011605 */
[----:B------:R-:W-:-:S04]  /*0770*/  @P0 LEA.HI.SX32 R3, R5, R2, 0x1d ;  /* 0x0000000205030211 */ /* 0x000fc800078feaff */
[----:B------:R-:W-:-:S13]  /*0780*/  ISETP.GT.AND P0, PT, R3, R106, PT ;  /* 0x0000006a0300720c */ /* 0x000fda0003f04270 */
[----:B------:R-:W-:Y:S05]  /*0790*/  @!P0 BRA `(.L_x_743) ;  /* 0x000068d000008947 */ /* 0x000fea0003800000 */
[----:B-1----:R-:W-:Y:S01]  /*07a0*/  SHF.R.S32.HI R5, RZ, 0x1f, R86 ;  /* 0x0000001fff057819 */ /* 0x002fe20000011456 */
[----:B------:R-:W-:Y:S01]  /*07b0*/  IMAD R144, R109, c[0x0][0x240], RZ ;  /* 0x000090006d907a24 */ /* 0x000fe200078e02ff */
[----:B------:R-:W-:Y:S01]  /*07c0*/  IADD3 R49, R3, -0x1, RZ ;  /* 0xffffffff03317810 */ /* 0x000fe20007ffe0ff */
[----:B------:R-:W-:Y:S01]  /*07d0*/  UMOV UR24, 0x30 ;  /* 0x0000003000187882 */ /* 0x000fe20000000000 */
[----:B------:R-:W-:Y:S01]  /*07e0*/  LEA.HI R9, R5, R86, RZ, 0x3 ;  /* 0x0000005605097211 */ /* 0x000fe200078f18ff */
[----:B------:R-:W-:Y:S01]  /*07f0*/  IMAD R144, R223, c[0x0][0x244], R144 ;  /* 0x00009100df907a24 */ /* 0x000fe200078e0290 */
[----:B------:R-:W-:Y:S01]  /*0800*/  ULDC.64 UR4, c[0x0][0x238] ;  /* 0x00008e0000047ab9 */ /* 0x000fe20000000a00 */
[----:B------:R-:W-:Y:S01]  /*0810*/  IMAD R10, R49, -0x30, R0 ;  /* 0xffffffd0310a7824 */ /* 0x000fe200078e0200 */
[----:B------:R-:W-:Y:S01]  /*0820*/  SHF.R.S32.HI R131, RZ, 0x3, R9 ;  /* 0x00000003ff837819 */ /* 0x000fe20000011409 */
[----:B------:R-:W-:Y:S01]  /*0830*/  UIMAD.WIDE.U32 UR16, UR24, UR4, URZ ;  /* 0x00000004181072a5 */ /* 0x000fe2000f8e003f */
[----:B------:R-:W-:Y:S01]  /*0840*/  LOP3.LUT R9, R9, 0xfffffff8, RZ, 0xc0, !PT ;  /* 0xfffffff809097812 */ /* 0x000fe200078ec0ff */
[----:B------:R-:W-:Y:S01]  /*0850*/  UIMAD UR9, UR24, UR5, URZ ;  /* 0x00000005180972a4 */ /* 0x000fe2000f8e023f */
[----:B------:R-:W-:Y:S01]  /*0860*/  SHF.R.S32.HI R2, RZ, 0x1f, R131 ;  /* 0x0000001fff027819 */ /* 0x000fe20000011483 */
[----:B------:R-:W-:Y:S01]  /*0870*/  ULDC UR6, c[0x0][0x27c] ;  /* 0x00009f0000067ab9 */ /* 0x000fe20000000800 */
[----:B------:R-:W-:Y:S01]  /*0880*/  IADD3 R99, P0, R131, R98, RZ ;  /* 0x0000006283637210 */ /* 0x000fe20007f1e0ff */
[----:B------:R-:W-:Y:S01]  /*0890*/  IMAD.IADD R16, R86, 0x1, -R9 ;  /* 0x0000000156107824 */ /* 0x000fe200078e0a09 */
[----:B------:R-:W-:Y:S01]  /*08a0*/  IMNMX R10, R10, 0x30, PT ;  /* 0x000000300a0a7817 */ /* 0x000fe20003800200 */
[----:B------:R-:W-:Y:S01]  /*08b0*/  UIADD3 UR9, UR17, UR9, URZ ;  /* 0x0000000911097290 */ /* 0x000fe2000fffe03f */
[----:B------:R-:W-:Y:S01]  /*08c0*/  LEA.HI.X.SX32 R98, R98, R2, 0x1, P0 ;  /* 0x0000000262627211 */ /* 0x000fe200000f0eff */
[----:B------:R-:W-:Y:S01]  /*08d0*/  IMAD.SHL.U32 R14, R16, 0x8, RZ ;  /* 0x00000008100e7824 */ /* 0x000fe200078e00ff */
[----:B------:R-:W-:Y:S01]  /*08e0*/  SEL R142, R224, RZ, !P3 ;  /* 0x000000ffe08e7207 */ /* 0x000fe20005800000 */
[----:B------:R-:W-:Y:S01]  /*08f0*/  IMAD.IADD R3, R10, 0x1, -R131 ;  /* 0x000000010a037824 */ /* 0x000fe200078e0a83 */
[----:B------:R-:W-:Y:S01]  /*0900*/  SHF.R.S32.HI R11, RZ, 0x1f, R49 ;  /* 0x0000001fff0b7819 */ /* 0x000fe20000011431 */
[----:B------:R-:W-:Y:S01]  /*0910*/  IMAD R8, R98, c[0x0][0x238], RZ ;  /* 0x00008e0062087a24 */ /* 0x000fe200078e02ff */
[----:B------:R-:W-:Y:S01]  /*0920*/  SHF.R.S32.HI R15, RZ, 0x1f, R14 ;  /* 0x0000001fff0f7819 */ /* 0x000fe2000001140e */
[----:B------:R-:W-:Y:S01]  /*0930*/  USHF.L.U32 UR8, UR6, 0x1, URZ ;  /* 0x0000000106087899 */ /* 0x000fe2000800063f */
[----:B------:R-:W-:Y:S01]  /*0940*/  ISETP.GE.AND P1, PT, R3, 0x1, PT ;  /* 0x000000010300780c */ /* 0x000fe20003f26270 */
[----:B------:R-:W-:Y:S01]  /*0950*/  IMAD R8, R99, c[0x0][0x23c], R8 ;  /* 0x00008f0063087a24 */ /* 0x000fe200078e0208 */
[----:B------:R-:W-:Y:S01]  /*0960*/  ISETP.GT.AND P0, PT, R3, 0x20, PT ;  /* 0x000000200300780c */ /* 0x000fe20003f04270 */
[----:B------:R-:W-:Y:S01]  /*0970*/  IMAD.WIDE.U32 R12, R99, c[0x0][0x238], R14 ;  /* 0x00008e00630c7a25 */ /* 0x000fe200078e000e */
[----:B------:R-:W-:Y:S01]  /*0980*/  SHF.R.S32.HI R3, RZ, 0x1f, R224 ;  /* 0x0000001fff037819 */ /* 0x000fe200000114e0 */
[----:B------:R-:W-:Y:S01]  /*0990*/  ULDC UR7, c[0x0][0x1d4] ;  /* 0x0000750000077ab9 */ /* 0x000fe20000000800 */
[C---:B------:R-:W-:Y:S01]  /*09a0*/  ISETP.GE.AND P2, PT, R14.reuse, c[0x0][0x1d4], PT ;  /* 0x000075000e007a0c */ /* 0x040fe20003f46270 */
[----:B------:R-:W-:Y:S01]  /*09b0*/  IMAD.IADD R9, R13, 0x1, R8 ;  /* 0x000000010d097824 */ /* 0x000fe200078e0208 */
[----:B------:R-:W-:Y:S01]  /*09c0*/  SEL R95, R3, RZ, !P3 ;  /* 0x000000ff035f7207 */ /* 0x000fe20005800000 */
[----:B------:R-:W-:Y:S01]  /*09d0*/  IMAD.MOV.U32 R8, RZ, RZ, R12 ;  /* 0x000000ffff087224 */ /* 0x000fe200078e000c */
[----:B------:R-:W-:Y:S01]  /*09e0*/  UIADD3 UR7, -UR8, UR7, URZ ;  /* 0x0000000708077290 */ /* 0x000fe2000fffe13f */
[----:B------:R-:W-:Y:S01]  /*09f0*/  IMAD R6, R49, UR9, RZ ;  /* 0x0000000931067c24 */ /* 0x000fe2000f8e02ff */
[C---:B------:R-:W-:Y:S01]  /*0a00*/  ISETP.GE.AND P3, PT, R14.reuse, c[0x0][0x27c], PT ;  /* 0x00009f000e007a0c */ /* 0x040fe20003f66270 */
[----:B------:R-:W-:Y:S01]  /*0a10*/  IMAD.WIDE.U32 R8, R223, c[0x0][0x240], R8 ;  /* 0x00009000df087a25 */ /* 0x000fe200078e0008 */
[----:B------:R-:W-:Y:S01]  /*0a20*/  P2R R136, PR, RZ, 0x4 ;  /* 0x00000004ff887803 */ /* 0x000fe20000000000 */
[----:B------:R-:W-:Y:S01]  /*0a30*/  USHF.L.U32 UR11, UR4, 0x5, URZ ;  /* 0x00000005040b7899 */ /* 0x000fe2000800063f */
[----:B------:R-:W-:Y:S01]  /*0a40*/  IADD3 R128, R14, 0x80, RZ ;  /* 0x000000800e807810 */ /* 0x000fe20007ffe0ff */
[----:B------:R-:W-:Y:S01]  /*0a50*/  IMAD R163, R95, c[0x0][0x248], RZ ;  /* 0x000092005fa37a24 */ /* 0x000fe200078e02ff */
[----:B------:R-:W-:Y:S01]  /*0a60*/  IADD3 R145, R9, R144, RZ ;  /* 0x0000009009917210 */ /* 0x000fe20007ffe0ff */
[----:B------:R-:W-:Y:S01]  /*0a70*/  IMAD.MOV.U32 R144, RZ, RZ, R8 ;  /* 0x000000ffff907224 */ /* 0x000fe200078e0008 */
[----:B------:R-:W-:Y:S01]  /*0a80*/  SEL R9, RZ, c[0x0][0x27c], !P3 ;  /* 0x00009f00ff097a07 */ /* 0x000fe20005800000 */
[----:B------:R-:W-:Y:S01]  /*0a90*/  IMAD R163, R142, c[0x0][0x24c], R163 ;  /* 0x000093008ea37a24 */ /* 0x000fe200078e02a3 */
[----:B------:R-:W-:Y:S01]  /*0aa0*/  IADD3 R127, R14, 0xc0, RZ ;  /* 0x000000c00e7f7810 */ /* 0x000fe20007ffe0ff */
[----:B------:R-:W-:Y:S01]  /*0ab0*/  IMAD.WIDE.U32 R144, R142, c[0x0][0x248], R144 ;  /* 0x000092008e907a25 */ /* 0x000fe200078e0090 */
[----:B------:R-:W-:-:S02]  /*0ac0*/  ISETP.GE.AND P6, PT, R128, c[0x0][0x1d4], PT ;  /* 0x0000750080007a0c */ /* 0x000fc40003fc6270 */
[----:B------:R-:W-:Y:S01]  /*0ad0*/  ISETP.GE.AND P4, PT, R127, c[0x0][0x1d4], PT ;  /* 0x000075007f007a0c */ /* 0x000fe20003f86270 */
[----:B------:R-:W-:Y:S01]  /*0ae0*/  IMAD.SHL.U32 R16, R16, 0x4, RZ ;  /* 0x0000000410107824 */ /* 0x000fe200078e00ff */
[----:B------:R-:W-:Y:S01]  /*0af0*/  IADD3 R163, R145, R163, RZ ;  /* 0x000000a391a37210 */ /* 0x000fe20007ffe0ff */
[----:B------:R-:W-:Y:S02]  /*0b00*/  IMAD.MOV.U32 R162, RZ, RZ, R144 ;  /* 0x000000ffffa27224 */ /* 0x000fe400078e0090 */
[----:B------:R-:W-:Y:S01]  /*0b10*/  IMAD R6, R11, UR16, R6 ;  /* 0x000000100b067c24 */ /* 0x000fe2000f8e0206 */
[----:B------:R-:W-:Y:S01]  /*0b20*/  LEA.HI R11, R5, R86, RZ, 0x6 ;  /* 0x00000056050b7211 */ /* 0x000fe200078f30ff */
[----:B------:R-:W-:Y:S01]  /*0b30*/  IMAD.U32 R8, RZ, RZ, UR8 ;  /* 0x00000008ff087e24 */ /* 0x000fe2000f8e00ff */
[----:B------:R-:W-:Y:S01]  /*0b40*/  IADD3 R13, R16, 0x40, RZ ;  /* 0x00000040100d7810 */ /* 0x000fe20007ffe0ff */
[----:B------:R-:W-:Y:S02]  /*0b50*/  IMAD.SHL.U32 R19, R131, 0x40, RZ ;  /* 0x0000004083137824 */ /* 0x000fe400078e00ff */
[----:B------:R-:W-:Y:S01]  /*0b60*/  IMAD.WIDE.U32 R22, R49, UR16, R162 ;  /* 0x0000001031167c25 */ /* 0x000fe2000f8e00a2 */
[----:B------:R-:W-:-:S02]  /*0b70*/  SEL R17, R8, UR7, !P3 ;  /* 0x0000000708117c07 */ /* 0x000fc4000d800000 */
[----:B------:R-:W-:Y:S01]  /*0b80*/  LOP3.LUT R19, R19, 0x1c0, RZ, 0xc0, !PT ;  /* 0x000001c013137812 */ /* 0x000fe200078ec0ff */
[----:B------:R-:W-:Y:S01]  /*0b90*/  IMAD.SHL.U32 R11, R11, 0x8, RZ ;  /* 0x000000080b0b7824 */ /* 0x000fe200078e00ff */
[----:B------:R-:W-:Y:S01]  /*0ba0*/  @P1 LEA R24, P3, R22, c[0x0][0x220], 0x1 ;  /* 0x0000880016181a11 */ /* 0x000fe200078608ff */
[----:B------:R-:W-:Y:S01]  /*0bb0*/  IMAD.IADD R6, R23, 0x1, R6 ;  /* 0x0000000117067824 */ /* 0x000fe200078e0206 */
[----:B------:R-:W-:Y:S01]  /*0bc0*/  SHF.R.U32.HI R18, RZ, 0x3, R19 ;  /* 0x00000003ff127819 */ /* 0x000fe20000011613 */
[----:B------:R-:W-:Y:S01]  /*0bd0*/  IMAD.IADD R12, R16, 0x1, R13 ;  /* 0x00000001100c7824 */ /* 0x000fe200078e020d */
[----:B------:R-:W-:Y:S02]  /*0be0*/  LOP3.LUT R11, R11, 0xfffffe00, RZ, 0xc0, !PT ;  /* 0xfffffe000b0b7812 */ /* 0x000fe400078ec0ff */
[----:B------:R-:W-:Y:S02]  /*0bf0*/  LOP3.LUT R10, R19, 0x38, R14, 0xf8, !PT ;  /* 0x00000038130a7812 */ /* 0x000fe400078ef80e */
[----:B------:R-:W-:-:S02]  /*0c00*/  @P1 LEA.HI.X R25, R22, c[0x0][0x224], R6, 0x1, P3 ;  /* 0x0000890016191a11 */ /* 0x000fc400018f0c06 */
[----:B------:R-:W-:Y:S02]  /*0c10*/  ISETP.NE.AND P3, PT, R136, RZ, PT ;  /* 0x000000ff8800720c */ /* 0x000fe40003f65270 */
[C---:B------:R-:W-:Y:S02]  /*0c20*/  ISETP.GE.AND P5, PT, R12.reuse, c[0x0][0x1d4], PT ;  /* 0x000075000c007a0c */ /* 0x040fe40003fa6270 */
[----:B------:R-:W-:Y:S02]  /*0c30*/  LOP3.LUT R10, R11, R10, R18, 0xf6, !PT ;  /* 0x0000000a0b0a7212 */ /* 0x000fe400078ef612 */
[----:B------:R-:W-:-:S03]  /*0c40*/  ISETP.GE.AND P2, PT, R12, c[0x0][0x27c], PT ;  /* 0x00009f000c007a0c */ /* 0x000fc60003f46270 */
[----:B------:R-:W-:Y:S01]  /*0c50*/  IMAD.SHL.U32 R129, R10, 0x2, RZ ;  /* 0x000000020a817824 */ /* 0x000fe200078e00ff */
[----:B------:R-:W-:Y:S01]  /*0c60*/  SEL R8, R8, UR7, !P2 ;  /* 0x0000000708087c07 */ /* 0x000fe2000d000000 */
[----:B------:R-:W-:Y:S01]  /*0c70*/  UMOV UR7, 0x5 ;  /* 0x0000000500077882 */ /* 0x000fe20000000000 */
[----:B------:R-:W-:Y:S01]  /*0c80*/  IMAD.IADD R4, R130, 0x1, R4 ;  /* 0x0000000182047824 */ /* 0x000fe200078e0204 */
[----:B------:R-:W-:Y:S01]  /*0c90*/  USHF.L.U64.HI UR10, UR4, UR7, UR5 ;  /* 0x00000007040a7299 */ /* 0x000fe20008010205 */
[----:B------:R-:W-:Y:S01]  /*0ca0*/  @!PT LDS RZ, [RZ] ;  /* 0x00000000fffff984 */ /* 0x000fe20000000800 */
[----:B------:R-:W-:Y:S01]  /*0cb0*/  @!PT LDS RZ, [RZ] ;  /* 0x00000000fffff984 */ /* 0x000fe20000000800 */
[----:B------:R-:W-:Y:S01]  /*0cc0*/  @!PT LDS RZ, [RZ] ;  /* 0x00000000fffff984 */ /* 0x000fe20000000800 */
[----:B------:R1:W-:Y:S01]  /*0cd0*/  @P1 LDGSTS.E.BYPASS.LTC128B.128 [R129+0xa080], [R24.64], !P3 ;  /* 0x0a08000018811fae */ /* 0x0003e2000d901d52 */
[----:B------:R-:W-:Y:S01]  /*0ce0*/  IMAD.IADD R9, R14, 0x1, R9 ;  /* 0x000000010e097824 */ /* 0x000fe200078e0209 */
[----:B------:R-:W-:Y:S02]  /*0cf0*/  SEL R5, RZ, c[0x0][0x27c], !P2 ;  /* 0x00009f00ff057a07 */ /* 0x000fe40005000000 */
[----:B------:R-:W-:Y:S01]  /*0d00*/  IADD3 R126, R131, 0x20, RZ ;  /* 0x00000020837e7810 */ /* 0x000fe20007ffe0ff */
[----:B------:R1:W-:Y:S01]  /*0d10*/  @P1 LDGSTS.E.BYPASS.LTC128B.128 [R129+0xb880], [R24.64+0x80], !P5 ;  /* 0x0b88008018811fae */ /* 0x0003e2000e901d52 */
[----:B------:R-:W-:Y:S01]  /*0d20*/  ISETP.NE.AND P2, PT, R20, RZ, PT ;  /* 0x000000ff1400720c */ /* 0x000fe20003f45270 */
[----:B------:R-:W-:-:S04]  /*0d30*/  IMAD.WIDE.U32 R28, R4, c[0x0][0x1e0], RZ ;  /* 0x00007800041c7a25 */ /* 0x000fc800078e00ff */
[----:B------:R-:W-:Y:S01]  /*0d40*/  IMAD R140, R109, c[0x0][0x210], RZ ;  /* 0x000084006d8c7a24 */ /* 0x000fe200078e02ff */
[----:B------:R1:W-:Y:S01]  /*0d50*/  @P1 LDGSTS.E.BYPASS.LTC128B.128 [R129+0xd080], [R24.64+0x100], !P6 ;  /* 0x0d08010018811fae */ /* 0x0003e2000f101d52 */
[----:B------:R-:W-:Y:S01]  /*0d60*/  IMAD R95, R95, c[0x0][0x268], RZ ;  /* 0x00009a005f5f7a24 */ /* 0x000fe200078e02ff */
[----:B------:R-:W-:Y:S01]  /*0d70*/  SHF.R.S32.HI R121, RZ, 0x1f, R8 ;  /* 0x0000001fff797819 */ /* 0x000fe20000011408 */
[----:B------:R-:W-:Y:S01]  /*0d80*/  IMAD R146, R109, c[0x0][0x1e8], RZ ;  /* 0x00007a006d927a24 */ /* 0x000fe200078e02ff */
[----:B------:R1:W-:Y:S01]  /*0d90*/  @P1 LDGSTS.E.BYPASS.LTC128B.128 [R129+0xe880], [R24.64+0x180], !P4 ;  /* 0x0e88018018811fae */ /* 0x0003e2000e101d52 */
[----:B------:R-:W-:Y:S01]  /*0da0*/  @P0 IADD3 R21, P1, R22, UR11, RZ ;  /* 0x0000000b16150c10 */ /* 0x000fe2000ff3e0ff */
[C---:B------:R-:W-:Y:S01]  /*0db0*/  IMAD R150, R2.reuse, c[0x0][0x280], RZ ;  /* 0x0000a00002967a24 */ /* 0x040fe200078e02ff */
[----:B------:R-:W-:Y:S01]  /*0dc0*/  SHF.R.S32.HI R122, RZ, 0x1f, R17 ;  /* 0x0000001fff7a7819 */ /* 0x000fe20000011411 */
[----:B------:R-:W-:Y:S01]  /*0dd0*/  IMAD R148, R2, c[0x0][0x290], RZ ;  /* 0x0000a40002947a24 */ /* 0x000fe200078e02ff */
[----:B------:R-:W-:Y:S01]  /*0de0*/  @P0 IADD3.X R6, R6, UR10, RZ, P1, !PT ;  /* 0x0000000a06060c10 */ /* 0x000fe20008ffe4ff */
[----:B------:R-:W-:Y:S01]  /*0df0*/  ULDC.U8 UR23, c[0x0][0x298] ;  /* 0x0000a60000177ab9 */ /* 0x000fe20000000000 */
[----:B------:R-:W-:Y:S01]  /*0e00*/  @P0 LEA R26, P1, R21, c[0x0][0x220], 0x1 ;  /* 0x00008800151a0a11 */ /* 0x000fe200078208ff */
[----:B------:R-:W-:-:S03]  /*0e10*/  ULDC.64 UR4, c[0x0][0x1e0] ;  /* 0x0000780000047ab9 */ /* 0x000fc60000000a00 */
[----:B------:R-:W-:Y:S02]  /*0e20*/  @P0 LEA.HI.X R27, R21, c[0x0][0x224], R6, 0x1, P1 ;  /* 0x00008900151b0a11 */ /* 0x000fe400008f0c06 */
[----:B------:R-:W-:Y:S02]  /*0e30*/  ISETP.NE.U32.AND P1, PT, RZ, c[0x0][0x340], PT ;  /* 0x0000d000ff007a0c */ /* 0x000fe40003f25070 */
[----:B------:R-:W-:Y:S01]  /*0e40*/  SHF.R.S32.HI R20, RZ, 0x1f, R9 ;  /* 0x0000001fff147819 */ /* 0x000fe20000011409 */
[----:B------:R-:W-:Y:S01]  /*0e50*/  IMAD R22, R109, c[0x0][0x260], RZ ;  /* 0x000098006d167a24 */ /* 0x000fe200078e02ff */
[----:B------:R-:W-:Y:S01]  /*0e60*/  ISETP.NE.AND.EX P1, PT, RZ, c[0x0][0x344], PT, P1 ;  /* 0x0000d100ff007a0c */ /* 0x000fe20003f25310 */
[C---:B------:R-:W-:Y:S02]  /*0e70*/  IMAD R140, R223.reuse, c[0x0][0x214], R140 ;  /* 0x00008500df8c7a24 */ /* 0x040fe400078e028c */
[----:B------:R-:W-:Y:S02]  /*0e80*/  IMAD.IADD R5, R12, 0x1, R5 ;  /* 0x000000010c057824 */ /* 0x000fe400078e0205 */
[----:B-1----:R-:W-:Y:S01]  /*0e90*/  IMAD.WIDE.U32 R24, R223, c[0x0][0x260], R14 ;  /* 0x00009800df187a25 */ /* 0x002fe200078e000e */
[----:B------:R-:W-:Y:S01]  /*0ea0*/  LEA.HI R121, R121, R8, RZ, 0x4 ;  /* 0x0000000879797211 */ /* 0x000fe200078f20ff */
[----:B------:R1:W-:Y:S06]  /*0eb0*/  @P0 LDGSTS.E.BYPASS.LTC128B.128 [R129+0xb080], [R26.64], !P3 ;  /* 0x0b0800001a810fae */ /* 0x0003ec000d901d52 */
[----:B------:R-:W-:Y:S01]  /*0ec0*/  @P1 IMAD.WIDE R30, R224, R7, c[0x0][0x340] ;  /* 0x0000d000e01e1625 */ /* 0x000fe200078e0207 */
[CC--:B------:R-:W-:Y:S01]  /*0ed0*/  LEA.HI R125, R20.reuse, R9.reuse, RZ, 0x3 ;  /* 0x00000009147d7211 */ /* 0x0c0fe200078f18ff */
[----:B------:R1:W-:Y:S01]  /*0ee0*/  @P0 LDGSTS.E.BYPASS.LTC128B.128 [R129+0xc880], [R26.64+0x80], !P5 ;  /* 0x0c8800801a810fae */ /* 0x0003e2000e901d52 */
[----:B------:R-:W-:-:S02]  /*0ef0*/  LEA.HI R20, R20, R9, RZ, 0x6 ;  /* 0x0000000914147211 */ /* 0x000fc400078f30ff */
[----:B------:R-:W-:Y:S01]  /*0f00*/  SHF.R.S32.HI R9, RZ, 0x1f, R126 ;  /* 0x0000001fff097819 */ /* 0x000fe2000001147e */
[----:B------:R1:W-:Y:S03]  /*0f10*/  @P0 LDGSTS.E.BYPASS.LTC128B.128 [R129+0xe080], [R26.64+0x100], !P6 ;  /* 0x0e0801001a810fae */ /* 0x0003e6000f101d52 */
[----:B------:R-:W-:Y:S01]  /*0f20*/  LEA.HI R9, R9, R126, RZ, 0x3 ;  /* 0x0000007e09097211 */ /* 0x000fe200078f18ff */
[----:B------:R1:W-:Y:S04]  /*0f30*/  @P0 LDGSTS.E.BYPASS.LTC128B.128 [R129+0xf880], [R26.64+0x180], !P4 ;  /* 0x0f8801801a810fae */ /* 0x0003e8000e101d52 */
[----:B------:R-:W-:Y:S01]  /*0f40*/  IMAD.SHL.U32 R9, R9, 0x40, RZ ;  /* 0x0000004009097824 */ /* 0x000fe200078e00ff */
[----:B------:R-:W-:Y:S01]  /*0f50*/  SHF.R.S32.HI R20, RZ, 0x6, R20 ;  /* 0x00000006ff147819 */ /* 0x000fe20000011414 */
[----:B------:R-:W0:Y:S04]  /*0f60*/  LDGDEPBAR ;  /* 0x00000000000079af */ /* 0x000e280000000000 */
[----:B------:R2:W3:Y:S01]  /*0f70*/  @P1 LDG.E R6, [R30.64] ;  /* 0x000000121e061981 */ /* 0x0004e2000c1e1900 */
[----:B------:R-:W-:Y:S01]  /*0f80*/  SHF.R.S32.HI R7, RZ, 0x1f, R4 ;  /* 0x0000001fff077819 */ /* 0x000fe20000011404 */
[----:B------:R-:W-:Y:S01]  /*0f90*/  IMAD R22, R223, c[0x0][0x264], R22 ;  /* 0x00009900df167a24 */ /* 0x000fe200078e0216 */
[----:B------:R-:W-:Y:S01]  /*0fa0*/  LOP3.LUT R9, R9, 0xfffffe00, RZ, 0xc0, !PT ;  /* 0xfffffe0009097812 */ /* 0x000fe200078ec0ff */
[----:B------:R-:W-:Y:S01]  /*0fb0*/  IMAD R95, R142, c[0x0][0x26c], R95 ;  /* 0x00009b008e5f7a24 */ /* 0x000fe200078e025f */
[----:B------:R-:W-:Y:S01]  /*0fc0*/  LEA.HI R122, R122, R17, RZ, 0x4 ;  /* 0x000000117a7a7211 */ /* 0x000fe200078f20ff */
[----:B------:R-:W-:Y:S01]  /*0fd0*/  IMAD R21, R7, c[0x0][0x1e0], RZ ;  /* 0x0000780007157a24 */ /* 0x000fe200078e02ff */
[----:B------:R-:W-:Y:S01]  /*0fe0*/  SHF.R.S32.HI R121, RZ, 0x4, R121 ;  /* 0x00000004ff797819 */ /* 0x000fe20000011479 */
[----:B------:R-:W-:Y:S01]  /*0ff0*/  IMAD.IADD R23, R25, 0x1, R22 ;  /* 0x0000000119177824 */ /* 0x000fe200078e0216 */
[----:B------:R-:W-:Y:S01]  /*1000*/  SHF.R.S32.HI R122, RZ, 0x4, R122 ;  /* 0x00000004ff7a7819 */ /* 0x000fe2000001147a */
[----:B------:R-:W-:Y:S01]  /*1010*/  IMAD R10, R4, c[0x0][0x1e4], R21 ;  /* 0x00007900040a7a24 */ /* 0x000fe200078e0215 */
[----:B------:R-:W-:Y:S01]  /*1020*/  LOP3.LUT R21, R19, 0x38, R125, 0xf8, !PT ;  /* 0x0000003813157812 */ /* 0x000fe200078ef87d */
[----:B------:R-:W-:Y:S01]  /*1030*/  IMAD.MOV.U32 R22, RZ, RZ, R24 ;  /* 0x000000ffff167224 */ /* 0x000fe200078e0018 */
[----:B------:R-:W-:Y:S01]  /*1040*/  LEA.HI.SX32 R122, R125, R122, 0x1d ;  /* 0x0000007a7d7a7211 */ /* 0x000fe200078feaff */
[----:B------:R-:W-:Y:S01]  /*1050*/  IMAD.WIDE.U32 R24, R223, c[0x0][0x210], R14 ;  /* 0x00008400df187a25 */ /* 0x000fe200078e000e */
[----:B------:R-:W-:Y:S01]  /*1060*/  IADD3 R29, R29, R10, RZ ;  /* 0x0000000a1d1d7210 */ /* 0x000fe20007ffe0ff */
[----:B------:R-:W-:Y:S01]  /*1070*/  UIMAD.WIDE.U32 UR12, UR24, UR4, URZ ;  /* 0x00000004180c72a5 */ /* 0x000fe2000f8e003f */
[----:B------:R-:W-:Y:S01]  /*1080*/  LOP3.LUT R120, R21, R18, RZ, 0x3c, !PT ;  /* 0x0000001215787212 */ /* 0x000fe200078e3cff */
[----:B------:R-:W-:Y:S01]  /*1090*/  IMAD.SHL.U32 R10, R126, 0x40, RZ ;  /* 0x000000407e0a7824 */ /* 0x000fe200078e00ff */
[----:B------:R-:W-:Y:S01]  /*10a0*/  SHF.R.S32.HI R17, RZ, 0x1f, R16 ;  /* 0x0000001fff117819 */ /* 0x000fe20000011410 */
[----:B------:R-:W-:Y:S01]  /*10b0*/  IMAD.IADD R141, R25, 0x1, R140 ;  /* 0x00000001198d7824 */ /* 0x000fe200078e028c */
[----:B------:R-:W-:Y:S01]  /*10c0*/  IADD3 R93, P0, R4, R131, RZ ;  /* 0x00000083045d7210 */ /* 0x000fe20007f1e0ff */
[----:B------:R-:W-:Y:S01]  /*10d0*/  IMAD.MOV.U32 R140, RZ, RZ, R24 ;  /* 0x000000ffff8c7224 */ /* 0x000fe200078e0018 */
[----:B------:R-:W-:Y:S01]  /*10e0*/  LOP3.LUT R10, R10, 0x1c0, RZ, 0xc0, !PT ;  /* 0x000001c00a0a7812 */ /* 0x000fe200078ec0ff */
[----:B------:R-:W-:Y:S01]  /*10f0*/  IMAD.WIDE.U32 R142, R142, c[0x0][0x268], R22 ;  /* 0x00009a008e8e7a25 */ /* 0x000fe200078e0016 */
[----:B------:R-:W-:Y:S01]  /*1100*/  SHF.R.S32.HI R24, RZ, 0x1f, R5 ;  /* 0x0000001fff187819 */ /* 0x000fe20000011405 */
[----:B------:R-:W-:Y:S01]  /*1110*/  UIMAD UR8, UR24, UR5, URZ ;  /* 0x00000005180872a4 */ /* 0x000fe2000f8e023f */
[----:B------:R-:W-:Y:S01]  /*1120*/  SHF.R.U32.HI R8, RZ, 0x3, R10 ;  /* 0x00000003ff087819 */ /* 0x000fe2000001160a */
[----:B------:R-:W-:Y:S01]  /*1130*/  IMAD R21, R20, 0xc00, R11 ;  /* 0x00000c0014157824 */ /* 0x000fe200078e020b */
[----:B------:R-:W-:Y:S01]  /*1140*/  LOP3.LUT R23, R10, 0x38, R125, 0xf8, !PT ;  /* 0x000000380a177812 */ /* 0x000fe200078ef87d */
[----:B------:R-:W-:Y:S01]  /*1150*/  IMAD R146, R223, c[0x0][0x1ec], R146 ;  /* 0x00007b00df927a24 */ /* 0x000fe200078e0292 */
[CC--:B------:R-:W-:Y:S01]  /*1160*/  LEA.HI R124, R24.reuse, R5.reuse, RZ, 0x3 ;  /* 0x00000005187c7211 */ /* 0x0c0fe200078f18ff */
[----:B------:R-:W-:Y:S01]  /*1170*/  IMAD.IADD R120, R21, 0x1, R120 ;  /* 0x0000000115787824 */ /* 0x000fe200078e0278 */
[----:B------:R-:W-:Y:S01]  /*1180*/  LEA.HI R24, R24, R5, RZ, 0x6 ;  /* 0x0000000518187211 */ /* 0x000fe200078f30ff */
[----:B------:R-:W-:Y:S01]  /*1190*/  IMAD R5, R20, 0xc00, R9 ;  /* 0x00000c0014057824 */ /* 0x000fe200078e0209 */
[----:B------:R-:W-:Y:S01]  /*11a0*/  LOP3.LUT R116, R23, R8, RZ, 0x3c, !PT ;  /* 0x0000000817747212 */ /* 0x000fe200078e3cff */
[----:B------:R-:W-:Y:S01]  /*11b0*/  IMAD.WIDE.U32 R28, R223, c[0x0][0x1e8], R28 ;  /* 0x00007a00df1c7a25 */ /* 0x000fe200078e001c */
[----:B------:R-:W-:Y:S01]  /*11c0*/  LEA.HI.SX32 R121, R124, R121, 0x1d ;  /* 0x000000797c797211 */ /* 0x000fe200078feaff */
[----:B------:R-:W-:Y:S01]  /*11d0*/  ULDC.64 UR4, c[0x0][0x280] ;  /* 0x0000a00000047ab9 */ /* 0x000fe20000000a00 */
[----:B------:R-:W-:Y:S01]  /*11e0*/  IADD3 R116, R5, R116, RZ ;  /* 0x0000007405747210 */ /* 0x000fe20007ffe0ff */
[----:B------:R-:W-:Y:S01]  /*11f0*/  IMAD.IADD R147, R29, 0x1, R146 ;  /* 0x000000011d937824 */ /* 0x000fe200078e0292 */
[----:B------:R-:W-:Y:S01]  /*1200*/  LOP3.LUT R5, R19, 0x38, R124, 0xf8, !PT ;  /* 0x0000003813057812 */ /* 0x000fe200078ef87c */
[----:B------:R-:W-:Y:S01]  /*1210*/  IMAD.MOV.U32 R146, RZ, RZ, R28 ;  /* 0x000000ffff927224 */ /* 0x000fe200078e001c */
[----:B------:R-:W-:Y:S01]  /*1220*/  SHF.R.S32.HI R24, RZ, 0x6, R24 ;  /* 0x00000006ff187819 */ /* 0x000fe20000011418 */
[----:B------:R-:W-:Y:S01]  /*1230*/  IMAD R150, R131, c[0x0][0x284], R150 ;  /* 0x0000a10083967a24 */ /* 0x000fe200078e0296 */
[----:B------:R-:W-:Y:S01]  /*1240*/  LOP3.LUT R118, R5, R18, RZ, 0x3c, !PT ;  /* 0x0000001205767212 */ /* 0x000fe200078e3cff */
[----:B------:R-:W-:Y:S01]  /*1250*/  IMAD.WIDE.U32 R154, R131, c[0x0][0x280], R16 ;  /* 0x0000a000839a7a25 */ /* 0x000fe200078e0010 */
[----:B------:R-:W-:Y:S01]  /*1260*/  SHF.R.S32.HI R5, RZ, 0x1f, R122 ;  /* 0x0000001fff057819 */ /* 0x000fe2000001147a */
[----:B------:R-:W-:Y:S01]  /*1270*/  UIMAD.WIDE.U32 UR26, UR24, UR4, URZ ;  /* 0x00000004181a72a5 */ /* 0x000fe2000f8e003f */
[----:B------:R-:W-:Y:S01]  /*1280*/  LOP3.LUT R113, R10, 0x38, R124, 0xf8, !PT ;  /* 0x000000380a717812 */ /* 0x000fe200078ef87c */
[----:B------:R-:W-:Y:S01]  /*1290*/  IMAD R21, R24, 0xc00, R11 ;  /* 0x00000c0018157824 */ /* 0x000fe200078e020b */
[----:B------:R-:W-:Y:S01]  /*12a0*/  LEA.HI R20, R5, R122, RZ, 0x3 ;  /* 0x0000007a05147211 */ /* 0x000fe200078f18ff */
[----:B------:R-:W-:Y:S01]  /*12b0*/  IMAD.SHL.U32 R122, R122, 0x8, RZ ;  /* 0x000000087a7a7824 */ /* 0x000fe200078e00ff */
[----:B------:R-:W-:Y:S01]  /*12c0*/  LOP3.LUT R113, R113, R8, RZ, 0x3c, !PT ;  /* 0x0000000871717212 */ /* 0x000fe200078e3cff */
[C---:B------:R-:W-:Y:S01]  /*12d0*/  IMAD R148, R131.reuse, c[0x0][0x294], R148 ;  /* 0x0000a50083947a24 */ /* 0x040fe200078e0294 */
[----:B------:R-:W-:Y:S01]  /*12e0*/  SHF.R.S32.HI R20, RZ, 0x3, R20 ;  /* 0x00000003ff147819 */ /* 0x000fe20000011414 */
[----:B------:R-:W-:Y:S01]  /*12f0*/  IMAD.WIDE.U32 R152, R131, c[0x0][0x290], R16 ;  /* 0x0000a40083987a25 */ /* 0x000fe200078e0010 */
[--C-:B------:R-:W-:Y:S01]  /*1300*/  LOP3.LUT R119, R19, 0x38, R122.reuse, 0xf8, !PT ;  /* 0x0000003813777812 */ /* 0x100fe200078ef87a */
[----:B------:R-:W-:Y:S01]  /*1310*/  UIMAD UR14, UR24, UR5, URZ ;  /* 0x00000005180e72a4 */ /* 0x000fe2000f8e023f */
[----:B------:R-:W-:Y:S01]  /*1320*/  LOP3.LUT R115, R10, 0x38, R122, 0xf8, !PT ;  /* 0x000000380a737812 */ /* 0x000fe200078ef87a */
[C---:B------:R-:W-:Y:S01]  /*1330*/  IMAD R22, R20.reuse, 0xc00, R11 ;  /* 0x00000c0014167824 */ /* 0x040fe200078e020b */
[----:B------:R-:W-:Y:S01]  /*1340*/  LOP3.LUT R119, R119, R18, RZ, 0x3c, !PT ;  /* 0x0000001277777212 */ /* 0x000fe200078e3cff */
[----:B------:R-:W-:Y:S01]  /*1350*/  IMAD R20, R20, 0xc00, R9 ;  /* 0x00000c0014147824 */ /* 0x000fe200078e0209 */
[----:B------:R-:W-:Y:S01]  /*1360*/  LOP3.LUT R115, R115, R8, RZ, 0x3c, !PT ;  /* 0x0000000873737212 */ /* 0x000fe200078e3cff */
[----:B------:R-:W-:Y:S01]  /*1370*/  IMAD.WIDE.U32 R28, R131, c[0x0][0x290], R14 ;  /* 0x0000a400831c7a25 */ /* 0x000fe200078e000e */
[----:B------:R-:W-:Y:S01]  /*1380*/  SHF.R.S32.HI R105, RZ, 0x1f, R126 ;  /* 0x0000001fff697819 */ /* 0x000fe2000001147e */
[----:B------:R-:W-:Y:S01]  /*1390*/  ULDC.64 UR4, c[0x0][0x290] ;  /* 0x0000a40000047ab9 */ /* 0x000fe20000000a00 */
[----:B------:R-:W-:Y:S01]  /*13a0*/  IADD3 R115, R20, R115, RZ ;  /* 0x0000007314737210 */ /* 0x000fe20007ffe0ff */
[----:B------:R-:W-:Y:S01]  /*13b0*/  IMAD.IADD R119, R22, 0x1, R119 ;  /* 0x0000000116777824 */ /* 0x000fe200078e0277 */
[----:B------:R-:W-:Y:S01]  /*13c0*/  SHF.R.S32.HI R22, RZ, 0x1f, R121 ;  /* 0x0000001fff167819 */ /* 0x000fe20000011479 */
[----:B------:R-:W-:Y:S01]  /*13d0*/  IMAD.X R92, R7, 0x1, R2, P0 ;  /* 0x00000001075c7824 */ /* 0x000fe200000e0602 */
[----:B------:R-:W-:Y:S01]  /*13e0*/  IADD3 R155, R155, R150, RZ ;  /* 0x000000969b9b7210 */ /* 0x000fe20007ffe0ff */
[----:B--2---:R-:W-:Y:S01]  /*13f0*/  IMAD.WIDE.U32 R30, R131, c[0x0][0x280], R14 ;  /* 0x0000a000831e7a25 */ /* 0x004fe200078e000e */
[----:B------:R-:W-:Y:S01]  /*1400*/  LEA.HI R5, R22, R121, RZ, 0x3 ;  /* 0x0000007916057211 */ /* 0x000fe200078f18ff */
[----:B------:R-:W-:Y:S01]  /*1410*/  UIMAD.WIDE.U32 UR28, UR24, UR4, URZ ;  /* 0x00000004181c72a5 */ /* 0x000fe2000f8e003f */
[----:B------:R-:W-:Y:S01]  /*1420*/  LOP3.LUT R125, R125, 0xfffffff8, RZ, 0xc0, !PT ;  /* 0xfffffff87d7d7812 */ /* 0x000fe200078ec0ff */
[----:B------:R-:W-:Y:S01]  /*1430*/  IMAD.SHL.U32 R121, R121, 0x8, RZ ;  /* 0x0000000879797824 */ /* 0x000fe200078e00ff */
[----:B------:R-:W-:Y:S01]  /*1440*/  SHF.R.S32.HI R20, RZ, 0x3, R5 ;  /* 0x00000003ff147819 */ /* 0x000fe20000011405 */
[----:B------:R-:W-:Y:S01]  /*1450*/  IMAD R2, R2, c[0x0][0x1e0], RZ ;  /* 0x0000780002027a24 */ /* 0x000fe200078e02ff */
[----:B------:R-:W-:Y:S01]  /*1460*/  LOP3.LUT R124, R124, 0xfffffff8, RZ, 0xc0, !PT ;  /* 0xfffffff87c7c7812 */ /* 0x000fe200078ec0ff */
[----:B------:R-:W-:Y:S01]  /*1470*/  IMAD.IADD R153, R153, 0x1, R148 ;  /* 0x0000000199997824 */ /* 0x000fe200078e0294 */
[----:B------:R-:W-:Y:S01]  /*1480*/  LOP3.LUT R19, R19, 0x38, R121, 0xf8, !PT ;  /* 0x0000003813137812 */ /* 0x000fe200078ef879 */
[----:B------:R-:W-:Y:S01]  /*1490*/  IMAD R111, R20, 0xc00, R9 ;  /* 0x00000c00146f7824 */ /* 0x000fe200078e0209 */
[----:B------:R-:W-:Y:S01]  /*14a0*/  LOP3.LUT R5, R10, 0x38, R121, 0xf8, !PT ;  /* 0x000000380a057812 */ /* 0x000fe200078ef879 */
[----:B------:R-:W-:Y:S01]  /*14b0*/  IMAD R10, R20, 0xc00, R11 ;  /* 0x00000c00140a7824 */ /* 0x000fe200078e020b */
[----:B------:R-:W-:Y:S01]  /*14c0*/  LOP3.LUT R19, R19, R18, RZ, 0x3c, !PT ;  /* 0x0000001213137212 */ /* 0x000fe200078e3cff */
[----:B------:R-:W-:Y:S01]  /*14d0*/  IMAD.IADD R149, R148, 0x1, R29 ;  /* 0x0000000194957824 */ /* 0x000fe200078e021d */
[----:B------:R-:W-:Y:S01]  /*14e0*/  LOP3.LUT R8, R5, R8, RZ, 0x3c, !PT ;  /* 0x0000000805087212 */ /* 0x000fe200078e3cff */
[----:B------:R-:W-:Y:S01]  /*14f0*/  IMAD.IADD R151, R150, 0x1, R31 ;  /* 0x0000000196977824 */ /* 0x000fe200078e021f */
[----:B------:R-:W-:Y:S01]  /*1500*/  MOV R148, R28 ;  /* 0x0000001c00947202 */ /* 0x000fe20000000f00 */
[----:B------:R-:W-:Y:S01]  /*1510*/  IMAD.IADD R117, R10, 0x1, R19 ;  /* 0x000000010a757824 */ /* 0x000fe200078e0213 */
[----:B------:R-:W-:Y:S01]  /*1520*/  UIMAD UR24, UR24, UR5, URZ ;  /* 0x00000005181872a4 */ /* 0x000fe2000f8e023f */
[----:B------:R-:W-:Y:S01]  /*1530*/  IMAD.IADD R111, R111, 0x1, R8 ;  /* 0x000000016f6f7824 */ /* 0x000fe200078e0208 */
[----:B------:R-:W-:Y:S01]  /*1540*/  ULDC UR22, c[0x0][0x1e0] ;  /* 0x0000780000167ab9 */ /* 0x000fe20000000800 */
[C---:B------:R-:W-:Y:S01]  /*1550*/  IMAD.WIDE.U32 R160, R131.reuse, c[0x0][0x1e0], RZ ;  /* 0x0000780083a07a25 */ /* 0x040fe200078e00ff */
[----:B------:R-:W-:Y:S01]  /*1560*/  ULDC UR15, c[0x0][0x1e4] ;  /* 0x00007900000f7ab9 */ /* 0x000fe20000000800 */
[C---:B------:R-:W-:Y:S01]  /*1570*/  IADD3 R123, -R131.reuse, 0x30, RZ ;  /* 0x00000030837b7810 */ /* 0x040fe20007ffe1ff */
[----:B------:R-:W-:Y:S01]  /*1580*/  ULDC UR21, c[0x0][0x280] ;  /* 0x0000a00000157ab9 */ /* 0x000fe20000000800 */
[----:B------:R-:W-:Y:S01]  /*1590*/  IMAD R107, R131, c[0x0][0x1e4], R2 ;  /* 0x00007900836b7a24 */ /* 0x000fe200078e0202 */
[----:B------:R-:W-:Y:S01]  /*15a0*/  ULDC UR5, c[0x0][0x284] ;  /* 0x0000a10000057ab9 */ /* 0x000fe20000000800 */
[----:B------:R-:W-:Y:S01]  /*15b0*/  IMAD.MOV.U32 R150, RZ, RZ, R30 ;  /* 0x000000ffff967224 */ /* 0x000fe200078e001e */
[----:B------:R-:W-:Y:S01]  /*15c0*/  ULDC UR20, c[0x0][0x290] ;  /* 0x0000a40000147ab9 */ /* 0x000fe20000000800 */
[----:B------:R-:W-:Y:S01]  /*15d0*/  IMAD R24, R24, 0xc00, R9 ;  /* 0x00000c0018187824 */ /* 0x000fe200078e0209 */
[----:B------:R-:W-:Y:S01]  /*15e0*/  ULDC UR4, c[0x0][0x294] ;  /* 0x0000a50000047ab9 */ /* 0x000fe20000000800 */
[----:B------:R-:W-:Y:S01]  /*15f0*/  IMAD R105, R105, c[0x0][0x1e0], RZ ;  /* 0x0000780069697a24 */ /* 0x000fe200078e02ff */
[----:B------:R-:W-:Y:S01]  /*1600*/  IADD3 R95, R143, R95, RZ ;  /* 0x0000005f8f5f7210 */ /* 0x000fe20007ffe0ff */
[----:B------:R-:W-:Y:S01]  /*1610*/  IMAD.IADD R107, R161, 0x1, R107 ;  /* 0x00000001a16b7824 */ /* 0x000fe200078e026b */
[----:B------:R-:W-:Y:S01]  /*1620*/  SHF.R.S32.HI R114, RZ, 0x1f, R125 ;  /* 0x0000001fff727819 */ /* 0x000fe2000001147d */
[----:B------:R-:W-:Y:S01]  /*1630*/  IMAD.IADD R118, R21, 0x1, R118 ;  /* 0x0000000115767824 */ /* 0x000fe200078e0276 */
[----:B------:R-:W-:Y:S01]  /*1640*/  SHF.R.S32.HI R110, RZ, 0x1f, R122 ;  /* 0x0000001fff6e7819 */ /* 0x000fe2000001147a */
[----:B------:R-:W-:Y:S01]  /*1650*/  IMAD.IADD R113, R24, 0x1, R113 ;  /* 0x0000000118717824 */ /* 0x000fe200078e0271 */
[----:B------:R-:W-:Y:S01]  /*1660*/  SHF.R.S32.HI R112, RZ, 0x1f, R124 ;  /* 0x0000001fff707819 */ /* 0x000fe2000001147c */
[C---:B------:R-:W-:Y:S01]  /*1670*/  IMAD.WIDE.U32 R158, R126.reuse, c[0x0][0x1e0], RZ ;  /* 0x000078007e9e7a25 */ /* 0x040fe200078e00ff */
[----:B------:R-:W-:Y:S01]  /*1680*/  SHF.R.S32.HI R108, RZ, 0x1f, R121 ;  /* 0x0000001fff6c7819 */ /* 0x000fe20000011479 */
[----:B------:R-:W-:Y:S01]  /*1690*/  USHF.L.U64.HI UR15, UR22, UR7, UR15 ;  /* 0x00000007160f7299 */ /* 0x000fe2000801020f */
[----:B------:R-:W-:Y:S01]  /*16a0*/  SHF.L.U32 R119, R119, 0x1, RZ ;  /* 0x0000000177777819 */ /* 0x000fe200000006ff */
[----:B------:R-:W-:Y:S01]  /*16b0*/  IMAD R105, R126, c[0x0][0x1e4], R105 ;  /* 0x000079007e697a24 */ /* 0x000fe200078e0269 */
[----:B------:R-:W-:Y:S01]  /*16c0*/  USHF.L.U64.HI UR5, UR21, UR7, UR5 ;  /* 0x0000000715057299 */ /* 0x000fe20008010205 */
[----:B-----5:R-:W-:Y:S01]  /*16d0*/  IMAD.WIDE.U32 R154, R89, c[0x0][0x280], R154 ;  /* 0x0000a000599a7a25 */ /* 0x020fe200078e009a */
[----:B------:R-:W-:-:S02]  /*16e0*/  USHF.L.U64.HI UR4, UR20, UR7, UR4 ;  /* 0x0000000714047299 */ /* 0x000fc40008010204 */
[----:B------:R-:W-:Y:S01]  /*16f0*/  USHF.L.U32 UR22, UR22, 0x5, URZ ;  /* 0x0000000516167899 */ /* 0x000fe2000800063f */
[C---:B------:R-:W-:Y:S01]  /*1700*/  IMAD.WIDE.U32 R152, R89.reuse, c[0x0][0x290], R152 ;  /* 0x0000a40059987a25 */ /* 0x040fe200078e0098 */
[----:B------:R-:W-:Y:S02]  /*1710*/  USHF.L.U32 UR21, UR21, 0x5, URZ ;  /* 0x0000000515157899 */ /* 0x000fe4000800063f */
[----:B------:R-:W-:Y:S01]  /*1720*/  USHF.L.U32 UR20, UR20, 0x5, URZ ;  /* 0x0000000514147899 */ /* 0x000fe2000800063f */
[C---:B------:R-:W-:Y:S01]  /*1730*/  IMAD.WIDE.U32 R150, R89.reuse, c[0x0][0x280], R150 ;  /* 0x0000a00059967a25 */ /* 0x040fe200078e0096 */
[----:B------:R-:W-:Y:S02]  /*1740*/  UISETP.GE.AND UP0, UPT, UR6, 0x1, UPT ;  /* 0x000000010600788c */ /* 0x000fe4000bf06270 */
[----:B------:R-:W-:Y:S01]  /*1750*/  UIADD3 UR8, UR13, UR8, URZ ;  /* 0x000000080d087290 */ /* 0x000fe2000fffe03f */
[----:B------:R-:W-:Y:S01]  /*1760*/  IMAD.WIDE.U32 R148, R89, c[0x0][0x290], R148 ;  /* 0x0000a40059947a25 */ /* 0x000fe200078e0094 */
[----:B------:R-:W-:-:S02]  /*1770*/  UIADD3 UR14, UR27, UR14, URZ ;  /* 0x0000000e1b0e7290 */ /* 0x000fc4000fffe03f */
[----:B------:R-:W-:Y:S01]  /*1780*/  UIADD3 UR24, UR29, UR24, URZ ;  /* 0x000000181d187290 */ /* 0x000fe2000fffe03f */
[----:B------:R-:W-:Y:S02]  /*1790*/  IMAD.IADD R105, R159, 0x1, R105 ;  /* 0x000000019f697824 */ /* 0x000fe400078e0269 */
[----:B------:R-:W-:Y:S02]  /*17a0*/  IMAD.SHL.U32 R120, R120, 0x2, RZ ;  /* 0x0000000278787824 */ /* 0x000fe400078e00ff */
[----:B------:R-:W-:Y:S02]  /*17b0*/  IMAD.SHL.U32 R116, R116, 0x2, RZ ;  /* 0x0000000274747824 */ /* 0x000fe400078e00ff */
[----:B------:R-:W-:Y:S02]  /*17c0*/  IMAD.SHL.U32 R118, R118, 0x2, RZ ;  /* 0x0000000276767824 */ /* 0x000fe400078e00ff */
[----:B------:R-:W-:Y:S02]  /*17d0*/  IMAD.SHL.U32 R113, R113, 0x2, RZ ;  /* 0x0000000271717824 */ /* 0x000fe400078e00ff */
[----:B------:R-:W-:-:S02]  /*17e0*/  IMAD.SHL.U32 R115, R115, 0x2, RZ ;  /* 0x0000000273737824 */ /* 0x000fc400078e00ff */
[----:B------:R-:W-:Y:S02]  /*17f0*/  IMAD.SHL.U32 R117, R117, 0x2, RZ ;  /* 0x0000000275757824 */ /* 0x000fe400078e00ff */
[----:B------:R-:W-:Y:S01]  /*1800*/  IMAD.SHL.U32 R111, R111, 0x2, RZ ;  /* 0x000000026f6f7824 */ /* 0x000fe200078e00ff */
[--C-:B---3--:R-:W-:Y:S01]  /*1810*/  @P1 SHF.R.S32.HI R11, RZ, 0x1f, R6.reuse ;  /* 0x0000001fff0b1819 */ /* 0x108fe20000011406 */
[----:B------:R-:W-:Y:S01]  /*1820*/  @P1 IMAD.MOV.U32 R10, RZ, RZ, R6 ;  /* 0x000000ffff0a1224 */ /* 0x000fe200078e0006 */
[----:B------:R-:W-:Y:S01]  /*1830*/  @!P1 MOV R11, R3 ;  /* 0x00000003000b9202 */ /* 0x000fe20000000f00 */
[----:B------:R-:W-:Y:S01]  /*1840*/  @!P1 IMAD.MOV.U32 R10, RZ, RZ, R224 ;  /* 0x000000ffff0a9224 */ /* 0x000fe200078e00e0 */
[----:B------:R-:W-:Y:S02]  /*1850*/  SHF.R.S32.HI R6, RZ, 0x1f, R89 ;  /* 0x0000001fff067819 */ /* 0x000fe40000011459 */
[----:B------:R-:W-:Y:S02]  /*1860*/  SEL R8, R11, RZ, !P2 ;  /* 0x000000ff0b087207 */ /* 0x000fe40005000000 */
[----:B------:R-:W-:Y:S01]  /*1870*/  SEL R3, R10, RZ, !P2 ;  /* 0x000000ff0a037207 */ /* 0x000fe20005000000 */
[----:B------:R-:W-:Y:S01]  /*1880*/  BAR.SYNC.DEFER_BLOCKING 0x0 ;  /* 0x0000000000007b1d */ /* 0x000fe20000010000 */
[----:B------:R-:W-:Y:S01]  /*1890*/  ISETP.NE.AND P1, PT, RZ, UR23, PT ;  /* 0x00000017ff007c0c */ /* 0x000fe2000bf25270 */
[----:B------:R-:W-:Y:S01]  /*18a0*/  IMAD R10, R8, c[0x0][0x1f0], RZ ;  /* 0x00007c00080a7a24 */ /* 0x000fe200078e02ff */
[----:B------:R-:W-:Y:S01]  /*18b0*/  IADD3 R11, R16, 0x20, RZ ;  /* 0x00000020100b7810 */ /* 0x000fe20007ffe0ff */
[----:B------:R-:W-:Y:S01]  /*18c0*/  IMAD R8, R8, c[0x0][0x218], RZ ;  /* 0x0000860008087a24 */ /* 0x000fe200078e02ff */
[----:B------:R-:W-:Y:S01]  /*18d0*/  P2R R135, PR, RZ, 0x2 ;  /* 0x00000002ff877803 */ /* 0x000fe20000000000 */
[----:B------:R-:W-:-:S04]  /*18e0*/  IMAD.WIDE.U32 R146, R3, c[0x0][0x1f0], R146 ;  /* 0x00007c0003927a25 */ /* 0x000fc800078e0092 */
[C---:B------:R-:W-:Y:S01]  /*18f0*/  IMAD R91, R3.reuse, c[0x0][0x21c], R8 ;  /* 0x00008700035b7a24 */ /* 0x040fe200078e0208 */
[----:B------:R-:W-:Y:S01]  /*1900*/  IADD3 R97, P1, P0, R146, R160, R14 ;  /* 0x000000a092617210 */ /* 0x000fe2000783e00e */
[C---:B------:R-:W-:Y:S01]  /*1910*/  IMAD R101, R3.reuse, c[0x0][0x1f4], R10 ;  /* 0x00007d0003657a24 */ /* 0x040fe200078e020a */
[----:B------:R-:W-:Y:S01]  /*1920*/  IADD3 R10, R16, 0x60, RZ ;  /* 0x00000060100a7810 */ /* 0x000fe20007ffe0ff */
[C---:B------:R-:W-:Y:S02]  /*1930*/  IMAD R8, R6.reuse, c[0x0][0x280], RZ ;  /* 0x0000a00006087a24 */ /* 0x040fe400078e02ff */
[----:B------:R-:W-:Y:S02]  /*1940*/  IMAD R6, R6, c[0x0][0x290], RZ ;  /* 0x0000a40006067a24 */ /* 0x000fe400078e02ff */
[----:B------:R-:W-:-:S04]  /*1950*/  IMAD.WIDE.U32 R140, R3, c[0x0][0x218], R140 ;  /* 0x00008600038c7a25 */ /* 0x000fc800078e008c */
[----:B------:R-:W-:Y:S01]  /*1960*/  IMAD.IADD R101, R147, 0x1, R101 ;  /* 0x0000000193657824 */ /* 0x000fe200078e0265 */
[----:B------:R-:W-:Y:S01]  /*1970*/  IADD3 R91, R141, R91, RZ ;  /* 0x0000005b8d5b7210 */ /* 0x000fe20007ffe0ff */
[C---:B------:R-:W-:Y:S02]  /*1980*/  IMAD R5, R89.reuse, c[0x0][0x284], R8 ;  /* 0x0000a10059057a24 */ /* 0x040fe400078e0208 */
[----:B------:R-:W-:Y:S01]  /*1990*/  IMAD R3, R89, c[0x0][0x294], R6 ;  /* 0x0000a50059037a24 */ /* 0x000fe200078e0206 */
[----:B------:R-:W-:Y:S01]  /*19a0*/  IADD3.X R96, R101, R107, R15, P1, P0 ;  /* 0x0000006b65607210 */ /* 0x000fe20000fe040f */
[----:B------:R-:W-:Y:S02]  /*19b0*/  IMAD.IADD R104, R155, 0x1, R5 ;  /* 0x000000019b687824 */ /* 0x000fe400078e0205 */
[----:B------:R-:W-:Y:S02]  /*19c0*/  IMAD.IADD R102, R5, 0x1, R151 ;  /* 0x0000000105667824 */ /* 0x000fe400078e0297 */
[----:B------:R-:W-:-:S02]  /*19d0*/  IMAD.IADD R103, R153, 0x1, R3 ;  /* 0x0000000199677824 */ /* 0x000fc400078e0203 */
[----:B-1----:R-:W-:Y:S02]  /*19e0*/  IMAD.IADD R100, R3, 0x1, R149 ;  /* 0x0000000103647824 */ /* 0x002fe400078e0295 */
.L_x_783:
[----:B------:R-:W-:Y:S01]  /*19f0*/  SHF.R.S32.HI R90, RZ, 0x1f, R49 ;  /* 0x0000001fff5a7819 */ /* 0x000fe20000011431 */
[C---:B-1----:R-:W-:Y:S01]  /*1a00*/  IMAD R5, R49.reuse, UR8, RZ ;  /* 0x0000000831057c24 */ /* 0x042fe2000f8e02ff */
[----:B------:R-:W-:Y:S04]  /*1a10*/  DEPBAR.LE SB0, 0x0 ;  /* 0x000080000000791a */ /* 0x000fe80000000000 */
[----:B------:R-:W-:Y:S01]  /*1a20*/  IMAD.WIDE.U32 R164, R49, UR12, RZ ;  /* 0x0000000c31a47c25 */ /* 0x000fe2000f8e00ff */
[----:B------:R-:W-:Y:S03]  /*1a30*/  BAR.SYNC.DEFER_BLOCKING 0x0 ;  /* 0x0000000000007b1d */ /* 0x000fe60000010000 */
[----:B------:R-:W-:Y:S01]  /*1a40*/  IMAD R5, R90, UR12, R5 ;  /* 0x0000000c5a057c24 */ /* 0x000fe2000f8e0205 */
[----:B------:R-:W-:Y:S03]  /*1a50*/  IADD3 R3, P1, P0, R97, UR22, R164 ;  /* 0x0000001661037c10 */ /* 0x000fe6000f83e0a4 */
[----:B------:R-:W-:Y:S05]  /*1a60*/  IMAD.IADD R94, R165, 0x1, R5 ;  /* 0x00000001a55e7824 */ /* 0x000fea00078e0205 */
[----:B------:R-:W-:Y:S02]  /*1a70*/  IADD3.X R2, R96, UR15, R94, P1, P0 ;  /* 0x0000000f60027c10 */ /* 0x000fe40008fe045e */
[----:B------:R-:W-:Y:S04]  /*1a80*/  IADD3 R5, P1, R97, R164, RZ ;  /* 0x000000a461057210 */ /* 0x000fe80007f3e0ff */
[----:B------:R-:W-:Y:S01]  /*1a90*/  LEA R78, P0, R5, c[0x0][0x1c8], 0x1 ;  /* 0x00007200054e7a11 */ /* 0x000fe200078008ff */
[----:B------:R-:W-:Y:S01]  /*1aa0*/  IMAD.X R4, R94, 0x1, R96, P1 ;  /* 0x000000015e047824 */ /* 0x000fe200008e0660 */
[----:B------:R-:W-:Y:S04]  /*1ab0*/  LEA R76, P1, R3, c[0x0][0x1c8], 0x1 ;  /* 0x00007200034c7a11 */ /* 0x000fe800078208ff */
[----:B------:R-:W-:Y:S02]  /*1ac0*/  LEA.HI.X R79, R5, c[0x0][0x1cc], R4, 0x1, P0 ;  /* 0x00007300054f7a11 */ /* 0x000fe400000f0c04 */
[----:B------:R-:W-:Y:S01]  /*1ad0*/  PLOP3.LUT P0, PT, PT, PT, UP0, 0x40, 0x0 ;  /* 0x000000000000781c */ /* 0x000fe20003f0e808 */
[----:B------:R-:W-:Y:S01]  /*1ae0*/  BSSY B2, `(.L_x_744) ;  /* 0x00004d3000027945 */ /* 0x000fe20003800000 */
[----:B------:R-:W-:Y:S11]  /*1af0*/  LEA.HI.X R77, R3, c[0x0][0x1cc], R2, 0x1, P1 ;  /* 0x00007300034d7a11 */ /* 0x000ff600008f0c02 */
[----:B------:R-:W-:-:S05]  /*1b00*/  @P0 BRA `(.L_x_745) ;  /* 0x00004ae000000947 */ /* 0x000fca0003800000 */
[----:B------:R-:W-:Y:S01]  /*1b10*/  IMAD R81, R49, UR14, RZ ;  /* 0x0000000e31517c24 */ /* 0x000fe2000f8e02ff */
[----:B------:R-:W-:Y:S01]  /*1b20*/  ISETP.NE.AND P2, PT, R135, RZ, PT ;  /* 0x000000ff8700720c */ /* 0x000fe20003f45270 */
[C---:B------:R-:W-:Y:S02]  /*1b30*/  IMAD R51, R49.reuse, UR24, RZ ;  /* 0x0000001831337c24 */ /* 0x040fe4000f8e02ff */
[C---:B------:R-:W-:Y:S02]  /*1b40*/  IMAD R2, R49.reuse, -0x30, R0 ;  /* 0xffffffd031027824 */ /* 0x040fe400078e0200 */
[C---:B------:R-:W-:Y:S03]  /*1b50*/  IMAD.WIDE.U32 R166, R49.reuse, UR26, RZ ;  /* 0x0000001a31a67c25 */ /* 0x040fe6000f8e00ff */
[----:B------:R-:W-:Y:S01]  /*1b60*/  IMNMX R138, R2, 0x30, PT ;  /* 0x00000030028a7817 */ /* 0x000fe20003800200 */
        /* <DEDUP_REMOVED lines=16> */
[----:B------:R-:W-:Y:S03]  /*1c70*/  CS2R R36, SRZ ;  /* 0x0000000000247805 */ /* 0x000fe6000001ff00 */
[----:B------:R-:W-:-:S05]  /*1c80*/  @P3 BRA `(.L_x_748) ;  /* 0x0000020000003947 */ /* 0x000fca0003800000 */
[----:B------:R-:W-:Y:S01]  /*1c90*/  IADD3 R3, P0, R154, R166, RZ ;  /* 0x000000a69a037210 */ /* 0x000fe20007f1e0ff */
[----:B------:R-:W-:Y:S01]  /*1ca0*/  CS2R R74, SRZ ;  /* 0x00000000004a7805 */ /* 0x000fe2000001ff00 */
[----:B------:R-:W-:Y:S01]  /*1cb0*/  CS2R R36, SRZ ;  /* 0x0000000000247805 */ /* 0x000fe2000001ff00 */
[----:B------:R-:W-:Y:S01]  /*1cc0*/  CS2R R72, SRZ ;  /* 0x0000000000487805 */ /* 0x000fe2000001ff00 */
[----:B------:R-:W-:Y:S01]  /*1cd0*/  CS2R R44, SRZ ;  /* 0x00000000002c7805 */ /* 0x000fe2000001ff00 */
[----:B------:R-:W-:Y:S01]  /*1ce0*/  IMAD.X R2, R81, 0x1, R104, P0 ;  /* 0x0000000151027824 */ /* 0x000fe200000e0668 */
[----:B------:R-:W-:Y:S01]  /*1cf0*/  IADD3 R5, P0, R152, R82, RZ ;  /* 0x0000005298057210 */ /* 0x000fe20007f1e0ff */
[----:B------:R-:W-:Y:S01]  /*1d00*/  CS2R R70, SRZ ;  /* 0x0000000000467805 */ /* 0x000fe2000001ff00 */
[----:B------:R-:W-:Y:S01]  /*1d10*/  CS2R R38, SRZ ;  /* 0x0000000000267805 */ /* 0x000fe2000001ff00 */
[----:B------:R-:W-:Y:S01]  /*1d20*/  CS2R R66, SRZ ;  /* 0x0000000000427805 */ /* 0x000fe2000001ff00 */
[----:B------:R-:W-:Y:S01]  /*1d30*/  CS2R R34, SRZ ;  /* 0x0000000000227805 */ /* 0x000fe2000001ff00 */
[----:B------:R-:W-:Y:S01]  /*1d40*/  IMAD.X R4, R51, 0x1, R103, P0 ;  /* 0x0000000133047824 */ /* 0x000fe200000e0667 */
[C---:B------:R-:W-:Y:S04]  /*1d50*/  LEA R6, P0, R3.reuse, c[0x0][0x270], 0x1 ;  /* 0x00009c0003067a11 */ /* 0x040fe800078008ff */
[----:B------:R-:W-:Y:S02]  /*1d60*/  LEA.HI.X R7, R3, c[0x0][0x274], R2, 0x1, P0 ;  /* 0x00009d0003077a11 */ /* 0x000fe400000f0c02 */
[C---:B------:R-:W-:Y:S04]  /*1d70*/  LEA R2, P0, R5.reuse, c[0x0][0x288], 0x1 ;  /* 0x0000a20005027a11 */ /* 0x040fe800078008ff */
[----:B------:R-:W-:Y:S02]  /*1d80*/  LEA.HI.X R3, R5, c[0x0][0x28c], R4, 0x1, P0 ;  /* 0x0000a30005037a11 */ /* 0x000fe400000f0c04 */
[----:B------:R-:W-:Y:S11]  /*1d90*/  ISETP.GE.AND P0, PT, R16, c[0x0][0x27c], PT ;  /* 0x00009f0010007a0c */ /* 0x000ff60003f06270 */
[----:B------:R-:W-:Y:S02]  /*1da0*/  @!UPT UIADD3 URZ, URZ, URZ, URZ ;  /* 0x0000003f3f3ff290 */ /* 0x000fe4000fffe03f */
[----:B------:R1:W5:Y:S04]  /*1db0*/  @!P0 LDG.E.64 R74, [R6.64] ;  /* 0x00000012064a8981 */ /* 0x000368000c1e1b00 */
[----:B------:R1:W5:Y:S01]  /*1dc0*/  @!P0 LDG.E.64 R36, [R2.64] ;  /* 0x0000001202248981 */ /* 0x000362000c1e1b00 */
[----:B------:R-:W-:Y:S11]  /*1dd0*/  ISETP.GE.AND P0, PT, R11, c[0x0][0x27c], PT ;  /* 0x00009f000b007a0c */ /* 0x000ff60003f06270 */
[----:B------:R-:W-:Y:S02]  /*1de0*/  @!UPT UIADD3 URZ, URZ, URZ, URZ ;  /* 0x0000003f3f3ff290 */ /* 0x000fe4000fffe03f */
[----:B------:R1:W5:Y:S04]  /*1df0*/  @!P0 LDG.E.64 R72, [R6.64+0x40] ;  /* 0x0000401206488981 */ /* 0x000368000c1e1b00 */
[----:B------:R1:W5:Y:S01]  /*1e00*/  @!P0 LDG.E.64 R44, [R2.64+0x40] ;  /* 0x00004012022c8981 */ /* 0x000362000c1e1b00 */
[----:B------:R-:W-:Y:S11]  /*1e10*/  ISETP.GE.AND P0, PT, R13, c[0x0][0x27c], PT ;  /* 0x00009f000d007a0c */ /* 0x000ff60003f06270 */
[----:B------:R-:W-:Y:S02]  /*1e20*/  @!UPT UIADD3 URZ, URZ, URZ, URZ ;  /* 0x0000003f3f3ff290 */ /* 0x000fe4000fffe03f */
[----:B------:R1:W5:Y:S04]  /*1e30*/  @!P0 LDG.E.64 R70, [R6.64+0x80] ;  /* 0x0000801206468981 */ /* 0x000368000c1e1b00 */
[----:B------:R1:W5:Y:S01]  /*1e40*/  @!P0 LDG.E.64 R38, [R2.64+0x80] ;  /* 0x0000801202268981 */ /* 0x000362000c1e1b00 */
[----:B------:R-:W-:Y:S11]  /*1e50*/  ISETP.GE.AND P0, PT, R10, c[0x0][0x27c], PT ;  /* 0x00009f000a007a0c */ /* 0x000ff60003f06270 */
[----:B------:R-:W-:Y:S02]  /*1e60*/  @!UPT UIADD3 URZ, URZ, URZ, URZ ;  /* 0x0000003f3f3ff290 */ /* 0x000fe4000fffe03f */
[----:B------:R1:W5:Y:S04]  /*1e70*/  @!P0 LDG.E.64 R66, [R6.64+0xc0] ;  /* 0x0000c01206428981 */ /* 0x000368000c1e1b00 */
[----:B------:R1:W5:Y:S02]  /*1e80*/  @!P0 LDG.E.64 R34, [R2.64+0xc0] ;  /* 0x0000c01202228981 */ /* 0x000364000c1e1b00 */
.L_x_748:
[----:B------:R-:W-:Y:S05]  /*1e90*/  BSYNC B0 ;  /* 0x0000000000007941 */ /* 0x000fea0003800000 */
.L_x_747:
[----:B------:R-:W-:Y:S01]  /*1ea0*/  ISETP.GE.AND P2, PT, R126, R138, PT ;  /* 0x0000008a7e00720c */ /* 0x000fe20003f46270 */
[----:B-----5:R-:W-:Y:S01]  /*1eb0*/  IMAD.MOV.U32 R19, RZ, RZ, R66 ;  /* 0x000000ffff137224 */ /* 0x020fe200078e0042 */
[----:B------:R-:W-:Y:S01]  /*1ec0*/  MOV R5, R34 ;  /* 0x0000002200057202 */ /* 0x000fe20000000f00 */
[----:B------:R-:W-:Y:S01]  /*1ed0*/  IMAD.MOV.U32 R18, RZ, RZ, R67 ;  /* 0x000000ffff127224 */ /* 0x000fe200078e0043 */
[----:B-1----:R-:W-:Y:S01]  /*1ee0*/  MOV R2, R39 ;  /* 0x0000002700027202 */ /* 0x002fe20000000f00 */
[----:B------:R-:W-:Y:S01]  /*1ef0*/  IMAD.MOV.U32 R7, RZ, RZ, R70 ;  /* 0x000000ffff077224 */ /* 0x000fe200078e0046 */
[----:B------:R-:W-:Y:S01]  /*1f00*/  BSSY B0, `(.L_x_749) ;  /* 0x000003e000007945 */ /* 0x000fe20003800000 */
[----:B------:R-:W-:Y:S01]  /*1f10*/  IMAD.MOV.U32 R6, RZ, RZ, R71 ;  /* 0x000000ffff067224 */ /* 0x000fe200078e0047 */
[----:B------:R-:W-:Y:S01]  /*1f20*/  PRMT R62, R18, 0x5410, R19 ;  /* 0x00005410123e7816 */ /* 0x000fe20000000013 */
[----:B------:R-:W-:Y:S01]  /*1f30*/  IMAD.MOV.U32 R4, RZ, RZ, R35 ;  /* 0x000000ffff047224 */ /* 0x000fe200078e0023 */
[----:B------:R-:W-:Y:S01]  /*1f40*/  MOV R19, R72 ;  /* 0x0000004800137202 */ /* 0x000fe20000000f00 */
[----:B------:R-:W-:Y:S01]  /*1f50*/  IMAD.MOV.U32 R3, RZ, RZ, R38 ;  /* 0x000000ffff037224 */ /* 0x000fe200078e0026 */
        /* <DEDUP_REMOVED lines=13> */
[----:B------:R-:W-:Y:S01]  /*2030*/  CS2R R58, SRZ ;  /* 0x00000000003a7805 */ /* 0x000fe2000001ff00 */
[----:B------:R-:W-:Y:S01]  /*2040*/  PRMT R32, R4, 0x5410, R5 ;  /* 0x0000541004207816 */ /* 0x000fe20000000005 */
        /* <DEDUP_REMOVED lines=8> */
[----:B------:R-:W-:-:S05]  /*20d0*/  @P2 BRA `(.L_x_750) ;  /* 0x0000020000002947 */ /* 0x000fca0003800000 */
[----:B------:R-:W-:Y:S01]  /*20e0*/  IADD3 R166, P1, P0, R154, UR21, R166 ;  /* 0x000000159aa67c10 */ /* 0x000fe2000f83e0a6 */
[----:B------:R-:W-:Y:S01]  /*20f0*/  CS2R R64, SRZ ;  /* 0x0000000000407805 */ /* 0x000fe2000001ff00 */
[----:B------:R-:W-:Y:S01]  /*2100*/  CS2R R30, SRZ ;  /* 0x00000000001e7805 */ /* 0x000fe2000001ff00 */
[----:B------:R-:W-:Y:S01]  /*2110*/  CS2R R60, SRZ ;  /* 0x00000000003c7805 */ /* 0x000fe2000001ff00 */
[----:B------:R-:W-:Y:S01]  /*2120*/  IADD3.X R81, R104, UR5, R81, P1, P0 ;  /* 0x0000000568517c10 */ /* 0x000fe20008fe0451 */
[----:B------:R-:W-:Y:S01]  /*2130*/  CS2R R28, SRZ ;  /* 0x00000000001c7805 */ /* 0x000fe2000001ff00 */
[----:B------:R-:W-:Y:S01]  /*2140*/  IADD3 R82, P1, P0, R152, UR20, R82 ;  /* 0x0000001498527c10 */ /* 0x000fe2000f83e052 */
[----:B------:R-:W-:Y:S01]  /*2150*/  CS2R R58, SRZ ;  /* 0x00000000003a7805 */ /* 0x000fe2000001ff00 */
[----:B------:R-:W-:Y:S01]  /*2160*/  CS2R R26, SRZ ;  /* 0x00000000001a7805 */ /* 0x000fe2000001ff00 */
[----:B------:R-:W-:Y:S01]  /*2170*/  CS2R R54, SRZ ;  /* 0x0000000000367805 */ /* 0x000fe2000001ff00 */
[----:B------:R-:W-:Y:S01]  /*2180*/  IADD3.X R51, R103, UR4, R51, P1, P0 ;  /* 0x0000000467337c10 */ /* 0x000fe20008fe0433 */
[----:B------:R-:W-:Y:S01]  /*2190*/  CS2R R8, SRZ ;  /* 0x0000000000087805 */ /* 0x000fe2000001ff00 */
        /* <DEDUP_REMOVED lines=20> */
.L_x_750:
[----:B------:R-:W-:Y:S05]  /*22e0*/  BSYNC B0 ;  /* 0x0000000000007941 */ /* 0x000fea0003800000 */
.L_x_749:
[----:B-----5:R-:W-:Y:S01]  /*22f0*/  MOV R20, R59 ;  /* 0x0000003b00147202 */ /* 0x020fe20000000f00 */
[----:B------:R-:W-:Y:S01]  /*2300*/  IMAD.MOV.U32 R23, RZ, RZ, R54 ;  /* 0x000000ffff177224 */ /* 0x000fe200078e0036 */
[----:B-1----:R-:W-:Y:S01]  /*2310*/  MOV R4, R9 ;  /* 0x0000000900047202 */ /* 0x002fe20000000f00 */
[----:B------:R-:W-:Y:S01]  /*2320*/  IMAD.MOV.U32 R22, RZ, RZ, R55 ;  /* 0x000000ffff167224 */ /* 0x000fe200078e0037 */
[----:B------:R-:W-:Y:S01]  /*2330*/  BSSY B1, `(.L_x_751) ;  /* 0x00000f8000017945 */ /* 0x000fe20003800000 */
[----:B------:R-:W-:Y:S02]  /*2340*/  IMAD.MOV.U32 R21, RZ, RZ, R58 ;  /* 0x000000ffff157224 */ /* 0x000fe400078e003a */
        /* <DEDUP_REMOVED lines=11> */
[----:B------:R-:W-:Y:S01]  /*2400*/  MOV R5, R28 ;  /* 0x0000001c00057202 */ /* 0x000fe20000000f00 */
[----:B------:R-:W-:Y:S01]  /*2410*/  IMAD.MOV.U32 R4, RZ, RZ, R29 ;  /* 0x000000ffff047224 */ /* 0x000fe200078e001d */
[----:B------:R-:W-:Y:S01]  /*2420*/  MOV R2, R31 ;  /* 0x0000001f00027202 */ /* 0x000fe20000000f00 */
[----:B------:R-:W-:Y:S01]  /*2430*/  IMAD.MOV.U32 R3, RZ, RZ, R30 ;  /* 0x000000ffff037224 */ /* 0x000fe200078e001e */
[----:B------:R-:W-:Y:S02]  /*2440*/  PRMT R56, R22, 0x5410, R23 ;  /* 0x0000541016387816 */ /* 0x000fe40000000017 */
[----:B------:R-:W-:Y:S02]  /*2450*/  PRMT R57, R20, 0x5410, R21 ;  /* 0x0000541014397816 */ /* 0x000fe40000000015 */
[----:B------:R-:W-:Y:S02]  /*2460*/  PRMT R18, R4, 0x5410, R5 ;  /* 0x0000541004127816 */ /* 0x000fe40000000005 */
[----:B------:R-:W-:Y:S01]  /*2470*/  PRMT R19, R2, 0x5410, R3 ;  /* 0x0000541002137816 */ /* 0x000fe20000000003 */
[----:B------:R-:W-:-:S05]  /*2480*/  @P3 BRA `(.L_x_752) ;  /* 0x00000e2000003947 */ /* 0x000fca0003800000 */
[----:B------:R-:W-:Y:S01]  /*2490*/  ISETP.GE.AND P0, PT, R14, c[0x0][0x1d4], PT ;  /* 0x000075000e007a0c */ /* 0x000fe20003f06270 */
[----:B------:R-:W-:Y:S01]  /*24a0*/  @!UPT UIADD3 URZ, URZ, URZ, URZ ;  /* 0x0000003f3f3ff290 */ /* 0x000fe2000fffe03f */
[----:B------:R-:W-:Y:S11]  /*24b0*/  BSSY B0, `(.L_x_753) ;  /* 0x0000036000007945 */ /* 0x000ff60003800000 */
[----:B------:R-:W-:-:S05]  /*24c0*/  @P0 BRA `(.L_x_754) ;  /* 0x0000034000000947 */ /* 0x000fca0003800000 */
[----:B------:R-:W-:Y:S01]  /*24d0*/  ISETP.GE.AND P0, PT, R16, c[0x0][0x27c], PT ;  /* 0x00009f0010007a0c */ /* 0x000fe20003f06270 */
[----:B------:R-:W1:Y:S11]  /*24e0*/  LDS.128 R20, [R129+0xa080] ;  /* 0x00a0800081147984 */ /* 0x000e760000000c00 */
[----:B------:R-:W-:Y:S01]  /*24f0*/  @!UPT UIADD3 URZ, URZ, URZ, URZ ;  /* 0x0000003f3f3ff290 */ /* 0x000fe2000fffe03f */
[----:B------:R-:W-:Y:S01]  /*2500*/  @!P0 HADD2.F32 R46, -RZ, R46.H0_H0 ;  /* 0x2000002eff2e8230 */ /* 0x000fe20000004100 */
        /* <DEDUP_REMOVED lines=16> */
[C---:B------:R-:W-:Y:S02]  /*2610*/  @!P0 FMUL.FTZ R2, R33.reuse, R46 ;  /* 0x0000002e21028220 */ /* 0x040fe40000410000 */
[----:B------:R-:W-:Y:S01]  /*2620*/  @!P0 FFMA.FTZ R69, R33, R48, -R69 ;  /* 0x0000003021458223 */ /* 0x000fe20000010845 */
[----:B------:R-:W-:Y:S01]  /*2630*/  @!P0 HADD2.F32 R33, -RZ, R37.H0_H0 ;  /* 0x20000025ff218230 */ /* 0x000fe20000004100 */
[----:B------:R-:W-:Y:S01]  /*2640*/  @!P0 FMUL.FTZ R80, R43, R42 ;  /* 0x0000002a2b508220 */ /* 0x000fe20000410000 */
[----:B------:R-:W-:Y:S01]  /*2650*/  @!P0 MOV R37, R22 ;  /* 0x0000001600258202 */ /* 0x000fe20000000f00 */
[----:B------:R-:W-:Y:S01]  /*2660*/  @!P0 FFMA.FTZ R2, R41, R48, R2 ;  /* 0x0000003029028223 */ /* 0x000fe20000010002 */
[----:B------:R-:W-:Y:S01]  /*2670*/  @!P0 HADD2.F32 R48, -RZ, R47.H0_H0 ;  /* 0x2000002fff308230 */ /* 0x000fe20000004100 */
[C---:B------:R-:W-:Y:S02]  /*2680*/  @!P0 FMUL.FTZ R3, R33.reuse, R42 ;  /* 0x0000002a21038220 */ /* 0x040fe40000410000 */
[-C--:B------:R-:W-:Y:S01]  /*2690*/  @!P0 FFMA.FTZ R80, R33, R50.reuse, -R80 ;  /* 0x0000003221508223 */ /* 0x080fe20000010850 */
[----:B------:R-:W-:Y:S01]  /*26a0*/  @!P0 MOV R33, R23 ;  /* 0x0000001700218202 */ /* 0x000fe20000000f00 */
[----:B------:R-:W-:Y:S01]  /*26b0*/  @!P0 FFMA.FTZ R3, R43, R50, R3 ;  /* 0x000000322b038223 */ /* 0x000fe20000010003 */
[----:B------:R-:W-:Y:S01]  /*26c0*/  @!P0 F2FP.PACK_AB R69, R2, R69 ;  /* 0x000000450245823e */ /* 0x000fe200000000ff */
[--C-:B------:R-:W-:Y:S02]  /*26d0*/  @!P0 HADD2.F32 R41, -RZ, R37.reuse.H1_H1 ;  /* 0x30000025ff298230 */ /* 0x100fe40000004100 */
[----:B------:R-:W-:Y:S01]  /*26e0*/  @!P0 HADD2.F32 R37, -RZ, R37.H0_H0 ;  /* 0x20000025ff258230 */ /* 0x000fe20000004100 */
[----:B------:R-:W-:Y:S01]  /*26f0*/  @!P0 MOV R20, R69 ;  /* 0x0000004500148202 */ /* 0x000fe20000000f00 */
        /* <DEDUP_REMOVED lines=17> */
.L_x_754:
[----:B------:R-:W-:Y:S05]  /*2810*/  BSYNC B0 ;  /* 0x0000000000007941 */ /* 0x000fea0003800000 */
.L_x_753:
        /* <DEDUP_REMOVED lines=25> */
[----:B------:R-:W-:Y:S01]  /*29b0*/  @!P0 FMUL.FTZ R2, R41, R40 ;  /* 0x0000002829028220 */ /* 0x000fe20000410000 */
[----:B------:R-:W-:Y:S01]  /*29c0*/  @!P0 HADD2.F32 R40, -RZ, R37.H0_H0 ;  /* 0x20000025ff288230 */ /* 0x000fe20000004100 */
[-C--:B------:R-:W-:Y:S01]  /*29d0*/  @!P0 FMUL.FTZ R52, R46, R33.reuse ;  /* 0x000000212e348220 */ /* 0x080fe20000410000 */
[--C-:B------:R-:W-:Y:S01]  /*29e0*/  @!P0 HADD2.F32 R37, -RZ, R36.reuse.H0_H0 ;  /* 0x20000024ff258230 */ /* 0x100fe20000004100 */
[-C--:B------:R-:W-:Y:S01]  /*29f0*/  @!P0 FFMA.FTZ R2, R43, R42.reuse, R2 ;  /* 0x0000002a2b028223 */ /* 0x080fe20000010002 */
[----:B------:R-:W-:Y:S01]  /*2a00*/  @!P0 HADD2.F32 R43, -RZ, R36.H1_H1 ;  /* 0x30000024ff2b8230 */ /* 0x000fe20000004100 */
[----:B------:R-:W-:Y:S01]  /*2a10*/  @!P0 FMUL.FTZ R3, R40, R33 ;  /* 0x0000002128038220 */ /* 0x000fe20000410000 */
[----:B------:R-:W-:Y:S01]  /*2a20*/  @!P0 MOV R33, R23 ;  /* 0x0000001700218202 */ /* 0x000fe20000000f00 */
[----:B------:R-:W-:Y:S01]  /*2a30*/  @!P0 FFMA.FTZ R69, R41, R42, -R69 ;  /* 0x0000002a29458223 */ /* 0x000fe20000010845 */
[----:B------:R-:W-:Y:S01]  /*2a40*/  @!P0 HADD2.F32 R42, -RZ, R68.H0_H0 ;  /* 0x20000044ff2a8230 */ /* 0x000fe20000004100 */
[-C--:B------:R-:W-:Y:S02]  /*2a50*/  @!P0 FMUL.FTZ R4, R37, R32.reuse ;  /* 0x0000002025048220 */ /* 0x080fe40000410000 */
[C---:B------:R-:W-:Y:S01]  /*2a60*/  @!P0 FMUL.FTZ R75, R43.reuse, R32 ;  /* 0x000000202b4b8220 */ /* 0x040fe20000410000 */
[----:B------:R-:W-:Y:S01]  /*2a70*/  @!P0 F2FP.PACK_AB R69, R2, R69 ;  /* 0x000000450245823e */ /* 0x000fe200000000ff */
[----:B------:R-:W-:Y:S01]  /*2a80*/  @!P0 FFMA.FTZ R3, R46, R47, R3 ;  /* 0x0000002f2e038223 */ /* 0x000fe20000010003 */
[--C-:B------:R-:W-:Y:S01]  /*2a90*/  @!P0 HADD2.F32 R48, -RZ, R33.reuse.H1_H1 ;  /* 0x30000021ff308230 */ /* 0x100fe20000004100 */
[----:B------:R-:W-:Y:S01]  /*2aa0*/  @!P0 FFMA.FTZ R4, R43, R42, R4 ;  /* 0x0000002a2b048223 */ /* 0x000fe20000010004 */
[----:B------:R-:W-:Y:S01]  /*2ab0*/  @!P0 MOV R20, R69 ;  /* 0x0000004500148202 */ /* 0x000fe20000000f00 */
[----:B------:R-:W-:Y:S01]  /*2ac0*/  @!P0 HADD2.F32 R33, -RZ, R33.H0_H0 ;  /* 0x20000021ff218230 */ /* 0x000fe20000004100 */
[----:B------:R-:W-:Y:S02]  /*2ad0*/  @!P0 FFMA.FTZ R52, R40, R47, -R52 ;  /* 0x0000002f28348223 */ /* 0x000fe40000010834 */
[CC--:B------:R-:W-:Y:S02]  /*2ae0*/  @!P0 FMUL.FTZ R74, R48.reuse, R44.reuse ;  /* 0x0000002c304a8220 */ /* 0x0c0fe40000410000 */
[----:B------:R-:W-:Y:S01]  /*2af0*/  @!P0 FMUL.FTZ R5, R33, R44 ;  /* 0x0000002c21058220 */ /* 0x000fe20000410000 */
        /* <DEDUP_REMOVED lines=10> */
.L_x_756:
[----:B------:R-:W-:Y:S05]  /*2ba0*/  BSYNC B0 ;  /* 0x0000000000007941 */ /* 0x000fea0003800000 */
.L_x_755:
        /* <DEDUP_REMOVED lines=24> */
[CC--:B------:R-:W-:Y:S02]  /*2d30*/  @!P0 FMUL.FTZ R47, R41.reuse, R37.reuse ;  /* 0x00000025292f8220 */ /* 0x0c0fe40000410000 */
[----:B------:R-:W-:Y:S01]  /*2d40*/  @!P0 FMUL.FTZ R2, R40, R37 ;  /* 0x0000002528028220 */ /* 0x000fe20000410000 */
[----:B------:R-:W-:Y:S01]  /*2d50*/  @!P0 HADD2.F32 R37, -RZ, R36.H0_H0 ;  /* 0x20000024ff258230 */ /* 0x000fe20000004100 */
[-C--:B------:R-:W-:Y:S01]  /*2d60*/  @!P0 FMUL.FTZ R48, R42, R32.reuse ;  /* 0x000000202a308220 */ /* 0x080fe20000410000 */
[--C-:B------:R-:W-:Y:S01]  /*2d70*/  @!P0 HADD2.F32 R36, -RZ, R33.reuse.H0_H0 ;  /* 0x20000021ff248230 */ /* 0x100fe20000004100 */
[----:B------:R-:W-:Y:S01]  /*2d80*/  @!P0 FFMA.FTZ R2, R41, R43, R2 ;  /* 0x0000002b29028223 */ /* 0x000fe20000010002 */
        /* <DEDUP_REMOVED lines=26> */
.L_x_758:
[----:B------:R-:W-:Y:S05]  /*2f30*/  BSYNC B0 ;  /* 0x0000000000007941 */ /* 0x000fea0003800000 */
.L_x_757:
        /* <DEDUP_REMOVED lines=55> */
.L_x_752:
[----:B------:R-:W-:Y:S05]  /*32b0*/  BSYNC B1 ;  /* 0x0000000000017941 */ /* 0x000fea0003800000 */
.L_x_751:
[----:B------:R-:W-:-:S05]  /*32c0*/  @P2 BRA `(.L_x_759) ;  /* 0x0000354000002947 */ /* 0x000fca0003800000 */
        /* <DEDUP_REMOVED lines=24> */
[-C--:B------:R-:W-:Y:S01]  /*3450*/  @!P0 FMUL.FTZ R39, R33, R32.reuse ;  /* 0x0000002021278220 */ /* 0x080fe20000410000 */
        /* <DEDUP_REMOVED lines=21> */
[-C--:B------:R-:W-:Y:S02]  /*35b0*/  @!P0 FFMA.FTZ R4, R33, R37.reuse, R4 ;  /* 0x0000002521048223 */ /* 0x080fe40000010004 */
[C---:B------:R-:W-:Y:S02]  /*35c0*/  @!P0 FMUL.FTZ R5, R25.reuse, R30 ;  /* 0x0000001e19058220 */ /* 0x040fe40000410000 */
        /* <DEDUP_REMOVED lines=8> */
.L_x_761:
[----:B------:R-:W-:Y:S05]  /*3650*/  BSYNC B0 ;  /* 0x0000000000007941 */ /* 0x000fea0003800000 */
.L_x_760:
        /* <DEDUP_REMOVED lines=56> */
.L_x_763:
[----:B------:R-:W-:Y:S05]  /*39e0*/  BSYNC B0 ;  /* 0x0000000000007941 */ /* 0x000fea0003800000 */
.L_x_762:
        /* <DEDUP_REMOVED lines=56> */
.L_x_765:
[----:B------:R-:W-:Y:S05]  /*3d70*/  BSYNC B0 ;  /* 0x0000000000007941 */ /* 0x000fea0003800000 */
.L_x_764:
        /* <DEDUP_REMOVED lines=30> */
[C---:B------:R-:W-:Y:S01]  /*3f60*/  @!P0 FMUL.FTZ R3, R18.reuse, R7 ;  /* 0x0000000712038220 */ /* 0x040fe20000410000 */
[----:B------:R-:W-:Y:S01]  /*3f70*/  @!P0 MOV R7, R23 ;  /* 0x0000001700078202 */ /* 0x000fe20000000f00 */
[-C--:B------:R-:W-:Y:S01]  /*3f80*/  @!P0 FFMA.FTZ R32, R18, R27.reuse, -R32 ;  /* 0x0000001b12208223 */ /* 0x080fe20000010820 */
[--C-:B------:R-:W-:Y:S01]  /*3f90*/  @!P0 HADD2.F32 R25, -RZ, R9.reuse.H1_H1 ;  /* 0x30000009ff198230 */ /* 0x100fe20000004100 */
[----:B------:R-:W-:Y:S01]  /*3fa0*/  @!P0 FFMA.FTZ R3, R26, R27, R3 ;  /* 0x0000001b1a038223 */ /* 0x000fe20000010003 */
[----:B------:R-:W-:Y:S01]  /*3fb0*/  @!P0 F2FP.PACK_AB R29, R2, R29 ;  /* 0x0000001d021d823e */ /* 0x000fe200000000ff */
[----:B------:R-:W-:Y:S02]  /*3fc0*/  @!P0 HADD2.F32 R9, -RZ, R9.H0_H0 ;  /* 0x20000009ff098230 */ /* 0x000fe40000004100 */
[----:B------:R-:W-:Y:S01]  /*3fd0*/  @!P0 FMUL.FTZ R31, R25, R6 ;  /* 0x00000006191f8220 */ /* 0x000fe20000410000 */
[----:B------:R-:W-:Y:S01]  /*3fe0*/  @!P0 F2FP.PACK_AB R32, R3, R32 ;  /* 0x000000200320823e */ /* 0x000fe200000000ff */
[--C-:B------:R-:W-:Y:S01]  /*3ff0*/  @!P0 HADD2.F32 R28, -RZ, R7.reuse.H1_H1 ;  /* 0x30000007ff1c8230 */ /* 0x100fe20000004100 */
[C---:B------:R-:W-:Y:S01]  /*4000*/  @!P0 FMUL.FTZ R4, R9.reuse, R6 ;  /* 0x0000000609048220 */ /* 0x040fe20000410000 */
[----:B------:R-:W-:Y:S01]  /*4010*/  @!P0 MOV R20, R29 ;  /* 0x0000001d00148202 */ /* 0x000fe20000000f00 */
[----:B------:R-:W-:Y:S01]  /*4020*/  @!P0 FFMA.FTZ R31, R9, R24, -R31 ;  /* 0x00000018091f8223 */ /* 0x000fe2000001081f */
[----:B------:R-:W-:Y:S01]  /*4030*/  @!P0 MOV R21, R32 ;  /* 0x0000002000158202 */ /* 0x000fe20000000f00 */
[----:B------:R-:W-:Y:S01]  /*4040*/  @!P0 FMUL.FTZ R33, R28, R8 ;  /* 0x000000081c218220 */ /* 0x000fe20000410000 */
[----:B------:R-:W-:Y:S01]  /*4050*/  @!P0 HADD2.F32 R7, -RZ, R7.H0_H0 ;  /* 0x20000007ff078230 */ /* 0x000fe20000004100 */
[----:B------:R-:W-:Y:S04]  /*4060*/  @!P0 FFMA.FTZ R4, R25, R24, R4 ;  /* 0x0000001819048223 */ /* 0x000fe80000010004 */
[C---:B------:R-:W-:Y:S01]  /*4070*/  @!P0 FMUL.FTZ R5, R7.reuse, R8 ;  /* 0x0000000807058220 */ /* 0x040fe20000410000 */
[----:B------:R-:W-:Y:S01]  /*4080*/  @!P0 F2FP.PACK_AB R31, R4, R31 ;  /* 0x0000001f041f823e */ /* 0x000fe200000000ff */
[-C--:B------:R-:W-:Y:S02]  /*4090*/  @!P0 FFMA.FTZ R33, R7, R30.reuse, -R33 ;  /* 0x0000001e07218223 */ /* 0x080fe40000010821 */
[----:B------:R-:W-:Y:S01]  /*40a0*/  @!P0 FFMA.FTZ R5, R28, R30, R5 ;  /* 0x0000001e1c058223 */ /* 0x000fe20000010005 */
[----:B------:R-:W-:Y:S04]  /*40b0*/  @!P0 MOV R22, R31 ;  /* 0x0000001f00168202 */ /* 0x000fe80000000f00 */
[----:B------:R-:W-:Y:S04]  /*40c0*/  @!P0 F2FP.PACK_AB R34, R5, R33 ;  /* 0x000000210522823e */ /* 0x000fe800000000ff */
[----:B------:R-:W-:Y:S05]  /*40d0*/  @!P0 MOV R23, R34 ;  /* 0x0000002200178202 */ /* 0x000fea0000000f00 */
[----:B------:R1:W-:Y:S01]  /*40e0*/  STG.E.128 [R76.64+0x180], R20 ;  /* 0x000180144c007986 */ /* 0x0003e2000c101d12 */
[----:B------:R-:W-:-:S05]  /*40f0*/  BRA `(.L_x_759) ;  /* 0x0000271000007947 */ /* 0x000fca0003800000 */
.L_x_746:
        /* <DEDUP_REMOVED lines=30> */
[----:B------:R1:W5:Y:S04]  /*42e0*/  @!P0 LDG.E.128 R52, [R6.64] ;  /* 0x0000001206348981 */ /* 0x000368000c1e1d00 */
[----:B------:R1:W5:Y:S01]  /*42f0*/  @!P0 LDG.E.128 R40, [R2.64] ;  /* 0x0000001202288981 */ /* 0x000362000c1e1d00 */
[----:B------:R-:W-:Y:S11]  /*4300*/  ISETP.GE.AND P0, PT, R12, c[0x0][0x27c], PT ;  /* 0x00009f000c007a0c */ /* 0x000ff60003f06270 */
[----:B------:R-:W-:Y:S02]  /*4310*/  @!UPT UIADD3 URZ, URZ, URZ, URZ ;  /* 0x0000003f3f3ff290 */ /* 0x000fe4000fffe03f */
[----:B------:R1:W5:Y:S04]  /*4320*/  @!P0 LDG.E.128 R76, [R6.64+0x80] ;  /* 0x00008012064c8981 */ /* 0x000368000c1e1d00 */
[----:B------:R1:W5:Y:S02]  /*4330*/  @!P0 LDG.E.128 R32, [R2.64+0x80] ;  /* 0x0000801202208981 */ /* 0x000364000c1e1d00 */
.L_x_767:
[----:B------:R-:W-:Y:S05]  /*4340*/  BSYNC B0 ;  /* 0x0000000000007941 */ /* 0x000fea0003800000 */
.L_x_766:
        /* <DEDUP_REMOVED lines=60> */
.L_x_769:
[----:B------:R-:W-:Y:S05]  /*4710*/  BSYNC B0 ;  /* 0x0000000000007941 */ /* 0x000fea0003800000 */
.L_x_768:
        /* <DEDUP_REMOVED lines=26> */
[----:B------:R-:W-:Y:S01]  /*48c0*/  IADD3 R139, P0, R160, R164, RZ ;  /* 0x000000a4a08b7210 */ /* 0x000fe20007f1e0ff */
[----:B------:R-:W-:Y:S04]  /*48d0*/  BSSY B0, `(.L_x_772) ;  /* 0x0000074000007945 */ /* 0x000fe80003800000 */
[----:B------:R-:W-:Y:S01]  /*48e0*/  IMAD.X R137, R107, 0x1, R94, P0 ;  /* 0x000000016b897824 */ /* 0x000fe200000e065e */
[----:B------:R-:W-:Y:S11]  /*48f0*/  ISETP.GE.AND P0, PT, R14, c[0x0][0x1d4], PT ;  /* 0x000075000e007a0c */ /* 0x000ff60003f06270 */
[----:B------:R-:W-:Y:S02]  /*4900*/  @!UPT UIADD3 URZ, URZ, URZ, URZ ;  /* 0x0000003f3f3ff290 */ /* 0x000fe4000fffe03f */
[----:B------:R-:W-:-:S05]  /*4910*/  @P0 BRA `(.L_x_773) ;  /* 0x000006f000000947 */ /* 0x000fca0003800000 */
[----:B------:R-:W1:Y:S01]  /*4920*/  LDS.128 R80, [R119+0xa080] ;  /* 0x00a0800077507984 */ /* 0x000e620000000c00 */
[----:B------:R-:W-:Y:S02]  /*4930*/  ISETP.GE.AND P2, PT, R122, c[0x0][0x1d4], PT ;  /* 0x000075007a007a0c */ /* 0x000fe40003f46270 */
[C---:B------:R-:W-:Y:S04]  /*4940*/  IADD3 R168, P1, P0, R146.reuse, R139, R125 ;  /* 0x0000008b92a87210 */ /* 0x040fe8000783e07d */
[C---:B------:R-:W-:Y:S01]  /*4950*/  IADD3.X R167, R101.reuse, R137, R114, P1, P0 ;  /* 0x0000008965a77210 */ /* 0x040fe20000fe0472 */
[----:B------:R-:W2:Y:S06]  /*4960*/  LDS.128 R28, [R120+0xa080] ;  /* 0x00a08000781c7984 */ /* 0x000eac0000000c00 */
[----:B------:R-:W-:Y:S04]  /*4970*/  @!P2 IADD3 R166, P1, P0, R146, R139, R122 ;  /* 0x0000008b92a6a210 */ /* 0x000fe8000783e07a */
[----:B------:R-:W-:Y:S02]  /*4980*/  @!P2 IADD3.X R157, R101, R137, R110, P1, P0 ;  /* 0x00000089659da210 */ /* 0x000fe40000fe046e */
[C---:B------:R-:W-:Y:S04]  /*4990*/  LEA R170, P0, R168.reuse, c[0x0][0x1c8], 0x1 ;  /* 0x00007200a8aa7a11 */ /* 0x040fe800078008ff */
[----:B------:R-:W-:Y:S02]  /*49a0*/  LEA.HI.X R171, R168, c[0x0][0x1cc], R167, 0x1, P0 ;  /* 0x00007300a8ab7a11 */ /* 0x000fe400000f0ca7 */
[C---:B------:R-:W-:Y:S04]  /*49b0*/  @!P2 LEA R168, P0, R166.reuse, c[0x0][0x1c8], 0x1 ;  /* 0x00007200a6a8aa11 */ /* 0x040fe800078008ff */
[----:B------:R-:W-:Y:S02]  /*49c0*/  @!P2 LEA.HI.X R169, R166, c[0x0][0x1cc], R157, 0x1, P0 ;  /* 0x00007300a6a9aa11 */ /* 0x000fe400000f0c9d */
[----:B------:R-:W-:Y:S11]  /*49d0*/  ISETP.GE.AND P0, PT, R14, c[0x0][0x27c], PT ;  /* 0x00009f000e007a0c */ /* 0x000ff60003f06270 */
[----:B------:R-:W-:Y:S02]  /*49e0*/  @!UPT UIADD3 URZ, URZ, URZ, URZ ;  /* 0x0000003f3f3ff290 */ /* 0x000fe4000fffe03f */
[----:B------:R-:W-:Y:S01]  /*49f0*/  @!P0 SHF.R.U64 R60, R52, 0x10, R53 ;  /* 0x00000010343c8819 */ /* 0x000fe20000001235 */
[----:B------:R-:W-:Y:S01]  /*4a00*/  @!P0 HADD2.F32 R48, -RZ, R45.H1_H1 ;  /* 0x3000002dff308230 */ /* 0x000fe20000004100 */
[----:B------:R-:W-:Y:S01]  /*4a10*/  @!P0 SHF.R.U64 R42, R42, 0x10, R43 ;  /* 0x000000102a2a8819 */ /* 0x000fe2000000122b */
[----:B------:R-:W-:Y:S01]  /*4a20*/  @!P0 HADD2.F32 R50, -RZ, R50.H0_H0 ;  /* 0x20000032ff328230 */ /* 0x000fe20000004100 */
[----:B-1----:R-:W-:Y:S01]  /*4a30*/  @!P0 MOV R52, R80 ;  /* 0x0000005000348202 */ /* 0x002fe20000000f00 */
[----:B------:R-:W-:Y:S01]  /*4a40*/  @!P0 HADD2.F32 R57, -RZ, R57.H0_H0 ;  /* 0x20000039ff398230 */ /* 0x000fe20000004100 */
[----:B------:R-:W-:Y:S01]  /*4a50*/  @!P0 SHF.R.U64 R46, R40, 0x10, R41 ;  /* 0x00000010282e8819 */ /* 0x000fe20000001229 */
[----:B------:R-:W-:Y:S01]  /*4a60*/  @!P0 HADD2.F32 R61, -RZ, R61.H0_H0 ;  /* 0x2000003dff3d8230 */ /* 0x000fe20000004100 */
[----:B------:R-:W-:Y:S01]  /*4a70*/  @!P0 SHF.R.U32.HI R40, RZ, 0x10, R43 ;  /* 0x00000010ff288819 */ /* 0x000fe2000001162b */
[--C-:B------:R-:W-:Y:S01]  /*4a80*/  @!P0 HADD2.F32 R51, -RZ, R52.reuse.H0_H0 ;  /* 0x20000034ff338230 */ /* 0x100fe20000004100 */
[----:B--2---:R-:W-:Y:S01]  /*4a90*/  @!P0 MOV R43, R28 ;  /* 0x0000001c002b8202 */ /* 0x004fe20000000f00 */
[----:B------:R-:W-:Y:S01]  /*4aa0*/  @!P0 HADD2.F32 R52, -RZ, R52.H1_H1 ;  /* 0x30000034ff348230 */ /* 0x000fe20000004100 */
[----:B------:R-:W-:Y:S01]  /*4ab0*/  @!P0 SHF.R.U32.HI R58, RZ, 0x10, R53 ;  /* 0x00000010ff3a8819 */ /* 0x000fe20000011635 */
[----:B------:R-:W-:Y:S01]  /*4ac0*/  @!P0 IMAD.MOV.U32 R53, RZ, RZ, R81 ;  /* 0x000000ffff358224 */ /* 0x000fe200078e0051 */
[----:B------:R-:W-:Y:S01]  /*4ad0*/  @!P0 SHF.R.U64 R59, R54, 0x10, R55 ;  /* 0x00000010363b8819 */ /* 0x000fe20000001237 */
[-C--:B------:R-:W-:Y:S01]  /*4ae0*/  @!P0 FMUL.FTZ R157, R51, R48.reuse ;  /* 0x00000030339d8220 */ /* 0x080fe20000410000 */
[--C-:B------:R-:W-:Y:S01]  /*4af0*/  @!P0 HADD2.F32 R47, -RZ, R43.reuse.H0_H0 ;  /* 0x2000002bff2f8230 */ /* 0x100fe20000004100 */
[----:B------:R-:W-:Y:S01]  /*4b00*/  @!P0 SHF.R.U32.HI R41, RZ, 0x10, R41 ;  /* 0x00000010ff298819 */ /* 0x000fe20000011629 */
[----:B------:R-:W-:Y:S01]  /*4b10*/  @!P0 HADD2.F32 R43, -RZ, R43.H1_H1 ;  /* 0x3000002bff2b8230 */ /* 0x000fe20000004100 */
[----:B------:R-:W-:Y:S01]  /*4b20*/  @!P0 SHF.R.U32.HI R63, RZ, 0x10, R55 ;  /* 0x00000010ff3f8819 */ /* 0x000fe20000011637 */
[----:B------:R-:W-:Y:S01]  /*4b30*/  @!P0 IMAD.MOV.U32 R55, RZ, RZ, R83 ;  /* 0x000000ffff378224 */ /* 0x000fe200078e0053 */
[----:B------:R-:W-:Y:S01]  /*4b40*/  @!P0 HADD2.F32 R46, -RZ, R46.H0_H0 ;  /* 0x2000002eff2e8230 */ /* 0x000fe20000004100 */
[C---:B------:R-:W-:Y:S01]  /*4b50*/  @!P0 FMUL.FTZ R2, R47.reuse, R48 ;  /* 0x000000302f028220 */ /* 0x040fe20000410000 */
[----:B------:R-:W-:Y:S01]  /*4b60*/  @!P0 HADD2.F32 R54, -RZ, R60.H0_H0 ;  /* 0x2000003cff368230 */ /* 0x000fe20000004100 */
[----:B------:R-:W-:Y:S01]  /*4b70*/  @!P0 FFMA.FTZ R157, R47, R50, -R157 ;  /* 0x000000322f9d8223 */ /* 0x000fe2000001089d */
[----:B------:R-:W-:Y:S01]  /*4b80*/  @!P0 MOV R47, R29 ;  /* 0x0000001d002f8202 */ /* 0x000fe20000000f00 */
[C---:B------:R-:W-:Y:S01]  /*4b90*/  @!P0 FMUL.FTZ R166, R52.reuse, R46 ;  /* 0x0000002e34a68220 */ /* 0x040fe20000410000 */
[----:B------:R-:W-:Y:S01]  /*4ba0*/  @!P0 HADD2.F32 R62, -RZ, R55.H1_H1 ;  /* 0x30000037ff3e8230 */ /* 0x000fe20000004100 */
[----:B------:R-:W-:Y:S01]  /*4bb0*/  @!P0 FFMA.FTZ R2, R51, R50, R2 ;  /* 0x0000003233028223 */ /* 0x000fe20000010002 */
[--C-:B------:R-:W-:Y:S01]  /*4bc0*/  @!P0 HADD2.F32 R50, -RZ, R53.reuse.H0_H0 ;  /* 0x20000035ff328230 */ /* 0x100fe20000004100 */
[C---:B------:R-:W-:Y:S01]  /*4bd0*/  @!P0 FMUL.FTZ R3, R43.reuse, R46 ;  /* 0x0000002e2b038220 */ /* 0x040fe20000410000 */
[----:B------:R-:W-:Y:S01]  /*4be0*/  @!P0 HADD2.F32 R53, -RZ, R53.H1_H1 ;  /* 0x30000035ff358230 */ /* 0x000fe20000004100 */
[-C--:B------:R-:W-:Y:S01]  /*4bf0*/  @!P0 FFMA.FTZ R166, R43, R54.reuse, -R166 ;  /* 0x000000362ba68223 */ /* 0x080fe200000108a6 */
[----:B------:R-:W-:Y:S01]  /*4c00*/  @!P0 HADD2.F32 R46, -RZ, R41.H0_H0 ;  /* 0x20000029ff2e8230 */ /* 0x000fe20000004100 */
[----:B------:R-:W-:Y:S01]  /*4c10*/  @!P0 FFMA.FTZ R3, R52, R54, R3 ;  /* 0x0000003634038223 */ /* 0x000fe20000010003 */
[----:B------:R-:W-:Y:S02]  /*4c20*/  @!P0 HADD2.F32 R51, -RZ, R56.H0_H0 ;  /* 0x20000038ff338230 */ /* 0x000fe40000004100 */
[----:B------:R-:W-:Y:S01]  /*4c30*/  @!P0 HADD2.F32 R56, -RZ, R58.H0_H0 ;  /* 0x2000003aff388230 */ /* 0x000fe20000004100 */
[----:B------:R-:W-:Y:S01]  /*4c40*/  @!P0 FMUL.FTZ R172, R53, R46 ;  /* 0x0000002e35ac8220 */ /* 0x000fe20000410000 */
[----:B------:R-:W-:Y:S01]  /*4c50*/  @!P0 HADD2.F32 R41, -RZ, R47.H1_H1 ;  /* 0x3000002fff298230 */ /* 0x000fe20000004100 */
[----:B------:R-:W-:Y:S01]  /*4c60*/  @!P0 MOV R58, R82 ;  /* 0x00000052003a8202 */ /* 0x000fe20000000f00 */
[----:B------:R-:W-:Y:S01]  /*4c70*/  @!P0 HADD2.F32 R43, -RZ, R45.H0_H0 ;  /* 0x2000002dff2b8230 */ /* 0x000fe20000004100 */
[----:B------:R-:W-:Y:S01]  /*4c80*/  @!P0 MOV R45, R31 ;  /* 0x0000001f002d8202 */ /* 0x000fe20000000f00 */
[----:B------:R-:W-:Y:S01]  /*4c90*/  @!P0 HADD2.F32 R48, -RZ, R47.H0_H0 ;  /* 0x2000002fff308230 */ /* 0x000fe20000004100 */
[C---:B------:R-:W-:Y:S01]  /*4ca0*/  @!P0 FMUL.FTZ R5, R41.reuse, R46 ;  /* 0x0000002e29058220 */ /* 0x040fe20000410000 */
[----:B------:R-:W-:Y:S01]  /*4cb0*/  @!P0 F2FP.PACK_AB R157, R166, R157 ;  /* 0x0000009da69d823e */ /* 0x000fe200000000ff */
[----:B------:R-:W-:Y:S01]  /*4cc0*/  @!P0 FFMA.FTZ R172, R41, R56, -R172 ;  /* 0x0000003829ac8223 */ /* 0x000fe200000108ac */
[----:B------:R-:W-:Y:S01]  /*4cd0*/  @!P0 HADD2.F32 R41, -RZ, R40.H0_H0 ;  /* 0x20000028ff298230 */ /* 0x000fe20000004100 */
[-C--:B------:R-:W-:Y:S01]  /*4ce0*/  @!P0 FMUL.FTZ R167, R50, R43.reuse ;  /* 0x0000002b32a78220 */ /* 0x080fe20000410000 */
[----:B------:R-:W-:Y:S01]  /*4cf0*/  @!P0 HADD2.F32 R40, -RZ, R45.H1_H1 ;  /* 0x3000002dff288230 */ /* 0x000fe20000004100 */
[----:B------:R-:W-:Y:S01]  /*4d00*/  @!P0 FMUL.FTZ R4, R48, R43 ;  /* 0x0000002b30048220 */ /* 0x000fe20000410000 */
[----:B------:R-:W-:Y:S01]  /*4d10*/  @!P0 HADD2.F32 R63, -RZ, R63.H0_H0 ;  /* 0x2000003fff3f8230 */ /* 0x000fe20000004100 */
[-C--:B------:R-:W-:Y:S01]  /*4d20*/  @!P0 FMUL.FTZ R174, R62, R41.reuse ;  /* 0x000000293eae8220 */ /* 0x080fe20000410000 */
[----:B------:R-:W-:Y:S01]  /*4d30*/  @!P0 HADD2.F32 R60, -RZ, R55.H0_H0 ;  /* 0x20000037ff3c8230 */ /* 0x000fe20000004100 */
[C---:B------:R-:W-:Y:S01]  /*4d40*/  @!P0 FMUL.FTZ R9, R40.reuse, R41 ;  /* 0x0000002928098220 */ /* 0x040fe20000410000 */
[----:B------:R-:W-:Y:S01]  /*4d50*/  @!P0 HADD2.F32 R46, -RZ, R45.H0_H0 ;  /* 0x2000002dff2e8230 */ /* 0x000fe20000004100 */
[----:B------:R-:W-:Y:S01]  /*4d60*/  @!P0 FFMA.FTZ R174, R40, R63, -R174 ;  /* 0x0000003f28ae8223 */ /* 0x000fe200000108ae */
[----:B------:R-:W-:Y:S01]  /*4d70*/  @!P0 HADD2.F32 R43, -RZ, R44.H1_H1 ;  /* 0x3000002cff2b8230 */ /* 0x000fe20000004100 */
[----:B------:R-:W-:Y:S01]  /*4d80*/  @!P0 IMAD.MOV.U32 R40, RZ, RZ, R30 ;  /* 0x000000ffff288224 */ /* 0x000fe200078e001e */
[----:B------:R-:W-:Y:S01]  /*4d90*/  @!P0 MOV R28, R157 ;  /* 0x0000009d001c8202 */ /* 0x000fe20000000f00 */
[----:B------:R-:W-:Y:S01]  /*4da0*/  @!P0 FFMA.FTZ R4, R50, R51, R4 ;  /* 0x0000003332048223 */ /* 0x000fe20000010004 */
[----:B------:R-:W-:Y:S01]  /*4db0*/  @!P0 F2FP.PACK_AB R166, R3, R2 ;  /* 0x0000000203a6823e */ /* 0x000fe200000000ff */
[-C--:B------:R-:W-:Y:S01]  /*4dc0*/  @!P0 FMUL.FTZ R173, R60, R43.reuse ;  /* 0x0000002b3cad8220 */ /* 0x080fe20000410000 */
[--C-:B------:R-:W-:Y:S01]  /*4dd0*/  @!P0 HADD2.F32 R55, -RZ, R58.reuse.H0_H0 ;  /* 0x2000003aff378230 */ /* 0x100fe20000004100 */
[----:B------:R-:W-:Y:S01]  /*4de0*/  @!P0 FMUL.FTZ R8, R46, R43 ;  /* 0x0000002b2e088220 */ /* 0x000fe20000410000 */
[----:B------:R-:W-:Y:S01]  /*4df0*/  @!P0 HADD2.F32 R58, -RZ, R58.H1_H1 ;  /* 0x3000003aff3a8230 */ /* 0x000fe20000004100 */
[----:B------:R-:W-:Y:S01]  /*4e00*/  @!P0 FFMA.FTZ R167, R48, R51, -R167 ;  /* 0x0000003330a78223 */ /* 0x000fe200000108a7 */
[----:B------:R-:W-:Y:S01]  /*4e10*/  @!P0 HADD2.F32 R43, -RZ, R44.H0_H0 ;  /* 0x2000002cff2b8230 */ /* 0x000fe20000004100 */
[----:B------:R-:W-:Y:S01]  /*4e20*/  @!P0 FFMA.FTZ R173, R46, R61, -R173 ;  /* 0x0000003d2ead8223 */ /* 0x000fe200000108ad */
[----:B------:R-:W-:Y:S01]  /*4e30*/  @!P0 HADD2.F32 R41, -RZ, R42.H0_H0 ;  /* 0x2000002aff298230 */ /* 0x000fe20000004100 */
[----:B------:R-:W-:Y:S01]  /*4e40*/  @!P0 FFMA.FTZ R5, R53, R56, R5 ;  /* 0x0000003835058223 */ /* 0x000fe20000010005 */
[--C-:B------:R-:W-:Y:S01]  /*4e50*/  @!P0 HADD2.F32 R42, -RZ, R40.reuse.H0_H0 ;  /* 0x20000028ff2a8230 */ /* 0x100fe20000004100 */
[C---:B------:R-:W-:Y:S01]  /*4e60*/  @!P0 FMUL.FTZ R175, R55.reuse, R43 ;  /* 0x0000002b37af8220 */ /* 0x040fe20000410000 */
[----:B------:R-:W-:Y:S01]  /*4e70*/  @!P0 F2FP.PACK_AB R172, R172, R167 ;  /* 0x000000a7acac823e */ /* 0x000fe200000000ff */
[----:B------:R-:W-:Y:S01]  /*4e80*/  @!P0 FMUL.FTZ R176, R58, R41 ;  /* 0x000000293ab08220 */ /* 0x000fe20000410000 */
[----:B------:R-:W-:Y:S01]  /*4e90*/  @!P0 F2FP.PACK_AB R173, R174, R173 ;  /* 0x000000adaead823e */ /* 0x000fe200000000ff */
[C---:B------:R-:W-:Y:S01]  /*4ea0*/  @!P0 FMUL.FTZ R6, R42.reuse, R43 ;  /* 0x0000002b2a068220 */ /* 0x040fe20000410000 */
[----:B------:R-:W-:Y:S01]  /*4eb0*/  @!P0 MOV R29, R172 ;  /* 0x000000ac001d8202 */ /* 0x000fe20000000f00 */
[-C--:B------:R-:W-:Y:S01]  /*4ec0*/  @!P0 FFMA.FTZ R175, R42, R57.reuse, -R175 ;  /* 0x000000392aaf8223 */ /* 0x080fe200000108af */
[----:B------:R-:W-:Y:S01]  /*4ed0*/  @!P0 HADD2.F32 R40, -RZ, R40.H1_H1 ;  /* 0x30000028ff288230 */ /* 0x000fe20000004100 */
[----:B------:R-:W-:Y:S01]  /*4ee0*/  @!P0 FFMA.FTZ R6, R55, R57, R6 ;  /* 0x0000003937068223 */ /* 0x000fe20000010006 */
[----:B------:R-:W-:Y:S01]  /*4ef0*/  @!P0 HADD2.F32 R59, -RZ, R59.H0_H0 ;  /* 0x2000003bff3b8230 */ /* 0x000fe20000004100 */
[----:B------:R-:W-:Y:S02]  /*4f00*/  @!P0 MOV R31, R173 ;  /* 0x000000ad001f8202 */ /* 0x000fe40000000f00 */
[C---:B------:R-:W-:Y:S01]  /*4f10*/  @!P0 FMUL.FTZ R7, R40.reuse, R41 ;  /* 0x0000002928078220 */ /* 0x040fe20000410000 */
[----:B------:R-:W-:Y:S01]  /*4f20*/  @!P0 F2FP.PACK_AB R167, R5, R4 ;  /* 0x0000000405a7823e */ /* 0x000fe200000000ff */
[-C--:B------:R-:W-:Y:S01]  /*4f30*/  @!P0 FFMA.FTZ R176, R40, R59.reuse, -R176 ;  /* 0x0000003b28b08223 */ /* 0x080fe200000108b0 */
[----:B------:R-:W-:Y:S01]  /*4f40*/  @!P0 MOV R80, R166 ;  /* 0x000000a600508202 */ /* 0x000fe20000000f00 */
[----:B------:R-:W-:Y:S02]  /*4f50*/  @!P0 FFMA.FTZ R7, R58, R59, R7 ;  /* 0x0000003b3a078223 */ /* 0x000fe40000010007 */
[----:B------:R-:W-:Y:S01]  /*4f60*/  @!P0 FFMA.FTZ R8, R60, R61, R8 ;  /* 0x0000003d3c088223 */ /* 0x000fe20000010008 */
[----:B------:R-:W-:Y:S01]  /*4f70*/  @!P0 F2FP.PACK_AB R176, R176, R175 ;  /* 0x000000afb0b0823e */ /* 0x000fe200000000ff */
[----:B------:R-:W-:Y:S01]  /*4f80*/  @!P0 FFMA.FTZ R9, R62, R63, R9 ;  /* 0x0000003f3e098223 */ /* 0x000fe20000010009 */
[----:B------:R-:W-:Y:S01]  /*4f90*/  @!P0 F2FP.PACK_AB R174, R7, R6 ;  /* 0x0000000607ae823e */ /* 0x000fe200000000ff */
[----:B------:R-:W-:Y:S02]  /*4fa0*/  @!P0 IMAD.MOV.U32 R81, RZ, RZ, R167 ;  /* 0x000000ffff518224 */ /* 0x000fe400078e00a7 */
[----:B------:R-:W-:Y:S01]  /*4fb0*/  @!P0 IMAD.MOV.U32 R30, RZ, RZ, R176 ;  /* 0x000000ffff1e8224 */ /* 0x000fe200078e00b0 */
[----:B------:R-:W-:Y:S02]  /*4fc0*/  @!P0 F2FP.PACK_AB R175, R9, R8 ;  /* 0x0000000809af823e */ /* 0x000fe400000000ff */
[----:B------:R-:W-:Y:S02]  /*4fd0*/  @!P0 MOV R82, R174 ;  /* 0x000000ae00528202 */ /* 0x000fe40000000f00 */
[----:B------:R1:W-:Y:S01]  /*4fe0*/  STG.E.128 [R170.64], R28 ;  /* 0x0000001caa007986 */ /* 0x0003e2000c101d12 */
[----:B------:R-:W-:Y:S07]  /*4ff0*/  @!P0 MOV R83, R175 ;  /* 0x000000af00538202 */ /* 0x000fee0000000f00 */
[----:B------:R1:W-:Y:S02]  /*5000*/  @!P2 STG.E.128 [R168.64], R80 ;  /* 0x00000050a800a986 */ /* 0x0003e4000c101d12 */
.L_x_773:
[----:B------:R-:W-:Y:S05]  /*5010*/  BSYNC B0 ;  /* 0x0000000000007941 */ /* 0x000fea0003800000 */
.L_x_772:
[----:B------:R-:W-:Y:S11]  /*5020*/  ISETP.GE.AND P0, PT, R12, c[0x0][0x1d4], PT ;  /* 0x000075000c007a0c */ /* 0x000ff60003f06270 */
[----:B------:R-:W-:Y:S02]  /*5030*/  @!UPT UIADD3 URZ, URZ, URZ, URZ ;  /* 0x0000003f3f3ff290 */ /* 0x000fe4000fffe03f */
[----:B------:R-:W-:-:S05]  /*5040*/  @P0 BRA `(.L_x_771) ;  /* 0x000006f000000947 */ /* 0x000fca0003800000 */
[----:B------:R-:W2:Y:S01]  /*5050*/  LDS.128 R60, [R117+0xa080] ;  /* 0x00a08000753c7984 */ /* 0x000ea20000000c00 */
[----:B------:R-:W-:Y:S02]  /*5060*/  ISETP.GE.AND P2, PT, R121, c[0x0][0x1d4], PT ;  /* 0x0000750079007a0c */ /* 0x000fe40003f46270 */
[C---:B------:R-:W-:Y:S04]  /*5070*/  IADD3 R59, P1, P0, R146.reuse, R139, R124 ;  /* 0x0000008b923b7210 */ /* 0x040fe8000783e07c */
[C---:B------:R-:W-:Y:S01]  /*5080*/  IADD3.X R58, R101.reuse, R137, R112, P1, P0 ;  /* 0x00000089653a7210 */ /* 0x040fe20000fe0470 */
[----:B-1----:R-:W1:Y:S06]  /*5090*/  LDS.128 R28, [R118+0xa080] ;  /* 0x00a08000761c7984 */ /* 0x002e6c0000000c00 */
        /* <DEDUP_REMOVED lines=8> */
[----:B--2---:R-:W-:Y:S01]  /*5120*/  @!P0 IMAD.MOV.U32 R50, RZ, RZ, R63 ;  /* 0x000000ffff328224 */ /* 0x004fe200078e003f */
[----:B------:R-:W-:Y:S01]  /*5130*/  @!P0 MOV R45, R60 ;  /* 0x0000003c002d8202 */ /* 0x000fe20000000f00 */
[----:B------:R-:W-:Y:S01]  /*5140*/  @!P0 HADD2.F32 R42, -RZ, R39.H1_H1 ;  /* 0x30000027ff2a8230 */ /* 0x000fe20000004100 */
[----:B------:R-:W-:Y:S01]  /*5150*/  @!P0 SHF.R.U64 R34, R34, 0x10, R35 ;  /* 0x0000001022228819 */ /* 0x000fe20000001223 */
[----:B------:R-:W-:Y:S01]  /*5160*/  @!P0 HADD2.F32 R44, -RZ, R85.H1_H1 ;  /* 0x30000055ff2c8230 */ /* 0x000fe20000004100 */
[----:B------:R-:W-:Y:S01]  /*5170*/  @!P0 SHF.R.U64 R40, R32, 0x10, R33 ;  /* 0x0000001020288819 */ /* 0x000fe20000001221 */
[--C-:B------:R-:W-:Y:S01]  /*5180*/  @!P0 HADD2.F32 R43, -RZ, R45.reuse.H0_H0 ;  /* 0x2000002dff2b8230 */ /* 0x100fe20000004100 */
[----:B------:R-:W-:Y:S01]  /*5190*/  @!P0 SHF.R.U32.HI R32, RZ, 0x10, R35 ;  /* 0x00000010ff208819 */ /* 0x000fe20000011623 */
[----:B------:R-:W-:Y:S01]  /*51a0*/  @!P0 HADD2.F32 R45, -RZ, R45.H1_H1 ;  /* 0x3000002dff2d8230 */ /* 0x000fe20000004100 */
[----:B-1----:R-:W-:Y:S01]  /*51b0*/  @!P0 MOV R35, R28 ;  /* 0x0000001c00238202 */ /* 0x002fe20000000f00 */
[----:B------:R-:W-:Y:S01]  /*51c0*/  @!P0 HADD2.F32 R56, -RZ, R50.H1_H1 ;  /* 0x30000032ff388230 */ /* 0x000fe20000004100 */
[----:B------:R-:W-:Y:S01]  /*51d0*/  @!P0 FMUL.FTZ R58, R43, R42 ;  /* 0x0000002a2b3a8220 */ /* 0x000fe20000410000 */
[----:B------:R-:W-:Y:S01]  /*51e0*/  @!P0 SHF.R.U32.HI R33, RZ, 0x10, R33 ;  /* 0x00000010ff218819 */ /* 0x000fe20000011621 */
[----:B------:R-:W-:Y:S01]  /*51f0*/  @!P0 HADD2.F32 R40, -RZ, R40.H0_H0 ;  /* 0x20000028ff288230 */ /* 0x000fe20000004100 */
[----:B------:R-:W-:Y:S01]  /*5200*/  @!P0 SHF.R.U64 R46, R76, 0x10, R77 ;  /* 0x000000104c2e8819 */ /* 0x000fe2000000124d */
[--C-:B------:R-:W-:Y:S01]  /*5210*/  @!P0 HADD2.F32 R41, -RZ, R35.reuse.H0_H0 ;  /* 0x20000023ff298230 */ /* 0x100fe20000004100 */
[----:B------:R-:W-:Y:S01]  /*5220*/  @!P0 MOV R52, R62 ;  /* 0x0000003e00348202 */ /* 0x000fe20000000f00 */
[----:B------:R-:W-:Y:S01]  /*5230*/  @!P0 HADD2.F32 R35, -RZ, R35.H1_H1 ;  /* 0x30000023ff238230 */ /* 0x000fe20000004100 */
[----:B------:R-:W-:Y:S01]  /*5240*/  @!P0 FMUL.FTZ R59, R45, R40 ;  /* 0x000000282d3b8220 */ /* 0x000fe20000410000 */
[----:B------:R-:W-:Y:S01]  /*5250*/  @!P0 HADD2.F32 R46, -RZ, R46.H0_H0 ;  /* 0x2000002eff2e8230 */ /* 0x000fe20000004100 */
[C---:B------:R-:W-:Y:S01]  /*5260*/  @!P0 FMUL.FTZ R2, R41.reuse, R42 ;  /* 0x0000002a29028220 */ /* 0x040fe20000410000 */
[----:B------:R-:W-:Y:S01]  /*5270*/  @!P0 HADD2.F32 R54, -RZ, R50.H0_H0 ;  /* 0x20000032ff368230 */ /* 0x000fe20000004100 */
[-C--:B------:R-:W-:Y:S01]  /*5280*/  @!P0 FFMA.FTZ R58, R41, R44.reuse, -R58 ;  /* 0x0000002c293a8223 */ /* 0x080fe2000001083a */
[----:B------:R-:W-:Y:S01]  /*5290*/  @!P0 MOV R41, R29 ;  /* 0x0000001d00298202 */ /* 0x000fe20000000f00 */
[----:B------:R-:W-:Y:S01]  /*52a0*/  @!P0 FFMA.FTZ R2, R43, R44, R2 ;  /* 0x0000002c2b028223 */ /* 0x000fe20000010002 */
[----:B------:R-:W-:Y:S01]  /*52b0*/  @!P0 HADD2.F32 R50, -RZ, R52.H0_H0 ;  /* 0x20000034ff328230 */ /* 0x000fe20000004100 */
[----:B------:R-:W-:Y:S01]  /*52c0*/  @!P0 IMAD.MOV.U32 R44, RZ, RZ, R61 ;  /* 0x000000ffff2c8224 */ /* 0x000fe200078e003d */
[----:B------:R-:W-:Y:S01]  /*52d0*/  @!P0 SHF.R.U32.HI R48, RZ, 0x10, R77 ;  /* 0x00000010ff308819 */ /* 0x000fe2000001164d */
[C---:B------:R-:W-:Y:S01]  /*52e0*/  @!P0 FMUL.FTZ R3, R35.reuse, R40 ;  /* 0x0000002823038220 */ /* 0x040fe20000410000 */
[----:B------:R-:W-:Y:S01]  /*52f0*/  @!P0 HADD2.F32 R40, -RZ, R33.H0_H0 ;  /* 0x20000021ff288230 */ /* 0x000fe20000004100 */
[-C--:B------:R-:W-:Y:S01]  /*5300*/  @!P0 FFMA.FTZ R59, R35, R46.reuse, -R59 ;  /* 0x0000002e233b8223 */ /* 0x080fe2000001083b */
[--C-:B------:R-:W-:Y:S01]  /*5310*/  @!P0 HADD2.F32 R43, -RZ, R44.reuse.H0_H0 ;  /* 0x2000002cff2b8230 */ /* 0x100fe20000004100 */
[----:B------:R-:W-:Y:S01]  /*5320*/  @!P0 FFMA.FTZ R3, R45, R46, R3 ;  /* 0x0000002e2d038223 */ /* 0x000fe20000010003 */
[----:B------:R-:W-:Y:S01]  /*5330*/  @!P0 HADD2.F32 R44, -RZ, R44.H1_H1 ;  /* 0x3000002cff2c8230 */ /* 0x000fe20000004100 */
[--C-:B------:R-:W-:Y:S01]  /*5340*/  @!P0 SHF.R.U32.HI R57, RZ, 0x10, R79.reuse ;  /* 0x00000010ff398819 */ /* 0x100fe2000001164f */
[----:B------:R-:W-:Y:S01]  /*5350*/  @!P0 HADD2.F32 R48, -RZ, R48.H0_H0 ;  /* 0x20000030ff308230 */ /* 0x000fe20000004100 */
[----:B------:R-:W-:Y:S01]  /*5360*/  @!P0 F2FP.PACK_AB R58, R59, R58 ;  /* 0x0000003a3b3a823e */ /* 0x000fe200000000ff */
[----:B------:R-:W-:Y:S01]  /*5370*/  @!P0 HADD2.F32 R33, -RZ, R41.H1_H1 ;  /* 0x30000029ff218230 */ /* 0x000fe20000004100 */
[-C--:B------:R-:W-:Y:S01]  /*5380*/  @!P0 FMUL.FTZ R166, R44, R40.reuse ;  /* 0x000000282ca68220 */ /* 0x080fe20000410000 */
[----:B------:R-:W-:Y:S01]  /*5390*/  @!P0 HADD2.F32 R35, -RZ, R39.H0_H0 ;  /* 0x20000027ff238230 */ /* 0x000fe20000004100 */
[----:B------:R-:W-:Y:S01]  /*53a0*/  @!P0 MOV R39, R31 ;  /* 0x0000001f00278202 */ /* 0x000fe20000000f00 */
[----:B------:R-:W-:Y:S01]  /*53b0*/  @!P0 HADD2.F32 R42, -RZ, R41.H0_H0 ;  /* 0x20000029ff2a8230 */ /* 0x000fe20000004100 */
[C---:B------:R-:W-:Y:S01]  /*53c0*/  @!P0 FMUL.FTZ R5, R33.reuse, R40 ;  /* 0x0000002821058220 */ /* 0x040fe20000410000 */
[----:B------:R-:W-:Y:S01]  /*53d0*/  @!P0 MOV R28, R58 ;  /* 0x0000003a001c8202 */ /* 0x000fe20000000f00 */
        /* <DEDUP_REMOVED lines=9> */
[----:B------:R-:W-:Y:S01]  /*5470*/  @!P0 HADD2.F32 R35, -RZ, R38.H1_H1 ;  /* 0x30000026ff238230 */ /* 0x000fe20000004100 */
[----:B------:R-:W-:Y:S01]  /*5480*/  @!P0 FFMA.FTZ R168, R32, R57, -R168 ;  /* 0x0000003920a88223 */ /* 0x000fe200000108a8 */
[----:B------:R-:W-:Y:S01]  /*5490*/  @!P0 F2FP.PACK_AB R59, R3, R2 ;  /* 0x00000002033b823e */ /* 0x000fe200000000ff */
[----:B------:R-:W-:Y:S01]  /*54a0*/  @!P0 IMAD.MOV.U32 R32, RZ, RZ, R30 ;  /* 0x000000ffff208224 */ /* 0x000fe200078e001e */
[----:B------:R-:W-:Y:S01]  /*54b0*/  @!P0 SHF.R.U64 R53, R78, 0x10, R79 ;  /* 0x000000104e358819 */ /* 0x000fe2000000124f */
[----:B------:R-:W-:Y:S01]  /*54c0*/  @!P0 FMUL.FTZ R139, R54, R35 ;  /* 0x00000023368b8220 */ /* 0x000fe20000410000 */
[----:B------:R-:W-:Y:S01]  /*54d0*/  @!P0 MOV R60, R59 ;  /* 0x0000003b003c8202 */ /* 0x000fe20000000f00 */
[----:B------:R-:W-:Y:S01]  /*54e0*/  @!P0 FMUL.FTZ R8, R40, R35 ;  /* 0x0000002328088220 */ /* 0x000fe20000410000 */
[----:B------:R-:W-:Y:S02]  /*54f0*/  @!P0 HADD2.F32 R52, -RZ, R52.H1_H1 ;  /* 0x30000034ff348230 */ /* 0x000fe40000004100 */
[----:B------:R-:W-:Y:S02]  /*5500*/  @!P0 HADD2.F32 R35, -RZ, R38.H0_H0 ;  /* 0x20000026ff238230 */ /* 0x000fe40000004100 */
[----:B------:R-:W-:Y:S02]  /*5510*/  @!P0 HADD2.F32 R33, -RZ, R34.H0_H0 ;  /* 0x20000022ff218230 */ /* 0x000fe40000004100 */
[----:B------:R-:W-:Y:S01]  /*5520*/  @!P0 HADD2.F32 R47, -RZ, R85.H0_H0 ;  /* 0x20000055ff2f8230 */ /* 0x000fe20000004100 */
[----:B------:R-:W-:Y:S01]  /*5530*/  @!P0 FMUL.FTZ R157, R50, R35 ;  /* 0x00000023329d8220 */ /* 0x000fe20000410000 */
[----:B------:R-:W-:Y:S01]  /*5540*/  @!P0 HADD2.F32 R34, -RZ, R32.H0_H0 ;  /* 0x20000020ff228230 */ /* 0x000fe20000004100 */
[----:B------:R-:W-:Y:S01]  /*5550*/  @!P0 FMUL.FTZ R170, R52, R33 ;  /* 0x0000002134aa8220 */ /* 0x000fe20000410000 */
[----:B------:R-:W-:Y:S01]  /*5560*/  @!P0 HADD2.F32 R51, -RZ, R84.H0_H0 ;  /* 0x20000054ff338230 */ /* 0x000fe20000004100 */
[----:B------:R-:W-:Y:S01]  /*5570*/  @!P0 FFMA.FTZ R4, R43, R47, R4 ;  /* 0x0000002f2b048223 */ /* 0x000fe20000010004 */
[----:B------:R-:W-:Y:S01]  /*5580*/  @!P0 HADD2.F32 R32, -RZ, R32.H1_H1 ;  /* 0x30000020ff208230 */ /* 0x000fe20000004100 */
[C---:B------:R-:W-:Y:S01]  /*5590*/  @!P0 FMUL.FTZ R6, R34.reuse, R35 ;  /* 0x0000002322068220 */ /* 0x040fe20000410000 */
[----:B------:R-:W-:Y:S01]  /*55a0*/  @!P0 HADD2.F32 R53, -RZ, R53.H0_H0 ;  /* 0x20000035ff358230 */ /* 0x000fe20000004100 */
[----:B------:R-:W-:Y:S01]  /*55b0*/  @!P0 FFMA.FTZ R157, R34, R51, -R157 ;  /* 0x00000033229d8223 */ /* 0x000fe2000001089d */
[----:B------:R-:W-:Y:S01]  /*55c0*/  @!P0 HADD2.F32 R55, -RZ, R84.H1_H1 ;  /* 0x30000054ff378230 */ /* 0x000fe20000004100 */
[----:B------:R-:W-:Y:S02]  /*55d0*/  @!P0 FFMA.FTZ R137, R42, R47, -R137 ;  /* 0x0000002f2a898223 */ /* 0x000fe40000010889 */
[----:B------:R-:W-:Y:S02]  /*55e0*/  @!P0 FFMA.FTZ R170, R32, R53, -R170 ;  /* 0x0000003520aa8223 */ /* 0x000fe400000108aa */
[----:B------:R-:W-:Y:S01]  /*55f0*/  @!P0 FFMA.FTZ R139, R40, R55, -R139 ;  /* 0x00000037288b8223 */ /* 0x000fe2000001088b */
[----:B------:R-:W-:Y:S01]  /*5600*/  @!P0 F2FP.PACK_AB R137, R166, R137 ;  /* 0x00000089a689823e */ /* 0x000fe200000000ff */
[----:B------:R-:W-:Y:S01]  /*5610*/  @!P0 FFMA.FTZ R5, R44, R48, R5 ;  /* 0x000000302c058223 */ /* 0x000fe20000010005 */
[----:B------:R-:W-:Y:S01]  /*5620*/  @!P0 F2FP.PACK_AB R170, R170, R157 ;  /* 0x0000009daaaa823e */ /* 0x000fe200000000ff */
[----:B------:R-:W-:Y:S01]  /*5630*/  @!P0 FMUL.FTZ R7, R32, R33 ;  /* 0x0000002120078220 */ /* 0x000fe20000410000 */
[----:B------:R-:W-:Y:S01]  /*5640*/  @!P0 F2FP.PACK_AB R139, R168, R139 ;  /* 0x0000008ba88b823e */ /* 0x000fe200000000ff */
[----:B------:R-:W-:Y:S01]  /*5650*/  @!P0 FFMA.FTZ R6, R50, R51, R6 ;  /* 0x0000003332068223 */ /* 0x000fe20000010006 */
[----:B------:R-:W-:Y:S01]  /*5660*/  @!P0 MOV R29, R137 ;  /* 0x00000089001d8202 */ /* 0x000fe20000000f00 */
[----:B------:R-:W-:Y:S01]  /*5670*/  @!P0 FFMA.FTZ R7, R52, R53, R7 ;  /* 0x0000003534078223 */ /* 0x000fe20000010007 */
[----:B------:R-:W-:Y:S01]  /*5680*/  @!P0 MOV R31, R139 ;  /* 0x0000008b001f8202 */ /* 0x000fe20000000f00 */
[----:B------:R-:W-:Y:S01]  /*5690*/  @!P0 FFMA.FTZ R8, R54, R55, R8 ;  /* 0x0000003736088223 */ /* 0x000fe20000010008 */
[----:B------:R-:W-:Y:S01]  /*56a0*/  @!P0 F2FP.PACK_AB R166, R5, R4 ;  /* 0x0000000405a6823e */ /* 0x000fe200000000ff */
[----:B------:R-:W-:Y:S01]  /*56b0*/  @!P0 FFMA.FTZ R9, R56, R57, R9 ;  /* 0x0000003938098223 */ /* 0x000fe20000010009 */
[----:B------:R-:W-:Y:S01]  /*56c0*/  @!P0 F2FP.PACK_AB R157, R7, R6 ;  /* 0x00000006079d823e */ /* 0x000fe200000000ff */
[----:B------:R-:W-:Y:S02]  /*56d0*/  @!P0 IMAD.MOV.U32 R30, RZ, RZ, R170 ;  /* 0x000000ffff1e8224 */ /* 0x000fe400078e00aa */
[----:B------:R-:W-:Y:S01]  /*56e0*/  @!P0 IMAD.MOV.U32 R61, RZ, RZ, R166 ;  /* 0x000000ffff3d8224 */ /* 0x000fe200078e00a6 */
[----:B------:R-:W-:Y:S02]  /*56f0*/  @!P0 F2FP.PACK_AB R168, R9, R8 ;  /* 0x0000000809a8823e */ /* 0x000fe400000000ff */
[----:B------:R1:W-:Y:S01]  /*5700*/  STG.E.128 [R82.64], R28 ;  /* 0x0000001c52007986 */ /* 0x0003e2000c101d12 */
[----:B------:R-:W-:Y:S02]  /*5710*/  @!P0 MOV R62, R157 ;  /* 0x0000009d003e8202 */ /* 0x000fe40000000f00 */
[----:B------:R-:W-:Y:S05]  /*5720*/  @!P0 MOV R63, R168 ;  /* 0x000000a8003f8202 */ /* 0x000fea0000000f00 */
[----:B------:R1:W-:Y:S02]  /*5730*/  @!P2 STG.E.128 [R80.64], R60 ;  /* 0x0000003c5000a986 */ /* 0x0003e4000c101d12 */
.L_x_771:
[----:B------:R-:W-:Y:S05]  /*5740*/  BSYNC B1 ;  /* 0x0000000000017941 */ /* 0x000fea0003800000 */
.L_x_770:
[----:B------:R-:W-:Y:S04]  /*5750*/  IADD3 R165, P0, R158, R164, RZ ;  /* 0x000000a49ea57210 */ /* 0x000fe80007f1e0ff */
[----:B------:R-:W-:Y:S01]  /*5760*/  IADD3.X R94, R94, R105, RZ, P0, !PT ;  /* 0x000000695e5e7210 */ /* 0x000fe200007fe4ff */
[----:B------:R-:W-:-:S05]  /*5770*/  @P3 BRA `(.L_x_759) ;  /* 0x0000109000003947 */ /* 0x000fca0003800000 */
[----:B------:R-:W-:Y:S01]  /*5780*/  ISETP.GE.AND P0, PT, R14, c[0x0][0x1d4], PT ;  /* 0x000075000e007a0c */ /* 0x000fe20003f06270 */
[----:B------:R-:W-:Y:S01]  /*5790*/  @!UPT UIADD3 URZ, URZ, URZ, URZ ;  /* 0x0000003f3f3ff290 */ /* 0x000fe2000fffe03f */
[----:B------:R-:W-:Y:S11]  /*57a0*/  BSSY B0, `(.L_x_774) ;  /* 0x0000071000007945 */ /* 0x000ff60003800000 */
[----:B------:R-:W-:-:S05]  /*57b0*/  @P0 BRA `(.L_x_775) ;  /* 0x000006f000000947 */ /* 0x000fca0003800000 */
[----:B------:R-:W2:Y:S01]  /*57c0*/  LDS.128 R56, [R115+0xa080] ;  /* 0x00a0800073387984 */ /* 0x000ea20000000c00 */
[----:B------:R-:W-:Y:S02]  /*57d0*/  ISETP.GE.AND P2, PT, R122, c[0x0][0x1d4], PT ;  /* 0x000075007a007a0c */ /* 0x000fe40003f46270 */
[CC--:B-1----:R-:W-:Y:S04]  /*57e0*/  IADD3 R61, P1, P0, R146.reuse, R165.reuse, R125 ;  /* 0x000000a5923d7210 */ /* 0x0c2fe8000783e07d */
[CC--:B------:R-:W-:Y:S01]  /*57f0*/  IADD3.X R52, R101.reuse, R94.reuse, R114, P1, P0 ;  /* 0x0000005e65347210 */ /* 0x0c0fe20000fe0472 */
[----:B------:R-:W1:Y:S06]  /*5800*/  LDS.128 R28, [R116+0xa080] ;  /* 0x00a08000741c7984 */ /* 0x000e6c0000000c00 */
        /* <DEDUP_REMOVED lines=22> */
[----:B------:R-:W-:Y:S01]  /*5970*/  @!P0 SHF.R.U32.HI R42, RZ, 0x10, R69 ;  /* 0x00000010ff2a8819 */ /* 0x000fe20000011645 */
        /* <DEDUP_REMOVED lines=10> */
[--C-:B------:R-:W-:Y:S01]  /*5a20*/  @!P0 HADD2.F32 R43, -RZ, R44.reuse.H0_H0 ;  /* 0x2000002cff2b8230 */ /* 0x100fe20000004100 */
[----:B------:R-:W-:Y:S01]  /*5a30*/  @!P0 IMAD.MOV.U32 R38, RZ, RZ, R57 ;  /* 0x000000ffff268224 */ /* 0x000fe200078e0039 */
[----:B------:R-:W-:Y:S01]  /*5a40*/  @!P0 HADD2.F32 R44, -RZ, R44.H1_H1 ;  /* 0x3000002cff2c8230 */ /* 0x000fe20000004100 */
[----:B------:R-:W-:Y:S01]  /*5a50*/  @!P0 FMUL.FTZ R3, R27, R32 ;  /* 0x000000201b038220 */ /* 0x000fe20000410000 */
[----:B------:R-:W-:Y:S01]  /*5a60*/  @!P0 HADD2.F32 R32, -RZ, R25.H0_H0 ;  /* 0x20000019ff208230 */ /* 0x000fe20000004100 */
[----:B------:R-:W-:Y:S01]  /*5a70*/  @!P0 SHF.R.U64 R40, R68, 0x10, R69 ;  /* 0x0000001044288819 */ /* 0x000fe20000001245 */
[--C-:B------:R-:W-:Y:S01]  /*5a80*/  @!P0 HADD2.F32 R35, -RZ, R38.reuse.H0_H0 ;  /* 0x20000026ff238230 */ /* 0x100fe20000004100 */
[--C-:B------:R-:W-:Y:S01]  /*5a90*/  @!P0 SHF.R.U32.HI R53, RZ, 0x10, R71.reuse ;  /* 0x00000010ff358819 */ /* 0x100fe20000011647 */
[----:B------:R-:W-:Y:S01]  /*5aa0*/  @!P0 HADD2.F32 R38, -RZ, R38.H1_H1 ;  /* 0x30000026ff268230 */ /* 0x000fe20000004100 */
[----:B------:R-:W-:Y:S01]  /*5ab0*/  @!P0 SHF.R.U64 R47, R70, 0x10, R71 ;  /* 0x00000010462f8819 */ /* 0x000fe20000001247 */
[--C-:B------:R-:W-:Y:S02]  /*5ac0*/  @!P0 HADD2.F32 R25, -RZ, R33.reuse.H1_H1 ;  /* 0x30000021ff198230 */ /* 0x100fe40000004100 */
[----:B------:R-:W-:Y:S01]  /*5ad0*/  @!P0 HADD2.F32 R34, -RZ, R33.H0_H0 ;  /* 0x20000021ff228230 */ /* 0x000fe20000004100 */
[-C--:B------:R-:W-:Y:S01]  /*5ae0*/  @!P0 FMUL.FTZ R77, R38, R32.reuse ;  /* 0x00000020264d8220 */ /* 0x080fe20000410000 */
[----:B------:R-:W-:Y:S01]  /*5af0*/  @!P0 HADD2.F32 R40, -RZ, R40.H0_H0 ;  /* 0x20000028ff288230 */ /* 0x000fe20000004100 */
[C---:B------:R-:W-:Y:S01]  /*5b00*/  @!P0 FMUL.FTZ R5, R25.reuse, R32 ;  /* 0x0000002019058220 */ /* 0x040fe20000410000 */
[----:B------:R-:W-:Y:S01]  /*5b10*/  @!P0 MOV R33, R31 ;  /* 0x0000001f00218202 */ /* 0x000fe20000000f00 */
[----:B------:R-:W-:Y:S01]  /*5b20*/  @!P0 FFMA.FTZ R77, R25, R42, -R77 ;  /* 0x0000002a194d8223 */ /* 0x000fe2000001084d */
[----:B------:R-:W-:Y:S01]  /*5b30*/  @!P0 HADD2.F32 R25, -RZ, R24.H0_H0 ;  /* 0x20000018ff198230 */ /* 0x000fe20000004100 */
[-C--:B------:R-:W-:Y:S01]  /*5b40*/  @!P0 FFMA.FTZ R63, R27, R40.reuse, -R63 ;  /* 0x000000281b3f8223 */ /* 0x080fe2000001083f */
[----:B------:R-:W-:Y:S01]  /*5b50*/  @!P0 HADD2.F32 R27, -RZ, R37.H0_H0 ;  /* 0x20000025ff1b8230 */ /* 0x000fe20000004100 */
[----:B------:R-:W-:Y:S01]  /*5b60*/  @!P0 FFMA.FTZ R3, R39, R40, R3 ;  /* 0x0000002827038223 */ /* 0x000fe20000010003 */
[----:B------:R-:W-:Y:S01]  /*5b70*/  @!P0 HADD2.F32 R24, -RZ, R33.H1_H1 ;  /* 0x30000021ff188230 */ /* 0x000fe20000004100 */
[----:B------:R-:W-:Y:S01]  /*5b80*/  @!P0 FMUL.FTZ R79, R48, R25 ;  /* 0x00000019304f8220 */ /* 0x000fe20000410000 */
[----:B------:R-:W-:Y:S01]  /*5b90*/  @!P0 HADD2.F32 R53, -RZ, R53.H0_H0 ;  /* 0x20000035ff358230 */ /* 0x000fe20000004100 */
[-C--:B------:R-:W-:Y:S01]  /*5ba0*/  @!P0 FMUL.FTZ R52, R35, R27.reuse ;  /* 0x0000001b23348220 */ /* 0x080fe20000410000 */
[----:B------:R-:W-:Y:S01]  /*5bb0*/  @!P0 F2FP.PACK_AB R50, R63, R50 ;  /* 0x000000323f32823e */ /* 0x000fe200000000ff */
[----:B------:R-:W-:Y:S01]  /*5bc0*/  @!P0 FMUL.FTZ R4, R34, R27 ;  /* 0x0000001b22048220 */ /* 0x000fe20000410000 */
[----:B------:R-:W-:Y:S01]  /*5bd0*/  @!P0 HADD2.F32 R32, -RZ, R33.H0_H0 ;  /* 0x20000021ff208230 */ /* 0x000fe20000004100 */
[C---:B------:R-:W-:Y:S01]  /*5be0*/  @!P0 FMUL.FTZ R9, R24.reuse, R25 ;  /* 0x0000001918098220 */ /* 0x040fe20000410000 */
[--C-:B------:R-:W-:Y:S01]  /*5bf0*/  @!P0 HADD2.F32 R27, -RZ, R36.reuse.H1_H1 ;  /* 0x30000024ff1b8230 */ /* 0x100fe20000004100 */
[----:B------:R-:W-:Y:S01]  /*5c00*/  @!P0 FFMA.FTZ R79, R24, R53, -R79 ;  /* 0x00000035184f8223 */ /* 0x000fe2000001084f */
[----:B------:R-:W-:Y:S01]  /*5c10*/  @!P0 MOV R28, R50 ;  /* 0x00000032001c8202 */ /* 0x000fe20000000f00 */
[----:B------:R-:W-:Y:S01]  /*5c20*/  @!P0 IMAD.MOV.U32 R24, RZ, RZ, R30 ;  /* 0x000000ffff188224 */ /* 0x000fe200078e001e */
[----:B------:R-:W-:Y:S01]  /*5c30*/  @!P0 F2FP.PACK_AB R50, R3, R2 ;  /* 0x000000020332823e */ /* 0x000fe200000000ff */
[-C--:B------:R-:W-:Y:S01]  /*5c40*/  @!P0 FMUL.FTZ R62, R46, R27.reuse ;  /* 0x0000001b2e3e8220 */ /* 0x080fe20000410000 */
[----:B------:R-:W-:Y:S01]  /*5c50*/  @!P0 HADD2.F32 R41, -RZ, R75.H0_H0 ;  /* 0x2000004bff298230 */ /* 0x000fe20000004100 */
[----:B------:R-:W-:Y:S01]  /*5c60*/  @!P0 FMUL.FTZ R8, R32, R27 ;  /* 0x0000001b20088220 */ /* 0x000fe20000410000 */
[----:B------:R-:W-:Y:S01]  /*5c70*/  @!P0 HADD2.F32 R27, -RZ, R36.H0_H0 ;  /* 0x20000024ff1b8230 */ /* 0x000fe20000004100 */
[----:B------:R-:W-:Y:S01]  /*5c80*/  @!P0 MOV R56, R50 ;  /* 0x0000003200388202 */ /* 0x000fe20000000f00 */
[----:B------:R-:W-:Y:S01]  /*5c90*/  @!P0 HADD2.F32 R25, -RZ, R26.H0_H0 ;  /* 0x2000001aff198230 */ /* 0x000fe20000004100 */
[----:B------:R-:W-:Y:S01]  /*5ca0*/  @!P0 FFMA.FTZ R4, R35, R41, R4 ;  /* 0x0000002923048223 */ /* 0x000fe20000010004 */
[----:B------:R-:W-:Y:S01]  /*5cb0*/  @!P0 HADD2.F32 R26, -RZ, R24.H0_H0 ;  /* 0x20000018ff1a8230 */ /* 0x000fe20000004100 */
[----:B------:R-:W-:Y:S01]  /*5cc0*/  @!P0 FMUL.FTZ R78, R43, R27 ;  /* 0x0000001b2b4e8220 */ /* 0x000fe20000410000 */
[----:B------:R-:W-:Y:S01]  /*5cd0*/  @!P0 HADD2.F32 R45, -RZ, R74.H0_H0 ;  /* 0x2000004aff2d8230 */ /* 0x000fe20000004100 */
[----:B------:R-:W-:Y:S01]  /*5ce0*/  @!P0 FMUL.FTZ R76, R44, R25 ;  /* 0x000000192c4c8220 */ /* 0x000fe20000410000 */
        /* <DEDUP_REMOVED lines=28> */
.L_x_775:
[----:B------:R-:W-:Y:S05]  /*5eb0*/  BSYNC B0 ;  /* 0x0000000000007941 */ /* 0x000fea0003800000 */
.L_x_774:
[----:B------:R-:W-:Y:S11]  /*5ec0*/  ISETP.GE.AND P0, PT, R12, c[0x0][0x1d4], PT ;  /* 0x000075000c007a0c */ /* 0x000ff60003f06270 */
[----:B------:R-:W-:Y:S02]  /*5ed0*/  @!UPT UIADD3 URZ, URZ, URZ, URZ ;  /* 0x0000003f3f3ff290 */ /* 0x000fe4000fffe03f */
[----:B------:R-:W-:-:S05]  /*5ee0*/  @P0 BRA `(.L_x_759) ;  /* 0x0000092000000947 */ /* 0x000fca0003800000 */
[----:B-1----:R-:W-:Y:S01]  /*5ef0*/  LDS.128 R52, [R111+0xa080] ;  /* 0x00a080006f347984 */ /* 0x002fe20000000c00 */
[----:B------:R-:W-:Y:S04]  /*5f00*/  IADD3 R56, P1, P0, R146, R165, R124 ;  /* 0x000000a592387210 */ /* 0x000fe8000783e07c */
[----:B------:R-:W-:Y:S02]  /*5f10*/  IADD3.X R51, R101, R94, R112, P1, P0 ;  /* 0x0000005e65337210 */ /* 0x000fe40000fe0470 */
[----:B------:R-:W-:Y:S01]  /*5f20*/  ISETP.GE.AND P0, PT, R12, c[0x0][0x27c], PT ;  /* 0x00009f000c007a0c */ /* 0x000fe20003f06270 */
[----:B------:R-:W1:Y:S01]  /*5f30*/  LDS.128 R24, [R113+0xa080] ;  /* 0x00a0800071187984 */ /* 0x000e620000000c00 */
[C---:B------:R-:W-:Y:S04]  /*5f40*/  LEA R58, P1, R56.reuse, c[0x0][0x1c8], 0x1 ;  /* 0x00007200383a7a11 */ /* 0x040fe800078208ff */
[----:B------:R-:W-:Y:S02]  /*5f50*/  LEA.HI.X R59, R56, c[0x0][0x1cc], R51, 0x1, P1 ;  /* 0x00007300383b7a11 */ /* 0x000fe400008f0c33 */
[----:B------:R-:W-:Y:S05]  /*5f60*/  ISETP.GE.AND P1, PT, R121, c[0x0][0x1d4], PT ;  /* 0x0000750079007a0c */ /* 0x000fea0003f26270 */
[----:B------:R-:W-:Y:S01]  /*5f70*/  @!P0 SHF.R.U64 R22, R22, 0x10, R23 ;  /* 0x0000001016168819 */ /* 0x000fe20000001217 */
[----:B------:R-:W-:Y:S01]  /*5f80*/  @!P0 HADD2.F32 R30, -RZ, R19.H1_H1 ;  /* 0x30000013ff1e8230 */ /* 0x000fe20000004100 */
[--C-:B------:R-:W-:Y:S01]  /*5f90*/  @!P0 SHF.R.U64 R28, R20, 0x10, R21.reuse ;  /* 0x00000010141c8819 */ /* 0x100fe20000001215 */
[--C-:B------:R-:W-:Y:S01]  /*5fa0*/  @!P0 HADD2.F32 R38, -RZ, R73.reuse.H1_H1 ;  /* 0x30000049ff268230 */ /* 0x100fe20000004100 */
[----:B------:R-:W-:Y:S01]  /*5fb0*/  @!P0 SHF.R.U32.HI R20, RZ, 0x10, R21 ;  /* 0x00000010ff148819 */ /* 0x000fe20000011615 */
[----:B------:R-:W-:Y:S01]  /*5fc0*/  @!P0 HADD2.F32 R35, -RZ, R73.H0_H0 ;  /* 0x20000049ff238230 */ /* 0x000fe20000004100 */
[----:B------:R-:W-:Y:S01]  /*5fd0*/  @!P0 SHF.R.U32.HI R21, RZ, 0x10, R23 ;  /* 0x00000010ff158819 */ /* 0x000fe20000011617 */
[--C-:B------:R-:W-:Y:S01]  /*5fe0*/  @!P0 HADD2.F32 R47, -RZ, R72.reuse.H1_H1 ;  /* 0x30000048ff2f8230 */ /* 0x100fe20000004100 */
[--C-:B------:R-:W-:Y:S01]  /*5ff0*/  @!P0 SHF.R.U64 R36, R64, 0x10, R65.reuse ;  /* 0x0000001040248819 */ /* 0x100fe20000001241 */
[----:B------:R-:W-:Y:S01]  /*6000*/  @!P0 HADD2.F32 R42, -RZ, R72.H0_H0 ;  /* 0x20000048ff2a8230 */ /* 0x000fe20000004100 */
[----:B------:R-:W-:Y:S01]  /*6010*/  @!P0 SHF.R.U32.HI R40, RZ, 0x10, R65 ;  /* 0x00000010ff288819 */ /* 0x000fe20000011641 */
[----:B------:R-:W-:Y:S01]  /*6020*/  @!P0 HADD2.F32 R28, -RZ, R28.H0_H0 ;  /* 0x2000001cff1c8230 */ /* 0x000fe20000004100 */
[--C-:B------:R-:W-:Y:S01]  /*6030*/  @!P0 SHF.R.U32.HI R48, RZ, 0x10, R67.reuse ;  /* 0x00000010ff308819 */ /* 0x100fe20000011643 */
[----:B------:R-:W-:Y:S01]  /*6040*/  @!P0 HADD2.F32 R36, -RZ, R36.H0_H0 ;  /* 0x20000024ff248230 */ /* 0x000fe20000004100 */
[----:B------:R-:W-:Y:S01]  /*6050*/  @!P0 SHF.R.U64 R44, R66, 0x10, R67 ;  /* 0x00000010422c8819 */ /* 0x000fe20000001243 */
[----:B------:R-:W-:Y:S02]  /*6060*/  @!P0 HADD2.F32 R40, -RZ, R40.H0_H0 ;  /* 0x20000028ff288230 */ /* 0x000fe40000004100 */
[----:B------:R-:W-:Y:S02]  /*6070*/  @!P0 HADD2.F32 R48, -RZ, R48.H0_H0 ;  /* 0x20000030ff308230 */ /* 0x000fe40000004100 */
[----:B------:R-:W-:Y:S02]  /*6080*/  @!P0 HADD2.F32 R44, -RZ, R44.H0_H0 ;  /* 0x2000002cff2c8230 */ /* 0x000fe40000004100 */
        /* <DEDUP_REMOVED lines=10> */
[--C-:B------:R-:W-:Y:S01]  /*6130*/  @!P0 HADD2.F32 R32, -RZ, R34.reuse.H0_H0 ;  /* 0x20000022ff208230 */ /* 0x100fe20000004100 */
[-C--:B------:R-:W-:Y:S01]  /*6140*/  @!P0 FMUL.FTZ R50, R37, R30.reuse ;  /* 0x0000001e25328220 */ /* 0x080fe20000410000 */
[----:B------:R-:W-:Y:S01]  /*6150*/  @!P0 HADD2.F32 R33, -RZ, R23.H1_H1 ;  /* 0x30000017ff218230 */ /* 0x000fe20000004100 */
[C---:B------:R-:W-:Y:S01]  /*6160*/  @!P0 FMUL.FTZ R4, R29.reuse, R30 ;  /* 0x0000001e1d048220 */ /* 0x040fe20000410000 */
[----:B------:R-:W-:Y:S01]  /*6170*/  @!P0 HADD2.F32 R34, -RZ, R34.H1_H1 ;  /* 0x30000022ff228230 */ /* 0x000fe20000004100 */
[----:B------:R-:W-:Y:S01]  /*6180*/  @!P0 FFMA.FTZ R50, R29, R38, -R50 ;  /* 0x000000261d328223 */ /* 0x000fe20000010832 */
[----:B------:R-:W-:Y:S01]  /*6190*/  @!P0 HADD2.F32 R29, -RZ, R19.H0_H0 ;  /* 0x20000013ff1d8230 */ /* 0x000fe20000004100 */
[----:B------:R-:W-:Y:S01]  /*61a0*/  @!P0 FMUL.FTZ R5, R33, R20 ;  /* 0x0000001421058220 */ /* 0x000fe20000410000 */
[----:B------:R-:W-:Y:S01]  /*61b0*/  @!P0 MOV R19, R24 ;  /* 0x0000001800138202 */ /* 0x000fe20000000f00 */
[----:B------:R-:W-:Y:S01]  /*61c0*/  @!P0 FMUL.FTZ R56, R34, R28 ;  /* 0x0000001c22388220 */ /* 0x000fe20000410000 */
[----:B------:R-:W-:Y:S01]  /*61d0*/  @!P0 HADD2.F32 R39, -RZ, R39.H1_H1 ;  /* 0x30000027ff278230 */ /* 0x000fe20000004100 */
[-C--:B------:R-:W-:Y:S01]  /*61e0*/  @!P0 FMUL.FTZ R51, R32, R29.reuse ;  /* 0x0000001d20338220 */ /* 0x080fe20000410000 */
[----:B------:R-:W-:Y:S02]  /*61f0*/  @!P0 HADD2.F32 R45, -RZ, R41.H0_H0 ;  /* 0x20000029ff2d8230 */ /* 0x000fe40000004100 */
[--C-:B------:R-:W-:Y:S01]  /*6200*/  @!P0 HADD2.F32 R30, -RZ, R19.reuse.H0_H0 ;  /* 0x20000013ff1e8230 */ /* 0x100fe20000004100 */
[----:B------:R-:W-:Y:S01]  /*6210*/  @!P0 FMUL.FTZ R63, R39, R20 ;  /* 0x00000014273f8220 */ /* 0x000fe20000410000 */
[----:B------:R-:W-:Y:S02]  /*6220*/  @!P0 HADD2.F32 R19, -RZ, R19.H1_H1 ;  /* 0x30000013ff138230 */ /* 0x000fe40000004100 */
[----:B------:R-:W-:Y:S01]  /*6230*/  @!P0 HADD2.F32 R46, -RZ, R41.H1_H1 ;  /* 0x30000029ff2e8230 */ /* 0x000fe20000004100 */
[C---:B------:R-:W-:Y:S01]  /*6240*/  @!P0 FMUL.FTZ R2, R30.reuse, R29 ;  /* 0x0000001d1e028220 */ /* 0x040fe20000410000 */
[----:B------:R-:W-:Y:S01]  /*6250*/  @!P0 MOV R29, R26 ;  /* 0x0000001a001d8202 */ /* 0x000fe20000000f00 */
[C---:B------:R-:W-:Y:S01]  /*6260*/  @!P0 FMUL.FTZ R3, R19.reuse, R28 ;  /* 0x0000001c13038220 */ /* 0x040fe20000410000 */
[--C-:B------:R-:W-:Y:S01]  /*6270*/  @!P0 HADD2.F32 R28, -RZ, R18.reuse.H1_H1 ;  /* 0x30000012ff1c8230 */ /* 0x100fe20000004100 */
[----:B------:R-:W-:Y:S01]  /*6280*/  @!P0 FFMA.FTZ R56, R19, R36, -R56 ;  /* 0x0000002413388223 */ /* 0x000fe20000010838 */
[----:B------:R-:W-:Y:S01]  /*6290*/  @!P0 HADD2.F32 R19, -RZ, R18.H0_H0 ;  /* 0x20000012ff138230 */ /* 0x000fe20000004100 */
[----:B------:R-:W-:Y:S01]  /*62a0*/  @!P0 FFMA.FTZ R51, R30, R35, -R51 ;  /* 0x000000231e338223 */ /* 0x000fe20000010833 */
[----:B------:R-:W-:Y:S01]  /*62b0*/  @!P0 HADD2.F32 R18, -RZ, R21.H0_H0 ;  /* 0x20000015ff128230 */ /* 0x000fe20000004100 */
[----:B------:R-:W-:Y:S01]  /*62c0*/  @!P0 FFMA.FTZ R63, R33, R40, -R63 ;  /* 0x00000028213f8223 */ /* 0x000fe2000001083f */
[--C-:B------:R-:W-:Y:S01]  /*62d0*/  @!P0 HADD2.F32 R41, -RZ, R43.reuse.H0_H0 ;  /* 0x2000002bff298230 */ /* 0x100fe20000004100 */
[----:B------:R-:W-:Y:S01]  /*62e0*/  @!P0 FMUL.FTZ R60, R45, R19 ;  /* 0x000000132d3c8220 */ /* 0x000fe20000410000 */
[----:B------:R-:W-:Y:S01]  /*62f0*/  @!P0 HADD2.F32 R43, -RZ, R43.H1_H1 ;  /* 0x3000002bff2b8230 */ /* 0x000fe20000004100 */
[----:B------:R-:W-:Y:S01]  /*6300*/  @!P0 FMUL.FTZ R57, R46, R18 ;  /* 0x000000122e398220 */ /* 0x000fe20000410000 */
[--C-:B------:R-:W-:Y:S01]  /*6310*/  @!P0 HADD2.F32 R30, -RZ, R31.reuse.H0_H0 ;  /* 0x2000001fff1e8230 */ /* 0x100fe20000004100 */
[----:B------:R-:W-:Y:S01]  /*6320*/  @!P0 FMUL.FTZ R62, R41, R28 ;  /* 0x0000001c293e8220 */ /* 0x000fe20000410000 */
[----:B------:R-:W-:Y:S01]  /*6330*/  @!P0 HADD2.F32 R21, -RZ, R31.H1_H1 ;  /* 0x3000001fff158230 */ /* 0x000fe20000004100 */
[----:B------:R-:W-:Y:S01]  /*6340*/  @!P0 FMUL.FTZ R61, R43, R22 ;  /* 0x000000162b3d8220 */ /* 0x000fe20000410000 */
[--C-:B------:R-:W-:Y:S01]  /*6350*/  @!P0 HADD2.F32 R31, -RZ, R29.reuse.H0_H0 ;  /* 0x2000001dff1f8230 */ /* 0x100fe20000004100 */
[----:B------:R-:W-:Y:S01]  /*6360*/  @!P0 FFMA.FTZ R60, R30, R47, -R60 ;  /* 0x0000002f1e3c8223 */ /* 0x000fe2000001083c */
[----:B------:R-:W-:Y:S01]  /*6370*/  @!P0 HADD2.F32 R23, -RZ, R29.H1_H1 ;  /* 0x3000001dff178230 */ /* 0x000fe20000004100 */
[----:B------:R-:W-:Y:S01]  /*6380*/  @!P0 FFMA.FTZ R57, R21, R48, -R57 ;  /* 0x0000003015398223 */ /* 0x000fe20000010839 */
[----:B------:R-:W-:Y:S01]  /*6390*/  @!P0 F2FP.PACK_AB R51, R56, R51 ;  /* 0x000000333833823e */ /* 0x000fe200000000ff */
[----:B------:R-:W-:Y:S01]  /*63a0*/  @!P0 FFMA.FTZ R62, R31, R42, -R62 ;  /* 0x0000002a1f3e8223 */ /* 0x000fe2000001083e */
[----:B------:R-:W-:Y:S01]  /*63b0*/  @!P0 F2FP.PACK_AB R50, R63, R50 ;  /* 0x000000323f32823e */ /* 0x000fe200000000ff */
[----:B------:R-:W-:Y:S01]  /*63c0*/  @!P0 FFMA.FTZ R61, R23, R44, -R61 ;  /* 0x0000002c173d8223 */ /* 0x000fe2000001083d */
[----:B------:R-:W-:Y:S01]  /*63d0*/  @!P0 F2FP.PACK_AB R57, R57, R60 ;  /* 0x0000003c3939823e */ /* 0x000fe200000000ff */
[----:B------:R-:W-:Y:S01]  /*63e0*/  @!P0 IMAD.MOV.U32 R24, RZ, RZ, R51 ;  /* 0x000000ffff188224 */ /* 0x000fe200078e0033 */
[----:B------:R-:W-:Y:S01]  /*63f0*/  @!P0 MOV R25, R50 ;  /* 0x0000003200198202 */ /* 0x000fe20000000f00 */
[----:B------:R-:W-:Y:S01]  /*6400*/  @!P0 FFMA.FTZ R2, R32, R35, R2 ;  /* 0x0000002320028223 */ /* 0x000fe20000010002 */
        /* <DEDUP_REMOVED lines=8> */
[----:B------:R-:W-:Y:S01]  /*6490*/  @!P0 FFMA.FTZ R5, R39, R40, R5 ;  /* 0x0000002827058223 */ /* 0x000fe20000010005 */
[----:B------:R1:W-:Y:S01]  /*64a0*/  STG.E.128 [R58.64], R24 ;  /* 0x000000183a007986 */ /* 0x0003e2000c101d12 */
        /* <DEDUP_REMOVED lines=20> */
.L_x_745:
[----:B------:R-:W-:Y:S01]  /*65f0*/  IMAD R2, R49, -0x30, R0 ;  /* 0xffffffd031027824 */ /* 0x000fe200078e0200 */
[----:B------:R-:W-:Y:S04]  /*6600*/  BSSY B0, `(.L_x_776) ;  /* 0x0000011000007945 */ /* 0x000fe80003800000 */
[----:B------:R-:W-:Y:S04]  /*6610*/  IMNMX R138, R2, 0x30, PT ;  /* 0x00000030028a7817 */ /* 0x000fe80003800200 */
[----:B------:R-:W-:Y:S11]  /*6620*/  ISETP.GE.AND P0, PT, R131, R138, PT ;  /* 0x0000008a8300720c */ /* 0x000ff60003f06270 */
[----:B------:R-:W-:Y:S02]  /*6630*/  @!UPT UIADD3 URZ, URZ, URZ, URZ ;  /* 0x0000003f3f3ff290 */ /* 0x000fe4000fffe03f */
[----:B------:R-:W-:-:S05]  /*6640*/  @P0 BRA `(.L_x_777) ;  /* 0x000000c000000947 */ /* 0x000fca0003800000 */
[----:B------:R-:W-:Y:S02]  /*6650*/  ISETP.GE.AND P0, PT, R14, c[0x0][0x1d4], PT ;  /* 0x000075000e007a0c */ /* 0x000fe40003f06270 */
[----:B------:R-:W-:Y:S02]  /*6660*/  ISETP.GE.AND P2, PT, R12, c[0x0][0x1d4], PT ;  /* 0x000075000c007a0c */ /* 0x000fe40003f46270 */
[----:B------:R-:W-:Y:S09]  /*6670*/  ISETP.GE.AND P1, PT, R128, c[0x0][0x1d4], PT ;  /* 0x0000750080007a0c */ /* 0x000ff20003f26270 */
[----:B------:R-:W1:Y:S04]  /*6680*/  @!P0 LDS.128 R28, [R129+0xa080] ;  /* 0x00a08000811c8984 */ /* 0x000e680000000c00 */
[----:B------:R-:W2:Y:S04]  /*6690*/  @!P2 LDS.128 R24, [R129+0xb880] ;  /* 0x00b880008118a984 */ /* 0x000ea80000000c00 */
[----:B------:R-:W3:Y:S04]  /*66a0*/  @!P1 LDS.128 R20, [R129+0xd080] ;  /* 0x00d0800081149984 */ /* 0x000ee80000000c00 */
[----:B-1----:R-:W-:Y:S01]  /*66b0*/  @!P0 STG.E.128 [R78.64], R28 ;  /* 0x0000001c4e008986 */ /* 0x002fe2000c101d12 */
[----:B------:R-:W-:Y:S03]  /*66c0*/  ISETP.GE.AND P0, PT, R127, c[0x0][0x1d4], PT ;  /* 0x000075007f007a0c */ /* 0x000fe60003f06270 */
[----:B--2---:R-:W-:Y:S04]  /*66d0*/  @!P2 STG.E.128 [R78.64+0x80], R24 ;  /* 0x000080184e00a986 */ /* 0x004fe8000c101d12 */
[----:B---3--:R-:W-:Y:S06]  /*66e0*/  @!P1 STG.E.128 [R78.64+0x100], R20 ;  /* 0x000100144e009986 */ /* 0x008fec000c101d12 */
[----:B------:R-:W1:Y:S04]  /*66f0*/  @!P0 LDS.128 R4, [R129+0xe880] ;  /* 0x00e8800081048984 */ /* 0x000e680000000c00 */
[----:B-1----:R1:W-:Y:S02]  /*6700*/  @!P0 STG.E.128 [R78.64+0x180], R4 ;  /* 0x000180044e008986 */ /* 0x0023e4000c101d12 */
.L_x_777:
[----:B------:R-:W-:Y:S05]  /*6710*/  BSYNC B0 ;  /* 0x0000000000007941 */ /* 0x000fea0003800000 */
.L_x_776:
[----:B------:R-:W-:Y:S11]  /*6720*/  ISETP.GE.AND P0, PT, R126, R138, PT ;  /* 0x0000008a7e00720c */ /* 0x000ff60003f06270 */
[----:B------:R-:W-:Y:S02]  /*6730*/  @!UPT UIADD3 URZ, URZ, URZ, URZ ;  /* 0x0000003f3f3ff290 */ /* 0x000fe4000fffe03f */
[----:B------:R-:W-:-:S05]  /*6740*/  @P0 BRA `(.L_x_759) ;  /* 0x000000c000000947 */ /* 0x000fca0003800000 */
[----:B------:R-:W-:Y:S02]  /*6750*/  ISETP.GE.AND P0, PT, R14, c[0x0][0x1d4], PT ;  /* 0x000075000e007a0c */ /* 0x000fe40003f06270 */
[----:B------:R-:W-:Y:S02]  /*6760*/  ISETP.GE.AND P2, PT, R12, c[0x0][0x1d4], PT ;  /* 0x000075000c007a0c */ /* 0x000fe40003f46270 */
[----:B------:R-:W-:Y:S09]  /*6770*/  ISETP.GE.AND P1, PT, R128, c[0x0][0x1d4], PT ;  /* 0x0000750080007a0c */ /* 0x000ff20003f26270 */
[----:B------:R-:W2:Y:S04]  /*6780*/  @!P0 LDS.128 R28, [R129+0xb080] ;  /* 0x00b08000811c8984 */ /* 0x000ea80000000c00 */
[----:B------:R-:W3:Y:S04]  /*6790*/  @!P2 LDS.128 R24, [R129+0xc880] ;  /* 0x00c880008118a984 */ /* 0x000ee80000000c00 */
[----:B------:R-:W4:Y:S04]  /*67a0*/  @!P1 LDS.128 R20, [R129+0xe080] ;  /* 0x00e0800081149984 */ /* 0x000f280000000c00 */
[----:B--2---:R-:W-:Y:S01]  /*67b0*/  @!P0 STG.E.128 [R76.64], R28 ;  /* 0x0000001c4c008986 */ /* 0x004fe2000c101d12 */
[----:B------:R-:W-:Y:S03]  /*67c0*/  ISETP.GE.AND P0, PT, R127, c[0x0][0x1d4], PT ;  /* 0x000075007f007a0c */ /* 0x000fe60003f06270 */
[----:B---3--:R-:W-:Y:S04]  /*67d0*/  @!P2 STG.E.128 [R76.64+0x80], R24 ;  /* 0x000080184c00a986 */ /* 0x008fe8000c101d12 */
[----:B----4-:R-:W-:Y:S06]  /*67e0*/  @!P1 STG.E.128 [R76.64+0x100], R20 ;  /* 0x000100144c009986 */ /* 0x010fec000c101d12 */
[----:B-1----:R-:W1:Y:S04]  /*67f0*/  @!P0 LDS.128 R4, [R129+0xf880] ;  /* 0x00f8800081048984 */ /* 0x002e680000000c00 */
[----:B-1----:R1:W-:Y:S02]  /*6800*/  @!P0 STG.E.128 [R76.64+0x180], R4 ;  /* 0x000180044c008986 */ /* 0x0023e4000c101d12 */
.L_x_759:
[----:B------:R-:W-:Y:S05]  /*6810*/  BSYNC B2 ;  /* 0x0000000000027941 */ /* 0x000fea0003800000 */
.L_x_744:
[----:B--2---:R-:W-:Y:S01]  /*6820*/  IMAD.IADD R2, R138, 0x1, -R131 ;  /* 0x000000018a027824 */ /* 0x004fe200078e0a83 */
[----:B------:R-:W-:Y:S01]  /*6830*/  ISETP.NE.AND P3, PT, R136, RZ, PT ;  /* 0x000000ff8800720c */ /* 0x000fe20003f65270 */
[----:B-1----:R-:W-:Y:S01]  /*6840*/  IMAD.WIDE.U32 R6, R49, 0x30, RZ ;  /* 0x0000003031067825 */ /* 0x002fe200078e00ff */
[----:B------:R-:W-:Y:S02]  /*6850*/  BSSY B0, `(.L_x_778) ;  /* 0x000003f000007945 */ /* 0x000fe40003800000 */
[----:B------:R-:W-:Y:S01]  /*6860*/  ISETP.GE.AND P0, PT, R2, 0x21, PT ;  /* 0x000000210200780c */ /* 0x000fe20003f06270 */
[----:B------:R-:W-:Y:S04]  /*6870*/  IMAD R5, R90, 0x30, RZ ;  /* 0x000000305a057824 */ /* 0x000fe800078e02ff */
[----:B------:R-:W-:Y:S01]  /*6880*/  IMAD.IADD R5, R7, 0x1, R5 ;  /* 0x0000000107057824 */ /* 0x000fe200078e0205 */
[----:B------:R-:W-:Y:S04]  /*6890*/  IADD3 R7, P1, R99, R6, RZ ;  /* 0x0000000663077210 */ /* 0x000fe80007f3e0ff */
[----:B------:R-:W-:Y:S03]  /*68a0*/  IADD3.X R3, R5, R98, RZ, P1, !PT ;  /* 0x0000006205037210 */ /* 0x000fe60000ffe4ff */
[----:B------:R-:W-:Y:S05]  /*68b0*/  @P0 IADD3 R9, P1, R7, 0x20, RZ ;  /* 0x0000002007090810 */ /* 0x000fea0007f3e0ff */
[----:B------:R-:W-:Y:S01]  /*68c0*/  @P0 IMAD.X R4, RZ, RZ, R3, P1 ;  /* 0x000000ffff040224 */ /* 0x000fe200008e0603 */
[----:B------:R-:W-:Y:S03]  /*68d0*/  ISETP.GE.AND P1, PT, R2, 0x1, PT ;  /* 0x000000010200780c */ /* 0x000fe60003f26270 */
[----:B------:R-:W-:Y:S04]  /*68e0*/  @P0 IMAD R4, R4, c[0x0][0x258], RZ ;  /* 0x0000960004040a24 */ /* 0x000fe800078e02ff */
[----:B------:R-:W-:Y:S06]  /*68f0*/  @P0 IMAD R4, R9, c[0x0][0x25c], R4 ;  /* 0x0000970009040a24 */ /* 0x000fec00078e0204 */
[-C--:B------:R-:W-:Y:S01]  /*6900*/  @P1 MOV R94, R142.reuse ;  /* 0x0000008e005e1202 */ /* 0x080fe20000000f00 */
[----:B------:R-:W-:Y:S04]  /*6910*/  @P1 IMAD R2, R3, c[0x0][0x258], RZ ;  /* 0x0000960003021a24 */ /* 0x000fe800078e02ff */
[C---:B------:R-:W-:Y:S01]  /*6920*/  @P1 IMAD.WIDE.U32 R18, R7.reuse, c[0x0][0x258], R94 ;  /* 0x0000960007121a25 */ /* 0x040fe200078e005e */
[----:B------:R-:W-:Y:S03]  /*6930*/  @P0 MOV R94, R142 ;  /* 0x0000008e005e0202 */ /* 0x000fe60000000f00 */
[----:B------:R-:W-:Y:S01]  /*6940*/  @P1 IMAD R2, R7, c[0x0][0x25c], R2 ;  /* 0x0000970007021a24 */ /* 0x000fe200078e0202 */
[C---:B------:R-:W-:Y:S03]  /*6950*/  @P1 LEA R20, P2, R18.reuse, c[0x0][0x250], 0x1 ;  /* 0x0000940012141a11 */ /* 0x040fe600078408ff */
[----:B------:R-:W-:Y:S05]  /*6960*/  @P1 IMAD.IADD R2, R19, 0x1, R2 ;  /* 0x0000000113021824 */ /* 0x000fea00078e0202 */
[----:B------:R-:W-:Y:S01]  /*6970*/  @P1 LEA.HI.X R21, R18, c[0x0][0x254], R2, 0x1, P2 ;  /* 0x0000950012151a11 */ /* 0x000fe200010f0c02 */
[----:B------:R-:W-:Y:S04]  /*6980*/  @P0 IMAD.WIDE.U32 R2, R9, c[0x0][0x258], R94 ;  /* 0x0000960009020a25 */ /* 0x000fe800078e005e */
[----:B------:R-:W-:Y:S01]  /*6990*/  @!PT LDS RZ, [RZ] ;  /* 0x00000000fffff984 */ /* 0x000fe20000000800 */
[----:B------:R-:W-:Y:S01]  /*69a0*/  @!PT LDS RZ, [RZ] ;  /* 0x00000000fffff984 */ /* 0x000fe20000000800 */
[----:B------:R-:W-:Y:S01]  /*69b0*/  @!PT LDS RZ, [RZ] ;  /* 0x00000000fffff984 */ /* 0x000fe20000000800 */
[----:B------:R1:W-:Y:S01]  /*69c0*/  @P1 LDGSTS.E.BYPASS.LTC128B.128 [R129+0x4080], [R20.64], !P3 ;  /* 0x0408000014811fae */ /* 0x0003e2000d901d52 */
[C---:B------:R-:W-:Y:S01]  /*69d0*/  @P0 LEA R8, P2, R2.reuse, c[0x0][0x250], 0x1 ;  /* 0x0000940002080a11 */ /* 0x040fe200078408ff */
[----:B------:R-:W-:Y:S02]  /*69e0*/  @P0 IMAD.IADD R4, R3, 0x1, R4 ;  /* 0x0000000103040824 */ /* 0x000fe400078e0204 */
[----:B------:R1:W-:Y:S03]  /*69f0*/  @P1 LDGSTS.E.BYPASS.LTC128B.128 [R129+0x5880], [R20.64+0x80], !P5 ;  /* 0x0588008014811fae */ /* 0x0003e6000e901d52 */
[----:B------:R-:W-:Y:S01]  /*6a00*/  @P0 LEA.HI.X R9, R2, c[0x0][0x254], R4, 0x1, P2 ;  /* 0x0000950002090a11 */ /* 0x000fe200010f0c04 */
[----:B------:R1:W-:Y:S04]  /*6a10*/  @P1 LDGSTS.E.BYPASS.LTC128B.128 [R129+0x7080], [R20.64+0x100], !P6 ;  /* 0x0708010014811fae */ /* 0x0003e8000f101d52 */
[----:B------:R1:W-:Y:S01]  /*6a20*/  @P1 LDGSTS.E.BYPASS.LTC128B.128 [R129+0x8880], [R20.64+0x180], !P4 ;  /* 0x0888018014811fae */ /* 0x0003e2000e101d52 */
[----:B------:R-:W-:Y:S03]  /*6a30*/  ISETP.GT.AND P1, PT, R138, R131, PT ;  /* 0x000000838a00720c */ /* 0x000fe60003f24270 */
[----:B------:R1:W-:Y:S04]  /*6a40*/  @P0 LDGSTS.E.BYPASS.LTC128B.128 [R129+0x5080], [R8.64], !P3 ;  /* 0x0508000008810fae */ /* 0x0003e8000d901d52 */
[----:B------:R1:W-:Y:S04]  /*6a50*/  @P0 LDGSTS.E.BYPASS.LTC128B.128 [R129+0x6880], [R8.64+0x80], !P5 ;  /* 0x0688008008810fae */ /* 0x0003e8000e901d52 */
[----:B------:R1:W-:Y:S04]  /*6a60*/  @P0 LDGSTS.E.BYPASS.LTC128B.128 [R129+0x8080], [R8.64+0x100], !P6 ;  /* 0x0808010008810fae */ /* 0x0003e8000f101d52 */
[----:B------:R1:W-:Y:S01]  /*6a70*/  @P0 LDGSTS.E.BYPASS.LTC128B.128 [R129+0x9880], [R8.64+0x180], !P4 ;  /* 0x0988018008810fae */ /* 0x0003e2000e101d52 */
[----:B------:R-:W-:Y:S03]  /*6a80*/  IADD3 R3, P0, R93, R6, RZ ;  /* 0x000000065d037210 */ /* 0x000fe60007f1e0ff */
[----:B------:R-:W0:Y:S01]  /*6a90*/  LDGDEPBAR ;  /* 0x00000000000079af */ /* 0x000e220000000000 */
[----:B------:R-:W-:Y:S01]  /*6aa0*/  IADD3.X R2, R5, R92, RZ, P0, !PT ;  /* 0x0000005c05027210 */ /* 0x000fe200007fe4ff */
[----:B------:R-:W-:Y:S04]  /*6ab0*/  DEPBAR.LE SB0, 0x0 ;  /* 0x000080000000791a */ /* 0x000fe80000000000 */
[----:B------:R-:W-:Y:S06]  /*6ac0*/  BAR.SYNC.DEFER_BLOCKING 0x0 ;  /* 0x0000000000007b1d */ /* 0x000fec0000010000 */
[----:B------:R-:W-:-:S05]  /*6ad0*/  @!P1 BRA `(.L_x_779) ;  /* 0x0000016000009947 */ /* 0x000fca0003800000 */
[----:B-1----:R-:W-:Y:S01]  /*6ae0*/  IMAD.MOV.U32 R90, RZ, RZ, R140 ;  /* 0x000000ffff5a7224 */ /* 0x002fe200078e008c */
[----:B------:R-:W-:Y:S01]  /*6af0*/  ISETP.GE.AND P1, PT, R14, c[0x0][0x1d4], PT ;  /* 0x000075000e007a0c */ /* 0x000fe20003f26270 */
[----:B------:R-:W-:Y:S02]  /*6b00*/  IMAD R4, R2, c[0x0][0x208], RZ ;  /* 0x0000820002047a24 */ /* 0x000fe400078e02ff */
[C---:B------:R-:W-:Y:S04]  /*6b10*/  IMAD.WIDE.U32 R6, R3.reuse, c[0x0][0x208], R90 ;  /* 0x0000820003067a25 */ /* 0x040fe800078e005a */
[----:B------:R-:W-:Y:S01]  /*6b20*/  IMAD R4, R3, c[0x0][0x20c], R4 ;  /* 0x0000830003047a24 */ /* 0x000fe200078e0204 */
[C---:B------:R-:W-:Y:S03]  /*6b30*/  LEA R8, P0, R6.reuse, c[0x0][0x1f8], 0x1 ;  /* 0x00007e0006087a11 */ /* 0x040fe600078008ff */
[----:B------:R-:W-:Y:S02]  /*6b40*/  IMAD.IADD R4, R7, 0x1, R4 ;  /* 0x0000000107047824 */ /* 0x000fe400078e0204 */
[----:B------:R-:W1:Y:S03]  /*6b50*/  @!P1 LDS.128 R28, [R129+0x4080] ;  /* 0x00408000811c9984 */ /* 0x000e660000000c00 */
[----:B------:R-:W-:Y:S02]  /*6b60*/  LEA.HI.X R9, R6, c[0x0][0x1fc], R4, 0x1, P0 ;  /* 0x00007f0006097a11 */ /* 0x000fe400000f0c04 */
[----:B------:R-:W-:Y:S11]  /*6b70*/  ISETP.GE.AND P0, PT, R12, c[0x0][0x1d4], PT ;  /* 0x000075000c007a0c */ /* 0x000ff60003f06270 */
[----:B------:R-:W-:Y:S02]  /*6b80*/  @!UPT UIADD3 URZ, URZ, URZ, URZ ;  /* 0x0000003f3f3ff290 */ /* 0x000fe4000fffe03f */
[----:B------:R-:W2:Y:S04]  /*6b90*/  @!P0 LDS.128 R24, [R129+0x5880] ;  /* 0x0058800081188984 */ /* 0x000ea80000000c00 */
[----:B-1----:R-:W-:Y:S01]  /*6ba0*/  @!P1 STG.E.128 [R8.64], R28 ;  /* 0x0000001c08009986 */ /* 0x002fe2000c101d12 */
[----:B------:R-:W-:Y:S11]  /*6bb0*/  ISETP.GE.AND P1, PT, R128, c[0x0][0x1d4], PT ;  /* 0x0000750080007a0c */ /* 0x000ff60003f26270 */
[----:B------:R-:W-:Y:S02]  /*6bc0*/  @!UPT UIADD3 URZ, URZ, URZ, URZ ;  /* 0x0000003f3f3ff290 */ /* 0x000fe4000fffe03f */
[----:B------:R-:W1:Y:S04]  /*6bd0*/  @!P1 LDS.128 R20, [R129+0x7080] ;  /* 0x0070800081149984 */ /* 0x000e680000000c00 */
[----:B--2---:R-:W-:Y:S01]  /*6be0*/  @!P0 STG.E.128 [R8.64+0x80], R24 ;  /* 0x0000801808008986 */ /* 0x004fe2000c101d12 */
[----:B------:R-:W-:Y:S11]  /*6bf0*/  ISETP.GE.AND P0, PT, R127, c[0x0][0x1d4], PT ;  /* 0x000075007f007a0c */ /* 0x000ff60003f06270 */
[----:B------:R-:W-:Y:S02]  /*6c00*/  @!UPT UIADD3 URZ, URZ, URZ, URZ ;  /* 0x0000003f3f3ff290 */ /* 0x000fe4000fffe03f */
[----:B------:R-:W2:Y:S04]  /*6c10*/  @!P0 LDS.128 R4, [R129+0x8880] ;  /* 0x0088800081048984 */ /* 0x000ea80000000c00 */
[----:B-1----:R1:W-:Y:S04]  /*6c20*/  @!P1 STG.E.128 [R8.64+0x100], R20 ;  /* 0x0001001408009986 */ /* 0x0023e8000c101d12 */
[----:B--2---:R1:W-:Y:S02]  /*6c30*/  @!P0 STG.E.128 [R8.64+0x180], R4 ;  /* 0x0001800408008986 */ /* 0x0043e4000c101d12 */
.L_x_779:
[----:B-1----:R-:W-:Y:S05]  /*6c40*/  BSYNC B0 ;  /* 0x0000000000007941 */ /* 0x002fea0003800000 */
.L_x_778:
[----:B------:R-:W-:Y:S01]  /*6c50*/  ISETP.GE.AND P0, PT, R126, R138, PT ;  /* 0x0000008a7e00720c */ /* 0x000fe20003f06270 */
[----:B------:R-:W-:Y:S01]  /*6c60*/  @!UPT UIADD3 URZ, URZ, URZ, URZ ;  /* 0x0000003f3f3ff290 */ /* 0x000fe2000fffe03f */
[----:B------:R-:W-:Y:S11]  /*6c70*/  BSSY B0, `(.L_x_780) ;  /* 0x000001a000007945 */ /* 0x000ff60003800000 */
[----:B------:R-:W-:-:S05]  /*6c80*/  @P0 BRA `(.L_x_781) ;  /* 0x0000018000000947 */ /* 0x000fca0003800000 */
[----:B------:R-:W-:Y:S01]  /*6c90*/  IADD3 R3, P0, R3, 0x20, RZ ;  /* 0x0000002003037810 */ /* 0x000fe20007f1e0ff */
[----:B------:R-:W-:Y:S01]  /*6ca0*/  IMAD.MOV.U32 R90, RZ, RZ, R140 ;  /* 0x000000ffff5a7224 */ /* 0x000fe200078e008c */
[----:B------:R-:W-:Y:S03]  /*6cb0*/  ISETP.GE.AND P1, PT, R14, c[0x0][0x1d4], PT ;  /* 0x000075000e007a0c */ /* 0x000fe60003f26270 */
[----:B------:R-:W-:Y:S02]  /*6cc0*/  IMAD.X R2, RZ, RZ, R2, P0 ;  /* 0x000000ffff027224 */ /* 0x000fe400000e0602 */
[C---:B------:R-:W-:Y:S04]  /*6cd0*/  IMAD.WIDE.U32 R4, R3.reuse, c[0x0][0x208], R90 ;  /* 0x0000820003047a25 */ /* 0x040fe800078e005a */
[----:B------:R-:W-:Y:S01]  /*6ce0*/  IMAD R2, R2, c[0x0][0x208], RZ ;  /* 0x0000820002027a24 */ /* 0x000fe200078e02ff */
[C---:B------:R-:W-:Y:S03]  /*6cf0*/  LEA R8, P0, R4.reuse, c[0x0][0x1f8], 0x1 ;  /* 0x00007e0004087a11 */ /* 0x040fe600078008ff */
[----:B------:R-:W1:Y:S01]  /*6d00*/  @!P1 LDS.128 R28, [R129+0x5080] ;  /* 0x00508000811c9984 */ /* 0x000e620000000c00 */
[----:B------:R-:W-:Y:S04]  /*6d10*/  IMAD R2, R3, c[0x0][0x20c], R2 ;  /* 0x0000830003027a24 */ /* 0x000fe800078e0202 */
[----:B------:R-:W-:Y:S05]  /*6d20*/  IMAD.IADD R2, R5, 0x1, R2 ;  /* 0x0000000105027824 */ /* 0x000fea00078e0202 */
        /* <DEDUP_REMOVED lines=14> */
.L_x_781:
[----:B------:R-:W-:Y:S05]  /*6e10*/  BSYNC B0 ;  /* 0x0000000000007941 */ /* 0x000fea0003800000 */
.L_x_780:
[----:B------:R-:W-:Y:S11]  /*6e20*/  ISETP.GT.AND P3, PT, R49, R106, PT ;  /* 0x0000006a3100720c */ /* 0x000ff60003f64270 */
[----:B------:R-:W-:Y:S02]  /*6e30*/  @!UPT UIADD3 URZ, URZ, URZ, URZ ;  /* 0x0000003f3f3ff290 */ /* 0x000fe4000fffe03f */
[----:B------:R-:W-:-:S05]  /*6e40*/  @!P3 BRA `(.L_x_782) ;  /* 0x000001e00000b947 */ /* 0x000fca0003800000 */
[----:B-1----:R-:W-:Y:S01]  /*6e50*/  IADD3 R4, R49, -0x1, RZ ;  /* 0xffffffff31047810 */ /* 0x002fe20007ffe0ff */
[----:B------:R-:W-:Y:S01]  /*6e60*/  IMAD.MOV.U32 R6, RZ, RZ, R144 ;  /* 0x000000ffff067224 */ /* 0x000fe200078e0090 */
[----:B------:R-:W-:Y:S01]  /*6e70*/  ISETP.GE.AND P1, PT, R123, 0x1, PT ;  /* 0x000000017b00780c */ /* 0x000fe20003f26270 */
[----:B------:R-:W-:Y:S01]  /*6e80*/  IMAD.MOV.U32 R7, RZ, RZ, R163 ;  /* 0x000000ffff077224 */ /* 0x000fe200078e00a3 */
[----:B------:R-:W-:Y:S01]  /*6e90*/  SHF.R.S32.HI R3, RZ, 0x1f, R4 ;  /* 0x0000001fff037819 */ /* 0x000fe20000011404 */
[C---:B------:R-:W-:Y:S02]  /*6ea0*/  IMAD R2, R4.reuse, UR9, RZ ;  /* 0x0000000904027c24 */ /* 0x040fe4000f8e02ff */
[----:B------:R-:W-:Y:S04]  /*6eb0*/  IMAD.WIDE.U32 R4, R4, UR16, R6 ;  /* 0x0000001004047c25 */ /* 0x000fe8000f8e0006 */
[----:B------:R-:W-:Y:S04]  /*6ec0*/  IMAD R2, R3, UR16, R2 ;  /* 0x0000001003027c24 */ /* 0x000fe8000f8e0202 */
[----:B------:R-:W-:Y:S01]  /*6ed0*/  IMAD.IADD R2, R5, 0x1, R2 ;  /* 0x0000000105027824 */ /* 0x000fe200078e0202 */
[C---:B------:R-:W-:Y:S04]  /*6ee0*/  @P1 LEA R6, P0, R4.reuse, c[0x0][0x220], 0x1 ;  /* 0x0000880004061a11 */ /* 0x040fe800078008ff */
[C---:B------:R-:W-:Y:S02]  /*6ef0*/  @P1 LEA.HI.X R7, R4.reuse, c[0x0][0x224], R2, 0x1, P0 ;  /* 0x0000890004071a11 */ /* 0x040fe400000f0c02 */
[----:B------:R-:W-:Y:S11]  /*6f00*/  ISETP.GE.AND P0, PT, R123, 0x21, PT ;  /* 0x000000217b00780c */ /* 0x000ff60003f06270 */
[----:B------:R-:W-:Y:S02]  /*6f10*/  @!UPT UIADD3 URZ, URZ, URZ, URZ ;  /* 0x0000003f3f3ff290 */ /* 0x000fe4000fffe03f */
[----:B------:R-:W-:Y:S04]  /*6f20*/  @P0 IADD3 R3, P2, R4, UR11, RZ ;  /* 0x0000000b04030c10 */ /* 0x000fe8000ff5e0ff */
[----:B------:R-:W-:Y:S02]  /*6f30*/  @P0 IADD3.X R2, R2, UR10, RZ, P2, !PT ;  /* 0x0000000a02020c10 */ /* 0x000fe400097fe4ff */
[C---:B------:R-:W-:Y:S04]  /*6f40*/  @P0 LEA R4, P2, R3.reuse, c[0x0][0x220], 0x1 ;  /* 0x0000880003040a11 */ /* 0x040fe800078408ff */
[----:B------:R-:W-:Y:S02]  /*6f50*/  @P0 LEA.HI.X R5, R3, c[0x0][0x224], R2, 0x1, P2 ;  /* 0x0000890003050a11 */ /* 0x000fe400010f0c02 */
[----:B------:R-:W-:Y:S11]  /*6f60*/  ISETP.NE.AND P2, PT, R136, RZ, PT ;  /* 0x000000ff8800720c */ /* 0x000ff60003f45270 */
[----:B------:R-:W-:Y:S02]  /*6f70*/  @!UPT UIADD3 URZ, URZ, URZ, URZ ;  /* 0x0000003f3f3ff290 */ /* 0x000fe4000fffe03f */
        /* <DEDUP_REMOVED lines=11> */
.L_x_782:
[----:B------:R-:W0:Y:S01]  /*7030*/  LDGDEPBAR ;  /* 0x00000000000079af */ /* 0x000e220000000000 */
[----:B------:R-:W-:Y:S01]  /*7040*/  IADD3 R49, R49, -0x1, RZ ;  /* 0xffffffff31317810 */ /* 0x000fe20007ffe0ff */
[----:B------:R-:W-:-:S05]  /*7050*/  @P3 BRA `(.L_x_783) ;  /* 0xffffa99000003947 */ /* 0x000fca000383ffff */
[----:B------:R-:W-:Y:S06]  /*7060*/  BAR.SYNC.DEFER_BLOCKING 0x0 ;  /* 0x0000000000007b1d */ /* 0x000fec0000010000 */
.L_x_743:
        /* <DEDUP_REMOVED lines=84> */
[----:B------:R-:W-:Y:S01]  /*75b0*/  SHF.R.S32.HI R5, RZ, 0x1f, R224 ;  /* 0x0000001fff057819 */ /* 0x000fe200000114e0 */
[----:B------:R-:W-:Y:S01]  /*75c0*/  IMAD R3, R132, c[0x0][0x17c], R3 ;  /* 0x00005f0084037a24 */ /* 0x000fe200078e0203 */
[----:B------:R-:W-:Y:S01]  /*75d0*/  ISETP.NE.AND.EX P0, PT, RZ, c[0x0][0x34c], PT, P0 ;  /* 0x0000d300ff007a0c */ /* 0x000fe20003f05300 */
[----:B------:R-:W-:Y:S01]  /*75e0*/  IMAD R37, R134, c[0x0][0x2c4], RZ ;  /* 0x0000b10086257a24 */ /* 0x000fe200078e02ff */
[----:B------:R-:W-:Y:S01]  /*75f0*/  ISETP.NE.AND P1, PT, R0, 0x1, PT ;  /* 0x000000010000780c */ /* 0x000fe20003f25270 */
[----:B------:R-:W-:Y:S01]  /*7600*/  IMAD.IADD R9, R9, 0x1, R3 ;  /* 0x0000000109097824 */ /* 0x000fe200078e0203 */
[----:B------:R-:W-:Y:S01]  /*7610*/  LOP3.LUT R3, R157, 0xfffffff8, RZ, 0xc0, !PT ;  /* 0xfffffff89d037812 */ /* 0x000fe200078ec0ff */
[----:B------:R-:W-:Y:S01]  /*7620*/  IMAD R0, R109, c[0x0][0x1b8], RZ ;  /* 0x00006e006d007a24 */ /* 0x000fe200078e02ff */
[----:B------:R-:W-:Y:S01]  /*7630*/  SHF.R.S32.HI R157, RZ, 0x3, R157 ;  /* 0x00000003ff9d7819 */ /* 0x000fe2000001149d */
[----:B------:R-:W-:Y:S01]  /*7640*/  IMAD.WIDE.U32 R8, R223, c[0x0][0x1b8], R8 ;  /* 0x00006e00df087a25 */ /* 0x000fe200078e0008 */
[----:B------:R-:W-:-:S02]  /*7650*/  SEL R15, R5, RZ, !P0 ;  /* 0x000000ff050f7207 */ /* 0x000fc40004000000 */
[----:B------:R-:W-:Y:S01]  /*7660*/  SEL R2, R224, RZ, !P0 ;  /* 0x000000ffe0027207 */ /* 0x000fe20004000000 */
[----:B------:R-:W-:Y:S01]  /*7670*/  IMAD.IADD R20, R86, 0x1, -R3 ;  /* 0x0000000156147824 */ /* 0x000fe200078e0a03 */
[-C--:B------:R-:W-:Y:S01]  /*7680*/  LEA.HI R11, R7, R86.reuse, RZ, 0x4 ;  /* 0x00000056070b7211 */ /* 0x080fe200078f20ff */
[----:B------:R-:W-:Y:S01]  /*7690*/  IMAD R3, R223, c[0x0][0x1bc], R0 ;  /* 0x00006f00df037a24 */ /* 0x000fe200078e0200 */
[----:B------:R-:W-:Y:S01]  /*76a0*/  SHF.R.S32.HI R24, RZ, 0x1f, R130 ;  /* 0x0000001fff187819 */ /* 0x000fe20000011482 */
[----:B------:R-:W-:Y:S01]  /*76b0*/  IMAD R13, R20, 0x20, R157 ;  /* 0x00000020140d7824 */ /* 0x000fe200078e029d */
[----:B------:R-:W-:Y:S01]  /*76c0*/  SHF.R.S32.HI R4, RZ, 0x4, R11 ;  /* 0x00000004ff047819 */ /* 0x000fe2000001140b */
[----:B------:R-:W-:Y:S01]  /*76d0*/  IMAD R15, R15, c[0x0][0x1c0], RZ ;  /* 0x000070000f0f7a24 */ /* 0x000fe200078e02ff */
[----:B------:R-:W-:Y:S01]  /*76e0*/  LEA.HI R41, R7, R86, RZ, 0x6 ;  /* 0x0000005607297211 */ /* 0x000fe200078f30ff */
[----:B------:R-:W-:Y:S01]  /*76f0*/  IMAD R13, R88, 0x80, R13 ;  /* 0x00000080580d7824 */ /* 0x000fe200078e020d */
[----:B------:R-:W-:Y:S01]  /*7700*/  LEA.HI R17, R11, R4, RZ, 0x1 ;  /* 0x000000040b117211 */ /* 0x000fe200078f08ff */
[----:B------:R-:W-:Y:S01]  /*7710*/  IMAD.IADD R9, R9, 0x1, R3 ;  /* 0x0000000109097824 */ /* 0x000fe200078e0203 */
[----:B------:R-:W-:Y:S01]  /*7720*/  LOP3.LUT R11, R11, 0xfffffff0, RZ, 0xc0, !PT ;  /* 0xfffffff00b0b7812 */ /* 0x000fe200078ec0ff */
[----:B------:R-:W-:Y:S01]  /*7730*/  @P1 IMAD.HI.U32 R0, R13, c[0x0][0x2c8], RZ ;  /* 0x0000b2000d001a27 */ /* 0x000fe200078e00ff */
[----:B------:R-:W-:-:S02]  /*7740*/  LOP3.LUT R17, R17, 0xfffffffe, RZ, 0xc0, !PT ;  /* 0xfffffffe11117812 */ /* 0x000fc400078ec0ff */
[----:B------:R-:W-:Y:S01]  /*7750*/  LOP3.LUT R225, R225, 0xfffffffd, RZ, 0xc0, !PT ;  /* 0xfffffffde1e17812 */ /* 0x000fe200078ec0ff */
[----:B------:R-:W-:Y:S01]  /*7760*/  IMAD.MOV.U32 R18, RZ, RZ, R13 ;  /* 0x000000ffff127224 */ /* 0x000fe200078e000d */
[----:B------:R-:W-:Y:S01]  /*7770*/  @P1 SHF.R.U32.HI R18, RZ, c[0x0][0x2cc], R0 ;  /* 0x0000b300ff121a19 */ /* 0x000fe20000011600 */
[C---:B------:R-:W-:Y:S02]  /*7780*/  IMAD R15, R2.reuse, c[0x0][0x1c4], R15 ;  /* 0x00007100020f7a24 */ /* 0x040fe400078e020f */
[----:B------:R-:W-:Y:S01]  /*7790*/  IMAD.WIDE.U32 R2, R2, c[0x0][0x1c0], R8 ;  /* 0x0000700002027a25 */ /* 0x000fe200078e0008 */
[----:B------:R-:W-:-:S03]  /*77a0*/  SHF.R.S32.HI R9, RZ, 0x1f, R18 ;  /* 0x0000001fff097819 */ /* 0x000fc60000011412 */
[----:B------:R-:W-:Y:S02]  /*77b0*/  IMAD.MOV R12, RZ, RZ, -R18 ;  /* 0x000000ffff0c7224 */ /* 0x000fe400078e0a12 */
[----:B------:R-:W-:Y:S02]  /*77c0*/  IMAD R9, R9, c[0x0][0x1b0], RZ ;  /* 0x00006c0009097a24 */ /* 0x000fe400078e02ff */
[----:B------:R-:W-:Y:S02]  /*77d0*/  IMAD.IADD R3, R3, 0x1, R15 ;  /* 0x0000000103037824 */ /* 0x000fe400078e020f */
[----:B------:R-:W-:Y:S02]  /*77e0*/  IMAD R12, R12, c[0x0][0x2c4], R13 ;  /* 0x0000b1000c0c7a24 */ /* 0x000fe400078e020d */
[----:B------:R-:W-:Y:S02]  /*77f0*/  IMAD R0, R88, 0x80, R157 ;  /* 0x0000008058007824 */ /* 0x000fe400078e029d */
[----:B------:R-:W-:-:S02]  /*7800*/  IMAD R9, R18, c[0x0][0x1b4], R9 ;  /* 0x00006d0012097a24 */ /* 0x000fc400078e0209 */
[----:B------:R-:W-:Y:S01]  /*7810*/  IMAD.WIDE.U32 R18, R18, c[0x0][0x1b0], R2 ;  /* 0x00006c0012127a25 */ /* 0x000fe200078e0002 */
[----:B------:R-:W-:Y:S02]  /*7820*/  SHF.R.S32.HI R3, RZ, 0x1f, R12 ;  /* 0x0000001fff037819 */ /* 0x000fe4000001140c */
[C---:B------:R-:W-:Y:S01]  /*7830*/  IADD3 R2, R0.reuse, 0x20, RZ ;  /* 0x0000002000027810 */ /* 0x040fe20007ffe0ff */
[----:B------:R-:W-:Y:S01]  /*7840*/  IMAD.IADD R19, R19, 0x1, R9 ;  /* 0x0000000113137824 */ /* 0x000fe200078e0209 */
[-C--:B------:R-:W-:Y:S01]  /*7850*/  ISETP.GE.AND P1, PT, R0, R37.reuse, PT ;  /* 0x000000250000720c */ /* 0x080fe20003f26270 */
[----:B------:R-:W-:Y:S01]  /*7860*/  IMAD R3, R3, c[0x0][0x1a8], RZ ;  /* 0x00006a0003037a24 */ /* 0x000fe200078e02ff */
[----:B------:R-:W-:Y:S01]  /*7870*/  ISETP.GE.AND P0, PT, R2, R37, PT ;  /* 0x000000250200720c */ /* 0x000fe20003f06270 */
[----:B------:R-:W-:Y:S02]  /*7880*/  IMAD.SHL.U32 R40, R20, 0x8, RZ ;  /* 0x0000000814287824 */ /* 0x000fe400078e00ff */
[C---:B------:R-:W-:Y:S01]  /*7890*/  IMAD R8, R12.reuse, c[0x0][0x1ac], R3 ;  /* 0x00006b000c087a24 */ /* 0x040fe200078e0203 */
[----:B------:R-:W-:Y:S01]  /*78a0*/  P2R R2, PR, RZ, 0x1 ;  /* 0x00000001ff027803 */ /* 0x000fe20000000000 */
[----:B------:R-:W-:Y:S01]  /*78b0*/  IMAD.WIDE.U32 R12, R12, c[0x0][0x1a8], R18 ;  /* 0x00006a000c0c7a25 */ /* 0x000fe200078e0012 */
[----:B------:R-:W-:-:S02]  /*78c0*/  IADD3 R15, P0, R157, R130, RZ ;  /* 0x000000829d0f7210 */ /* 0x000fc40007f1e0ff */
[----:B------:R-:W-:Y:S01]  /*78d0*/  IADD3 R6, R40, 0x80, RZ ;  /* 0x0000008028067810 */ /* 0x000fe20007ffe0ff */
[----:B------:R-:W-:Y:S01]  /*78e0*/  IMAD.IADD R8, R13, 0x1, R8 ;  /* 0x000000010d087824 */ /* 0x000fe200078e0208 */
[----:B------:R-:W-:Y:S01]  /*78f0*/  LEA.HI.X.SX32 R24, R157, R24, 0x1, P0 ;  /* 0x000000189d187211 */ /* 0x000fe200000f0eff */
[----:B------:R-:W-:Y:S01]  /*7900*/  IMAD.IADD R11, R86, 0x1, -R11 ;  /* 0x00000001560b7824 */ /* 0x000fe200078e0a0b */
[----:B------:R-:W-:Y:S01]  /*7910*/  LEA R9, P0, R12, c[0x0][0x160], 0x1 ;  /* 0x000058000c097a11 */ /* 0x000fe200078008ff */
[----:B------:R-:W-:Y:S01]  /*7920*/  IMAD.SHL.U32 R44, R20, 0x8, RZ ;  /* 0x00000008142c7824 */ /* 0x000fe200078e00ff */
[----:B------:R-:W-:Y:S01]  /*7930*/  @!P1 SHF.R.S32.HI R3, RZ, 0x1f, R6 ;  /* 0x0000001fff039819 */ /* 0x000fe20000011406 */
[----:B------:R-:W-:Y:S01]  /*7940*/  IMAD R28, R24, c[0x0][0x1e0], RZ ;  /* 0x00007800181c7a24 */ /* 0x000fe200078e02ff */
[----:B------:R-:W-:Y:S01]  /*7950*/  LEA.HI.X R8, R12, c[0x0][0x164], R8, 0x1, P0 ;  /* 0x000059000c087a11 */ /* 0x000fe200000f0c08 */
[----:B------:R-:W1:Y:S01]  /*7960*/  SHFL.IDX PT, R22, R9, RZ, 0x181f ;  /* 0x00181fff09167589 */ /* 0x000e6200000e0000 */
[----:B------:R-:W-:Y:S01]  /*7970*/  SHF.R.S32.HI R18, RZ, 0x1f, R11 ;  /* 0x0000001fff127819 */ /* 0x000fe2000001140b */
[----:B------:R-:W-:Y:S01]  /*7980*/  IMAD.IADD R17, R4, 0x1, -R17 ;  /* 0x0000000104117824 */ /* 0x000fe200078e0a11 */
[----:B------:R-:W-:Y:S01]  /*7990*/  ISETP.GE.AND P6, PT, R6, c[0x0][0x198], PT ;  /* 0x0000660006007a0c */ /* 0x000fe20003fc6270 */
[----:B------:R-:W3:Y:S01]  /*79a0*/  SHFL.IDX PT, R23, R8, RZ, 0x181f ;  /* 0x00181fff08177589 */ /* 0x000ee200000e0000 */
[----:B------:R-:W-:Y:S01]  /*79b0*/  SHF.R.S32.HI R45, RZ, 0x1f, R44 ;  /* 0x0000001fff2d7819 */ /* 0x000fe2000001142c */
[----:B------:R-:W-:Y:S01]  /*79c0*/  IMAD R24, R24, c[0x0][0x208], RZ ;  /* 0x0000820018187a24 */ /* 0x000fe200078e02ff */
[----:B------:R-:W-:Y:S01]  /*79d0*/  LEA.HI R18, R18, R11, RZ, 0x3 ;  /* 0x0000000b12127211 */ /* 0x000fe200078f18ff */
[----:B------:R-:W-:Y:S01]  /*79e0*/  IMAD R28, R15, c[0x0][0x1e4], R28 ;  /* 0x000079000f1c7a24 */ /* 0x000fe200078e021c */
[----:B------:R-:W-:Y:S01]  /*79f0*/  @!P1 LEA.HI R10, R3, R6, RZ, 0x3 ;  /* 0x00000006030a9211 */ /* 0x000fe200078f18ff */
[----:B------:R-:W-:Y:S01]  /*7a00*/  IMAD.WIDE.U32 R30, R15, c[0x0][0x1e0], R44 ;  /* 0x000078000f1e7a25 */ /* 0x000fe200078e002c */
[----:B------:R-:W-:-:S02]  /*7a10*/  IADD3 R3, R40, 0xc0, RZ ;  /* 0x000000c028037810 */ /* 0x000fc40007ffe0ff */
[----:B------:R-:W-:Y:S01]  /*7a20*/  P2R R4, PR, RZ, 0x40 ;  /* 0x00000040ff047803 */ /* 0x000fe20000000000 */
[C---:B------:R-:W-:Y:S01]  /*7a30*/  IMAD R24, R15.reuse, c[0x0][0x20c], R24 ;  /* 0x000083000f187a24 */ /* 0x040fe200078e0218 */
[----:B------:R-:W-:Y:S01]  /*7a40*/  LOP3.LUT R4, R18, 0xfffffff8, RZ, 0xc0, !PT ;  /* 0xfffffff812047812 */ /* 0x000fe200078ec0ff */
[----:B------:R-:W-:Y:S01]  /*7a50*/  IMAD.WIDE.U32 R14, R15, c[0x0][0x208], R44 ;  /* 0x000082000f0e7a25 */ /* 0x000fe200078e002c */
[----:B------:R-:W-:Y:S02]  /*7a60*/  @!P1 SHF.R.S32.HI R12, RZ, 0x1f, R3 ;  /* 0x0000001fff0c9819 */ /* 0x000fe40000011403 */
[----:B------:R-:W-:Y:S01]  /*7a70*/  ISETP.GE.AND P4, PT, R3, c[0x0][0x198], PT ;  /* 0x0000660003007a0c */ /* 0x000fe20003f86270 */
[----:B------:R-:W-:Y:S01]  /*7a80*/  IMAD.IADD R29, R31, 0x1, R28 ;  /* 0x000000011f1d7824 */ /* 0x000fe200078e021c */
[----:B------:R-:W-:Y:S01]  /*7a90*/  @!P1 LEA.HI R3, R12, R3, RZ, 0x3 ;  /* 0x000000030c039211 */ /* 0x000fe200078f18ff */
[----:B------:R-:W-:Y:S01]  /*7aa0*/  IMAD.IADD R4, R11, 0x1, -R4 ;  /* 0x000000010b047824 */ /* 0x000fe200078e0a04 */
[----:B------:R-:W-:Y:S01]  /*7ab0*/  ISETP.GE.AND P3, PT, R40, c[0x0][0x198], PT ;  /* 0x0000660028007a0c */ /* 0x000fe20003f66270 */
[----:B------:R-:W-:Y:S01]  /*7ac0*/  IMAD.MOV.U32 R28, RZ, RZ, R30 ;  /* 0x000000ffff1c7224 */ /* 0x000fe200078e001e */
[----:B------:R-:W-:Y:S01]  /*7ad0*/  @!P1 LOP3.LUT R19, R10, 0xfffffff8, RZ, 0xc0, !PT ;  /* 0xfffffff80a139812 */ /* 0x000fe200078ec0ff */
[----:B------:R-:W-:Y:S01]  /*7ae0*/  IMAD R230, R109, c[0x0][0x1e8], RZ ;  /* 0x00007a006de67a24 */ /* 0x000fe200078e02ff */
[----:B------:R-:W-:Y:S01]  /*7af0*/  LOP3.LUT P5, RZ, R4, 0x4, RZ, 0xc0, !PT ;  /* 0x0000000404ff7812 */ /* 0x000fe200078ac0ff */
[----:B------:R-:W-:Y:S01]  /*7b00*/  IMAD.IADD R25, R15, 0x1, R24 ;  /* 0x000000010f197824 */ /* 0x000fe200078e0218 */
[----:B------:R-:W-:Y:S01]  /*7b10*/  @!P1 LOP3.LUT R3, R3, 0xfffffff8, RZ, 0xc0, !PT ;  /* 0xfffffff803039812 */ /* 0x000fe200078ec0ff */
[----:B------:R-:W-:Y:S01]  /*7b20*/  IMAD.MOV.U32 R24, RZ, RZ, R14 ;  /* 0x000000ffff187224 */ /* 0x000fe200078e000e */
[----:B------:R-:W-:Y:S01]  /*7b30*/  IADD3 R10, R44, 0x80, RZ ;  /* 0x000000802c0a7810 */ /* 0x000fe20007ffe0ff */
[----:B------:R-:W-:-:S02]  /*7b40*/  IMAD R12, R109, c[0x0][0x210], RZ ;  /* 0x000084006d0c7a24 */ /* 0x000fc400078e02ff */
[----:B------:R-:W-:Y:S02]  /*7b50*/  IMAD.SHL.U32 R15, R4, 0x40, RZ ;  /* 0x00000040040f7824 */ /* 0x000fe400078e00ff */
[C---:B------:R-:W-:Y:S02]  /*7b60*/  IMAD R230, R223.reuse, c[0x0][0x1ec], R230 ;  /* 0x00007b00dfe67a24 */ /* 0x040fe400078e02e6 */
[----:B------:R-:W-:Y:S01]  /*7b70*/  IMAD.WIDE.U32 R30, R223, c[0x0][0x1e8], R28 ;  /* 0x00007a00df1e7a25 */ /* 0x000fe200078e001c */
[----:B------:R-:W-:-:S03]  /*7b80*/  LOP3.LUT R15, R15, 0x1c0, RZ, 0xc0, !PT ;  /* 0x000001c00f0f7812 */ /* 0x000fc600078ec0ff */
[C---:B------:R-:W-:Y:S02]  /*7b90*/  IMAD R13, R223.reuse, c[0x0][0x214], R12 ;  /* 0x00008500df0d7a24 */ /* 0x040fe400078e020c */
[----:B------:R-:W-:Y:S01]  /*7ba0*/  IMAD.WIDE.U32 R28, R223, c[0x0][0x210], R24 ;  /* 0x00008400df1c7a25 */ /* 0x000fe200078e0018 */
[----:B-1----:R-:W-:-:S03]  /*7bb0*/  @!P1 LEA R24, P0, R40, R22, 0x1 ;  /* 0x0000001628189211 */ /* 0x002fc600078008ff */
[----:B------:R-:W-:Y:S01]  /*7bc0*/  IMAD.SHL.U32 R12, R17, 0x8, RZ ;  /* 0x00000008110c7824 */ /* 0x000fe200078e00ff */
[----:B---3--:R-:W-:Y:S01]  /*7bd0*/  @!P1 LEA.HI.X R25, R40, R23, R45, 0x1, P0 ;  /* 0x0000001728199211 */ /* 0x008fe200000f0c2d */
[----:B------:R-:W-:Y:S01]  /*7be0*/  IMAD.IADD R231, R230, 0x1, R31 ;  /* 0x00000001e6e77824 */ /* 0x000fe200078e021f */
[----:B------:R-:W-:Y:S01]  /*7bf0*/  LOP3.LUT P0, RZ, R4, 0x2, RZ, 0xc0, !PT ;  /* 0x0000000204ff7812 */ /* 0x000fe2000780c0ff */
[----:B------:R-:W-:Y:S01]  /*7c00*/  IMAD.SHL.U32 R43, R157, 0x40, RZ ;  /* 0x000000409d2b7824 */ /* 0x000fe200078e00ff */
[----:B------:R-:W-:Y:S01]  /*7c10*/  LOP3.LUT R12, R15, 0x8, R12, 0xf8, !PT ;  /* 0x000000080f0c7812 */ /* 0x000fe200078ef80c */
[----:B------:R-:W-:Y:S01]  /*7c20*/  IMAD.MOV.U32 R230, RZ, RZ, R30 ;  /* 0x000000ffffe67224 */ /* 0x000fe200078e001e */
[----:B------:R-:W-:Y:S01]  /*7c30*/  IADD3 R30, R44, 0x40, RZ ;  /* 0x000000402c1e7810 */ /* 0x000fe20007ffe0ff */
[----:B------:R-:W-:Y:S01]  /*7c40*/  IMAD.SHL.U32 R41, R41, 0x8, RZ ;  /* 0x0000000829297824 */ /* 0x000fe200078e00ff */
[----:B------:R-:W-:Y:S01]  /*7c50*/  SHF.R.U32.HI R15, RZ, 0x3, R15 ;  /* 0x00000003ff0f7819 */ /* 0x000fe2000001160f */
[----:B------:R-:W-:Y:S01]  /*7c60*/  IMAD.SHL.U32 R18, R18, 0x40, RZ ;  /* 0x0000004012127824 */ /* 0x000fe200078e00ff */
[----:B------:R-:W-:Y:S01]  /*7c70*/  LOP3.LUT R43, R43, 0x1c0, RZ, 0xc0, !PT ;  /* 0x000001c02b2b7812 */ /* 0x000fe200078ec0ff */
[----:B------:R-:W-:Y:S01]  /*7c80*/  IMAD.IADD R13, R13, 0x1, R29 ;  /* 0x000000010d0d7824 */ /* 0x000fe200078e021d */
[----:B------:R-:W-:-:S02]  /*7c90*/  @!P1 SHF.R.S32.HI R11, RZ, 0x1f, R30 ;  /* 0x0000001fff0b9819 */ /* 0x000fc4000001141e */
[----:B------:R-:W-:Y:S01]  /*7ca0*/  LOP3.LUT R15, R12, R15, RZ, 0x3c, !PT ;  /* 0x0000000f0c0f7212 */ /* 0x000fe200078e3cff */
[----:B------:R-:W-:Y:S01]  /*7cb0*/  IMAD.MOV.U32 R12, RZ, RZ, R28 ;  /* 0x000000ffff0c7224 */ /* 0x000fe200078e001c */
[----:B------:R-:W-:Y:S02]  /*7cc0*/  LOP3.LUT R41, R41, 0xfffffe00, RZ, 0xc0, !PT ;  /* 0xfffffe0029297812 */ /* 0x000fe400078ec0ff */
[----:B------:R-:W-:Y:S02]  /*7cd0*/  LOP3.LUT R16, R43, 0x38, R44, 0xf8, !PT ;  /* 0x000000382b107812 */ /* 0x000fe400078ef82c */
[----:B------:R-:W-:Y:S02]  /*7ce0*/  SHF.R.U32.HI R46, RZ, 0x3, R43 ;  /* 0x00000003ff2e7819 */ /* 0x000fe4000001162b */
[----:B------:R-:W-:Y:S02]  /*7cf0*/  @!P1 LEA.HI R14, R11, R30, RZ, 0x3 ;  /* 0x0000001e0b0e9211 */ /* 0x000fe400078f18ff */
[----:B------:R-:W-:-:S05]  /*7d00*/  LOP3.LUT R16, R41, R16, R46, 0xf6, !PT ;  /* 0x0000001029107212 */ /* 0x000fca00078ef62e */
[----:B------:R-:W-:-:S05]  /*7d10*/  @!P1 IMAD.SHL.U32 R21, R16, 0x2, RZ ;  /* 0x0000000210159824 */ /* 0x000fca00078e00ff */
[----:B------:R-:W-:Y:S01]  /*7d20*/  @!PT LDS RZ, [RZ] ;  /* 0x00000000fffff984 */ /* 0x000fe20000000800 */
[----:B------:R1:W-:Y:S01]  /*7d30*/  @!P1 LDGSTS.E.BYPASS.LTC128B.128 [R21+0x10080], [R24.64], !P3 ;  /* 0x1008000018159fae */ /* 0x0003e2000d901d52 */
[----:B--2---:R-:W-:Y:S01]  /*7d40*/  @P2 SHF.R.S32.HI R27, RZ, 0x1f, R26 ;  /* 0x0000001fff1b2819 */ /* 0x004fe2000001141a */
[----:B------:R-:W-:Y:S02]  /*7d50*/  @!P2 IMAD.MOV.U32 R26, RZ, RZ, R224 ;  /* 0x000000ffff1aa224 */ /* 0x000fe400078e00e0 */
[----:B------:R-:W-:Y:S01]  /*7d60*/  @!P2 IMAD.MOV.U32 R27, RZ, RZ, R5 ;  /* 0x000000ffff1ba224 */ /* 0x000fe200078e0005 */
[----:B------:R-:W-:Y:S01]  /*7d70*/  ISETP.NE.U32.AND P2, PT, RZ, c[0x0][0x350], PT ;  /* 0x0000d400ff007a0c */ /* 0x000fe20003f45070 */
[----:B------:R-:W-:-:S03]  /*7d80*/  IMAD.MOV.U32 R5, RZ, RZ, 0x10 ;  /* 0x00000010ff057424 */ /* 0x000fc600078e00ff */
[----:B------:R-:W-:Y:S02]  /*7d90*/  ISETP.NE.AND.EX P2, PT, RZ, c[0x0][0x354], PT, P2 ;  /* 0x0000d500ff007a0c */ /* 0x000fe40003f45320 */
[----:B------:R-:W-:Y:S02]  /*7da0*/  SEL R5, R5, 0xfffffff0, !P0 ;  /* 0xfffffff005057807 */ /* 0x000fe40004000000 */
[----:B------:R-:W-:Y:S02]  /*7db0*/  ISETP.NE.AND P0, PT, R2, RZ, PT ;  /* 0x000000ff0200720c */ /* 0x000fe40003f05270 */
[----:B------:R-:W-:Y:S02]  /*7dc0*/  SEL R226, R26, RZ, !P2 ;  /* 0x000000ff1ae27207 */ /* 0x000fe40005000000 */
[----:B------:R-:W-:Y:S02]  /*7dd0*/  SEL R4, R27, RZ, !P2 ;  /* 0x000000ff1b047207 */ /* 0x000fe40005000000 */
[----:B------:R-:W-:Y:S01]  /*7de0*/  ISETP.GE.AND P2, PT, R30, c[0x0][0x198], PT ;  /* 0x000066001e007a0c */ /* 0x000fe20003f46270 */
[----:B------:R-:W-:Y:S01]  /*7df0*/  IMAD.WIDE.U32 R230, R226, c[0x0][0x1f0], R230 ;  /* 0x00007c00e2e67a25 */ /* 0x000fe200078e00e6 */
[----:B------:R-:W-:-:S02]  /*7e00*/  P2R R11, PR, RZ, 0x1 ;  /* 0x00000001ff0b7803 */ /* 0x000fc40000000000 */
[----:B------:R-:W-:Y:S01]  /*7e10*/  LOP3.LUT R2, R15, 0xfffffe00, R18, 0xf8, !PT ;  /* 0xfffffe000f027812 */ /* 0x000fe200078ef812 */
[----:B------:R-:W-:Y:S01]  /*7e20*/  IMAD R235, R4, c[0x0][0x1f0], RZ ;  /* 0x00007c0004eb7a24 */ /* 0x000fe200078e02ff */
[----:B------:R-:W-:Y:S01]  /*7e30*/  @!P1 LOP3.LUT R15, R14, 0xfffffff8, RZ, 0xc0, !PT ;  /* 0xfffffff80e0f9812 */ /* 0x000fe200078ec0ff */
[----:B------:R-:W-:Y:S01]  /*7e40*/  IMAD R233, R4, c[0x0][0x218], RZ ;  /* 0x0000860004e97a24 */ /* 0x000fe200078e02ff */
[----:B------:R-:W-:Y:S01]  /*7e50*/  ISETP.GE.AND P0, PT, R44, c[0x0][0x1d4], PT ;  /* 0x000075002c007a0c */ /* 0x000fe20003f06270 */
[----:B------:R-:W-:Y:S01]  /*7e60*/  IMAD R235, R226, c[0x0][0x1f4], R235 ;  /* 0x00007d00e2eb7a24 */ /* 0x000fe200078e02eb */
[----:B------:R-:W-:Y:S01]  /*7e70*/  IADD3 R4, R44, 0xc0, RZ ;  /* 0x000000c02c047810 */ /* 0x000fe20007ffe0ff */
[----:B------:R-:W-:-:S04]  /*7e80*/  @!P1 IMAD.WIDE R26, R15, 0x2, R22 ;  /* 0x000000020f1a9825 */ /* 0x000fc800078e0216 */
[--C-:B------:R-:W-:Y:S01]  /*7e90*/  @!P1 IMAD.WIDE R14, R19, 0x2, R22.reuse ;  /* 0x00000002130e9825 */ /* 0x100fe200078e0216 */
[----:B------:R1:W-:Y:S03]  /*7ea0*/  @!P1 LDGSTS.E.BYPASS.LTC128B.128 [R21+0x14080], [R26.64], !P2 ;  /* 0x140800001a159fae */ /* 0x0003e6000d101d52 */
[----:B------:R-:W-:Y:S01]  /*7eb0*/  @!P1 IMAD.WIDE R18, R3, 0x2, R22 ;  /* 0x0000000203129825 */ /* 0x000fe200078e0216 */
[----:B------:R1:W-:Y:S01]  /*7ec0*/  @!P1 LDGSTS.E.BYPASS.LTC128B.128 [R21+0x18080], [R14.64], !P6 ;  /* 0x180800000e159fae */ /* 0x0003e2000f101d52 */
[----:B------:R-:W-:Y:S02]  /*7ed0*/  @P0 LOP3.LUT R225, R225, 0x2, RZ, 0xfc, !PT ;  /* 0x00000002e1e10812 */ /* 0x000fe400078efcff */
[----:B------:R-:W-:Y:S01]  /*7ee0*/  IMAD.MOV.U32 R3, RZ, RZ, 0x20 ;  /* 0x00000020ff037424 */ /* 0x000fe200078e00ff */
[----:B------:R2:W-:Y:S01]  /*7ef0*/  @!P1 LDGSTS.E.BYPASS.LTC128B.128 [R21+0x1c080], [R18.64], !P4 ;  /* 0x1c08000012159fae */ /* 0x0005e2000e101d52 */
[----:B------:R-:W-:Y:S01]  /*7f00*/  LOP3.LUT R225, R225, 0xfffffffe, RZ, 0xc0, !PT ;  /* 0xfffffffee1e17812 */ /* 0x000fe200078ec0ff */
[----:B------:R-:W-:Y:S01]  /*7f10*/  IMAD R233, R226, c[0x0][0x21c], R233 ;  /* 0x00008700e2e97a24 */ /* 0x000fe200078e02e9 */
[----:B------:R-:W-:Y:S01]  /*7f20*/  ISETP.GE.AND P6, PT, R10, c[0x0][0x1d4], PT ;  /* 0x000075000a007a0c */ /* 0x000fe20003fc6270 */
[----:B------:R-:W-:Y:S01]  /*7f30*/  IMAD.WIDE.U32 R226, R226, c[0x0][0x218], R12 ;  /* 0x00008600e2e27a25 */ /* 0x000fe200078e000c */
[----:B------:R1:W3:Y:S01]  /*7f40*/  SHFL.IDX PT, R22, R9, 0x1, 0x181f ;  /* 0x00381f0009167f89 */ /* 0x0002e200000e0000 */
[----:B------:R-:W-:-:S02]  /*7f50*/  SEL R3, R3, 0xffffffe0, !P5 ;  /* 0xffffffe003037807 */ /* 0x000fc40006800000 */
[----:B------:R-:W-:Y:S01]  /*7f60*/  IMAD.IADD R235, R231, 0x1, R235 ;  /* 0x00000001e7eb7824 */ /* 0x000fe200078e02eb */
[----:B------:R1:W4:Y:S01]  /*7f70*/  SHFL.IDX PT, R23, R8, 0x1, 0x181f ;  /* 0x00381f0008177f89 */ /* 0x00032200000e0000 */
[----:B------:R-:W-:Y:S01]  /*7f80*/  IMAD.IADD R233, R227, 0x1, R233 ;  /* 0x00000001e3e97824 */ /* 0x000fe200078e02e9 */
[----:B------:R-:W-:Y:S02]  /*7f90*/  ISETP.GE.AND P5, PT, R4, c[0x0][0x1d4], PT ;  /* 0x0000750004007a0c */ /* 0x000fe40003fa6270 */
[----:B--2---:R-:W-:Y:S02]  /*7fa0*/  SEL R18, RZ, 0x1, P0 ;  /* 0x00000001ff127807 */ /* 0x004fe40000000000 */
[----:B------:R-:W-:-:S13]  /*7fb0*/  ISETP.GE.AND P0, PT, R30, c[0x0][0x1d4], PT ;  /* 0x000075001e007a0c */ /* 0x000fda0003f06270 */
[----:B------:R-:W-:Y:S02]  /*7fc0*/  @P0 LOP3.LUT R225, R225, 0x1, RZ, 0xfc, !PT ;  /* 0x00000001e1e10812 */ /* 0x000fe400078efcff */
[----:B------:R-:W-:-:S13]  /*7fd0*/  ISETP.NE.AND P0, PT, R11, RZ, PT ;  /* 0x000000ff0b00720c */ /* 0x000fda0003f05270 */
[----:B------:R-:W-:Y:S05]  /*7fe0*/  @P0 BRA `(.L_x_786) ;  /* 0x0000016000000947 */ /* 0x000fea0003800000 */
[C---:B-1-34-:R-:W-:Y:S02]  /*7ff0*/  IADD3 R13, R40.reuse, 0x80, RZ ;  /* 0x00000080280d7810 */ /* 0x05afe40007ffe0ff */
[C---:B------:R-:W-:Y:S02]  /*8000*/  IADD3 R11, R40.reuse, 0xc0, RZ ;  /* 0x000000c0280b7810 */ /* 0x040fe40007ffe0ff */
[----:B------:R-:W-:Y:S02]  /*8010*/  SHF.R.S32.HI R15, RZ, 0x1f, R30 ;  /* 0x0000001fff0f7819 */ /* 0x000fe4000001141e */
[----:B------:R-:W-:Y:S02]  /*8020*/  LEA R24, P0, R40, R22, 0x1 ;  /* 0x0000001628187211 */ /* 0x000fe400078008ff */
[----:B------:R-:W-:Y:S02]  /*8030*/  SHF.R.S32.HI R10, RZ, 0x1f, R13 ;  /* 0x0000001fff0a7819 */ /* 0x000fe4000001140d */
[----:B------:R-:W-:-:S02]  /*8040*/  SHF.R.S32.HI R4, RZ, 0x1f, R11 ;  /* 0x0000001fff047819 */ /* 0x000fc4000001140b */
[----:B------:R-:W-:Y:S01]  /*8050*/  LEA.HI R12, R15, R30, RZ, 0x3 ;  /* 0x0000001e0f0c7211 */ /* 0x000fe200078f18ff */
[----:B------:R-:W-:Y:S01]  /*8060*/  IMAD.SHL.U32 R15, R16, 0x2, RZ ;  /* 0x00000002100f7824 */ /* 0x000fe200078e00ff */
[----:B------:R-:W-:Y:S02]  /*8070*/  LEA.HI.X R25, R40, R23, R45, 0x1, P0 ;  /* 0x0000001728197211 */ /* 0x000fe400000f0c2d */
[----:B------:R-:W-:Y:S02]  /*8080*/  LEA.HI R10, R10, R13, RZ, 0x3 ;  /* 0x0000000d0a0a7211 */ /* 0x000fe400078f18ff */
[----:B------:R-:W-:Y:S01]  /*8090*/  LEA.HI R4, R4, R11, RZ, 0x3 ;  /* 0x0000000b04047211 */ /* 0x000fe200078f18ff */
[----:B------:R1:W-:Y:S01]  /*80a0*/  LDGSTS.E.BYPASS.LTC128B.128 [R15+0x11080], [R24.64], !P3 ;  /* 0x11080000180f7fae */ /* 0x0003e2000d901d52 */
[----:B------:R-:W-:Y:S02]  /*80b0*/  ISETP.GE.AND P0, PT, R6, c[0x0][0x198], PT ;  /* 0x0000660006007a0c */ /* 0x000fe40003f06270 */
[----:B------:R-:W-:-:S02]  /*80c0*/  LOP3.LUT R12, R12, 0xfffffff8, RZ, 0xc0, !PT ;  /* 0xfffffff80c0c7812 */ /* 0x000fc400078ec0ff */
[----:B------:R-:W-:Y:S02]  /*80d0*/  LOP3.LUT R11, R10, 0xfffffff8, RZ, 0xc0, !PT ;  /* 0xfffffff80a0b7812 */ /* 0x000fe400078ec0ff */
[----:B------:R-:W-:Y:S01]  /*80e0*/  LOP3.LUT R13, R4, 0xfffffff8, RZ, 0xc0, !PT ;  /* 0xfffffff8040d7812 */ /* 0x000fe200078ec0ff */
[----:B------:R-:W-:-:S04]  /*80f0*/  IMAD.WIDE R26, R12, 0x2, R22 ;  /* 0x000000020c1a7825 */ /* 0x000fc800078e0216 */
[--C-:B------:R-:W-:Y:S01]  /*8100*/  IMAD.WIDE R10, R11, 0x2, R22.reuse ;  /* 0x000000020b0a7825 */ /* 0x100fe200078e0216 */
[----:B------:R1:W-:Y:S03]  /*8110*/  LDGSTS.E.BYPASS.LTC128B.128 [R15+0x15080], [R26.64], !P2 ;  /* 0x150800001a0f7fae */ /* 0x0003e6000d101d52 */
[----:B------:R-:W-:Y:S01]  /*8120*/  IMAD.WIDE R22, R13, 0x2, R22 ;  /* 0x000000020d167825 */ /* 0x000fe200078e0216 */
[----:B------:R1:W-:Y:S04]  /*8130*/  LDGSTS.E.BYPASS.LTC128B.128 [R15+0x19080], [R10.64], !P0 ;  /* 0x190800000a0f7fae */ /* 0x0003e8000c101d52 */
[----:B------:R1:W-:Y:S02]  /*8140*/  LDGSTS.E.BYPASS.LTC128B.128 [R15+0x1d080], [R22.64], !P4 ;  /* 0x1d080000160f7fae */ /* 0x0003e4000e101d52 */
.L_x_786:
[----:B-1-34-:R-:W-:Y:S05]  /*8150*/  BSYNC B0 ;  /* 0x0000000000007941 */ /* 0x01afea0003800000 */
.L_x_785:
[----:B------:R-:W-:Y:S01]  /*8160*/  IADD3 R4, R0, 0x40, RZ ;  /* 0x0000004000047810 */ /* 0x000fe20007ffe0ff */
[----:B------:R1:W2:Y:S01]  /*8170*/  SHFL.IDX PT, R23, R8, 0x2, 0x181f ;  /* 0x00581f0008177f89 */ /* 0x0002a200000e0000 */
[----:B------:R-:W-:Y:S02]  /*8180*/  BSSY B0, `(.L_x_787) ;  /* 0x000001b000007945 */ /* 0x000fe40003800000 */
[----:B------:R-:W-:Y:S01]  /*8190*/  ISETP.GE.AND P0, PT, R4, R37, PT ;  /* 0x000000250400720c */ /* 0x000fe20003f06270 */
[----:B------:R1:W3:-:S12]  /*81a0*/  SHFL.IDX PT, R22, R9, 0x2, 0x181f ;  /* 0x00581f0009167f89 */ /* 0x0002d800000e0000 */
[----:B------:R-:W-:Y:S05]  /*81b0*/  @P0 BRA `(.L_x_788) ;  /* 0x0000017000000947 */ /* 0x000fea0003800000 */
[C---:B------:R-:W-:Y:S02]  /*81c0*/  IADD3 R13, R40.reuse, 0x80, RZ ;  /* 0x00000080280d7810 */ /* 0x040fe40007ffe0ff */
[C---:B------:R-:W-:Y:S02]  /*81d0*/  IADD3 R11, R40.reuse, 0xc0, RZ ;  /* 0x000000c0280b7810 */ /* 0x040fe40007ffe0ff */
[----:B------:R-:W-:Y:S02]  /*81e0*/  SHF.R.S32.HI R15, RZ, 0x1f, R30 ;  /* 0x0000001fff0f7819 */ /* 0x000fe4000001141e */
[----:B---3--:R-:W-:Y:S02]  /*81f0*/  LEA R24, P0, R40, R22, 0x1 ;  /* 0x0000001628187211 */ /* 0x008fe400078008ff */
[----:B------:R-:W-:Y:S02]  /*8200*/  SHF.R.S32.HI R10, RZ, 0x1f, R13 ;  /* 0x0000001fff0a7819 */ /* 0x000fe4000001140d */
[----:B------:R-:W-:-:S02]  /*8210*/  SHF.R.S32.HI R4, RZ, 0x1f, R11 ;  /* 0x0000001fff047819 */ /* 0x000fc4000001140b */
[----:B------:R-:W-:Y:S01]  /*8220*/  LEA.HI R12, R15, R30, RZ, 0x3 ;  /* 0x0000001e0f0c7211 */ /* 0x000fe200078f18ff */
[----:B------:R-:W-:Y:S01]  /*8230*/  IMAD.SHL.U32 R15, R16, 0x2, RZ ;  /* 0x00000002100f7824 */ /* 0x000fe200078e00ff */
[----:B--2---:R-:W-:Y:S02]  /*8240*/  LEA.HI.X R25, R40, R23, R45, 0x1, P0 ;  /* 0x0000001728197211 */ /* 0x004fe400000f0c2d */
[----:B------:R-:W-:Y:S02]  /*8250*/  LEA.HI R10, R10, R13, RZ, 0x3 ;  /* 0x0000000d0a0a7211 */ /* 0x000fe400078f18ff */
[----:B------:R-:W-:Y:S01]  /*8260*/  LEA.HI R4, R4, R11, RZ, 0x3 ;  /* 0x0000000b04047211 */ /* 0x000fe200078f18ff */
[----:B------:R-:W-:Y:S01]  /*8270*/  @!PT LDS RZ, [RZ] ;  /* 0x00000000fffff984 */ /* 0x000fe20000000800 */
        /* <DEDUP_REMOVED lines=11> */
.L_x_788:
[----:B------:R-:W-:Y:S05]  /*8330*/  BSYNC B0 ;  /* 0x0000000000007941 */ /* 0x000fea0003800000 */
.L_x_787:
[----:B------:R-:W-:Y:S01]  /*8340*/  IADD3 R0, R0, 0x60, RZ ;  /* 0x0000006000007810 */ /* 0x000fe20007ffe0ff */
[----:B--2---:R2:W4:Y:S01]  /*8350*/  SHFL.IDX PT, R15, R8, 0x3, 0x181f ;  /* 0x00781f00080f7f89 */ /* 0x00452200000e0000 */
[----:B------:R-:W-:Y:S01]  /*8360*/  MOV R11, 0x30 ;  /* 0x00000030000b7802 */ /* 0x000fe20000000f00 */
[----:B------:R-:W-:Y:S01]  /*8370*/  BSSY B0, `(.L_x_789) ;  /* 0x000001e000007945 */ /* 0x000fe20003800000 */
[----:B------:R-:W-:Y:S01]  /*8380*/  ISETP.GE.AND P0, PT, R0, R37, PT ;  /* 0x000000250000720c */ /* 0x000fe20003f06270 */
[----:B------:R2:W1:Y:S02]  /*8390*/  SHFL.IDX PT, R14, R9, 0x3, 0x181f ;  /* 0x00781f00090e7f89 */ /* 0x00046400000e0000 */
[----:B------:R-:W-:-:S02]  /*83a0*/  IMAD R13, R11, c[0x0][0x1e4], RZ ;  /* 0x000079000b0d7a24 */ /* 0x000fc400078e02ff */
[----:B------:R-:W-:-:S05]  /*83b0*/  IMAD.WIDE.U32 R84, R11, c[0x0][0x1e0], RZ ;  /* 0x000078000b547a25 */ /* 0x000fca00078e00ff */
[----:B------:R-:W-:-:S03]  /*83c0*/  IADD3 R4, R85, R13, RZ ;  /* 0x0000000d55047210 */ /* 0x000fc60007ffe0ff */
[----:B------:R-:W-:Y:S05]  /*83d0*/  @P0 BRA `(.L_x_790) ;  /* 0x0000017000000947 */ /* 0x000fea0003800000 */
[----:B-12---:R-:W-:Y:S01]  /*83e0*/  SHF.R.S32.HI R9, RZ, 0x1f, R30 ;  /* 0x0000001fff097819 */ /* 0x006fe2000001141e */
[----:B------:R-:W-:Y:S01]  /*83f0*/  IMAD.SHL.U32 R10, R16, 0x2, RZ ;  /* 0x00000002100a7824 */ /* 0x000fe200078e00ff */
[C---:B------:R-:W-:Y:S02]  /*8400*/  IADD3 R13, R40.reuse, 0x80, RZ ;  /* 0x00000080280d7810 */ /* 0x040fe40007ffe0ff */
[----:B------:R-:W-:Y:S02]  /*8410*/  LEA.HI R9, R9, R30, RZ, 0x3 ;  /* 0x0000001e09097211 */ /* 0x000fe400078f18ff */
[----:B---3--:R-:W-:Y:S02]  /*8420*/  LEA R22, P0, R40, R14, 0x1 ;  /* 0x0000000e28167211 */ /* 0x008fe400078008ff */
[----:B------:R-:W-:Y:S02]  /*8430*/  LOP3.LUT R9, R9, 0xfffffff8, RZ, 0xc0, !PT ;  /* 0xfffffff809097812 */ /* 0x000fe400078ec0ff */
[----:B------:R-:W-:-:S02]  /*8440*/  SHF.R.S32.HI R8, RZ, 0x1f, R13 ;  /* 0x0000001fff087819 */ /* 0x000fc4000001140d */
[C---:B----4-:R-:W-:Y:S01]  /*8450*/  LEA.HI.X R23, R40.reuse, R15, R45, 0x1, P0 ;  /* 0x0000000f28177211 */ /* 0x050fe200000f0c2d */
[----:B------:R-:W-:Y:S01]  /*8460*/  IMAD.WIDE R24, R9, 0x2, R14 ;  /* 0x0000000209187825 */ /* 0x000fe200078e020e */
[----:B------:R-:W-:Y:S02]  /*8470*/  IADD3 R9, R40, 0xc0, RZ ;  /* 0x000000c028097810 */ /* 0x000fe40007ffe0ff */
[----:B------:R-:W-:Y:S01]  /*8480*/  LEA.HI R8, R8, R13, RZ, 0x3 ;  /* 0x0000000d08087211 */ /* 0x000fe200078f18ff */
[----:B------:R-:W-:Y:S01]  /*8490*/  @!PT LDS RZ, [RZ] ;  /* 0x00000000fffff984 */ /* 0x000fe20000000800 */
[----:B------:R1:W-:Y:S01]  /*84a0*/  LDGSTS.E.BYPASS.LTC128B.128 [R10+0x13080], [R22.64], !P3 ;  /* 0x13080000160a7fae */ /* 0x0003e2000d901d52 */
[----:B------:R-:W-:Y:S02]  /*84b0*/  SHF.R.S32.HI R0, RZ, 0x1f, R9 ;  /* 0x0000001fff007819 */ /* 0x000fe40000011409 */
[----:B------:R-:W-:Y:S01]  /*84c0*/  ISETP.GE.AND P0, PT, R6, c[0x0][0x198], PT ;  /* 0x0000660006007a0c */ /* 0x000fe20003f06270 */
[----:B------:R1:W-:Y:S01]  /*84d0*/  LDGSTS.E.BYPASS.LTC128B.128 [R10+0x17080], [R24.64], !P2 ;  /* 0x17080000180a7fae */ /* 0x0003e2000d101d52 */
[----:B------:R-:W-:-:S02]  /*84e0*/  LEA.HI R0, R0, R9, RZ, 0x3 ;  /* 0x0000000900007211 */ /* 0x000fc400078f18ff */
[----:B------:R-:W-:Y:S02]  /*84f0*/  LOP3.LUT R8, R8, 0xfffffff8, RZ, 0xc0, !PT ;  /* 0xfffffff808087812 */ /* 0x000fe400078ec0ff */
[----:B------:R-:W-:-:S03]  /*8500*/  LOP3.LUT R9, R0, 0xfffffff8, RZ, 0xc0, !PT ;  /* 0xfffffff800097812 */ /* 0x000fc600078ec0ff */
[----:B------:R-:W-:-:S04]  /*8510*/  IMAD.WIDE R12, R8, 0x2, R14 ;  /* 0x00000002080c7825 */ /* 0x000fc800078e020e */
[----:B------:R-:W-:Y:S01]  /*8520*/  IMAD.WIDE R14, R9, 0x2, R14 ;  /* 0x00000002090e7825 */ /* 0x000fe200078e020e */
[----:B------:R1:W-:Y:S04]  /*8530*/  LDGSTS.E.BYPASS.LTC128B.128 [R10+0x1b080], [R12.64], !P0 ;  /* 0x1b0800000c0a7fae */ /* 0x0003e8000c101d52 */
[----:B------:R1:W-:Y:S02]  /*8540*/  LDGSTS.E.BYPASS.LTC128B.128 [R10+0x1f080], [R14.64], !P4 ;  /* 0x1f0800000e0a7fae */ /* 0x0003e4000e101d52 */
.L_x_790:
[----:B------:R-:W-:Y:S05]  /*8550*/  BSYNC B0 ;  /* 0x0000000000007941 */ /* 0x000fea0003800000 */
.L_x_789:
[C---:B------:R-:W-:Y:S01]  /*8560*/  IMAD R0, R156.reuse, -0x30, R11 ;  /* 0xffffffd09c007824 */ /* 0x040fe200078e020b */
[----:B------:R-:W0:Y:S01]  /*8570*/  LDGDEPBAR ;  /* 0x00000000000079af */ /* 0x000e220000000000 */
[----:B------:R-:W-:Y:S01]  /*8580*/  IADD3 R21, R156, -0x1, RZ ;  /* 0xffffffff9c157810 */ /* 0x000fe20007ffe0ff */
[----:B------:R-:W-:Y:S01]  /*8590*/  IMAD.MOV.U32 R234, RZ, RZ, R230 ;  /* 0x000000ffffea7224 */ /* 0x000fe200078e00e6 */
[----:B------:R-:W-:Y:S01]  /*85a0*/  LOP3.LUT P3, RZ, R225, 0x2, RZ, 0xc0, !PT ;  /* 0x00000002e1ff7812 */ /* 0x000fe2000786c0ff */
[----:B------:R-:W-:Y:S01]  /*85b0*/  IMAD.IADD R6, R87, 0x1, R0 ;  /* 0x0000000157067824 */ /* 0x000fe200078e0200 */
[----:B------:R-:W-:Y:S01]  /*85c0*/  SHF.R.S32.HI R19, RZ, 0x1f, R21 ;  /* 0x0000001fff137819 */ /* 0x000fe20000011415 */
[----:B-12---:R-:W-:Y:S01]  /*85d0*/  IMAD R9, R4, R21, RZ ;  /* 0x0000001504097224 */ /* 0x006fe200078e02ff */
[----:B------:R-:W-:Y:S01]  /*85e0*/  BAR.SYNC.DEFER_BLOCKING 0x0 ;  /* 0x0000000000007b1d */ /* 0x000fe20000010000 */
[----:B------:R-:W-:Y:S01]  /*85f0*/  IMAD.WIDE.U32 R12, R21, R84, R234 ;  /* 0x00000054150c7225 */ /* 0x000fe200078e00ea */
[----:B------:R-:W-:-:S02]  /*8600*/  IMNMX R10, R6, 0x30, PT ;  /* 0x00000030060a7817 */ /* 0x000fc40003800200 */
[----:B------:R-:W-:Y:S01]  /*8610*/  LOP3.LUT P4, RZ, R225, 0x1, RZ, 0xc0, !PT ;  /* 0x00000001e1ff7812 */ /* 0x000fe2000788c0ff */
[----:B------:R-:W-:Y:S01]  /*8620*/  IMAD R9, R19, R84, R9 ;  /* 0x0000005413097224 */ /* 0x000fe200078e0209 */
[----:B------:R-:W-:Y:S01]  /*8630*/  UMOV UR8, 0x5 ;  /* 0x0000000500087882 */ /* 0x000fe20000000000 */
[----:B------:R-:W-:Y:S01]  /*8640*/  IMAD.IADD R10, R10, 0x1, -R157 ;  /* 0x000000010a0a7824 */ /* 0x000fe200078e0a9d */
[----:B------:R-:W-:Y:S01]  /*8650*/  ULDC.64 UR4, c[0x0][0x1e0] ;  /* 0x0000780000047ab9 */ /* 0x000fe20000000a00 */
[----:B------:R-:W-:Y:S01]  /*8660*/  IMAD.IADD R9, R13, 0x1, R9 ;  /* 0x000000010d097824 */ /* 0x000fe200078e0209 */
[----:B------:R-:W-:Y:S01]  /*8670*/  USHF.L.U64.HI UR8, UR4, UR8, UR5 ;  /* 0x0000000804087299 */ /* 0x000fe20008010205 */
[----:B------:R-:W-:Y:S01]  /*8680*/  BSSY B0, `(.L_x_791) ;  /* 0x0000018000007945 */ /* 0x000fe20003800000 */
[----:B------:R-:W-:Y:S01]  /*8690*/  ISETP.GE.AND P0, PT, R10, 0x1, PT ;  /* 0x000000010a00780c */ /* 0x000fe20003f06270 */
[----:B------:R-:W-:-:S12]  /*86a0*/  USHF.L.U32 UR5, UR4, 0x5, URZ ;  /* 0x0000000504057899 */ /* 0x000fd8000800063f */
[----:B------:R-:W-:Y:S01]  /*86b0*/  @P0 LEA R14, P2, R12, c[0x0][0x1c8], 0x1 ;  /* 0x000072000c0e0a11 */ /* 0x000fe200078408ff */
[----:B------:R-:W-:-:S03]  /*86c0*/  @P0 IMAD.SHL.U32 R8, R16, 0x2, RZ ;  /* 0x0000000210080824 */ /* 0x000fc600078e00ff */
[----:B----4-:R-:W-:-:S05]  /*86d0*/  @P0 LEA.HI.X R15, R12, c[0x0][0x1cc], R9, 0x1, P2 ;  /* 0x000073000c0f0a11 */ /* 0x010fca00010f0c09 */
[----:B------:R-:W-:Y:S01]  /*86e0*/  @!PT LDS RZ, [RZ] ;  /* 0x00000000fffff984 */ /* 0x000fe20000000800 */
[----:B------:R-:W-:Y:S01]  /*86f0*/  @!PT LDS RZ, [RZ] ;  /* 0x00000000fffff984 */ /* 0x000fe20000000800 */
[----:B------:R-:W-:Y:S01]  /*8700*/  @!PT LDS RZ, [RZ] ;  /* 0x00000000fffff984 */ /* 0x000fe20000000800 */
[----:B------:R1:W-:Y:S04]  /*8710*/  @P0 LDGSTS.E.BYPASS.LTC128B.128 [R8+0xa080], [R14.64], !P3 ;  /* 0x0a0800000e080fae */ /* 0x0003e8000d901d52 */
[----:B------:R1:W-:Y:S04]  /*8720*/  @P0 LDGSTS.E.BYPASS.LTC128B.128 [R8+0xb880], [R14.64+0x80], !P4 ;  /* 0x0b8800800e080fae */ /* 0x0003e8000e101d52 */
[----:B------:R1:W-:Y:S04]  /*8730*/  @P0 LDGSTS.E.BYPASS.LTC128B.128 [R8+0xd080], [R14.64+0x100], !P6 ;  /* 0x0d0801000e080fae */ /* 0x0003e8000f101d52 */
[----:B------:R1:W-:Y:S01]  /*8740*/  @P0 LDGSTS.E.BYPASS.LTC128B.128 [R8+0xe880], [R14.64+0x180], !P5 ;  /* 0x0e8801800e080fae */ /* 0x0003e2000e901d52 */
[----:B------:R-:W-:-:S13]  /*8750*/  ISETP.GE.AND P0, PT, R10, 0x21, PT ;  /* 0x000000210a00780c */ /* 0x000fda0003f06270 */
[----:B------:R-:W-:Y:S05]  /*8760*/  @!P0 BRA `(.L_x_792) ;  /* 0x0000009000008947 */ /* 0x000fea0003800000 */
[----:B-1----:R-:W-:-:S04]  /*8770*/  IADD3 R8, P0, R12, UR5, RZ ;  /* 0x000000050c087c10 */ /* 0x002fc8000ff1e0ff */
[----:B------:R-:W-:Y:S02]  /*8780*/  IADD3.X R9, R9, UR8, RZ, P0, !PT ;  /* 0x0000000809097c10 */ /* 0x000fe400087fe4ff */
[----:B------:R-:W-:-:S04]  /*8790*/  LEA R10, P0, R8, c[0x0][0x1c8], 0x1 ;  /* 0x00007200080a7a11 */ /* 0x000fc800078008ff */
[----:B------:R-:W-:Y:S01]  /*87a0*/  LEA.HI.X R11, R8, c[0x0][0x1cc], R9, 0x1, P0 ;  /* 0x00007300080b7a11 */ /* 0x000fe200000f0c09 */
[----:B------:R-:W-:-:S05]  /*87b0*/  IMAD.SHL.U32 R8, R16, 0x2, RZ ;  /* 0x0000000210087824 */ /* 0x000fca00078e00ff */
[----:B------:R1:W-:Y:S04]  /*87c0*/  LDGSTS.E.BYPASS.LTC128B.128 [R8+0xb080], [R10.64], !P3 ;  /* 0x0b0800000a087fae */ /* 0x0003e8000d901d52 */
[----:B------:R1:W-:Y:S04]  /*87d0*/  LDGSTS.E.BYPASS.LTC128B.128 [R8+0xc880], [R10.64+0x80], !P4 ;  /* 0x0c8800800a087fae */ /* 0x0003e8000e101d52 */
[----:B------:R1:W-:Y:S04]  /*87e0*/  LDGSTS.E.BYPASS.LTC128B.128 [R8+0xe080], [R10.64+0x100], !P6 ;  /* 0x0e0801000a087fae */ /* 0x0003e8000f101d52 */
[----:B------:R1:W-:Y:S02]  /*87f0*/  LDGSTS.E.BYPASS.LTC128B.128 [R8+0xf880], [R10.64+0x180], !P5 ;  /* 0x0f8801800a087fae */ /* 0x0003e4000e901d52 */
.L_x_792:
[----:B------:R-:W-:Y:S05]  /*8800*/  BSYNC B0 ;  /* 0x0000000000007941 */ /* 0x000fea0003800000 */
.L_x_791:
[----:B------:R-:W-:Y:S01]  /*8810*/  ISETP.LT.AND P0, PT, RZ, c[0x0][0x27c], PT ;  /* 0x00009f00ff007a0c */ /* 0x000fe20003f01270 */
[----:B------:R-:W0:-:S12]  /*8820*/  LDGDEPBAR ;  /* 0x00000000000079af */ /* 0x000e180000000000 */
[----:B------:R-:W-:Y:S05]  /*8830*/  @P0 BRA `(.L_x_793) ;  /* 0x0000002000000947 */ /* 0x000fea0003800000 */
[----:B------:R-:W-:-:S04]  /*8840*/  DEPBAR.LE SB0, 0x1 ;  /* 0x000080400000791a */ /* 0x000fc80000000000 */
[----:B------:R-:W-:Y:S05]  /*8850*/  BRA `(.L_x_794) ;  /* 0x00006ab000007947 */ /* 0x000fea0003800000 */
.L_x_793:
[----:B-1---5:R-:W-:Y:S01]  /*8860*/  SHF.R.S32.HI R10, RZ, 0x1f, R89 ;  /* 0x0000001fff0a7819 */ /* 0x022fe20000011459 */
[----:B------:R-:W-:Y:S01]  /*8870*/  ULDC.U8 UR4, c[0x0][0x298] ;  /* 0x0000a60000047ab9 */ /* 0x000fe20000000000 */
[C---:B------:R-:W-:Y:S01]  /*8880*/  IMAD.WIDE.U32 R12, R89.reuse, c[0x0][0x280], RZ ;  /* 0x0000a000590c7a25 */ /* 0x040fe200078e00ff */
[----:B------:R-:W-:Y:S01]  /*8890*/  ISETP.NE.AND P2, PT, RZ, UR4, PT ;  /* 0x00000004ff007c0c */ /* 0x000fe2000bf45270 */
[----:B------:R-:W-:Y:S01]  /*88a0*/  BSSY B2, `(.L_x_794) ;  /* 0x00006a6000027945 */ /* 0x000fe20003800000 */
[----:B------:R-:W-:Y:S01]  /*88b0*/  SHF.L.U32 R39, R16, 0x1, RZ ;  /* 0x0000000110277819 */ /* 0x000fe200000006ff */
[----:B------:R-:W-:Y:S01]  /*88c0*/  IMAD R8, R10, c[0x0][0x280], RZ ;  /* 0x0000a0000a087a24 */ /* 0x000fe200078e02ff */
        /* <DEDUP_REMOVED lines=12> */
[----:B---3--:R-:W-:Y:S01]  /*8990*/  SHF.L.U32 R22, R20, 0x2, RZ ;  /* 0x0000000214167819 */ /* 0x008fe200000006ff */
        /* <DEDUP_REMOVED lines=39> */
[----:B------:R-:W-:Y:S01]  /*8c10*/  @!P1 IMAD.WIDE R34, R13, 0x2, R48 ;  /* 0x000000020d229825 */ /* 0x000fe200078e0230 */
[----:B------:R1:W5:Y:S01]  /*8c20*/  @!P2 LD.E.64 R52, [R32.64] ;  /* 0x000000122034a980 */ /* 0x000362000c101b00 */
[----:B------:R-:W-:Y:S02]  /*8c30*/  CS2R R12, SRZ ;  /* 0x00000000000c7805 */ /* 0x000fe4000001ff00 */
[C---:B------:R-:W-:Y:S01]  /*8c40*/  @!P0 IMAD.WIDE R28, R9.reuse, 0x2, R28 ;  /* 0x00000002091c8825 */ /* 0x040fe200078e021c */
[----:B------:R1:W5:Y:S03]  /*8c50*/  @!P1 LD.E.64 R14, [R30.64] ;  /* 0x000000121e0e9980 */ /* 0x000366000c101b00 */
[----:B------:R-:W-:Y:S01]  /*8c60*/  @!P0 IMAD.WIDE R48, R9, 0x2, R48 ;  /* 0x0000000209308825 */ /* 0x000fe200078e0230 */
[----:B------:R1:W5:Y:S01]  /*8c70*/  @!P0 LD.E.64 R12, [R28.64] ;  /* 0x000000121c0c8980 */ /* 0x000362000c101b00 */
[----:B------:R-:W-:-:S03]  /*8c80*/  CS2R R8, SRZ ;  /* 0x0000000000087805 */ /* 0x000fc6000001ff00 */
[----:B------:R1:W5:Y:S04]  /*8c90*/  @!P0 LD.E.64 R50, [R48.64] ;  /* 0x0000001230328980 */ /* 0x000368000c101b00 */
[----:B------:R1:W5:Y:S02]  /*8ca0*/  @!P1 LD.E.64 R8, [R34.64] ;  /* 0x0000001222089980 */ /* 0x000364000c101b00 */
.L_x_797:
[----:B------:R-:W-:Y:S05]  /*8cb0*/  BSYNC B0 ;  /* 0x0000000000007941 */ /* 0x000fea0003800000 */
.L_x_796:
[----:B------:R-:W-:Y:S01]  /*8cc0*/  IMAD R36, R88, -0x80, R37 ;  /* 0xffffff8058247824 */ /* 0x000fe200078e0225 */
[--C-:B-1---5:R-:W-:Y:S01]  /*8cd0*/  SHF.R.U64 R48, R24, 0x10, R25.reuse ;  /* 0x0000001018307819 */ /* 0x122fe20000001219 */
[----:B------:R-:W-:Y:S01]  /*8ce0*/  IMAD.MOV.U32 R34, RZ, RZ, R24 ;  /* 0x000000ffff227224 */ /* 0x000fe200078e0018 */
[--C-:B------:R-:W-:Y:S01]  /*8cf0*/  SHF.R.U32.HI R32, RZ, 0x10, R25.reuse ;  /* 0x00000010ff207819 */ /* 0x100fe20000011619 */
[----:B------:R-:W-:Y:S01]  /*8d00*/  IMAD.MOV.U32 R49, RZ, RZ, R25 ;  /* 0x000000ffff317224 */ /* 0x000fe200078e0019 */
[----:B------:R-:W-:Y:S01]  /*8d10*/  IMNMX R36, R36, 0x80, PT ;  /* 0x0000008024247817 */ /* 0x000fe20003800200 */
[----:B------:R-:W-:Y:S01]  /*8d20*/  IMAD.MOV.U32 R30, RZ, RZ, R26 ;  /* 0x000000ffff1e7224 */ /* 0x000fe200078e001a */
[----:B------:R-:W-:Y:S01]  /*8d30*/  SHF.R.U64 R46, R26, 0x10, R27 ;  /* 0x000000101a2e7819 */ /* 0x000fe2000000121b */
[----:B------:R-:W-:Y:S01]  /*8d40*/  IMAD.MOV.U32 R42, RZ, RZ, R10 ;  /* 0x000000ffff2a7224 */ /* 0x000fe200078e000a */
[----:B------:R-:W-:Y:S01]  /*8d50*/  ISETP.GE.AND P0, PT, R157, R36, PT ;  /* 0x000000249d00720c */ /* 0x000fe20003f06270 */
[----:B------:R-:W-:Y:S01]  /*8d60*/  IMAD.MOV.U32 R26, RZ, RZ, R14 ;  /* 0x000000ffff1a7224 */ /* 0x000fe200078e000e */
[----:B------:R-:W-:Y:S01]  /*8d70*/  SHF.R.U64 R35, R10, 0x10, R11 ;  /* 0x000000100a237819 */ /* 0x000fe2000000120b */
[--C-:B------:R-:W-:Y:S01]  /*8d80*/  IMAD.MOV.U32 R45, RZ, RZ, R15.reuse ;  /* 0x000000ffff2d7224 */ /* 0x100fe200078e000f */
        /* <DEDUP_REMOVED lines=9> */
[----:B------:R-:W-:Y:S01]  /*8e20*/  IMAD.MOV.U32 R33, RZ, RZ, R11 ;  /* 0x000000ffff217224 */ /* 0x000fe200078e000b */
[----:B------:R-:W-:Y:S01]  /*8e30*/  SHF.R.U64 R41, R12, 0x10, R13 ;  /* 0x000000100c297819 */ /* 0x000fe2000000120d */
[----:B------:R-:W-:Y:S01]  /*8e40*/  IMAD.MOV.U32 R40, RZ, RZ, R52 ;  /* 0x000000ffff287224 */ /* 0x000fe200078e0034 */
[----:B------:R-:W-:Y:S01]  /*8e50*/  SHF.R.U32.HI R31, RZ, 0x10, R11 ;  /* 0x00000010ff1f7819 */ /* 0x000fe2000001160b */
[----:B------:R-:W-:Y:S01]  /*8e60*/  IMAD.MOV.U32 R29, RZ, RZ, R53 ;  /* 0x000000ffff1d7224 */ /* 0x000fe200078e0035 */
[----:B------:R-:W-:Y:S01]  /*8e70*/  SHF.R.U32.HI R13, RZ, 0x10, R13 ;  /* 0x00000010ff0d7819 */ /* 0x000fe2000001160d */
[----:B------:R-:W-:Y:S01]  /*8e80*/  IMAD.MOV.U32 R38, RZ, RZ, R8 ;  /* 0x000000ffff267224 */ /* 0x000fe200078e0008 */
        /* <DEDUP_REMOVED lines=67> */
.L_x_801:
[----:B------:R-:W-:Y:S05]  /*92c0*/  BSYNC B0 ;  /* 0x0000000000007941 */ /* 0x000fea0003800000 */
.L_x_800:
        /* <DEDUP_REMOVED lines=42> */
.L_x_803:
[----:B------:R-:W-:Y:S05]  /*9570*/  BSYNC B0 ;  /* 0x0000000000007941 */ /* 0x000fea0003800000 */
.L_x_802:
        /* <DEDUP_REMOVED lines=42> */
.L_x_805:
[----:B------:R-:W-:Y:S05]  /*9820*/  BSYNC B0 ;  /* 0x0000000000007941 */ /* 0x000fea0003800000 */
.L_x_804:
        /* <DEDUP_REMOVED lines=41> */
.L_x_799:
[----:B------:R-:W-:Y:S05]  /*9ac0*/  BSYNC B1 ;  /* 0x0000000000017941 */ /* 0x000fea0003800000 */
.L_x_798:
        /* <DEDUP_REMOVED lines=45> */
.L_x_809:
[----:B------:R-:W-:Y:S05]  /*9da0*/  BSYNC B0 ;  /* 0x0000000000007941 */ /* 0x000fea0003800000 */
.L_x_808:
        /* <DEDUP_REMOVED lines=42> */
.L_x_811:
[----:B------:R-:W-:Y:S05]  /*a050*/  BSYNC B0 ;  /* 0x0000000000007941 */ /* 0x000fea0003800000 */
.L_x_810:
        /* <DEDUP_REMOVED lines=42> */
.L_x_813:
[----:B------:R-:W-:Y:S05]  /*a300*/  BSYNC B0 ;  /* 0x0000000000007941 */ /* 0x000fea0003800000 */
.L_x_812:
        /* <DEDUP_REMOVED lines=41> */
.L_x_807:
[----:B------:R-:W-:Y:S05]  /*a5a0*/  BSYNC B1 ;  /* 0x0000000000017941 */ /* 0x000fea0003800000 */
.L_x_806:
        /* <DEDUP_REMOVED lines=45> */
.L_x_817:
[----:B------:R-:W-:Y:S05]  /*a880*/  BSYNC B0 ;  /* 0x0000000000007941 */ /* 0x000fea0003800000 */
.L_x_816:
        /* <DEDUP_REMOVED lines=42> */
.L_x_819:
[----:B------:R-:W-:Y:S05]  /*ab30*/  BSYNC B0 ;  /* 0x0000000000007941 */ /* 0x000fea0003800000 */
.L_x_818:
        /* <DEDUP_REMOVED lines=42> */
.L_x_821:
[----:B------:R-:W-:Y:S05]  /*ade0*/  BSYNC B0 ;  /* 0x0000000000007941 */ /* 0x000fea0003800000 */
.L_x_820:
        /* <DEDUP_REMOVED lines=41> */
.L_x_815:
[----:B------:R-:W-:Y:S05]  /*b080*/  BSYNC B1 ;  /* 0x0000000000017941 */ /* 0x000fea0003800000 */
.L_x_814:
        /* <DEDUP_REMOVED lines=44> */
.L_x_824:
[----:B------:R-:W-:Y:S05]  /*b350*/  BSYNC B0 ;  /* 0x0000000000007941 */ /* 0x000fea0003800000 */
.L_x_823:
        /* <DEDUP_REMOVED lines=42> */
.L_x_826:
[----:B------:R-:W-:Y:S05]  /*b600*/  BSYNC B0 ;  /* 0x0000000000007941 */ /* 0x000fea0003800000 */
.L_x_825:
        /* <DEDUP_REMOVED lines=42> */
.L_x_828:
[----:B------:R-:W-:Y:S05]  /*b8b0*/  BSYNC B0 ;  /* 0x0000000000007941 */ /* 0x000fea0003800000 */
.L_x_827:
        /* <DEDUP_REMOVED lines=26> */
[C---:B------:R-:W-:Y:S02]  /*ba60*/  FMUL.FTZ R8, R14.reuse, R26 ;  /* 0x0000001a0e087220 */ /* 0x040fe40000410000 */
[----:B------:R-:W-:Y:S02]  /*ba70*/  FMUL.FTZ R23, R14, R9 ;  /* 0x000000090e177220 */ /* 0x000fe40000410000 */
[C---:B------:R-:W-:Y:S02]  /*ba80*/  FMUL.FTZ R14, R12.reuse, R11 ;  /* 0x0000000b0c0e7220 */ /* 0x040fe40000410000 */
        /* <DEDUP_REMOVED lines=13> */
.L_x_795:
        /* <DEDUP_REMOVED lines=12> */
[----:B------:R-:W-:Y:S01]  /*bc20*/  ISETP.GE.AND P1, PT, R30, c[0x0][0x27c], PT ;  /* 0x00009f001e007a0c */ /* 0x000fe20003f26270 */
[----:B------:R-:W-:-:S10]  /*bc30*/  CS2R R32, SRZ ;  /* 0x0000000000207805 */ /* 0x000fd4000001ff00 */
[C---:B------:R-:W-:Y:S01]  /*bc40*/  @!P0 IMAD.SHL.U32 R14, R40.reuse, 0x2, RZ ;  /* 0x00000002280e8824 */ /* 0x040fe200078e00ff */
[----:B------:R-:W-:Y:S02]  /*bc50*/  @!P0 SHF.L.U64.HI R13, R40, 0x1, R45 ;  /* 0x00000001280d8819 */ /* 0x000fe4000001022d */
[----:B------:R-:W-:Y:S02]  /*bc60*/  @!P1 SHF.R.S32.HI R15, RZ, 0x1f, R30 ;  /* 0x0000001fff0f9819 */ /* 0x000fe4000001141e */
[----:B---3--:R-:W-:Y:S02]  /*bc70*/  @!P0 IADD3 R22, P2, R14, R28, RZ ;  /* 0x0000001c0e168210 */ /* 0x008fe40007f5e0ff */
[----:B------:R-:W-:-:S03]  /*bc80*/  @!P1 LEA.HI R12, R15, R30, RZ, 0x3 ;  /* 0x0000001e0f0c9211 */ /* 0x000fc600078f18ff */
[C---:B------:R-:W-:Y:S01]  /*bc90*/  @!P0 IMAD.X R23, R13.reuse, 0x1, R29, P2 ;  /* 0x000000010d178824 */ /* 0x040fe200010e061d */
[----:B------:R-:W-:Y:S02]  /*bca0*/  @!P0 IADD3 R50, P2, R14, R48, RZ ;  /* 0x000000300e328210 */ /* 0x000fe40007f5e0ff */
[----:B------:R-:W-:Y:S01]  /*bcb0*/  @!P1 LOP3.LUT R12, R12, 0xfffffff8, RZ, 0xc0, !PT ;  /* 0xfffffff80c0c9812 */ /* 0x000fe200078ec0ff */
[----:B------:R-:W-:Y:S01]  /*bcc0*/  CS2R R14, SRZ ;  /* 0x00000000000e7805 */ /* 0x000fe2000001ff00 */
[----:B------:R1:W5:Y:S01]  /*bcd0*/  @!P0 LD.E.128 R24, [R22.64] ;  /* 0x0000001216188980 */ /* 0x000362000c101d00 */
[----:B------:R-:W-:Y:S02]  /*bce0*/  @!P0 IMAD.X R51, R13, 0x1, R49, P2 ;  /* 0x000000010d338824 */ /* 0x000fe400010e0631 */
[----:B------:R-:W-:-:S03]  /*bcf0*/  @!P1 IMAD.WIDE R28, R12, 0x2, R28 ;  /* 0x000000020c1c9825 */ /* 0x000fc600078e021c */
[----:B------:R1:W5:Y:S01]  /*bd00*/  @!P0 LD.E.128 R8, [R50.64] ;  /* 0x0000001232088980 */ /* 0x000362000c101d00 */
[----:B------:R-:W-:Y:S02]  /*bd10*/  @!P1 IMAD.WIDE R48, R12, 0x2, R48 ;  /* 0x000000020c309825 */ /* 0x000fe400078e0230 */
[----:B------:R-:W-:Y:S01]  /*bd20*/  CS2R R12, SRZ ;  /* 0x00000000000c7805 */ /* 0x000fe2000001ff00 */
[----:B------:R1:W5:Y:S05]  /*bd30*/  @!P1 LD.E.128 R32, [R28.64] ;  /* 0x000000121c209980 */ /* 0x00036a000c101d00 */
[----:B------:R1:W5:Y:S02]  /*bd40*/  @!P1 LD.E.128 R12, [R48.64] ;  /* 0x00000012300c9980 */ /* 0x000364000c101d00 */
.L_x_830:
[----:B------:R-:W-:Y:S05]  /*bd50*/  BSYNC B0 ;  /* 0x0000000000007941 */ /* 0x000fea0003800000 */
.L_x_829:
[----:B-----5:R-:W-:Y:S01]  /*bd60*/  SHF.R.U64 R42, R10, 0x10, R11 ;  /* 0x000000100a2a7819 */ /* 0x020fe2000000120b */
[----:B------:R-:W-:Y:S01]  /*bd70*/  IMAD R88, R88, -0x80, R37 ;  /* 0xffffff8058587824 */ /* 0x000fe200078e0225 */
[----:B------:R-:W-:Y:S01]  /*bd80*/  SHF.R.U32.HI R31, RZ, 0x10, R11 ;  /* 0x00000010ff1f7819 */ /* 0x000fe2000001160b */
[----:B------:R-:W-:Y:S01]  /*bd90*/  IMAD.MOV.U32 R60, RZ, RZ, R24 ;  /* 0x000000ffff3c7224 */ /* 0x000fe200078e0018 */
[--C-:B------:R-:W-:Y:S01]  /*bda0*/  SHF.R.U64 R38, R24, 0x10, R25.reuse ;  /* 0x0000001018267819 */ /* 0x100fe20000001219 */
[----:B------:R-:W-:Y:S01]  /*bdb0*/  IMAD.MOV.U32 R59, RZ, RZ, R25 ;  /* 0x000000ffff3b7224 */ /* 0x000fe200078e0019 */
[----:B------:R-:W-:Y:S01]  /*bdc0*/  PRMT R31, R31, 0x5410, R42 ;  /* 0x000054101f1f7816 */ /* 0x000fe2000000002a */
[----:B------:R-:W-:Y:S01]  /*bdd0*/  IMAD.MOV.U32 R56, RZ, RZ, R26 ;  /* 0x000000ffff387224 */ /* 0x000fe200078e001a */
[----:B------:R-:W-:Y:S01]  /*bde0*/  IMNMX R42, R88, 0x80, PT ;  /* 0x00000080582a7817 */ /* 0x000fe20003800200 */
[----:B------:R-:W-:Y:S01]  /*bdf0*/  IMAD.MOV.U32 R57, RZ, RZ, R27 ;  /* 0x000000ffff397224 */ /* 0x000fe200078e001b */
[----:B------:R-:W-:Y:S01]  /*be00*/  SHF.R.U32.HI R58, RZ, 0x10, R25 ;  /* 0x00000010ff3a7819 */ /* 0x000fe20000011619 */
[----:B------:R-:W-:Y:S01]  /*be10*/  IMAD.MOV.U32 R53, RZ, RZ, R32 ;  /* 0x000000ffff357224 */ /* 0x000fe200078e0020 */
[----:B------:R-:W-:Y:S01]  /*be20*/  ISETP.GE.AND P0, PT, R157, R42, PT ;  /* 0x0000002a9d00720c */ /* 0x000fe20003f06270 */
[----:B-1----:R-:W-:Y:S01]  /*be30*/  IMAD.MOV.U32 R29, RZ, RZ, R35 ;  /* 0x000000ffff1d7224 */ /* 0x002fe200078e0023 */
[--C-:B------:R-:W-:Y:S01]  /*be40*/  SHF.R.U64 R55, R26, 0x10, R27.reuse ;  /* 0x000000101a377819 */ /* 0x100fe2000000121b */
[----:B------:R-:W-:Y:S01]  /*be50*/  IMAD.MOV.U32 R36, RZ, RZ, R10 ;  /* 0x000000ffff247224 */ /* 0x000fe200078e000a */
[----:B------:R-:W-:Y:S01]  /*be60*/  SHF.R.U32.HI R54, RZ, 0x10, R27 ;  /* 0x00000010ff367819 */ /* 0x000fe2000001161b */
[----:B------:R-:W-:Y:S01]  /*be70*/  IMAD.MOV.U32 R47, RZ, RZ, R11 ;  /* 0x000000ffff2f7224 */ /* 0x000fe200078e000b */
[--C-:B------:R-:W-:Y:S01]  /*be80*/  SHF.R.U64 R25, R32, 0x10, R33.reuse ;  /* 0x0000001020197819 */ /* 0x100fe20000001221 */
[----:B------:R-:W-:Y:S01]  /*be90*/  IMAD.MOV.U32 R28, RZ, RZ, R33 ;  /* 0x000000ffff1c7224 */ /* 0x000fe200078e0021 */
[--C-:B------:R-:W-:Y:S01]  /*bea0*/  SHF.R.U64 R50, R34, 0x10, R35.reuse ;  /* 0x0000001022327819 */ /* 0x100fe20000001223 */
        /* <DEDUP_REMOVED lines=15> */
[----:B---3--:R-:W-:Y:S01]  /*bfa0*/  SHF.R.U32.HI R22, RZ, 0x10, R15 ;  /* 0x00000010ff167819 */ /* 0x008fe2000001160f */
        /* <DEDUP_REMOVED lines=109> */
.L_x_834:
[----:B------:R-:W-:Y:S05]  /*c680*/  BSYNC B0 ;  /* 0x0000000000007941 */ /* 0x000fea0003800000 */
.L_x_833:
        /* <DEDUP_REMOVED lines=24> */
[--C-:B------:R-:W-:Y:S01]  /*c810*/  HADD2.F32 R63, -RZ, R24.reuse.H1_H1 ;  /* 0x30000018ff3f7230 */ /* 0x100fe20000004100 */
[----:B------:R-:W-:Y:S01]  /*c820*/  LOP3.LUT R9, R9, 0x7fffe000, RZ, 0xc0, !PT ;  /* 0x7fffe00009097812 */ /* 0x000fe200078ec0ff */
[----:B------:R-:W-:Y:S01]  /*c830*/  HADD2.F32 R62, -RZ, R29.H0_H0 ;  /* 0x2000001dff3e7230 */ /* 0x000fe20000004100 */
[-C--:B------:R-:W-:Y:S01]  /*c840*/  LOP3.LUT R12, R11, R46.reuse, RZ, 0x3c, !PT ;  /* 0x0000002e0b0c7212 */ /* 0x080fe200078e3cff */
[----:B------:R-:W-:Y:S01]  /*c850*/  HADD2.F32 R61, -RZ, R24.H0_H0 ;  /* 0x20000018ff3d7230 */ /* 0x000fe20000004100 */
[----:B------:R-:W-:-:S02]  /*c860*/  LOP3.LUT R46, R43, R46, RZ, 0x3c, !PT ;  /* 0x0000002e2b2e7212 */ /* 0x000fc400078e3cff */
        /* <DEDUP_REMOVED lines=9> */
[----:B--2---:R-:W-:Y:S02]  /*c900*/  HADD2.F32 R59, -RZ, R8.H0_H0 ;  /* 0x20000008ff3b7230 */ /* 0x004fe40000004100 */
[--C-:B------:R-:W-:Y:S01]  /*c910*/  HADD2.F32 R12, -RZ, R13.reuse.H0_H0 ;  /* 0x2000000dff0c7230 */ /* 0x100fe20000004100 */
[----:B------:R-:W-:Y:S01]  /*c920*/  FMUL.FTZ R56, R47, R58 ;  /* 0x0000003a2f387220 */ /* 0x000fe20000410000 */
[----:B------:R-:W-:-:S02]  /*c930*/  HADD2.F32 R48, -RZ, R13.H1_H1 ;  /* 0x3000000dff307230 */ /* 0x000fc40000004100 */
[----:B------:R-:W-:Y:S01]  /*c940*/  HADD2.F32 R8, -RZ, R8.H1_H1 ;  /* 0x30000008ff087230 */ /* 0x000fe20000004100 */
[----:B------:R-:W-:Y:S01]  /*c950*/  FMUL.FTZ R50, R12, R57 ;  /* 0x000000390c327220 */ /* 0x000fe20000410000 */
[--C-:B------:R-:W-:Y:S02]  /*c960*/  HADD2.F32 R53, -RZ, R9.reuse.H0_H0 ;  /* 0x20000009ff357230 */ /* 0x100fe40000004100 */
[----:B------:R-:W-:Y:S01]  /*c970*/  HADD2.F32 R46, -RZ, R9.H1_H1 ;  /* 0x30000009ff2e7230 */ /* 0x000fe20000004100 */
[-C--:B------:R-:W-:Y:S01]  /*c980*/  FMUL.FTZ R9, R43, R60.reuse ;  /* 0x0000003c2b097220 */ /* 0x080fe20000410000 */
[----:B------:R-:W-:Y:S01]  /*c990*/  HADD2.F32 R13, -RZ, R14.H0_H0 ;  /* 0x2000000eff0d7230 */ /* 0x000fe20000004100 */
        /* <DEDUP_REMOVED lines=9> */
[----:B------:R-:W-:Y:S01]  /*ca30*/  HADD2.F32 R15, -RZ, R15.H1_H1 ;  /* 0x3000000fff0f7230 */ /* 0x000fe20000004100 */
[-C--:B------:R-:W-:Y:S01]  /*ca40*/  FMUL.FTZ R8, R13, R54.reuse ;  /* 0x000000360d087220 */ /* 0x080fe20000410000 */
[--C-:B------:R-:W-:Y:S01]  /*ca50*/  HADD2.F32 R69, -RZ, R11.reuse.H0_H0 ;  /* 0x2000000bff457230 */ /* 0x100fe20000004100 */
[----:B------:R-:W-:Y:S01]  /*ca60*/  FMUL.FTZ R54, R51, R54 ;  /* 0x0000003633367220 */ /* 0x000fe20000410000 */
[----:B------:R-:W-:Y:S01]  /*ca70*/  HADD2.F32 R11, -RZ, R11.H1_H1 ;  /* 0x3000000bff0b7230 */ /* 0x000fe20000004100 */
[----:B------:R-:W-:-:S02]  /*ca80*/  FMUL.FTZ R57, R53, R57 ;  /* 0x0000003935397220 */ /* 0x000fc40000410000 */
[----:B------:R-:W-:Y:S01]  /*ca90*/  FFMA.FTZ R50, R53, R66, R50 ;  /* 0x0000004235327223 */ /* 0x000fe20000010032 */
[----:B------:R-:W-:Y:S01]  /*caa0*/  HADD2.F32 R53, -RZ, R27.H0_H0 ;  /* 0x2000001bff357230 */ /* 0x000fe20000004100 */
[C---:B------:R-:W-:Y:S02]  /*cab0*/  FMUL.FTZ R55, R46.reuse, R55 ;  /* 0x000000372e377220 */ /* 0x040fe40000410000 */
[----:B------:R-:W-:Y:S02]  /*cac0*/  FFMA.FTZ R9, R46, R65, R9 ;  /* 0x000000412e097223 */ /* 0x000fe40000010009 */
        /* <DEDUP_REMOVED lines=20> */
[----:B------:R-:W-:Y:S01]  /*cc10*/  FFMA.FTZ R52, R15, R61, -R8 ;  /* 0x0000003d0f347223 */ /* 0x000fe20000010808 */
[----:B------:R-:W-:Y:S01]  /*cc20*/  F2FP.PACK_AB R14, R49, R54 ;  /* 0x00000036310e723e */ /* 0x000fe200000000ff */
[----:B------:R-:W-:Y:S01]  /*cc30*/  FFMA.FTZ R46, R69, R62, R46 ;  /* 0x0000003e452e7223 */ /* 0x000fe2000001002e */
[----:B------:R-:W-:Y:S01]  /*cc40*/  F2FP.PACK_AB R8, R56, R59 ;  /* 0x0000003b3808723e */ /* 0x000fe200000000ff */
[----:B------:R-:W-:Y:S01]  /*cc50*/  FFMA.FTZ R11, R11, R61, R70 ;  /* 0x0000003d0b0b7223 */ /* 0x000fe20000010046 */
[----:B------:R-:W-:-:S04]  /*cc60*/  F2FP.PACK_AB R15, R52, R53 ;  /* 0x00000035340f723e */ /* 0x000fc800000000ff */
[----:B------:R-:W-:Y:S01]  /*cc70*/  F2FP.PACK_AB R11, R11, R46 ;  /* 0x0000002e0b0b723e */ /* 0x000fe200000000ff */
[----:B------:R1:W-:Y:S04]  /*cc80*/  STS.128 [R39+0x10080], R12 ;  /* 0x0100800c27007388 */ /* 0x0003e80000000c00 */
[----:B------:R1:W-:Y:S02]  /*cc90*/  STS.128 [R41+0x10080], R8 ;  /* 0x0100800829007388 */ /* 0x0003e40000000c00 */
.L_x_832:
[----:B------:R-:W-:Y:S05]  /*cca0*/  BSYNC B1 ;  /* 0x0000000000017941 */ /* 0x000fea0003800000 */
.L_x_831:
        /* <DEDUP_REMOVED lines=17> */
[----:B------:R-:W-:Y:S01]  /*cdc0*/  HADD2.F32 R70, -RZ, R35.H1_H1 ;  /* 0x30000023ff467230 */ /* 0x000fe20000004100 */
[----:B------:R-:W-:Y:S01]  /*cdd0*/  LOP3.LUT R48, R43, 0x38, R44, 0xf8, !PT ;  /* 0x000000382b307812 */ /* 0x000fe200078ef82c */
[----:B------:R-:W-:Y:S01]  /*cde0*/  HADD2.F32 R60, -RZ, R34.H1_H1 ;  /* 0x30000022ff3c7230 */ /* 0x000fe20000004100 */
[----:B------:R-:W-:Y:S01]  /*cdf0*/  SHF.R.S32.HI R8, RZ, 0x1f, R9 ;  /* 0x0000001fff087819 */ /* 0x000fe20000011409 */
[----:B------:R-:W-:Y:S01]  /*ce00*/  HADD2.F32 R62, -RZ, R37.H1_H1 ;  /* 0x30000025ff3e7230 */ /* 0x000fe20000004100 */
[----:B------:R-:W-:Y:S01]  /*ce10*/  SHF.L.U32 R10, R9, 0x3, RZ ;  /* 0x00000003090a7819 */ /* 0x000fe200000006ff */
[----:B------:R-:W-:Y:S01]  /*ce20*/  HADD2.F32 R67, -RZ, R35.H0_H0 ;  /* 0x20000023ff437230 */ /* 0x000fe20000004100 */
[----:B------:R-:W-:Y:S01]  /*ce30*/  LEA.HI R8, R8, R9, RZ, 0x3 ;  /* 0x0000000908087211 */ /* 0x000fe200078f18ff */
[----:B------:R-:W-:Y:S01]  /*ce40*/  HADD2.F32 R61, -RZ, R37.H0_H0 ;  /* 0x20000025ff3d7230 */ /* 0x000fe20000004100 */
[----:B------:R-:W-:Y:S01]  /*ce50*/  LOP3.LUT R10, R43, 0x38, R10, 0xf8, !PT ;  /* 0x000000382b0a7812 */ /* 0x000fe200078ef80a */
[--C-:B------:R-:W-:Y:S01]  /*ce60*/  HADD2.F32 R64, -RZ, R31.reuse.H1_H1 ;  /* 0x3000001fff407230 */ /* 0x100fe20000004100 */
[----:B------:R-:W-:Y:S01]  /*ce70*/  SHF.L.U32 R8, R8, 0xa, RZ ;  /* 0x0000000a08087819 */ /* 0x000fe200000006ff */
[----:B------:R-:W-:Y:S01]  /*ce80*/  HADD2.F32 R58, -RZ, R38.H1_H1 ;  /* 0x30000026ff3a7230 */ /* 0x000fe20000004100 */
[-C--:B------:R-:W-:Y:S01]  /*ce90*/  LOP3.LUT R9, R10, R41.reuse, RZ, 0x3c, !PT ;  /* 0x000000290a097212 */ /* 0x080fe200078e3cff */
[----:B------:R-:W-:Y:S01]  /*cea0*/  HADD2.F32 R63, -RZ, R36.H0_H0 ;  /* 0x20000024ff3f7230 */ /* 0x000fe20000004100 */
[----:B------:R-:W-:Y:S01]  /*ceb0*/  LOP3.LUT R8, R8, 0x7fffe000, RZ, 0xc0, !PT ;  /* 0x7fffe00008087812 */ /* 0x000fe200078ec0ff */
[----:B------:R-:W-:Y:S01]  /*cec0*/  HADD2.F32 R72, -RZ, R31.H0_H0 ;  /* 0x2000001fff487230 */ /* 0x000fe20000004100 */
[----:B------:R-:W-:-:S02]  /*ced0*/  LOP3.LUT R48, R48, R41, RZ, 0x3c, !PT ;  /* 0x0000002930307212 */ /* 0x000fc400078e3cff */
        /* <DEDUP_REMOVED lines=12> */
[----:B------:R-:W-:Y:S01]  /*cfa0*/  FMUL.FTZ R68, R10, R51 ;  /* 0x000000330a447220 */ /* 0x000fe20000410000 */
[----:B------:R-:W-:Y:S01]  /*cfb0*/  HADD2.F32 R59, -RZ, R8.H1_H1 ;  /* 0x30000008ff3b7230 */ /* 0x000fe20000004100 */
[C---:B------:R-:W-:Y:S01]  /*cfc0*/  FMUL.FTZ R8, R70.reuse, R49 ;  /* 0x0000003146087220 */ /* 0x040fe20000410000 */
[--C-:B------:R-:W-:Y:S01]  /*cfd0*/  HADD2.F32 R50, -RZ, R11.reuse.H0_H0 ;  /* 0x2000000bff327230 */ /* 0x100fe20000004100 */
[----:B------:R-:W-:Y:S01]  /*cfe0*/  FMUL.FTZ R70, R70, R71 ;  /* 0x0000004746467220 */ /* 0x000fe20000410000 */
[----:B------:R-:W-:Y:S01]  /*cff0*/  HADD2.F32 R73, -RZ, R11.H1_H1 ;  /* 0x3000000bff497230 */ /* 0x000fe20000004100 */
[-C--:B------:R-:W-:Y:S01]  /*d000*/  FMUL.FTZ R69, R10, R59.reuse ;  /* 0x0000003b0a457220 */ /* 0x080fe20000410000 */
[--C-:B------:R-:W-:Y:S01]  /*d010*/  HADD2.F32 R12, -RZ, R13.reuse.H0_H0 ;  /* 0x2000000dff0c7230 */ /* 0x100fe20000004100 */
[----:B------:R-:W-:Y:S01]  /*d020*/  FFMA.FTZ R68, R60, R59, R68 ;  /* 0x0000003b3c447223 */ /* 0x000fe20000010044 */
[----:B------:R-:W-:Y:S01]  /*d030*/  HADD2.F32 R52, -RZ, R13.H1_H1 ;  /* 0x3000000dff347230 */ /* 0x000fe20000004100 */
[C---:B------:R-:W-:Y:S01]  /*d040*/  FFMA.FTZ R71, R62.reuse, R71, R8 ;  /* 0x000000473e477223 */ /* 0x040fe20000010008 */
[----:B------:R-:W-:Y:S01]  /*d050*/  HADD2.F32 R11, -RZ, R32.H0_H0 ;  /* 0x20000020ff0b7230 */ /* 0x000fe20000004100 */
[----:B------:R-:W-:Y:S01]  /*d060*/  FMUL.FTZ R8, R67, R12 ;  /* 0x0000000c43087220 */ /* 0x000fe20000410000 */
[--C-:B------:R-:W-:Y:S01]  /*d070*/  HADD2.F32 R54, -RZ, R9.reuse.H0_H0 ;  /* 0x20000009ff367230 */ /* 0x100fe20000004100 */
[----:B------:R-:W-:Y:S01]  /*d080*/  FFMA.FTZ R70, R62, R49, -R70 ;  /* 0x000000313e467223 */ /* 0x000fe20000010846 */
[----:B------:R-:W-:Y:S01]  /*d090*/  HADD2.F32 R56, -RZ, R9.H1_H1 ;  /* 0x30000009ff387230 */ /* 0x000fe20000004100 */
[----:B------:R-:W-:Y:S01]  /*d0a0*/  FMUL.FTZ R9, R11, R52 ;  /* 0x000000340b097220 */ /* 0x000fe20000410000 */
[----:B------:R-:W-:Y:S01]  /*d0b0*/  HADD2.F32 R59, -RZ, R34.H0_H0 ;  /* 0x20000022ff3b7230 */ /* 0x000fe20000004100 */
[-C--:B------:R-:W-:Y:S01]  /*d0c0*/  FMUL.FTZ R67, R67, R54.reuse ;  /* 0x0000003643437220 */ /* 0x080fe20000410000 */
[----:B------:R-:W-:Y:S01]  /*d0d0*/  HADD2.F32 R13, -RZ, R14.H0_H0 ;  /* 0x2000000eff0d7230 */ /* 0x000fe20000004100 */
[----:B------:R-:W-:Y:S01]  /*d0e0*/  FFMA.FTZ R54, R61, R54, R8 ;  /* 0x000000363d367223 */ /* 0x000fe20000010008 */
[----:B------:R-:W-:Y:S01]  /*d0f0*/  HADD2.F32 R10, -RZ, R36.H1_H1 ;  /* 0x30000024ff0a7230 */ /* 0x000fe20000004100 */
[-C--:B------:R-:W-:Y:S01]  /*d100*/  FMUL.FTZ R66, R11, R56.reuse ;  /* 0x000000380b427220 */ /* 0x080fe20000410000 */
[----:B------:R-:W-:Y:S01]  /*d110*/  HADD2.F32 R53, -RZ, R14.H1_H1 ;  /* 0x3000000eff357230 */ /* 0x000fe20000004100 */
[----:B------:R-:W-:Y:S01]  /*d120*/  FFMA.FTZ R9, R59, R56, R9 ;  /* 0x000000383b097223 */ /* 0x000fe20000010009 */
[----:B------:R-:W-:Y:S01]  /*d130*/  HADD2.F32 R14, -RZ, R15.H0_H0 ;  /* 0x2000000fff0e7230 */ /* 0x000fe20000004100 */
[C---:B------:R-:W-:Y:S01]  /*d140*/  FMUL.FTZ R8, R10.reuse, R13 ;  /* 0x0000000d0a087220 */ /* 0x040fe20000410000 */
[----:B------:R-:W-:Y:S01]  /*d150*/  HADD2.F32 R56, -RZ, R33.H1_H1 ;  /* 0x30000021ff387230 */ /* 0x000fe20000004100 */
[----:B------:R-:W-:Y:S01]  /*d160*/  FMUL.FTZ R65, R10, R55 ;  /* 0x000000370a417220 */ /* 0x000fe20000410000 */
[----:B------:R-:W-:Y:S01]  /*d170*/  HADD2.F32 R15, -RZ, R15.H1_H1 ;  /* 0x3000000fff0f7230 */ /* 0x000fe20000004100 */
[----:B------:R-:W-:Y:S01]  /*d180*/  FMUL.FTZ R10, R64, R53 ;  /* 0x00000035400a7220 */ /* 0x000fe20000410000 */
[----:B------:R-:W-:Y:S01]  /*d190*/  F2FP.PACK_AB R9, R9, R54 ;  /* 0x000000360909723e */ /* 0x000fe200000000ff */
[----:B------:R-:W-:Y:S01]  /*d1a0*/  FFMA.FTZ R55, R58, R55, R8 ;  /* 0x000000373a377223 */ /* 0x000fe20000010008 */
[----:B------:R-:W-:Y:S01]  /*d1b0*/  HADD2.F32 R8, -RZ, R33.H0_H0 ;  /* 0x20000021ff087230 */ /* 0x000fe20000004100 */
[----:B------:R-:W-:-:S02]  /*d1c0*/  FMUL.FTZ R64, R64, R57 ;  /* 0x0000003940407220 */ /* 0x000fc40000410000 */
[----:B------:R-:W-:Y:S01]  /*d1d0*/  FFMA.FTZ R10, R56, R57, R10 ;  /* 0x00000039380a7223 */ /* 0x000fe2000001000a */
[----:B------:R-:W-:Y:S01]  /*d1e0*/  HADD2.F32 R57, -RZ, R38.H0_H0 ;  /* 0x20000026ff397230 */ /* 0x000fe20000004100 */
[C---:B------:R-:W-:Y:S02]  /*d1f0*/  FMUL.FTZ R74, R63.reuse, R14 ;  /* 0x0000000e3f4a7220 */ /* 0x040fe40000410000 */
[----:B------:R-:W-:Y:S01]  /*d200*/  FMUL.FTZ R11, R72, R15 ;  /* 0x0000000f480b7220 */ /* 0x000fe20000410000 */
[----:B------:R-:W-:Y:S01]  /*d210*/  F2FP.PACK_AB R10, R10, R55 ;  /* 0x000000370a0a723e */ /* 0x000fe200000000ff */
[----:B------:R-:W-:Y:S02]  /*d220*/  FMUL.FTZ R63, R63, R50 ;  /* 0x000000323f3f7220 */ /* 0x000fe40000410000 */
[----:B------:R-:W-:Y:S02]  /*d230*/  FMUL.FTZ R72, R72, R73 ;  /* 0x0000004948487220 */ /* 0x000fe40000410000 */
[----:B------:R-:W-:-:S02]  /*d240*/  FFMA.FTZ R69, R60, R51, -R69 ;  /* 0x000000333c457223 */ /* 0x000fc40000010845 */
[----:B------:R-:W-:Y:S02]  /*d250*/  FFMA.FTZ R67, R61, R12, -R67 ;  /* 0x0000000c3d437223 */ /* 0x000fe40000010843 */
[----:B------:R-:W-:Y:S01]  /*d260*/  FFMA.FTZ R66, R59, R52, -R66 ;  /* 0x000000343b427223 */ /* 0x000fe20000010842 */
[----:B------:R-:W-:Y:S01]  /*d270*/  F2FP.PACK_AB R12, R69, R70 ;  /* 0x00000046450c723e */ /* 0x000fe200000000ff */
[----:B------:R-:W-:Y:S02]  /*d280*/  FFMA.FTZ R65, R58, R13, -R65 ;  /* 0x0000000d3a417223 */ /* 0x000fe40000010841 */
[----:B------:R-:W-:Y:S01]  /*d290*/  FFMA.FTZ R64, R56, R53, -R64 ;  /* 0x0000003538407223 */ /* 0x000fe20000010840 */
[----:B------:R-:W-:Y:S01]  /*d2a0*/  F2FP.PACK_AB R13, R66, R67 ;  /* 0x00000043420d723e */ /* 0x000fe200000000ff */
[C---:B------:R-:W-:Y:S02]  /*d2b0*/  FFMA.FTZ R63, R57.reuse, R14, -R63 ;  /* 0x0000000e393f7223 */ /* 0x040fe4000001083f */
[----:B------:R-:W-:Y:S01]  /*d2c0*/  FFMA.FTZ R72, R8, R15, -R72 ;  /* 0x0000000f08487223 */ /* 0x000fe20000010848 */
[----:B------:R-:W-:Y:S01]  /*d2d0*/  F2FP.PACK_AB R14, R64, R65 ;  /* 0x00000041400e723e */ /* 0x000fe200000000ff */
[----:B------:R-:W-:-:S02]  /*d2e0*/  FFMA.FTZ R50, R57, R50, R74 ;  /* 0x0000003239327223 */ /* 0x000fc4000001004a */
[----:B------:R-:W-:Y:S01]  /*d2f0*/  FFMA.FTZ R11, R8, R73, R11 ;  /* 0x00000049080b7223 */ /* 0x000fe2000001000b */
[----:B------:R-:W-:Y:S02]  /*d300*/  F2FP.PACK_AB R15, R72, R63 ;  /* 0x0000003f480f723e */ /* 0x000fe400000000ff */
[----:B------:R-:W-:Y:S02]  /*d310*/  F2FP.PACK_AB R8, R68, R71 ;  /* 0x000000474408723e */ /* 0x000fe400000000ff */
[----:B------:R-:W-:Y:S01]  /*d320*/  F2FP.PACK_AB R11, R11, R50 ;  /* 0x000000320b0b723e */ /* 0x000fe200000000ff */
[----:B------:R1:W-:Y:S04]  /*d330*/  STS.128 [R48+0x10080], R12 ;  /* 0x0100800c30007388 */ /* 0x0003e80000000c00 */
[----:B------:R1:W-:Y:S02]  /*d340*/  STS.128 [R46+0x10080], R8 ;  /* 0x010080082e007388 */ /* 0x0003e40000000c00 */
.L_x_838:
[----:B------:R-:W-:Y:S05]  /*d350*/  BSYNC B0 ;  /* 0x0000000000007941 */ /* 0x000fea0003800000 */
.L_x_837:
        /* <DEDUP_REMOVED lines=12> */
[--C-:B------:R-:W-:Y:S01]  /*d420*/  HADD2.F32 R60, -RZ, R22.reuse.H1_H1 ;  /* 0x30000016ff3c7230 */ /* 0x100fe20000004100 */
[----:B------:R-:W-:Y:S01]  /*d430*/  SHF.R.S32.HI R8, RZ, 0x1f, R47 ;  /* 0x0000001fff087819 */ /* 0x000fe2000001142f */
[----:B------:R-:W-:Y:S01]  /*d440*/  HADD2.F32 R54, -RZ, R29.H1_H1 ;  /* 0x3000001dff367230 */ /* 0x000fe20000004100 */
[----:B------:R-:W-:Y:S01]  /*d450*/  LOP3.LUT R9, R10, R41, RZ, 0x3c, !PT ;  /* 0x000000290a097212 */ /* 0x000fe200078e3cff */
[----:B------:R-:W-:Y:S01]  /*d460*/  HADD2.F32 R59, -RZ, R27.H0_H0 ;  /* 0x2000001bff3b7230 */ /* 0x000fe20000004100 */
[----:B------:R-:W-:Y:S01]  /*d470*/  SHF.L.U32 R10, R47, 0x3, RZ ;  /* 0x000000032f0a7819 */ /* 0x000fe200000006ff */
[----:B------:R-:W-:Y:S01]  /*d480*/  HADD2.F32 R68, -RZ, R22.H0_H0 ;  /* 0x20000016ff447230 */ /* 0x000fe20000004100 */
[----:B------:R-:W-:-:S02]  /*d490*/  LEA.HI R8, R8, R47, RZ, 0x3 ;  /* 0x0000002f08087211 */ /* 0x000fc400078f18ff */
[----:B------:R-:W-:Y:S02]  /*d4a0*/  SHF.L.U32 R12, R12, 0x7, RZ ;  /* 0x000000070c0c7819 */ /* 0x000fe400000006ff */
[----:B------:R-:W-:Y:S02]  /*d4b0*/  LOP3.LUT R10, R43, 0x38, R10, 0xf8, !PT ;  /* 0x000000382b0a7812 */ /* 0x000fe400078ef80a */
[----:B------:R-:W-:Y:S02]  /*d4c0*/  SHF.L.U32 R8, R8, 0xa, RZ ;  /* 0x0000000a08087819 */ /* 0x000fe400000006ff */
[----:B------:R-:W-:Y:S02]  /*d4d0*/  LOP3.LUT R12, R12, 0x7fffe000, RZ, 0xc0, !PT ;  /* 0x7fffe0000c0c7812 */ /* 0x000fe400078ec0ff */
[----:B------:R-:W-:Y:S02]  /*d4e0*/  LOP3.LUT R41, R10, R41, RZ, 0x3c, !PT ;  /* 0x000000290a297212 */ /* 0x000fe400078e3cff */
[----:B------:R-:W-:-:S02]  /*d4f0*/  LOP3.LUT R8, R8, 0x7fffe000, RZ, 0xc0, !PT ;  /* 0x7fffe00008087812 */ /* 0x000fc400078ec0ff */
[--C-:B------:R-:W-:Y:S02]  /*d500*/  IADD3 R9, R9, R12, R39.reuse ;  /* 0x0000000c09097210 */ /* 0x100fe40007ffe027 */
[----:B------:R-:W-:Y:S02]  /*d510*/  IADD3 R39, R41, R8, R39 ;  /* 0x0000000829277210 */ /* 0x000fe40007ffe027 */
[----:B------:R-:W-:Y:S02]  /*d520*/  SHF.L.U32 R43, R9, 0x1, RZ ;  /* 0x00000001092b7819 */ /* 0x000fe400000006ff */
[----:B------:R-:W-:-:S03]  /*d530*/  SHF.L.U32 R39, R39, 0x1, RZ ;  /* 0x0000000127277819 */ /* 0x000fc600000006ff */
[----:B------:R-:W1:Y:S04]  /*d540*/  LDS.128 R12, [R43+0x10080] ;  /* 0x010080002b0c7984 */ /* 0x000e680000000c00 */
[----:B------:R-:W2:Y:S01]  /*d550*/  LDS.128 R8, [R39+0x10080] ;  /* 0x0100800027087984 */ /* 0x000ea20000000c00 */
[--C-:B-1----:R-:W-:Y:S02]  /*d560*/  HADD2.F32 R47, -RZ, R12.reuse.H1_H1 ;  /* 0x3000000cff2f7230 */ /* 0x102fe40000004100 */
[----:B------:R-:W-:Y:S02]  /*d570*/  HADD2.F32 R41, -RZ, R12.H0_H0 ;  /* 0x2000000cff297230 */ /* 0x000fe40000004100 */
[--C-:B--2---:R-:W-:Y:S02]  /*d580*/  HADD2.F32 R51, -RZ, R10.reuse.H0_H0 ;  /* 0x2000000aff337230 */ /* 0x104fe40000004100 */
[----:B------:R-:W-:-:S02]  /*d590*/  HADD2.F32 R53, -RZ, R10.H1_H1 ;  /* 0x3000000aff357230 */ /* 0x000fc40000004100 */
[----:B------:R-:W-:Y:S02]  /*d5a0*/  HADD2.F32 R10, -RZ, R23.H1_H1 ;  /* 0x30000017ff0a7230 */ /* 0x000fe40000004100 */
[--C-:B------:R-:W-:Y:S02]  /*d5b0*/  HADD2.F32 R67, -RZ, R8.reuse.H0_H0 ;  /* 0x20000008ff437230 */ /* 0x100fe40000004100 */
[----:B------:R-:W-:Y:S01]  /*d5c0*/  HADD2.F32 R55, -RZ, R8.H1_H1 ;  /* 0x30000008ff377230 */ /* 0x000fe20000004100 */
[----:B------:R-:W-:Y:S01]  /*d5d0*/  FMUL.FTZ R64, R10, R47 ;  /* 0x0000002f0a407220 */ /* 0x000fe20000410000 */
[--C-:B------:R-:W-:Y:S01]  /*d5e0*/  HADD2.F32 R46, -RZ, R11.reuse.H0_H0 ;  /* 0x2000000bff2e7230 */ /* 0x100fe20000004100 */
[C---:B------:R-:W-:Y:S01]  /*d5f0*/  FMUL.FTZ R8, R66.reuse, R41 ;  /* 0x0000002942087220 */ /* 0x040fe20000410000 */
[----:B------:R-:W-:Y:S01]  /*d600*/  HADD2.F32 R69, -RZ, R11.H1_H1 ;  /* 0x3000000bff457230 */ /* 0x000fe20000004100 */
[----:B------:R-:W-:Y:S01]  /*d610*/  FMUL.FTZ R66, R66, R67 ;  /* 0x0000004342427220 */ /* 0x000fe20000410000 */
[--C-:B------:R-:W-:Y:S01]  /*d620*/  HADD2.F32 R12, -RZ, R13.reuse.H0_H0 ;  /* 0x2000000dff0c7230 */ /* 0x100fe20000004100 */
[-C--:B------:R-:W-:Y:S01]  /*d630*/  FMUL.FTZ R65, R10, R55.reuse ;  /* 0x000000370a417220 */ /* 0x080fe20000410000 */
[----:B------:R-:W-:Y:S01]  /*d640*/  HADD2.F32 R48, -RZ, R13.H1_H1 ;  /* 0x3000000dff307230 */ /* 0x000fe20000004100 */
[----:B------:R-:W-:Y:S01]  /*d650*/  FFMA.FTZ R64, R56, R55, R64 ;  /* 0x0000003738407223 */ /* 0x000fe20000010040 */
[----:B------:R-:W-:Y:S01]  /*d660*/  HADD2.F32 R11, -RZ, R23.H0_H0 ;  /* 0x20000017ff0b7230 */ /* 0x000fe20000004100 */
[----:B------:R-:W-:Y:S01]  /*d670*/  FFMA.FTZ R67, R58, R67, R8 ;  /* 0x000000433a437223 */ /* 0x000fe20000010008 */
[--C-:B------:R-:W-:Y:S01]  /*d680*/  HADD2.F32 R50, -RZ, R9.reuse.H0_H0 ;  /* 0x20000009ff327230 */ /* 0x100fe20000004100 */
[----:B------:R-:W-:Y:S01]  /*d690*/  FMUL.FTZ R8, R63, R12 ;  /* 0x0000000c3f087220 */ /* 0x000fe20000410000 */
[----:B------:R-:W-:Y:S01]  /*d6a0*/  HADD2.F32 R52, -RZ, R9.H1_H1 ;  /* 0x30000009ff347230 */ /* 0x000fe20000004100 */
[----:B------:R-:W-:Y:S01]  /*d6b0*/  FMUL.FTZ R9, R11, R48 ;  /* 0x000000300b097220 */ /* 0x000fe20000410000 */
[----:B------:R-:W-:Y:S01]  /*d6c0*/  HADD2.F32 R55, -RZ, R25.H0_H0 ;  /* 0x20000019ff377230 */ /* 0x000fe20000004100 */
[-C--:B------:R-:W-:Y:S01]  /*d6d0*/  FMUL.FTZ R63, R63, R50.reuse ;  /* 0x000000323f3f7220 */ /* 0x080fe20000410000 */
[--C-:B------:R-:W-:Y:S01]  /*d6e0*/  HADD2.F32 R13, -RZ, R14.reuse.H0_H0 ;  /* 0x2000000eff0d7230 */ /* 0x100fe20000004100 */
[----:B------:R-:W-:Y:S01]  /*d6f0*/  FFMA.FTZ R50, R57, R50, R8 ;  /* 0x0000003239327223 */ /* 0x000fe20000010008 */
[----:B------:R-:W-:Y:S01]  /*d700*/  HADD2.F32 R10, -RZ, R27.H1_H1 ;  /* 0x3000001bff0a7230 */ /* 0x000fe20000004100 */
[-C--:B------:R-:W-:Y:S01]  /*d710*/  FMUL.FTZ R62, R11, R52.reuse ;  /* 0x000000340b3e7220 */ /* 0x080fe20000410000 */
[----:B------:R-:W-:Y:S01]  /*d720*/  HADD2.F32 R49, -RZ, R14.H1_H1 ;  /* 0x3000000eff317230 */ /* 0x000fe20000004100 */
[----:B------:R-:W-:Y:S01]  /*d730*/  FFMA.FTZ R9, R55, R52, R9 ;  /* 0x0000003437097223 */ /* 0x000fe20000010009 */
[--C-:B------:R-:W-:Y:S01]  /*d740*/  HADD2.F32 R14, -RZ, R15.reuse.H0_H0 ;  /* 0x2000000fff0e7230 */ /* 0x100fe20000004100 */
[C---:B------:R-:W-:Y:S01]  /*d750*/  FMUL.FTZ R8, R10.reuse, R13 ;  /* 0x0000000d0a087220 */ /* 0x040fe20000410000 */
[--C-:B------:R-:W-:Y:S01]  /*d760*/  HADD2.F32 R52, -RZ, R24.reuse.H1_H1 ;  /* 0x30000018ff347230 */ /* 0x100fe20000004100 */
        /* <DEDUP_REMOVED lines=32> */
.L_x_836:
[----:B------:R-:W-:Y:S05]  /*d970*/  BSYNC B1 ;  /* 0x0000000000017941 */ /* 0x000fea0003800000 */
.L_x_835:
        /* <DEDUP_REMOVED lines=106> */
.L_x_842:
[----:B------:R-:W-:Y:S05]  /*e020*/  BSYNC B0 ;  /* 0x0000000000007941 */ /* 0x000fea0003800000 */
.L_x_841:
        /* <DEDUP_REMOVED lines=97> */
.L_x_840:
[----:B------:R-:W-:Y:S05]  /*e640*/  BSYNC B1 ;  /* 0x0000000000017941 */ /* 0x000fea0003800000 */
.L_x_839:
        /* <DEDUP_REMOVED lines=28> */
[----:B------:R-:W-:Y:S01]  /*e810*/  HADD2.F32 R60, -RZ, R38.H1_H1 ;  /* 0x30000026ff3c7230 */ /* 0x000fe20000004100 */
[----:B------:R-:W-:-:S02]  /*e820*/  SHF.L.U32 R8, R8, 0xa, RZ ;  /* 0x0000000a08087819 */ /* 0x000fc400000006ff */
[----:B------:R-:W-:Y:S02]  /*e830*/  IADD3 R44, R39, R44, RZ ;  /* 0x0000002c272c7210 */ /* 0x000fe40007ffe0ff */
[----:B------:R-:W-:Y:S02]  /*e840*/  LOP3.LUT R9, R9, R40, RZ, 0x3c, !PT ;  /* 0x0000002809097212 */ /* 0x000fe400078e3cff */
        /* <DEDUP_REMOVED lines=9> */
[C---:B------:R-:W-:Y:S01]  /*e8e0*/  FMUL.FTZ R56, R50.reuse, R45 ;  /* 0x0000002d32387220 */ /* 0x040fe20000410000 */
        /* <DEDUP_REMOVED lines=13> */
[-C--:B------:R-:W-:Y:S01]  /*e9c0*/  FMUL.FTZ R55, R55, R51.reuse ;  /* 0x0000003337377220 */ /* 0x080fe20000410000 */
[----:B------:R-:W-:Y:S01]  /*e9d0*/  HADD2.F32 R52, -RZ, R9.H1_H1 ;  /* 0x30000009ff347230 */ /* 0x000fe20000004100 */
[----:B------:R-:W-:Y:S01]  /*e9e0*/  FFMA.FTZ R58, R56, R51, R58 ;  /* 0x00000033383a7223 */ /* 0x000fe2000001003a */
[----:B------:R-:W-:Y:S01]  /*e9f0*/  HADD2.F32 R9, -RZ, R10.H0_H0 ;  /* 0x2000000aff097230 */ /* 0x000fe20000004100 */
[----:B------:R-:W-:Y:S01]  /*ea00*/  FMUL.FTZ R59, R8, R13 ;  /* 0x0000000d083b7220 */ /* 0x000fe20000410000 */
[----:B------:R-:W-:Y:S01]  /*ea10*/  HADD2.F32 R48, -RZ, R14.H1_H1 ;  /* 0x3000000eff307230 */ /* 0x000fe20000004100 */
[----:B------:R-:W-:Y:S01]  /*ea20*/  FMUL.FTZ R61, R32, R47 ;  /* 0x0000002f203d7220 */ /* 0x000fe20000410000 */
        /* <DEDUP_REMOVED lines=8> */
[--C-:B------:R-:W-:Y:S01]  /*eab0*/  HADD2.F32 R14, -RZ, R15.reuse.H0_H0 ;  /* 0x2000000fff0e7230 */ /* 0x100fe20000004100 */
[C---:B------:R-:W-:Y:S01]  /*eac0*/  FMUL.FTZ R62, R51.reuse, R48 ;  /* 0x00000030333e7220 */ /* 0x040fe20000410000 */
[----:B------:R-:W-:Y:S01]  /*ead0*/  HADD2.F32 R61, -RZ, R36.H0_H0 ;  /* 0x20000024ff3d7230 */ /* 0x000fe20000004100 */
[-C--:B------:R-:W-:Y:S01]  /*eae0*/  FMUL.FTZ R51, R51, R53.reuse ;  /* 0x0000003533337220 */ /* 0x080fe20000410000 */
[----:B------:R-:W-:Y:S01]  /*eaf0*/  HADD2.F32 R15, -RZ, R15.H1_H1 ;  /* 0x3000000fff0f7230 */ /* 0x000fe20000004100 */
[----:B------:R-:W-:Y:S01]  /*eb00*/  FFMA.FTZ R62, R9, R53, R62 ;  /* 0x00000035093e7223 */ /* 0x000fe2000001003e */
[----:B------:R-:W-:Y:S01]  /*eb10*/  HADD2.F32 R10, -RZ, R11.H0_H0 ;  /* 0x2000000bff0a7230 */ /* 0x000fe20000004100 */
[----:B------:R-:W-:Y:S01]  /*eb20*/  FFMA.FTZ R50, R54, R45, -R50 ;  /* 0x0000002d36327223 */ /* 0x000fe20000010832 */
[----:B------:R-:W-:Y:S01]  /*eb30*/  HADD2.F32 R36, -RZ, R31.H0_H0 ;  /* 0x2000001fff247230 */ /* 0x000fe20000004100 */
[C---:B------:R-:W-:Y:S01]  /*eb40*/  FMUL.FTZ R31, R61.reuse, R14 ;  /* 0x0000000e3d1f7220 */ /* 0x040fe20000410000 */
[----:B------:R-:W-:Y:S01]  /*eb50*/  HADD2.F32 R53, -RZ, R38.H0_H0 ;  /* 0x20000026ff357230 */ /* 0x000fe20000004100 */
[----:B------:R-:W-:Y:S01]  /*eb60*/  FMUL.FTZ R61, R61, R10 ;  /* 0x0000000a3d3d7220 */ /* 0x000fe20000410000 */
[----:B------:R-:W-:Y:S01]  /*eb70*/  HADD2.F32 R11, -RZ, R11.H1_H1 ;  /* 0x3000000bff0b7230 */ /* 0x000fe20000004100 */
[----:B------:R-:W-:Y:S01]  /*eb80*/  FFMA.FTZ R55, R56, R46, -R55 ;  /* 0x0000002e38377223 */ /* 0x000fe20000010837 */
[----:B------:R-:W-:Y:S01]  /*eb90*/  HADD2.F32 R38, -RZ, R33.H0_H0 ;  /* 0x20000021ff267230 */ /* 0x000fe20000004100 */
[----:B------:R-:W-:-:S02]  /*eba0*/  FMUL.FTZ R33, R36, R15 ;  /* 0x0000000f24217220 */ /* 0x000fc40000410000 */
[----:B------:R-:W-:Y:S02]  /*ebb0*/  FFMA.FTZ R31, R53, R10, R31 ;  /* 0x0000000a351f7223 */ /* 0x000fe4000001001f */
[-C--:B------:R-:W-:Y:S02]  /*ebc0*/  FMUL.FTZ R10, R36, R11.reuse ;  /* 0x0000000b240a7220 */ /* 0x080fe40000410000 */
[----:B------:R-:W-:Y:S02]  /*ebd0*/  FFMA.FTZ R36, R38, R11, R33 ;  /* 0x0000000b26247223 */ /* 0x000fe40000010021 */
        /* <DEDUP_REMOVED lines=11> */
[----:B------:R-:W-:-:S02]  /*ec90*/  F2FP.PACK_AB R14, R51, R60 ;  /* 0x0000003c330e723e */ /* 0x000fc400000000ff */
[----:B------:R-:W-:Y:S02]  /*eca0*/  F2FP.PACK_AB R10, R62, R59 ;  /* 0x0000003b3e0a723e */ /* 0x000fe400000000ff */
[----:B------:R-:W-:-:S05]  /*ecb0*/  F2FP.PACK_AB R15, R38, R61 ;  /* 0x0000003d260f723e */ /* 0x000fca00000000ff */
[----:B------:R1:W-:Y:S04]  /*ecc0*/  STS.128 [R44+0x10080], R12 ;  /* 0x0100800c2c007388 */ /* 0x0003e80000000c00 */
[----:B------:R1:W-:Y:S02]  /*ecd0*/  STS.128 [R42+0x10080], R8 ;  /* 0x010080082a007388 */ /* 0x0003e40000000c00 */
.L_x_844:
[----:B------:R-:W-:Y:S05]  /*ece0*/  BSYNC B0 ;  /* 0x0000000000007941 */ /* 0x000fea0003800000 */
.L_x_843:
[----:B------:R-:W-:-:S13]  /*ecf0*/  ISETP.GE.AND P0, PT, R30, c[0x0][0x27c], PT ;  /* 0x00009f001e007a0c */ /* 0x000fda0003f06270 */
[----:B------:R-:W-:Y:S05]  /*ed00*/  @P0 BRA `(.L_x_822) ;  /* 0x000005f000000947 */ /* 0x000fea0003800000 */
[----:B-1----:R-:W-:Y:S01]  /*ed10*/  SHF.R.S32.HI R9, RZ, 0x1f, R30 ;  /* 0x0000001fff097819 */ /* 0x002fe2000001141e */
[--C-:B------:R-:W-:Y:S02]  /*ed20*/  HADD2.F32 R37, -RZ, R26.reuse.H0_H0 ;  /* 0x2000001aff257230 */ /* 0x100fe40000004100 */
[--C-:B------:R-:W-:Y:S01]  /*ed30*/  HADD2.F32 R44, -RZ, R27.reuse.H1_H1 ;  /* 0x3000001bff2c7230 */ /* 0x100fe20000004100 */
[CC--:B------:R-:W-:Y:S01]  /*ed40*/  LEA.HI R8, R9.reuse, R30.reuse, RZ, 0x3 ;  /* 0x0000001e09087211 */ /* 0x0c0fe200078f18ff */
[----:B------:R-:W-:Y:S01]  /*ed50*/  HADD2.F32 R27, -RZ, R27.H0_H0 ;  /* 0x2000001bff1b7230 */ /* 0x000fe20000004100 */
[----:B------:R-:W-:Y:S01]  /*ed60*/  LEA.HI R12, R9, R30, RZ, 0x6 ;  /* 0x0000001e090c7211 */ /* 0x000fe200078f30ff */
[--C-:B------:R-:W-:Y:S01]  /*ed70*/  HADD2.F32 R46, -RZ, R29.reuse.H1_H1 ;  /* 0x3000001dff2e7230 */ /* 0x100fe20000004100 */
        /* <DEDUP_REMOVED lines=16> */
[--C-:B------:R-:W-:Y:S01]  /*ee80*/  HADD2.F32 R43, -RZ, R23.reuse.H0_H0 ;  /* 0x20000017ff2b7230 */ /* 0x100fe20000004100 */
[----:B------:R-:W-:Y:S01]  /*ee90*/  LOP3.LUT R8, R8, 0x7fffe000, RZ, 0xc0, !PT ;  /* 0x7fffe00008087812 */ /* 0x000fe200078ec0ff */
[----:B------:R-:W-:Y:S01]  /*eea0*/  HADD2.F32 R23, -RZ, R23.H1_H1 ;  /* 0x30000017ff177230 */ /* 0x000fe20000004100 */
        /* <DEDUP_REMOVED lines=14> */
[-C--:B------:R-:W-:Y:S01]  /*ef90*/  FMUL.FTZ R37, R37, R36.reuse ;  /* 0x0000002425257220 */ /* 0x080fe20000410000 */
[----:B------:R-:W-:Y:S01]  /*efa0*/  HADD2.F32 R14, -RZ, R15.H0_H0 ;  /* 0x2000000fff0e7230 */ /* 0x000fe20000004100 */
[----:B------:R-:W-:Y:S01]  /*efb0*/  FFMA.FTZ R42, R41, R36, R42 ;  /* 0x00000024292a7223 */ /* 0x000fe2000001002a */
[----:B------:R-:W-:Y:S01]  /*efc0*/  HADD2.F32 R36, -RZ, R25.H0_H0 ;  /* 0x20000019ff247230 */ /* 0x000fe20000004100 */
[----:B------:R-:W-:Y:S01]  /*efd0*/  FMUL.FTZ R43, R43, R38 ;  /* 0x000000262b2b7220 */ /* 0x000fe20000410000 */
[--C-:B------:R-:W-:Y:S01]  /*efe0*/  HADD2.F32 R9, -RZ, R10.reuse.H0_H0 ;  /* 0x2000000aff097230 */ /* 0x100fe20000004100 */
[C---:B------:R-:W-:Y:S01]  /*eff0*/  FMUL.FTZ R49, R27.reuse, R14 ;  /* 0x0000000e1b317220 */ /* 0x040fe20000410000 */
[----:B------:R-:W-:Y:S01]  /*f000*/  HADD2.F32 R39, -RZ, R10.H1_H1 ;  /* 0x3000000aff277230 */ /* 0x000fe20000004100 */
[----:B------:R-:W-:Y:S01]  /*f010*/  FFMA.FTZ R45, R36, R38, R45 ;  /* 0x00000026242d7223 */ /* 0x000fe2000001002d */
[--C-:B------:R-:W-:Y:S01]  /*f020*/  HADD2.F32 R38, -RZ, R22.reuse.H1_H1 ;  /* 0x30000016ff267230 */ /* 0x100fe20000004100 */
[-C--:B------:R-:W-:Y:S01]  /*f030*/  FMUL.FTZ R44, R44, R9.reuse ;  /* 0x000000092c2c7220 */ /* 0x080fe20000410000 */
[----:B------:R-:W-:Y:S01]  /*f040*/  HADD2.F32 R10, -RZ, R11.H0_H0 ;  /* 0x2000000bff0a7230 */ /* 0x000fe20000004100 */
[----:B------:R-:W-:Y:S01]  /*f050*/  FFMA.FTZ R47, R46, R9, R47 ;  /* 0x000000092e2f7223 */ /* 0x000fe2000001002f */
[----:B------:R-:W-:Y:S01]  /*f060*/  HADD2.F32 R15, -RZ, R15.H1_H1 ;  /* 0x3000000fff0f7230 */ /* 0x000fe20000004100 */
[----:B------:R-:W-:Y:S01]  /*f070*/  FMUL.FTZ R48, R38, R34 ;  /* 0x0000002226307220 */ /* 0x000fe20000410000 */
[----:B------:R-:W-:Y:S01]  /*f080*/  HADD2.F32 R22, -RZ, R22.H0_H0 ;  /* 0x20000016ff167230 */ /* 0x000fe20000004100 */
[-C--:B------:R-:W-:Y:S01]  /*f090*/  FMUL.FTZ R27, R27, R10.reuse ;  /* 0x0000000a1b1b7220 */ /* 0x080fe20000410000 */
[--C-:B------:R-:W-:Y:S01]  /*f0a0*/  HADD2.F32 R9, -RZ, R24.reuse.H1_H1 ;  /* 0x30000018ff097230 */ /* 0x100fe20000004100 */
[----:B------:R-:W-:Y:S01]  /*f0b0*/  FFMA.FTZ R49, R29, R10, R49 ;  /* 0x0000000a1d317223 */ /* 0x000fe20000010031 */
[----:B------:R-:W-:Y:S01]  /*f0c0*/  HADD2.F32 R11, -RZ, R11.H1_H1 ;  /* 0x3000000bff0b7230 */ /* 0x000fe20000004100 */
[----:B------:R-:W-:Y:S01]  /*f0d0*/  FMUL.FTZ R10, R22, R15 ;  /* 0x0000000f160a7220 */ /* 0x000fe20000410000 */
[----:B------:R-:W-:Y:S01]  /*f0e0*/  HADD2.F32 R24, -RZ, R24.H0_H0 ;  /* 0x20000018ff187230 */ /* 0x000fe20000004100 */
[-C--:B------:R-:W-:Y:S01]  /*f0f0*/  FMUL.FTZ R38, R38, R39.reuse ;  /* 0x0000002726267220 */ /* 0x080fe20000410000 */
[----:B------:R-:W-:Y:S01]  /*f100*/  HADD2.F32 R35, -RZ, R12.H0_H0 ;  /* 0x2000000cff237230 */ /* 0x000fe20000004100 */
[----:B------:R-:W-:Y:S01]  /*f110*/  FFMA.FTZ R48, R9, R39, R48 ;  /* 0x0000002709307223 */ /* 0x000fe20000010030 */
[----:B------:R-:W-:Y:S01]  /*f120*/  HADD2.F32 R40, -RZ, R8.H0_H0 ;  /* 0x20000008ff287230 */ /* 0x000fe20000004100 */
[-C--:B------:R-:W-:Y:S01]  /*f130*/  FMUL.FTZ R39, R22, R11.reuse ;  /* 0x0000000b16277220 */ /* 0x080fe20000410000 */
[----:B------:R-:W-:Y:S01]  /*f140*/  HADD2.F32 R12, -RZ, R12.H1_H1 ;  /* 0x3000000cff0c7230 */ /* 0x000fe20000004100 */
[----:B------:R-:W-:Y:S01]  /*f150*/  FFMA.FTZ R22, R24, R11, R10 ;  /* 0x0000000b18167223 */ /* 0x000fe2000001000a */
[----:B------:R-:W-:Y:S01]  /*f160*/  HADD2.F32 R8, -RZ, R8.H1_H1 ;  /* 0x30000008ff087230 */ /* 0x000fe20000004100 */
[C---:B------:R-:W-:Y:S01]  /*f170*/  FMUL.FTZ R11, R26.reuse, R35 ;  /* 0x000000231a0b7220 */ /* 0x040fe20000410000 */
[----:B------:R-:W-:Y:S01]  /*f180*/  HADD2.F32 R25, -RZ, R25.H1_H1 ;  /* 0x30000019ff197230 */ /* 0x000fe20000004100 */
[----:B------:R-:W-:-:S02]  /*f190*/  FMUL.FTZ R26, R26, R40 ;  /* 0x000000281a1a7220 */ /* 0x000fc40000410000 */
[C---:B------:R-:W-:Y:S02]  /*f1a0*/  FMUL.FTZ R10, R23.reuse, R12 ;  /* 0x0000000c170a7220 */ /* 0x040fe40000410000 */
[----:B------:R-:W-:Y:S02]  /*f1b0*/  FFMA.FTZ R40, R28, R40, R11 ;  /* 0x000000281c287223 */ /* 0x000fe4000001000b */
[-C--:B------:R-:W-:Y:S02]  /*f1c0*/  FMUL.FTZ R11, R23, R8.reuse ;  /* 0x00000008170b7220 */ /* 0x080fe40000410000 */
[----:B------:R-:W-:Y:S01]  /*f1d0*/  FFMA.FTZ R23, R25, R8, R10 ;  /* 0x0000000819177223 */ /* 0x000fe2000001000a */
[----:B------:R-:W-:Y:S01]  /*f1e0*/  F2FP.PACK_AB R10, R48, R47 ;  /* 0x0000002f300a723e */ /* 0x000fe200000000ff */
[----:B------:R-:W-:Y:S02]  /*f1f0*/  FFMA.FTZ R36, R36, R33, -R43 ;  /* 0x0000002124247223 */ /* 0x000fe4000001082b */
[----:B------:R-:W-:Y:S01]  /*f200*/  FFMA.FTZ R37, R41, R32, -R37 ;  /* 0x0000002029257223 */ /* 0x000fe20000010825 */
[----:B------:R-:W-:Y:S01]  /*f210*/  F2FP.PACK_AB R8, R23, R40 ;  /* 0x000000281708723e */ /* 0x000fe200000000ff */
[----:B------:R-:W-:-:S02]  /*f220*/  FFMA.FTZ R44, R46, R13, -R44 ;  /* 0x0000000d2e2c7223 */ /* 0x000fc4000001082c */
[----:B------:R-:W-:Y:S01]  /*f230*/  FFMA.FTZ R33, R9, R34, -R38 ;  /* 0x0000002209217223 */ /* 0x000fe20000010826 */
[----:B------:R-:W-:Y:S01]  /*f240*/  F2FP.PACK_AB R13, R36, R37 ;  /* 0x00000025240d723e */ /* 0x000fe200000000ff */
[----:B------:R-:W-:Y:S01]  /*f250*/  FFMA.FTZ R27, R29, R14, -R27 ;  /* 0x0000000e1d1b7223 */ /* 0x000fe2000001081b */
[----:B------:R-:W-:Y:S01]  /*f260*/  F2FP.PACK_AB R9, R45, R42 ;  /* 0x0000002a2d09723e */ /* 0x000fe200000000ff */
[----:B------:R-:W-:Y:S01]  /*f270*/  FFMA.FTZ R24, R24, R15, -R39 ;  /* 0x0000000f18187223 */ /* 0x000fe20000010827 */
[----:B------:R-:W-:Y:S01]  /*f280*/  F2FP.PACK_AB R14, R33, R44 ;  /* 0x0000002c210e723e */ /* 0x000fe200000000ff */
[----:B------:R-:W-:Y:S02]  /*f290*/  FFMA.FTZ R26, R28, R35, -R26 ;  /* 0x000000231c1a7223 */ /* 0x000fe4000001081a */
[----:B------:R-:W-:Y:S01]  /*f2a0*/  FFMA.FTZ R25, R25, R12, -R11 ;  /* 0x0000000c19197223 */ /* 0x000fe2000001080b */
[----:B------:R-:W-:Y:S02]  /*f2b0*/  F2FP.PACK_AB R15, R24, R27 ;  /* 0x0000001b180f723e */ /* 0x000fe400000000ff */
[----:B------:R-:W-:-:S02]  /*f2c0*/  F2FP.PACK_AB R11, R22, R49 ;  /* 0x00000031160b723e */ /* 0x000fc400000000ff */
[----:B------:R-:W-:-:S05]  /*f2d0*/  F2FP.PACK_AB R12, R25, R26 ;  /* 0x0000001a190c723e */ /* 0x000fca00000000ff */
[----:B------:R1:W-:Y:S04]  /*f2e0*/  STS.128 [R30+0x10080], R12 ;  /* 0x0100800c1e007388 */ /* 0x0003e80000000c00 */
[----:B------:R1:W-:Y:S02]  /*f2f0*/  STS.128 [R31+0x10080], R8 ;  /* 0x010080081f007388 */ /* 0x0003e40000000c00 */
.L_x_822:
[----:B------:R-:W-:Y:S05]  /*f300*/  BSYNC B2 ;  /* 0x0000000000027941 */ /* 0x000fea0003800000 */
.L_x_794:
[----:B-1----:R-:W-:Y:S01]  /*f310*/  IMAD R8, R19, c[0x0][0x208], RZ ;  /* 0x0000820013087a24 */ /* 0x002fe200078e02ff */
[----:B------:R-:W-:Y:S01]  /*f320*/  ISETP.GT.AND P3, PT, R86, 0x7f, PT ;  /* 0x0000007f5600780c */ /* 0x000fe20003f64270 */
[----:B------:R-:W-:Y:S01]  /*f330*/  IMAD.SHL.U32 R10, R20, 0x40, RZ ;  /* 0x00000040140a7824 */ /* 0x000fe200078e00ff */
[----:B------:R-:W-:Y:S01]  /*f340*/  SEL R13, RZ, 0x4, P6 ;  /* 0x00000004ff0d7807 */ /* 0x000fe20003000000 */
[----:B------:R-:W-:Y:S01]  /*f350*/  IMAD.WIDE.U32 R14, R21, c[0x0][0x208], RZ ;  /* 0x00008200150e7a25 */ /* 0x000fe200078e00ff */
[----:B------:R-:W-:Y:S01]  /*f360*/  LEA.HI R7, R7, R86, RZ, 0x5 ;  /* 0x0000005607077211 */ /* 0x000fe200078f28ff */
[----:B------:R-:W-:-:S04]  /*f370*/  DEPBAR.LE SB0, 0x0 ;  /* 0x000080000000791a */ /* 0x000fc80000000000 */
[----:B------:R-:W-:Y:S01]  /*f380*/  IMAD R8, R21, c[0x0][0x20c], R8 ;  /* 0x0000830015087a24 */ /* 0x000fe200078e0208 */
[----:B------:R-:W-:Y:S01]  /*f390*/  LOP3.LUT R10, R10, 0x1c0, RZ, 0xc0, !PT ;  /* 0x000001c00a0a7812 */ /* 0x000fe200078ec0ff */
[----:B------:R-:W-:Y:S01]  /*f3a0*/  IMAD.SHL.U32 R9, R157, 0x8, RZ ;  /* 0x000000089d097824 */ /* 0x000fe200078e00ff */
[----:B------:R-:W-:Y:S01]  /*f3b0*/  BAR.SYNC.DEFER_BLOCKING 0x0 ;  /* 0x0000000000007b1d */ /* 0x000fe20000010000 */
[----:B------:R-:W-:Y:S01]  /*f3c0*/  IMAD.MOV.U32 R232, RZ, RZ, R226 ;  /* 0x000000ffffe87224 */ /* 0x000fe200078e00e2 */
[----:B------:R-:W-:Y:S01]  /*f3d0*/  LOP3.LUT P1, RZ, R20, 0x2, RZ, 0xc0, !PT ;  /* 0x0000000214ff7812 */ /* 0x000fe2000782c0ff */
[----:B------:R-:W-:Y:S01]  /*f3e0*/  IMAD.IADD R8, R15, 0x1, R8 ;  /* 0x000000010f087824 */ /* 0x000fe200078e0208 */
[----:B------:R-:W-:Y:S01]  /*f3f0*/  LOP3.LUT R9, R10, 0x8, R9, 0xf8, !PT ;  /* 0x000000080a097812 */ /* 0x000fe200078ef809 */
[----:B------:R-:W-:Y:S01]  /*f400*/  IMAD.WIDE.U32 R14, R14, 0x30, R232 ;  /* 0x000000300e0e7825 */ /* 0x000fe200078e00e8 */
[----:B------:R-:W-:Y:S02]  /*f410*/  SHF.R.U32.HI R10, RZ, 0x3, R10 ;  /* 0x00000003ff0a7819 */ /* 0x000fe4000001160a */
[----:B------:R-:W-:Y:S01]  /*f420*/  P2R R12, PR, RZ, 0x40 ;  /* 0x00000040ff0c7803 */ /* 0x000fe20000000000 */
[----:B------:R-:W-:Y:S01]  /*f430*/  IMAD R8, R8, 0x30, RZ ;  /* 0x0000003008087824 */ /* 0x000fe200078e02ff */
[----:B------:R-:W-:Y:S01]  /*f440*/  LOP3.LUT R10, R9, R10, RZ, 0x3c, !PT ;  /* 0x0000000a090a7212 */ /* 0x000fe200078e3cff */
[----:B------:R-:W-:Y:S01]  /*f450*/  IMAD.SHL.U32 R11, R7, 0x20, RZ ;  /* 0x00000020070b7824 */ /* 0x000fe200078e00ff */
[----:B------:R-:W-:Y:S01]  /*f460*/  LEA R24, P0, R14, c[0x0][0x1f8], 0x1 ;  /* 0x00007e000e187a11 */ /* 0x000fe200078008ff */
[----:B------:R-:W-:Y:S01]  /*f470*/  IMAD.IADD R8, R15, 0x1, R8 ;  /* 0x000000010f087824 */ /* 0x000fe200078e0208 */
[----:B------:R-:W-:Y:S01]  /*f480*/  SEL R9, RZ, 0x2, P4 ;  /* 0x00000002ff097807 */ /* 0x000fe20002000000 */
[----:B------:R-:W-:Y:S01]  /*f490*/  IMAD R221, R17, 0x200, R10 ;  /* 0x0000020011dd7824 */ /* 0x000fe200078e020a */
[----:B------:R-:W-:Y:S01]  /*f4a0*/  LOP3.LUT R11, R11, 0x7ffffc00, RZ, 0xc0, !PT ;  /* 0x7ffffc000b0b7812 */ /* 0x000fe200078ec0ff */
[----:B------:R-:W-:Y:S01]  /*f4b0*/  IMAD.SHL.U32 R228, R16, 0x2, RZ ;  /* 0x0000000210e47824 */ /* 0x000fe200078e00ff */
[----:B------:R-:W-:Y:S01]  /*f4c0*/  LEA.HI.X R25, R14, c[0x0][0x1fc], R8, 0x1, P0 ;  /* 0x00007f000e197a11 */ /* 0x000fe200000f0c08 */
[----:B------:R-:W-:Y:S01]  /*f4d0*/  @!P3 IMAD.MOV.U32 R8, RZ, RZ, c[0x0][0x20c] ;  /* 0x00008300ff08b624 */ /* 0x000fe200078e00ff */
[----:B------:R-:W-:Y:S01]  /*f4e0*/  IADD3 R13, R13, R9, R18 ;  /* 0x000000090d0d7210 */ /* 0x000fe20007ffe012 */
[----:B------:R-:W-:Y:S01]  /*f4f0*/  @!P3 IMAD.MOV.U32 R9, RZ, RZ, c[0x0][0x208] ;  /* 0x00008200ff09b624 */ /* 0x000fe200078e00ff */
[----:B------:R-:W-:Y:S01]  /*f500*/  SEL R14, RZ, 0x8, P5 ;  /* 0x00000008ff0e7807 */ /* 0x000fe20002800000 */
[----:B------:R-:W-:-:S03]  /*f510*/  IMAD.SHL.U32 R221, R221, 0x2, RZ ;  /* 0x00000002dddd7824 */ /* 0x000fc600078e00ff */
[C---:B------:R-:W-:Y:S01]  /*f520*/  @!P3 LEA R56, P0, R9.reuse, R24, 0x6 ;  /* 0x000000180938b211 */ /* 0x040fe200078030ff */
[----:B------:R-:W-:Y:S01]  /*f530*/  IMAD.IADD R13, R14, 0x1, R13 ;  /* 0x000000010e0d7824 */ /* 0x000fe200078e020d */
[----:B------:R-:W-:Y:S01]  /*f540*/  IADD3 R14, R0, R87, -R157 ;  /* 0x00000057000e7210 */ /* 0x000fe20007ffe89d */
[----:B------:R-:W-:Y:S01]  /*f550*/  IMAD.IADD R0, R2, 0x1, R11 ;  /* 0x0000000102007824 */ /* 0x000fe200078e020b */
[----:B------:R-:W-:Y:S01]  /*f560*/  @!P3 LEA.HI.X R57, R9, R25, R8, 0x6, P0 ;  /* 0x000000190939b211 */ /* 0x000fe200000f3408 */
[----:B------:R-:W-:Y:S01]  /*f570*/  LDSM.16.M88.4 R16, [R221+0xa080] ;  /* 0x00a08000dd10783b */ /* 0x000fe20000000200 */
[----:B------:R-:W-:Y:S01]  /*f580*/  LOP3.LUT P4, RZ, R13, 0x1, RZ, 0xc0, !PT ;  /* 0x000000010dff7812 */ /* 0x000fe2000788c0ff */
[C---:B------:R-:W-:Y:S01]  /*f590*/  IMAD.SHL.U32 R28, R0.reuse, 0x2, RZ ;  /* 0x00000002001c7824 */ /* 0x040fe200078e00ff */
[----:B------:R-:W-:Y:S01]  /*f5a0*/  LEA R222, R0, 0x10080, 0x1 ;  /* 0x0001008000de7811 */ /* 0x000fe200078e08ff */
[----:B------:R-:W-:Y:S01]  /*f5b0*/  LDSM.16.M88.4 R44, [R221+0xa880] ;  /* 0x00a88000dd2c783b */ /* 0x000fe20000000200 */
[----:B------:R-:W-:Y:S01]  /*f5c0*/  ISETP.LT.OR P0, PT, R14, 0x1, !P4 ;  /* 0x000000010e00780c */ /* 0x000fe20006701670 */
[----:B------:R-:W-:Y:S01]  /*f5d0*/  IMAD.MOV.U32 R0, RZ, RZ, 0x40 ;  /* 0x00000040ff007424 */ /* 0x000fe200078e00ff */
[----:B------:R-:W-:Y:S01]  /*f5e0*/  IADD3 R10, R221, 0xa080, RZ ;  /* 0x0000a080dd0a7810 */ /* 0x000fe20007ffe0ff */
[--C-:B------:R-:W-:Y:S01]  /*f5f0*/  IMAD R220, R5, 0x2, R222.reuse ;  /* 0x0000000205dc7824 */ /* 0x100fe200078e02de */
[----:B------:R-:W-:Y:S01]  /*f600*/  IADD3 R219, R221, 0xa0a0, RZ ;  /* 0x0000a0a0dddb7810 */ /* 0x000fe20007ffe0ff */
[----:B------:R-:W1:Y:S01]  /*f610*/  LDSM.16.M88.4 R28, [R28+0x10080] ;  /* 0x010080001c1c783b */ /* 0x000e620000000200 */
[----:B------:R-:W-:Y:S01]  /*f620*/  @P1 IADD3 R219, R10, -0x20, RZ ;  /* 0xffffffe00adb1810 */ /* 0x000fe20007ffe0ff */
[----:B------:R-:W-:Y:S01]  /*f630*/  IMAD R218, R3, 0x2, R222 ;  /* 0x0000000203da7824 */ /* 0x000fe200078e02de */
[C---:B------:R-:W-:Y:S01]  /*f640*/  LOP3.LUT P2, RZ, R13.reuse, 0x2, RZ, 0xc0, !PT ;  /* 0x000000020dff7812 */ /* 0x040fe2000784c0ff */
[----:B------:R-:W-:Y:S01]  /*f650*/  LDSM.16.M88.4 R40, [R221+0xb080] ;  /* 0x00b08000dd28783b */ /* 0x000fe20000000200 */
[----:B------:R-:W-:Y:S01]  /*f660*/  LOP3.LUT P1, RZ, R13, 0x4, RZ, 0xc0, !PT ;  /* 0x000000040dff7812 */ /* 0x000fe2000782c0ff */
[----:B------:R-:W-:Y:S01]  /*f670*/  IMAD R217, R3, 0x2, R220 ;  /* 0x0000000203d97824 */ /* 0x000fe200078e02dc */
[----:B------:R-:W-:Y:S01]  /*f680*/  @!P3 ISETP.LT.OR P4, PT, R14, 0x21, !P4 ;  /* 0x000000210e00b80c */ /* 0x000fe20006781670 */
[----:B------:R-:W-:Y:S01]  /*f690*/  LDSM.16.M88.4 R8, [R220] ;  /* 0x00000000dc08783b */ /* 0x000fe20000000200 */
[----:B------:R-:W-:-:S02]  /*f6a0*/  IADD3 R211, R219, 0x800, RZ ;  /* 0x00000800dbd37810 */ /* 0x000fc40007ffe0ff */
[C---:B------:R-:W-:Y:S01]  /*f6b0*/  IADD3 R210, R219.reuse, 0x1000, RZ ;  /* 0x00001000dbd27810 */ /* 0x040fe20007ffe0ff */
[----:B------:R-:W2:Y:S01]  /*f6c0*/  LDSM.16.M88.4 R52, [R219] ;  /* 0x00000000db34783b */ /* 0x000ea20000000200 */
[C---:B------:R-:W-:Y:S02]  /*f6d0*/  IADD3 R208, R219.reuse, 0x1800, RZ ;  /* 0x00001800dbd07810 */ /* 0x040fe40007ffe0ff */
[C---:B------:R-:W-:Y:S01]  /*f6e0*/  IADD3 R207, R219.reuse, 0x2000, RZ ;  /* 0x00002000dbcf7810 */ /* 0x040fe20007ffe0ff */
[----:B------:R-:W4:Y:S01]  /*f6f0*/  LDSM.16.M88.4 R48, [R219+0x800] ;  /* 0x00080000db30783b */ /* 0x000f220000000200 */
[C---:B------:R-:W-:Y:S02]  /*f700*/  IADD3 R206, R219.reuse, 0x2800, RZ ;  /* 0x00002800dbce7810 */ /* 0x040fe40007ffe0ff */
[C---:B------:R-:W-:Y:S01]  /*f710*/  IADD3 R205, R219.reuse, 0x3000, RZ ;  /* 0x00003000dbcd7810 */ /* 0x040fe20007ffe0ff */
[----:B------:R-:W-:Y:S01]  /*f720*/  LDSM.16.M88.4 R36, [R219+0x1000] ;  /* 0x00100000db24783b */ /* 0x000fe20000000200 */
[----:B------:R-:W-:-:S02]  /*f730*/  IADD3 R204, R219, 0x3800, RZ ;  /* 0x00003800dbcc7810 */ /* 0x000fc40007ffe0ff */
[C---:B------:R-:W-:Y:S01]  /*f740*/  IADD3 R203, R219.reuse, 0x4000, RZ ;  /* 0x00004000dbcb7810 */ /* 0x040fe20007ffe0ff */
[----:B------:R-:W-:Y:S01]  /*f750*/  @!PT LDS RZ, [RZ] ;  /* 0x00000000fffff984 */ /* 0x000fe20000000800 */
[----:B------:R-:W-:Y:S01]  /*f760*/  @!PT LDS RZ, [RZ] ;  /* 0x00000000fffff984 */ /* 0x000fe20000000800 */
[----:B------:R-:W-:Y:S01]  /*f770*/  @!PT LDS RZ, [RZ] ;  /* 0x00000000fffff984 */ /* 0x000fe20000000800 */
[----:B------:R3:W-:Y:S01]  /*f780*/  LDGSTS.E.BYPASS.LTC128B.128 [R228+0x4080], [R24.64], !P0 ;  /* 0x0408000018e47fae */ /* 0x0007e2000c101d52 */
[----:B------:R-:W-:Y:S02]  /*f790*/  LOP3.LUT P0, RZ, R20, 0x4, RZ, 0xc0, !PT ;  /* 0x0000000414ff7812 */ /* 0x000fe4000780c0ff */
[----:B------:R-:W-:Y:S02]  /*f7a0*/  IADD3 R202, R219, 0x4800, RZ ;  /* 0x00004800dbca7810 */ /* 0x000fe40007ffe0ff */
[----:B------:R-:W-:Y:S02]  /*f7b0*/  SEL R0, R0, 0xffffffc0, !P0 ;  /* 0xffffffc000007807 */ /* 0x000fe40004000000 */
[C---:B------:R-:W-:Y:S02]  /*f7c0*/  ISETP.LT.OR P0, PT, R14.reuse, 0x1, !P2 ;  /* 0x000000010e00780c */ /* 0x040fe40005701670 */
[C---:B------:R-:W-:Y:S01]  /*f7d0*/  @!P3 ISETP.LT.OR P2, PT, R14.reuse, 0x21, !P2 ;  /* 0x000000210e00b80c */ /* 0x040fe20005741670 */
[--C-:B------:R-:W-:Y:S01]  /*f7e0*/  IMAD.IADD R215, R221, 0x1, R0.reuse ;  /* 0x00000001ddd77824 */ /* 0x100fe200078e0200 */
[C---:B------:R-:W-:Y:S01]  /*f7f0*/  IADD3 R201, R219.reuse, 0x5000, RZ ;  /* 0x00005000dbc97810 */ /* 0x040fe20007ffe0ff */
[C---:B------:R-:W-:Y:S01]  /*f800*/  IMAD.IADD R209, R219.reuse, 0x1, R0 ;  /* 0x00000001dbd17824 */ /* 0x040fe200078e0200 */
[----:B------:R-:W-:Y:S01]  /*f810*/  IADD3 R200, R219, 0x5800, RZ ;  /* 0x00005800dbc87810 */ /* 0x000fe20007ffe0ff */
[----:B-1-3--:R-:W-:Y:S06]  /*f820*/  HMMA.16816.F32 R20, R28, R16, RZ ;  /* 0x000000101c14723c */ /* 0x00afec00000018ff */
[----:B------:R1:W-:Y:S01]  /*f830*/  LDGSTS.E.BYPASS.LTC128B.128 [R228+0x5880], [R24.64+0x80], !P0 ;  /* 0x0588008018e47fae */ /* 0x0003e2000c101d52 */
[----:B------:R-:W-:-:S02]  /*f840*/  ISETP.LT.OR P0, PT, R14, 0x1, !P1 ;  /* 0x000000010e00780c */ /* 0x000fc40004f01670 */
[----:B------:R-:W-:Y:S01]  /*f850*/  @!P3 ISETP.LT.OR P1, PT, R14, 0x21, !P1 ;  /* 0x000000210e00b80c */ /* 0x000fe20004f21670 */
[C---:B------:R-:W-:Y:S08]  /*f860*/  HMMA.16816.F32 R16, R28.reuse, R18, RZ ;  /* 0x000000121c10723c */ /* 0x040ff000000018ff */
[----:B------:R-:W-:Y:S02]  /*f870*/  HMMA.16816.F32 R32, R28, R44, RZ ;  /* 0x0000002c1c20723c */ /* 0x000fe400000018ff */
[----:B------:R1:W-:Y:S01]  /*f880*/  LDGSTS.E.BYPASS.LTC128B.128 [R228+0x7080], [R24.64+0x100], !P0 ;  /* 0x0708010018e47fae */ /* 0x0003e2000c101d52 */
[----:B------:R-:W-:-:S04]  /*f890*/  LOP3.LUT P0, RZ, R13, 0x8, RZ, 0xc0, !PT ;  /* 0x000000080dff7812 */ /* 0x000fc8000780c0ff */
[C---:B------:R-:W-:Y:S01]  /*f8a0*/  ISETP.LT.OR P6, PT, R14.reuse, 0x1, !P0 ;  /* 0x000000010e00780c */ /* 0x040fe200047c1670 */
[----:B--2---:R-:W-:Y:S01]  /*f8b0*/  HMMA.16816.F32 R20, R8, R52, R20 ;  /* 0x000000340814723c */ /* 0x004fe20000001814 */
[----:B------:R-:W-:-:S07]  /*f8c0*/  @!P3 ISETP.LT.OR P0, PT, R14, 0x21, !P0 ;  /* 0x000000210e00b80c */ /* 0x000fce0004701670 */
[----:B------:R-:W-:Y:S04]  /*f8d0*/  HMMA.16816.F32 R16, R8, R54, R16 ;  /* 0x000000360810723c */ /* 0x000fe80000001810 */
[----:B------:R1:W-:Y:S01]  /*f8e0*/  LDGSTS.E.BYPASS.LTC128B.128 [R228+0x8880], [R24.64+0x180], !P6 ;  /* 0x0888018018e47fae */ /* 0x0003e2000f101d52 */
[----:B------:R-:W-:-:S03]  /*f8f0*/  ISETP.NE.AND P6, PT, R12, RZ, PT ;  /* 0x000000ff0c00720c */ /* 0x000fc60003fc5270 */
[----:B------:R2:W-:Y:S01]  /*f900*/  @!P3 LDGSTS.E.BYPASS.LTC128B.128 [R228+0x5080], [R56.64], !P4 ;  /* 0x0508000038e4bfae */ /* 0x0005e2000e101d52 */
[----:B------:R-:W-:Y:S01]  /*f910*/  HMMA.16816.F32 R44, R28, R46, RZ ;  /* 0x0000002e1c2c723c */ /* 0x000fe200000018ff */
[----:B------:R-:W-:Y:S02]  /*f920*/  ISETP.GE.AND P4, PT, R87, 0x31, PT ;  /* 0x000000315700780c */ /* 0x000fe40003f86270 */
[----:B------:R2:W-:Y:S04]  /*f930*/  @!P3 LDGSTS.E.BYPASS.LTC128B.128 [R228+0x6880], [R56.64+0x80], !P2 ;  /* 0x0688008038e4bfae */ /* 0x0005e8000d101d52 */
[----:B------:R2:W-:Y:S01]  /*f940*/  @!P3 LDGSTS.E.BYPASS.LTC128B.128 [R228+0x8080], [R56.64+0x100], !P1 ;  /* 0x0808010038e4bfae */ /* 0x0005e2000c901d52 */
[C---:B----4-:R-:W-:Y:S03]  /*f950*/  HMMA.16816.F32 R32, R8.reuse, R48, R32 ;  /* 0x000000300820723c */ /* 0x050fe60000001820 */
[----:B------:R2:W-:Y:S04]  /*f960*/  @!P3 LDGSTS.E.BYPASS.LTC128B.128 [R228+0x9880], [R56.64+0x180], !P0 ;  /* 0x0988018038e4bfae */ /* 0x0005e8000c101d52 */
[----:B------:R-:W-:Y:S04]  /*f970*/  LDSM.16.M88.4 R68, [R218] ;  /* 0x00000000da44783b */ /* 0x000fe80000000200 */
[----:B------:R-:W3:Y:S04]  /*f980*/  LDSM.16.M88.4 R64, [R215+0xa080] ;  /* 0x00a08000d740783b */ /* 0x000ee80000000200 */
[----:B------:R-:W-:Y:S01]  /*f990*/  LDSM.16.M88.4 R12, [R217] ;  /* 0x00000000d90c783b */ /* 0x000fe20000000200 */
[----:B------:R-:W-:Y:S03]  /*f9a0*/  HMMA.16816.F32 R44, R8, R50, R44 ;  /* 0x00000032082c723c */ /* 0x000fe6000000182c */
[----:B------:R-:W4:Y:S04]  /*f9b0*/  LDSM.16.M88.4 R60, [R209] ;  /* 0x00000000d13c783b */ /* 0x000f280000000200 */
[----:B-1----:R-:W1:Y:S04]  /*f9c0*/  LDSM.16.M88.4 R24, [R215+0xa880] ;  /* 0x00a88000d718783b */ /* 0x002e680000000200 */
[----:B------:R-:W-:Y:S01]  /*f9d0*/  LDSM.16.M88.4 R48, [R222+0x4000] ;  /* 0x00400000de30783b */ /* 0x000fe20000000200 */
[C---:B--2---:R-:W-:Y:S03]  /*f9e0*/  HMMA.16816.F32 R56, R28.reuse, R40, RZ ;  /* 0x000000281c38723c */ /* 0x044fe600000018ff */
[----:B------:R-:W2:Y:S04]  /*f9f0*/  LDSM.16.M88.4 R72, [R221+0xb880] ;  /* 0x00b88000dd48783b */ /* 0x000ea80000000200 */
[----:B------:R-:W1:Y:S01]  /*fa00*/  LDSM.16.M88.4 R52, [R215+0xb080] ;  /* 0x00b08000d734783b */ /* 0x000e620000000200 */
[----:B------:R-:W-:Y:S03]  /*fa10*/  HMMA.16816.F32 R28, R28, R42, RZ ;  /* 0x0000002a1c1c723c */ /* 0x000fe600000018ff */
[----:B------:R-:W1:Y:S04]  /*fa20*/  LDSM.16.M88.4 R40, [R209+0x800] ;  /* 0x00080000d128783b */ /* 0x000e680000000200 */
[----:B------:R-:W-:Y:S04]  /*fa30*/  LDSM.16.M88.4 R80, [R215+0xe080] ;  /* 0x00e08000d750783b */ /* 0x000fe80000000200 */
[----:B-----5:R-:W-:Y:S01]  /*fa40*/  LDSM.16.M88.4 R88, [R209+0x3800] ;  /* 0x00380000d158783b */ /* 0x020fe20000000200 */
[C---:B---3--:R-:W-:Y:S03]  /*fa50*/  HMMA.16816.F32 R20, R68.reuse, R64, R20 ;  /* 0x000000404414723c */ /* 0x048fe60000001814 */
[----:B------:R-:W-:Y:S04]  /*fa60*/  LDSM.16.M88.4 R76, [R221+0xf080] ;  /* 0x00f08000dd4c783b */ /* 0x000fe80000000200 */
[----:B------:R-:W0:Y:S01]  /*fa70*/  LDGDEPBAR ;  /* 0x00000000000079af */ /* 0x000e220000000000 */
[----:B------:R-:W-:Y:S03]  /*fa80*/  HMMA.16816.F32 R16, R68, R66, R16 ;  /* 0x000000424410723c */ /* 0x000fe60000001810 */
[----:B------:R-:W-:Y:S05]  /*fa90*/  LDSM.16.M88.4 R64, [R219+0x1800] ;  /* 0x00180000db40783b */ /* 0x000fea0000000200 */
[----:B------:R-:W-:Y:S08]  /*faa0*/  HMMA.16816.F32 R56, R8, R36, R56 ;  /* 0x000000240838723c */ /* 0x000ff00000001838 */
[C---:B----4-:R-:W-:Y:S08]  /*fab0*/  HMMA.16816.F32 R20, R12.reuse, R60, R20 ;  /* 0x0000003c0c14723c */ /* 0x050ff00000001814 */
[----:B------:R-:W-:Y:S01]  /*fac0*/  HMMA.16816.F32 R16, R12, R62, R16 ;  /* 0x0000003e0c10723c */ /* 0x000fe20000001810 */
[----:B------:R-:W-:Y:S07]  /*fad0*/  LDSM.16.M88.4 R60, [R221+0xc880] ;  /* 0x00c88000dd3c783b */ /* 0x000fee0000000200 */
[----:B------:R-:W-:Y:S01]  /*fae0*/  HMMA.16816.F32 R8, R8, R38, R28 ;  /* 0x000000260808723c */ /* 0x000fe2000000181c */
[----:B------:R-:W-:Y:S04]  /*faf0*/  LDSM.16.M88.4 R36, [R209+0x1000] ;  /* 0x00100000d124783b */ /* 0x000fe80000000200 */
[----:B------:R-:W-:Y:S03]  /*fb00*/  LDSM.16.M88.4 R28, [R221+0xc080] ;  /* 0x00c08000dd1c783b */ /* 0x000fe60000000200 */
[C---:B-1----:R-:W-:Y:S08]  /*fb10*/  HMMA.16816.F32 R32, R68.reuse, R24, R32 ;  /* 0x000000184420723c */ /* 0x042ff00000001820 */
[----:B------:R-:W-:Y:S01]  /*fb20*/  HMMA.16816.F32 R44, R68, R26, R44 ;  /* 0x0000001a442c723c */ /* 0x000fe2000000182c */
[----:B------:R-:W1:Y:S07]  /*fb30*/  LDSM.16.M88.4 R24, [R220+0x4000] ;  /* 0x00400000dc18783b */ /* 0x000e6e0000000200 */
[C---:B--2---:R-:W-:Y:S08]  /*fb40*/  HMMA.16816.F32 R20, R48.reuse, R72, R20 ;  /* 0x000000483014723c */ /* 0x044ff00000001814 */
[----:B------:R-:W-:Y:S01]  /*fb50*/  HMMA.16816.F32 R16, R48, R74, R16 ;  /* 0x0000004a3010723c */ /* 0x000fe20000001810 */
[----:B------:R-:W-:Y:S07]  /*fb60*/  LDSM.16.M88.4 R72, [R209+0x1800] ;  /* 0x00180000d148783b */ /* 0x000fee0000000200 */
[C---:B------:R-:W-:Y:S08]  /*fb70*/  HMMA.16816.F32 R56, R68.reuse, R52, R56 ;  /* 0x000000344438723c */ /* 0x040ff00000001838 */
[----:B------:R-:W-:Y:S01]  /*fb80*/  HMMA.16816.F32 R68, R68, R54, R8 ;  /* 0x000000364444723c */ /* 0x000fe20000001808 */
[----:B------:R-:W-:Y:S04]  /*fb90*/  LDSM.16.M88.4 R52, [R218+0x4000] ;  /* 0x00400000da34783b */ /* 0x000fe80000000200 */
[----:B------:R-:W-:Y:S03]  /*fba0*/  LDSM.16.M88.4 R8, [R219+0x2000] ;  /* 0x00200000db08783b */ /* 0x000fe60000000200 */
[C---:B------:R-:W-:Y:S08]  /*fbb0*/  HMMA.16816.F32 R32, R12.reuse, R40, R32 ;  /* 0x000000280c20723c */ /* 0x040ff00000001820 */
[----:B------:R-:W-:Y:S01]  /*fbc0*/  HMMA.16816.F32 R44, R12, R42, R44 ;  /* 0x0000002a0c2c723c */ /* 0x000fe2000000182c */
[----:B------:R-:W2:Y:S07]  /*fbd0*/  LDSM.16.M88.4 R40, [R215+0xb880] ;  /* 0x00b88000d728783b */ /* 0x000eae0000000200 */
[C---:B-1----:R-:W-:Y:S08]  /*fbe0*/  HMMA.16816.F32 R20, R24.reuse, R64, R20 ;  /* 0x000000401814723c */ /* 0x042ff00000001814 */
        /* <DEDUP_REMOVED lines=44> */
[----:B------:R-:W1:Y:S04]  /*feb0*/  LDSM.16.M88.4 R28, [R209+0x3000] ;  /* 0x00300000d11c783b */ /* 0x000e680000000200 */
[----:B------:R-:W3:Y:S03]  /*fec0*/  LDSM.16.M88.4 R40, [R219+0x3800] ;  /* 0x00380000db28783b */ /* 0x000ee60000000200 */
[C---:B------:R-:W-:Y:S08]  /*fed0*/  HMMA.16816.F32 R32, R8.reuse, R24, R32 ;  /* 0x000000180820723c */ /* 0x040ff00000001820 */
[----:B------:R-:W-:Y:S01]  /*fee0*/  HMMA.16816.F32 R44, R8, R26, R44 ;  /* 0x0000001a082c723c */ /* 0x000fe2000000182c */
[----:B------:R-:W4:Y:S07]  /*fef0*/  LDSM.16.M88.4 R24, [R219+0x4000] ;  /* 0x00400000db18783b */ /* 0x000f2e0000000200 */
[C---:B--2---:R-:W-:Y:S08]  /*ff00*/  HMMA.16816.F32 R20, R72.reuse, R48, R20 ;  /* 0x000000304814723c */ /* 0x044ff00000001814 */
[----:B------:R-:W-:Y:S01]  /*ff10*/  HMMA.16816.F32 R16, R72, R50, R16 ;  /* 0x000000324810723c */ /* 0x000fe20000001810 */
[----:B------:R-:W-:Y:S07]  /*ff20*/  LDSM.16.M88.4 R48, [R219+0x4800] ;  /* 0x00480000db30783b */ /* 0x000fee0000000200 */
[C---:B------:R-:W-:Y:S08]  /*ff30*/  HMMA.16816.F32 R56, R8.reuse, R52, R56 ;  /* 0x000000340838723c */ /* 0x040ff00000001838 */
[----:B------:R-:W-:Y:S01]  /*ff40*/  HMMA.16816.F32 R68, R8, R54, R68 ;  /* 0x000000360844723c */ /* 0x000fe20000001844 */
[----:B------:R-:W-:Y:S04]  /*ff50*/  LDSM.16.M88.4 R52, [R222+0xc000] ;  /* 0x00c00000de34783b */ /* 0x000fe80000000200 */
[----:B------:R-:W2:Y:S03]  /*ff60*/  LDSM.16.M88.4 R8, [R221+0xe880] ;  /* 0x00e88000dd08783b */ /* 0x000ea60000000200 */
[C---:B-1----:R-:W-:Y:S08]  /*ff70*/  HMMA.16816.F32 R20, R64.reuse, R28, R20 ;  /* 0x0000001c4014723c */ /* 0x042ff00000001814 */
[----:B------:R-:W-:Y:S01]  /*ff80*/  HMMA.16816.F32 R16, R64, R30, R16 ;  /* 0x0000001e4010723c */ /* 0x000fe20000001810 */
[----:B------:R-:W-:Y:S07]  /*ff90*/  LDSM.16.M88.4 R28, [R218+0xc000] ;  /* 0x00c00000da1c783b */ /* 0x000fee0000000200 */
[C---:B---3--:R-:W-:Y:S08]  /*ffa0*/  HMMA.16816.F32 R32, R12.reuse, R40, R32 ;  /* 0x000000280c20723c */ /* 0x048ff00000001820 */
[C---:B------:R-:W-:Y:S01]  /*ffb0*/  HMMA.16816.F32 R44, R12.reuse, R42, R44 ;  /* 0x0000002a0c2c723c */ /* 0x040fe2000000182c */
[----:B------:R-:W1:Y:S07]  /*ffc0*/  LDSM.16.M88.4 R40, [R220+0xc000] ;  /* 0x00c00000dc28783b */ /* 0x000e6e0000000200 */
[C---:B----4-:R-:W-:Y:S08]  /*ffd0*/  HMMA.16816.F32 R56, R12.reuse, R24, R56 ;  /* 0x000000180c38723c */ /* 0x050ff00000001838 */
[----:B------:R-:W-:Y:S01]  /*ffe0*/  HMMA.16816.F32 R68, R12, R26, R68 ;  /* 0x0000001a0c44723c */ /* 0x000fe20000001844 */
[----:B------:R-:W3:Y:S04]  /*fff0*/  LDSM.16.M88.4 R24, [R215+0xe880] ;  /* 0x00e88000d718783b */ /* 0x000ee80000000200 */
[----:B------:R-:W-:Y:S03]  /*10000*/  LDSM.16.M88.4 R12, [R217+0xc000] ;  /* 0x00c00000d90c783b */ /* 0x000fe60000000200 */
[C---:B--2---:R-:W-:Y:S08]  /*10010*/  HMMA.16816.F32 R20, R52.reuse, R8, R20 ;  /* 0x000000083414723c */ /* 0x044ff00000001814 */
[----:B------:R-:W-:Y:S01]  /*10020*/  HMMA.16816.F32 R16, R52, R10, R16 ;  /* 0x0000000a3410723c */ /* 0x000fe20000001810 */
[----:B------:R-:W-:Y:S07]  /*10030*/  LDSM.16.M88.4 R8, [R209+0x4800] ;  /* 0x00480000d108783b */ /* 0x000fee0000000200 */
[C---:B------:R-:W-:Y:S08]  /*10040*/  HMMA.16816.F32 R32, R72.reuse, R36, R32 ;  /* 0x000000244820723c */ /* 0x040ff00000001820 */
[C---:B------:R-:W-:Y:S01]  /*10050*/  HMMA.16816.F32 R44, R72.reuse, R38, R44 ;  /* 0x00000026482c723c */ /* 0x040fe2000000182c */
[----:B------:R-:W-:Y:S07]  /*10060*/  LDSM.16.M88.4 R36, [R219+0x5000] ;  /* 0x00500000db24783b */ /* 0x000fee0000000200 */
[C---:B------:R-:W-:Y:S08]  /*10070*/  HMMA.16816.F32 R56, R72.reuse, R80, R56 ;  /* 0x000000504838723c */ /* 0x040ff00000001838 */
[----:B------:R-:W-:Y:S01]  /*10080*/  HMMA.16816.F32 R72, R72, R82, R68 ;  /* 0x000000524848723c */ /* 0x000fe20000001844 */
[----:B------:R-:W-:Y:S07]  /*10090*/  LDSM.16.M88.4 R68, [R215+0xf080] ;  /* 0x00f08000d744783b */ /* 0x000fee0000000200 */
[C---:B-1----:R-:W-:Y:S08]  /*100a0*/  HMMA.16816.F32 R20, R40.reuse, R48, R20 ;  /* 0x000000302814723c */ /* 0x042ff00000001814 */
[----:B------:R-:W-:Y:S01]  /*100b0*/  HMMA.16816.F32 R16, R40, R50, R16 ;  /* 0x000000322810723c */ /* 0x000fe20000001810 */
[----:B------:R-:W1:Y:S07]  /*100c0*/  LDSM.16.M88.4 R48, [R221+0xf880] ;  /* 0x00f88000dd30783b */ /* 0x000e6e0000000200 */
[C---:B------:R-:W-:Y:S08]  /*100d0*/  HMMA.16816.F32 R32, R64.reuse, R88, R32 ;  /* 0x000000584020723c */ /* 0x040ff00000001820 */
[C---:B------:R-:W-:Y:S08]  /*100e0*/  HMMA.16816.F32 R44, R64.reuse, R90, R44 ;  /* 0x0000005a402c723c */ /* 0x040ff0000000182c */
[C---:B------:R-:W-:Y:S08]  /*100f0*/  HMMA.16816.F32 R56, R64.reuse, R60, R56 ;  /* 0x0000003c4038723c */ /* 0x040ff00000001838 */
[----:B------:R-:W-:Y:S01]  /*10100*/  HMMA.16816.F32 R72, R64, R62, R72 ;  /* 0x0000003e4048723c */ /* 0x000fe20000001848 */
[----:B------:R-:W-:Y:S07]  /*10110*/  LDSM.16.M88.4 R60, [R209+0x5000] ;  /* 0x00500000d13c783b */ /* 0x000fee0000000200 */
[C---:B---3--:R-:W-:Y:S08]  /*10120*/  HMMA.16816.F32 R20, R28.reuse, R24, R20 ;  /* 0x000000181c14723c */ /* 0x048ff00000001814 */
[----:B------:R-:W-:Y:S01]  /*10130*/  HMMA.16816.F32 R16, R28, R26, R16 ;  /* 0x0000001a1c10723c */ /* 0x000fe20000001810 */
[----:B------:R-:W2:Y:S07]  /*10140*/  LDSM.16.M88.4 R24, [R219+0x5800] ;  /* 0x00580000db18783b */ /* 0x000eae0000000200 */
[C---:B------:R-:W-:Y:S08]  /*10150*/  HMMA.16816.F32 R32, R52.reuse, R76, R32 ;  /* 0x0000004c3420723c */ /* 0x040ff00000001820 */
[C---:B------:R-:W-:Y:S08]  /*10160*/  HMMA.16816.F32 R44, R52.reuse, R78, R44 ;  /* 0x0000004e342c723c */ /* 0x040ff0000000182c */
[C---:B-1----:R-:W-:Y:S08]  /*10170*/  HMMA.16816.F32 R56, R52.reuse, R48, R56 ;  /* 0x000000303438723c */ /* 0x042ff00000001838 */
[----:B------:R-:W-:Y:S08]  /*10180*/  HMMA.16816.F32 R72, R52, R50, R72 ;  /* 0x000000323448723c */ /* 0x000ff00000001848 */
[C---:B------:R-:W-:Y:S08]  /*10190*/  HMMA.16816.F32 R20, R12.reuse, R8, R20 ;  /* 0x000000080c14723c */ /* 0x040ff00000001814 */
[----:B------:R-:W-:Y:S01]  /*101a0*/  HMMA.16816.F32 R16, R12, R10, R16 ;  /* 0x0000000a0c10723c */ /* 0x000fe20000001810 */
[----:B------:R-:W1:Y:S07]  /*101b0*/  LDSM.16.M88.4 R8, [R215+0xf880] ;  /* 0x00f88000d708783b */ /* 0x000e6e0000000200 */
[C---:B------:R-:W-:Y:S08]  /*101c0*/  HMMA.16816.F32 R32, R40.reuse, R36, R32 ;  /* 0x000000242820723c */ /* 0x040ff00000001820 */
[----:B------:R-:W-:Y:S01]  /*101d0*/  HMMA.16816.F32 R44, R40, R38, R44 ;  /* 0x00000026282c723c */ /* 0x000fe2000000182c */
[----:B------:R-:W-:-:S02]  /*101e0*/  FMUL.FTZ R0, R20, c[0x0][0x320] ;  /* 0x0000c80014007a20 */ /* 0x000fc40000410000 */
[----:B------:R-:W-:-:S04]  /*101f0*/  FMUL.FTZ R36, R21, c[0x0][0x320] ;  /* 0x0000c80015247a20 */ /* 0x000fc80000410000 */
[----:B------:R-:W3:Y:S01]  /*10200*/  MUFU.TANH R0, R0 ;  /* 0x0000000000007308 */ /* 0x000ee20000002400 */
[C---:B--2---:R-:W-:Y:S01]  /*10210*/  HMMA.16816.F32 R56, R40.reuse, R24, R56 ;  /* 0x000000182838723c */ /* 0x044fe20000001838 */
[----:B------:R-:W-:Y:S02]  /*10220*/  FMUL.FTZ R16, R16, c[0x0][0x320] ;  /* 0x0000c80010107a20 */ /* 0x000fe40000410000 */
[----:B------:R-:W-:Y:S02]  /*10230*/  FMUL.FTZ R17, R17, c[0x0][0x320] ;  /* 0x0000c80011117a20 */ /* 0x000fe40000410000 */
[----:B------:R-:W-:Y:S02]  /*10240*/  FMUL.FTZ R18, R18, c[0x0][0x320] ;  /* 0x0000c80012127a20 */ /* 0x000fe40000410000 */
[----:B------:R-:W-:Y:S01]  /*10250*/  FMUL.FTZ R24, R22, c[0x0][0x320] ;  /* 0x0000c80016187a20 */ /* 0x000fe20000410000 */
[----:B------:R-:W-:Y:S01]  /*10260*/  HMMA.16816.F32 R72, R40, R26, R72 ;  /* 0x0000001a2848723c */ /* 0x000fe20000001848 */
[----:B------:R-:W-:Y:S01]  /*10270*/  FMUL.FTZ R25, R23, c[0x0][0x320] ;  /* 0x0000c80017197a20 */ /* 0x000fe20000410000 */
[----:B------:R-:W2:Y:S01]  /*10280*/  MUFU.TANH R36, R36 ;  /* 0x0000002400247308 */ /* 0x000ea20000002400 */
[----:B------:R-:W4:Y:S01]  /*10290*/  LDSM.16.M88.4 R20, [R209+0x5800] ;  /* 0x00580000d114783b */ /* 0x000f220000000200 */
[----:B------:R-:W-:-:S04]  /*102a0*/  DEPBAR.LE SB0, 0x0 ;  /* 0x000080000000791a */ /* 0x000fc80000000000 */
[C---:B------:R-:W-:Y:S02]  /*102b0*/  HMMA.16816.F32 R32, R28.reuse, R68, R32 ;  /* 0x000000441c20723c */ /* 0x040fe40000001820 */
[----:B------:R-:W2:Y:S06]  /*102c0*/  MUFU.TANH R24, R24 ;  /* 0x0000001800187308 */ /* 0x000eac0000002400 */
[C---:B------:R-:W-:Y:S02]  /*102d0*/  HMMA.16816.F32 R44, R28.reuse, R70, R44 ;  /* 0x000000461c2c723c */ /* 0x040fe4000000182c */
[----:B------:R-:W2:Y:S06]  /*102e0*/  MUFU.TANH R25, R25 ;  /* 0x0000001900197308 */ /* 0x000eac0000002400 */
[C---:B-1----:R-:W-:Y:S02]  /*102f0*/  HMMA.16816.F32 R56, R28.reuse, R8, R56 ;  /* 0x000000081c38723c */ /* 0x042fe40000001838 */
[----:B------:R-:W1:Y:S05]  /*10300*/  MUFU.TANH R16, R16 ;  /* 0x0000001000107308 */ /* 0x000e6a0000002400 */
[----:B------:R-:W-:Y:S01]  /*10310*/  FMUL.FTZ R8, R19, c[0x0][0x320] ;  /* 0x0000c80013087a20 */ /* 0x000fe20000410000 */
[----:B------:R-:W-:Y:S02]  /*10320*/  HMMA.16816.F32 R72, R28, R10, R72 ;  /* 0x0000000a1c48723c */ /* 0x000fe40000001848 */
[----:B------:R-:W1:Y:S06]  /*10330*/  MUFU.TANH R17, R17 ;  /* 0x0000001100117308 */ /* 0x000e6c0000002400 */
[C---:B------:R-:W-:Y:S02]  /*10340*/  HMMA.16816.F32 R32, R12.reuse, R60, R32 ;  /* 0x0000003c0c20723c */ /* 0x040fe40000001820 */
[----:B------:R-:W1:Y:S06]  /*10350*/  MUFU.TANH R18, R18 ;  /* 0x0000001200127308 */ /* 0x000e6c0000002400 */
[C---:B------:R-:W-:Y:S02]  /*10360*/  HMMA.16816.F32 R44, R12.reuse, R62, R44 ;  /* 0x0000003e0c2c723c */ /* 0x040fe4000000182c */
[----:B------:R-:W1:Y:S06]  /*10370*/  MUFU.TANH R8, R8 ;  /* 0x0000000800087308 */ /* 0x000e6c0000002400 */
[C---:B----4-:R-:W-:Y:S08]  /*10380*/  HMMA.16816.F32 R56, R12.reuse, R20, R56 ;  /* 0x000000140c38723c */ /* 0x050ff00000001838 */
[----:B------:R-:W-:Y:S01]  /*10390*/  HMMA.16816.F32 R72, R12, R22, R72 ;  /* 0x000000160c48723c */ /* 0x000fe20000001848 */
[----:B------:R-:W-:-:S02]  /*103a0*/  FMUL.FTZ R9, R32, c[0x0][0x320] ;  /* 0x0000c80020097a20 */ /* 0x000fc40000410000 */
[----:B------:R-:W-:Y:S02]  /*103b0*/  FMUL.FTZ R19, R33, c[0x0][0x320] ;  /* 0x0000c80021137a20 */ /* 0x000fe40000410000 */
[----:B------:R-:W-:Y:S02]  /*103c0*/  FMUL.FTZ R26, R34, c[0x0][0x320] ;  /* 0x0000c800221a7a20 */ /* 0x000fe40000410000 */
[----:B------:R-:W-:Y:S01]  /*103d0*/  FMUL.FTZ R10, R35, c[0x0][0x320] ;  /* 0x0000c800230a7a20 */ /* 0x000fe20000410000 */
[----:B------:R-:W4:Y:S01]  /*103e0*/  MUFU.TANH R9, R9 ;  /* 0x0000000900097308 */ /* 0x000f220000002400 */
[----:B------:R-:W-:Y:S02]  /*103f0*/  FMUL.FTZ R27, R44, c[0x0][0x320] ;  /* 0x0000c8002c1b7a20 */ /* 0x000fe40000410000 */
[----:B------:R-:W-:Y:S02]  /*10400*/  FMUL.FTZ R20, R45, c[0x0][0x320] ;  /* 0x0000c8002d147a20 */ /* 0x000fe40000410000 */
[----:B------:R-:W-:-:S02]  /*10410*/  FMUL.FTZ R11, R46, c[0x0][0x320] ;  /* 0x0000c8002e0b7a20 */ /* 0x000fc40000410000 */
[----:B------:R-:W-:Y:S01]  /*10420*/  FMUL.FTZ R28, R47, c[0x0][0x320] ;  /* 0x0000c8002f1c7a20 */ /* 0x000fe20000410000 */
[----:B------:R-:W1:Y:S01]  /*10430*/  MUFU.TANH R19, R19 ;  /* 0x0000001300137308 */ /* 0x000e620000002400 */
[----:B------:R-:W-:Y:S02]  /*10440*/  FMUL.FTZ R56, R56, c[0x0][0x320] ;  /* 0x0000c80038387a20 */ /* 0x000fe40000410000 */
[----:B------:R-:W-:Y:S02]  /*10450*/  FMUL.FTZ R57, R57, c[0x0][0x320] ;  /* 0x0000c80039397a20 */ /* 0x000fe40000410000 */
[----:B------:R-:W-:Y:S02]  /*10460*/  FMUL.FTZ R58, R58, c[0x0][0x320] ;  /* 0x0000c8003a3a7a20 */ /* 0x000fe40000410000 */
[----:B------:R-:W-:Y:S01]  /*10470*/  FMUL.FTZ R59, R59, c[0x0][0x320] ;  /* 0x0000c8003b3b7a20 */ /* 0x000fe20000410000 */
[----:B------:R-:W1:Y:S01]  /*10480*/  MUFU.TANH R26, R26 ;  /* 0x0000001a001a7308 */ /* 0x000e620000002400 */
[----:B------:R-:W-:-:S02]  /*10490*/  FMUL.FTZ R72, R72, c[0x0][0x320] ;  /* 0x0000c80048487a20 */ /* 0x000fc40000410000 */
[----:B------:R-:W-:Y:S02]  /*104a0*/  FMUL.FTZ R73, R73, c[0x0][0x320] ;  /* 0x0000c80049497a20 */ /* 0x000fe40000410000 */
[----:B------:R-:W-:Y:S02]  /*104b0*/  FMUL.FTZ R74, R74, c[0x0][0x320] ;  /* 0x0000c8004a4a7a20 */ /* 0x000fe40000410000 */
[----:B------:R-:W-:Y:S01]  /*104c0*/  FMUL.FTZ R75, R75, c[0x0][0x320] ;  /* 0x0000c8004b4b7a20 */ /* 0x000fe20000410000 */
[----:B------:R-:W1:Y:S08]  /*104d0*/  MUFU.TANH R10, R10 ;  /* 0x0000000a000a7308 */ /* 0x000e700000002400 */
[----:B------:R-:W1:Y:S08]  /*104e0*/  MUFU.TANH R27, R27 ;  /* 0x0000001b001b7308 */ /* 0x000e700000002400 */
[----:B------:R-:W1:Y:S08]  /*104f0*/  MUFU.TANH R20, R20 ;  /* 0x0000001400147308 */ /* 0x000e700000002400 */
[----:B------:R-:W1:Y:S08]  /*10500*/  MUFU.TANH R11, R11 ;  /* 0x0000000b000b7308 */ /* 0x000e700000002400 */
[----:B------:R-:W1:Y:S08]  /*10510*/  MUFU.TANH R28, R28 ;  /* 0x0000001c001c7308 */ /* 0x000e700000002400 */
        /* <DEDUP_REMOVED lines=10> */
[----:B--234-:R-:W-:Y:S02]  /*105c0*/  IADD3 R12, -R157, 0x30, RZ ;  /* 0x000000309d0c7810 */ /* 0x01cfe40007ffe1ff */
[----:B------:R-:W-:-:S02]  /*105d0*/  IADD3 R15, R156, -0x2, RZ ;  /* 0xfffffffe9c0f7810 */ /* 0x000fc40007ffe0ff */
[----:B------:R-:W-:Y:S02]  /*105e0*/  ISETP.GE.AND P0, PT, R12, 0x21, PT ;  /* 0x000000210c00780c */ /* 0x000fe40003f06270 */
[----:B------:R-:W-:Y:S01]  /*105f0*/  SHF.R.S32.HI R13, RZ, 0x1f, R15 ;  /* 0x0000001fff0d7819 */ /* 0x000fe2000001140f */
[-C--:B------:R-:W-:Y:S01]  /*10600*/  IMAD R4, R4, R15.reuse, RZ ;  /* 0x0000000f04047224 */ /* 0x080fe200078e02ff */
[----:B------:R-:W-:Y:S01]  /*10610*/  P2R R14, PR, RZ, 0x8 ;  /* 0x00000008ff0e7803 */ /* 0x000fe20000000000 */
[----:B------:R-:W-:Y:S01]  /*10620*/  IMAD.WIDE.U32 R22, R84, R15, RZ ;  /* 0x0000000f54167225 */ /* 0x000fe200078e00ff */
[----:B------:R-:W-:-:S03]  /*10630*/  LOP3.LUT P3, RZ, R225, 0x2, RZ, 0xc0, !PT ;  /* 0x00000002e1ff7812 */ /* 0x000fc6000786c0ff */
[----:B------:R-:W-:-:S04]  /*10640*/  IMAD R13, R13, R84, R4 ;  /* 0x000000540d0d7224 */ /* 0x000fc800078e0204 */
[----:B------:R-:W-:Y:S01]  /*10650*/  IMAD.IADD R13, R23, 0x1, R13 ;  /* 0x00000001170d7824 */ /* 0x000fe200078e020d */
[----:B------:R-:W-:-:S04]  /*10660*/  @P0 IADD3 R15, P2, P1, R230, UR5, R22 ;  /* 0x00000005e60f0c10 */ /* 0x000fc8000f95e016 */
[----:B------:R-:W-:Y:S02]  /*10670*/  @P0 IADD3.X R4, R235, UR8, R13, P2, P1 ;  /* 0x00000008eb040c10 */ /* 0x000fe400097e240d */
[----:B------:R-:W-:-:S13]  /*10680*/  ISETP.GE.AND P1, PT, R12, 0x1, PT ;  /* 0x000000010c00780c */ /* 0x000fda0003f26270 */
[----:B------:R-:W-:-:S05]  /*10690*/  @P1 IADD3 R22, P2, R230, R22, RZ ;  /* 0x00000016e6161210 */ /* 0x000fca0007f5e0ff */
[----:B------:R-:W-:Y:S01]  /*106a0*/  @P1 IMAD.X R13, R13, 0x1, R235, P2 ;  /* 0x000000010d0d1824 */ /* 0x000fe200010e06eb */
[----:B------:R-:W-:-:S04]  /*106b0*/  @P1 LEA R12, P2, R22, c[0x0][0x1c8], 0x1 ;  /* 0x00007200160c1a11 */ /* 0x000fc800078408ff */
[----:B------:R-:W-:Y:S02]  /*106c0*/  @P1 LEA.HI.X R13, R22, c[0x0][0x1cc], R13, 0x1, P2 ;  /* 0x00007300160d1a11 */ /* 0x000fe400010f0c0d */
[----:B------:R-:W-:-:S03]  /*106d0*/  @P0 LEA R22, P2, R15, c[0x0][0x1c8], 0x1 ;  /* 0x000072000f160a11 */ /* 0x000fc600078408ff */
[----:B------:R-:W-:Y:S01]  /*106e0*/  @!PT LDS RZ, [RZ] ;  /* 0x00000000fffff984 */ /* 0x000fe20000000800 */
[----:B------:R-:W-:Y:S01]  /*106f0*/  @!PT LDS RZ, [RZ] ;  /* 0x00000000fffff984 */ /* 0x000fe20000000800 */
[----:B------:R-:W-:Y:S01]  /*10700*/  @!PT LDS RZ, [RZ] ;  /* 0x00000000fffff984 */ /* 0x000fe20000000800 */
[----:B------:R2:W-:Y:S01]  /*10710*/  @P1 LDGSTS.E.BYPASS.LTC128B.128 [R228+0xa080], [R12.64], !P3 ;  /* 0x0a0800000ce41fae */ /* 0x0005e2000d901d52 */
[----:B------:R-:W-:Y:S02]  /*10720*/  @P0 LEA.HI.X R23, R15, c[0x0][0x1cc], R4, 0x1, P2 ;  /* 0x000073000f170a11 */ /* 0x000fe400010f0c04 */
[----:B------:R-:W-:Y:S02]  /*10730*/  LOP3.LUT P2, RZ, R225, 0x1, RZ, 0xc0, !PT ;  /* 0x00000001e1ff7812 */ /* 0x000fe4000784c0ff */
[----:B------:R-:W-:-:S11]  /*10740*/  ISETP.NE.AND P3, PT, R14, RZ, PT ;  /* 0x000000ff0e00720c */ /* 0x000fd60003f65270 */
[----:B------:R2:W-:Y:S04]  /*10750*/  @P1 LDGSTS.E.BYPASS.LTC128B.128 [R228+0xb880], [R12.64+0x80], !P2 ;  /* 0x0b8800800ce41fae */ /* 0x0005e8000d101d52 */
[----:B------:R2:W-:Y:S04]  /*10760*/  @P1 LDGSTS.E.BYPASS.LTC128B.128 [R228+0xd080], [R12.64+0x100], !P6 ;  /* 0x0d0801000ce41fae */ /* 0x0005e8000f101d52 */
[----:B------:R2:W-:Y:S01]  /*10770*/  @P1 LDGSTS.E.BYPASS.LTC128B.128 [R228+0xe880], [R12.64+0x180], !P5 ;  /* 0x0e8801800ce41fae */ /* 0x0005e2000e901d52 */
[----:B------:R-:W-:-:S13]  /*10780*/  LOP3.LUT P1, RZ, R225, 0x2, RZ, 0xc0, !PT ;  /* 0x00000002e1ff7812 */ /* 0x000fda000782c0ff */
[----:B------:R2:W-:Y:S04]  /*10790*/  @P0 LDGSTS.E.BYPASS.LTC128B.128 [R228+0xb080], [R22.64], !P1 ;  /* 0x0b08000016e40fae */ /* 0x0005e8000c901d52 */
[----:B------:R2:W-:Y:S04]  /*107a0*/  @P0 LDGSTS.E.BYPASS.LTC128B.128 [R228+0xc880], [R22.64+0x80], !P2 ;  /* 0x0c88008016e40fae */ /* 0x0005e8000d101d52 */
[----:B------:R2:W-:Y:S04]  /*107b0*/  @P0 LDGSTS.E.BYPASS.LTC128B.128 [R228+0xe080], [R22.64+0x100], !P6 ;  /* 0x0e08010016e40fae */ /* 0x0005e8000f101d52 */
[----:B------:R2:W-:Y:S02]  /*107c0*/  @P0 LDGSTS.E.BYPASS.LTC128B.128 [R228+0xf880], [R22.64+0x180], !P5 ;  /* 0x0f88018016e40fae */ /* 0x0005e4000e901d52 */
.L_x_845:
[----:B--234-:R-:W-:Y:S01]  /*107d0*/  LOP3.LUT R7, R7, 0xffffffe0, RZ, 0xc0, !PT ;  /* 0xffffffe007077812 */ /* 0x01cfe200078ec0ff */
[----:B------:R-:W-:Y:S01]  /*107e0*/  IMAD.SHL.U32 R216, R2, 0x2, RZ ;  /* 0x0000000202d87824 */ /* 0x000fe200078e00ff */
[----:B------:R-:W0:Y:S03]  /*107f0*/  LDGDEPBAR ;  /* 0x00000000000079af */ /* 0x000e260000000000 */
[----:B------:R-:W-:Y:S01]  /*10800*/  IMAD.IADD R7, R86, 0x1, -R7 ;  /* 0x0000000156077824 */ /* 0x000fe200078e0a07 */
[----:B------:R-:W-:Y:S01]  /*10810*/  LDSM.16.MT88.4 R148, [R216+0x4080] ;  /* 0x00408000d894783b */ /* 0x000fe20000004200 */
[----:B------:R-:W-:-:S02]  /*10820*/  IMAD R214, R5, 0x2, R216 ;  /* 0x0000000205d67824 */ /* 0x000fc400078e02d8 */
[C---:B------:R-:W-:Y:S01]  /*10830*/  IMAD R213, R3.reuse, 0x2, R216 ;  /* 0x0000000203d57824 */ /* 0x040fe200078e02d8 */
[----:B------:R-:W-:Y:S01]  /*10840*/  SHF.R.S32.HI R4, RZ, 0x1f, R7 ;  /* 0x0000001fff047819 */ /* 0x000fe20000011407 */
[----:B------:R-:W-:Y:S01]  /*10850*/  IMAD R212, R3, 0x2, R214 ;  /* 0x0000000203d47824 */ /* 0x000fe200078e02d6 */
[----:B------:R-:W-:Y:S02]  /*10860*/  LDSM.16.MT88.4 R140, [R214+0x4080] ;  /* 0x00408000d68c783b */ /* 0x000fe40000004200 */
[----:B------:R-:W-:Y:S02]  /*10870*/  LEA.HI R4, R4, R7, RZ, 0x2 ;  /* 0x0000000704047211 */ /* 0x000fe400078f10ff */
[----:B------:R-:W-:Y:S02]  /*10880*/  LDSM.16.MT88.4 R132, [R213+0x4080] ;  /* 0x00408000d584783b */ /* 0x000fe40000004200 */
[----:B------:R-:W-:Y:S02]  /*10890*/  LOP3.LUT R4, R4, 0x7ffffffc, RZ, 0xc0, !PT ;  /* 0x7ffffffc04047812 */ /* 0x000fe400078ec0ff */
[----:B------:R-:W-:Y:S03]  /*108a0*/  LDSM.16.MT88.4 R40, [R216+0x5880] ;  /* 0x00588000d828783b */ /* 0x000fe60000004200 */
[----:B------:R-:W-:Y:S01]  /*108b0*/  IMAD.IADD R7, R7, 0x1, -R4 ;  /* 0x0000000107077824 */ /* 0x000fe200078e0a04 */
[----:B------:R-:W-:Y:S03]  /*108c0*/  LDSM.16.MT88.4 R48, [R214+0x5880] ;  /* 0x00588000d630783b */ /* 0x000fe60000004200 */
[----:B------:R-:W-:Y:S01]  /*108d0*/  IMAD R6, R7, -0x2, R6 ;  /* 0xfffffffe07067824 */ /* 0x000fe200078e0206 */
[----:B-1----:R-:W-:Y:S04]  /*108e0*/  LDSM.16.MT88.4 R56, [R213+0x5880] ;  /* 0x00588000d538783b */ /* 0x002fe80000004200 */
[----:B------:R-:W-:Y:S01]  /*108f0*/  ISETP.GT.AND P0, PT, R6, RZ, PT ;  /* 0x000000ff0600720c */ /* 0x000fe20003f04270 */
[----:B------:R-:W-:Y:S03]  /*10900*/  LDSM.16.MT88.4 R64, [R212+0x5880] ;  /* 0x00588000d440783b */ /* 0x000fe60000004200 */
[----:B------:R-:W-:Y:S01]  /*10910*/  FSEL R24, R24, -INF , P0 ;  /* 0xff80000018187808 */ /* 0x000fe20000000000 */
[----:B------:R-:W-:Y:S01]  /*10920*/  LDSM.16.MT88.4 R72, [R216+0x7080] ;  /* 0x00708000d848783b */ /* 0x000fe20000004200 */
[----:B------:R-:W-:-:S02]  /*10930*/  FSEL R4, R0, -INF , P0 ;  /* 0xff80000000047808 */ /* 0x000fc40000000000 */
[----:B------:R-:W-:Y:S01]  /*10940*/  ISETP.GT.AND P0, PT, R6, 0x1, PT ;  /* 0x000000010600780c */ /* 0x000fe20003f04270 */
[----:B------:R-:W-:Y:S03]  /*10950*/  LDSM.16.MT88.4 R80, [R214+0x7080] ;  /* 0x00708000d650783b */ /* 0x000fe60000004200 */
[----:B------:R-:W-:Y:S01]  /*10960*/  FSEL R29, R25, -INF , P0 ;  /* 0xff800000191d7808 */ /* 0x000fe20000000000 */
[----:B------:R-:W-:Y:S01]  /*10970*/  LDSM.16.MT88.4 R88, [R213+0x7080] ;  /* 0x00708000d558783b */ /* 0x000fe20000004200 */
[----:B------:R-:W-:Y:S02]  /*10980*/  FSEL R31, R36, -INF , P0 ;  /* 0xff800000241f7808 */ /* 0x000fe40000000000 */
[----:B------:R-:W-:Y:S01]  /*10990*/  ISETP.GT.AND P0, PT, R6, 0x8, PT ;  /* 0x000000080600780c */ /* 0x000fe20003f04270 */
[----:B------:R-:W-:Y:S01]  /*109a0*/  LDSM.16.MT88.4 R96, [R212+0x7080] ;  /* 0x00708000d460783b */ /* 0x000fe20000004200 */
[----:B------:R-:W-:-:S02]  /*109b0*/  FMNMX.FTZ R0, R4, R31, !PT ;  /* 0x0000001f04007209 */ /* 0x000fc40007810000 */
[----:B------:R-:W-:Y:S01]  /*109c0*/  FSEL R25, R18, -INF , P0 ;  /* 0xff80000012197808 */ /* 0x000fe20000000000 */
[----:B------:R-:W-:Y:S01]  /*109d0*/  LDSM.16.MT88.4 R104, [R216+0x8880] ;  /* 0x00888000d868783b */ /* 0x000fe20000004200 */
[----:B------:R-:W-:Y:S02]  /*109e0*/  FSEL R35, R16, -INF , P0 ;  /* 0xff80000010237808 */ /* 0x000fe40000000000 */
[----:B------:R-:W-:Y:S01]  /*109f0*/  ISETP.GT.AND P0, PT, R6, 0x9, PT ;  /* 0x000000090600780c */ /* 0x000fe20003f04270 */
[----:B------:R-:W-:Y:S01]  /*10a00*/  LDSM.16.MT88.4 R112, [R214+0x8880] ;  /* 0x00888000d670783b */ /* 0x000fe20000004200 */
[----:B------:R-:W-:Y:S02]  /*10a10*/  FMNMX.FTZ R0, R35, R0, !PT ;  /* 0x0000000023007209 */ /* 0x000fe40007810000 */
[----:B------:R-:W-:Y:S01]  /*10a20*/  FSEL R23, R8, -INF , P0 ;  /* 0xff80000008177808 */ /* 0x000fe20000000000 */
[----:B------:R-:W-:Y:S01]  /*10a30*/  LDSM.16.MT88.4 R120, [R213+0x8880] ;  /* 0x00888000d578783b */ /* 0x000fe20000004200 */
[----:B------:R-:W-:-:S02]  /*10a40*/  FSEL R33, R17, -INF , P0 ;  /* 0xff80000011217808 */ /* 0x000fc40000000000 */
[----:B------:R-:W-:Y:S01]  /*10a50*/  ISETP.GT.AND P0, PT, R6, 0x10, PT ;  /* 0x000000100600780c */ /* 0x000fe20003f04270 */
[----:B------:R-:W-:Y:S01]  /*10a60*/  LDSM.16.MT88.4 R164, [R214+0x6080] ;  /* 0x00608000d6a4783b */ /* 0x000fe20000004200 */
[----:B------:R-:W-:Y:S02]  /*10a70*/  FMNMX.FTZ R0, R33, R0, !PT ;  /* 0x0000000021007209 */ /* 0x000fe40007810000 */
[----:B------:R-:W-:Y:S01]  /*10a80*/  FSEL R15, R26, -INF , P0 ;  /* 0xff8000001a0f7808 */ /* 0x000fe20000000000 */
[----:B------:R-:W-:Y:S01]  /*10a90*/  LDSM.16.MT88.4 R160, [R212+0x6080] ;  /* 0x00608000d4a0783b */ /* 0x000fe20000004200 */
[----:B------:R-:W-:Y:S02]  /*10aa0*/  FSEL R21, R9, -INF , P0 ;  /* 0xff80000009157808 */ /* 0x000fe40000000000 */
[----:B------:R-:W-:Y:S02]  /*10ab0*/  ISETP.GT.AND P0, PT, R6, 0x11, PT ;  /* 0x000000110600780c */ /* 0x000fe40003f04270 */
[----:B------:R-:W-:-:S02]  /*10ac0*/  FMNMX.FTZ R0, R21, R0, !PT ;  /* 0x0000000015007209 */ /* 0x000fc40007810000 */
[----:B------:R-:W-:Y:S02]  /*10ad0*/  FSEL R13, R10, -INF , P0 ;  /* 0xff8000000a0d7808 */ /* 0x000fe40000000000 */
[----:B------:R-:W-:Y:S02]  /*10ae0*/  FSEL R19, R19, -INF , P0 ;  /* 0xff80000013137808 */ /* 0x000fe40000000000 */
[----:B------:R-:W-:Y:S02]  /*10af0*/  ISETP.GT.AND P0, PT, R6, 0x18, PT ;  /* 0x000000180600780c */ /* 0x000fe40003f04270 */
[----:B------:R-:W-:Y:S02]  /*10b00*/  FMNMX.FTZ R0, R19, R0, !PT ;  /* 0x0000000013007209 */ /* 0x000fe40007810000 */
[----:B------:R-:W-:Y:S02]  /*10b10*/  FSEL R11, R11, -INF , P0 ;  /* 0xff8000000b0b7808 */ /* 0x000fe40000000000 */
[----:B------:R-:W-:-:S02]  /*10b20*/  FSEL R7, R27, -INF , P0 ;  /* 0xff8000001b077808 */ /* 0x000fc40000000000 */
[----:B------:R-:W-:Y:S02]  /*10b30*/  ISETP.GT.AND P0, PT, R6, 0x19, PT ;  /* 0x000000190600780c */ /* 0x000fe40003f04270 */
[----:B------:R-:W-:Y:S02]  /*10b40*/  FMNMX.FTZ R8, R24, R29, !PT ;  /* 0x0000001d18087209 */ /* 0x000fe40007810000 */
[----:B------:R-:W-:Y:S02]  /*10b50*/  FSEL R9, R28, -INF , P0 ;  /* 0xff8000001c097808 */ /* 0x000fe40000000000 */
[----:B------:R-:W-:Y:S02]  /*10b60*/  FSEL R17, R20, -INF , P0 ;  /* 0xff80000014117808 */ /* 0x000fe40000000000 */
[----:B------:R-:W-:Y:S02]  /*10b70*/  ISETP.GT.AND P0, PT, R6, 0x20, PT ;  /* 0x000000200600780c */ /* 0x000fe40003f04270 */
[----:B------:R-:W-:-:S02]  /*10b80*/  FMNMX.FTZ R0, R7, R0, !PT ;  /* 0x0000000007007209 */ /* 0x000fc40007810000 */
[----:B------:R-:W-:Y:S02]  /*10b90*/  FSEL R175, R175, -INF , P0 ;  /* 0xff800000afaf7808 */ /* 0x000fe40000000000 */
[----:B------:R-:W-:Y:S02]  /*10ba0*/  FSEL R183, R183, -INF , P0 ;  /* 0xff800000b7b77808 */ /* 0x000fe40000000000 */
[----:B------:R-:W-:Y:S02]  /*10bb0*/  FMNMX.FTZ R8, R25, R8, !PT ;  /* 0x0000000819087209 */ /* 0x000fe40007810000 */
[----:B------:R-:W-:Y:S02]  /*10bc0*/  ISETP.GT.AND P0, PT, R6, 0x21, PT ;  /* 0x000000210600780c */ /* 0x000fe40003f04270 */
[----:B------:R-:W-:Y:S02]  /*10bd0*/  FMNMX.FTZ R0, R17, R0, !PT ;  /* 0x0000000011007209 */ /* 0x000fe40007810000 */
[----:B------:R-:W-:-:S02]  /*10be0*/  FMNMX.FTZ R8, R23, R8, !PT ;  /* 0x0000000817087209 */ /* 0x000fc40007810000 */
[----:B------:R-:W-:Y:S02]  /*10bf0*/  FSEL R173, R173, -INF , P0 ;  /* 0xff800000adad7808 */ /* 0x000fe40000000000 */
[----:B------:R-:W-:Y:S02]  /*10c00*/  FSEL R181, R181, -INF , P0 ;  /* 0xff800000b5b57808 */ /* 0x000fe40000000000 */
[----:B------:R-:W-:Y:S02]  /*10c10*/  ISETP.GT.AND P0, PT, R6, 0x28, PT ;  /* 0x000000280600780c */ /* 0x000fe40003f04270 */
[----:B------:R-:W-:Y:S02]  /*10c20*/  FMNMX.FTZ R0, R183, R0, !PT ;  /* 0x00000000b7007209 */ /* 0x000fe40007810000 */
[----:B------:R-:W-:Y:S02]  /*10c30*/  FMNMX.FTZ R8, R15, R8, !PT ;  /* 0x000000080f087209 */ /* 0x000fe40007810000 */
[----:B------:R-:W-:-:S02]  /*10c40*/  FSEL R171, R171, -INF , P0 ;  /* 0xff800000abab7808 */ /* 0x000fc40000000000 */
[----:B------:R-:W-:Y:S02]  /*10c50*/  FSEL R179, R179, -INF , P0 ;  /* 0xff800000b3b37808 */ /* 0x000fe40000000000 */
[----:B------:R-:W-:Y:S02]  /*10c60*/  ISETP.GT.AND P0, PT, R6, 0x29, PT ;  /* 0x000000290600780c */ /* 0x000fe40003f04270 */
[----:B------:R-:W-:Y:S02]  /*10c70*/  FMNMX.FTZ R0, R181, R0, !PT ;  /* 0x00000000b5007209 */ /* 0x000fe40007810000 */
[----:B------:R-:W-:Y:S02]  /*10c80*/  FMNMX.FTZ R6, R13, R8, !PT ;  /* 0x000000080d067209 */ /* 0x000fe40007810000 */
[----:B------:R-:W-:Y:S02]  /*10c90*/  FMNMX.FTZ R8, R179, R0, !PT ;  /* 0x00000000b3087209 */ /* 0x000fe40007810000 */
[----:B------:R-:W-:-:S02]  /*10ca0*/  FMNMX.FTZ R0, R11, R6, !PT ;  /* 0x000000060b007209 */ /* 0x000fc40007810000 */
[----:B------:R-:W-:Y:S02]  /*10cb0*/  FSEL R177, R177, -INF , P0 ;  /* 0xff800000b1b17808 */ /* 0x000fe40000000000 */
[----:B------:R-:W-:Y:S02]  /*10cc0*/  FMNMX.FTZ R0, R9, R0, !PT ;  /* 0x0000000009007209 */ /* 0x000fe40007810000 */
[----:B------:R-:W-:Y:S02]  /*10cd0*/  FMNMX.FTZ R8, R177, R8, !PT ;  /* 0x00000008b1087209 */ /* 0x000fe40007810000 */
[----:B------:R-:W-:Y:S02]  /*10ce0*/  FMNMX.FTZ R0, R175, R0, !PT ;  /* 0x00000000af007209 */ /* 0x000fe40007810000 */
[----:B------:R-:W-:Y:S01]  /*10cf0*/  FSEL R169, R169, -INF , P0 ;  /* 0xff800000a9a97808 */ /* 0x000fe20000000000 */
[----:B------:R-:W1:Y:S01]  /*10d00*/  SHFL.BFLY PT, R27, R8, 0x2, 0x1f ;  /* 0x0c401f00081b7f89 */ /* 0x000e6200000e0000 */
[----:B------:R-:W-:-:S04]  /*10d10*/  FMNMX.FTZ R0, R173, R0, !PT ;  /* 0x00000000ad007209 */ /* 0x000fc80007810000 */
[----:B------:R-:W-:-:S04]  /*10d20*/  FMNMX.FTZ R0, R171, R0, !PT ;  /* 0x00000000ab007209 */ /* 0x000fc80007810000 */
[----:B------:R-:W-:-:S05]  /*10d30*/  FMNMX.FTZ R37, R169, R0, !PT ;  /* 0x00000000a9257209 */ /* 0x000fca0007810000 */
[----:B------:R-:W2:Y:S01]  /*10d40*/  SHFL.BFLY PT, R6, R37, 0x2, 0x1f ;  /* 0x0c401f0025067f89 */ /* 0x000ea200000e0000 */
[----:B-1----:R-:W-:-:S05]  /*10d50*/  FMNMX.FTZ R27, R8, R27, !PT ;  /* 0x0000001b081b7209 */ /* 0x002fca0007810000 */
[----:B------:R-:W1:Y:S01]  /*10d60*/  SHFL.BFLY PT, R0, R27, 0x1, 0x1f ;  /* 0x0c201f001b007f89 */ /* 0x000e6200000e0000 */
[----:B--2---:R-:W-:-:S05]  /*10d70*/  FMNMX.FTZ R6, R37, R6, !PT ;  /* 0x0000000625067209 */ /* 0x004fca0007810000 */
[----:B------:R-:W2:Y:S01]  /*10d80*/  SHFL.BFLY PT, R159, R6, 0x1, 0x1f ;  /* 0x0c201f00069f7f89 */ /* 0x000ea200000e0000 */
[----:B-1----:R-:W-:-:S04]  /*10d90*/  FMNMX.FTZ R0, R27, R0, !PT ;  /* 0x000000001b007209 */ /* 0x002fc80007810000 */
[C---:B------:R-:W-:Y:S01]  /*10da0*/  FSETP.NEU.FTZ.AND P0, PT, R0.reuse, -INF , PT ;  /* 0xff8000000000780b */ /* 0x040fe20003f1d000 */
[----:B------:R-:W-:-:S05]  /*10db0*/  FMUL.FTZ R170, R0, c[0x0][0x2d0] ;  /* 0x0000b40000aa7a20 */ /* 0x000fca0000410000 */
[----:B------:R-:W-:Y:S02]  /*10dc0*/  FSEL R170, R170, RZ, P0 ;  /* 0x000000ffaaaa7208 */ /* 0x000fe40000000000 */
[----:B--2---:R-:W-:-:S03]  /*10dd0*/  FMNMX.FTZ R159, R6, R159, !PT ;  /* 0x0000009f069f7209 */ /* 0x004fc60007810000 */
[--C-:B------:R-:W-:Y:S02]  /*10de0*/  FFMA.FTZ R189, R4, c[0x0][0x2d0], -R170.reuse ;  /* 0x0000b40004bd7a23 */ /* 0x100fe400000108aa */
[--C-:B------:R-:W-:Y:S01]  /*10df0*/  FFMA.FTZ R186, R31, c[0x0][0x2d0], -R170.reuse ;  /* 0x0000b4001fba7a23 */ /* 0x100fe200000108aa */
[C---:B------:R-:W-:Y:S01]  /*10e00*/  FSETP.NEU.FTZ.AND P0, PT, R159.reuse, -INF , PT ;  /* 0xff8000009f00780b */ /* 0x040fe20003f1d000 */
[----:B------:R-:W-:Y:S02]  /*10e10*/  FMUL.FTZ R168, R159, c[0x0][0x2d0] ;  /* 0x0000b4009fa87a20 */ /* 0x000fe40000410000 */
[--C-:B------:R-:W-:Y:S01]  /*10e20*/  FFMA.FTZ R187, R35, c[0x0][0x2d0], -R170.reuse ;  /* 0x0000b40023bb7a23 */ /* 0x100fe200000108aa */
[----:B------:R-:W-:Y:S01]  /*10e30*/  MUFU.EX2 R189, R189 ;  /* 0x000000bd00bd7308 */ /* 0x000fe20000000800 */
[--C-:B------:R-:W-:Y:S01]  /*10e40*/  FFMA.FTZ R158, R33, c[0x0][0x2d0], -R170.reuse ;  /* 0x0000b400219e7a23 */ /* 0x100fe200000108aa */
[----:B------:R-:W-:Y:S01]  /*10e50*/  FSEL R168, R168, RZ, P0 ;  /* 0x000000ffa8a87208 */ /* 0x000fe20000000000 */
[----:B------:R-:W1:Y:S01]  /*10e60*/  LDSM.16.MT88.4 R32, [R212+0x4080] ;  /* 0x00408000d420783b */ /* 0x000e620000004200 */
[----:B------:R-:W-:-:S02]  /*10e70*/  FFMA.FTZ R193, R7, c[0x0][0x2d0], -R170 ;  /* 0x0000b40007c17a23 */ /* 0x000fc400000108aa */
[----:B------:R-:W-:Y:S01]  /*10e80*/  FFMA.FTZ R190, R21, c[0x0][0x2d0], -R170 ;  /* 0x0000b40015be7a23 */ /* 0x000fe200000108aa */
[----:B------:R-:W2:Y:S01]  /*10e90*/  LDSM.16.MT88.4 R4, [R212+0x8880] ;  /* 0x00888000d404783b */ /* 0x000ea20000004200 */
[--C-:B------:R-:W-:Y:S01]  /*10ea0*/  FFMA.FTZ R185, R24, c[0x0][0x2d0], -R168.reuse ;  /* 0x0000b40018b97a23 */ /* 0x100fe200000108a8 */
[----:B------:R-:W3:Y:S01]  /*10eb0*/  MUFU.EX2 R186, R186 ;  /* 0x000000ba00ba7308 */ /* 0x000ee20000000800 */
[--C-:B------:R-:W-:Y:S02]  /*10ec0*/  FFMA.FTZ R188, R29, c[0x0][0x2d0], -R168.reuse ;  /* 0x0000b4001dbc7a23 */ /* 0x100fe400000108a8 */
[--C-:B------:R-:W-:Y:S02]  /*10ed0*/  FFMA.FTZ R191, R25, c[0x0][0x2d0], -R168.reuse ;  /* 0x0000b40019bf7a23 */ /* 0x100fe400000108a8 */
[--C-:B------:R-:W-:Y:S01]  /*10ee0*/  FFMA.FTZ R184, R23, c[0x0][0x2d0], -R168.reuse ;  /* 0x0000b40017b87a23 */ /* 0x100fe200000108a8 */
[----:B------:R-:W-:Y:S01]  /*10ef0*/  LDSM.16.MT88.4 R24, [R216+0x4880] ;  /* 0x00488000d818783b */ /* 0x000fe20000004200 */
[--C-:B------:R-:W-:Y:S01]  /*10f00*/  FFMA.FTZ R195, R11, c[0x0][0x2d0], -R168.reuse ;  /* 0x0000b4000bc37a23 */ /* 0x100fe200000108a8 */
[----:B------:R-:W-:Y:S01]  /*10f10*/  MUFU.EX2 R187, R187 ;  /* 0x000000bb00bb7308 */ /* 0x000fe20000000800 */
[----:B------:R-:W-:Y:S01]  /*10f20*/  FFMA.FTZ R192, R9, c[0x0][0x2d0], -R168 ;  /* 0x0000b40009c07a23 */ /* 0x000fe200000108a8 */
[----:B------:R-:W-:Y:S01]  /*10f30*/  LDSM.16.MT88.4 R20, [R212+0x4880] ;  /* 0x00488000d414783b */ /* 0x000fe20000004200 */
[----:B------:R-:W-:-:S02]  /*10f40*/  FFMA.FTZ R3, R19, c[0x0][0x2d0], -R170 ;  /* 0x0000b40013037a23 */ /* 0x000fc400000108aa */
[----:B------:R-:W-:Y:S01]  /*10f50*/  FFMA.FTZ R2, R17, c[0x0][0x2d0], -R170 ;  /* 0x0000b40011027a23 */ /* 0x000fe200000108aa */
[----:B------:R-:W4:Y:S01]  /*10f60*/  LDSM.16.MT88.4 R8, [R214+0x4880] ;  /* 0x00488000d608783b */ /* 0x000f220000004200 */
[--C-:B------:R-:W-:Y:S01]  /*10f70*/  FFMA.FTZ R197, R15, c[0x0][0x2d0], -R168.reuse ;  /* 0x0000b4000fc57a23 */ /* 0x100fe200000108a8 */
[----:B------:R-:W5:Y:S01]  /*10f80*/  MUFU.EX2 R158, R158 ;  /* 0x0000009e009e7308 */ /* 0x000f620000000800 */
[----:B---3--:R-:W-:Y:S01]  /*10f90*/  F2FP.PACK_AB R128, R186, R189 ;  /* 0x000000bdba80723e */ /* 0x008fe200000000ff */
[----:B------:R-:W-:Y:S01]  /*10fa0*/  FFMA.FTZ R194, R13, c[0x0][0x2d0], -R168 ;  /* 0x0000b4000dc27a23 */ /* 0x000fe200000108a8 */
[----:B------:R-:W3:Y:S01]  /*10fb0*/  LDSM.16.MT88.4 R16, [R213+0x4880] ;  /* 0x00488000d510783b */ /* 0x000ee20000004200 */
[--C-:B------:R-:W-:Y:S02]  /*10fc0*/  FFMA.FTZ R196, R183, c[0x0][0x2d0], -R170.reuse ;  /* 0x0000b400b7c47a23 */ /* 0x100fe400000108aa */
[--C-:B------:R-:W-:Y:S01]  /*10fd0*/  FFMA.FTZ R199, R181, c[0x0][0x2d0], -R170.reuse ;  /* 0x0000b400b5c77a23 */ /* 0x100fe200000108aa */
[----:B------:R-:W1:Y:S01]  /*10fe0*/  LDSM.16.MT88.4 R12, [R216+0x6080] ;  /* 0x00608000d80c783b */ /* 0x000e620000004200 */
[----:B------:R-:W-:Y:S01]  /*10ff0*/  MUFU.EX2 R185, R185 ;  /* 0x000000b900b97308 */ /* 0x000fe20000000800 */
[----:B------:R-:W-:-:S02]  /*11000*/  FFMA.FTZ R198, R179, c[0x0][0x2d0], -R170 ;  /* 0x0000b400b3c67a23 */ /* 0x000fc400000108aa */
[----:B------:R-:W-:Y:S01]  /*11010*/  FFMA.FTZ R229, R177, c[0x0][0x2d0], -R170 ;  /* 0x0000b400b1e57a23 */ /* 0x000fe200000108aa */
[----:B------:R-:W-:Y:S01]  /*11020*/  LDSM.16.MT88.4 R180, [R216+0x6880] ;  /* 0x00688000d8b4783b */ /* 0x000fe20000004200 */
[--C-:B------:R-:W-:Y:S02]  /*11030*/  FFMA.FTZ R236, R175, c[0x0][0x2d0], -R168.reuse ;  /* 0x0000b400afec7a23 */ /* 0x100fe400000108a8 */
[--C-:B------:R-:W-:Y:S01]  /*11040*/  FFMA.FTZ R237, R173, c[0x0][0x2d0], -R168.reuse ;  /* 0x0000b400aded7a23 */ /* 0x100fe200000108a8 */
[----:B------:R-:W2:Y:S01]  /*11050*/  MUFU.EX2 R188, R188 ;  /* 0x000000bc00bc7308 */ /* 0x000ea20000000800 */
[C---:B-----5:R-:W-:Y:S01]  /*11060*/  F2FP.PACK_AB R130, R158.reuse, R187 ;  /* 0x000000bb9e82723e */ /* 0x060fe200000000ff */
[--C-:B------:R-:W-:Y:S01]  /*11070*/  FFMA.FTZ R238, R171, c[0x0][0x2d0], -R168.reuse ;  /* 0x0000b400abee7a23 */ /* 0x100fe200000108a8 */
[----:B------:R-:W-:Y:S01]  /*11080*/  LDSM.16.MT88.4 R176, [R213+0x6880] ;  /* 0x00688000d5b0783b */ /* 0x000fe20000004200 */
[----:B------:R-:W-:Y:S02]  /*11090*/  FFMA.FTZ R245, R169, c[0x0][0x2d0], -R168 ;  /* 0x0000b400a9f57a23 */ /* 0x000fe400000108a8 */
[----:B------:R-:W-:Y:S01]  /*110a0*/  FADD.FTZ R186, R189, R186 ;  /* 0x000000babdba7221 */ /* 0x000fe20000010000 */
[----:B------:R-:W-:Y:S01]  /*110b0*/  LDSM.16.MT88.4 R172, [R212+0x6880] ;  /* 0x00688000d4ac783b */ /* 0x000fe20000004200 */
[----:B------:R-:W-:Y:S02]  /*110c0*/  MUFU.EX2 R191, R191 ;  /* 0x000000bf00bf7308 */ /* 0x000fe40000000800 */
[----:B------:R-:W-:Y:S01]  /*110d0*/  FADD.FTZ R187, R187, R186 ;  /* 0x000000babbbb7221 */ /* 0x000fe20000010000 */
[----:B------:R-:W-:Y:S03]  /*110e0*/  LDSM.16.MT88.4 R168, [R216+0x8080] ;  /* 0x00808000d8a8783b */ /* 0x000fe60000004200 */
[----:B------:R-:W-:-:S02]  /*110f0*/  FADD.FTZ R187, R158, R187 ;  /* 0x000000bb9ebb7221 */ /* 0x000fc40000010000 */
[----:B------:R-:W5:Y:S01]  /*11100*/  MUFU.EX2 R184, R184 ;  /* 0x000000b800b87308 */ /* 0x000f620000000800 */
[----:B--2---:R-:W-:Y:S01]  /*11110*/  F2FP.PACK_AB R129, R188, R185 ;  /* 0x000000b9bc81723e */ /* 0x004fe200000000ff */
[----:B------:R-:W-:-:S06]  /*11120*/  FADD.FTZ R188, R185, R188 ;  /* 0x000000bcb9bc7221 */ /* 0x000fcc0000010000 */
[----:B------:R-:W-:Y:S01]  /*11130*/  MUFU.EX2 R190, R190 ;  /* 0x000000be00be7308 */ /* 0x000fe20000000800 */
[----:B-----5:R-:W-:-:S07]  /*11140*/  F2FP.PACK_AB R131, R184, R191 ;  /* 0x000000bfb883723e */ /* 0x020fce00000000ff */
[----:B------:R-:W2:Y:S01]  /*11150*/  MUFU.EX2 R3, R3 ;  /* 0x0000000300037308 */ /* 0x000ea20000000800 */
[----:B------:R-:W-:-:S04]  /*11160*/  FADD.FTZ R191, R191, R188 ;  /* 0x000000bcbfbf7221 */ /* 0x000fc80000010000 */
[----:B------:R-:W-:Y:S01]  /*11170*/  FADD.FTZ R184, R184, R191 ;  /* 0x000000bfb8b87221 */ /* 0x000fe20000010000 */
[C---:B------:R-:W-:Y:S02]  /*11180*/  HMMA.16816.F32 R144, R128.reuse, R140, RZ ;  /* 0x0000008c8090723c */ /* 0x040fe400000018ff */
[----:B------:R-:W-:Y:S06]  /*11190*/  MUFU.EX2 R193, R193 ;  /* 0x000000c100c17308 */ /* 0x000fec0000000800 */
[C---:B------:R-:W-:Y:S02]  /*111a0*/  HMMA.16816.F32 R140, R128.reuse, R142, RZ ;  /* 0x0000008e808c723c */ /* 0x040fe400000018ff */
[----:B------:R-:W-:Y:S06]  /*111b0*/  MUFU.EX2 R2, R2 ;  /* 0x0000000200027308 */ /* 0x000fec0000000800 */
[C---:B------:R-:W-:Y:S02]  /*111c0*/  HMMA.16816.F32 R152, R128.reuse, R148, RZ ;  /* 0x000000948098723c */ /* 0x040fe400000018ff */
[----:B------:R-:W-:Y:S06]  /*111d0*/  MUFU.EX2 R197, R197 ;  /* 0x000000c500c57308 */ /* 0x000fec0000000800 */
[C---:B------:R-:W-:Y:S02]  /*111e0*/  HMMA.16816.F32 R136, R128.reuse, R132, RZ ;  /* 0x000000848088723c */ /* 0x040fe400000018ff */
[----:B------:R-:W5:Y:S06]  /*111f0*/  MUFU.EX2 R194, R194 ;  /* 0x000000c200c27308 */ /* 0x000f6c0000000800 */
[C---:B-1----:R-:W-:Y:S02]  /*11200*/  HMMA.16816.F32 R28, R128.reuse, R32, RZ ;  /* 0x00000020801c723c */ /* 0x042fe400000018ff */
[----:B------:R-:W-:Y:S06]  /*11210*/  MUFU.EX2 R195, R195 ;  /* 0x000000c300c37308 */ /* 0x000fec0000000800 */
[C---:B------:R-:W-:Y:S02]  /*11220*/  HMMA.16816.F32 R36, R128.reuse, R40, RZ ;  /* 0x000000288024723c */ /* 0x040fe400000018ff */
[----:B------:R-:W1:Y:S06]  /*11230*/  MUFU.EX2 R192, R192 ;  /* 0x000000c000c07308 */ /* 0x000e6c0000000800 */
[C---:B------:R-:W-:Y:S02]  /*11240*/  HMMA.16816.F32 R44, R128.reuse, R48, RZ ;  /* 0x00000030802c723c */ /* 0x040fe400000018ff */
        /* <DEDUP_REMOVED lines=32> */
[----:B--2---:R-:W-:Y:S01]  /*11450*/  F2FP.PACK_AB R4, R3, R190 ;  /* 0x000000be0304723e */ /* 0x004fe200000000ff */
[----:B------:R-:W-:Y:S01]  /*11460*/  HMMA.16816.F32 R128, R128, R6, RZ ;  /* 0x000000068080723c */ /* 0x000fe200000018ff */
[----:B-----5:R-:W-:Y:S01]  /*11470*/  F2FP.PACK_AB R5, R194, R197 ;  /* 0x000000c5c205723e */ /* 0x020fe200000000ff */
[----:B------:R-:W-:-:S02]  /*11480*/  FADD.FTZ R190, R190, R187 ;  /* 0x000000bbbebe7221 */ /* 0x000fc40000010000 */
[----:B------:R-:W-:Y:S02]  /*11490*/  FADD.FTZ R197, R197, R184 ;  /* 0x000000b8c5c57221 */ /* 0x000fe40000010000 */
[----:B------:R-:W-:Y:S01]  /*114a0*/  FADD.FTZ R190, R3, R190 ;  /* 0x000000be03be7221 */ /* 0x000fe20000010000 */
[----:B------:R-:W-:Y:S01]  /*114b0*/  F2FP.PACK_AB R6, R2, R193 ;  /* 0x000000c10206723e */ /* 0x000fe200000000ff */
[----:B------:R-:W-:Y:S01]  /*114c0*/  FADD.FTZ R194, R194, R197 ;  /* 0x000000c5c2c27221 */ /* 0x000fe20000010000 */
[----:B-1----:R-:W-:Y:S01]  /*114d0*/  F2FP.PACK_AB R7, R192, R195 ;  /* 0x000000c3c007723e */ /* 0x002fe200000000ff */
[----:B------:R-:W-:Y:S02]  /*114e0*/  FADD.FTZ R193, R193, R190 ;  /* 0x000000bec1c17221 */ /* 0x000fe40000010000 */
[----:B------:R-:W-:Y:S02]  /*114f0*/  FADD.FTZ R195, R195, R194 ;  /* 0x000000c2c3c37221 */ /* 0x000fe40000010000 */
[----:B------:R-:W-:-:S02]  /*11500*/  FADD.FTZ R193, R2, R193 ;  /* 0x000000c102c17221 */ /* 0x000fc40000010000 */
[----:B----4-:R-:W-:Y:S01]  /*11510*/  HMMA.16816.F32 R144, R4, R8, R144 ;  /* 0x000000080490723c */ /* 0x010fe20000001890 */
[----:B------:R-:W-:-:S07]  /*11520*/  FADD.FTZ R195, R192, R195 ;  /* 0x000000c3c0c37221 */ /* 0x000fce0000010000 */
[C---:B------:R-:W-:Y:S01]  /*11530*/  HMMA.16816.F32 R140, R4.reuse, R10, R140 ;  /* 0x0000000a048c723c */ /* 0x040fe2000000188c */
[----:B------:R-:W1:Y:S07]  /*11540*/  LDSM.16.MT88.4 R8, [R213+0x6080] ;  /* 0x00608000d508783b */ /* 0x000e6e0000004200 */
[C---:B------:R-:W-:Y:S08]  /*11550*/  HMMA.16816.F32 R152, R4.reuse, R24, R152 ;  /* 0x000000180498723c */ /* 0x040ff00000001898 */
[C---:B------:R-:W-:Y:S01]  /*11560*/  HMMA.16816.F32 R148, R4.reuse, R26, R148 ;  /* 0x0000001a0494723c */ /* 0x040fe20000001894 */
[----:B------:R-:W-:Y:S07]  /*11570*/  LDSM.16.MT88.4 R24, [R214+0x7880] ;  /* 0x00788000d618783b */ /* 0x000fee0000004200 */
[C---:B---3--:R-:W-:Y:S08]  /*11580*/  HMMA.16816.F32 R136, R4.reuse, R16, R136 ;  /* 0x000000100488723c */ /* 0x048ff00000001888 */
[C---:B------:R-:W-:Y:S01]  /*11590*/  HMMA.16816.F32 R132, R4.reuse, R18, R132 ;  /* 0x000000120484723c */ /* 0x040fe20000001884 */
[----:B------:R-:W2:Y:S07]  /*115a0*/  LDSM.16.MT88.4 R16, [R216+0x7880] ;  /* 0x00788000d810783b */ /* 0x000eae0000004200 */
[C---:B------:R-:W-:Y:S08]  /*115b0*/  HMMA.16816.F32 R36, R4.reuse, R12, R36 ;  /* 0x0000000c0424723c */ /* 0x040ff00000001824 */
[C---:B------:R-:W-:Y:S01]  /*115c0*/  HMMA.16816.F32 R40, R4.reuse, R14, R40 ;  /* 0x0000000e0428723c */ /* 0x040fe20000001828 */
[----:B------:R-:W3:Y:S07]  /*115d0*/  LDSM.16.MT88.4 R12, [R213+0x7880] ;  /* 0x00788000d50c783b */ /* 0x000eee0000004200 */
[C---:B-1----:R-:W-:Y:S08]  /*115e0*/  HMMA.16816.F32 R52, R4.reuse, R8, R52 ;  /* 0x000000080434723c */ /* 0x042ff00000001834 */
[C---:B------:R-:W-:Y:S01]  /*115f0*/  HMMA.16816.F32 R56, R4.reuse, R10, R56 ;  /* 0x0000000a0438723c */ /* 0x040fe20000001838 */
[----:B------:R-:W1:Y:S07]  /*11600*/  LDSM.16.MT88.4 R8, [R216+0x9080] ;  /* 0x00908000d808783b */ /* 0x000e6e0000004200 */
[C---:B------:R-:W-:Y:S08]  /*11610*/  HMMA.16816.F32 R28, R4.reuse, R20, R28 ;  /* 0x00000014041c723c */ /* 0x040ff0000000181c */
[C---:B------:R-:W-:Y:S01]  /*11620*/  HMMA.16816.F32 R32, R4.reuse, R22, R32 ;  /* 0x000000160420723c */ /* 0x040fe20000001820 */
[----:B------:R-:W4:Y:S07]  /*11630*/  LDSM.16.MT88.4 R20, [R212+0x7880] ;  /* 0x00788000d414783b */ /* 0x000f2e0000004200 */
[C---:B--2---:R-:W-:Y:S08]  /*11640*/  HMMA.16816.F32 R68, R4.reuse, R16, R68 ;  /* 0x000000100444723c */ /* 0x044ff00000001844 */
[C---:B------:R-:W-:Y:S01]  /*11650*/  HMMA.16816.F32 R72, R4.reuse, R18, R72 ;  /* 0x000000120448723c */ /* 0x040fe20000001848 */
[----:B------:R-:W2:Y:S07]  /*11660*/  LDSM.16.MT88.4 R16, [R214+0x9080] ;  /* 0x00908000d610783b */ /* 0x000eae0000004200 */
[C---:B------:R-:W-:Y:S08]  /*11670*/  HMMA.16816.F32 R76, R4.reuse, R24, R76 ;  /* 0x00000018044c723c */ /* 0x040ff0000000184c */
[C---:B------:R-:W-:Y:S01]  /*11680*/  HMMA.16816.F32 R80, R4.reuse, R26, R80 ;  /* 0x0000001a0450723c */ /* 0x040fe20000001850 */
[----:B------:R-:W-:Y:S07]  /*11690*/  LDSM.16.MT88.4 R24, [R212+0x9080] ;  /* 0x00908000d418783b */ /* 0x000fee0000004200 */
[C---:B---3--:R-:W-:Y:S08]  /*116a0*/  HMMA.16816.F32 R84, R4.reuse, R12, R84 ;  /* 0x0000000c0454723c */ /* 0x048ff00000001854 */
[C---:B------:R-:W-:Y:S01]  /*116b0*/  HMMA.16816.F32 R88, R4.reuse, R14, R88 ;  /* 0x0000000e0458723c */ /* 0x040fe20000001858 */
[----:B------:R-:W3:Y:S07]  /*116c0*/  LDSM.16.MT88.4 R12, [R213+0x9080] ;  /* 0x00908000d50c783b */ /* 0x000eee0000004200 */
[C---:B-1----:R-:W-:Y:S08]  /*116d0*/  HMMA.16816.F32 R100, R4.reuse, R8, R100 ;  /* 0x000000080464723c */ /* 0x042ff00000001864 */
[C---:B------:R-:W-:Y:S01]  /*116e0*/  HMMA.16816.F32 R104, R4.reuse, R10, R104 ;  /* 0x0000000a0468723c */ /* 0x040fe20000001868 */
[----:B------:R-:W1:Y:S07]  /*116f0*/  LDSM.16.MT88.4 R8, [R214+0x5080] ;  /* 0x00508000d608783b */ /* 0x000e6e0000004200 */
[C---:B------:R-:W-:Y:S08]  /*11700*/  HMMA.16816.F32 R44, R4.reuse, R164, R44 ;  /* 0x000000a4042c723c */ /* 0x040ff0000000182c */
[C---:B------:R-:W-:Y:S01]  /*11710*/  HMMA.16816.F32 R48, R4.reuse, R166, R48 ;  /* 0x000000a60430723c */ /* 0x040fe20000001830 */
[----:B------:R-:W-:Y:S07]  /*11720*/  LDSM.16.MT88.4 R164, [R214+0x8080] ;  /* 0x00808000d6a4783b */ /* 0x000fee0000004200 */
[C---:B------:R-:W-:Y:S08]  /*11730*/  HMMA.16816.F32 R60, R4.reuse, R160, R60 ;  /* 0x000000a0043c723c */ /* 0x040ff0000000183c */
[C---:B------:R-:W-:Y:S01]  /*11740*/  HMMA.16816.F32 R64, R4.reuse, R162, R64 ;  /* 0x000000a20440723c */ /* 0x040fe20000001840 */
[----:B------:R-:W-:Y:S07]  /*11750*/  LDSM.16.MT88.4 R160, [R213+0x8080] ;  /* 0x00808000d5a0783b */ /* 0x000fee0000004200 */
        /* <DEDUP_REMOVED lines=9> */
[C---:B------:R-:W-:Y:S08]  /*117f0*/  HMMA.16816.F32 R124, R4.reuse, R24, R124 ;  /* 0x00000018047c723c */ /* 0x040ff0000000187c */
[----:B------:R-:W-:Y:S01]  /*11800*/  HMMA.16816.F32 R128, R4, R26, R128 ;  /* 0x0000001a0480723c */ /* 0x000fe20000001880 */
[----:B------:R-:W-:Y:S06]  /*11810*/  LDSM.16.MT88.4 R24, [R212+0x8080] ;  /* 0x00808000d418783b */ /* 0x000fec0000004200 */
[----:B------:R-:W-:Y:S01]  /*11820*/  F2FP.PACK_AB R4, R199, R196 ;  /* 0x000000c4c704723e */ /* 0x000fe200000000ff */
[----:B------:R-:W-:Y:S01]  /*11830*/  FADD.FTZ R196, R196, R193 ;  /* 0x000000c1c4c47221 */ /* 0x000fe20000010000 */
[----:B------:R-:W-:-:S02]  /*11840*/  F2FP.PACK_AB R6, R229, R198 ;  /* 0x000000c6e506723e */ /* 0x000fc400000000ff */
[----:B------:R-:W-:Y:S01]  /*11850*/  F2FP.PACK_AB R5, R237, R236 ;  /* 0x000000eced05723e */ /* 0x000fe200000000ff */
[----:B------:R-:W-:Y:S01]  /*11860*/  FADD.FTZ R236, R236, R195 ;  /* 0x000000c3ecec7221 */ /* 0x000fe20000010000 */
[----:B------:R-:W-:Y:S01]  /*11870*/  F2FP.PACK_AB R7, R245, R238 ;  /* 0x000000eef507723e */ /* 0x000fe200000000ff */
[----:B------:R-:W-:Y:S02]  /*11880*/  FADD.FTZ R199, R199, R196 ;  /* 0x000000c4c7c77221 */ /* 0x000fe40000010000 */
[----:B------:R-:W-:Y:S02]  /*11890*/  FADD.FTZ R237, R237, R236 ;  /* 0x000000eceded7221 */ /* 0x000fe40000010000 */
[----:B------:R-:W-:Y:S02]  /*118a0*/  FADD.FTZ R198, R198, R199 ;  /* 0x000000c7c6c67221 */ /* 0x000fe40000010000 */
[----:B-1----:R-:W-:Y:S01]  /*118b0*/  HMMA.16816.F32 R144, R4, R8, R144 ;  /* 0x000000080490723c */ /* 0x002fe20000001890 */
[----:B------:R-:W-:-:S02]  /*118c0*/  FADD.FTZ R238, R238, R237 ;  /* 0x000000edeeee7221 */ /* 0x000fc40000010000 */
[----:B------:R-:W-:Y:S02]  /*118d0*/  FADD.FTZ R244, R229, R198 ;  /* 0x000000c6e5f47221 */ /* 0x000fe40000010000 */
[----:B------:R-:W-:-:S03]  /*118e0*/  FADD.FTZ R245, R245, R238 ;  /* 0x000000eef5f57221 */ /* 0x000fc60000010000 */
[C---:B------:R-:W-:Y:S01]  /*118f0*/  HMMA.16816.F32 R140, R4.reuse, R10, R140 ;  /* 0x0000000a048c723c */ /* 0x040fe2000000188c */
[----:B------:R-:W1:Y:S07]  /*11900*/  LDSM.16.MT88.4 R8, [R214+0x6880] ;  /* 0x00688000d608783b */ /* 0x000e6e0000004200 */
        /* <DEDUP_REMOVED lines=28> */
[C---:B--2---:R-:W-:Y:S08]  /*11ad0*/  HMMA.16816.F32 R108, R4.reuse, R16, R108 ;  /* 0x00000010046c723c */ /* 0x044ff0000000186c */
[C---:B------:R-:W-:Y:S08]  /*11ae0*/  HMMA.16816.F32 R112, R4.reuse, R18, R112 ;  /* 0x000000120470723c */ /* 0x040ff00000001870 */
[C---:B---3--:R-:W-:Y:S08]  /*11af0*/  HMMA.16816.F32 R116, R4.reuse, R12, R116 ;  /* 0x0000000c0474723c */ /* 0x048ff00000001874 */
[C---:B------:R-:W-:Y:S08]  /*11b00*/  HMMA.16816.F32 R120, R4.reuse, R14, R120 ;  /* 0x0000000e0478723c */ /* 0x040ff00000001878 */
[C---:B-1----:R-:W-:Y:S08]  /*11b10*/  HMMA.16816.F32 R124, R4.reuse, R8, R124 ;  /* 0x00000008047c723c */ /* 0x042ff0000000187c */
[----:B------:R-:W-:Y:S01]  /*11b20*/  HMMA.16816.F32 R128, R4, R10, R128 ;  /* 0x0000000a0480723c */ /* 0x000fe20000001880 */
[----:B------:R-:W-:Y:S07]  /*11b30*/  @!P4 BRA `(.L_x_846) ;  /* 0x00002f900000c947 */ /* 0x000fee0003800000 */
[----:B------:R-:W-:Y:S01]  /*11b40*/  IADD3 R156, R156, -0x2, RZ ;  /* 0xfffffffe9c9c7810 */ /* 0x000fe20007ffe0ff */
[----:B------:R-:W-:Y:S01]  /*11b50*/  IMAD.MOV.U32 R242, RZ, RZ, c[0x0][0x208] ;  /* 0x00008200fff27624 */ /* 0x000fe200078e00ff */
[C---:B------:R-:W-:Y:S01]  /*11b60*/  IADD3 R240, P0, R226.reuse, 0x40, RZ ;  /* 0x00000040e2f07810 */ /* 0x040fe20007f1e0ff */
[----:B------:R-:W-:Y:S01]  /*11b70*/  IMAD.MOV.U32 R241, RZ, RZ, c[0x0][0x20c] ;  /* 0x00008300fff17624 */ /* 0x000fe200078e00ff */
[----:B------:R1:W2:Y:S01]  /*11b80*/  R2UR UR11, R156 ;  /* 0x000000009c0b73c2 */ /* 0x0002a200000e0000 */
[C---:B------:R-:W-:Y:S01]  /*11b90*/  IADD3 R239, P1, R226.reuse, 0x80, RZ ;  /* 0x00000080e2ef7810 */ /* 0x040fe20007f3e0ff */
[----:B------:R-:W-:Y:S01]  /*11ba0*/  ULDC.64 UR12, c[0x0][0x118] ;  /* 0x00004600000c7ab9 */ /* 0x000fe20000000a00 */
[--C-:B------:R-:W-:Y:S01]  /*11bb0*/  IMAD.X R237, RZ, RZ, R233.reuse, P0 ;  /* 0x000000ffffed7224 */ /* 0x100fe200000e06e9 */
[----:B------:R-:W-:Y:S01]  /*11bc0*/  IADD3 R238, P0, R226, 0xc0, RZ ;  /* 0x000000c0e2ee7810 */ /* 0x000fe20007f1e0ff */
[----:B------:R-:W-:Y:S01]  /*11bd0*/  ULDC.64 UR4, c[0x0][0x208] ;  /* 0x0000820000047ab9 */ /* 0x000fe20000000a00 */
[----:B------:R-:W-:Y:S01]  /*11be0*/  IADD3 R243, -R157, 0x30, RZ ;  /* 0x000000309df37810 */ /* 0x000fe20007ffe1ff */
[----:B------:R-:W-:-:S02]  /*11bf0*/  IMAD.X R236, RZ, RZ, R233, P1 ;  /* 0x000000ffffec7224 */ /* 0x000fc400008e06e9 */
[----:B------:R-:W-:Y:S01]  /*11c00*/  IMAD.X R229, RZ, RZ, R233, P0 ;  /* 0x000000ffffe57224 */ /* 0x000fe200000e06e9 */
[----:B-12---:R-:W-:Y:S05]  /*11c10*/  BRA `(.L_x_847) ;  /* 0x000004c000007947 */ /* 0x006fea0003800000 */
.L_x_849:
[----:B------:R-:W-:Y:S01]  /*11c20*/  ISETP.GE.AND P1, PT, R243, 0x1, PT ;  /* 0x00000001f300780c */ /* 0x000fe20003f26270 */
[----:B------:R-:W-:Y:S01]  /*11c30*/  UIADD3 UR10, UR11, -0x1, URZ ;  /* 0xffffffff0b0a7890 */ /* 0x000fe2000fffe03f */
[C---:B------:R-:W-:Y:S01]  /*11c40*/  IADD3 R7, P0, R230.reuse, 0x40, RZ ;  /* 0x00000040e6077810 */ /* 0x040fe20007f1e0ff */
[----:B------:R-:W-:Y:S01]  /*11c50*/  ULDC.64 UR6, c[0x0][0x1e0] ;  /* 0x0000780000067ab9 */ /* 0x000fe20000000a00 */
[----:B------:R-:W-:Y:S01]  /*11c60*/  P2R R16, PR, RZ, 0x8 ;  /* 0x00000008ff107803 */ /* 0x000fe20000000000 */
[----:B------:R-:W-:Y:S01]  /*11c70*/  USHF.R.S32.HI UR9, URZ, 0x1f, UR10 ;  /* 0x0000001f3f097899 */ /* 0x000fe2000801140a */
[----:B------:R-:W-:Y:S01]  /*11c80*/  LOP3.LUT P3, RZ, R225, 0x2, RZ, 0xc0, !PT ;  /* 0x00000002e1ff7812 */ /* 0x000fe2000786c0ff */
[----:B------:R-:W-:Y:S01]  /*11c90*/  UIMAD.WIDE.U32 UR14, UR10, UR6, URZ ;  /* 0x000000060a0e72a5 */ /* 0x000fe2000f8e003f */
[--C-:B------:R-:W-:Y:S01]  /*11ca0*/  IMAD.X R4, RZ, RZ, R235.reuse, P0 ;  /* 0x000000ffff047224 */ /* 0x100fe200000e06eb */
[C---:B------:R-:W-:Y:S01]  /*11cb0*/  IADD3 R5, P0, R230.reuse, 0x80, RZ ;  /* 0x00000080e6057810 */ /* 0x040fe20007f1e0ff */
[----:B------:R-:W-:Y:S02]  /*11cc0*/  UIMAD UR9, UR9, UR6, URZ ;  /* 0x00000006090972a4 */ /* 0x000fe4000f8e023f */
[----:B------:R-:W-:Y:S02]  /*11cd0*/  USHF.L.U32 UR6, UR6, 0x5, URZ ;  /* 0x0000000506067899 */ /* 0x000fe4000800063f */
[----:B------:R-:W-:Y:S01]  /*11ce0*/  UIMAD UR9, UR10, UR7, UR9 ;  /* 0x000000070a0972a4 */ /* 0x000fe2000f8e0209 */
[--C-:B------:R-:W-:Y:S03]  /*11cf0*/  IMAD.X R2, RZ, RZ, R235.reuse, P0 ;  /* 0x000000ffff027224 */ /* 0x100fe600000e06eb */
[----:B------:R-:W-:Y:S02]  /*11d00*/  UIADD3 UR7, UR15, UR9, URZ ;  /* 0x000000090f077290 */ /* 0x000fe4000fffe03f */
[----:B------:R-:W-:Y:S02]  /*11d10*/  UIMAD.WIDE.U32 UR14, UR14, 0x30, URZ ;  /* 0x000000300e0e78a5 */ /* 0x000fe4000f8e003f */
[----:B------:R-:W-:Y:S04]  /*11d20*/  UIMAD UR7, UR7, 0x30, URZ ;  /* 0x00000030070778a4 */ /* 0x000fe8000f8e023f */
[----:B------:R-:W-:Y:S02]  /*11d30*/  @P1 IADD3 R18, P0, R230, UR14, RZ ;  /* 0x0000000ee6121c10 */ /* 0x000fe4000ff1e0ff */
[----:B------:R-:W-:Y:S05]  /*11d40*/  IMAD.U32 R13, RZ, RZ, UR7 ;  /* 0x00000007ff0d7e24 */ /* 0x000fea000f8e00ff */
[----:B------:R-:W-:Y:S05]  /*11d50*/  IADD3 R13, R13, UR15, RZ ;  /* 0x0000000f0d0d7c10 */ /* 0x000fea000fffe0ff */
[----:B------:R-:W-:Y:S01]  /*11d60*/  @P1 IMAD.X R17, R13, 0x1, R235, P0 ;  /* 0x000000010d111824 */ /* 0x000fe200000e06eb */
[----:B------:R-:W-:Y:S05]  /*11d70*/  @P1 IADD3 R15, P0, R7, UR14, RZ ;  /* 0x0000000e070f1c10 */ /* 0x000fea000ff1e0ff */
[----:B------:R-:W-:Y:S01]  /*11d80*/  @P1 IMAD.X R14, R13, 0x1, R4, P0 ;  /* 0x000000010d0e1824 */ /* 0x000fe200000e0604 */
[----:B------:R-:W-:Y:S05]  /*11d90*/  @P1 IADD3 R12, P0, R5, UR14, RZ ;  /* 0x0000000e050c1c10 */ /* 0x000fea000ff1e0ff */
[----:B------:R-:W-:Y:S01]  /*11da0*/  @P1 IMAD.X R9, R13, 0x1, R2, P0 ;  /* 0x000000010d091824 */ /* 0x000fe200000e0602 */
[C---:B------:R-:W-:Y:S04]  /*11db0*/  @P1 LEA R24, P0, R18.reuse, c[0x0][0x1c8], 0x1 ;  /* 0x0000720012181a11 */ /* 0x040fe800078008ff */
[----:B------:R-:W-:Y:S02]  /*11dc0*/  @P1 LEA.HI.X R25, R18, c[0x0][0x1cc], R17, 0x1, P0 ;  /* 0x0000730012191a11 */ /* 0x000fe400000f0c11 */
[C---:B------:R-:W-:Y:S03]  /*11dd0*/  @P1 LEA R22, P0, R15.reuse, c[0x0][0x1c8], 0x1 ;  /* 0x000072000f161a11 */ /* 0x040fe600078008ff */
[----:B------:R-:W-:Y:S01]  /*11de0*/  @!PT LDS RZ, [RZ] ;  /* 0x00000000fffff984 */ /* 0x000fe20000000800 */
[----:B------:R-:W-:Y:S01]  /*11df0*/  @!PT LDS RZ, [RZ] ;  /* 0x00000000fffff984 */ /* 0x000fe20000000800 */
[----:B------:R-:W-:Y:S01]  /*11e00*/  @!PT LDS RZ, [RZ] ;  /* 0x00000000fffff984 */ /* 0x000fe20000000800 */
[----:B------:R1:W-:Y:S01]  /*11e10*/  @P1 LDGSTS.E.BYPASS.LTC128B.128 [R228+0xa080], [R24.64], !P3 ;  /* 0x0a08000018e41fae */ /* 0x0003e2000d901d4c */
[----:B------:R-:W-:Y:S02]  /*11e20*/  @P1 LEA.HI.X R23, R15, c[0x0][0x1cc], R14, 0x1, P0 ;  /* 0x000073000f171a11 */ /* 0x000fe400000f0c0e */
[----:B------:R-:W-:Y:S02]  /*11e30*/  @P1 LEA R20, P0, R12, c[0x0][0x1c8], 0x1 ;  /* 0x000072000c141a11 */ /* 0x000fe400078008ff */
[----:B------:R-:W-:Y:S02]  /*11e40*/  ISETP.NE.AND P3, PT, R16, RZ, PT ;  /* 0x000000ff1000720c */ /* 0x000fe40003f65270 */
[----:B------:R-:W-:Y:S02]  /*11e50*/  @P1 LEA.HI.X R21, R12, c[0x0][0x1cc], R9, 0x1, P0 ;  /* 0x000073000c151a11 */ /* 0x000fe400000f0c09 */
[----:B------:R-:W-:Y:S05]  /*11e60*/  IADD3 R12, P0, R230, 0xc0, RZ ;  /* 0x000000c0e60c7810 */ /* 0x000fea0007f1e0ff */
[----:B------:R-:W-:Y:S01]  /*11e70*/  IMAD.X R9, RZ, RZ, R235, P0 ;  /* 0x000000ffff097224 */ /* 0x000fe200000e06eb */
[C---:B------:R-:W-:Y:S05]  /*11e80*/  @P1 IADD3 R15, P0, R12.reuse, UR14, RZ ;  /* 0x0000000e0c0f1c10 */ /* 0x040fea000ff1e0ff */
[--C-:B------:R-:W-:Y:S01]  /*11e90*/  @P1 IMAD.X R14, R13, 0x1, R9.reuse, P0 ;  /* 0x000000010d0e1824 */ /* 0x100fe200000e0609 */
[C---:B------:R-:W-:Y:S04]  /*11ea0*/  @P1 LEA R18, P0, R15.reuse, c[0x0][0x1c8], 0x1 ;  /* 0x000072000f121a11 */ /* 0x040fe800078008ff */
[----:B------:R-:W-:Y:S02]  /*11eb0*/  @P1 LEA.HI.X R19, R15, c[0x0][0x1cc], R14, 0x1, P0 ;  /* 0x000073000f131a11 */ /* 0x000fe400000f0c0e */
[----:B------:R-:W-:Y:S11]  /*11ec0*/  ISETP.GE.AND P0, PT, R243, 0x21, PT ;  /* 0x00000021f300780c */ /* 0x000ff60003f06270 */
[----:B------:R-:W-:Y:S02]  /*11ed0*/  @!UPT UIADD3 URZ, URZ, URZ, URZ ;  /* 0x0000003f3f3ff290 */ /* 0x000fe4000fffe03f */
[----:B------:R-:W-:Y:S05]  /*11ee0*/  VOTEU.ANY UP0, P0 ;  /* 0x00000000003f7886 */ /* 0x000fea0000000100 */
[----:B------:R-:W-:Y:S11]  /*11ef0*/  @UP0 UIADD3 UR6, UP0, UR6, UR14, URZ ;  /* 0x0000000e06060290 */ /* 0x000ff6000ff1e03f */
[----:B------:R-:W-:Y:S04]  /*11f00*/  PLOP3.LUT P2, PT, PT, PT, UP0, 0x80, 0x0 ;  /* 0x000000000000781c */ /* 0x000fe80003f4f008 */
[----:B------:R-:W-:Y:S02]  /*11f10*/  @P0 IADD3.X R13, R13, UR8, RZ, P2, !PT ;  /* 0x000000080d0d0c10 */ /* 0x000fe400097fe4ff */
[----:B------:R-:W-:Y:S05]  /*11f20*/  @P0 IADD3 R7, P2, R7, UR6, RZ ;  /* 0x0000000607070c10 */ /* 0x000fea000ff5e0ff */
[----:B------:R-:W-:Y:S01]  /*11f30*/  @P0 IMAD.X R4, R13, 0x1, R4, P2 ;  /* 0x000000010d040824 */ /* 0x000fe200010e0604 */
[----:B------:R-:W-:Y:S05]  /*11f40*/  @P0 IADD3 R5, P2, R5, UR6, RZ ;  /* 0x0000000605050c10 */ /* 0x000fea000ff5e0ff */
[C---:B------:R-:W-:Y:S01]  /*11f50*/  @P0 IMAD.X R2, R13.reuse, 0x1, R2, P2 ;  /* 0x000000010d020824 */ /* 0x040fe200010e0602 */
[----:B------:R-:W-:Y:S05]  /*11f60*/  @P0 IADD3 R12, P2, R12, UR6, RZ ;  /* 0x000000060c0c0c10 */ /* 0x000fea000ff5e0ff */
[C---:B------:R-:W-:Y:S01]  /*11f70*/  @P0 IMAD.X R15, R13.reuse, 0x1, R9, P2 ;  /* 0x000000010d0f0824 */ /* 0x040fe200010e0609 */
[----:B------:R-:W-:Y:S05]  /*11f80*/  @P0 IADD3 R9, P2, R230, UR6, RZ ;  /* 0x00000006e6090c10 */ /* 0x000fea000ff5e0ff */
[----:B------:R-:W-:Y:S01]  /*11f90*/  @P0 IMAD.X R14, R13, 0x1, R235, P2 ;  /* 0x000000010d0e0824 */ /* 0x000fe200010e06eb */
[C---:B------:R-:W-:Y:S04]  /*11fa0*/  @P0 LEA R26, P2, R9.reuse, c[0x0][0x1c8], 0x1 ;  /* 0x00007200091a0a11 */ /* 0x040fe800078408ff */
[----:B------:R-:W-:Y:S02]  /*11fb0*/  @P0 LEA.HI.X R27, R9, c[0x0][0x1cc], R14, 0x1, P2 ;  /* 0x00007300091b0a11 */ /* 0x000fe400010f0c0e */
[C---:B------:R-:W-:Y:S04]  /*11fc0*/  @P0 LEA R160, P2, R7.reuse, c[0x0][0x1c8], 0x1 ;  /* 0x0000720007a00a11 */ /* 0x040fe800078408ff */
[----:B------:R-:W-:Y:S02]  /*11fd0*/  @P0 LEA.HI.X R161, R7, c[0x0][0x1cc], R4, 0x1, P2 ;  /* 0x0000730007a10a11 */ /* 0x000fe400010f0c04 */
[C---:B------:R-:W-:Y:S04]  /*11fe0*/  @P0 LEA R4, P2, R5.reuse, c[0x0][0x1c8], 0x1 ;  /* 0x0000720005040a11 */ /* 0x040fe800078408ff */
[----:B------:R-:W-:Y:S02]  /*11ff0*/  @P0 LEA.HI.X R5, R5, c[0x0][0x1cc], R2, 0x1, P2 ;  /* 0x0000730005050a11 */ /* 0x000fe400010f0c02 */
[C---:B------:R-:W-:Y:S04]  /*12000*/  @P0 LEA R14, P2, R12.reuse, c[0x0][0x1c8], 0x1 ;  /* 0x000072000c0e0a11 */ /* 0x040fe800078408ff */
[----:B------:R-:W-:Y:S02]  /*12010*/  @P0 LEA.HI.X R15, R12, c[0x0][0x1cc], R15, 0x1, P2 ;  /* 0x000073000c0f0a11 */ /* 0x000fe400010f0c0f */
[C---:B------:R-:W-:Y:S11]  /*12020*/  LOP3.LUT P2, RZ, R225.reuse, 0x1, RZ, 0xc0, !PT ;  /* 0x00000001e1ff7812 */ /* 0x040ff6000784c0ff */
[----:B------:R-:W-:Y:S02]  /*12030*/  @!UPT UIADD3 URZ, URZ, URZ, URZ ;  /* 0x0000003f3f3ff290 */ /* 0x000fe4000fffe03f */
[----:B------:R1:W-:Y:S06]  /*12040*/  @P1 LDGSTS.E.BYPASS.LTC128B.128 [R228+0xb880], [R22.64], !P2 ;  /* 0x0b88000016e41fae */ /* 0x0003ec000d101d4c */
[----:B------:R1:W-:Y:S06]  /*12050*/  @P1 LDGSTS.E.BYPASS.LTC128B.128 [R228+0xd080], [R20.64], !P6 ;  /* 0x0d08000014e41fae */ /* 0x0003ec000f101d4c */
[----:B------:R1:W-:Y:S01]  /*12060*/  @P1 LDGSTS.E.BYPASS.LTC128B.128 [R228+0xe880], [R18.64], !P5 ;  /* 0x0e88000012e41fae */ /* 0x0003e2000e901d4c */
[----:B------:R-:W-:Y:S11]  /*12070*/  LOP3.LUT P1, RZ, R225, 0x2, RZ, 0xc0, !PT ;  /* 0x00000002e1ff7812 */ /* 0x000ff6000782c0ff */
[----:B------:R-:W-:Y:S02]  /*12080*/  @!UPT UIADD3 URZ, URZ, URZ, URZ ;  /* 0x0000003f3f3ff290 */ /* 0x000fe4000fffe03f */
[----:B------:R1:W-:Y:S06]  /*12090*/  @P0 LDGSTS.E.BYPASS.LTC128B.128 [R228+0xb080], [R26.64], !P1 ;  /* 0x0b0800001ae40fae */ /* 0x0003ec000c901d4c */
[----:B------:R1:W-:Y:S06]  /*120a0*/  @P0 LDGSTS.E.BYPASS.LTC128B.128 [R228+0xc880], [R160.64], !P2 ;  /* 0x0c880000a0e40fae */ /* 0x0003ec000d101d4c */
[----:B------:R1:W-:Y:S06]  /*120b0*/  @P0 LDGSTS.E.BYPASS.LTC128B.128 [R228+0xe080], [R4.64], !P6 ;  /* 0x0e08000004e40fae */ /* 0x0003ec000f101d4c */
[----:B------:R1:W-:Y:S01]  /*120c0*/  @P0 LDGSTS.E.BYPASS.LTC128B.128 [R228+0xf880], [R14.64], !P5 ;  /* 0x0f8800000ee40fae */ /* 0x0003e2000e901d4c */
[----:B------:R-:W-:-:S05]  /*120d0*/  BRA `(.L_x_848) ;  /* 0x000010f000007947 */ /* 0x000fca0003800000 */
.L_x_847:
[----:B------:R-:W-:Y:S01]  /*120e0*/  USHF.R.S32.HI UR6, URZ, 0x1f, UR11 ;  /* 0x0000001f3f067899 */ /* 0x000fe2000801140b */
[----:B------:R-:W-:Y:S04]  /*120f0*/  DEPBAR.LE SB0, 0x0 ;  /* 0x000080000000791a */ /* 0x000fe80000000000 */
[----:B------:R-:W-:Y:S01]  /*12100*/  UIMAD UR6, UR6, UR4, URZ ;  /* 0x00000004060672a4 */ /* 0x000fe2000f8e023f */
[----:B------:R-:W-:Y:S01]  /*12110*/  BAR.SYNC.DEFER_BLOCKING 0x0 ;  /* 0x0000000000007b1d */ /* 0x000fe20000010000 */
[----:B------:R-:W-:Y:S01]  /*12120*/  UIMAD.WIDE.U32 UR14, UR11, UR4, URZ ;  /* 0x000000040b0e72a5 */ /* 0x000fe2000f8e003f */
[----:B------:R-:W-:Y:S01]  /*12130*/  LOP3.LUT P4, RZ, R225, 0x1, RZ, 0xc0, !PT ;  /* 0x00000001e1ff7812 */ /* 0x000fe2000788c0ff */
[----:B------:R-:W-:Y:S04]  /*12140*/  UIMAD UR6, UR11, UR5, UR6 ;  /* 0x000000050b0672a4 */ /* 0x000fe8000f8e0206 */
[----:B------:R-:W-:Y:S02]  /*12150*/  UIADD3 UR6, UR15, UR6, URZ ;  /* 0x000000060f067290 */ /* 0x000fe4000fffe03f */
[----:B------:R-:W-:Y:S02]  /*12160*/  UIMAD.WIDE.U32 UR14, UR14, 0x30, URZ ;  /* 0x000000300e0e78a5 */ /* 0x000fe4000f8e003f */
[----:B------:R-:W-:Y:S04]  /*12170*/  UIMAD UR6, UR6, 0x30, URZ ;  /* 0x00000030060678a4 */ /* 0x000fe8000f8e023f */
[----:B------:R-:W-:Y:S01]  /*12180*/  UIADD3 UR6, UR15, UR6, URZ ;  /* 0x000000060f067290 */ /* 0x000fe2000fffe03f */
[----:B------:R-:W-:Y:S02]  /*12190*/  IADD3 R11, P1, R226, UR14, RZ ;  /* 0x0000000ee20b7c10 */ /* 0x000fe4000ff3e0ff */
[----:B------:R-:W-:Y:S03]  /*121a0*/  IADD3 R3, P0, R240, UR14, RZ ;  /* 0x0000000ef0037c10 */ /* 0x000fe6000ff1e0ff */
[----:B------:R-:W-:Y:S02]  /*121b0*/  IADD3.X R8, R233, UR6, RZ, P1, !PT ;  /* 0x00000006e9087c10 */ /* 0x000fe40008ffe4ff */
[----:B------:R-:W-:Y:S01]  /*121c0*/  LEA R14, P1, R11, c[0x0][0x1f8], 0x1 ;  /* 0x00007e000b0e7a11 */ /* 0x000fe200078208ff */
[----:B------:R-:W-:Y:S01]  /*121d0*/  LDSM.16.M88.4 R160, [R222] ;  /* 0x00000000dea0783b */ /* 0x000fe20000000200 */
[----:B------:R-:W-:Y:S02]  /*121e0*/  IADD3.X R2, R237, UR6, RZ, P0, !PT ;  /* 0x00000006ed027c10 */ /* 0x000fe400087fe4ff */
[----:B------:R-:W-:Y:S02]  /*121f0*/  LEA.HI.X R15, R11, c[0x0][0x1fc], R8, 0x1, P1 ;  /* 0x00007f000b0f7a11 */ /* 0x000fe400008f0c08 */
[----:B------:R-:W-:Y:S01]  /*12200*/  LEA R12, P1, R3, c[0x0][0x1f8], 0x1 ;  /* 0x00007e00030c7a11 */ /* 0x000fe200078208ff */
[----:B------:R-:W1:Y:S01]  /*12210*/  LDSM.16.M88.4 R164, [R221+0xa080] ;  /* 0x00a08000dda4783b */ /* 0x000e620000000200 */
[----:B------:R-:W-:Y:S02]  /*12220*/  IADD3 R9, P0, R239, UR14, RZ ;  /* 0x0000000eef097c10 */ /* 0x000fe4000ff1e0ff */
[----:B------:R-:W-:Y:S02]  /*12230*/  LEA.HI.X R13, R3, c[0x0][0x1fc], R2, 0x1, P1 ;  /* 0x00007f00030d7a11 */ /* 0x000fe400008f0c02 */
[----:B------:R-:W-:Y:S01]  /*12240*/  IADD3 R19, P1, R238, UR14, RZ ;  /* 0x0000000eee137c10 */ /* 0x000fe2000ff3e0ff */
[----:B------:R-:W2:Y:S01]  /*12250*/  LDSM.16.M88.4 R168, [R221+0xa880] ;  /* 0x00a88000dda8783b */ /* 0x000ea20000000200 */
[----:B------:R-:W-:Y:S02]  /*12260*/  IADD3.X R8, R236, UR6, RZ, P0, !PT ;  /* 0x00000006ec087c10 */ /* 0x000fe400087fe4ff */
[----:B------:R-:W-:Y:S02]  /*12270*/  LEA R20, P2, R19, c[0x0][0x1f8], 0x1 ;  /* 0x00007e0013147a11 */ /* 0x000fe400078408ff */
[----:B------:R-:W-:Y:S01]  /*12280*/  IADD3.X R2, R229, UR6, RZ, P1, !PT ;  /* 0x00000006e5027c10 */ /* 0x000fe20008ffe4ff */
[----:B------:R-:W3:Y:S01]  /*12290*/  LDSM.16.M88.4 R172, [R221+0xb080] ;  /* 0x00b08000ddac783b */ /* 0x000ee20000000200 */
[----:B------:R-:W-:Y:S02]  /*122a0*/  LEA R16, P0, R9, c[0x0][0x1f8], 0x1 ;  /* 0x00007e0009107a11 */ /* 0x000fe400078008ff */
[----:B------:R-:W-:Y:S02]  /*122b0*/  LEA.HI.X R21, R19, c[0x0][0x1fc], R2, 0x1, P2 ;  /* 0x00007f0013157a11 */ /* 0x000fe400010f0c02 */
[----:B------:R-:W-:Y:S01]  /*122c0*/  LOP3.LUT P2, RZ, R225, 0x2, RZ, 0xc0, !PT ;  /* 0x00000002e1ff7812 */ /* 0x000fe2000784c0ff */
[----:B------:R-:W-:Y:S01]  /*122d0*/  LDSM.16.M88.4 R176, [R220] ;  /* 0x00000000dcb0783b */ /* 0x000fe20000000200 */
[----:B------:R-:W-:Y:S02]  /*122e0*/  LEA.HI.X R17, R9, c[0x0][0x1fc], R8, 0x1, P0 ;  /* 0x00007f0009117a11 */ /* 0x000fe400000f0c08 */
[C---:B------:R-:W-:Y:S03]  /*122f0*/  @!P3 LEA R3, P0, R242.reuse, UR14, 0x5 ;  /* 0x0000000ef203bc11 */ /* 0x040fe6000f8028ff */
[----:B------:R-:W4:Y:S01]  /*12300*/  LDSM.16.M88.4 R180, [R219] ;  /* 0x00000000dbb4783b */ /* 0x000f220000000200 */
[C---:B------:R-:W-:Y:S02]  /*12310*/  @!P3 IADD3 R11, P1, R3.reuse, R226, RZ ;  /* 0x000000e2030bb210 */ /* 0x040fe40007f3e0ff */
[----:B------:R-:W-:Y:S02]  /*12320*/  @!P3 LEA.HI.X R9, R242, UR6, R241, 0x5, P0 ;  /* 0x00000006f209bc11 */ /* 0x000fe400080f2cf1 */
[----:B------:R-:W-:Y:S01]  /*12330*/  @!P3 IADD3 R19, P0, R3, R240, RZ ;  /* 0x000000f00313b210 */ /* 0x000fe20007f1e0ff */
[----:B------:R-:W5:Y:S02]  /*12340*/  LDSM.16.M88.4 R184, [R211] ;  /* 0x00000000d3b8783b */ /* 0x000f640000000200 */
[----:B------:R-:W-:Y:S01]  /*12350*/  @!P3 IMAD.X R2, R9, 0x1, R233, P1 ;  /* 0x000000010902b824 */ /* 0x000fe200008e06e9 */
[----:B------:R-:W-:Y:S01]  /*12360*/  @!P3 LEA R24, P1, R11, c[0x0][0x1f8], 0x1 ;  /* 0x00007e000b18ba11 */ /* 0x000fe200078208ff */
[----:B------:R-:W-:Y:S01]  /*12370*/  @!P3 IMAD.X R8, R9, 0x1, R237, P0 ;  /* 0x000000010908b824 */ /* 0x000fe200000e06ed */
[----:B------:R-:W-:Y:S01]  /*12380*/  @!P3 LEA R246, P0, R19, c[0x0][0x1f8], 0x1 ;  /* 0x00007e0013f6ba11 */ /* 0x000fe200078008ff */
[----:B------:R-:W3:Y:S01]  /*12390*/  LDSM.16.M88.4 R188, [R210] ;  /* 0x00000000d2bc783b */ /* 0x000ee20000000200 */
[----:B------:R-:W-:Y:S02]  /*123a0*/  @!P3 LEA.HI.X R25, R11, c[0x0][0x1fc], R2, 0x1, P1 ;  /* 0x00007f000b19ba11 */ /* 0x000fe400008f0c02 */
[----:B------:R-:W-:Y:S01]  /*123b0*/  @!P3 LEA.HI.X R247, R19, c[0x0][0x1fc], R8, 0x1, P0 ;  /* 0x00007f0013f7ba11 */ /* 0x000fe200000f0c08 */
[C---:B-1----:R-:W-:Y:S02]  /*123c0*/  HMMA.16816.F32 R4, R160.reuse, R164, RZ ;  /* 0x000000a4a004723c */ /* 0x042fe400000018ff */
[----:B------:R-:W-:Y:S01]  /*123d0*/  @!PT LDS RZ, [RZ] ;  /* 0x00000000fffff984 */ /* 0x000fe20000000800 */
[----:B------:R-:W-:Y:S01]  /*123e0*/  @!PT LDS RZ, [RZ] ;  /* 0x00000000fffff984 */ /* 0x000fe20000000800 */
[----:B------:R-:W-:Y:S01]  /*123f0*/  @!PT LDS RZ, [RZ] ;  /* 0x00000000fffff984 */ /* 0x000fe20000000800 */
[----:B------:R2:W-:Y:S01]  /*12400*/  LDGSTS.E.BYPASS.LTC128B.128 [R228+0x4080], [R14.64], !P2 ;  /* 0x040800000ee47fae */ /* 0x0005e2000d101d4c */
[C---:B------:R-:W-:Y:S02]  /*12410*/  @!P3 IADD3 R8, P1, R3.reuse, R239, RZ ;  /* 0x000000ef0308b210 */ /* 0x040fe40007f3e0ff */
[----:B------:R-:W-:Y:S03]  /*12420*/  @!P3 IADD3 R10, P0, R3, R238, RZ ;  /* 0x000000ee030ab210 */ /* 0x000fe60007f1e0ff */
[----:B------:R2:W-:Y:S01]  /*12430*/  LDGSTS.E.BYPASS.LTC128B.128 [R228+0x5880], [R12.64], !P4 ;  /* 0x058800000ce47fae */ /* 0x0005e2000e101d4c */
[C---:B------:R-:W-:Y:S03]  /*12440*/  @!P3 IMAD.X R3, R9.reuse, 0x1, R236, P1 ;  /* 0x000000010903b824 */ /* 0x040fe600008e06ec */
[----:B------:R-:W-:Y:S01]  /*12450*/  @!P3 IMAD.X R9, R9, 0x1, R229, P0 ;  /* 0x000000010909b824 */ /* 0x000fe200000e06e5 */
[----:B------:R-:W-:Y:S01]  /*12460*/  @!P3 LEA R156, P1, R8, c[0x0][0x1f8], 0x1 ;  /* 0x00007e00089cba11 */ /* 0x000fe200078208ff */
[----:B------:R1:W-:Y:S01]  /*12470*/  LDGSTS.E.BYPASS.LTC128B.128 [R228+0x7080], [R16.64], !P6 ;  /* 0x0708000010e47fae */ /* 0x0003e2000f101d4c */
[----:B------:R-:W-:Y:S02]  /*12480*/  @!P3 LEA R2, P0, R10, c[0x0][0x1f8], 0x1 ;  /* 0x00007e000a02ba11 */ /* 0x000fe400078008ff */
[----:B------:R-:W-:Y:S02]  /*12490*/  @!P3 LEA.HI.X R157, R8, c[0x0][0x1fc], R3, 0x1, P1 ;  /* 0x00007f00089dba11 */ /* 0x000fe400008f0c03 */
[----:B------:R-:W-:Y:S01]  /*124a0*/  @!P3 LEA.HI.X R3, R10, c[0x0][0x1fc], R9, 0x1, P0 ;  /* 0x00007f000a03ba11 */ /* 0x000fe200000f0c09 */
[----:B------:R3:W-:Y:S01]  /*124b0*/  LDGSTS.E.BYPASS.LTC128B.128 [R228+0x8880], [R20.64], !P5 ;  /* 0x0888000014e47fae */ /* 0x0007e2000e901d4c */
[C---:B------:R-:W-:Y:S05]  /*124c0*/  HMMA.16816.F32 R8, R160.reuse, R166, RZ ;  /* 0x000000a6a008723c */ /* 0x040fea00000018ff */
[----:B------:R4:W-:Y:S06]  /*124d0*/  @!P3 LDGSTS.E.BYPASS.LTC128B.128 [R228+0x5080], [R24.64], !P2 ;  /* 0x0508000018e4bfae */ /* 0x0009ec000d101d4c */
[----:B------:R4:W-:Y:S01]  /*124e0*/  @!P3 LDGSTS.E.BYPASS.LTC128B.128 [R228+0x6880], [R246.64], !P4 ;  /* 0x06880000f6e4bfae */ /* 0x0009e2000e101d4c */
[----:B------:R-:W-:Y:S01]  /*124f0*/  ISETP.LT.AND P4, PT, RZ, UR11, PT ;  /* 0x0000000bff007c0c */ /* 0x000fe2000bf81270 */
[C---:B--2---:R-:W-:Y:S04]  /*12500*/  HMMA.16816.F32 R12, R160.reuse, R168, RZ ;  /* 0x000000a8a00c723c */ /* 0x044fe800000018ff */
[----:B------:R2:W-:Y:S04]  /*12510*/  @!P3 LDGSTS.E.BYPASS.LTC128B.128 [R228+0x8080], [R156.64], !P6 ;  /* 0x080800009ce4bfae */ /* 0x0005e8000f101d4c */
[C---:B-1----:R-:W-:Y:S02]  /*12520*/  HMMA.16816.F32 R16, R160.reuse, R170, RZ ;  /* 0x000000aaa010723c */ /* 0x042fe400000018ff */
[----:B------:R1:W-:Y:S06]  /*12530*/  @!P3 LDGSTS.E.BYPASS.LTC128B.128 [R228+0x9880], [R2.64], !P5 ;  /* 0x0988000002e4bfae */ /* 0x0003ec000e901d4c */
[----:B------:R-:W-:Y:S01]  /*12540*/  LDSM.16.M88.4 R192, [R218] ;  /* 0x00000000dac0783b */ /* 0x000fe20000000200 */
[C---:B---3--:R-:W-:Y:S05]  /*12550*/  HMMA.16816.F32 R20, R160.reuse, R172, RZ ;  /* 0x000000aca014723c */ /* 0x048fea00000018ff */
[----:B------:R-:W0:Y:S03]  /*12560*/  LDGDEPBAR ;  /* 0x00000000000079af */ /* 0x000e260000000000 */
[----:B----4-:R-:W-:Y:S03]  /*12570*/  HMMA.16816.F32 R24, R160, R174, RZ ;  /* 0x000000aea018723c */ /* 0x010fe600000018ff */
[----:B------:R-:W3:Y:S05]  /*12580*/  LDSM.16.M88.4 R196, [R215+0xa080] ;  /* 0x00a08000d7c4783b */ /* 0x000eea0000000200 */
[C---:B------:R-:W-:Y:S01]  /*12590*/  HMMA.16816.F32 R4, R176.reuse, R180, R4 ;  /* 0x000000b4b004723c */ /* 0x040fe20000001804 */
[----:B------:R-:W4:Y:S06]  /*125a0*/  LDSM.16.M88.4 R160, [R215+0xa880] ;  /* 0x00a88000d7a0783b */ /* 0x000f2c0000000200 */
[----:B------:R-:W1:Y:S01]  /*125b0*/  LDSM.16.M88.4 R164, [R215+0xb080] ;  /* 0x00b08000d7a4783b */ /* 0x000e620000000200 */
[C---:B------:R-:W-:Y:S05]  /*125c0*/  HMMA.16816.F32 R8, R176.reuse, R182, R8 ;  /* 0x000000b6b008723c */ /* 0x040fea0000001808 */
[----:B------:R-:W-:Y:S03]  /*125d0*/  LDSM.16.M88.4 R168, [R217] ;  /* 0x00000000d9a8783b */ /* 0x000fe60000000200 */
[C---:B-----5:R-:W-:Y:S03]  /*125e0*/  HMMA.16816.F32 R12, R176.reuse, R184, R12 ;  /* 0x000000b8b00c723c */ /* 0x060fe6000000180c */
[----:B------:R-:W5:Y:S05]  /*125f0*/  LDSM.16.M88.4 R172, [R209] ;  /* 0x00000000d1ac783b */ /* 0x000f6a0000000200 */
[C---:B------:R-:W-:Y:S01]  /*12600*/  HMMA.16816.F32 R16, R176.reuse, R186, R16 ;  /* 0x000000bab010723c */ /* 0x040fe20000001810 */
[----:B------:R-:W-:Y:S06]  /*12610*/  LDSM.16.M88.4 R180, [R209+0x1000] ;  /* 0x00100000d1b4783b */ /* 0x000fec0000000200 */
[----:B------:R-:W-:Y:S01]  /*12620*/  LDSM.16.M88.4 R184, [R222+0x4000] ;  /* 0x00400000deb8783b */ /* 0x000fe20000000200 */
[C---:B------:R-:W-:Y:S08]  /*12630*/  HMMA.16816.F32 R20, R176.reuse, R188, R20 ;  /* 0x000000bcb014723c */ /* 0x040ff00000001814 */
[----:B------:R-:W-:Y:S01]  /*12640*/  HMMA.16816.F32 R24, R176, R190, R24 ;  /* 0x000000beb018723c */ /* 0x000fe20000001818 */
[----:B------:R-:W2:Y:S06]  /*12650*/  LDSM.16.M88.4 R176, [R209+0x800] ;  /* 0x00080000d1b0783b */ /* 0x000eac0000000200 */
[----:B------:R-:W2:Y:S01]  /*12660*/  LDSM.16.M88.4 R188, [R221+0xb880] ;  /* 0x00b88000ddbc783b */ /* 0x000ea20000000200 */
[C---:B---3--:R-:W-:Y:S08]  /*12670*/  HMMA.16816.F32 R4, R192.reuse, R196, R4 ;  /* 0x000000c4c004723c */ /* 0x048ff00000001804 */
[C---:B------:R-:W-:Y:S01]  /*12680*/  HMMA.16816.F32 R8, R192.reuse, R198, R8 ;  /* 0x000000c6c008723c */ /* 0x040fe20000001808 */
[----:B------:R-:W-:Y:S07]  /*12690*/  LDSM.16.M88.4 R196, [R208] ;  /* 0x00000000d0c4783b */ /* 0x000fee0000000200 */
[C---:B----4-:R-:W-:Y:S08]  /*126a0*/  HMMA.16816.F32 R12, R192.reuse, R160, R12 ;  /* 0x000000a0c00c723c */ /* 0x050ff0000000180c */
[C---:B------:R-:W-:Y:S01]  /*126b0*/  HMMA.16816.F32 R16, R192.reuse, R162, R16 ;  /* 0x000000a2c010723c */ /* 0x040fe20000001810 */
[----:B------:R-:W3:Y:S07]  /*126c0*/  LDSM.16.M88.4 R160, [R221+0xc080] ;  /* 0x00c08000dda0783b */ /* 0x000eee0000000200 */
[C---:B-1----:R-:W-:Y:S08]  /*126d0*/  HMMA.16816.F32 R20, R192.reuse, R164, R20 ;  /* 0x000000a4c014723c */ /* 0x042ff00000001814 */
[----:B------:R-:W-:Y:S01]  /*126e0*/  HMMA.16816.F32 R24, R192, R166, R24 ;  /* 0x000000a6c018723c */ /* 0x000fe20000001818 */
[----:B------:R-:W1:Y:S06]  /*126f0*/  LDSM.16.M88.4 R164, [R221+0xc880] ;  /* 0x00c88000dda4783b */ /* 0x000e6c0000000200 */
[----:B------:R-:W4:Y:S01]  /*12700*/  LDSM.16.M88.4 R192, [R220+0x4000] ;  /* 0x00400000dcc0783b */ /* 0x000f220000000200 */
[C---:B-----5:R-:W-:Y:S08]  /*12710*/  HMMA.16816.F32 R4, R168.reuse, R172, R4 ;  /* 0x000000aca804723c */ /* 0x060ff00000001804 */
[C---:B------:R-:W-:Y:S01]  /*12720*/  HMMA.16816.F32 R8, R168.reuse, R174, R8 ;  /* 0x000000aea808723c */ /* 0x040fe20000001808 */
[----:B------:R-:W-:Y:S07]  /*12730*/  LDSM.16.M88.4 R172, [R206] ;  /* 0x00000000ceac783b */ /* 0x000fee0000000200 */
[C---:B--2---:R-:W-:Y:S08]  /*12740*/  HMMA.16816.F32 R12, R168.reuse, R176, R12 ;  /* 0x000000b0a80c723c */ /* 0x044ff0000000180c */
[C---:B------:R-:W-:Y:S01]  /*12750*/  HMMA.16816.F32 R16, R168.reuse, R178, R16 ;  /* 0x000000b2a810723c */ /* 0x040fe20000001810 */
[----:B------:R-:W-:Y:S07]  /*12760*/  LDSM.16.M88.4 R176, [R218+0x4000] ;  /* 0x00400000dab0783b */ /* 0x000fee0000000200 */
[C---:B------:R-:W-:Y:S08]  /*12770*/  HMMA.16816.F32 R20, R168.reuse, R180, R20 ;  /* 0x000000b4a814723c */ /* 0x040ff00000001814 */
[----:B------:R-:W-:Y:S01]  /*12780*/  HMMA.16816.F32 R24, R168, R182, R24 ;  /* 0x000000b6a818723c */ /* 0x000fe20000001818 */
[----:B------:R-:W2:Y:S06]  /*12790*/  LDSM.16.M88.4 R168, [R207] ;  /* 0x00000000cfa8783b */ /* 0x000eac0000000200 */
[----:B------:R-:W5:Y:S01]  /*127a0*/  LDSM.16.M88.4 R180, [R215+0xb880] ;  /* 0x00b88000d7b4783b */ /* 0x000f620000000200 */
[C---:B------:R-:W-:Y:S08]  /*127b0*/  HMMA.16816.F32 R4, R184.reuse, R188, R4 ;  /* 0x000000bcb804723c */ /* 0x040ff00000001804 */
[C---:B------:R-:W-:Y:S01]  /*127c0*/  HMMA.16816.F32 R8, R184.reuse, R190, R8 ;  /* 0x000000beb808723c */ /* 0x040fe20000001808 */
[----:B------:R-:W-:Y:S07]  /*127d0*/  LDSM.16.M88.4 R188, [R209+0x1800] ;  /* 0x00180000d1bc783b */ /* 0x000fee0000000200 */
[C---:B---3--:R-:W-:Y:S08]  /*127e0*/  HMMA.16816.F32 R12, R184.reuse, R160, R12 ;  /* 0x000000a0b80c723c */ /* 0x048ff0000000180c */
[C---:B------:R-:W-:Y:S01]  /*127f0*/  HMMA.16816.F32 R16, R184.reuse, R162, R16 ;  /* 0x000000a2b810723c */ /* 0x040fe20000001810 */
[----:B------:R-:W3:Y:S07]  /*12800*/  LDSM.16.M88.4 R160, [R215+0xc080] ;  /* 0x00c08000d7a0783b */ /* 0x000eee0000000200 */
[C---:B-1----:R-:W-:Y:S08]  /*12810*/  HMMA.16816.F32 R20, R184.reuse, R164, R20 ;  /* 0x000000a4b814723c */ /* 0x042ff00000001814 */
[----:B------:R-:W-:Y:S01]  /*12820*/  HMMA.16816.F32 R24, R184, R166, R24 ;  /* 0x000000a6b818723c */ /* 0x000fe20000001818 */
[----:B------:R-:W1:Y:S06]  /*12830*/  LDSM.16.M88.4 R164, [R215+0xc880] ;  /* 0x00c88000d7a4783b */ /* 0x000e6c0000000200 */
[----:B------:R-:W1:Y:S01]  /*12840*/  LDSM.16.M88.4 R184, [R217+0x4000] ;  /* 0x00400000d9b8783b */ /* 0x000e620000000200 */
[C---:B----4-:R-:W-:Y:S08]  /*12850*/  HMMA.16816.F32 R4, R192.reuse, R196, R4 ;  /* 0x000000c4c004723c */ /* 0x050ff00000001804 */
[C---:B------:R-:W-:Y:S01]  /*12860*/  HMMA.16816.F32 R8, R192.reuse, R198, R8 ;  /* 0x000000c6c008723c */ /* 0x040fe20000001808 */
[----:B------:R-:W-:Y:S07]  /*12870*/  LDSM.16.M88.4 R196, [R221+0xd080] ;  /* 0x00d08000ddc4783b */ /* 0x000fee0000000200 */
[C---:B--2---:R-:W-:Y:S08]  /*12880*/  HMMA.16816.F32 R12, R192.reuse, R168, R12 ;  /* 0x000000a8c00c723c */ /* 0x044ff0000000180c */
[C---:B------:R-:W-:Y:S01]  /*12890*/  HMMA.16816.F32 R16, R192.reuse, R170, R16 ;  /* 0x000000aac010723c */ /* 0x040fe20000001810 */
[----:B------:R-:W2:Y:S07]  /*128a0*/  LDSM.16.M88.4 R168, [R209+0x2000] ;  /* 0x00200000d1a8783b */ /* 0x000eae0000000200 */
[C---:B------:R-:W-:Y:S08]  /*128b0*/  HMMA.16816.F32 R20, R192.reuse, R172, R20 ;  /* 0x000000acc014723c */ /* 0x040ff00000001814 */
[----:B------:R-:W-:Y:S01]  /*128c0*/  HMMA.16816.F32 R24, R192, R174, R24 ;  /* 0x000000aec018723c */ /* 0x000fe20000001818 */
[----:B------:R-:W4:Y:S06]  /*128d0*/  LDSM.16.M88.4 R172, [R209+0x2800] ;  /* 0x00280000d1ac783b */ /* 0x000f2c0000000200 */
[----:B------:R-:W2:Y:S01]  /*128e0*/  LDSM.16.M88.4 R192, [R222+0x8000] ;  /* 0x00800000dec0783b */ /* 0x000ea20000000200 */
[C---:B-----5:R-:W-:Y:S08]  /*128f0*/  HMMA.16816.F32 R4, R176.reuse, R180, R4 ;  /* 0x000000b4b004723c */ /* 0x060ff00000001804 */
[C---:B------:R-:W-:Y:S01]  /*12900*/  HMMA.16816.F32 R8, R176.reuse, R182, R8 ;  /* 0x000000b6b008723c */ /* 0x040fe20000001808 */
[----:B------:R-:W-:Y:S07]  /*12910*/  LDSM.16.M88.4 R180, [R205] ;  /* 0x00000000cdb4783b */ /* 0x000fee0000000200 */
[C---:B---3--:R-:W-:Y:S08]  /*12920*/  HMMA.16816.F32 R12, R176.reuse, R160, R12 ;  /* 0x000000a0b00c723c */ /* 0x048ff0000000180c */
[C---:B------:R-:W-:Y:S01]  /*12930*/  HMMA.16816.F32 R16, R176.reuse, R162, R16 ;  /* 0x000000a2b010723c */ /* 0x040fe20000001810 */
[----:B------:R-:W3:Y:S07]  /*12940*/  LDSM.16.M88.4 R160, [R221+0xd880] ;  /* 0x00d88000dda0783b */ /* 0x000eee0000000200 */
[C---:B-1----:R-:W-:Y:S08]  /*12950*/  HMMA.16816.F32 R20, R176.reuse, R164, R20 ;  /* 0x000000a4b014723c */ /* 0x042ff00000001814 */
[----:B------:R-:W-:Y:S01]  /*12960*/  HMMA.16816.F32 R24, R176, R166, R24 ;  /* 0x000000a6b018723c */ /* 0x000fe20000001818 */
[----:B------:R-:W1:Y:S06]  /*12970*/  LDSM.16.M88.4 R164, [R221+0xe080] ;  /* 0x00e08000dda4783b */ /* 0x000e6c0000000200 */
[----:B------:R-:W5:Y:S01]  /*12980*/  LDSM.16.M88.4 R176, [R220+0x8000] ;  /* 0x00800000dcb0783b */ /* 0x000f620000000200 */
[C---:B------:R-:W-:Y:S08]  /*12990*/  HMMA.16816.F32 R4, R184.reuse, R188, R4 ;  /* 0x000000bcb804723c */ /* 0x040ff00000001804 */
[C---:B------:R-:W-:Y:S01]  /*129a0*/  HMMA.16816.F32 R8, R184.reuse, R190, R8 ;  /* 0x000000beb808723c */ /* 0x040fe20000001808 */
[----:B------:R-:W-:Y:S07]  /*129b0*/  LDSM.16.M88.4 R188, [R215+0xd080] ;  /* 0x00d08000d7bc783b */ /* 0x000fee0000000200 */
[C---:B--2---:R-:W-:Y:S08]  /*129c0*/  HMMA.16816.F32 R12, R184.reuse, R168, R12 ;  /* 0x000000a8b80c723c */ /* 0x044ff0000000180c */
[C---:B------:R-:W-:Y:S01]  /*129d0*/  HMMA.16816.F32 R16, R184.reuse, R170, R16 ;  /* 0x000000aab810723c */ /* 0x040fe20000001810 */
[----:B------:R-:W2:Y:S07]  /*129e0*/  LDSM.16.M88.4 R168, [R204] ;  /* 0x00000000cca8783b */ /* 0x000eae0000000200 */
[C---:B----4-:R-:W-:Y:S08]  /*129f0*/  HMMA.16816.F32 R20, R184.reuse, R172, R20 ;  /* 0x000000acb814723c */ /* 0x050ff00000001814 */
[----:B------:R-:W-:Y:S01]  /*12a00*/  HMMA.16816.F32 R24, R184, R174, R24 ;  /* 0x000000aeb818723c */ /* 0x000fe20000001818 */
[----:B------:R-:W4:Y:S06]  /*12a10*/  LDSM.16.M88.4 R172, [R203] ;  /* 0x00000000cbac783b */ /* 0x000f2c0000000200 */
[----:B------:R-:W2:Y:S01]  /*12a20*/  LDSM.16.M88.4 R184, [R218+0x8000] ;  /* 0x00800000dab8783b */ /* 0x000ea20000000200 */
        /* <DEDUP_REMOVED lines=10> */
[C---:B-----5:R-:W-:Y:S08]  /*12ad0*/  HMMA.16816.F32 R4, R176.reuse, R180, R4 ;  /* 0x000000b4b004723c */ /* 0x060ff00000001804 */
[C---:B------:R-:W-:Y:S01]  /*12ae0*/  HMMA.16816.F32 R8, R176.reuse, R182, R8 ;  /* 0x000000b6b008723c */ /* 0x040fe20000001808 */
[----:B------:R-:W-:Y:S07]  /*12af0*/  LDSM.16.M88.4 R180, [R221+0xe880] ;  /* 0x00e88000ddb4783b */ /* 0x000fee0000000200 */
[C---:B--2---:R-:W-:Y:S08]  /*12b00*/  HMMA.16816.F32 R12, R176.reuse, R168, R12 ;  /* 0x000000a8b00c723c */ /* 0x044ff0000000180c */
[C---:B------:R-:W-:Y:S01]  /*12b10*/  HMMA.16816.F32 R16, R176.reuse, R170, R16 ;  /* 0x000000aab010723c */ /* 0x040fe20000001810 */
[----:B------:R-:W2:Y:S07]  /*12b20*/  LDSM.16.M88.4 R168, [R209+0x3800] ;  /* 0x00380000d1a8783b */ /* 0x000eae0000000200 */
[C---:B----4-:R-:W-:Y:S08]  /*12b30*/  HMMA.16816.F32 R20, R176.reuse, R172, R20 ;  /* 0x000000acb014723c */ /* 0x050ff00000001814 */
[----:B------:R-:W-:Y:S01]  /*12b40*/  HMMA.16816.F32 R24, R176, R174, R24 ;  /* 0x000000aeb018723c */ /* 0x000fe20000001818 */
[----:B------:R-:W4:Y:S06]  /*12b50*/  LDSM.16.M88.4 R172, [R209+0x4000] ;  /* 0x00400000d1ac783b */ /* 0x000f2c0000000200 */
[----:B------:R-:W5:Y:S01]  /*12b60*/  LDSM.16.M88.4 R176, [R222+0xc000] ;  /* 0x00c00000deb0783b */ /* 0x000f620000000200 */
[C---:B------:R-:W-:Y:S08]  /*12b70*/  HMMA.16816.F32 R4, R184.reuse, R188, R4 ;  /* 0x000000bcb804723c */ /* 0x040ff00000001804 */
        /* <DEDUP_REMOVED lines=8> */
[----:B------:R-:W1:Y:S01]  /*12c00*/  LDSM.16.M88.4 R184, [R220+0xc000] ;  /* 0x00c00000dcb8783b */ /* 0x000e620000000200 */
        /* <DEDUP_REMOVED lines=10> */
[C---:B-----5:R-:W-:Y:S08]  /*12cb0*/  HMMA.16816.F32 R4, R176.reuse, R180, R4 ;  /* 0x000000b4b004723c */ /* 0x060ff00000001804 */
        /* <DEDUP_REMOVED lines=10> */
[C---:B------:R-:W-:Y:S08]  /*12d60*/  HMMA.16816.F32 R8, R184.reuse, R190, R8 ;  /* 0x000000beb808723c */ /* 0x040ff00000001808 */
[C---:B--2---:R-:W-:Y:S08]  /*12d70*/  HMMA.16816.F32 R12, R184.reuse, R168, R12 ;  /* 0x000000a8b80c723c */ /* 0x044ff0000000180c */
[C---:B------:R-:W-:Y:S08]  /*12d80*/  HMMA.16816.F32 R16, R184.reuse, R170, R16 ;  /* 0x000000aab810723c */ /* 0x040ff00000001810 */
[C---:B----4-:R-:W-:Y:S08]  /*12d90*/  HMMA.16816.F32 R20, R184.reuse, R172, R20 ;  /* 0x000000acb814723c */ /* 0x050ff00000001814 */
[----:B------:R-:W-:Y:S08]  /*12da0*/  HMMA.16816.F32 R24, R184, R174, R24 ;  /* 0x000000aeb818723c */ /* 0x000ff00000001818 */
[C---:B------:R-:W-:Y:S08]  /*12db0*/  HMMA.16816.F32 R4, R192.reuse, R196, R4 ;  /* 0x000000c4c004723c */ /* 0x040ff00000001804 */
[C---:B------:R-:W-:Y:S08]  /*12dc0*/  HMMA.16816.F32 R8, R192.reuse, R198, R8 ;  /* 0x000000c6c008723c */ /* 0x040ff00000001808 */
[C---:B---3--:R-:W-:Y:S08]  /*12dd0*/  HMMA.16816.F32 R12, R192.reuse, R160, R12 ;  /* 0x000000a0c00c723c */ /* 0x048ff0000000180c */
[C---:B------:R-:W-:Y:S01]  /*12de0*/  HMMA.16816.F32 R16, R192.reuse, R162, R16 ;  /* 0x000000a2c010723c */ /* 0x040fe20000001810 */
[----:B------:R-:W2:Y:S07]  /*12df0*/  LDSM.16.M88.4 R160, [R209+0x5000] ;  /* 0x00500000d1a0783b */ /* 0x000eae0000000200 */
[C---:B-1----:R-:W-:Y:S08]  /*12e00*/  HMMA.16816.F32 R20, R192.reuse, R164, R20 ;  /* 0x000000a4c014723c */ /* 0x042ff00000001814 */
[----:B------:R-:W-:Y:S01]  /*12e10*/  HMMA.16816.F32 R24, R192, R166, R24 ;  /* 0x000000a6c018723c */ /* 0x000fe20000001818 */
[----:B------:R-:W1:Y:S01]  /*12e20*/  LDSM.16.M88.4 R164, [R209+0x5800] ;  /* 0x00580000d1a4783b */ /* 0x000e620000000200 */
[----:B------:R-:W-:Y:S05]  /*12e30*/  DEPBAR.LE SB0, 0x0 ;  /* 0x000080000000791a */ /* 0x000fea0000000000 */
[----:B------:R-:W-:Y:S01]  /*12e40*/  BAR.SYNC.DEFER_BLOCKING 0x0 ;  /* 0x0000000000007b1d */ /* 0x000fe20000010000 */
[C---:B-----5:R-:W-:Y:S08]  /*12e50*/  HMMA.16816.F32 R4, R176.reuse, R180, R4 ;  /* 0x000000b4b004723c */ /* 0x060ff00000001804 */
[C---:B------:R-:W-:Y:S08]  /*12e60*/  HMMA.16816.F32 R8, R176.reuse, R182, R8 ;  /* 0x000000b6b008723c */ /* 0x040ff00000001808 */
[C---:B--2---:R-:W-:Y:S08]  /*12e70*/  HMMA.16816.F32 R12, R176.reuse, R160, R12 ;  /* 0x000000a0b00c723c */ /* 0x044ff0000000180c */
[----:B------:R-:W-:Y:S01]  /*12e80*/  FMUL.FTZ R3, R6, c[0x0][0x320] ;  /* 0x0000c80006037a20 */ /* 0x000fe20000410000 */
[C---:B------:R-:W-:Y:S03]  /*12e90*/  HMMA.16816.F32 R16, R176.reuse, R162, R16 ;  /* 0x000000a2b010723c */ /* 0x040fe60000001810 */
[----:B------:R2:W3:Y:S01]  /*12ea0*/  MUFU.TANH R6, R3 ;  /* 0x0000000300067308 */ /* 0x0004e20000002400 */
[----:B------:R-:W-:Y:S02]  /*12eb0*/  FMUL.FTZ R157, R4, c[0x0][0x320] ;  /* 0x0000c800049d7a20 */ /* 0x000fe40000410000 */
[----:B------:R-:W-:Y:S02]  /*12ec0*/  FMUL.FTZ R252, R7, c[0x0][0x320] ;  /* 0x0000c80007fc7a20 */ /* 0x000fe40000410000 */
[C---:B-1----:R-:W-:Y:S04]  /*12ed0*/  HMMA.16816.F32 R20, R176.reuse, R164, R20 ;  /* 0x000000a4b014723c */ /* 0x042fe80000001814 */
[----:B------:R-:W-:Y:S01]  /*12ee0*/  FMUL.FTZ R10, R10, c[0x0][0x320] ;  /* 0x0000c8000a0a7a20 */ /* 0x000fe20000410000 */
[----:B------:R1:W4:Y:S01]  /*12ef0*/  MUFU.TANH R169, R157 ;  /* 0x0000009d00a97308 */ /* 0x0003220000002400 */
[----:B------:R-:W-:Y:S02]  /*12f00*/  FMUL.FTZ R11, R11, c[0x0][0x320] ;  /* 0x0000c8000b0b7a20 */ /* 0x000fe40000410000 */
[----:B------:R-:W-:Y:S04]  /*12f10*/  HMMA.16816.F32 R24, R176, R166, R24 ;  /* 0x000000a6b018723c */ /* 0x000fe80000001818 */
[----:B------:R-:W-:Y:S02]  /*12f20*/  FMUL.FTZ R250, R12, c[0x0][0x320] ;  /* 0x0000c8000cfa7a20 */ /* 0x000fe40000410000 */
[----:B------:R-:W-:Y:S01]  /*12f30*/  FMUL.FTZ R156, R5, c[0x0][0x320] ;  /* 0x0000c800059c7a20 */ /* 0x000fe20000410000 */
[----:B------:R-:W1:Y:S01]  /*12f40*/  MUFU.TANH R252, R252 ;  /* 0x000000fc00fc7308 */ /* 0x000e620000002400 */
[----:B------:R-:W-:Y:S04]  /*12f50*/  FMUL.FTZ R198, R16, c[0x0][0x320] ;  /* 0x0000c80010c67a20 */ /* 0x000fe80000410000 */
[----:B------:R-:W-:Y:S02]  /*12f60*/  FMUL.FTZ R2, R8, c[0x0][0x320] ;  /* 0x0000c80008027a20 */ /* 0x000fe40000410000 */
[----:B------:R-:W-:Y:S02]  /*12f70*/  FMUL.FTZ R9, R9, c[0x0][0x320] ;  /* 0x0000c80009097a20 */ /* 0x000fe40000410000 */
[----:B------:R-:W-:Y:S01]  /*12f80*/  FMUL.FTZ R194, R20, c[0x0][0x320] ;  /* 0x0000c80014c27a20 */ /* 0x000fe20000410000 */
[----:B------:R1:W1:Y:S01]  /*12f90*/  MUFU.TANH R170, R156 ;  /* 0x0000009c00aa7308 */ /* 0x0002620000002400 */
[----:B------:R-:W-:Y:S02]  /*12fa0*/  FMUL.FTZ R13, R13, c[0x0][0x320] ;  /* 0x0000c8000d0d7a20 */ /* 0x000fe40000410000 */
[----:B------:R-:W-:Y:S02]  /*12fb0*/  FMUL.FTZ R14, R14, c[0x0][0x320] ;  /* 0x0000c8000e0e7a20 */ /* 0x000fe40000410000 */
        /* <DEDUP_REMOVED lines=13> */
[----:B--2---:R-:W-:Y:S03]  /*13090*/  IMAD.MOV.U32 R3, RZ, RZ, R0 ;  /* 0x000000ffff037224 */ /* 0x004fe600078e0000 */
[----:B------:R-:W2:Y:S10]  /*130a0*/  MUFU.TANH R10, R10 ;  /* 0x0000000a000a7308 */ /* 0x000eb40000002400 */
[----:B------:R-:W1:Y:S10]  /*130b0*/  MUFU.TANH R11, R11 ;  /* 0x0000000b000b7308 */ /* 0x000e740000002400 */
[----:B------:R-:W1:Y:S10]  /*130c0*/  MUFU.TANH R250, R250 ;  /* 0x000000fa00fa7308 */ /* 0x000e740000002400 */
[----:B------:R1:W1:Y:S10]  /*130d0*/  MUFU.TANH R248, R13 ;  /* 0x0000000d00f87308 */ /* 0x0002740000002400 */
[----:B------:R1:W1:Y:S10]  /*130e0*/  MUFU.TANH R251, R14 ;  /* 0x0000000e00fb7308 */ /* 0x0002740000002400 */
[----:B------:R1:W1:Y:S10]  /*130f0*/  MUFU.TANH R249, R15 ;  /* 0x0000000f00f97308 */ /* 0x0002740000002400 */
        /* <DEDUP_REMOVED lines=11> */
[----:B------:R1:W1:Y:S02]  /*131b0*/  MUFU.TANH R157, R27 ;  /* 0x0000001b009d7308 */ /* 0x0002640000002400 */
[----:B-1234-:R-:W-:-:S05]  /*131c0*/  @P4 BRA `(.L_x_849) ;  /* 0xffffea5000004947 */ /* 0x01efca000383ffff */
.L_x_848:
[----:B-1----:R-:W-:Y:S01]  /*131d0*/  FMNMX.FTZ R5, R169, R0, !PT ;  /* 0x00000000a9057209 */ /* 0x002fe20007810000 */
[----:B------:R-:W-:Y:S01]  /*131e0*/  LDSM.16.MT88.4 R20, [R214+0x4080] ;  /* 0x00408000d614783b */ /* 0x000fe20000004200 */
[----:B------:R-:W-:Y:S01]  /*131f0*/  FMNMX.FTZ R7, R6, R159, !PT ;  /* 0x0000009f06077209 */ /* 0x000fe20007810000 */
[----:B------:R-:W-:Y:S01]  /*13200*/  UIADD3 UR11, UR11, -0x1, URZ ;  /* 0xffffffff0b0b7890 */ /* 0x000fe2000fffe03f */
[----:B------:R-:W-:Y:S02]  /*13210*/  FMNMX.FTZ R5, R170, R5, !PT ;  /* 0x00000005aa057209 */ /* 0x000fe40007810000 */
[----:B------:R-:W-:Y:S02]  /*13220*/  FMNMX.FTZ R7, R252, R7, !PT ;  /* 0x00000007fc077209 */ /* 0x000fe40007810000 */
[----:B------:R-:W-:Y:S01]  /*13230*/  FMNMX.FTZ R5, R8, R5, !PT ;  /* 0x0000000508057209 */ /* 0x000fe20007810000 */
[----:B------:R-:W-:Y:S01]  /*13240*/  LDSM.16.MT88.4 R160, [R213+0x4080] ;  /* 0x00408000d5a0783b */ /* 0x000fe20000004200 */
[----:B------:R-:W-:Y:S02]  /*13250*/  FMNMX.FTZ R2, R10, R7, !PT ;  /* 0x000000070a027209 */ /* 0x000fe40007810000 */
        /* <DEDUP_REMOVED lines=8> */
[----:B------:R-:W0:Y:S01]  /*132e0*/  LDGDEPBAR ;  /* 0x00000000000079af */ /* 0x000e220000000000 */
[----:B------:R-:W-:Y:S02]  /*132f0*/  FMNMX.FTZ R2, R199, R2, !PT ;  /* 0x00000002c7027209 */ /* 0x000fe40007810000 */
        /* <DEDUP_REMOVED lines=9> */
[----:B------:R-:W-:Y:S03]  /*13390*/  FMNMX.FTZ R7, R157, R0, !PT ;  /* 0x000000009d077209 */ /* 0x000fe60007810000 */
[----:B------:R-:W-:Y:S08]  /*133a0*/  SHFL.BFLY PT, R9, R4, 0x2, 0x1f ;  /* 0x0c401f0004097f89 */ /* 0x000ff000000e0000 */
[----:B------:R-:W1:Y:S02]  /*133b0*/  SHFL.BFLY PT, R0, R7, 0x2, 0x1f ;  /* 0x0c401f0007007f89 */ /* 0x000e6400000e0000 */
[----:B-1----:R-:W-:Y:S02]  /*133c0*/  FMNMX.FTZ R5, R7, R0, !PT ;  /* 0x0000000007057209 */ /* 0x002fe40007810000 */
[----:B------:R-:W-:Y:S04]  /*133d0*/  FMNMX.FTZ R13, R4, R9, !PT ;  /* 0x00000009040d7209 */ /* 0x000fe80007810000 */
[----:B------:R-:W1:Y:S08]  /*133e0*/  SHFL.BFLY PT, R156, R5, 0x1, 0x1f ;  /* 0x0c201f00059c7f89 */ /* 0x000e7000000e0000 */
[----:B------:R-:W2:Y:S01]  /*133f0*/  SHFL.BFLY PT, R2, R13, 0x1, 0x1f ;  /* 0x0c201f000d027f89 */ /* 0x000ea200000e0000 */
[----:B-1----:R-:W-:Y:S05]  /*13400*/  FMNMX.FTZ R156, R5, R156, !PT ;  /* 0x0000009c059c7209 */ /* 0x002fea0007810000 */
[----:B------:R-:W-:Y:S01]  /*13410*/  FMUL.FTZ R176, R156, c[0x0][0x2d0] ;  /* 0x0000b4009cb07a20 */ /* 0x000fe20000410000 */
[----:B--2---:R-:W-:Y:S03]  /*13420*/  FMNMX.FTZ R0, R13, R2, !PT ;  /* 0x000000020d007209 */ /* 0x004fe60007810000 */
[--C-:B------:R-:W-:Y:S01]  /*13430*/  FFMA.FTZ R182, R6, c[0x0][0x2d0], -R176.reuse ;  /* 0x0000b40006b67a23 */ /* 0x100fe200000108b0 */
[----:B------:R-:W1:Y:S01]  /*13440*/  LDSM.16.MT88.4 R12, [R216+0x4080] ;  /* 0x00408000d80c783b */ /* 0x000e620000004200 */
[--C-:B------:R-:W-:Y:S02]  /*13450*/  FFMA.FTZ R181, R252, c[0x0][0x2d0], -R176.reuse ;  /* 0x0000b400fcb57a23 */ /* 0x100fe400000108b0 */
[C---:B------:R-:W-:Y:S02]  /*13460*/  FADD.FTZ R2, -R0.reuse, R3 ;  /* 0x0000000300027221 */ /* 0x040fe40000010100 */
[----:B------:R-:W-:Y:S01]  /*13470*/  FMUL.FTZ R177, R0, c[0x0][0x2d0] ;  /* 0x0000b40000b17a20 */ /* 0x000fe20000410000 */
[----:B------:R-:W-:Y:S01]  /*13480*/  MUFU.EX2 R182, R182 ;  /* 0x000000b600b67308 */ /* 0x000fe20000000800 */
[----:B------:R-:W-:Y:S02]  /*13490*/  FMUL.FTZ R3, R2, c[0x0][0x2d0] ;  /* 0x0000b40002037a20 */ /* 0x000fe40000410000 */
[----:B------:R-:W-:Y:S02]  /*134a0*/  FADD.FTZ R2, -R156, R159 ;  /* 0x0000009f9c027221 */ /* 0x000fe40000010100 */
[--C-:B------:R-:W-:Y:S02]  /*134b0*/  FFMA.FTZ R186, R169, c[0x0][0x2d0], -R177.reuse ;  /* 0x0000b400a9ba7a23 */ /* 0x100fe400000108b1 */
[--C-:B------:R-:W-:Y:S02]  /*134c0*/  FFMA.FTZ R185, R170, c[0x0][0x2d0], -R177.reuse ;  /* 0x0000b400aab97a23 */ /* 0x100fe400000108b1 */
[--C-:B------:R-:W-:Y:S01]  /*134d0*/  FFMA.FTZ R183, R174, c[0x0][0x2d0], -R177.reuse ;  /* 0x0000b400aeb77a23 */ /* 0x100fe200000108b1 */
[----:B------:R-:W2:Y:S01]  /*134e0*/  MUFU.EX2 R3, R3 ;  /* 0x0000000300037308 */ /* 0x000ea20000000800 */
[--C-:B------:R-:W-:Y:S01]  /*134f0*/  FFMA.FTZ R184, R8, c[0x0][0x2d0], -R177.reuse ;  /* 0x0000b40008b87a23 */ /* 0x100fe200000108b1 */
[----:B------:R-:W-:Y:S01]  /*13500*/  LDSM.16.MT88.4 R168, [R212+0x6080] ;  /* 0x00608000d4a8783b */ /* 0x000fe20000004200 */
[--C-:B------:R-:W-:Y:S02]  /*13510*/  FFMA.FTZ R180, R10, c[0x0][0x2d0], -R176.reuse ;  /* 0x0000b4000ab47a23 */ /* 0x100fe400000108b0 */
[--C-:B------:R-:W-:Y:S02]  /*13520*/  FFMA.FTZ R159, R11, c[0x0][0x2d0], -R176.reuse ;  /* 0x0000b4000b9f7a23 */ /* 0x100fe400000108b0 */
[----:B------:R-:W-:Y:S02]  /*13530*/  FMUL.FTZ R4, R2, c[0x0][0x2d0] ;  /* 0x0000b40002047a20 */ /* 0x000fe40000410000 */
[--C-:B------:R-:W-:Y:S01]  /*13540*/  FFMA.FTZ R187, R250, c[0x0][0x2d0], -R177.reuse ;  /* 0x0000b400fabb7a23 */ /* 0x100fe200000108b1 */
[----:B------:R-:W-:Y:S01]  /*13550*/  MUFU.EX2 R186, R186 ;  /* 0x000000ba00ba7308 */ /* 0x000fe20000000800 */
[----:B------:R-:W-:Y:S01]  /*13560*/  LDSM.16.MT88.4 R172, [R216+0x7880] ;  /* 0x00788000d8ac783b */ /* 0x000fe20000004200 */
[--C-:B------:R-:W-:Y:S02]  /*13570*/  FFMA.FTZ R188, R248, c[0x0][0x2d0], -R177.reuse ;  /* 0x0000b400f8bc7a23 */ /* 0x100fe400000108b1 */
[--C-:B------:R-:W-:Y:S02]  /*13580*/  FFMA.FTZ R189, R251, c[0x0][0x2d0], -R176.reuse ;  /* 0x0000b400fbbd7a23 */ /* 0x100fe400000108b0 */
[--C-:B------:R-:W-:Y:S02]  /*13590*/  FFMA.FTZ R190, R249, c[0x0][0x2d0], -R176.reuse ;  /* 0x0000b400f9be7a23 */ /* 0x100fe400000108b0 */
[--C-:B------:R-:W-:Y:S02]  /*135a0*/  FFMA.FTZ R198, R198, c[0x0][0x2d0], -R177.reuse ;  /* 0x0000b400c6c67a23 */ /* 0x100fe400000108b1 */
[----:B------:R3:W4:Y:S01]  /*135b0*/  MUFU.EX2 R2, R4 ;  /* 0x0000000400027308 */ /* 0x0007220000000800 */
[--C-:B------:R-:W-:Y:S02]  /*135c0*/  FFMA.FTZ R191, R246, c[0x0][0x2d0], -R177.reuse ;  /* 0x0000b400f6bf7a23 */ /* 0x100fe400000108b1 */
[--C-:B------:R-:W-:Y:S02]  /*135d0*/  FFMA.FTZ R199, R199, c[0x0][0x2d0], -R176.reuse ;  /* 0x0000b400c7c77a23 */ /* 0x100fe400000108b0 */
[C---:B--2---:R-:W-:Y:S02]  /*135e0*/  FMUL.FTZ R5, R3.reuse, R153 ;  /* 0x0000009903057220 */ /* 0x044fe40000410000 */
[C---:B------:R-:W-:Y:S02]  /*135f0*/  FMUL.FTZ R8, R3.reuse, R148 ;  /* 0x0000009403087220 */ /* 0x040fe40000410000 */
[C---:B------:R-:W-:Y:S01]  /*13600*/  FMUL.FTZ R9, R3.reuse, R149 ;  /* 0x0000009503097220 */ /* 0x040fe20000410000 */
[----:B------:R-:W2:Y:S01]  /*13610*/  MUFU.EX2 R185, R185 ;  /* 0x000000b900b97308 */ /* 0x000ea20000000800 */
        /* <DEDUP_REMOVED lines=8> */
[----:B---3--:R-:W-:Y:S02]  /*136a0*/  FMUL.FTZ R4, R3, R152 ;  /* 0x0000009803047220 */ /* 0x008fe40000410000 */
[C---:B----4-:R-:W-:Y:S02]  /*136b0*/  FMUL.FTZ R6, R2.reuse, R154 ;  /* 0x0000009a02067220 */ /* 0x050fe40000410000 */
[C---:B------:R-:W-:Y:S01]  /*136c0*/  FMUL.FTZ R7, R2.reuse, R155 ;  /* 0x0000009b02077220 */ /* 0x040fe20000410000 */
[----:B------:R-:W3:Y:S01]  /*136d0*/  MUFU.EX2 R183, R183 ;  /* 0x000000b700b77308 */ /* 0x000ee20000000800 */
[C---:B------:R-:W-:Y:S02]  /*136e0*/  FMUL.FTZ R10, R2.reuse, R150 ;  /* 0x00000096020a7220 */ /* 0x040fe40000410000 */
[C---:B------:R-:W-:Y:S01]  /*136f0*/  FMUL.FTZ R11, R2.reuse, R151 ;  /* 0x00000097020b7220 */ /* 0x040fe20000410000 */
[----:B--2---:R-:W-:Y:S01]  /*13700*/  F2FP.PACK_AB R152, R185, R186 ;  /* 0x000000bab998723e */ /* 0x004fe200000000ff */
[C---:B------:R-:W-:Y:S01]  /*13710*/  FMUL.FTZ R18, R2.reuse, R142 ;  /* 0x0000008e02127220 */ /* 0x040fe20000410000 */
[----:B------:R-:W-:Y:S01]  /*13720*/  LDSM.16.MT88.4 R148, [R213+0x4880] ;  /* 0x00488000d594783b */ /* 0x000fe20000004200 */
[C---:B------:R-:W-:Y:S02]  /*13730*/  FMUL.FTZ R19, R2.reuse, R143 ;  /* 0x0000008f02137220 */ /* 0x040fe40000410000 */
[C---:B------:R-:W-:Y:S01]  /*13740*/  FMUL.FTZ R26, R2.reuse, R134 ;  /* 0x00000086021a7220 */ /* 0x040fe20000410000 */
[----:B------:R-:W2:Y:S01]  /*13750*/  MUFU.EX2 R181, R181 ;  /* 0x000000b500b57308 */ /* 0x000ea20000000800 */
[C---:B------:R-:W-:Y:S02]  /*13760*/  FMUL.FTZ R27, R2.reuse, R135 ;  /* 0x00000087021b7220 */ /* 0x040fe40000410000 */
[C---:B------:R-:W-:Y:S01]  /*13770*/  FMUL.FTZ R30, R2.reuse, R30 ;  /* 0x0000001e021e7220 */ /* 0x040fe20000410000 */
[----:B------:R-:W-:Y:S01]  /*13780*/  LDSM.16.MT88.4 R132, [R214+0x5880] ;  /* 0x00588000d684783b */ /* 0x000fe20000004200 */
[C---:B------:R-:W-:Y:S02]  /*13790*/  FMUL.FTZ R31, R2.reuse, R31 ;  /* 0x0000001f021f7220 */ /* 0x040fe40000410000 */
[C---:B------:R-:W-:Y:S02]  /*137a0*/  FMUL.FTZ R33, R3.reuse, R33 ;  /* 0x0000002103217220 */ /* 0x040fe40000410000 */
[C---:B------:R-:W-:Y:S01]  /*137b0*/  FMUL.FTZ R34, R2.reuse, R34 ;  /* 0x0000002202227220 */ /* 0x040fe20000410000 */
[----:B------:R-:W-:Y:S01]  /*137c0*/  MUFU.EX2 R180, R180 ;  /* 0x000000b400b47308 */ /* 0x000fe20000000800 */
[C---:B------:R-:W-:Y:S01]  /*137d0*/  FMUL.FTZ R35, R2.reuse, R35 ;  /* 0x0000002302237220 */ /* 0x040fe20000410000 */
[----:B------:R-:W-:Y:S01]  /*137e0*/  LDSM.16.MT88.4 R140, [R213+0x5880] ;  /* 0x00588000d58c783b */ /* 0x000fe20000004200 */
[----:B------:R-:W-:Y:S01]  /*137f0*/  FMUL.FTZ R36, R3, R36 ;  /* 0x0000002403247220 */ /* 0x000fe20000410000 */
[----:B---3--:R-:W-:Y:S01]  /*13800*/  F2FP.PACK_AB R154, R183, R184 ;  /* 0x000000b8b79a723e */ /* 0x008fe200000000ff */
[C---:B------:R-:W-:Y:S02]  /*13810*/  FMUL.FTZ R37, R3.reuse, R37 ;  /* 0x0000002503257220 */ /* 0x040fe40000410000 */
[C---:B------:R-:W-:Y:S02]  /*13820*/  FMUL.FTZ R38, R2.reuse, R38 ;  /* 0x0000002602267220 */ /* 0x040fe40000410000 */
[C---:B------:R-:W-:Y:S01]  /*13830*/  FMUL.FTZ R39, R2.reuse, R39 ;  /* 0x0000002702277220 */ /* 0x040fe20000410000 */
[----:B------:R-:W3:Y:S01]  /*13840*/  MUFU.EX2 R159, R159 ;  /* 0x0000009f009f7308 */ /* 0x000ee20000000800 */
[C---:B------:R-:W-:Y:S02]  /*13850*/  FMUL.FTZ R40, R3.reuse, R40 ;  /* 0x0000002803287220 */ /* 0x040fe40000410000 */
[----:B------:R-:W-:Y:S01]  /*13860*/  FMUL.FTZ R41, R3, R41 ;  /* 0x0000002903297220 */ /* 0x000fe20000410000 */
[----:B--2---:R-:W-:Y:S01]  /*13870*/  F2FP.PACK_AB R153, R181, R182 ;  /* 0x000000b6b599723e */ /* 0x004fe200000000ff */
        /* <DEDUP_REMOVED lines=8> */
[----:B------:R-:W-:Y:S01]  /*13900*/  FMUL.FTZ R49, R3, R49 ;  /* 0x0000003103317220 */ /* 0x000fe20000410000 */
[----:B------:R-:W2:Y:S01]  /*13910*/  MUFU.EX2 R188, R188 ;  /* 0x000000bc00bc7308 */ /* 0x000ea20000000800 */
[C---:B------:R-:W-:Y:S02]  /*13920*/  FMUL.FTZ R50, R2.reuse, R50 ;  /* 0x0000003202327220 */ /* 0x040fe40000410000 */
[C---:B------:R-:W-:Y:S01]  /*13930*/  FMUL.FTZ R51, R2.reuse, R51 ;  /* 0x0000003302337220 */ /* 0x040fe20000410000 */
[----:B---3--:R-:W-:Y:S01]  /*13940*/  F2FP.PACK_AB R155, R159, R180 ;  /* 0x000000b49f9b723e */ /* 0x008fe200000000ff */
[C---:B------:R-:W-:Y:S02]  /*13950*/  FMUL.FTZ R52, R3.reuse, R52 ;  /* 0x0000003403347220 */ /* 0x040fe40000410000 */
[C---:B------:R-:W-:Y:S02]  /*13960*/  FMUL.FTZ R53, R3.reuse, R53 ;  /* 0x0000003503357220 */ /* 0x040fe40000410000 */
[C---:B------:R-:W-:Y:S01]  /*13970*/  FMUL.FTZ R54, R2.reuse, R54 ;  /* 0x0000003602367220 */ /* 0x040fe20000410000 */
[----:B------:R-:W-:Y:S01]  /*13980*/  MUFU.EX2 R189, R189 ;  /* 0x000000bd00bd7308 */ /* 0x000fe20000000800 */
[C---:B-1----:R-:W-:Y:S05]  /*13990*/  HMMA.16816.F32 R4, R152.reuse, R12, R4 ;  /* 0x0000000c9804723c */ /* 0x042fea0000001804 */
[C---:B------:R-:W-:Y:S02]  /*139a0*/  FMUL.FTZ R55, R2.reuse, R55 ;  /* 0x0000003702377220 */ /* 0x040fe40000410000 */
[C---:B------:R-:W-:Y:S01]  /*139b0*/  FMUL.FTZ R12, R3.reuse, R144 ;  /* 0x00000090030c7220 */ /* 0x040fe20000410000 */
[C---:B------:R-:W-:Y:S01]  /*139c0*/  HMMA.16816.F32 R8, R152.reuse, R14, R8 ;  /* 0x0000000e9808723c */ /* 0x040fe20000001808 */
[----:B------:R-:W1:Y:S03]  /*139d0*/  MUFU.EX2 R190, R190 ;  /* 0x000000be00be7308 */ /* 0x000e660000000800 */
[C---:B------:R-:W-:Y:S02]  /*139e0*/  FMUL.FTZ R13, R3.reuse, R145 ;  /* 0x00000091030d7220 */ /* 0x040fe40000410000 */
[C---:B------:R-:W-:Y:S02]  /*139f0*/  FMUL.FTZ R56, R3.reuse, R56 ;  /* 0x0000003803387220 */ /* 0x040fe40000410000 */
[C---:B------:R-:W-:Y:S03]  /*13a00*/  FMUL.FTZ R14, R2.reuse, R146 ;  /* 0x00000092020e7220 */ /* 0x040fe60000410000 */
[----:B------:R-:W-:Y:S01]  /*13a10*/  MUFU.EX2 R198, R198 ;  /* 0x000000c600c67308 */ /* 0x000fe20000000800 */
[C---:B------:R-:W-:Y:S02]  /*13a20*/  FMUL.FTZ R15, R2.reuse, R147 ;  /* 0x00000093020f7220 */ /* 0x040fe40000410000 */
[----:B------:R-:W3:Y:S01]  /*13a30*/  LDSM.16.MT88.4 R144, [R212+0x4080] ;  /* 0x00408000d490783b */ /* 0x000ee20000004200 */
[C---:B------:R-:W-:Y:S02]  /*13a40*/  FMUL.FTZ R57, R3.reuse, R57 ;  /* 0x0000003903397220 */ /* 0x040fe40000410000 */
[C---:B------:R-:W-:Y:S02]  /*13a50*/  FMUL.FTZ R58, R2.reuse, R58 ;  /* 0x0000003a023a7220 */ /* 0x040fe40000410000 */
[C---:B------:R-:W-:Y:S02]  /*13a60*/  HMMA.16816.F32 R12, R152.reuse, R20, R12 ;  /* 0x00000014980c723c */ /* 0x040fe4000000180c */
[----:B------:R-:W4:Y:S01]  /*13a70*/  MUFU.EX2 R191, R191 ;  /* 0x000000bf00bf7308 */ /* 0x000f220000000800 */
[C---:B------:R-:W-:Y:S02]  /*13a80*/  FMUL.FTZ R59, R2.reuse, R59 ;  /* 0x0000003b023b7220 */ /* 0x040fe40000410000 */
[C---:B------:R-:W-:Y:S02]  /*13a90*/  FMUL.FTZ R60, R3.reuse, R60 ;  /* 0x0000003c033c7220 */ /* 0x040fe40000410000 */
[C---:B------:R-:W-:Y:S01]  /*13aa0*/  FMUL.FTZ R20, R3.reuse, R136 ;  /* 0x0000008803147220 */ /* 0x040fe20000410000 */
[C---:B------:R-:W-:Y:S04]  /*13ab0*/  HMMA.16816.F32 R16, R152.reuse, R22, R16 ;  /* 0x000000169810723c */ /* 0x040fe80000001810 */
[C---:B------:R-:W-:Y:S01]  /*13ac0*/  FMUL.FTZ R21, R3.reuse, R137 ;  /* 0x0000008903157220 */ /* 0x040fe20000410000 */
[----:B------:R-:W-:Y:S01]  /*13ad0*/  MUFU.EX2 R199, R199 ;  /* 0x000000c700c77308 */ /* 0x000fe20000000800 */
[C---:B------:R-:W-:Y:S02]  /*13ae0*/  FMUL.FTZ R61, R3.reuse, R61 ;  /* 0x0000003d033d7220 */ /* 0x040fe40000410000 */
[C---:B------:R-:W-:Y:S04]  /*13af0*/  FMUL.FTZ R22, R2.reuse, R138 ;  /* 0x0000008a02167220 */ /* 0x040fe80000410000 */
[C---:B------:R-:W-:Y:S02]  /*13b00*/  FMUL.FTZ R23, R2.reuse, R139 ;  /* 0x0000008b02177220 */ /* 0x040fe40000410000 */
[----:B------:R-:W5:Y:S01]  /*13b10*/  LDSM.16.MT88.4 R136, [R216+0x5880] ;  /* 0x00588000d888783b */ /* 0x000f620000004200 */
[C---:B------:R-:W-:Y:S02]  /*13b20*/  FMUL.FTZ R62, R2.reuse, R62 ;  /* 0x0000003e023e7220 */ /* 0x040fe40000410000 */
[C---:B------:R-:W-:Y:S02]  /*13b30*/  FMUL.FTZ R63, R2.reuse, R63 ;  /* 0x0000003f023f7220 */ /* 0x040fe40000410000 */
[C---:B------:R-:W-:Y:S03]  /*13b40*/  HMMA.16816.F32 R20, R152.reuse, R160, R20 ;  /* 0x000000a09814723c */ /* 0x040fe60000001814 */
[C---:B------:R-:W-:Y:S02]  /*13b50*/  FMUL.FTZ R64, R3.reuse, R64 ;  /* 0x0000004003407220 */ /* 0x040fe40000410000 */
[C---:B------:R-:W-:Y:S02]  /*13b60*/  FMUL.FTZ R65, R3.reuse, R65 ;  /* 0x0000004103417220 */ /* 0x040fe40000410000 */
[C---:B------:R-:W-:Y:S01]  /*13b70*/  FMUL.FTZ R66, R2.reuse, R66 ;  /* 0x0000004202427220 */ /* 0x040fe20000410000 */
[C---:B------:R-:W-:Y:S01]  /*13b80*/  HMMA.16816.F32 R24, R152.reuse, R162, R24 ;  /* 0x000000a29818723c */ /* 0x040fe20000001818 */
[----:B------:R-:W-:Y:S03]  /*13b90*/  LDSM.16.MT88.4 R160, [R212+0x4880] ;  /* 0x00488000d4a0783b */ /* 0x000fe60000004200 */
[C---:B------:R-:W-:Y:S02]  /*13ba0*/  FMUL.FTZ R67, R2.reuse, R67 ;  /* 0x0000004302437220 */ /* 0x040fe40000410000 */
[C---:B------:R-:W-:Y:S02]  /*13bb0*/  FMUL.FTZ R68, R3.reuse, R68 ;  /* 0x0000004403447220 */ /* 0x040fe40000410000 */
[C---:B---3--:R-:W-:Y:S04]  /*13bc0*/  HMMA.16816.F32 R28, R152.reuse, R144, R28 ;  /* 0x00000090981c723c */ /* 0x048fe8000000181c */
[C---:B------:R-:W-:Y:S02]  /*13bd0*/  FMUL.FTZ R69, R3.reuse, R69 ;  /* 0x0000004503457220 */ /* 0x040fe40000410000 */
[C---:B------:R-:W-:Y:S02]  /*13be0*/  FMUL.FTZ R70, R2.reuse, R70 ;  /* 0x0000004602467220 */ /* 0x040fe40000410000 */
[C---:B------:R-:W-:Y:S01]  /*13bf0*/  HMMA.16816.F32 R32, R152.reuse, R146, R32 ;  /* 0x000000929820723c */ /* 0x040fe20000001820 */
[----:B------:R-:W-:Y:S03]  /*13c00*/  LDSM.16.MT88.4 R144, [R214+0x4880] ;  /* 0x00488000d690783b */ /* 0x000fe60000004200 */
[C---:B------:R-:W-:Y:S02]  /*13c10*/  FMUL.FTZ R71, R2.reuse, R71 ;  /* 0x0000004702477220 */ /* 0x040fe40000410000 */
[C---:B------:R-:W-:Y:S02]  /*13c20*/  FMUL.FTZ R72, R3.reuse, R72 ;  /* 0x0000004803487220 */ /* 0x040fe40000410000 */
[C---:B------:R-:W-:Y:S01]  /*13c30*/  FMUL.FTZ R73, R3.reuse, R73 ;  /* 0x0000004903497220 */ /* 0x040fe20000410000 */
[C---:B-----5:R-:W-:Y:S03]  /*13c40*/  HMMA.16816.F32 R36, R152.reuse, R136, R36 ;  /* 0x000000889824723c */ /* 0x060fe60000001824 */
[C---:B------:R-:W-:Y:S02]  /*13c50*/  FMUL.FTZ R74, R2.reuse, R74 ;  /* 0x0000004a024a7220 */ /* 0x040fe40000410000 */
[C---:B------:R-:W-:Y:S02]  /*13c60*/  FMUL.FTZ R75, R2.reuse, R75 ;  /* 0x0000004b024b7220 */ /* 0x040fe40000410000 */
[C---:B------:R-:W-:Y:S01]  /*13c70*/  FMUL.FTZ R76, R3.reuse, R76 ;  /* 0x0000004c034c7220 */ /* 0x040fe20000410000 */
[C---:B------:R-:W-:Y:S01]  /*13c80*/  HMMA.16816.F32 R40, R152.reuse, R138, R40 ;  /* 0x0000008a9828723c */ /* 0x040fe20000001828 */
[----:B------:R-:W3:Y:S03]  /*13c90*/  LDSM.16.MT88.4 R136, [R212+0x5880] ;  /* 0x00588000d488783b */ /* 0x000ee60000004200 */
[C---:B------:R-:W-:Y:S02]  /*13ca0*/  FMUL.FTZ R77, R3.reuse, R77 ;  /* 0x0000004d034d7220 */ /* 0x040fe40000410000 */
[C---:B------:R-:W-:Y:S02]  /*13cb0*/  FMUL.FTZ R78, R2.reuse, R78 ;  /* 0x0000004e024e7220 */ /* 0x040fe40000410000 */
[C---:B------:R-:W-:Y:S04]  /*13cc0*/  HMMA.16816.F32 R44, R152.reuse, R132, R44 ;  /* 0x00000084982c723c */ /* 0x040fe8000000182c */
[C---:B------:R-:W-:Y:S02]  /*13cd0*/  FMUL.FTZ R79, R2.reuse, R79 ;  /* 0x0000004f024f7220 */ /* 0x040fe40000410000 */
[C---:B------:R-:W-:Y:S02]  /*13ce0*/  FMUL.FTZ R80, R3.reuse, R80 ;  /* 0x0000005003507220 */ /* 0x040fe40000410000 */
[C---:B------:R-:W-:Y:S01]  /*13cf0*/  HMMA.16816.F32 R48, R152.reuse, R134, R48 ;  /* 0x000000869830723c */ /* 0x040fe20000001830 */
[----:B------:R-:W5:Y:S03]  /*13d00*/  LDSM.16.MT88.4 R132, [R216+0x7080] ;  /* 0x00708000d884783b */ /* 0x000f660000004200 */
        /* <DEDUP_REMOVED lines=9> */
[C---:B------:R-:W-:Y:S01]  /*13da0*/  FMUL.FTZ R87, R2.reuse, R87 ;  /* 0x0000005702577220 */ /* 0x040fe20000410000 */
[C---:B---3--:R-:W-:Y:S03]  /*13db0*/  HMMA.16816.F32 R60, R152.reuse, R136, R60 ;  /* 0x00000088983c723c */ /* 0x048fe6000000183c */
[C---:B------:R-:W-:Y:S02]  /*13dc0*/  FMUL.FTZ R88, R3.reuse, R88 ;  /* 0x0000005803587220 */ /* 0x040fe40000410000 */
[C---:B------:R-:W-:Y:S02]  /*13dd0*/  FMUL.FTZ R89, R3.reuse, R89 ;  /* 0x0000005903597220 */ /* 0x040fe40000410000 */
[C---:B------:R-:W-:Y:S01]  /*13de0*/  FMUL.FTZ R90, R2.reuse, R90 ;  /* 0x0000005a025a7220 */ /* 0x040fe20000410000 */
[C---:B------:R-:W-:Y:S01]  /*13df0*/  HMMA.16816.F32 R64, R152.reuse, R138, R64 ;  /* 0x0000008a9840723c */ /* 0x040fe20000001840 */
[----:B------:R-:W3:Y:S03]  /*13e00*/  LDSM.16.MT88.4 R136, [R213+0x7080] ;  /* 0x00708000d588783b */ /* 0x000ee60000004200 */
[C---:B------:R-:W-:Y:S02]  /*13e10*/  FMUL.FTZ R91, R2.reuse, R91 ;  /* 0x0000005b025b7220 */ /* 0x040fe40000410000 */
[C---:B------:R-:W-:Y:S02]  /*13e20*/  FMUL.FTZ R92, R3.reuse, R92 ;  /* 0x0000005c035c7220 */ /* 0x040fe40000410000 */
[C---:B-----5:R-:W-:Y:S04]  /*13e30*/  HMMA.16816.F32 R68, R152.reuse, R132, R68 ;  /* 0x000000849844723c */ /* 0x060fe80000001844 */
[C---:B------:R-:W-:Y:S02]  /*13e40*/  FMUL.FTZ R93, R3.reuse, R93 ;  /* 0x0000005d035d7220 */ /* 0x040fe40000410000 */
[C---:B------:R-:W-:Y:S02]  /*13e50*/  FMUL.FTZ R94, R2.reuse, R94 ;  /* 0x0000005e025e7220 */ /* 0x040fe40000410000 */
[C---:B------:R-:W-:Y:S01]  /*13e60*/  HMMA.16816.F32 R72, R152.reuse, R134, R72 ;  /* 0x000000869848723c */ /* 0x040fe20000001848 */
[----:B------:R-:W5:Y:S03]  /*13e70*/  LDSM.16.MT88.4 R132, [R212+0x7080] ;  /* 0x00708000d484783b */ /* 0x000f660000004200 */
        /* <DEDUP_REMOVED lines=35> */
[----:B------:R-:W-:Y:S02]  /*140b0*/  FMUL.FTZ R117, R3, R117 ;  /* 0x0000007503757220 */ /* 0x000fe40000410000 */
[C---:B------:R-:W-:Y:S01]  /*140c0*/  FMUL.FTZ R118, R2.reuse, R118 ;  /* 0x0000007602767220 */ /* 0x040fe20000410000 */
[C---:B------:R-:W-:Y:S01]  /*140d0*/  HMMA.16816.F32 R112, R152.reuse, R138, R112 ;  /* 0x0000008a9870723c */ /* 0x040fe20000001870 */
[----:B------:R-:W3:Y:S03]  /*140e0*/  LDSM.16.MT88.4 R136, [R216+0x4880] ;  /* 0x00488000d888783b */ /* 0x000ee60000004200 */
[C---:B------:R-:W-:Y:S02]  /*140f0*/  FMUL.FTZ R119, R2.reuse, R119 ;  /* 0x0000007702777220 */ /* 0x040fe40000410000 */
[--C-:B------:R-:W-:Y:S02]  /*14100*/  FFMA.FTZ R246, R247, c[0x0][0x2d0], -R176.reuse ;  /* 0x0000b400f7f67a23 */ /* 0x100fe400000108b0 */
[C---:B------:R-:W-:Y:S03]  /*14110*/  FMUL.FTZ R120, R3.reuse, R120 ;  /* 0x0000007803787220 */ /* 0x040fe60000410000 */
[C---:B-----5:R-:W-:Y:S01]  /*14120*/  HMMA.16816.F32 R116, R152.reuse, R132, R116 ;  /* 0x000000849874723c */ /* 0x060fe20000001874 */
[----:B------:R-:W5:Y:S02]  /*14130*/  MUFU.EX2 R246, R246 ;  /* 0x000000f600f67308 */ /* 0x000f640000000800 */
[C---:B------:R-:W-:Y:S02]  /*14140*/  FMUL.FTZ R121, R3.reuse, R121 ;  /* 0x0000007903797220 */ /* 0x040fe40000410000 */
[C---:B------:R-:W-:Y:S02]  /*14150*/  FMUL.FTZ R122, R2.reuse, R122 ;  /* 0x0000007a027a7220 */ /* 0x040fe40000410000 */
[----:B------:R-:W-:Y:S01]  /*14160*/  FMUL.FTZ R123, R2, R123 ;  /* 0x0000007b027b7220 */ /* 0x000fe20000410000 */
[----:B--2---:R-:W-:Y:S01]  /*14170*/  F2FP.PACK_AB R132, R188, R187 ;  /* 0x000000bbbc84723e */ /* 0x004fe200000000ff */
[C---:B------:R-:W-:Y:S03]  /*14180*/  FMUL.FTZ R124, R3.reuse, R124 ;  /* 0x0000007c037c7220 */ /* 0x040fe60000410000 */
[C---:B------:R-:W-:Y:S01]  /*14190*/  FMUL.FTZ R125, R3.reuse, R125 ;  /* 0x0000007d037d7220 */ /* 0x040fe20000410000 */
[----:B------:R-:W-:Y:S01]  /*141a0*/  F2FP.PACK_AB R133, R190, R189 ;  /* 0x000000bdbe85723e */ /* 0x000fe200000000ff */
[C---:B------:R-:W-:Y:S03]  /*141b0*/  HMMA.16816.F32 R120, R152.reuse, R134, R120 ;  /* 0x000000869878723c */ /* 0x040fe60000001878 */
[C---:B------:R-:W-:Y:S02]  /*141c0*/  FMUL.FTZ R126, R2.reuse, R126 ;  /* 0x0000007e027e7220 */ /* 0x040fe40000410000 */
[C---:B------:R-:W-:Y:S02]  /*141d0*/  FMUL.FTZ R127, R2.reuse, R127 ;  /* 0x0000007f027f7220 */ /* 0x040fe40000410000 */
[----:B------:R-:W-:Y:S01]  /*141e0*/  FMUL.FTZ R128, R3, R128 ;  /* 0x0000008003807220 */ /* 0x000fe20000410000 */
[----:B----4-:R-:W-:Y:S01]  /*141f0*/  F2FP.PACK_AB R134, R191, R198 ;  /* 0x000000c6bf86723e */ /* 0x010fe200000000ff */
[----:B------:R-:W-:Y:S03]  /*14200*/  FMUL.FTZ R129, R3, R129 ;  /* 0x0000008103817220 */ /* 0x000fe60000410000 */
[C---:B-1----:R-:W-:Y:S03]  /*14210*/  HMMA.16816.F32 R124, R152.reuse, R140, R124 ;  /* 0x0000008c987c723c */ /* 0x042fe6000000187c */
[----:B------:R-:W-:Y:S01]  /*14220*/  FMUL.FTZ R130, R2, R130 ;  /* 0x0000008202827220 */ /* 0x000fe20000410000 */
[----:B-----5:R-:W-:Y:S01]  /*14230*/  F2FP.PACK_AB R135, R246, R199 ;  /* 0x000000c7f687723e */ /* 0x020fe200000000ff */
[----:B------:R-:W-:Y:S02]  /*14240*/  FMUL.FTZ R131, R2, R131 ;  /* 0x0000008302837220 */ /* 0x000fe40000410000 */
[--C-:B------:R-:W-:Y:S02]  /*14250*/  FFMA.FTZ R194, R194, c[0x0][0x2d0], -R177.reuse ;  /* 0x0000b400c2c27a23 */ /* 0x100fe400000108b1 */
[--C-:B------:R-:W-:Y:S03]  /*14260*/  FFMA.FTZ R247, R196, c[0x0][0x2d0], -R177.reuse ;  /* 0x0000b400c4f77a23 */ /* 0x100fe600000108b1 */
[----:B------:R-:W-:Y:S01]  /*14270*/  HMMA.16816.F32 R128, R152, R142, R128 ;  /* 0x0000008e9880723c */ /* 0x000fe20000001880 */
[----:B------:R-:W1:Y:S01]  /*14280*/  LDSM.16.MT88.4 R140, [R214+0x6080] ;  /* 0x00608000d68c783b */ /* 0x000e620000004200 */
[----:B------:R-:W-:Y:S01]  /*14290*/  MUFU.EX2 R194, R194 ;  /* 0x000000c200c27308 */ /* 0x000fe20000000800 */
[--C-:B------:R-:W-:Y:S02]  /*142a0*/  FFMA.FTZ R196, R197, c[0x0][0x2d0], -R176.reuse ;  /* 0x0000b400c5c47a23 */ /* 0x100fe400000108b0 */
[--C-:B------:R-:W-:Y:S02]  /*142b0*/  FFMA.FTZ R195, R195, c[0x0][0x2d0], -R176.reuse ;  /* 0x0000b400c3c37a23 */ /* 0x100fe400000108b0 */
[--C-:B------:R-:W-:Y:S01]  /*142c0*/  FFMA.FTZ R193, R193, c[0x0][0x2d0], -R177.reuse ;  /* 0x0000b400c1c17a23 */ /* 0x100fe200000108b1 */
[C---:B---3--:R-:W-:Y:S01]  /*142d0*/  HMMA.16816.F32 R4, R132.reuse, R136, R4 ;  /* 0x000000888404723c */ /* 0x048fe20000001804 */
[----:B------:R-:W2:Y:S03]  /*142e0*/  LDSM.16.MT88.4 R152, [R213+0x6080] ;  /* 0x00608000d598783b */ /* 0x000ea60000004200 */
[----:B------:R-:W3:Y:S01]  /*142f0*/  MUFU.EX2 R247, R247 ;  /* 0x000000f700f77308 */ /* 0x000ee20000000800 */
[----:B------:R-:W-:Y:S02]  /*14300*/  FFMA.FTZ R177, R192, c[0x0][0x2d0], -R177 ;  /* 0x0000b400c0b17a23 */ /* 0x000fe400000108b1 */
[--C-:B------:R-:W-:Y:S01]  /*14310*/  FFMA.FTZ R158, R158, c[0x0][0x2d0], -R176.reuse ;  /* 0x0000b4009e9e7a23 */ /* 0x100fe200000108b0 */
[C---:B------:R-:W-:Y:S01]  /*14320*/  HMMA.16816.F32 R8, R132.reuse, R138, R8 ;  /* 0x0000008a8408723c */ /* 0x040fe20000001808 */
[----:B------:R-:W4:Y:S03]  /*14330*/  LDSM.16.MT88.4 R136, [R214+0x7880] ;  /* 0x00788000d688783b */ /* 0x000f260000004200 */
[----:B------:R-:W-:Y:S02]  /*14340*/  FFMA.FTZ R176, R157, c[0x0][0x2d0], -R176 ;  /* 0x0000b4009db07a23 */ /* 0x000fe400000108b0 */
[----:B------:R-:W-:Y:S01]  /*14350*/  MUFU.EX2 R192, R177 ;  /* 0x000000b100c07308 */ /* 0x000fe20000000800 */
[----:B------:R-:W-:Y:S01]  /*14360*/  FFMA.FTZ R186, R3, R244, R186 ;  /* 0x000000f403ba7223 */ /* 0x000fe200000100ba */
[C---:B------:R-:W-:Y:S04]  /*14370*/  HMMA.16816.F32 R12, R132.reuse, R144, R12 ;  /* 0x00000090840c723c */ /* 0x040fe8000000180c */
[----:B------:R-:W-:Y:S02]  /*14380*/  FFMA.FTZ R182, R2, R245, R182 ;  /* 0x000000f502b67223 */ /* 0x000fe400000100b6 */
[----:B------:R-:W-:Y:S02]  /*14390*/  FADD.FTZ R185, R185, R186 ;  /* 0x000000bab9b97221 */ /* 0x000fe40000010000 */
[C---:B------:R-:W-:Y:S01]  /*143a0*/  HMMA.16816.F32 R16, R132.reuse, R146, R16 ;  /* 0x000000928410723c */ /* 0x040fe20000001810 */
[----:B------:R-:W5:Y:S01]  /*143b0*/  LDSM.16.MT88.4 R144, [R213+0x7880] ;  /* 0x00788000d590783b */ /* 0x000f620000004200 */
[----:B------:R1:W-:Y:S02]  /*143c0*/  MUFU.EX2 R157, R176 ;  /* 0x000000b0009d7308 */ /* 0x0003e40000000800 */
[----:B------:R-:W-:Y:S02]  /*143d0*/  FADD.FTZ R181, R181, R182 ;  /* 0x000000b6b5b57221 */ /* 0x000fe40000010000 */
[----:B------:R-:W-:Y:S02]  /*143e0*/  FADD.FTZ R2, R184, R185 ;  /* 0x000000b9b8027221 */ /* 0x000fe40000010000 */
[C---:B------:R-:W-:Y:S04]  /*143f0*/  HMMA.16816.F32 R20, R132.reuse, R148, R20 ;  /* 0x000000948414723c */ /* 0x040fe80000001814 */
[----:B------:R-:W-:Y:S01]  /*14400*/  MUFU.EX2 R196, R196 ;  /* 0x000000c400c47308 */ /* 0x000fe20000000800 */
[----:B------:R-:W-:Y:S03]  /*14410*/  FADD.FTZ R2, R183, R2 ;  /* 0x00000002b7027221 */ /* 0x000fe60000010000 */
[C---:B------:R-:W-:Y:S01]  /*14420*/  HMMA.16816.F32 R24, R132.reuse, R150, R24 ;  /* 0x000000968418723c */ /* 0x040fe20000001818 */
[----:B------:R-:W-:Y:S03]  /*14430*/  LDSM.16.MT88.4 R148, [R216+0x9080] ;  /* 0x00908000d894783b */ /* 0x000fe60000004200 */
[----:B------:R-:W-:Y:S02]  /*14440*/  FADD.FTZ R3, R187, R2 ;  /* 0x00000002bb037221 */ /* 0x000fe40000010000 */
[----:B------:R-:W2:Y:S02]  /*14450*/  MUFU.EX2 R195, R195 ;  /* 0x000000c300c37308 */ /* 0x000ea40000000800 */
[C---:B------:R-:W-:Y:S01]  /*14460*/  HMMA.16816.F32 R28, R132.reuse, R160, R28 ;  /* 0x000000a0841c723c */ /* 0x040fe2000000181c */
[----:B-1----:R-:W-:Y:S03]  /*14470*/  LDSM.16.MT88.4 R176, [R216+0x6880] ;  /* 0x00688000d8b0783b */ /* 0x002fe60000004200 */
[----:B------:R-:W-:Y:S03]  /*14480*/  FADD.FTZ R3, R188, R3 ;  /* 0x00000003bc037221 */ /* 0x000fe60000010000 */
[----:B---3--:R-:W-:Y:S01]  /*14490*/  F2FP.PACK_AB R160, R247, R194 ;  /* 0x000000c2f7a0723e */ /* 0x008fe200000000ff */
[C---:B------:R-:W-:Y:S01]  /*144a0*/  HMMA.16816.F32 R32, R132.reuse, R162, R32 ;  /* 0x000000a28420723c */ /* 0x040fe20000001820 */
[----:B------:R-:W1:Y:S03]  /*144b0*/  MUFU.EX2 R193, R193 ;  /* 0x000000c100c17308 */ /* 0x000e660000000800 */
[----:B------:R-:W-:Y:S04]  /*144c0*/  FADD.FTZ R198, R198, R3 ;  /* 0x00000003c6c67221 */ /* 0x000fe80000010000 */
[C---:B------:R-:W-:Y:S03]  /*144d0*/  HMMA.16816.F32 R36, R132.reuse, R164, R36 ;  /* 0x000000a48424723c */ /* 0x040fe60000001824 */
[----:B------:R-:W3:Y:S01]  /*144e0*/  MUFU.EX2 R158, R158 ;  /* 0x0000009e009e7308 */ /* 0x000ee20000000800 */
[----:B------:R-:W-:Y:S01]  /*144f0*/  FADD.FTZ R191, R191, R198 ;  /* 0x000000c6bfbf7221 */ /* 0x000fe20000010000 */
[----:B--2---:R-:W-:Y:S03]  /*14500*/  F2FP.PACK_AB R161, R195, R196 ;  /* 0x000000c4c3a1723e */ /* 0x004fe600000000ff */
[C---:B------:R-:W-:Y:S01]  /*14510*/  HMMA.16816.F32 R40, R132.reuse, R166, R40 ;  /* 0x000000a68428723c */ /* 0x040fe20000001828 */
[----:B------:R-:W-:Y:S03]  /*14520*/  LDSM.16.MT88.4 R164, [R214+0x5080] ;  /* 0x00508000d6a4783b */ /* 0x000fe60000004200 */
[----:B------:R-:W-:Y:S04]  /*14530*/  FADD.FTZ R194, R194, R191 ;  /* 0x000000bfc2c27221 */ /* 0x000fe80000010000 */
[C---:B------:R-:W-:Y:S04]  /*14540*/  HMMA.16816.F32 R44, R132.reuse, R140, R44 ;  /* 0x0000008c842c723c */ /* 0x040fe8000000182c */
[C---:B-1----:R-:W-:Y:S01]  /*14550*/  F2FP.PACK_AB R162, R192.reuse, R193 ;  /* 0x000000c1c0a2723e */ /* 0x042fe200000000ff */
[----:B------:R-:W-:Y:S03]  /*14560*/  FADD.FTZ R194, R247, R194 ;  /* 0x000000c2f7c27221 */ /* 0x000fe60000010000 */
[C---:B------:R-:W-:Y:S01]  /*14570*/  HMMA.16816.F32 R48, R132.reuse, R142, R48 ;  /* 0x0000008e8430723c */ /* 0x040fe20000001830 */
[----:B------:R-:W1:Y:S03]  /*14580*/  LDSM.16.MT88.4 R140, [R212+0x7880] ;  /* 0x00788000d48c783b */ /* 0x000e660000004200 */
[----:B---3--:R-:W-:Y:S01]  /*14590*/  F2FP.PACK_AB R163, R157, R158 ;  /* 0x0000009e9da3723e */ /* 0x008fe200000000ff */
[----:B------:R-:W-:Y:S03]  /*145a0*/  FADD.FTZ R193, R193, R194 ;  /* 0x000000c2c1c17221 */ /* 0x000fe60000010000 */
[C---:B------:R-:W-:Y:S04]  /*145b0*/  HMMA.16816.F32 R52, R132.reuse, R152, R52 ;  /* 0x000000988434723c */ /* 0x040fe80000001834 */
[----:B------:R-:W-:Y:S04]  /*145c0*/  FADD.FTZ R244, R192, R193 ;  /* 0x000000c1c0f47221 */ /* 0x000fe80000010000 */
[C---:B------:R-:W-:Y:S08]  /*145d0*/  HMMA.16816.F32 R56, R132.reuse, R154, R56 ;  /* 0x0000009a8438723c */ /* 0x040ff00000001838 */
        /* <DEDUP_REMOVED lines=8> */
[----:B------:R-:W2:Y:S07]  /*14660*/  LDSM.16.MT88.4 R136, [R214+0x9080] ;  /* 0x00908000d688783b */ /* 0x000eae0000004200 */
[C---:B-----5:R-:W-:Y:S08]  /*14670*/  HMMA.16816.F32 R84, R132.reuse, R144, R84 ;  /* 0x000000908454723c */ /* 0x060ff00000001854 */
        /* <DEDUP_REMOVED lines=9> */
[C---:B------:R-:W-:Y:S08]  /*14710*/  HMMA.16816.F32 R112, R132.reuse, R138, R112 ;  /* 0x0000008a8470723c */ /* 0x040ff00000001870 */
[C---:B---3--:R-:W-:Y:S08]  /*14720*/  HMMA.16816.F32 R116, R132.reuse, R144, R116 ;  /* 0x000000908474723c */ /* 0x048ff00000001874 */
[C---:B------:R-:W-:Y:S08]  /*14730*/  HMMA.16816.F32 R120, R132.reuse, R146, R120 ;  /* 0x000000928478723c */ /* 0x040ff00000001878 */
[C---:B-1----:R-:W-:Y:S08]  /*14740*/  HMMA.16816.F32 R124, R132.reuse, R140, R124 ;  /* 0x0000008c847c723c */ /* 0x042ff0000000187c */
[----:B------:R-:W-:Y:S08]  /*14750*/  HMMA.16816.F32 R128, R132, R142, R128 ;  /* 0x0000008e8480723c */ /* 0x000ff00000001880 */
[C---:B----4-:R-:W-:Y:S01]  /*14760*/  HMMA.16816.F32 R152, R160.reuse, R148, R4 ;  /* 0x00000094a098723c */ /* 0x050fe20000001804 */
[----:B------:R-:W1:Y:S07]  /*14770*/  LDSM.16.MT88.4 R4, [R214+0x6880] ;  /* 0x00688000d604783b */ /* 0x000e6e0000004200 */
[C---:B------:R-:W-:Y:S01]  /*14780*/  HMMA.16816.F32 R148, R160.reuse, R150, R8 ;  /* 0x00000096a094723c */ /* 0x040fe20000001808 */
[----:B------:R-:W2:Y:S07]  /*14790*/  LDSM.16.MT88.4 R8, [R213+0x6880] ;  /* 0x00688000d508783b */ /* 0x000eae0000004200 */
[C---:B------:R-:W-:Y:S01]  /*147a0*/  HMMA.16816.F32 R144, R160.reuse, R164, R12 ;  /* 0x000000a4a090723c */ /* 0x040fe2000000180c */
[----:B------:R-:W3:Y:S07]  /*147b0*/  LDSM.16.MT88.4 R12, [R212+0x6880] ;  /* 0x00688000d40c783b */ /* 0x000eee0000004200 */
[C---:B------:R-:W-:Y:S01]  /*147c0*/  HMMA.16816.F32 R140, R160.reuse, R166, R16 ;  /* 0x000000a6a08c723c */ /* 0x040fe20000001810 */
[----:B------:R-:W4:Y:S07]  /*147d0*/  LDSM.16.MT88.4 R16, [R216+0x8080] ;  /* 0x00808000d810783b */ /* 0x000f2e0000004200 */
[C---:B------:R-:W-:Y:S01]  /*147e0*/  HMMA.16816.F32 R136, R160.reuse, R168, R20 ;  /* 0x000000a8a088723c */ /* 0x040fe20000001814 */
[----:B------:R-:W5:Y:S07]  /*147f0*/  LDSM.16.MT88.4 R20, [R214+0x8080] ;  /* 0x00808000d614783b */ /* 0x000f6e0000004200 */
[C---:B------:R-:W-:Y:S01]  /*14800*/  HMMA.16816.F32 R132, R160.reuse, R170, R24 ;  /* 0x000000aaa084723c */ /* 0x040fe20000001818 */
[----:B------:R-:W2:Y:S07]  /*14810*/  LDSM.16.MT88.4 R24, [R213+0x8080] ;  /* 0x00808000d518783b */ /* 0x000eae0000004200 */
[C---:B------:R-:W-:Y:S01]  /*14820*/  HMMA.16816.F32 R28, R160.reuse, R172, R28 ;  /* 0x000000aca01c723c */ /* 0x040fe2000000181c */
[----:B------:R-:W2:Y:S07]  /*14830*/  LDSM.16.MT88.4 R164, [R212+0x8080] ;  /* 0x00808000d4a4783b */ /* 0x000eae0000004200 */
[C---:B------:R-:W-:Y:S01]  /*14840*/  HMMA.16816.F32 R32, R160.reuse, R174, R32 ;  /* 0x000000aea020723c */ /* 0x040fe20000001820 */
[----:B------:R-:W3:Y:S07]  /*14850*/  LDSM.16.MT88.4 R168, [R216+0x9880] ;  /* 0x00988000d8a8783b */ /* 0x000eee0000004200 */
[C---:B------:R-:W-:Y:S01]  /*14860*/  HMMA.16816.F32 R36, R160.reuse, R176, R36 ;  /* 0x000000b0a024723c */ /* 0x040fe20000001824 */
[----:B------:R-:W3:Y:S07]  /*14870*/  LDSM.16.MT88.4 R172, [R214+0x9880] ;  /* 0x00988000d6ac783b */ /* 0x000eee0000004200 */
        /* <DEDUP_REMOVED lines=8> */
[----:B------:R-:W-:Y:S01]  /*14900*/  FADD.FTZ R8, R159, R8 ;  /* 0x000000089f087221 */ /* 0x000fe20000010000 */
[----:B------:R-:W-:Y:S03]  /*14910*/  MOV R159, R156 ;  /* 0x0000009c009f7202 */ /* 0x000fe60000000f00 */
[C---:B---3--:R-:W-:Y:S04]  /*14920*/  HMMA.16816.F32 R60, R160.reuse, R12, R60 ;  /* 0x0000000ca03c723c */ /* 0x048fe8000000183c */
[----:B------:R-:W-:Y:S04]  /*14930*/  FADD.FTZ R189, R189, R8 ;  /* 0x00000008bdbd7221 */ /* 0x000fe80000010000 */
[C---:B------:R-:W-:Y:S04]  /*14940*/  HMMA.16816.F32 R64, R160.reuse, R14, R64 ;  /* 0x0000000ea040723c */ /* 0x040fe80000001840 */
[----:B------:R-:W-:Y:S04]  /*14950*/  FADD.FTZ R190, R190, R189 ;  /* 0x000000bdbebe7221 */ /* 0x000fe80000010000 */
[C---:B----4-:R-:W-:Y:S04]  /*14960*/  HMMA.16816.F32 R68, R160.reuse, R16, R68 ;  /* 0x00000010a044723c */ /* 0x050fe80000001844 */
[----:B------:R-:W-:Y:S04]  /*14970*/  FADD.FTZ R3, R199, R190 ;  /* 0x000000bec7037221 */ /* 0x000fe80000010000 */
[C---:B------:R-:W-:Y:S04]  /*14980*/  HMMA.16816.F32 R72, R160.reuse, R18, R72 ;  /* 0x00000012a048723c */ /* 0x040fe80000001848 */
[----:B------:R-:W-:Y:S04]  /*14990*/  FADD.FTZ R3, R246, R3 ;  /* 0x00000003f6037221 */ /* 0x000fe80000010000 */
[C---:B-----5:R-:W-:Y:S04]  /*149a0*/  HMMA.16816.F32 R76, R160.reuse, R20, R76 ;  /* 0x00000014a04c723c */ /* 0x060fe8000000184c */
[----:B------:R-:W-:Y:S04]  /*149b0*/  FADD.FTZ R196, R196, R3 ;  /* 0x00000003c4c47221 */ /* 0x000fe80000010000 */
[C---:B------:R-:W-:Y:S04]  /*149c0*/  HMMA.16816.F32 R80, R160.reuse, R22, R80 ;  /* 0x00000016a050723c */ /* 0x040fe80000001850 */
[----:B------:R-:W-:Y:S04]  /*149d0*/  FADD.FTZ R195, R195, R196 ;  /* 0x000000c4c3c37221 */ /* 0x000fe80000010000 */
[C---:B------:R-:W-:Y:S04]  /*149e0*/  HMMA.16816.F32 R84, R160.reuse, R24, R84 ;  /* 0x00000018a054723c */ /* 0x040fe80000001854 */
        /* <DEDUP_REMOVED lines=12> */
[----:B------:R-:W-:Y:S01]  /*14ab0*/  HMMA.16816.F32 R128, R160, R6, R128 ;  /* 0x00000006a080723c */ /* 0x000fe20000001880 */
[----:B------:R-:W-:-:S07]  /*14ac0*/  @P4 BRA `(.L_x_847) ;  /* 0xffffd61000004947 */ /* 0x000fce000383ffff */
.L_x_846:
[----:B------:R-:W1:Y:S01]  /*14ad0*/  SHFL.BFLY PT, R3, R244, 0x2, 0x1f ;  /* 0x0c401f00f4037f89 */ /* 0x000e6200000e0000 */
[----:B------:R-:W-:-:S02]  /*14ae0*/  MOV R4, RZ ;  /* 0x000000ff00047202 */ /* 0x000fc40000000f00 */
[----:B------:R-:W-:Y:S01]  /*14af0*/  MOV R12, 0xff800000 ;  /* 0xff800000000c7802 */ /* 0x000fe20000000f00 */
[----:B------:R-:W2:Y:S01]  /*14b00*/  SHFL.BFLY PT, R2, R245, 0x2, 0x1f ;  /* 0x0c401f00f5027f89 */ /* 0x000ea200000e0000 */
[----:B------:R-:W-:Y:S02]  /*14b10*/  MOV R13, 0xff800000 ;  /* 0xff800000000d7802 */ /* 0x000fe40000000f00 */
        /* <DEDUP_REMOVED lines=150> */
.L_x_784:
[----:B------:R-:W-:Y:S01]  /*15480*/  ULDC.64 UR4, c[0x0][0x118] ;  /* 0x0000460000047ab9 */ /* 0x000fe20000000a00 */
[----:B------:R-:W-:Y:S01]  /*15490*/  SHF.R.S32.HI R0, RZ, 0x1f, R223 ;  /* 0x0000001fff007819 */ /* 0x000fe200000114df */
[----:B------:R-:W-:Y:S05]  /*154a0*/  @P2 BRA `(.L_x_850) ;  /* 0x00001a8000002947 */ /* 0x000fea0003800000 */
[----:B------:R-:W1:Y:S01]  /*154b0*/  S2R R5, SR_TID.X ;  /* 0x0000000000057919 */ /* 0x000e620000002100 */
[----:B------:R-:W-:-:S02]  /*154c0*/  F2FP.PACK_AB R10, R11, R10 ;  /* 0x0000000a0b0a723e */ /* 0x000fc400000000ff */
[----:B------:R-:W-:Y:S01]  /*154d0*/  F2FP.PACK_AB R11, R8, R7 ;  /* 0x00000007080b723e */ /* 0x000fe200000000ff */
[----:B------:R-:W-:Y:S01]  /*154e0*/  BAR.SYNC.DEFER_BLOCKING 0x1, 0x100 ;  /* 0x0044000000007b1d */ /* 0x000fe20000010000 */
[----:B------:R-:W-:Y:S02]  /*154f0*/  F2FP.PACK_AB R108, R9, R108 ;  /* 0x0000006c096c723e */ /* 0x000fe400000000ff */
[----:B------:R-:W-:Y:S01]  /*15500*/  F2FP.PACK_AB R2, R3, R2 ;  /* 0x000000020302723e */ /* 0x000fe200000000ff */
[----:B------:R-:W-:Y:S01]  /*15510*/  IMAD.MOV.U32 R3, RZ, RZ, 0x40 ;  /* 0x00000040ff037424 */ /* 0x000fe200078e00ff */
        /* <DEDUP_REMOVED lines=8> */
[----:B-1----:R-:W-:-:S02]  /*155a0*/  SHF.R.S32.HI R14, RZ, 0x1f, R5 ;  /* 0x0000001fff0e7819 */ /* 0x002fc40000011405 */
[----:B------:R-:W-:Y:S02]  /*155b0*/  F2FP.PACK_AB R136, R137, R136 ;  /* 0x000000888988723e */ /* 0x000fe400000000ff */
[----:B------:R-:W-:Y:S02]  /*155c0*/  LEA.HI R15, R14, R5, RZ, 0x2 ;  /* 0x000000050e0f7211 */ /* 0x000fe400078f10ff */
[----:B------:R-:W-:Y:S02]  /*155d0*/  F2FP.PACK_AB R138, R139, R138 ;  /* 0x0000008a8b8a723e */ /* 0x000fe400000000ff */
[--C-:B------:R-:W-:Y:S02]  /*155e0*/  SHF.R.S32.HI R8, RZ, 0x2, R15.reuse ;  /* 0x00000002ff087819 */ /* 0x100fe4000001140f */
[----:B------:R-:W-:Y:S02]  /*155f0*/  SHF.R.S32.HI R7, RZ, 0x1f, R15 ;  /* 0x0000001fff077819 */ /* 0x000fe4000001140f */
[----:B------:R-:W-:-:S02]  /*15600*/  LOP3.LUT R16, R15, 0xfffffffc, RZ, 0xc0, !PT ;  /* 0xfffffffc0f107812 */ /* 0x000fc400078ec0ff */
[----:B------:R-:W-:Y:S02]  /*15610*/  LEA.HI R7, R7, R8, RZ, 0x3 ;  /* 0x0000000807077211 */ /* 0x000fe400078f18ff */
[----:B------:R-:W-:Y:S01]  /*15620*/  F2FP.PACK_AB R6, R133, R6 ;  /* 0x000000068506723e */ /* 0x000fe200000000ff */
[----:B------:R-:W-:Y:S01]  /*15630*/  IMAD.IADD R16, R5, 0x1, -R16 ;  /* 0x0000000105107824 */ /* 0x000fe200078e0a10 */
[----:B------:R-:W-:Y:S02]  /*15640*/  LOP3.LUT R7, R7, 0xfffffff8, RZ, 0xc0, !PT ;  /* 0xfffffff807077812 */ /* 0x000fe400078ec0ff */
[----:B------:R-:W-:Y:S02]  /*15650*/  F2FP.PACK_AB R4, R135, R4 ;  /* 0x000000048704723e */ /* 0x000fe400000000ff */
[----:B------:R-:W-:Y:S01]  /*15660*/  F2FP.PACK_AB R28, R29, R28 ;  /* 0x0000001c1d1c723e */ /* 0x000fe200000000ff */
[----:B------:R-:W-:Y:S01]  /*15670*/  IMAD.IADD R8, R8, 0x1, -R7 ;  /* 0x0000000108087824 */ /* 0x000fe200078e0a07 */
[----:B------:R-:W-:-:S02]  /*15680*/  LEA.HI R7, R14, R5, RZ, 0x5 ;  /* 0x000000050e077211 */ /* 0x000fc400078f28ff */
[----:B------:R-:W-:Y:S01]  /*15690*/  F2FP.PACK_AB R30, R31, R30 ;  /* 0x0000001e1f1e723e */ /* 0x000fe200000000ff */
[C---:B------:R-:W-:Y:S01]  /*156a0*/  IMAD.SHL.U32 R15, R8.reuse, 0x40, RZ ;  /* 0x00000040080f7824 */ /* 0x040fe200078e00ff */
[----:B------:R-:W-:Y:S02]  /*156b0*/  SHF.R.S32.HI R9, RZ, 0x5, R7 ;  /* 0x00000005ff097819 */ /* 0x000fe40000011407 */
[----:B------:R-:W-:Y:S02]  /*156c0*/  LOP3.LUT R18, R8, 0x1, RZ, 0xc0, !PT ;  /* 0x0000000108127812 */ /* 0x000fe400078ec0ff */
[----:B------:R-:W-:Y:S01]  /*156d0*/  LOP3.LUT R15, R15, 0x1c0, RZ, 0xc0, !PT ;  /* 0x000001c00f0f7812 */ /* 0x000fe200078ec0ff */
[----:B------:R-:W-:Y:S01]  /*156e0*/  IMAD R17, R9, 0x200, R16 ;  /* 0x0000020009117824 */ /* 0x000fe200078e0210 */
[----:B------:R-:W-:Y:S02]  /*156f0*/  ISETP.NE.U32.AND P0, PT, R18, 0x1, PT ;  /* 0x000000011200780c */ /* 0x000fe40003f05070 */
[----:B------:R-:W-:-:S02]  /*15700*/  LEA.HI R20, R15, R15, RZ, 0x1d ;  /* 0x0000000f0f147211 */ /* 0x000fc400078fe8ff */
[----:B------:R-:W-:Y:S01]  /*15710*/  R2P PR, R8, 0x6 ;  /* 0x0000000608007804 */ /* 0x000fe20000000000 */
[----:B------:R-:W-:Y:S01]  /*15720*/  IMAD.MOV.U32 R8, RZ, RZ, 0x20 ;  /* 0x00000020ff087424 */ /* 0x000fe200078e00ff */
[----:B------:R-:W-:Y:S01]  /*15730*/  F2FP.PACK_AB R32, R33, R32 ;  /* 0x000000202120723e */ /* 0x000fe200000000ff */
[----:B------:R-:W-:Y:S01]  /*15740*/  IMAD.U32 R17, R17, 0x2, R20 ;  /* 0x0000000211117824 */ /* 0x000fe200078e0014 */
[----:B------:R-:W-:Y:S02]  /*15750*/  F2FP.PACK_AB R34, R35, R34 ;  /* 0x000000222322723e */ /* 0x000fe400000000ff */
[----:B------:R-:W-:Y:S01]  /*15760*/  SEL R8, R8, 0xffffffe0, !P1 ;  /* 0xffffffe008087807 */ /* 0x000fe20004800000 */
[----:B------:R-:W-:Y:S01]  /*15770*/  IMAD.SHL.U32 R17, R17, 0x2, RZ ;  /* 0x0000000211117824 */ /* 0x000fe200078e00ff */
[----:B------:R-:W-:Y:S02]  /*15780*/  F2FP.PACK_AB R36, R37, R36 ;  /* 0x000000242524723e */ /* 0x000fe400000000ff */
[----:B------:R-:W-:Y:S01]  /*15790*/  F2FP.PACK_AB R38, R39, R38 ;  /* 0x000000262726723e */ /* 0x000fe200000000ff */
[C---:B------:R-:W-:Y:S01]  /*157a0*/  IMAD.IADD R19, R17.reuse, 0x1, R8 ;  /* 0x0000000111137824 */ /* 0x040fe200078e0208 */
[C---:B------:R-:W-:Y:S01]  /*157b0*/  IADD3 R18, R17.reuse, 0x80, RZ ;  /* 0x0000008011127810 */ /* 0x040fe20007ffe0ff */
[----:B------:R-:W-:Y:S01]  /*157c0*/  STS [R17+0x80], R152 ;  /* 0x0000809811007388 */ /* 0x000fe20000000800 */
[----:B------:R-:W-:-:S02]  /*157d0*/  IADD3 R15, R17, 0x70, RZ ;  /* 0x00000070110f7810 */ /* 0x000fc40007ffe0ff */
[----:B------:R-:W-:Y:S01]  /*157e0*/  @P0 IADD3 R15, R18, 0x10, RZ ;  /* 0x00000010120f0810 */ /* 0x000fe20007ffe0ff */
[----:B------:R-:W-:Y:S01]  /*157f0*/  STS [R17+0x480], R154 ;  /* 0x0004809a11007388 */ /* 0x000fe20000000800 */
[----:B------:R-:W-:Y:S02]  /*15800*/  SEL R18, R3, 0xffffffc0, !P2 ;  /* 0xffffffc003127807 */ /* 0x000fe40005000000 */
[----:B------:R-:W-:Y:S01]  /*15810*/  F2FP.PACK_AB R40, R41, R40 ;  /* 0x000000282928723e */ /* 0x000fe200000000ff */
[--C-:B------:R-:W-:Y:S01]  /*15820*/  IMAD.IADD R3, R8, 0x1, R15.reuse ;  /* 0x0000000108037824 */ /* 0x100fe200078e020f */
[----:B------:R-:W-:Y:S01]  /*15830*/  STS [R15], R148 ;  /* 0x000000940f007388 */ /* 0x000fe20000000800 */
[--C-:B------:R-:W-:Y:S01]  /*15840*/  IMAD.IADD R21, R17, 0x1, R18.reuse ;  /* 0x0000000111157824 */ /* 0x100fe200078e0212 */
[----:B------:R-:W-:Y:S01]  /*15850*/  F2FP.PACK_AB R42, R43, R42 ;  /* 0x0000002a2b2a723e */ /* 0x000fe200000000ff */
[C---:B------:R-:W-:Y:S01]  /*15860*/  IMAD.IADD R23, R18.reuse, 0x1, R15 ;  /* 0x0000000112177824 */ /* 0x040fe200078e020f */
[----:B------:R-:W-:Y:S01]  /*15870*/  STS [R15+0x400], R150 ;  /* 0x000400960f007388 */ /* 0x000fe20000000800 */
        /* <DEDUP_REMOVED lines=94> */
[----:B------:R-:W-:Y:S04]  /*15e60*/  STS [R15+0xc400], R106 ;  /* 0x00c4006a0f007388 */ /* 0x000fe80000000800 */
[----:B------:R-:W-:Y:S04]  /*15e70*/  STS [R19+0xc080], R108 ;  /* 0x00c0806c13007388 */ /* 0x000fe80000000800 */
[----:B------:R1:W-:Y:S04]  /*15e80*/  STS [R19+0xc480], R110 ;  /* 0x00c4806e13007388 */ /* 0x0003e80000000800 */
[----:B------:R-:W-:Y:S04]  /*15e90*/  STS [R3+0xc000], R112 ;  /* 0x00c0007003007388 */ /* 0x000fe80000000800 */
[----:B------:R2:W-:Y:S04]  /*15ea0*/  STS [R3+0xc400], R114 ;  /* 0x00c4007203007388 */ /* 0x0005e80000000800 */
[----:B------:R-:W-:Y:S04]  /*15eb0*/  STS [R21+0xc080], R116 ;  /* 0x00c0807415007388 */ /* 0x000fe80000000800 */
[----:B------:R3:W-:Y:S04]  /*15ec0*/  STS [R21+0xc480], R118 ;  /* 0x00c4807615007388 */ /* 0x0007e80000000800 */
[----:B------:R4:W-:Y:S04]  /*15ed0*/  STS [R23+0xc000], R120 ;  /* 0x00c0007817007388 */ /* 0x0009e80000000800 */
[----:B------:R4:W-:Y:S01]  /*15ee0*/  STS [R23+0xc400], R122 ;  /* 0x00c4007a17007388 */ /* 0x0009e20000000800 */
[----:B-1----:R-:W-:-:S03]  /*15ef0*/  IMAD.WIDE R18, R224, R11, c[0x0][0x500] ;  /* 0x00014000e0127625 */ /* 0x002fc600078e020b */
[----:B------:R4:W-:Y:S04]  /*15f00*/  STS [R25+0xc080], R124 ;  /* 0x00c0807c19007388 */ /* 0x0009e80000000800 */
[----:B------:R4:W-:Y:S04]  /*15f10*/  STS [R25+0xc480], R126 ;  /* 0x00c4807e19007388 */ /* 0x0009e80000000800 */
[----:B------:R4:W-:Y:S04]  /*15f20*/  STS [R27+0xc000], R128 ;  /* 0x00c000801b007388 */ /* 0x0009e80000000800 */
[----:B------:R4:W-:Y:S04]  /*15f30*/  STS [R27+0xc400], R2 ;  /* 0x00c400021b007388 */ /* 0x0009e80000000800 */
[----:B------:R-:W-:Y:S01]  /*15f40*/  BAR.SYNC.DEFER_BLOCKING 0x1, 0x100 ;  /* 0x0044000000007b1d */ /* 0x000fe20000010000 */
[----:B--2---:R-:W-:-:S02]  /*15f50*/  IMAD.MOV.U32 R3, RZ, RZ, c[0x0][0x388] ;  /* 0x0000e200ff037624 */ /* 0x004fc400078e00ff */
[----:B---3--:R-:W-:-:S03]  /*15f60*/  @P1 IMAD.WIDE R20, R224, R11, c[0x0][0x508] ;  /* 0x00014200e0141625 */ /* 0x008fc600078e020b */
[----:B------:R-:W2:Y:S04]  /*15f70*/  @P0 LDG.E R15, [R18.64] ;  /* 0x00000004120f0981 */ /* 0x000ea8000c1e1900 */
[----:B------:R4:W5:Y:S01]  /*15f80*/  @P1 LDG.E R3, [R20.64] ;  /* 0x0000000414031981 */ /* 0x000962000c1e1900 */
[----:B------:R-:W-:Y:S02]  /*15f90*/  CS2R R10, SRZ ;  /* 0x00000000000a7805 */ /* 0x000fe4000001ff00 */
[--C-:B--2---:R-:W-:Y:S01]  /*15fa0*/  @P0 SHF.R.S32.HI R11, RZ, 0x1f, R15.reuse ;  /* 0x0000001fff0b0819 */ /* 0x104fe2000001140f */
[----:B------:R-:W-:Y:S01]  /*15fb0*/  @P0 IMAD.MOV.U32 R10, RZ, RZ, R15 ;  /* 0x000000ffff0a0224 */ /* 0x000fe200078e000f */
[----:B------:R-:W-:Y:S05]  /*15fc0*/  @P1 BRA `(.L_x_851) ;  /* 0x0000004000001947 */ /* 0x000fea0003800000 */
[----:B----4-:R-:W-:Y:S05]  /*15fd0*/  @!P0 BRA `(.L_x_851) ;  /* 0x0000003000008947 */ /* 0x010fea0003800000 */
[----:B-----5:R-:W2:Y:S04]  /*15fe0*/  LDG.E R3, [R18.64] ;  /* 0x0000000412037981 */ /* 0x020ea8000c1e1900 */
[----:B------:R-:W2:Y:S02]  /*15ff0*/  LDG.E R2, [R18.64+0x4] ;  /* 0x0000040412027981 */ /* 0x000ea4000c1e1900 */
[----:B--2---:R-:W-:-:S02]  /*16000*/  IADD3 R3, -R3, R2, RZ ;  /* 0x0000000203037210 */ /* 0x004fc40007ffe1ff */
.L_x_851:
[----:B----4-:R-:W-:Y:S01]  /*16010*/  LOP3.LUT R4, R7, 0xffffffe0, RZ, 0xc0, !PT ;  /* 0xffffffe007047812 */ /* 0x010fe200078ec0ff */
        /* <DEDUP_REMOVED lines=10> */
[----:B------:R-:W-:Y:S01]  /*160c0*/  LOP3.LUT R8, R8, 0xffffff8, RZ, 0xc0, !PT ;  /* 0x0ffffff808087812 */ /* 0x000fe200078ec0ff */
[----:B------:R-:W-:Y:S01]  /*160d0*/  IMAD.IADD R17, R16, 0x1, -R7 ;  /* 0x0000000110117824 */ /* 0x000fe200078e0a07 */
[----:B------:R-:W-:Y:S01]  /*160e0*/  LEA.HI R2, R15, R4, RZ, 0x2 ;  /* 0x000000040f027211 */ /* 0x000fe200078f10ff */
[----:B------:R-:W-:Y:S01]  /*160f0*/  IMAD R7, R11, c[0x0][0x3a0], RZ ;  /* 0x0000e8000b077a24 */ /* 0x000fe200078e02ff */
[----:B------:R-:W-:Y:S02]  /*16100*/  IADD3 R9, R9, -R8, RZ ;  /* 0x8000000809097210 */ /* 0x000fe40007ffe0ff */
[----:B------:R-:W-:Y:S01]  /*16110*/  SHF.R.S32.HI R2, RZ, 0x2, R2 ;  /* 0x00000002ff027819 */ /* 0x000fe20000011402 */
[----:B------:R-:W-:Y:S01]  /*16120*/  IMAD R7, R10, c[0x0][0x3a4], R7 ;  /* 0x0000e9000a077a24 */ /* 0x000fe200078e0207 */
[----:B------:R-:W-:Y:S02]  /*16130*/  ISETP.NE.AND P1, PT, R6, 0x1, PT ;  /* 0x000000010600780c */ /* 0x000fe40003f25270 */
[----:B------:R-:W-:Y:S01]  /*16140*/  LOP3.LUT P2, RZ, R4, 0x3, RZ, 0xc0, !PT ;  /* 0x0000000304ff7812 */ /* 0x000fe2000784c0ff */
[----:B------:R-:W-:Y:S01]  /*16150*/  IMAD R2, R9, 0x10, R2 ;  /* 0x0000001009027824 */ /* 0x000fe200078e0202 */
[-C--:B------:R-:W-:Y:S01]  /*16160*/  LEA.HI R9, R14, R5.reuse, RZ, 0x3 ;  /* 0x000000050e097211 */ /* 0x080fe200078f18ff */
[----:B------:R-:W-:Y:S01]  /*16170*/  IMAD R4, R0, c[0x0][0x490], RZ ;  /* 0x0001240000047a24 */ /* 0x000fe200078e02ff */
[----:B------:R-:W-:Y:S01]  /*16180*/  MOV R18, R10 ;  /* 0x0000000a00127202 */ /* 0x000fe20000000f00 */
[----:B------:R-:W-:Y:S01]  /*16190*/  IMAD R8, R17, 0x8, R2 ;  /* 0x0000000811087824 */ /* 0x000fe200078e0202 */
[----:B------:R-:W-:Y:S01]  /*161a0*/  LOP3.LUT R6, R9, 0xfffffff8, RZ, 0xc0, !PT ;  /* 0xfffffff809067812 */ /* 0x000fe200078ec0ff */
[----:B------:R-:W-:Y:S01]  /*161b0*/  IMAD R15, R223, c[0x0][0x494], R4 ;  /* 0x00012500df0f7a24 */ /* 0x000fe200078e0204 */
[----:B------:R-:W-:Y:S01]  /*161c0*/  LEA.HI R4, R14, R5, RZ, 0x6 ;  /* 0x000000050e047211 */ /* 0x000fe200078f30ff */
[----:B------:R-:W-:Y:S01]  /*161d0*/  IMAD.WIDE.U32 R10, R10, c[0x0][0x3a0], RZ ;  /* 0x0000e8000a0a7a25 */ /* 0x000fe200078e00ff */
[----:B-1----:R-:W-:-:S02]  /*161e0*/  LEA R8, R73, R8, 0x7 ;  /* 0x0000000849087211 */ /* 0x002fc400078e38ff */
[----:B------:R-:W-:Y:S01]  /*161f0*/  SHF.L.U32 R4, R4, 0x3, RZ ;  /* 0x0000000304047819 */ /* 0x000fe200000006ff */
[----:B------:R-:W-:Y:S01]  /*16200*/  IMAD.IADD R5, R5, 0x1, -R6 ;  /* 0x0000000105057824 */ /* 0x000fe200078e0a06 */
[----:B------:R-:W-:Y:S01]  /*16210*/  IADD3 R11, R11, R7, RZ ;  /* 0x000000070b0b7210 */ /* 0x000fe20007ffe0ff */
[----:B------:R-:W-:Y:S01]  /*16220*/  @P1 IMAD.HI.U32 R14, R8, c[0x0][0x4ec], RZ ;  /* 0x00013b00080e1a27 */ /* 0x000fe200078e00ff */
[----:B------:R-:W-:Y:S02]  /*16230*/  SHF.R.S32.HI R6, RZ, 0x1f, R224 ;  /* 0x0000001fff067819 */ /* 0x000fe400000114e0 */
[----:B------:R-:W-:Y:S01]  /*16240*/  SEL R224, R224, RZ, !P0 ;  /* 0x000000ffe0e07207 */ /* 0x000fe20004000000 */
[----:B------:R-:W-:Y:S01]  /*16250*/  IMAD.MOV.U32 R7, RZ, RZ, R8 ;  /* 0x000000ffff077224 */ /* 0x000fe200078e0008 */
[----:B------:R-:W-:Y:S01]  /*16260*/  @P1 SHF.R.U32.HI R7, RZ, c[0x0][0x4f0], R14 ;  /* 0x00013c00ff071a19 */ /* 0x000fe2000001160e */
[----:B------:R-:W-:Y:S01]  /*16270*/  IMAD.WIDE.U32 R18, R223, c[0x0][0x490], R18 ;  /* 0x00012400df127a25 */ /* 0x000fe200078e0012 */
[----:B------:R-:W-:-:S02]  /*16280*/  SEL R6, R6, RZ, !P0 ;  /* 0x000000ff06067207 */ /* 0x000fc40004000000 */
[----:B------:R-:W-:Y:S01]  /*16290*/  SHF.R.S32.HI R14, RZ, 0x3, R9 ;  /* 0x00000003ff0e7819 */ /* 0x000fe20000011409 */
[----:B------:R-:W-:Y:S01]  /*162a0*/  IMAD.IADD R19, R19, 0x1, R15 ;  /* 0x0000000113137824 */ /* 0x000fe200078e020f */
[--C-:B------:R-:W-:Y:S01]  /*162b0*/  SHF.R.S32.HI R16, RZ, 0x1f, R7.reuse ;  /* 0x0000001fff107819 */ /* 0x100fe20000011407 */
[----:B------:R-:W-:Y:S02]  /*162c0*/  IMAD R0, R0, c[0x0][0x3e8], RZ ;  /* 0x0000fa0000007a24 */ /* 0x000fe400078e02ff */
[----:B------:R-:W-:Y:S02]  /*162d0*/  IMAD.MOV R9, RZ, RZ, -R7 ;  /* 0x000000ffff097224 */ /* 0x000fe400078e0a07 */
[----:B------:R-:W-:-:S04]  /*162e0*/  IMAD.WIDE.U32 R18, R224, c[0x0][0x498], R18 ;  /* 0x00012600e0127a25 */ /* 0x000fc800078e0012 */
[----:B------:R-:W-:Y:S01]  /*162f0*/  IMAD R17, R223, c[0x0][0x3ec], R0 ;  /* 0x0000fb00df117a24 */ /* 0x000fe200078e0200 */
[----:B------:R-:W-:Y:S01]  /*16300*/  LEA R0, R5, R14, 0x5 ;  /* 0x0000000e05007211 */ /* 0x000fe200078e28ff */
[----:B------:R-:W-:Y:S01]  /*16310*/  IMAD R9, R9, c[0x0][0x4e8], R8 ;  /* 0x00013a0009097a24 */ /* 0x000fe200078e0208 */
[----:B------:R-:W-:Y:S01]  /*16320*/  IADD3 R20, P0, R7, R18, RZ ;  /* 0x0000001207147210 */ /* 0x000fe20007f1e0ff */
[----:B------:R-:W-:Y:S02]  /*16330*/  IMAD R15, R6, c[0x0][0x498], RZ ;  /* 0x00012600060f7a24 */ /* 0x000fe400078e02ff */
[----:B------:R-:W-:Y:S01]  /*16340*/  IMAD R8, R73, 0x80, R0 ;  /* 0x0000008049087824 */ /* 0x000fe200078e0200 */
[----:B------:R-:W-:Y:S01]  /*16350*/  SHF.R.S32.HI R18, RZ, 0x1f, R9 ;  /* 0x0000001fff127819 */ /* 0x000fe20000011409 */
[----:B------:R-:W-:Y:S02]  /*16360*/  IMAD R15, R224, c[0x0][0x49c], R15 ;  /* 0x00012700e00f7a24 */ /* 0x000fe400078e020f */
[----:B------:R-:W-:-:S03]  /*16370*/  IMAD.WIDE.U32 R10, R223, c[0x0][0x3e8], R10 ;  /* 0x0000fa00df0a7a25 */ /* 0x000fc600078e000a */
[----:B------:R-:W-:Y:S01]  /*16380*/  IADD3.X R21, R16, R19, R15, P0, !PT ;  /* 0x0000001310157210 */ /* 0x000fe200007fe40f */
[----:B------:R-:W-:Y:S01]  /*16390*/  IMAD.SHL.U32 R0, R14, 0x40, RZ ;  /* 0x000000400e007824 */ /* 0x000fe200078e00ff */
[----:B------:R-:W-:Y:S01]  /*163a0*/  IADD3 R11, R11, R17, RZ ;  /* 0x000000110b0b7210 */ /* 0x000fe20007ffe0ff */
[----:B------:R-:W-:Y:S02]  /*163b0*/  IMAD R18, R18, c[0x0][0x488], RZ ;  /* 0x0001220012127a24 */ /* 0x000fe400078e02ff */
[----:B------:R-:W-:Y:S01]  /*163c0*/  @P1 IMAD.HI.U32 R17, R8, c[0x0][0x4ec], RZ ;  /* 0x00013b0008111a27 */ /* 0x000fe200078e00ff */
[----:B------:R-:W-:-:S03]  /*163d0*/  LOP3.LUT R15, R0, 0x1c0, RZ, 0xc0, !PT ;  /* 0x000001c0000f7812 */ /* 0x000fc600078ec0ff */
[----:B------:R-:W-:Y:S01]  /*163e0*/  IMAD.SHL.U32 R0, R5, 0x8, RZ ;  /* 0x0000000805007824 */ /* 0x000fe200078e00ff */
[----:B------:R-:W-:Y:S01]  /*163f0*/  SHF.R.U32.HI R5, RZ, 0x3, R15 ;  /* 0x00000003ff057819 */ /* 0x000fe2000001160f */
[----:B------:R-:W-:-:S04]  /*16400*/  IMAD.WIDE.U32 R20, R9, c[0x0][0x488], R20 ;  /* 0x0001220009147a25 */ /* 0x000fc800078e0014 */
[----:B------:R-:W-:Y:S02]  /*16410*/  IMAD R18, R9, c[0x0][0x48c], R18 ;  /* 0x0001230009127a24 */ /* 0x000fe400078e0212 */
[----:B------:R-:W-:Y:S01]  /*16420*/  IMAD.MOV.U32 R7, RZ, RZ, R8 ;  /* 0x000000ffff077224 */ /* 0x000fe200078e0008 */
[----:B------:R-:W-:Y:S01]  /*16430*/  @P1 SHF.R.U32.HI R7, RZ, c[0x0][0x4f0], R17 ;  /* 0x00013c00ff071a19 */ /* 0x000fe20000011611 */
[----:B------:R-:W-:Y:S01]  /*16440*/  IMAD R9, R6, c[0x0][0x3f0], RZ ;  /* 0x0000fc0006097a24 */ /* 0x000fe200078e02ff */
[----:B------:R-:W-:Y:S01]  /*16450*/  LOP3.LUT R6, R15, 0x38, R0, 0xf8, !PT ;  /* 0x000000380f067812 */ /* 0x000fe200078ef800 */
[----:B------:R-:W-:Y:S01]  /*16460*/  IMAD.WIDE.U32 R10, R224, c[0x0][0x3f0], R10 ;  /* 0x0000fc00e00a7a25 */ /* 0x000fe200078e000a */
[----:B------:R-:W-:Y:S02]  /*16470*/  LEA R15, P0, R20, c[0x0][0x450], 0x2 ;  /* 0x00011400140f7a11 */ /* 0x000fe400078010ff */
[----:B------:R-:W-:Y:S01]  /*16480*/  IADD3 R17, R21, R18, RZ ;  /* 0x0000001215117210 */ /* 0x000fe20007ffe0ff */
[----:B------:R-:W-:Y:S01]  /*16490*/  IMAD R9, R224, c[0x0][0x3f4], R9 ;  /* 0x0000fd00e0097a24 */ /* 0x000fe200078e0209 */
[----:B------:R-:W-:Y:S01]  /*164a0*/  LOP3.LUT R5, R6, R5, RZ, 0x3c, !PT ;  /* 0x0000000506057212 */ /* 0x000fe200078e3cff */
[----:B------:R-:W-:Y:S01]  /*164b0*/  SHFL.IDX PT, R16, R15, RZ, 0x1c1f ;  /* 0x001c1fff0f107589 */ /* 0x000fe200000e0000 */
[----:B------:R-:W-:Y:S01]  /*164c0*/  LEA.HI.X R20, R20, c[0x0][0x454], R17, 0x2, P0 ;  /* 0x0001150014147a11 */ /* 0x000fe200000f1411 */
[--C-:B------:R-:W-:Y:S01]  /*164d0*/  IMAD.MOV R19, RZ, RZ, -R7.reuse ;  /* 0x000000ffff137224 */ /* 0x100fe200078e0a07 */
[----:B------:R-:W-:Y:S01]  /*164e0*/  IADD3 R11, R11, R9, RZ ;  /* 0x000000090b0b7210 */ /* 0x000fe20007ffe0ff */
[----:B------:R-:W-:Y:S01]  /*164f0*/  SHFL.IDX PT, R32, R15, 0x1, 0x1c1f ;  /* 0x003c1f000f207f89 */ /* 0x000fe200000e0000 */
[----:B------:R-:W-:Y:S01]  /*16500*/  IMAD R9, R73, 0x80, R2 ;  /* 0x0000008049097824 */ /* 0x000fe200078e0202 */
[----:B------:R-:W-:Y:S01]  /*16510*/  SHF.R.S32.HI R6, RZ, 0x1f, R7 ;  /* 0x0000001fff067819 */ /* 0x000fe20000011407 */
[----:B-----5:R-:W-:Y:S01]  /*16520*/  IMAD R2, R3, c[0x0][0x4e8], RZ ;  /* 0x00013a0003027a24 */ /* 0x020fe200078e02ff */
[----:B------:R-:W1:Y:S01]  /*16530*/  SHFL.IDX PT, R17, R20, RZ, 0x1c1f ;  /* 0x001c1fff14117589 */ /* 0x000e6200000e0000 */
[----:B------:R-:W-:Y:S01]  /*16540*/  IMAD R19, R19, c[0x0][0x4e8], R8 ;  /* 0x00013a0013137a24 */ /* 0x000fe200078e0208 */
[C---:B------:R-:W-:Y:S01]  /*16550*/  IADD3 R3, R9.reuse, 0x8, RZ ;  /* 0x0000000809037810 */ /* 0x040fe20007ffe0ff */
[----:B------:R-:W-:Y:S01]  /*16560*/  IMAD R6, R6, c[0x0][0x3e0], RZ ;  /* 0x0000f80006067a24 */ /* 0x000fe200078e02ff */
[----:B------:R-:W2:Y:S01]  /*16570*/  SHFL.IDX PT, R33, R20, 0x1, 0x1c1f ;  /* 0x003c1f0014217f89 */ /* 0x000ea200000e0000 */
[-C--:B------:R-:W-:Y:S01]  /*16580*/  ISETP.GE.OR P1, PT, R9, R2.reuse, P2 ;  /* 0x000000020900720c */ /* 0x080fe20001726670 */
[----:B------:R-:W-:Y:S01]  /*16590*/  IMAD.WIDE.U32 R10, R7, c[0x0][0x3e0], R10 ;  /* 0x0000f800070a7a25 */ /* 0x000fe200078e000a */
[----:B------:R-:W-:-:S02]  /*165a0*/  ISETP.GE.OR P0, PT, R3, R2, P2 ;  /* 0x000000020300720c */ /* 0x000fc40001706670 */
[----:B------:R-:W-:Y:S01]  /*165b0*/  LOP3.LUT R4, R5, 0x7ffffe00, R4, 0xf8, !PT ;  /* 0x7ffffe0005047812 */ /* 0x000fe200078ef804 */
[----:B------:R-:W-:Y:S01]  /*165c0*/  IMAD R6, R7, c[0x0][0x3e4], R6 ;  /* 0x0000f90007067a24 */ /* 0x000fe200078e0206 */
[----:B------:R-:W-:Y:S02]  /*165d0*/  SHF.R.S32.HI R7, RZ, 0x1f, R19 ;  /* 0x0000001fff077819 */ /* 0x000fe40000011413 */
[----:B------:R-:W-:Y:S01]  /*165e0*/  SHF.L.U32 R76, R4, 0x1, RZ ;  /* 0x00000001044c7819 */ /* 0x000fe200000006ff */
[----:B------:R-:W-:Y:S01]  /*165f0*/  IMAD.IADD R11, R11, 0x1, R6 ;  /* 0x000000010b0b7824 */ /* 0x000fe200078e0206 */
[----:B------:R-:W-:Y:S01]  /*16600*/  LEA R73, R73, R14, 0x7 ;  /* 0x0000000e49497211 */ /* 0x000fe200078e38ff */
[----:B------:R-:W-:Y:S02]  /*16610*/  IMAD R6, R7, c[0x0][0x3d8], RZ ;  /* 0x0000f60007067a24 */ /* 0x000fe400078e02ff */
[----:B------:R-:W-:-:S04]  /*16620*/  IMAD.WIDE.U32 R74, R19, c[0x0][0x3d8], R10 ;  /* 0x0000f600134a7a25 */ /* 0x000fc800078e000a */
[----:B------:R-:W-:Y:S01]  /*16630*/  IMAD R3, R19, c[0x0][0x3dc], R6 ;  /* 0x0000f70013037a24 */ /* 0x000fe200078e0206 */
[----:B-1----:R1:W-:Y:S03]  /*16640*/  @!P1 ST.E [R16.64], R12 ;  /* 0x0000000c10009985 */ /* 0x0023e6000c101904 */
[----:B------:R-:W-:Y:S01]  /*16650*/  IMAD.IADD R3, R75, 0x1, R3 ;  /* 0x000000014b037824 */ /* 0x000fe200078e0203 */
[----:B--2---:R1:W-:Y:S01]  /*16660*/  @!P0 ST.E [R32.64], R13 ;  /* 0x0000000d20008985 */ /* 0x0043e2000c101904 */
        /* <DEDUP_REMOVED lines=46> */
.L_x_853:
[----:B--234-:R-:W-:Y:S05]  /*16950*/  BSYNC B0 ;  /* 0x0000000000007941 */ /* 0x01cfea0003800000 */
.L_x_852:
        /* <DEDUP_REMOVED lines=30> */
.L_x_855:
[----:B------:R-:W-:Y:S05]  /*16b40*/  BSYNC B0 ;  /* 0x0000000000007941 */ /* 0x000fea0003800000 */
.L_x_854:
        /* <DEDUP_REMOVED lines=30> */
.L_x_857:
[----:B------:R-:W-:Y:S05]  /*16d30*/  BSYNC B0 ;  /* 0x0000000000007941 */ /* 0x000fea0003800000 */
.L_x_856:
        /* <DEDUP_REMOVED lines=31> */
.L_x_850:
        /* <DEDUP_REMOVED lines=18> */
.L_x_858:
        /* <DEDUP_REMOVED lines=41> */
.L_x_860:
[----:B------:R-:W-:Y:S05]  /*172e0*/  BSYNC B0 ;  /* 0x0000000000007941 */ /* 0x000fea0003800000 */
.L_x_859:
        /* <DEDUP_REMOVED lines=72> */
.L_x_862:
[----:B------:R-:W-:Y:S05]  /*17770*/  BSYNC B0 ;  /* 0x0000000000007941 */ /* 0x000fea0003800000 */
.L_x_861:
        /* <DEDUP_REMOVED lines=27> */
.L_x_864:
[----:B------:R-:W-:Y:S05]  /*17930*/  BSYNC B0 ;  /* 0x0000000000007941 */ /* 0x000fea0003800000 */
.L_x_863:
        /* <DEDUP_REMOVED lines=27> */
.L_x_866:
[----:B------:R-:W-:Y:S05]  /*17af0*/  BSYNC B0 ;  /* 0x0000000000007941 */ /* 0x000fea0003800000 */
.L_x_865:
        /* <DEDUP_REMOVED lines=28> */
.L_x_867:
        /* <DEDUP_REMOVED lines=12> */
.L_x_1541:


//--------------------- .text._ZN7cutlass13device_kernelIN5flash19enable_sm80_to_sm89INS1_16FlashAttnFwdSm80INS1_25CollectiveMainloopFwdSm80ILi8ELi1ELb0EN4cute5tupleIJNS5_1CILi128EEENS7_ILi64EEENS7_ILi256EEEEEELi256ENS_6half_tEfNS_4arch4Sm80ELb0ELb1ELb1ELb0ELb0ELb0ELb1ELb0EEENS1_21CollectiveEpilogueFwdINS6_IJS8_SA_S9_EEENS6_IJNS7_ILi1EEESI_SI_EEESC_SE_Li256ELb0ELb1ELb0ELb0EEENS1_19SingleTileSchedulerILb0ELb0ELb1ELi128EEEEEEEEEvNT_6ParamsE --------------------------
	.section	.text._ZN7cutlass13device_kernelIN5flash19enable_sm80_to_sm89INS1_16FlashAttnFwdSm80INS1_25CollectiveMainloopFwdSm80ILi8ELi1ELb0EN4cute5tupleIJNS5_1CILi128EEENS7_ILi64EEENS7_ILi256EEEEEELi256ENS_6half_tEfNS_4arch4Sm80ELb0ELb1ELb1ELb0ELb0ELb0ELb1ELb0EEENS1_21CollectiveEpilogueFwdINS6_IJS8_SA_S9_EEENS6_IJNS7_ILi1EEESI_SI_EEESC_SE_Li256ELb0ELb1ELb0ELb0EEENS1_19SingleTileSchedulerILb0ELb0ELb1ELi128EEEEEEEEEvNT_6ParamsE,"ax",@progbits
	.sectioninfo	@"SHI_REGISTERS=255"
	.align	128
.text._ZN7cutlass13device_kernelIN5flash19enable_sm80_to_sm89INS1_16FlashAttnFwdSm80INS1_25CollectiveMainloopFwdSm80ILi8ELi1ELb0EN4cute5tupleIJNS5_1CILi128EEENS7_ILi64EEENS7_ILi256EEEEEELi256ENS_6half_tEfNS_4arch4Sm80ELb0ELb1ELb1ELb0ELb0ELb0ELb1ELb0EEENS1_21CollectiveEpilogueFwdINS6_IJS8_SA_S9_EEENS6_IJNS7_ILi1EEESI_SI_EEESC_SE_Li256ELb0ELb1ELb0ELb0EEENS1_19SingleTileSchedulerILb0ELb0ELb1ELi128EEEEEEEEEvNT_6ParamsE:
        .type           _ZN7cutlass13device_kernelIN5flash19enable_sm80_to_sm89INS1_16FlashAttnFwdSm80INS1_25CollectiveMainloopFwdSm80ILi8ELi1ELb0EN4cute5tupleIJNS5_1CILi128EEENS7_ILi64EEENS7_ILi256EEEEEELi256ENS_6half_tEfNS_4arch4Sm80ELb0ELb1ELb1ELb0ELb0ELb0ELb1ELb0EEENS1_21CollectiveEpilogueFwdINS6_IJS8_SA_S9_EEENS6_IJNS7_ILi1EEESI_SI_EEESC_SE_Li256ELb0ELb1ELb0ELb0EEENS1_19SingleTileSchedulerILb0ELb0ELb1ELi128EEEEEEEEEvNT_6ParamsE,@function
        .size           _ZN7cutlass13device_kernelIN5flash19enable_sm80_to_sm89INS1_16FlashAttnFwdSm80INS1_25CollectiveMainloopFwdSm80ILi8ELi1ELb0EN4cute5tupleIJNS5_1CILi128EEENS7_ILi64EEENS7_ILi256EEEEEELi256ENS_6half_tEfNS_4arch4Sm80ELb0ELb1ELb1ELb0ELb0ELb0ELb1ELb0EEENS1_21CollectiveEpilogueFwdINS6_IJS8_SA_S9_EEENS6_IJNS7_ILi1EEESI_SI_EEESC_SE_Li256ELb0ELb1ELb0ELb0EEENS1_19SingleTileSchedulerILb0ELb0ELb1ELi128EEEEEEEEEvNT_6ParamsE,(.L_x_1542 - _ZN7cutlass13device_kernelIN5flash19enable_sm80_to_sm89INS1_16FlashAttnFwdSm80INS1_25CollectiveMainloopFwdSm80ILi8ELi1ELb0EN4cute5tupleIJNS5_1CILi128EEENS7_ILi64EEENS7_ILi256EEEEEELi256ENS_6half_tEfNS_4arch4Sm80ELb0ELb1ELb1ELb0ELb0ELb0ELb1ELb0EEENS1_21CollectiveEpilogueFwdINS6_IJS8_SA_S9_EEENS6_IJNS7_ILi1EEESI_SI_EEESC_SE_Li256ELb0ELb1ELb0ELb0EEENS1_19SingleTileSchedulerILb0ELb0ELb1ELi128EEEEEEEEEvNT_6ParamsE)
        .other          _ZN7cutlass13device_kernelIN5flash19enable_sm80_to_sm89INS1_16FlashAttnFwdSm80INS1_25CollectiveMainloopFwdSm80ILi8ELi1ELb0EN4cute5tupleIJNS5_1CILi128EEENS7_ILi64EEENS7_ILi256EEEEEELi256ENS_6half_tEfNS_4arch4Sm80ELb0ELb1ELb1ELb0ELb0ELb0ELb1ELb0EEENS1_21CollectiveEpilogueFwdINS6_IJS8_SA_S9_EEENS6_IJNS7_ILi1EEESI_SI_EEESC_SE_Li256ELb0ELb1ELb0ELb0EEENS1_19SingleTileSchedulerILb0ELb0ELb1ELi128EEEEEEEEEvNT_6ParamsE,@"STO_CUDA_ENTRY STV_DEFAULT"
_ZN7cutlass13device_kernelIN5flash19enable_sm80_to_sm89INS1_16FlashAttnFwdSm80INS1_25CollectiveMainloopFwdSm80ILi8ELi1ELb0EN4cute5tupleIJNS5_1CILi128EEENS7_ILi64EEENS7_ILi256EEEEEELi256ENS_6half_tEfNS_4arch4Sm80ELb0ELb1ELb1ELb0ELb0ELb0ELb1ELb0EEENS1_21CollectiveEpilogueFwdINS6_IJS8_SA_S9_EEENS6_IJNS7_ILi1EEESI_SI_EEESC_SE_Li256ELb0ELb1ELb0ELb0EEENS1_19SingleTileSchedulerILb0ELb0ELb1ELi128EEEEEEEEEvNT_6ParamsE:
[----:B------:R-:W-:-:S03]  /*0000*/  MOV R1, c[0x0][0x28] ;  /* 0x00000a0000017a02 */ /* 0x000fc60000000f00 */
[----:B------:R-:W1:Y:S01]  /*0010*/  S2R R41, SR_CTAID.Z ;  /* 0x0000000000297919 */ /* 0x000e620000002700 */
[----:B------:R-:W-:Y:S02]  /*0020*/  IADD3 R1, R1, -0x78, RZ ;  /* 0xffffff8801017810 */ /* 0x000fe40007ffe0ff */
[----:B-1----:R-:W-:-:S13]  /*0030*/  ISETP.GE.AND P0, PT, R41, RZ, PT ;  /* 0x000000ff2900720c */ /* 0x002fda0003f06270 */
[----:B------:R-:W-:Y:S05]  /*0040*/  @!P0 EXIT ;  /* 0x000000000000894d */ /* 0x000fea0003800000 */
[----:B------:R-:W1:Y:S01]  /*0050*/  S2R R2, SR_CTAID.X ;  /* 0x0000000000027919 */ /* 0x000e620000002500 */
[----:B------:R-:W-:Y:S02]  /*0060*/  IMAD.MOV.U32 R117, RZ, RZ, c[0x0][0x2c4] ;  /* 0x0000b100ff757624 */ /* 0x000fe400078e00ff */
[----:B------:R-:W-:Y:S01]  /*0070*/  IMAD.MOV.U32 R113, RZ, RZ, 0x1 ;  /* 0x00000001ff717424 */ /* 0x000fe200078e00ff */
[----:B------:R-:W2:Y:S02]  /*0080*/  S2R R109, SR_TID.X ;  /* 0x00000000006d7919 */ /* 0x000ea40000002100 */
[----:B------:R-:W-:Y:S02]  /*0090*/  ISETP.NE.AND P1, PT, R117, 0x1, PT ;  /* 0x000000017500780c */ /* 0x000fe40003f25270 */
[----:B------:R-:W-:Y:S01]  /*00a0*/  ISETP.LE.AND P2, PT, R113, c[0x0][0x32c], PT ;  /* 0x0000cb0071007a0c */ /* 0x000fe20003f43270 */
[----:B-1----:R-:W-:-:S04]  /*00b0*/  IMAD.SHL.U32 R4, R2, 0x80, RZ ;  /* 0x0000008002047824 */ /* 0x002fc800078e00ff */
[----:B------:R-:W-:-:S06]  /*00c0*/  IMAD.MOV.U32 R181, RZ, RZ, R4 ;  /* 0x000000ffffb57224 */ /* 0x000fcc00078e0004 */
[----:B------:R-:W-:-:S05]  /*00d0*/  @P1 IADD3 R2, R181, 0x7f, RZ ;  /* 0x0000007fb5021810 */ /* 0x000fca0007ffe0ff */
[----:B------:R-:W-:Y:S01]  /*00e0*/  @P1 IMAD.HI.U32 R3, R2, c[0x0][0x2c8], RZ ;  /* 0x0000b20002031a27 */ /* 0x000fe200078e00ff */
[----:B------:R-:W-:Y:S02]  /*00f0*/  IADD3 R2, R4, 0x7f, RZ ;  /* 0x0000007f04027810 */ /* 0x000fe40007ffe0ff */
[----:B------:R-:W-:Y:S02]  /*0100*/  IADD3 R4, R113, -c[0x0][0x168], RZ ;  /* 0x80005a0071047a10 */ /* 0x000fe40007ffe0ff */
[----:B------:R-:W-:-:S04]  /*0110*/  @P1 SHF.R.U32.HI R2, RZ, c[0x0][0x2cc], R3 ;  /* 0x0000b300ff021a19 */ /* 0x000fc80000011603 */
[----:B------:R-:W-:-:S04]  /*0120*/  IADD3 R2, R2, c[0x0][0x1d0], R4 ;  /* 0x0000740002027a10 */ /* 0x000fc80007ffe004 */
[----:B------:R-:W-:Y:S01]  /*0130*/  IADD3 R3, R2, c[0x0][0x328], RZ ;  /* 0x0000ca0002037a10 */ /* 0x000fe20007ffe0ff */
[----:B------:R-:W-:Y:S05]  /*0140*/  @!P2 BRA `(.L_x_868) ;  /* 0x000000f00000a947 */ /* 0x000fea0003800000 */
[C---:B--2---:R-:W-:Y:S02]  /*0150*/  ISETP.GT.AND P0, PT, R2.reuse, RZ, PT ;  /* 0x000000ff0200720c */ /* 0x044fe40003f04270 */
[----:B------:R-:W-:-:S11]  /*0160*/  IADD3 R0, R2, -0x1, RZ ;  /* 0xffffffff02007810 */ /* 0x000fd60007ffe0ff */
[----:B------:R-:W-:Y:S05]  /*0170*/  @P0 BRA `(.L_x_869) ;  /* 0x0000006000000947 */ /* 0x000fea0003800000 */
[----:B------:R-:W-:Y:S01]  /*0180*/  ISETP.NE.AND P0, PT, R113, c[0x0][0x32c], PT ;  /* 0x0000cb0071007a0c */ /* 0x000fe20003f05270 */
[----:B------:R-:W-:-:S12]  /*0190*/  IMAD.MOV R0, RZ, RZ, -R2 ;  /* 0x000000ffff007224 */ /* 0x000fd800078e0a02 */
[----:B------:R-:W-:-:S05]  /*01a0*/  @P0 IMAD.HI.U32 R2, R0, c[0x0][0x330], RZ ;  /* 0x0000cc0000020a27 */ /* 0x000fca00078e00ff */
[----:B------:R-:W-:-:S04]  /*01b0*/  @P0 SHF.R.U32.HI R0, RZ, c[0x0][0x334], R2 ;  /* 0x0000cd00ff000a19 */ /* 0x000fc80000011602 */
[----:B------:R-:W-:Y:S01]  /*01c0*/  LOP3.LUT R0, RZ, R0, RZ, 0x33, !PT ;  /* 0x00000000ff007212 */ /* 0x000fe200078e33ff */
[----:B------:R-:W-:Y:S05]  /*01d0*/  BRA `(.L_x_870) ;  /* 0x0000003000007947 */ /* 0x000fea0003800000 */
.L_x_869:
[----:B------:R-:W-:-:S13]  /*01e0*/  ISETP.NE.AND P0, PT, R113, c[0x0][0x32c], PT ;  /* 0x0000cb0071007a0c */ /* 0x000fda0003f05270 */
[----:B------:R-:W-:-:S05]  /*01f0*/  @P0 IMAD.HI.U32 R2, R0, c[0x0][0x330], RZ ;  /* 0x0000cc0000020a27 */ /* 0x000fca00078e00ff */
[----:B------:R-:W-:Y:S02]  /*0200*/  @P0 SHF.R.U32.HI R0, RZ, c[0x0][0x334], R2 ;  /* 0x0000cd00ff000a19 */ /* 0x000fe40000011602 */
.L_x_870:
[----:B------:R-:W-:-:S05]  /*0210*/  MOV R2, c[0x0][0x32c] ;  /* 0x0000cb0000027a02 */ /* 0x000fca0000000f00 */
[----:B------:R-:W-:-:S05]  /*0220*/  IMAD R0, R0, R2, c[0x0][0x32c] ;  /* 0x0000cb0000007624 */ /* 0x000fca00078e0202 */
[----:B------:R-:W-:-:S03]  /*0230*/  IMNMX R3, R3, R0, PT ;  /* 0x0000000003037217 */ /* 0x000fc60003800200 */
.L_x_868:
[----:B--2---:R-:W-:Y:S01]  /*0240*/  IMAD.MOV.U32 R5, RZ, RZ, 0x3f ;  /* 0x0000003fff057424 */ /* 0x004fe200078e00ff */
[----:B------:R-:W-:Y:S01]  /*0250*/  IADD3 R2, R3, 0x3f, RZ ;  /* 0x0000003f03027810 */ /* 0x000fe20007ffe0ff */
[----:B------:R-:W-:-:S03]  /*0260*/  @P1 IMAD.HI.U32 R3, R181, c[0x0][0x2c8], RZ ;  /* 0x0000b200b5031a27 */ /* 0x000fc600078e00ff */
[----:B------:R-:W-:Y:S01]  /*0270*/  IADD3 R5, R5, c[0x0][0x1d0], RZ ;  /* 0x0000740005057a10 */ /* 0x000fe20007ffe0ff */
[----:B------:R-:W-:Y:S01]  /*0280*/  IMAD.MOV.U32 R7, RZ, RZ, c[0x0][0x1d0] ;  /* 0x00007400ff077624 */ /* 0x000fe200078e00ff */
[----:B------:R-:W-:Y:S01]  /*0290*/  SHF.R.S32.HI R4, RZ, 0x1f, R2 ;  /* 0x0000001fff047819 */ /* 0x000fe20000011402 */
[----:B------:R-:W-:Y:S01]  /*02a0*/  IMAD.MOV.U32 R0, RZ, RZ, R181 ;  /* 0x000000ffff007224 */ /* 0x000fe200078e00b5 */
[----:B------:R-:W-:Y:S02]  /*02b0*/  SHF.R.S32.HI R6, RZ, 0x1f, R5 ;  /* 0x0000001fff067819 */ /* 0x000fe40000011405 */
[----:B------:R-:W-:Y:S02]  /*02c0*/  @P1 SHF.R.U32.HI R0, RZ, c[0x0][0x2cc], R3 ;  /* 0x0000b300ff001a19 */ /* 0x000fe40000011603 */
[----:B------:R-:W-:Y:S02]  /*02d0*/  IADD3 R8, R7, -c[0x0][0x168], RZ ;  /* 0x80005a0007087a10 */ /* 0x000fe40007ffe0ff */
[----:B------:R-:W-:-:S02]  /*02e0*/  LEA.HI R2, R4, R2, RZ, 0x6 ;  /* 0x0000000204027211 */ /* 0x000fc400078f30ff */
[----:B------:R-:W-:Y:S01]  /*02f0*/  LEA.HI R4, R6, R5, RZ, 0x6 ;  /* 0x0000000506047211 */ /* 0x000fe200078f30ff */
[----:B------:R-:W-:Y:S01]  /*0300*/  IMAD.IADD R0, R8, 0x1, R0 ;  /* 0x0000000108007824 */ /* 0x000fe200078e0200 */
[----:B------:R-:W-:Y:S02]  /*0310*/  SHF.R.S32.HI R2, RZ, 0x6, R2 ;  /* 0x00000006ff027819 */ /* 0x000fe40000011402 */
[----:B------:R-:W-:Y:S02]  /*0320*/  SHF.R.S32.HI R4, RZ, 0x6, R4 ;  /* 0x00000006ff047819 */ /* 0x000fe40000011404 */
[----:B------:R-:W-:Y:S02]  /*0330*/  IADD3 R3, R0, -c[0x0][0x324], RZ ;  /* 0x8000c90000037a10 */ /* 0x000fe40007ffe0ff */
[----:B------:R-:W-:Y:S01]  /*0340*/  IMNMX R184, R4, R2, PT ;  /* 0x0000000204b87217 */ /* 0x000fe20003800200 */
[----:B------:R-:W-:Y:S05]  /*0350*/  @!P2 BRA `(.L_x_871) ;  /* 0x000000f00000a947 */ /* 0x000fea0003800000 */
        /* <DEDUP_REMOVED lines=9> */
.L_x_872:
[----:B------:R-:W-:-:S04]  /*03f0*/  MOV R2, c[0x0][0x32c] ;  /* 0x0000cb0000027a02 */ /* 0x000fc80000000f00 */
[----:B------:R-:W-:-:S13]  /*0400*/  ISETP.NE.AND P0, PT, R2, 0x1, PT ;  /* 0x000000010200780c */ /* 0x000fda0003f05270 */
[----:B------:R-:W-:-:S05]  /*0410*/  @P0 IMAD.HI.U32 R2, R0, c[0x0][0x330], RZ ;  /* 0x0000cc0000020a27 */ /* 0x000fca00078e00ff */
[----:B------:R-:W-:-:S05]  /*0420*/  @P0 SHF.R.U32.HI R0, RZ, c[0x0][0x334], R2 ;  /* 0x0000cd00ff000a19 */ /* 0x000fca0000011602 */
.L_x_873:
[----:B------:R-:W-:-:S05]  /*0430*/  IMAD R0, R0, c[0x0][0x32c], RZ ;  /* 0x0000cb0000007a24 */ /* 0x000fca00078e02ff */
[----:B------:R-:W-:-:S04]  /*0440*/  IMNMX R3, R3, R0, !PT ;  /* 0x0000000003037217 */ /* 0x000fc80007800200 */
.L_x_871:
[----:B------:R-:W-:Y:S01]  /*0450*/  SHF.R.S32.HI R0, RZ, 0x1f, R3 ;  /* 0x0000001fff007819 */ /* 0x000fe20000011403 */
[----:B------:R-:W-:Y:S01]  /*0460*/  ULDC.64 UR8, c[0x0][0x118] ;  /* 0x0000460000087ab9 */ /* 0x000fe20000000a00 */
[----:B------:R-:W-:Y:S01]  /*0470*/  PLOP3.LUT P2, PT, PT, PT, PT, 0x80, 0x0 ;  /* 0x000000000000781c */ /* 0x000fe20003f4f070 */
[----:B------:R-:W-:Y:S01]  /*0480*/  CS2R R130, SRZ ;  /* 0x0000000000827805 */ /* 0x000fe2000001ff00 */
[----:B------:R-:W-:Y:S01]  /*0490*/  LEA.HI R0, R0, R3, RZ, 0x6 ;  /* 0x0000000300007211 */ /* 0x000fe200078f30ff */
[----:B------:R-:W-:Y:S01]  /*04a0*/  CS2R R22, SRZ ;  /* 0x0000000000167805 */ /* 0x000fe2000001ff00 */
[----:B------:R-:W-:Y:S01]  /*04b0*/  IMAD.MOV.U32 R128, RZ, RZ, RZ ;  /* 0x000000ffff807224 */ /* 0x000fe200078e00ff */
[----:B------:R-:W-:Y:S01]  /*04c0*/  CS2R R126, SRZ ;  /* 0x00000000007e7805 */ /* 0x000fe2000001ff00 */
[----:B------:R-:W-:Y:S01]  /*04d0*/  SHF.R.S32.HI R0, RZ, 0x6, R0 ;  /* 0x00000006ff007819 */ /* 0x000fe20000011400 */
[----:B------:R-:W-:Y:S01]  /*04e0*/  IMAD.MOV.U32 R124, RZ, RZ, RZ ;  /* 0x000000ffff7c7224 */ /* 0x000fe200078e00ff */
[----:B------:R-:W-:Y:S01]  /*04f0*/  CS2R R122, SRZ ;  /* 0x00000000007a7805 */ /* 0x000fe2000001ff00 */
[----:B------:R-:W-:Y:S01]  /*0500*/  CS2R R24, SRZ ;  /* 0x0000000000187805 */ /* 0x000fe2000001ff00 */
[----:B------:R-:W-:Y:S01]  /*0510*/  IMNMX R232, RZ, R0, !PT ;  /* 0x00000000ffe87217 */ /* 0x000fe20007800200 */
[----:B------:R-:W-:Y:S01]  /*0520*/  CS2R R118, SRZ ;  /* 0x0000000000767805 */ /* 0x000fe2000001ff00 */
[----:B------:R-:W-:Y:S01]  /*0530*/  MOV R120, RZ ;  /* 0x000000ff00787202 */ /* 0x000fe20000000f00 */
[----:B------:R-:W-:Y:S01]  /*0540*/  IMAD.MOV.U32 R116, RZ, RZ, RZ ;  /* 0x000000ffff747224 */ /* 0x000fe200078e00ff */
[----:B------:R-:W-:Y:S01]  /*0550*/  ISETP.GT.AND P0, PT, R184, R232, PT ;  /* 0x000000e8b800720c */ /* 0x000fe20003f04270 */
        /* <DEDUP_REMOVED lines=65> */
[----:B------:R-:W1:Y:S01]  /*0970*/  S2R R33, SR_CTAID.Y ;  /* 0x0000000000217919 */ /* 0x000e620000002600 */
[----:B------:R-:W-:Y:S01]  /*0980*/  SHF.R.S32.HI R107, RZ, 0x1f, R109 ;  /* 0x0000001fff6b7819 */ /* 0x000fe2000001146d */
[----:B------:R-:W-:Y:S01]  /*0990*/  IMAD R29, R117, c[0x0][0x168], RZ ;  /* 0x00005a00751d7a24 */ /* 0x000fe200078e02ff */
[----:B------:R-:W-:-:S02]  /*09a0*/  SHF.R.S32.HI R30, RZ, 0x1f, R41 ;  /* 0x0000001fff1e7819 */ /* 0x000fc40000011429 */
[CC--:B------:R-:W-:Y:S02]  /*09b0*/  LEA.HI R2, R107.reuse, R109.reuse, RZ, 0x3 ;  /* 0x0000006d6b027211 */ /* 0x0c0fe400078f18ff */
[----:B------:R-:W-:Y:S02]  /*09c0*/  LEA.HI R19, R107, R109, RZ, 0x6 ;  /* 0x0000006d6b137211 */ /* 0x000fe400078f30ff */
[----:B------:R-:W-:Y:S02]  /*09d0*/  LOP3.LUT R0, R2, 0xfffffff8, RZ, 0xc0, !PT ;  /* 0xfffffff802007812 */ /* 0x000fe400078ec0ff */
[----:B------:R-:W-:Y:S01]  /*09e0*/  SHF.R.S32.HI R22, RZ, 0x3, R2 ;  /* 0x00000003ff167819 */ /* 0x000fe20000011402 */
[----:B------:R-:W-:Y:S02]  /*09f0*/  IMAD.SHL.U32 R19, R19, 0x8, RZ ;  /* 0x0000000813137824 */ /* 0x000fe400078e00ff */
[----:B------:R-:W-:Y:S02]  /*0a00*/  IMAD.IADD R32, R109, 0x1, -R0 ;  /* 0x000000016d207824 */ /* 0x000fe400078e0a00 */
[----:B------:R-:W-:-:S02]  /*0a10*/  IMAD.IADD R13, R181, 0x1, R22 ;  /* 0x00000001b50d7824 */ /* 0x000fc400078e0216 */
[----:B------:R-:W-:-:S03]  /*0a20*/  IMAD R0, R32, 0x20, R22 ;  /* 0x0000002020007824 */ /* 0x000fc600078e0216 */
[----:B------:R-:W-:Y:S01]  /*0a30*/  IADD3 R10, R13, 0x40, RZ ;  /* 0x000000400d0a7810 */ /* 0x000fe20007ffe0ff */
[----:B------:R-:W-:Y:S01]  /*0a40*/  IMAD.IADD R4, R181, 0x1, R0 ;  /* 0x00000001b5047824 */ /* 0x000fe200078e0200 */
[----:B-1----:R-:W-:Y:S01]  /*0a50*/  SHF.R.S32.HI R34, RZ, 0x1f, R33 ;  /* 0x0000001fff227819 */ /* 0x002fe20000011421 */
[----:B------:R-:W-:Y:S01]  /*0a60*/  IMAD.WIDE.U32 R6, R33, c[0x0][0x1b8], RZ ;  /* 0x00006e0021067a25 */ /* 0x000fe200078e00ff */
[----:B------:R-:W-:-:S03]  /*0a70*/  ISETP.GE.AND P2, PT, R10, R29, PT ;  /* 0x0000001d0a00720c */ /* 0x000fc60003f46270 */
[----:B------:R-:W-:Y:S02]  /*0a80*/  IMAD R2, R34, c[0x0][0x1b8], RZ ;  /* 0x00006e0022027a24 */ /* 0x000fe400078e02ff */
[----:B------:R-:W-:-:S04]  /*0a90*/  @P1 IMAD.HI.U32 R5, R4, c[0x0][0x2c8], RZ ;  /* 0x0000b20004051a27 */ /* 0x000fc800078e00ff */
[----:B------:R-:W-:Y:S02]  /*0aa0*/  IMAD R2, R33, c[0x0][0x1bc], R2 ;  /* 0x00006f0021027a24 */ /* 0x000fe400078e0202 */
[----:B------:R-:W-:Y:S01]  /*0ab0*/  IMAD.MOV.U32 R0, RZ, RZ, R4 ;  /* 0x000000ffff007224 */ /* 0x000fe200078e0004 */
[----:B------:R-:W-:Y:S01]  /*0ac0*/  @P1 SHF.R.U32.HI R0, RZ, c[0x0][0x2cc], R5 ;  /* 0x0000b300ff001a19 */ /* 0x000fe20000011605 */
[----:B------:R-:W-:Y:S02]  /*0ad0*/  IMAD.IADD R3, R7, 0x1, R2 ;  /* 0x0000000107037824 */ /* 0x000fe400078e0202 */
[----:B------:R-:W-:Y:S02]  /*0ae0*/  IMAD R7, R30, c[0x0][0x1c0], RZ ;  /* 0x000070001e077a24 */ /* 0x000fe400078e02ff */
[----:B------:R-:W-:Y:S01]  /*0af0*/  IMAD.MOV.U32 R2, RZ, RZ, R6 ;  /* 0x000000ffff027224 */ /* 0x000fe200078e0006 */
[----:B------:R-:W-:Y:S01]  /*0b00*/  SHF.R.S32.HI R6, RZ, 0x1f, R0 ;  /* 0x0000001fff067819 */ /* 0x000fe20000011400 */
[----:B------:R-:W-:-:S02]  /*0b10*/  IMAD R7, R41, c[0x0][0x1c4], R7 ;  /* 0x0000710029077a24 */ /* 0x000fc400078e0207 */
[----:B------:R-:W-:-:S04]  /*0b20*/  IMAD.WIDE.U32 R2, R41, c[0x0][0x1c0], R2 ;  /* 0x0000700029027a25 */ /* 0x000fc800078e0002 */
[----:B------:R-:W-:Y:S02]  /*0b30*/  IMAD.MOV R5, RZ, RZ, -R0 ;  /* 0x000000ffff057224 */ /* 0x000fe400078e0a00 */
[----:B------:R-:W-:Y:S02]  /*0b40*/  IMAD.IADD R3, R3, 0x1, R7 ;  /* 0x0000000103037824 */ /* 0x000fe400078e0207 */
[----:B------:R-:W-:Y:S02]  /*0b50*/  IMAD R5, R5, c[0x0][0x2c4], R4 ;  /* 0x0000b10005057a24 */ /* 0x000fe400078e0204 */
[----:B------:R-:W-:Y:S02]  /*0b60*/  IMAD R6, R6, c[0x0][0x1b0], RZ ;  /* 0x00006c0006067a24 */ /* 0x000fe400078e02ff */
[----:B------:R-:W-:Y:S01]  /*0b70*/  IMAD.WIDE.U32 R2, R0, c[0x0][0x1b0], R2 ;  /* 0x00006c0000027a25 */ /* 0x000fe200078e0002 */
[----:B------:R-:W-:-:S03]  /*0b80*/  SHF.R.S32.HI R4, RZ, 0x1f, R5 ;  /* 0x0000001fff047819 */ /* 0x000fc60000011405 */
[----:B------:R-:W-:-:S04]  /*0b90*/  IMAD R0, R0, c[0x0][0x1b4], R6 ;  /* 0x00006d0000007a24 */ /* 0x000fc800078e0206 */
[----:B------:R-:W-:Y:S02]  /*0ba0*/  IMAD.IADD R3, R3, 0x1, R0 ;  /* 0x0000000103037824 */ /* 0x000fe400078e0200 */
[----:B------:R-:W-:Y:S02]  /*0bb0*/  IMAD R0, R4, c[0x0][0x1a8], RZ ;  /* 0x00006a0004007a24 */ /* 0x000fe400078e02ff */
[----:B------:R-:W-:-:S04]  /*0bc0*/  IMAD.WIDE.U32 R2, R5, c[0x0][0x1a8], R2 ;  /* 0x00006a0005027a25 */ /* 0x000fc800078e0002 */
[----:B------:R-:W-:Y:S01]  /*0bd0*/  IMAD R0, R5, c[0x0][0x1ac], R0 ;  /* 0x00006b0005007a24 */ /* 0x000fe200078e0200 */
[----:B------:R-:W-:-:S03]  /*0be0*/  LEA R12, P0, R2, c[0x0][0x160], 0x1 ;  /* 0x00005800020c7a11 */ /* 0x000fc600078008ff */
[----:B------:R-:W-:Y:S02]  /*0bf0*/  IMAD.IADD R0, R3, 0x1, R0 ;  /* 0x0000000103007824 */ /* 0x000fe400078e0200 */
[----:B------:R-:W1:Y:S01]  /*0c00*/  SHFL.IDX PT, R8, R12, RZ, 0x181f ;  /* 0x00181fff0c087589 */ /* 0x000e6200000e0000 */
[----:B------:R-:W-:Y:S02]  /*0c10*/  IMAD.SHL.U32 R3, R22, 0x40, RZ ;  /* 0x0000004016037824 */ /* 0x000fe400078e00ff */
[----:B------:R-:W-:Y:S01]  /*0c20*/  LEA.HI.X R0, R2, c[0x0][0x164], R0, 0x1, P0 ;  /* 0x0000590002007a11 */ /* 0x000fe200000f0c00 */
[----:B------:R-:W-:Y:S01]  /*0c30*/  SHFL.IDX PT, R6, R12, 0x1, 0x181f ;  /* 0x00381f000c067f89 */ /* 0x000fe200000e0000 */
[C---:B------:R-:W-:Y:S02]  /*0c40*/  IADD3 R2, R13.reuse, 0x20, RZ ;  /* 0x000000200d027810 */ /* 0x040fe40007ffe0ff */
[-C--:B------:R-:W-:Y:S01]  /*0c50*/  ISETP.GE.AND P0, PT, R13, R29.reuse, PT ;  /* 0x0000001d0d00720c */ /* 0x080fe20003f06270 */
[----:B------:R-:W2:Y:S01]  /*0c60*/  SHFL.IDX PT, R9, R0, RZ, 0x181f ;  /* 0x00181fff00097589 */ /* 0x000ea200000e0000 */
[----:B------:R-:W-:Y:S01]  /*0c70*/  ISETP.GE.AND P3, PT, R2, R29, PT ;  /* 0x0000001d0200720c */ /* 0x000fe20003f66270 */
[----:B------:R-:W-:Y:S01]  /*0c80*/  IMAD.SHL.U32 R2, R32, 0x8, RZ ;  /* 0x0000000820027824 */ /* 0x000fe200078e00ff */
[----:B------:R-:W-:Y:S01]  /*0c90*/  LOP3.LUT R3, R3, 0x1c0, RZ, 0xc0, !PT ;  /* 0x000001c003037812 */ /* 0x000fe200078ec0ff */
[----:B------:R-:W3:Y:S03]  /*0ca0*/  SHFL.IDX PT, R7, R0, 0x1, 0x181f ;  /* 0x00381f0000077f89 */ /* 0x000ee600000e0000 */
[----:B------:R-:W-:Y:S01]  /*0cb0*/  LOP3.LUT R14, R3, 0x38, R2, 0xf8, !PT ;  /* 0x00000038030e7812 */ /* 0x000fe200078ef802 */
[----:B------:R-:W4:Y:S01]  /*0cc0*/  SHFL.IDX PT, R4, R12, 0x2, 0x181f ;  /* 0x00581f000c047f89 */ /* 0x000f2200000e0000 */
[----:B------:R-:W-:-:S02]  /*0cd0*/  SHF.R.U32.HI R11, RZ, 0x3, R3 ;  /* 0x00000003ff0b7819 */ /* 0x000fc40000011603 */
[----:B------:R-:W-:Y:S01]  /*0ce0*/  ISETP.GE.AND P5, PT, R2, c[0x0][0x198], PT ;  /* 0x0000660002007a0c */ /* 0x000fe20003fa6270 */
[----:B------:R-:W5:Y:S01]  /*0cf0*/  SHFL.IDX PT, R5, R0, 0x2, 0x181f ;  /* 0x00581f0000057f89 */ /* 0x000f6200000e0000 */
[----:B------:R-:W-:Y:S02]  /*0d00*/  LOP3.LUT R18, R14, R11, RZ, 0x3c, !PT ;  /* 0x0000000b0e127212 */ /* 0x000fe400078e3cff */
[----:B------:R-:W-:Y:S02]  /*0d10*/  SHF.R.S32.HI R3, RZ, 0x1f, R2 ;  /* 0x0000001fff037819 */ /* 0x000fe40000011402 */
[----:B------:R-:W-:Y:S02]  /*0d20*/  LOP3.LUT R19, R18, 0xfffffe00, R19, 0xf8, !PT ;  /* 0xfffffe0012137812 */ /* 0x000fe400078ef813 */
[C---:B-1----:R-:W-:Y:S02]  /*0d30*/  @!P0 LEA R10, P1, R2.reuse, R8, 0x1 ;  /* 0x00000008020a8211 */ /* 0x042fe400078208ff */
[C---:B------:R-:W-:Y:S01]  /*0d40*/  IADD3 R28, R2.reuse, 0x40, RZ ;  /* 0x00000040021c7810 */ /* 0x040fe20007ffe0ff */
[----:B------:R-:W-:Y:S01]  /*0d50*/  IMAD.SHL.U32 R233, R19, 0x2, RZ ;  /* 0x0000000213e97824 */ /* 0x000fe200078e00ff */
[----:B------:R-:W-:-:S02]  /*0d60*/  IADD3 R27, R2, 0x80, RZ ;  /* 0x00000080021b7810 */ /* 0x000fc40007ffe0ff */
[C---:B------:R-:W-:Y:S02]  /*0d70*/  IADD3 R26, R2.reuse, 0xc0, RZ ;  /* 0x000000c0021a7810 */ /* 0x040fe40007ffe0ff */
[----:B--2---:R-:W-:Y:S02]  /*0d80*/  @!P0 LEA.HI.X R11, R2, R9, R3, 0x1, P1 ;  /* 0x00000009020b8211 */ /* 0x004fe400008f0c03 */
[----:B------:R-:W-:Y:S02]  /*0d90*/  @!P0 SHF.R.S32.HI R15, RZ, 0x1f, R28 ;  /* 0x0000001fff0f8819 */ /* 0x000fe4000001141c */
[----:B------:R-:W-:Y:S01]  /*0da0*/  @!P0 SHF.R.S32.HI R14, RZ, 0x1f, R27 ;  /* 0x0000001fff0e8819 */ /* 0x000fe2000001141b */
[----:B------:R1:W-:Y:S01]  /*0db0*/  @!P0 LDGSTS.E.BYPASS.LTC128B.128 [R233+0x10100], [R10.64], !P5 ;  /* 0x101000000ae98fae */ /* 0x0003e2000e901d48 */
[----:B------:R-:W-:Y:S02]  /*0dc0*/  @!P0 SHF.R.S32.HI R16, RZ, 0x1f, R26 ;  /* 0x0000001fff108819 */ /* 0x000fe4000001141a */
[----:B------:R-:W-:-:S02]  /*0dd0*/  @!P0 LEA.HI R17, R15, R28, RZ, 0x3 ;  /* 0x0000001c0f118211 */ /* 0x000fc400078f18ff */
[----:B------:R-:W-:Y:S02]  /*0de0*/  P2R R23, PR, RZ, 0x20 ;  /* 0x00000020ff177803 */ /* 0x000fe40000000000 */
[----:B------:R-:W-:Y:S02]  /*0df0*/  ISETP.GE.AND P4, PT, R28, c[0x0][0x198], PT ;  /* 0x000066001c007a0c */ /* 0x000fe40003f86270 */
[----:B------:R-:W-:Y:S02]  /*0e00*/  @!P0 LEA.HI R15, R14, R27, RZ, 0x3 ;  /* 0x0000001b0e0f8211 */ /* 0x000fe400078f18ff */
[----:B------:R-:W-:Y:S02]  /*0e10*/  ISETP.GE.AND P5, PT, R27, c[0x0][0x198], PT ;  /* 0x000066001b007a0c */ /* 0x000fe40003fa6270 */
[----:B------:R-:W-:Y:S02]  /*0e20*/  @!P0 LEA.HI R14, R16, R26, RZ, 0x3 ;  /* 0x0000001a100e8211 */ /* 0x000fe400078f18ff */
[----:B------:R-:W-:-:S02]  /*0e30*/  @!P0 LOP3.LUT R16, R17, 0xfffffff8, RZ, 0xc0, !PT ;  /* 0xfffffff811108812 */ /* 0x000fc400078ec0ff */
[----:B------:R-:W-:Y:S02]  /*0e40*/  @!P0 LOP3.LUT R15, R15, 0xfffffff8, RZ, 0xc0, !PT ;  /* 0xfffffff80f0f8812 */ /* 0x000fe400078ec0ff */
[----:B------:R-:W-:Y:S01]  /*0e50*/  @!P0 LOP3.LUT R18, R14, 0xfffffff8, RZ, 0xc0, !PT ;  /* 0xfffffff80e128812 */ /* 0x000fe200078ec0ff */
[--C-:B------:R-:W-:Y:S01]  /*0e60*/  @!P0 IMAD.WIDE R16, R16, 0x2, R8.reuse ;  /* 0x0000000210108825 */ /* 0x100fe200078e0208 */
[----:B------:R-:W-:Y:S02]  /*0e70*/  @!P3 LEA R20, P1, R2, R6, 0x1 ;  /* 0x000000060214b211 */ /* 0x000fe400078208ff */
[----:B------:R-:W-:Y:S01]  /*0e80*/  ISETP.GE.AND P6, PT, R26, c[0x0][0x198], PT ;  /* 0x000066001a007a0c */ /* 0x000fe20003fc6270 */
[----:B------:R-:W-:Y:S01]  /*0e90*/  @!P0 IMAD.WIDE R14, R15, 0x2, R8 ;  /* 0x000000020f0e8825 */ /* 0x000fe200078e0208 */
[----:B------:R2:W-:Y:S01]  /*0ea0*/  @!P0 LDGSTS.E.BYPASS.LTC128B.128 [R233+0x14100], [R16.64], !P4 ;  /* 0x1410000010e98fae */ /* 0x0005e2000e101d48 */
[C---:B---3--:R-:W-:Y:S02]  /*0eb0*/  @!P3 LEA.HI.X R21, R2.reuse, R7, R3, 0x1, P1 ;  /* 0x000000070215b211 */ /* 0x048fe400008f0c03 */
[----:B----4-:R-:W-:Y:S01]  /*0ec0*/  @!P2 LEA R24, P1, R2, R4, 0x1 ;  /* 0x000000040218a211 */ /* 0x010fe200078208ff */
[----:B------:R3:W-:Y:S01]  /*0ed0*/  @!P0 LDGSTS.E.BYPASS.LTC128B.128 [R233+0x18100], [R14.64], !P5 ;  /* 0x181000000ee98fae */ /* 0x0007e2000e901d48 */
[----:B------:R-:W-:-:S02]  /*0ee0*/  @!P0 IMAD.WIDE R8, R18, 0x2, R8 ;  /* 0x0000000212088825 */ /* 0x000fc400078e0208 */
[----:B-----5:R-:W-:-:S04]  /*0ef0*/  @!P2 LEA.HI.X R25, R2, R5, R3, 0x1, P1 ;  /* 0x000000050219a211 */ /* 0x020fc800008f0c03 */
[----:B------:R4:W-:Y:S04]  /*0f00*/  @!P0 LDGSTS.E.BYPASS.LTC128B.128 [R233+0x1c100], [R8.64], !P6 ;  /* 0x1c10000008e98fae */ /* 0x0009e8000f101d48 */
[----:B---3--:R-:W3:Y:S04]  /*0f10*/  SHFL.IDX PT, R14, R12, 0x3, 0x181f ;  /* 0x00781f000c0e7f89 */ /* 0x008ee800000e0000 */
[----:B------:R5:W2:Y:S01]  /*0f20*/  SHFL.IDX PT, R15, R0, 0x3, 0x181f ;  /* 0x00781f00000f7f89 */ /* 0x000aa200000e0000 */
[----:B----4-:R-:W-:Y:S02]  /*0f30*/  @!P3 SHF.R.S32.HI R9, RZ, 0x1f, R28 ;  /* 0x0000001fff09b819 */ /* 0x010fe4000001141c */
[----:B------:R-:W-:-:S02]  /*0f40*/  @!P3 SHF.R.S32.HI R8, RZ, 0x1f, R27 ;  /* 0x0000001fff08b819 */ /* 0x000fc4000001141b */
[----:B------:R-:W-:Y:S02]  /*0f50*/  @!P3 LEA.HI R9, R9, R28, RZ, 0x3 ;  /* 0x0000001c0909b211 */ /* 0x000fe400078f18ff */
[----:B------:R-:W-:Y:S02]  /*0f60*/  @!P3 LEA.HI R8, R8, R27, RZ, 0x3 ;  /* 0x0000001b0808b211 */ /* 0x000fe400078f18ff */
[----:B-1----:R-:W-:Y:S02]  /*0f70*/  @!P3 LOP3.LUT R10, R9, 0xfffffff8, RZ, 0xc0, !PT ;  /* 0xfffffff8090ab812 */ /* 0x002fe400078ec0ff */
[----:B------:R-:W-:-:S03]  /*0f80*/  @!P3 LOP3.LUT R8, R8, 0xfffffff8, RZ, 0xc0, !PT ;  /* 0xfffffff80808b812 */ /* 0x000fc600078ec0ff */
[----:B------:R-:W-:-:S04]  /*0f90*/  @!P3 IMAD.WIDE R10, R10, 0x2, R6 ;  /* 0x000000020a0ab825 */ /* 0x000fc800078e0206 */
[----:B------:R-:W-:Y:S01]  /*0fa0*/  @!P3 IMAD.WIDE R8, R8, 0x2, R6 ;  /* 0x000000020808b825 */ /* 0x000fe200078e0206 */
[----:B-----5:R-:W-:-:S04]  /*0fb0*/  IADD3 R0, R13, 0x60, RZ ;  /* 0x000000600d007810 */ /* 0x020fc80007ffe0ff */
[----:B------:R-:W-:Y:S02]  /*0fc0*/  ISETP.GE.AND P1, PT, R0, R29, PT ;  /* 0x0000001d0000720c */ /* 0x000fe40003f26270 */
[----:B------:R-:W-:-:S04]  /*0fd0*/  @!P3 SHF.R.S32.HI R0, RZ, 0x1f, R26 ;  /* 0x0000001fff00b819 */ /* 0x000fc8000001141a */
[----:B------:R-:W-:-:S04]  /*0fe0*/  @!P3 LEA.HI R0, R0, R26, RZ, 0x3 ;  /* 0x0000001a0000b211 */ /* 0x000fc800078f18ff */
[----:B------:R-:W-:-:S03]  /*0ff0*/  @!P3 LOP3.LUT R0, R0, 0xfffffff8, RZ, 0xc0, !PT ;  /* 0xfffffff80000b812 */ /* 0x000fc600078ec0ff */
[----:B---3--:R-:W-:Y:S02]  /*1000*/  @!P1 LEA R12, P0, R2, R14, 0x1 ;  /* 0x0000000e020c9211 */ /* 0x008fe400078008ff */
[----:B------:R-:W-:Y:S01]  /*1010*/  @!P3 IMAD.WIDE R6, R0, 0x2, R6 ;  /* 0x000000020006b825 */ /* 0x000fe200078e0206 */
[----:B------:R-:W-:Y:S02]  /*1020*/  @!P2 SHF.R.S32.HI R0, RZ, 0x1f, R26 ;  /* 0x0000001fff00a819 */ /* 0x000fe4000001141a */
[----:B--2---:R-:W-:Y:S02]  /*1030*/  @!P1 LEA.HI.X R13, R2, R15, R3, 0x1, P0 ;  /* 0x0000000f020d9211 */ /* 0x004fe400000f0c03 */
[----:B------:R-:W-:Y:S02]  /*1040*/  ISETP.NE.AND P0, PT, R23, RZ, PT ;  /* 0x000000ff1700720c */ /* 0x000fe40003f05270 */
[----:B------:R-:W-:-:S04]  /*1050*/  @!P2 LEA.HI R0, R0, R26, RZ, 0x3 ;  /* 0x0000001a0000a211 */ /* 0x000fc800078f18ff */
[----:B------:R-:W-:-:S07]  /*1060*/  @!P2 LOP3.LUT R0, R0, 0xfffffff8, RZ, 0xc0, !PT ;  /* 0xfffffff80000a812 */ /* 0x000fce00078ec0ff */
[----:B------:R1:W-:Y:S04]  /*1070*/  @!P3 LDGSTS.E.BYPASS.LTC128B.128 [R233+0x11100], [R20.64], !P0 ;  /* 0x1110000014e9bfae */ /* 0x0003e8000c101d48 */
[----:B------:R2:W-:Y:S04]  /*1080*/  @!P3 LDGSTS.E.BYPASS.LTC128B.128 [R233+0x15100], [R10.64], !P4 ;  /* 0x151000000ae9bfae */ /* 0x0005e8000e101d48 */
[----:B------:R3:W-:Y:S04]  /*1090*/  @!P3 LDGSTS.E.BYPASS.LTC128B.128 [R233+0x19100], [R8.64], !P5 ;  /* 0x1910000008e9bfae */ /* 0x0007e8000e901d48 */
[----:B------:R4:W-:Y:S04]  /*10a0*/  @!P3 LDGSTS.E.BYPASS.LTC128B.128 [R233+0x1d100], [R6.64], !P6 ;  /* 0x1d10000006e9bfae */ /* 0x0009e8000f101d48 */
[----:B------:R5:W-:Y:S01]  /*10b0*/  @!P2 LDGSTS.E.BYPASS.LTC128B.128 [R233+0x12100], [R24.64], !P0 ;  /* 0x1210000018e9afae */ /* 0x000be2000c101d48 */
[----:B----4-:R-:W-:-:S02]  /*10c0*/  @!P2 SHF.R.S32.HI R7, RZ, 0x1f, R28 ;  /* 0x0000001fff07a819 */ /* 0x010fc4000001141c */
[----:B------:R-:W-:Y:S02]  /*10d0*/  @!P2 SHF.R.S32.HI R6, RZ, 0x1f, R27 ;  /* 0x0000001fff06a819 */ /* 0x000fe4000001141b */
[----:B------:R-:W-:Y:S02]  /*10e0*/  @!P2 LEA.HI R7, R7, R28, RZ, 0x3 ;  /* 0x0000001c0707a211 */ /* 0x000fe400078f18ff */
[----:B------:R-:W-:Y:S02]  /*10f0*/  @!P2 LEA.HI R6, R6, R27, RZ, 0x3 ;  /* 0x0000001b0606a211 */ /* 0x000fe400078f18ff */
[----:B---3--:R-:W-:Y:S02]  /*1100*/  @!P2 LOP3.LUT R8, R7, 0xfffffff8, RZ, 0xc0, !PT ;  /* 0xfffffff80708a812 */ /* 0x008fe400078ec0ff */
[----:B------:R-:W-:-:S03]  /*1110*/  @!P2 LOP3.LUT R6, R6, 0xfffffff8, RZ, 0xc0, !PT ;  /* 0xfffffff80606a812 */ /* 0x000fc600078ec0ff */
[----:B------:R-:W-:-:S04]  /*1120*/  @!P2 IMAD.WIDE R8, R8, 0x2, R4 ;  /* 0x000000020808a825 */ /* 0x000fc800078e0204 */
[--C-:B------:R-:W-:Y:S01]  /*1130*/  @!P2 IMAD.WIDE R6, R6, 0x2, R4.reuse ;  /* 0x000000020606a825 */ /* 0x100fe200078e0204 */
[----:B------:R3:W-:Y:S03]  /*1140*/  @!P2 LDGSTS.E.BYPASS.LTC128B.128 [R233+0x16100], [R8.64], !P4 ;  /* 0x1610000008e9afae */ /* 0x0007e6000e101d48 */
[----:B------:R-:W-:Y:S01]  /*1150*/  @!P2 IMAD.WIDE R4, R0, 0x2, R4 ;  /* 0x000000020004a825 */ /* 0x000fe200078e0204 */
[----:B------:R4:W-:Y:S04]  /*1160*/  @!P2 LDGSTS.E.BYPASS.LTC128B.128 [R233+0x1a100], [R6.64], !P5 ;  /* 0x1a10000006e9afae */ /* 0x0009e8000e901d48 */
[----:B------:R1:W-:Y:S01]  /*1170*/  @!P2 LDGSTS.E.BYPASS.LTC128B.128 [R233+0x1e100], [R4.64], !P6 ;  /* 0x1e10000004e9afae */ /* 0x0003e2000f101d48 */
[----:B------:R-:W-:-:S02]  /*1180*/  ISETP.NE.U32.AND P2, PT, RZ, c[0x0][0x340], PT ;  /* 0x0000d000ff007a0c */ /* 0x000fc40003f45070 */
[----:B------:R-:W-:Y:S01]  /*1190*/  @!P1 SHF.R.S32.HI R0, RZ, 0x1f, R27 ;  /* 0x0000001fff009819 */ /* 0x000fe2000001141b */
[----:B------:R2:W-:Y:S01]  /*11a0*/  @!P1 LDGSTS.E.BYPASS.LTC128B.128 [R233+0x13100], [R12.64], !P0 ;  /* 0x131000000ce99fae */ /* 0x0005e2000c101d48 */
[----:B------:R-:W-:-:S13]  /*11b0*/  ISETP.NE.AND.EX P2, PT, RZ, c[0x0][0x344], PT, P2 ;  /* 0x0000d100ff007a0c */ /* 0x000fda0003f45320 */
[----:B-1----:R-:W-:-:S04]  /*11c0*/  @P2 IMAD.MOV.U32 R4, RZ, RZ, 0x4 ;  /* 0x00000004ff042424 */ /* 0x002fc800078e00ff */
[----:B------:R-:W-:-:S05]  /*11d0*/  @P2 IMAD.WIDE R4, R41, R4, c[0x0][0x340] ;  /* 0x0000d00029042625 */ /* 0x000fca00078e0204 */
[----:B---3--:R1:W3:Y:S01]  /*11e0*/  @P2 LDG.E R8, [R4.64] ;  /* 0x0000000804082981 */ /* 0x0082e2000c1e1900 */
[----:B------:R-:W-:Y:S01]  /*11f0*/  @!P1 LEA.HI R0, R0, R27, RZ, 0x3 ;  /* 0x0000001b00009211 */ /* 0x000fe200078f18ff */
[----:B------:R-:W-:Y:S01]  /*1200*/  IMAD.MOV.U32 R29, RZ, RZ, c[0x0][0x1e0] ;  /* 0x00007800ff1d7624 */ /* 0x000fe200078e00ff */
[----:B------:R-:W-:Y:S01]  /*1210*/  IADD3 R21, R184, -0x1, RZ ;  /* 0xffffffffb8157810 */ /* 0x000fe20007ffe0ff */
[----:B------:R-:W-:Y:S01]  /*1220*/  IMAD.MOV.U32 R31, RZ, RZ, 0x6 ;  /* 0x00000006ff1f7424 */ /* 0x000fe200078e00ff */
[----:B------:R-:W-:Y:S01]  /*1230*/  @!P1 LOP3.LUT R0, R0, 0xfffffff8, RZ, 0xc0, !PT ;  /* 0xfffffff800009812 */ /* 0x000fe200078ec0ff */
[C---:B--2---:R-:W-:Y:S01]  /*1240*/  IMAD R12, R34.reuse, c[0x0][0x1e8], RZ ;  /* 0x00007a00220c7a24 */ /* 0x044fe200078e02ff */
[----:B------:R-:W-:Y:S01]  /*1250*/  ISETP.GT.AND P0, PT, R21, R232, PT ;  /* 0x000000e81500720c */ /* 0x000fe20003f04270 */
[----:B------:R-:W-:Y:S01]  /*1260*/  IMAD R16, R34, c[0x0][0x210], RZ ;  /* 0x0000840022107a24 */ /* 0x000fe200078e02ff */
[----:B-----5:R-:W-:Y:S01]  /*1270*/  LEA.HI R24, R107, R109, RZ, 0x4 ;  /* 0x0000006d6b187211 */ /* 0x020fe200078f20ff */
[----:B----4-:R-:W-:Y:S01]  /*1280*/  @!P1 IMAD.WIDE R6, R0, 0x2, R14 ;  /* 0x0000000200069825 */ /* 0x010fe200078e020e */
[----:B------:R-:W-:Y:S01]  /*1290*/  SHF.L.U64.HI R25, R29, R31, c[0x0][0x1e4] ;  /* 0x000079001d197619 */ /* 0x000fe2000001021f */
[----:B------:R-:W-:Y:S01]  /*12a0*/  ULDC UR6, c[0x0][0x324] ;  /* 0x0000c90000067ab9 */ /* 0x000fe20000000800 */
[----:B------:R-:W-:Y:S01]  /*12b0*/  SHF.R.S32.HI R19, RZ, 0x4, R24 ;  /* 0x00000004ff137819 */ /* 0x000fe20000011418 */
[----:B------:R-:W-:Y:S01]  /*12c0*/  IMAD.SHL.U32 R20, R22, 0x8, RZ ;  /* 0x0000000816147824 */ /* 0x000fe200078e00ff */
[----:B------:R-:W-:Y:S01]  /*12d0*/  LOP3.LUT P3, RZ, R32, 0x2, RZ, 0xc0, !PT ;  /* 0x0000000220ff7812 */ /* 0x000fe2000786c0ff */
[C---:B------:R-:W-:Y:S01]  /*12e0*/  IMAD R12, R33.reuse, c[0x0][0x1ec], R12 ;  /* 0x00007b00210c7a24 */ /* 0x040fe200078e020c */
[----:B------:R-:W-:Y:S01]  /*12f0*/  LEA.HI R13, R24, R19, RZ, 0x1 ;  /* 0x00000013180d7211 */ /* 0x000fe200078f08ff */
[----:B------:R-:W-:Y:S01]  /*1300*/  IMAD R16, R33, c[0x0][0x214], R16 ;  /* 0x0000850021107a24 */ /* 0x000fe200078e0210 */
[----:B------:R-:W-:Y:S01]  /*1310*/  LEA.HI R106, R107, R109, RZ, 0x5 ;  /* 0x0000006d6b6a7211 */ /* 0x000fe200078f28ff */
[----:B------:R-:W-:Y:S01]  /*1320*/  IMAD.SHL.U32 R104, R21, 0x40, RZ ;  /* 0x0000004015687824 */ /* 0x000fe200078e00ff */
[----:B------:R-:W-:Y:S01]  /*1330*/  @P0 IADD3 R17, R184, -0x2, RZ ;  /* 0xfffffffeb8110810 */ /* 0x000fe20007ffe0ff */
[----:B------:R-:W-:Y:S01]  /*1340*/  IMAD.SHL.U32 R35, R29, 0x20, RZ ;  /* 0x000000201d237824 */ /* 0x000fe200078e00ff */
[----:B------:R-:W-:Y:S01]  /*1350*/  LOP3.LUT R13, R13, 0xfffffffe, RZ, 0xc0, !PT ;  /* 0xfffffffe0d0d7812 */ /* 0x000fe200078ec0ff */
[----:B------:R-:W-:Y:S01]  /*1360*/  ULOP3.LUT UR6, URZ, UR6, URZ, 0x33, !UPT ;  /* 0x000000063f067292 */ /* 0x000fe2000f8e333f */
[----:B-1----:R-:W-:-:S02]  /*1370*/  @!P1 SHF.R.S32.HI R4, RZ, 0x1f, R28 ;  /* 0x0000001fff049819 */ /* 0x002fc4000001141c */
[----:B------:R-:W-:Y:S02]  /*1380*/  @P0 SHF.R.S32.HI R11, RZ, 0x1f, R17 ;  /* 0x0000001fff0b0819 */ /* 0x000fe40000011411 */
[----:B------:R-:W-:Y:S02]  /*1390*/  @!P1 LEA.HI R4, R4, R28, RZ, 0x3 ;  /* 0x0000001c04049211 */ /* 0x000fe400078f18ff */
[----:B------:R-:W-:Y:S02]  /*13a0*/  IADD3 R18, -R104, c[0x0][0x1d0], -R22 ;  /* 0x0000740068127a10 */ /* 0x000fe40007ffe916 */
[----:B------:R-:W-:Y:S02]  /*13b0*/  @!P1 LOP3.LUT R4, R4, 0xfffffff8, RZ, 0xc0, !PT ;  /* 0xfffffff804049812 */ /* 0x000fe400078ec0ff */
[----:B------:R-:W-:-:S03]  /*13c0*/  SHF.R.S32.HI R105, RZ, 0x5, R106 ;  /* 0x00000005ff697819 */ /* 0x000fc6000001146a */
[----:B------:R-:W-:-:S05]  /*13d0*/  @!P1 IMAD.WIDE R4, R4, 0x2, R14 ;  /* 0x0000000204049825 */ /* 0x000fca00078e020e */
[----:B------:R3:W-:Y:S01]  /*13e0*/  @!P1 LDGSTS.E.BYPASS.LTC128B.128 [R233+0x17100], [R4.64], !P4 ;  /* 0x1710000004e99fae */ /* 0x0007e2000e101d48 */
[----:B------:R-:W-:-:S03]  /*13f0*/  ISETP.GE.AND P4, PT, R18, 0x1, PT ;  /* 0x000000011200780c */ /* 0x000fc60003f86270 */
[----:B------:R1:W-:Y:S01]  /*1400*/  @!P1 LDGSTS.E.BYPASS.LTC128B.128 [R233+0x1b100], [R6.64], !P5 ;  /* 0x1b10000006e99fae */ /* 0x0003e2000e901d48 */
[----:B------:R-:W-:Y:S02]  /*1410*/  ISETP.GE.AND P5, PT, R27, c[0x0][0x1d4], PT ;  /* 0x000075001b007a0c */ /* 0x000fe40003fa6270 */
[----:B-1----:R-:W-:-:S05]  /*1420*/  SHF.R.S32.HI R6, RZ, 0x1f, R22 ;  /* 0x0000001fff067819 */ /* 0x002fca0000011416 */
[C---:B------:R-:W-:Y:S02]  /*1430*/  IMAD R0, R6.reuse, c[0x0][0x1e0], RZ ;  /* 0x0000780006007a24 */ /* 0x040fe400078e02ff */
[----:B------:R-:W-:Y:S02]  /*1440*/  IMAD R6, R6, c[0x0][0x208], RZ ;  /* 0x0000820006067a24 */ /* 0x000fe400078e02ff */
[C---:B------:R-:W-:Y:S02]  /*1450*/  IMAD R0, R22.reuse, c[0x0][0x1e4], R0 ;  /* 0x0000790016007a24 */ /* 0x040fe400078e0200 */
[C---:B------:R-:W-:Y:S02]  /*1460*/  IMAD R10, R22.reuse, c[0x0][0x20c], R6 ;  /* 0x00008300160a7a24 */ /* 0x040fe400078e0206 */
[----:B------:R-:W-:-:S04]  /*1470*/  IMAD.WIDE.U32 R6, R22, c[0x0][0x208], R2 ;  /* 0x0000820016067a25 */ /* 0x000fc800078e0002 */
[----:B------:R-:W-:Y:S01]  /*1480*/  IMAD.IADD R7, R7, 0x1, R10 ;  /* 0x0000000107077824 */ /* 0x000fe200078e020a */
[--C-:B---3--:R-:W-:Y:S01]  /*1490*/  @P2 SHF.R.S32.HI R5, RZ, 0x1f, R8.reuse ;  /* 0x0000001fff052819 */ /* 0x108fe20000011408 */
[----:B------:R-:W-:Y:S02]  /*14a0*/  @P2 IMAD.MOV.U32 R4, RZ, RZ, R8 ;  /* 0x000000ffff042224 */ /* 0x000fe400078e0008 */
[----:B------:R-:W-:-:S04]  /*14b0*/  IMAD.WIDE.U32 R8, R22, c[0x0][0x1e0], R2 ;  /* 0x0000780016087a25 */ /* 0x000fc800078e0002 */
[----:B------:R-:W-:Y:S02]  /*14c0*/  IMAD.IADD R9, R9, 0x1, R0 ;  /* 0x0000000109097824 */ /* 0x000fe400078e0200 */
[----:B------:R-:W-:Y:S02]  /*14d0*/  IMAD.SHL.U32 R0, R32, 0x40, RZ ;  /* 0x0000004020007824 */ /* 0x000fe400078e00ff */
[----:B------:R-:W-:Y:S02]  /*14e0*/  @!P2 IMAD.MOV.U32 R5, RZ, RZ, R30 ;  /* 0x000000ffff05a224 */ /* 0x000fe400078e001e */
[----:B------:R-:W-:Y:S01]  /*14f0*/  IMAD.SHL.U32 R30, R29, 0x40, RZ ;  /* 0x000000401d1e7824 */ /* 0x000fe200078e00ff */
[----:B------:R-:W-:Y:S01]  /*1500*/  LOP3.LUT R0, R0, 0x1c0, RZ, 0xc0, !PT ;  /* 0x000001c000007812 */ /* 0x000fe200078ec0ff */
[----:B------:R-:W-:Y:S02]  /*1510*/  @P0 IMAD R3, R25, R17, RZ ;  /* 0x0000001119030224 */ /* 0x000fe400078e02ff */
[----:B------:R-:W-:Y:S01]  /*1520*/  @!P2 IMAD.MOV.U32 R4, RZ, RZ, R41 ;  /* 0x000000ffff04a224 */ /* 0x000fe200078e0029 */
[----:B------:R-:W-:Y:S01]  /*1530*/  ISETP.GE.AND P2, PT, R18, 0x21, PT ;  /* 0x000000211200780c */ /* 0x000fe20003f46270 */
[----:B------:R-:W-:Y:S01]  /*1540*/  @P0 IMAD R23, R11, R30, R3 ;  /* 0x0000001e0b170224 */ /* 0x000fe200078e0203 */
[----:B------:R-:W-:Y:S01]  /*1550*/  @!P1 SHF.R.S32.HI R3, RZ, 0x1f, R26 ;  /* 0x0000001fff039819 */ /* 0x000fe2000001141a */
[----:B------:R-:W-:-:S03]  /*1560*/  IMAD.WIDE.U32 R10, R33, c[0x0][0x1e8], R8 ;  /* 0x00007a00210a7a25 */ /* 0x000fc600078e0008 */
[----:B------:R-:W-:Y:S01]  /*1570*/  @!P1 LEA.HI R3, R3, R26, RZ, 0x3 ;  /* 0x0000001a03039211 */ /* 0x000fe200078f18ff */
[----:B------:R-:W-:Y:S01]  /*1580*/  IMAD.WIDE.U32 R8, R33, c[0x0][0x210], R6 ;  /* 0x0000840021087a25 */ /* 0x000fe200078e0006 */
[----:B------:R-:W-:Y:S02]  /*1590*/  LOP3.LUT R6, R0, 0x8, R20, 0xf8, !PT ;  /* 0x0000000800067812 */ /* 0x000fe400078ef814 */
[----:B------:R-:W-:Y:S01]  /*15a0*/  SHF.R.U32.HI R0, RZ, 0x3, R0 ;  /* 0x00000003ff007819 */ /* 0x000fe20000011600 */
[----:B------:R-:W-:Y:S01]  /*15b0*/  IMAD.IADD R7, R11, 0x1, R12 ;  /* 0x000000010b077824 */ /* 0x000fe200078e020c */
[----:B------:R-:W-:Y:S01]  /*15c0*/  SHF.R.S32.HI R12, RZ, 0x1f, R21 ;  /* 0x0000001fff0c7819 */ /* 0x000fe20000011415 */
[----:B------:R-:W-:Y:S01]  /*15d0*/  IMAD.IADD R11, R9, 0x1, R16 ;  /* 0x00000001090b7824 */ /* 0x000fe200078e0210 */
[----:B------:R-:W-:Y:S01]  /*15e0*/  @!P1 LOP3.LUT R9, R3, 0xfffffff8, RZ, 0xc0, !PT ;  /* 0xfffffff803099812 */ /* 0x000fe200078ec0ff */
[----:B------:R-:W-:Y:S01]  /*15f0*/  IMAD.IADD R16, R19, 0x1, -R13 ;  /* 0x0000000113107824 */ /* 0x000fe200078e0a0d */
[----:B------:R-:W-:Y:S01]  /*1600*/  LOP3.LUT R13, R6, R0, RZ, 0x3c, !PT ;  /* 0x00000000060d7212 */ /* 0x000fe200078e3cff */
[----:B------:R-:W-:-:S02]  /*1610*/  IMAD.MOV.U32 R6, RZ, RZ, R10 ;  /* 0x000000ffff067224 */ /* 0x000fc400078e000a */
[----:B------:R-:W-:Y:S02]  /*1620*/  IMAD R0, R5, c[0x0][0x1f0], RZ ;  /* 0x00007c0005007a24 */ /* 0x000fe400078e02ff */
[----:B------:R-:W-:-:S04]  /*1630*/  IMAD.WIDE.U32 R42, R4, c[0x0][0x1f0], R6 ;  /* 0x00007c00042a7a25 */ /* 0x000fc800078e0006 */
[----:B------:R-:W-:Y:S01]  /*1640*/  IMAD R0, R4, c[0x0][0x1f4], R0 ;  /* 0x00007d0004007a24 */ /* 0x000fe200078e0200 */
[----:B------:R-:W-:Y:S01]  /*1650*/  STL.64 [R1+0x58], R42 ;  /* 0x0000582a01007387 */ /* 0x000fe20000100a00 */
[----:B------:R-:W-:Y:S02]  /*1660*/  IMAD.MOV.U32 R10, RZ, RZ, R8 ;  /* 0x000000ffff0a7224 */ /* 0x000fe400078e0008 */
[----:B------:R-:W-:-:S04]  /*1670*/  @!P1 IMAD.WIDE R8, R9, 0x2, R14 ;  /* 0x0000000209089825 */ /* 0x000fc800078e020e */
[----:B------:R-:W-:Y:S01]  /*1680*/  IMAD R3, R25, R21, RZ ;  /* 0x0000001519037224 */ /* 0x000fe200078e02ff */
[----:B------:R1:W-:Y:S01]  /*1690*/  @!P1 LDGSTS.E.BYPASS.LTC128B.128 [R233+0x1f100], [R8.64], !P6 ;  /* 0x1f10000008e99fae */ /* 0x0003e2000f101d48 */
[----:B------:R-:W-:Y:S01]  /*16a0*/  IMAD.IADD R39, R43, 0x1, R0 ;  /* 0x000000012b277824 */ /* 0x000fe200078e0200 */
[----:B------:R-:W-:Y:S01]  /*16b0*/  ISETP.GE.AND P6, PT, R28, c[0x0][0x1d4], PT ;  /* 0x000075001c007a0c */ /* 0x000fe20003fc6270 */
[----:B------:R-:W-:Y:S01]  /*16c0*/  IMAD.MOV.U32 R38, RZ, RZ, R42 ;  /* 0x000000ffff267224 */ /* 0x000fe200078e002a */
[----:B------:R-:W0:Y:S01]  /*16d0*/  LDGDEPBAR ;  /* 0x00000000000079af */ /* 0x000e220000000000 */
[----:B------:R-:W-:Y:S02]  /*16e0*/  IMAD R6, R12, R30, R3 ;  /* 0x0000001e0c067224 */ /* 0x000fe400078e0203 */
[----:B------:R-:W-:Y:S02]  /*16f0*/  IMAD R3, R5, c[0x0][0x218], RZ ;  /* 0x0000860005037a24 */ /* 0x000fe400078e02ff */
[----:B------:R-:W-:-:S02]  /*1700*/  IMAD R0, R16, 0x200, R13 ;  /* 0x0000020010007824 */ /* 0x000fc400078e020d */
[----:B------:R-:W-:Y:S02]  /*1710*/  IMAD R7, R12, c[0x0][0x208], RZ ;  /* 0x000082000c077a24 */ /* 0x000fe400078e02ff */
[----:B------:R-:W-:Y:S02]  /*1720*/  IMAD R12, R4, c[0x0][0x21c], R3 ;  /* 0x00008700040c7a24 */ /* 0x000fe400078e0203 */
[----:B------:R-:W-:Y:S02]  /*1730*/  IMAD.MOV.U32 R14, RZ, RZ, 0x5 ;  /* 0x00000005ff0e7424 */ /* 0x000fe400078e00ff */
[----:B------:R-:W-:Y:S02]  /*1740*/  IMAD.SHL.U32 R192, R0, 0x2, RZ ;  /* 0x0000000200c07824 */ /* 0x000fe400078e00ff */
[----:B------:R-:W-:Y:S01]  /*1750*/  IMAD R13, R21, c[0x0][0x20c], R7 ;  /* 0x00008300150d7a24 */ /* 0x000fe200078e0207 */
[----:B------:R-:W-:Y:S01]  /*1760*/  SHF.L.U64.HI R44, R29, R14, c[0x0][0x1e4] ;  /* 0x000079001d2c7619 */ /* 0x000fe2000001020e */
[----:B------:R-:W-:Y:S01]  /*1770*/  IMAD.WIDE.U32 R14, R21, c[0x0][0x208], RZ ;  /* 0x00008200150e7a25 */ /* 0x000fe200078e00ff */
[----:B------:R-:W-:-:S02]  /*1780*/  IADD3 R5, R192, 0x8100, RZ ;  /* 0x00008100c0057810 */ /* 0x000fc40007ffe0ff */
[----:B------:R-:W-:Y:S01]  /*1790*/  IADD3 R203, R192, 0x8120, RZ ;  /* 0x00008120c0cb7810 */ /* 0x000fe20007ffe0ff */
[----:B------:R-:W-:Y:S01]  /*17a0*/  IMAD.WIDE.U32 R40, R4, c[0x0][0x218], R10 ;  /* 0x0000860004287a25 */ /* 0x000fe200078e000a */
[----:B------:R-:W-:Y:S01]  /*17b0*/  @P3 IADD3 R203, R5, -0x20, RZ ;  /* 0xffffffe005cb3810 */ /* 0x000fe20007ffe0ff */
[----:B------:R-:W-:Y:S02]  /*17c0*/  BAR.SYNC.DEFER_BLOCKING 0x0 ;  /* 0x0000000000007b1d */ /* 0x000fe40000010000 */
[----:B-1----:R-:W-:Y:S01]  /*17d0*/  IMAD.WIDE.U32 R8, R21, R30, R38 ;  /* 0x0000001e15087225 */ /* 0x002fe200078e0026 */
[C---:B------:R-:W-:Y:S02]  /*17e0*/  IADD3 R218, R203.reuse, 0x800, RZ ;  /* 0x00000800cbda7810 */ /* 0x040fe40007ffe0ff */
[----:B------:R-:W-:Y:S01]  /*17f0*/  IADD3 R217, R203, 0x1000, RZ ;  /* 0x00001000cbd97810 */ /* 0x000fe20007ffe0ff */
[----:B------:R-:W-:Y:S01]  /*1800*/  IMAD.IADD R3, R9, 0x1, R6 ;  /* 0x0000000109037824 */ /* 0x000fe200078e0206 */
[C---:B------:R-:W-:Y:S01]  /*1810*/  @P4 LEA R6, P1, R8.reuse, c[0x0][0x1c8], 0x1 ;  /* 0x0000720008064a11 */ /* 0x040fe200078208ff */
[----:B------:R-:W-:Y:S01]  /*1820*/  IMAD.IADD R10, R15, 0x1, R13 ;  /* 0x000000010f0a7824 */ /* 0x000fe200078e020d */
[----:B------:R-:W-:Y:S01]  /*1830*/  SEL R15, RZ, 0x2, P6 ;  /* 0x00000002ff0f7807 */ /* 0x000fe20003000000 */
[----:B------:R-:W-:Y:S01]  /*1840*/  IMAD.IADD R37, R41, 0x1, R12 ;  /* 0x0000000129257824 */ /* 0x000fe200078e020c */
[----:B------:R-:W-:Y:S01]  /*1850*/  @P4 LEA.HI.X R7, R8, c[0x0][0x1cc], R3, 0x1, P1 ;  /* 0x0000730008074a11 */ /* 0x000fe200008f0c03 */
[----:B------:R-:W-:Y:S01]  /*1860*/  STL [R1+0x70], R44 ;  /* 0x0000702c01007387 */ /* 0x000fe20000100800 */
[----:B------:R-:W-:Y:S01]  /*1870*/  @P2 IADD3 R0, P1, R35, R8, RZ ;  /* 0x0000000823002210 */ /* 0x000fe20007f3e0ff */
[----:B------:R-:W-:Y:S01]  /*1880*/  @P0 IMAD.WIDE.U32 R8, R17, R30, R38 ;  /* 0x0000001e11080225 */ /* 0x000fe200078e0026 */
[----:B------:R-:W-:Y:S01]  /*1890*/  P2R R17, PR, RZ, 0x1 ;  /* 0x00000001ff117803 */ /* 0x000fe20000000000 */
[----:B------:R-:W-:Y:S01]  /*18a0*/  STL.64 [R1+0x50], R38 ;  /* 0x0000502601007387 */ /* 0x000fe20000100a00 */
[----:B------:R-:W-:Y:S01]  /*18b0*/  @P2 LEA R4, P3, R0, c[0x0][0x1c8], 0x1 ;  /* 0x0000720000042a11 */ /* 0x000fe200078608ff */
[----:B------:R-:W-:Y:S01]  /*18c0*/  @P2 IMAD.X R5, R44, 0x1, R3, P1 ;  /* 0x000000012c052824 */ /* 0x000fe200008e0603 */
[----:B------:R-:W-:Y:S01]  /*18d0*/  LEA R3, P1, R14, R40, 0x6 ;  /* 0x000000280e037211 */ /* 0x000fe200078230ff */
[----:B------:R-:W-:Y:S01]  /*18e0*/  STL.64 [R1+0x60], R40 ;  /* 0x0000602801007387 */ /* 0x000fe20000100a00 */
[----:B------:R-:W-:-:S02]  /*18f0*/  @P0 LEA R100, P4, R8, c[0x0][0x1c8], 0x1 ;  /* 0x0000720008640a11 */ /* 0x000fc400078808ff */
[----:B------:R-:W-:Y:S01]  /*1900*/  @P2 LEA.HI.X R5, R0, c[0x0][0x1cc], R5, 0x1, P3 ;  /* 0x0000730000052a11 */ /* 0x000fe200018f0c05 */
[----:B------:R-:W-:Y:S01]  /*1910*/  @P0 IMAD.IADD R0, R9, 0x1, R23 ;  /* 0x0000000109000824 */ /* 0x000fe200078e0217 */
[----:B------:R-:W-:Y:S01]  /*1920*/  LEA.HI.X R10, R14, R37, R10, 0x6, P1 ;  /* 0x000000250e0a7211 */ /* 0x000fe200008f340a */
[----:B------:R-:W-:Y:S01]  /*1930*/  STL [R1+0x4c], R37 ;  /* 0x00004c2501007387 */ /* 0x000fe20000100800 */
[C---:B------:R-:W-:Y:S02]  /*1940*/  LEA R12, P1, R3.reuse, c[0x0][0x1f8], 0x1 ;  /* 0x00007e00030c7a11 */ /* 0x040fe400078208ff */
[----:B------:R-:W-:Y:S02]  /*1950*/  @P0 LEA.HI.X R101, R8, c[0x0][0x1cc], R0, 0x1, P4 ;  /* 0x0000730008650a11 */ /* 0x000fe400020f0c00 */
[----:B------:R-:W-:Y:S02]  /*1960*/  LOP3.LUT R0, R24, 0xfffffff0, RZ, 0xc0, !PT ;  /* 0xfffffff018007812 */ /* 0x000fe400078ec0ff */
[----:B------:R-:W-:-:S02]  /*1970*/  LEA.HI.X R13, R3, c[0x0][0x1fc], R10, 0x1, P1 ;  /* 0x00007f00030d7a11 */ /* 0x000fc400008f0c0a */
[----:B------:R-:W-:Y:S01]  /*1980*/  ISETP.GE.AND P3, PT, R2, c[0x0][0x1d4], PT ;  /* 0x0000750002007a0c */ /* 0x000fe20003f66270 */
[----:B------:R-:W-:Y:S01]  /*1990*/  IMAD.IADD R0, R109, 0x1, -R0 ;  /* 0x000000016d007824 */ /* 0x000fe200078e0a00 */
[----:B------:R-:W-:Y:S02]  /*19a0*/  ISETP.GE.AND P1, PT, R18, 0x1, PT ;  /* 0x000000011200780c */ /* 0x000fe40003f26270 */
[----:B------:R-:W-:Y:S02]  /*19b0*/  ISETP.GE.AND P4, PT, R26, c[0x0][0x1d4], PT ;  /* 0x000075001a007a0c */ /* 0x000fe40003f86270 */
[----:B------:R-:W-:Y:S02]  /*19c0*/  SHF.R.S32.HI R3, RZ, 0x1f, R0 ;  /* 0x0000001fff037819 */ /* 0x000fe40000011400 */
[----:B------:R-:W-:Y:S02]  /*19d0*/  IADD3 R216, R203, 0x1800, RZ ;  /* 0x00001800cbd87810 */ /* 0x000fe40007ffe0ff */
[----:B------:R-:W-:-:S02]  /*19e0*/  LEA.HI R3, R3, R0, RZ, 0x3 ;  /* 0x0000000003037211 */ /* 0x000fc400078f18ff */
[----:B------:R-:W-:Y:S02]  /*19f0*/  IADD3 R215, R203, 0x2000, RZ ;  /* 0x00002000cbd77810 */ /* 0x000fe40007ffe0ff */
[----:B------:R-:W-:Y:S01]  /*1a00*/  LOP3.LUT R2, R3, 0xfffffff8, RZ, 0xc0, !PT ;  /* 0xfffffff803027812 */ /* 0x000fe200078ec0ff */
[----:B------:R-:W-:Y:S01]  /*1a10*/  @!PT LDS RZ, [RZ] ;  /* 0x00000000fffff984 */ /* 0x000fe20000000800 */
[----:B------:R-:W-:Y:S01]  /*1a20*/  @!PT LDS RZ, [RZ] ;  /* 0x00000000fffff984 */ /* 0x000fe20000000800 */
[----:B------:R-:W-:Y:S01]  /*1a30*/  @!PT LDS RZ, [RZ] ;  /* 0x00000000fffff984 */ /* 0x000fe20000000800 */
[----:B------:R1:W-:Y:S01]  /*1a40*/  @P1 LDGSTS.E.BYPASS.LTC128B.128 [R233+0x8100], [R6.64], !P3 ;  /* 0x0810000006e91fae */ /* 0x0003e2000d901d48 */
[C---:B------:R-:W-:Y:S02]  /*1a50*/  IADD3 R214, R203.reuse, 0x2800, RZ ;  /* 0x00002800cbd67810 */ /* 0x040fe40007ffe0ff */
[C---:B------:R-:W-:Y:S01]  /*1a60*/  IADD3 R213, R203.reuse, 0x3000, RZ ;  /* 0x00003000cbd57810 */ /* 0x040fe20007ffe0ff */
[----:B------:R1:W-:Y:S01]  /*1a70*/  @P1 LDGSTS.E.BYPASS.LTC128B.128 [R233+0xa100], [R6.64+0x80], !P6 ;  /* 0x0a10008006e91fae */ /* 0x0003e2000f101d48 */
[----:B------:R-:W-:Y:S01]  /*1a80*/  IMAD.IADD R14, R0, 0x1, -R2 ;  /* 0x00000001000e7824 */ /* 0x000fe200078e0a02 */
[C---:B------:R-:W-:Y:S01]  /*1a90*/  IADD3 R212, R203.reuse, 0x3800, RZ ;  /* 0x00003800cbd47810 */ /* 0x040fe20007ffe0ff */
[----:B------:R-:W-:Y:S01]  /*1aa0*/  IMAD.MOV.U32 R0, RZ, RZ, c[0x0][0x208] ;  /* 0x00008200ff007624 */ /* 0x000fe200078e00ff */
[----:B------:R1:W-:Y:S01]  /*1ab0*/  @P1 LDGSTS.E.BYPASS.LTC128B.128 [R233+0xc100], [R6.64+0x100], !P5 ;  /* 0x0c10010006e91fae */ /* 0x0003e2000e901d48 */
[----:B------:R-:W-:Y:S01]  /*1ac0*/  IMAD.SHL.U32 R2, R16, 0x8, RZ ;  /* 0x0000000810027824 */ /* 0x000fe200078e00ff */
[----:B------:R-:W-:Y:S01]  /*1ad0*/  P2R R16, PR, RZ, 0x40 ;  /* 0x00000040ff107803 */ /* 0x000fe20000000000 */
[C---:B------:R-:W-:Y:S01]  /*1ae0*/  IMAD.SHL.U32 R19, R0.reuse, 0x40, RZ ;  /* 0x0000004000137824 */ /* 0x040fe200078e00ff */
[----:B------:R1:W-:Y:S01]  /*1af0*/  @P1 LDGSTS.E.BYPASS.LTC128B.128 [R233+0xe100], [R6.64+0x180], !P4 ;  /* 0x0e10018006e91fae */ /* 0x0003e2000e101d48 */
[----:B------:R-:W-:Y:S01]  /*1b00*/  SHF.L.U64.HI R11, R0, R31, c[0x0][0x20c] ;  /* 0x00008300000b7619 */ /* 0x000fe2000001021f */
[C---:B------:R-:W-:Y:S01]  /*1b10*/  IMAD.SHL.U32 R0, R14.reuse, 0x40, RZ ;  /* 0x000000400e007824 */ /* 0x040fe200078e00ff */
[----:B------:R-:W-:Y:S01]  /*1b20*/  LOP3.LUT P1, RZ, R14, 0x2, RZ, 0xc0, !PT ;  /* 0x000000020eff7812 */ /* 0x000fe2000782c0ff */
[----:B------:R2:W-:Y:S01]  /*1b30*/  @P2 LDGSTS.E.BYPASS.LTC128B.128 [R233+0x9100], [R4.64], !P3 ;  /* 0x0910000004e92fae */ /* 0x0005e2000d901d48 */
[----:B------:R-:W-:-:S02]  /*1b40*/  IADD3 R211, R203, 0x4000, RZ ;  /* 0x00004000cbd37810 */ /* 0x000fc40007ffe0ff */
[----:B------:R-:W-:Y:S01]  /*1b50*/  LOP3.LUT R0, R0, 0x1c0, RZ, 0xc0, !PT ;  /* 0x000001c000007812 */ /* 0x000fe200078ec0ff */
[----:B------:R2:W-:Y:S01]  /*1b60*/  @P2 LDGSTS.E.BYPASS.LTC128B.128 [R233+0xb100], [R4.64+0x80], !P6 ;  /* 0x0b10008004e92fae */ /* 0x0005e2000f101d48 */
[C---:B------:R-:W-:Y:S02]  /*1b70*/  IADD3 R210, R203.reuse, 0x4800, RZ ;  /* 0x00004800cbd27810 */ /* 0x040fe40007ffe0ff */
[----:B------:R-:W-:Y:S01]  /*1b80*/  LOP3.LUT R2, R0, 0x8, R2, 0xf8, !PT ;  /* 0x0000000800027812 */ /* 0x000fe200078ef802 */
[----:B------:R2:W-:Y:S01]  /*1b90*/  @P2 LDGSTS.E.BYPASS.LTC128B.128 [R233+0xd100], [R4.64+0x100], !P5 ;  /* 0x0d10010004e92fae */ /* 0x0005e2000e901d48 */
[----:B------:R-:W-:Y:S02]  /*1ba0*/  SHF.R.U32.HI R0, RZ, 0x3, R0 ;  /* 0x00000003ff007819 */ /* 0x000fe40000011600 */
[----:B------:R-:W-:Y:S01]  /*1bb0*/  IADD3 R209, R203, 0x5000, RZ ;  /* 0x00005000cbd17810 */ /* 0x000fe20007ffe0ff */
[----:B------:R2:W-:Y:S01]  /*1bc0*/  @P2 LDGSTS.E.BYPASS.LTC128B.128 [R233+0xf100], [R4.64+0x180], !P4 ;  /* 0x0f10018004e92fae */ /* 0x0005e2000e101d48 */
[----:B------:R-:W-:-:S02]  /*1bd0*/  LOP3.LUT R0, R2, R0, RZ, 0x3c, !PT ;  /* 0x0000000002007212 */ /* 0x000fc400078e3cff */
[----:B------:R-:W-:Y:S01]  /*1be0*/  SEL R2, RZ, 0x1, P3 ;  /* 0x00000001ff027807 */ /* 0x000fe20001800000 */
[----:B------:R-:W0:Y:S01]  /*1bf0*/  LDGDEPBAR ;  /* 0x00000000000079af */ /* 0x000e220000000000 */
[C---:B------:R-:W-:Y:S02]  /*1c00*/  IADD3 R208, R203.reuse, 0x5800, RZ ;  /* 0x00005800cbd07810 */ /* 0x040fe40007ffe0ff */
[C---:B------:R-:W-:Y:S02]  /*1c10*/  IADD3 R207, R203.reuse, 0x6000, RZ ;  /* 0x00006000cbcf7810 */ /* 0x040fe40007ffe0ff */
[C---:B------:R-:W-:Y:S02]  /*1c20*/  IADD3 R206, R203.reuse, 0x6800, RZ ;  /* 0x00006800cbce7810 */ /* 0x040fe40007ffe0ff */
[C---:B------:R-:W-:Y:S02]  /*1c30*/  IADD3 R205, R203.reuse, 0x7000, RZ ;  /* 0x00007000cbcd7810 */ /* 0x040fe40007ffe0ff */
[----:B------:R-:W-:Y:S01]  /*1c40*/  IADD3 R204, R203, 0x7800, RZ ;  /* 0x00007800cbcc7810 */ /* 0x000fe20007ffe0ff */
[----:B--2---:R-:W-:Y:S01]  /*1c50*/  IMAD.SHL.U32 R5, R3, 0x40, RZ ;  /* 0x0000004003057824 */ /* 0x004fe200078e00ff */
[----:B------:R-:W-:-:S04]  /*1c60*/  DEPBAR.LE SB0, 0x1 ;  /* 0x000080400000791a */ /* 0x000fc80000000000 */
[----:B------:R-:W-:Y:S01]  /*1c70*/  LOP3.LUT R5, R0, 0xfffffe00, R5, 0xf8, !PT ;  /* 0xfffffe0000057812 */ /* 0x000fe200078ef805 */
[----:B------:R-:W-:-:S04]  /*1c80*/  DEPBAR.LE SB0, 0x0 ;  /* 0x000080000000791a */ /* 0x000fc80000000000 */
[----:B------:R-:W-:Y:S01]  /*1c90*/  IMAD.MOV.U32 R4, RZ, RZ, 0x10 ;  /* 0x00000010ff047424 */ /* 0x000fe200078e00ff */
[----:B------:R-:W-:Y:S01]  /*1ca0*/  BAR.SYNC.DEFER_BLOCKING 0x0 ;  /* 0x0000000000007b1d */ /* 0x000fe20000010000 */
[----:B------:R-:W-:Y:S01]  /*1cb0*/  IMAD R0, R105, 0x400, R5 ;  /* 0x0000040069007824 */ /* 0x000fe200078e0205 */
[----:B------:R-:W-:Y:S02]  /*1cc0*/  SEL R3, RZ, 0x4, P5 ;  /* 0x00000004ff037807 */ /* 0x000fe40002800000 */
[----:B------:R-:W-:Y:S01]  /*1cd0*/  SEL R4, R4, 0xfffffff0, !P1 ;  /* 0xfffffff004047807 */ /* 0x000fe20004800000 */
[----:B------:R-:W-:Y:S01]  /*1ce0*/  IMAD.SHL.U32 R199, R0, 0x2, RZ ;  /* 0x0000000200c77824 */ /* 0x000fe200078e00ff */
[----:B-1----:R-:W-:Y:S02]  /*1cf0*/  IADD3 R6, P1, R19, R12, RZ ;  /* 0x0000000c13067210 */ /* 0x002fe40007f3e0ff */
[----:B------:R-:W-:Y:S01]  /*1d00*/  IADD3 R0, -R22, c[0x0][0x1d0], -R104 ;  /* 0x0000740016007a10 */ /* 0x000fe20007ffe968 */
[----:B------:R-:W-:Y:S01]  /*1d10*/  IMAD R200, R4, 0x2, R199 ;  /* 0x0000000204c87824 */ /* 0x000fe200078e02c7 */
[----:B------:R-:W-:Y:S01]  /*1d20*/  IADD3 R3, R3, R15, R2 ;  /* 0x0000000f03037210 */ /* 0x000fe20007ffe002 */
[----:B------:R-:W-:Y:S01]  /*1d30*/  IMAD.X R7, R11, 0x1, R13, P1 ;  /* 0x000000010b077824 */ /* 0x000fe200008e060d */
[----:B------:R-:W-:-:S02]  /*1d40*/  ISETP.LT.OR P1, PT, R0, 0x1, P3 ;  /* 0x000000010000780c */ /* 0x000fc40001f21670 */
[----:B------:R-:W-:-:S05]  /*1d50*/  SEL R2, RZ, 0x8, P4 ;  /* 0x00000008ff027807 */ /* 0x000fca0002000000 */
[----:B------:R-:W-:Y:S01]  /*1d60*/  IMAD.IADD R2, R3, 0x1, R2 ;  /* 0x0000000103027824 */ /* 0x000fe200078e0202 */
[----:B------:R-:W-:-:S04]  /*1d70*/  SHF.R.S32.HI R3, RZ, 0x1f, R105 ;  /* 0x0000001fff037819 */ /* 0x000fc80000011469 */
[C---:B------:R-:W-:Y:S01]  /*1d80*/  LOP3.LUT P0, RZ, R2.reuse, 0x2, RZ, 0xc0, !PT ;  /* 0x0000000202ff7812 */ /* 0x040fe2000780c0ff */
[----:B------:R-:W-:Y:S01]  /*1d90*/  LDSM.16.M88.4 R24, [R192+0x8100] ;  /* 0x00810000c018783b */ /* 0x000fe20000000200 */
[----:B------:R-:W-:Y:S02]  /*1da0*/  LOP3.LUT P2, RZ, R2, 0x4, RZ, 0xc0, !PT ;  /* 0x0000000402ff7812 */ /* 0x000fe4000784c0ff */
[----:B------:R-:W-:Y:S01]  /*1db0*/  LEA.HI R3, R3, R105, RZ, 0x3 ;  /* 0x0000006903037211 */ /* 0x000fe200078f18ff */
[----:B------:R-:W-:Y:S04]  /*1dc0*/  LDSM.16.M88.4 R28, [R192+0x8900] ;  /* 0x00890000c01c783b */ /* 0x000fe80000000200 */
[----:B------:R-:W-:Y:S04]  /*1dd0*/  LDSM.16.M88.4 R36, [R192+0x9100] ;  /* 0x00910000c024783b */ /* 0x000fe80000000200 */
[----:B------:R-:W-:Y:S04]  /*1de0*/  LDSM.16.M88.4 R40, [R192+0x9900] ;  /* 0x00990000c028783b */ /* 0x000fe80000000200 */
[----:B------:R-:W-:Y:S04]  /*1df0*/  LDSM.16.M88.4 R48, [R203] ;  /* 0x00000000cb30783b */ /* 0x000fe80000000200 */
[----:B------:R-:W-:Y:S04]  /*1e00*/  LDSM.16.M88.4 R68, [R203+0x800] ;  /* 0x00080000cb44783b */ /* 0x000fe80000000200 */
[----:B------:R-:W-:Y:S04]  /*1e10*/  LDSM.16.M88.4 R72, [R203+0x1000] ;  /* 0x00100000cb48783b */ /* 0x000fe80000000200 */
[----:B------:R-:W-:Y:S04]  /*1e20*/  LDSM.16.M88.4 R80, [R203+0x1800] ;  /* 0x00180000cb50783b */ /* 0x000fe80000000200 */
[----:B------:R-:W1:Y:S04]  /*1e30*/  LDSM.16.M88.4 R8, [R199+0x10100] ;  /* 0x01010000c708783b */ /* 0x000e680000000200 */
[----:B------:R-:W2:Y:S04]  /*1e40*/  LDSM.16.M88.4 R20, [R200+0x10100] ;  /* 0x01010000c814783b */ /* 0x000ea80000000200 */
[----:B------:R-:W-:Y:S01]  /*1e50*/  @!PT LDS RZ, [RZ] ;  /* 0x00000000fffff984 */ /* 0x000fe20000000800 */
[----:B------:R-:W-:Y:S01]  /*1e60*/  @!PT LDS RZ, [RZ] ;  /* 0x00000000fffff984 */ /* 0x000fe20000000800 */
[----:B------:R-:W-:Y:S01]  /*1e70*/  @!PT LDS RZ, [RZ] ;  /* 0x00000000fffff984 */ /* 0x000fe20000000800 */
[----:B------:R3:W-:Y:S01]  /*1e80*/  LDGSTS.E.BYPASS.LTC128B.128 [R233+0x100], [R12.64], !P1 ;  /* 0x001000000ce97fae */ /* 0x0007e2000c901d48 */
[----:B------:R-:W-:-:S02]  /*1e90*/  ISETP.LT.OR P1, PT, R0, 0x1, !P0 ;  /* 0x000000010000780c */ /* 0x000fc40004721670 */
[----:B------:R-:W-:-:S11]  /*1ea0*/  ISETP.LT.OR P0, PT, R0, 0x21, !P0 ;  /* 0x000000210000780c */ /* 0x000fd60004701670 */
[----:B------:R3:W-:Y:S01]  /*1eb0*/  LDGSTS.E.BYPASS.LTC128B.128 [R233+0x2100], [R12.64+0x80], !P1 ;  /* 0x021000800ce97fae */ /* 0x0007e2000c901d48 */
[C---:B------:R-:W-:Y:S02]  /*1ec0*/  ISETP.LT.OR P1, PT, R0.reuse, 0x1, !P2 ;  /* 0x000000010000780c */ /* 0x040fe40005721670 */
[----:B------:R-:W-:-:S11]  /*1ed0*/  ISETP.LT.OR P2, PT, R0, 0x21, !P2 ;  /* 0x000000210000780c */ /* 0x000fd60005741670 */
[----:B------:R3:W-:Y:S01]  /*1ee0*/  LDGSTS.E.BYPASS.LTC128B.128 [R233+0x4100], [R12.64+0x100], !P1 ;  /* 0x041001000ce97fae */ /* 0x0007e2000c901d48 */
[----:B------:R-:W-:Y:S01]  /*1ef0*/  LOP3.LUT P1, RZ, R2, 0x8, RZ, 0xc0, !PT ;  /* 0x0000000802ff7812 */ /* 0x000fe2000782c0ff */
[----:B------:R-:W-:Y:S01]  /*1f00*/  IMAD.MOV.U32 R2, RZ, RZ, 0x40 ;  /* 0x00000040ff027424 */ /* 0x000fe200078e00ff */
[----:B-1----:R-:W-:Y:S02]  /*1f10*/  HMMA.16816.F32 R52, R8, R40, RZ ;  /* 0x000000280834723c */ /* 0x002fe400000018ff */
[C---:B------:R-:W-:Y:S02]  /*1f20*/  ISETP.LT.OR P6, PT, R0.reuse, 0x1, !P1 ;  /* 0x000000010000780c */ /* 0x040fe40004fc1670 */
[----:B------:R-:W-:-:S04]  /*1f30*/  ISETP.LT.OR P1, PT, R0, 0x21, !P1 ;  /* 0x000000210000780c */ /* 0x000fc80004f21670 */
[----:B------:R-:W-:Y:S07]  /*1f40*/  HMMA.16816.F32 R56, R8, R42, RZ ;  /* 0x0000002a0838723c */ /* 0x000fee00000018ff */
[----:B------:R3:W-:Y:S01]  /*1f50*/  LDGSTS.E.BYPASS.LTC128B.128 [R233+0x6100], [R12.64+0x180], !P6 ;  /* 0x061001800ce97fae */ /* 0x0007e2000f101d48 */
[----:B------:R-:W-:-:S04]  /*1f60*/  LOP3.LUT P6, RZ, R32, 0x4, RZ, 0xc0, !PT ;  /* 0x0000000420ff7812 */ /* 0x000fc800078cc0ff */
[----:B------:R-:W-:Y:S02]  /*1f70*/  SEL R2, R2, 0xffffffc0, !P6 ;  /* 0xffffffc002027807 */ /* 0x000fe40007000000 */
[----:B------:R-:W-:Y:S01]  /*1f80*/  ISETP.LT.OR P6, PT, R0, 0x21, P3 ;  /* 0x000000210000780c */ /* 0x000fe20001fc1670 */
[----:B------:R-:W-:Y:S02]  /*1f90*/  IMAD.MOV.U32 R0, RZ, RZ, 0x20 ;  /* 0x00000020ff007424 */ /* 0x000fe400078e00ff */
[----:B------:R-:W-:Y:S01]  /*1fa0*/  IMAD.IADD R198, R192, 0x1, R2 ;  /* 0x00000001c0c67824 */ /* 0x000fe200078e0202 */
[----:B--2---:R-:W-:Y:S01]  /*1fb0*/  HMMA.16816.F32 R52, R20, R80, R52 ;  /* 0x000000501434723c */ /* 0x004fe20000001834 */
[----:B------:R-:W-:-:S07]  /*1fc0*/  IMAD.IADD R197, R2, 0x1, R203 ;  /* 0x0000000102c57824 */ /* 0x000fce00078e02cb */
[----:B------:R-:W-:Y:S01]  /*1fd0*/  HMMA.16816.F32 R56, R20, R82, R56 ;  /* 0x000000521438723c */ /* 0x000fe20000001838 */
[----:B------:R1:W-:Y:S01]  /*1fe0*/  LDGSTS.E.BYPASS.LTC128B.128 [R233+0x1100], [R6.64], !P6 ;  /* 0x0110000006e97fae */ /* 0x0003e2000f101d48 */
[----:B------:R-:W-:-:S03]  /*1ff0*/  ISETP.NE.AND P6, PT, R16, RZ, PT ;  /* 0x000000ff1000720c */ /* 0x000fc60003fc5270 */
[----:B------:R1:W-:Y:S01]  /*2000*/  LDGSTS.E.BYPASS.LTC128B.128 [R233+0x3100], [R6.64+0x80], !P0 ;  /* 0x0310008006e97fae */ /* 0x0003e2000c101d48 */
[----:B------:R-:W-:Y:S02]  /*2010*/  ISETP.NE.AND P0, PT, R17, RZ, PT ;  /* 0x000000ff1100720c */ /* 0x000fe40003f05270 */
[----:B------:R-:W-:Y:S01]  /*2020*/  HMMA.16816.F32 R16, R8, R28, RZ ;  /* 0x0000001c0810723c */ /* 0x000fe200000018ff */
[----:B------:R1:W-:Y:S01]  /*2030*/  LDGSTS.E.BYPASS.LTC128B.128 [R233+0x5100], [R6.64+0x100], !P2 ;  /* 0x0510010006e97fae */ /* 0x0003e2000d101d48 */
[----:B------:R-:W-:-:S03]  /*2040*/  ISETP.NE.AND P2, PT, R117, 0x1, PT ;  /* 0x000000017500780c */ /* 0x000fc60003f45270 */
[----:B------:R1:W-:Y:S01]  /*2050*/  LDGSTS.E.BYPASS.LTC128B.128 [R233+0x7100], [R6.64+0x180], !P1 ;  /* 0x0710018006e97fae */ /* 0x0003e2000c901d48 */
[----:B------:R-:W-:Y:S02]  /*2060*/  LOP3.LUT P1, RZ, R14, 0x4, RZ, 0xc0, !PT ;  /* 0x000000040eff7812 */ /* 0x000fe4000782c0ff */
[C---:B---3--:R-:W-:Y:S01]  /*2070*/  HMMA.16816.F32 R12, R8.reuse, R24, RZ ;  /* 0x00000018080c723c */ /* 0x048fe200000018ff */
[----:B------:R-:W-:Y:S01]  /*2080*/  LDSM.16.M88.4 R60, [R198+0x8100] ;  /* 0x00810000c63c783b */ /* 0x000fe20000000200 */
[----:B------:R-:W-:Y:S02]  /*2090*/  SEL R0, R0, 0xffffffe0, !P1 ;  /* 0xffffffe000007807 */ /* 0x000fe40004800000 */
[C---:B------:R-:W-:Y:S01]  /*20a0*/  @P0 LEA R102, P1, R35.reuse, R100, 0x1 ;  /* 0x0000006423660211 */ /* 0x040fe200078208ff */
[----:B------:R-:W-:Y:S02]  /*20b0*/  LDSM.16.M88.4 R64, [R198+0x8900] ;  /* 0x00890000c640783b */ /* 0x000fe40000000200 */
[C---:B------:R-:W-:Y:S01]  /*20c0*/  IMAD R202, R0.reuse, 0x2, R199 ;  /* 0x0000000200ca7824 */ /* 0x040fe200078e02c7 */
[----:B------:R-:W-:Y:S01]  /*20d0*/  HMMA.16816.F32 R24, R8, R26, RZ ;  /* 0x0000001a0818723c */ /* 0x000fe200000018ff */
[----:B------:R-:W-:Y:S01]  /*20e0*/  @P0 LEA.HI.X R103, R35, R101, R44, 0x1, P1 ;  /* 0x0000006523670211 */ /* 0x000fe200008f0c2c */
[----:B------:R-:W-:Y:S01]  /*20f0*/  LDSM.16.M88.4 R76, [R198+0x9100] ;  /* 0x00910000c64c783b */ /* 0x000fe20000000200 */
[----:B------:R-:W-:-:S03]  /*2100*/  IMAD R201, R0, 0x2, R200 ;  /* 0x0000000200c97824 */ /* 0x000fc600078e02c8 */
[----:B------:R-:W-:Y:S02]  /*2110*/  LDSM.16.M88.4 R84, [R198+0x9900] ;  /* 0x00990000c654783b */ /* 0x000fe40000000200 */
[C---:B------:R-:W-:Y:S02]  /*2120*/  HMMA.16816.F32 R28, R8.reuse, R30, RZ ;  /* 0x0000001e081c723c */ /* 0x040fe400000018ff */
[----:B------:R-:W-:Y:S04]  /*2130*/  LDSM.16.M88.4 R88, [R197+0x1000] ;  /* 0x00100000c558783b */ /* 0x000fe80000000200 */
[----:B------:R-:W-:Y:S02]  /*2140*/  LDSM.16.M88.4 R96, [R197+0x1800] ;  /* 0x00180000c560783b */ /* 0x000fe40000000200 */
[C---:B------:R-:W-:Y:S01]  /*2150*/  HMMA.16816.F32 R32, R8.reuse, R36, RZ ;  /* 0x000000240820723c */ /* 0x040fe200000018ff */
[----:B-1----:R-:W-:Y:S01]  /*2160*/  LEA.HI R7, R107, R109, RZ, 0x2 ;  /* 0x0000006d6b077211 */ /* 0x002fe200078f10ff */
[----:B------:R-:W-:Y:S03]  /*2170*/  LDSM.16.M88.4 R80, [R192+0xb100] ;  /* 0x00b10000c050783b */ /* 0x000fe60000000200 */
[----:B------:R-:W-:Y:S01]  /*2180*/  LOP3.LUT R7, R7, 0xfffffffc, RZ, 0xc0, !PT ;  /* 0xfffffffc07077812 */ /* 0x000fe200078ec0ff */
[----:B------:R-:W-:Y:S02]  /*2190*/  LDSM.16.M88.4 R92, [R192+0xb900] ;  /* 0x00b90000c05c783b */ /* 0x000fe40000000200 */
[----:B------:R-:W-:Y:S02]  /*21a0*/  HMMA.16816.F32 R36, R8, R38, RZ ;  /* 0x000000260824723c */ /* 0x000fe400000018ff */
[----:B------:R-:W1:Y:S04]  /*21b0*/  LDSM.16.M88.4 R8, [R202+0x10100] ;  /* 0x01010000ca08783b */ /* 0x000e680000000200 */
[----:B------:R-:W0:Y:S02]  /*21c0*/  LDGDEPBAR ;  /* 0x00000000000079af */ /* 0x000e240000000000 */
[C---:B------:R-:W-:Y:S08]  /*21d0*/  HMMA.16816.F32 R44, R20.reuse, R48, R12 ;  /* 0x00000030142c723c */ /* 0x040ff0000000180c */
[C---:B------:R-:W-:Y:S08]  /*21e0*/  HMMA.16816.F32 R40, R20.reuse, R50, R24 ;  /* 0x000000321428723c */ /* 0x040ff00000001818 */
[C---:B------:R-:W-:Y:S08]  /*21f0*/  HMMA.16816.F32 R12, R20.reuse, R70, R28 ;  /* 0x00000046140c723c */ /* 0x040ff0000000181c */
[C---:B------:R-:W-:Y:S01]  /*2200*/  HMMA.16816.F32 R24, R20.reuse, R68, R16 ;  /* 0x000000441418723c */ /* 0x040fe20000001810 */
[----:B------:R-:W-:Y:S04]  /*2210*/  LDSM.16.M88.4 R16, [R201+0x10100] ;  /* 0x01010000c910783b */ /* 0x000fe80000000200 */
[----:B------:R-:W2:Y:S03]  /*2220*/  LDSM.16.M88.4 R68, [R197] ;  /* 0x00000000c544783b */ /* 0x000ea60000000200 */
[C---:B------:R-:W-:Y:S08]  /*2230*/  HMMA.16816.F32 R32, R20.reuse, R72, R32 ;  /* 0x000000481420723c */ /* 0x040ff00000001820 */
[----:B------:R-:W-:Y:S01]  /*2240*/  HMMA.16816.F32 R36, R20, R74, R36 ;  /* 0x0000004a1424723c */ /* 0x000fe20000001824 */
[----:B------:R-:W3:Y:S07]  /*2250*/  LDSM.16.M88.4 R72, [R197+0x800] ;  /* 0x00080000c548783b */ /* 0x000eee0000000200 */
[C---:B-1----:R-:W-:Y:S08]  /*2260*/  HMMA.16816.F32 R48, R8.reuse, R60, R44 ;  /* 0x0000003c0830723c */ /* 0x042ff0000000182c */
[C---:B------:R-:W-:Y:S01]  /*2270*/  HMMA.16816.F32 R44, R8.reuse, R62, R40 ;  /* 0x0000003e082c723c */ /* 0x040fe20000001828 */
[----:B------:R-:W-:Y:S07]  /*2280*/  LDSM.16.M88.4 R60, [R192+0xa100] ;  /* 0x00a10000c03c783b */ /* 0x000fee0000000200 */
[C---:B------:R-:W-:Y:S01]  /*2290*/  HMMA.16816.F32 R28, R8.reuse, R66, R12 ;  /* 0x00000042081c723c */ /* 0x040fe2000000180c */
[----:B------:R-:W1:Y:S07]  /*22a0*/  LDSM.16.M88.4 R12, [R199+0x14100] ;  /* 0x01410000c70c783b */ /* 0x000e6e0000000200 */
[C---:B------:R-:W-:Y:S01]  /*22b0*/  HMMA.16816.F32 R40, R8.reuse, R64, R24 ;  /* 0x000000400828723c */ /* 0x040fe20000001818 */
[----:B------:R-:W4:Y:S07]  /*22c0*/  LDSM.16.M88.4 R64, [R192+0xa900] ;  /* 0x00a90000c040783b */ /* 0x000f2e0000000200 */
[C---:B------:R-:W-:Y:S08]  /*22d0*/  HMMA.16816.F32 R24, R8.reuse, R76, R32 ;  /* 0x0000004c0818723c */ /* 0x040ff00000001820 */
[C---:B------:R-:W-:Y:S01]  /*22e0*/  HMMA.16816.F32 R20, R8.reuse, R78, R36 ;  /* 0x0000004e0814723c */ /* 0x040fe20000001824 */
[----:B------:R-:W-:Y:S07]  /*22f0*/  LDSM.16.M88.4 R76, [R203+0x2800] ;  /* 0x00280000cb4c783b */ /* 0x000fee0000000200 */
[C---:B------:R-:W-:Y:S08]  /*2300*/  HMMA.16816.F32 R32, R8.reuse, R84, R52 ;  /* 0x000000540820723c */ /* 0x040ff00000001834 */
[----:B------:R-:W-:Y:S01]  /*2310*/  HMMA.16816.F32 R52, R8, R86, R56 ;  /* 0x000000560834723c */ /* 0x000fe20000001838 */
[----:B------:R-:W-:Y:S04]  /*2320*/  LDSM.16.M88.4 R8, [R200+0x14100] ;  /* 0x01410000c808783b */ /* 0x000fe80000000200 */
[----:B------:R-:W5:Y:S03]  /*2330*/  LDSM.16.M88.4 R56, [R203+0x2000] ;  /* 0x00200000cb38783b */ /* 0x000f660000000200 */
[C---:B--2---:R-:W-:Y:S01]  /*2340*/  HMMA.16816.F32 R48, R16.reuse, R68, R48 ;  /* 0x000000441030723c */ /* 0x044fe20000001830 */
[----:B------:R-:W-:Y:S07]  /*2350*/  LDSM.16.M88.4 R84, [R198+0xb100] ;  /* 0x00b10000c654783b */ /* 0x000fee0000000200 */
[C---:B------:R-:W-:Y:S01]  /*2360*/  HMMA.16816.F32 R44, R16.reuse, R70, R44 ;  /* 0x00000046102c723c */ /* 0x040fe2000000182c */
[----:B------:R-:W-:Y:S07]  /*2370*/  LDSM.16.M88.4 R68, [R198+0xa900] ;  /* 0x00a90000c644783b */ /* 0x000fee0000000200 */
        /* <DEDUP_REMOVED lines=10> */
[C---:B------:R-:W-:Y:S08]  /*2420*/  HMMA.16816.F32 R60, R12.reuse, R62, R44 ;  /* 0x0000003e0c3c723c */ /* 0x040ff0000000182c */
[C---:B----4-:R-:W-:Y:S01]  /*2430*/  HMMA.16816.F32 R44, R12.reuse, R66, R36 ;  /* 0x000000420c2c723c */ /* 0x050fe20000001824 */
[----:B------:R-:W1:Y:S07]  /*2440*/  LDSM.16.M88.4 R36, [R203+0x3000] ;  /* 0x00300000cb24783b */ /* 0x000e6e0000000200 */
[C---:B------:R-:W-:Y:S08]  /*2450*/  HMMA.16816.F32 R48, R12.reuse, R64, R40 ;  /* 0x000000400c30723c */ /* 0x040ff00000001828 */
[C---:B------:R-:W-:Y:S01]  /*2460*/  HMMA.16816.F32 R40, R12.reuse, R80, R28 ;  /* 0x000000500c28723c */ /* 0x040fe2000000181c */
[----:B------:R-:W2:Y:S07]  /*2470*/  LDSM.16.M88.4 R28, [R203+0x3800] ;  /* 0x00380000cb1c783b */ /* 0x000eae0000000200 */
[C---:B------:R-:W-:Y:S01]  /*2480*/  HMMA.16816.F32 R32, R12.reuse, R82, R24 ;  /* 0x000000520c20723c */ /* 0x040fe20000001818 */
[----:B------:R-:W-:Y:S07]  /*2490*/  LDSM.16.M88.4 R80, [R198+0xb900] ;  /* 0x00b90000c650783b */ /* 0x000fee0000000200 */
[C---:B------:R-:W-:Y:S08]  /*24a0*/  HMMA.16816.F32 R24, R12.reuse, R92, R20 ;  /* 0x0000005c0c18723c */ /* 0x040ff00000001814 */
[----:B------:R-:W-:Y:S01]  /*24b0*/  HMMA.16816.F32 R20, R12, R94, R16 ;  /* 0x0000005e0c14723c */ /* 0x000fe20000001810 */
[----:B------:R-:W3:Y:S04]  /*24c0*/  LDSM.16.M88.4 R16, [R202+0x14100] ;  /* 0x01410000ca10783b */ /* 0x000ee80000000200 */
[----:B------:R-:W-:Y:S03]  /*24d0*/  LDSM.16.M88.4 R92, [R192+0xc100] ;  /* 0x00c10000c05c783b */ /* 0x000fe60000000200 */
[C---:B-----5:R-:W-:Y:S08]  /*24e0*/  HMMA.16816.F32 R12, R8.reuse, R56, R52 ;  /* 0x00000038080c723c */ /* 0x060ff00000001834 */
[C---:B------:R-:W-:Y:S08]  /*24f0*/  HMMA.16816.F32 R60, R8.reuse, R58, R60 ;  /* 0x0000003a083c723c */ /* 0x040ff0000000183c */
[C---:B------:R-:W-:Y:S08]  /*2500*/  HMMA.16816.F32 R56, R8.reuse, R76, R48 ;  /* 0x0000004c0838723c */ /* 0x040ff00000001830 */
[C---:B------:R-:W-:Y:S08]  /*2510*/  HMMA.16816.F32 R52, R8.reuse, R78, R44 ;  /* 0x0000004e0834723c */ /* 0x040ff0000000182c */
[C---:B-1----:R-:W-:Y:S01]  /*2520*/  HMMA.16816.F32 R64, R8.reuse, R36, R40 ;  /* 0x000000240840723c */ /* 0x042fe20000001828 */
[----:B------:R-:W-:Y:S07]  /*2530*/  LDSM.16.M88.4 R40, [R197+0x2000] ;  /* 0x00200000c528783b */ /* 0x000fee0000000200 */
[C---:B------:R-:W-:Y:S01]  /*2540*/  HMMA.16816.F32 R76, R8.reuse, R38, R32 ;  /* 0x00000026084c723c */ /* 0x040fe20000001820 */
[----:B------:R-:W-:Y:S07]  /*2550*/  LDSM.16.M88.4 R36, [R197+0x2800] ;  /* 0x00280000c524783b */ /* 0x000fee0000000200 */
[----:B--2---:R-:W-:Y:S08]  /*2560*/  HMMA.16816.F32 R44, R8, R30, R20 ;  /* 0x0000001e082c723c */ /* 0x004ff00000001814 */
[----:B---3--:R-:W-:Y:S01]  /*2570*/  HMMA.16816.F32 R32, R16, R72, R12 ;  /* 0x000000481020723c */ /* 0x008fe2000000180c */
[----:B------:R-:W1:Y:S07]  /*2580*/  LDSM.16.M88.4 R12, [R201+0x14100] ;  /* 0x01410000c90c783b */ /* 0x000e6e0000000200 */
[----:B------:R-:W-:Y:S01]  /*2590*/  HMMA.16816.F32 R48, R8, R28, R24 ;  /* 0x0000001c0830723c */ /* 0x000fe20000001818 */
[----:B------:R-:W-:Y:S07]  /*25a0*/  LDSM.16.M88.4 R8, [R199+0x18100] ;  /* 0x01810000c708783b */ /* 0x000fee0000000200 */
[C---:B------:R-:W-:Y:S01]  /*25b0*/  HMMA.16816.F32 R28, R16.reuse, R74, R60 ;  /* 0x0000004a101c723c */ /* 0x040fe2000000183c */
[----:B------:R-:W2:Y:S04]  /*25c0*/  LDSM.16.M88.4 R60, [R197+0x3000] ;  /* 0x00300000c53c783b */ /* 0x000ea80000000200 */
[----:B------:R-:W-:Y:S03]  /*25d0*/  LDSM.16.M88.4 R72, [R192+0xc900] ;  /* 0x00c90000c048783b */ /* 0x000fe60000000200 */
[C---:B------:R-:W-:Y:S08]  /*25e0*/  HMMA.16816.F32 R24, R16.reuse, R68, R56 ;  /* 0x000000441018723c */ /* 0x040ff00000001838 */
[C---:B------:R-:W-:Y:S08]  /*25f0*/  HMMA.16816.F32 R20, R16.reuse, R70, R52 ;  /* 0x000000461014723c */ /* 0x040ff00000001834 */
[C---:B------:R-:W-:Y:S08]  /*2600*/  HMMA.16816.F32 R56, R16.reuse, R84, R64 ;  /* 0x000000541038723c */ /* 0x040ff00000001840 */
[C---:B------:R-:W-:Y:S01]  /*2610*/  HMMA.16816.F32 R68, R16.reuse, R86, R76 ;  /* 0x000000561044723c */ /* 0x040fe2000000184c */
[----:B------:R-:W3:Y:S04]  /*2620*/  LDSM.16.M88.4 R84, [R197+0x3800] ;  /* 0x00380000c554783b */ /* 0x000ee80000000200 */
[----:B------:R-:W4:Y:S03]  /*2630*/  LDSM.16.M88.4 R76, [R192+0xd900] ;  /* 0x00d90000c04c783b */ /* 0x000f260000000200 */
[C---:B------:R-:W-:Y:S08]  /*2640*/  HMMA.16816.F32 R52, R16.reuse, R82, R44 ;  /* 0x000000521034723c */ /* 0x040ff0000000182c */
[----:B------:R-:W-:Y:S01]  /*2650*/  HMMA.16816.F32 R64, R16, R80, R48 ;  /* 0x000000501040723c */ /* 0x000fe20000001830 */
[----:B------:R-:W-:Y:S04]  /*2660*/  LDSM.16.M88.4 R16, [R200+0x18100] ;  /* 0x01810000c810783b */ /* 0x000fe80000000200 */
[----:B------:R-:W5:Y:S03]  /*2670*/  LDSM.16.M88.4 R80, [R203+0x4800] ;  /* 0x00480000cb50783b */ /* 0x000f660000000200 */
[C---:B-1----:R-:W-:Y:S08]  /*2680*/  HMMA.16816.F32 R48, R12.reuse, R40, R32 ;  /* 0x000000280c30723c */ /* 0x042ff00000001820 */
[C---:B------:R-:W-:Y:S08]  /*2690*/  HMMA.16816.F32 R44, R12.reuse, R42, R28 ;  /* 0x0000002a0c2c723c */ /* 0x040ff0000000181c */
[C---:B------:R-:W-:Y:S08]  /*26a0*/  HMMA.16816.F32 R40, R12.reuse, R36, R24 ;  /* 0x000000240c28723c */ /* 0x040ff00000001818 */
[C---:B------:R-:W-:Y:S08]  /*26b0*/  HMMA.16816.F32 R36, R12.reuse, R38, R20 ;  /* 0x000000260c24723c */ /* 0x040ff00000001814 */
[C---:B--2---:R-:W-:Y:S01]  /*26c0*/  HMMA.16816.F32 R28, R12.reuse, R62, R68 ;  /* 0x0000003e0c1c723c */ /* 0x044fe20000001844 */
[----:B------:R-:W1:Y:S07]  /*26d0*/  LDSM.16.M88.4 R68, [R203+0x5000] ;  /* 0x00500000cb44783b */ /* 0x000e6e0000000200 */
[C---:B---3--:R-:W-:Y:S08]  /*26e0*/  HMMA.16816.F32 R20, R12.reuse, R86, R52 ;  /* 0x000000560c14723c */ /* 0x048ff00000001834 */
[C---:B------:R-:W-:Y:S08]  /*26f0*/  HMMA.16816.F32 R32, R12.reuse, R60, R56 ;  /* 0x0000003c0c20723c */ /* 0x040ff00000001838 */
[----:B------:R-:W-:Y:S01]  /*2700*/  HMMA.16816.F32 R24, R12, R84, R64 ;  /* 0x000000540c18723c */ /* 0x000fe20000001840 */
[----:B------:R-:W-:Y:S04]  /*2710*/  LDSM.16.M88.4 R64, [R198+0xc100] ;  /* 0x00c10000c640783b */ /* 0x000fe80000000200 */
[----:B------:R-:W-:Y:S03]  /*2720*/  LDSM.16.M88.4 R84, [R197+0x5800] ;  /* 0x00580000c554783b */ /* 0x000fe60000000200 */
[C---:B------:R-:W-:Y:S08]  /*2730*/  HMMA.16816.F32 R12, R8.reuse, R92, R48 ;  /* 0x0000005c080c723c */ /* 0x040ff00000001830 */
[C---:B------:R-:W-:Y:S01]  /*2740*/  HMMA.16816.F32 R48, R8.reuse, R94, R44 ;  /* 0x0000005e0830723c */ /* 0x040fe2000000182c */
[----:B------:R-:W-:Y:S07]  /*2750*/  LDSM.16.M88.4 R92, [R197+0x4000] ;  /* 0x00400000c55c783b */ /* 0x000fee0000000200 */
[C---:B------:R-:W-:Y:S08]  /*2760*/  HMMA.16816.F32 R44, R8.reuse, R72, R40 ;  /* 0x00000048082c723c */ /* 0x040ff00000001828 */
[C---:B------:R-:W-:Y:S08]  /*2770*/  HMMA.16816.F32 R60, R8.reuse, R74, R36 ;  /* 0x0000004a083c723c */ /* 0x040ff00000001824 */
[C---:B------:R-:W-:Y:S08]  /*2780*/  HMMA.16816.F32 R52, R8.reuse, R90, R28 ;  /* 0x0000005a0834723c */ /* 0x040ff0000000181c */
[C---:B----4-:R-:W-:Y:S01]  /*2790*/  HMMA.16816.F32 R28, R8.reuse, R78, R20 ;  /* 0x0000004e081c723c */ /* 0x050fe20000001814 */
[----:B------:R-:W2:Y:S07]  /*27a0*/  LDSM.16.M88.4 R20, [R203+0x5800] ;  /* 0x00580000cb14783b */ /* 0x000eae0000000200 */
[C---:B------:R-:W-:Y:S01]  /*27b0*/  HMMA.16816.F32 R56, R8.reuse, R88, R32 ;  /* 0x000000580838723c */ /* 0x040fe20000001820 */
[----:B------:R-:W-:Y:S07]  /*27c0*/  LDSM.16.M88.4 R88, [R197+0x4800] ;  /* 0x00480000c558783b */ /* 0x000fee0000000200 */
[----:B------:R-:W-:Y:S01]  /*27d0*/  HMMA.16816.F32 R72, R8, R76, R24 ;  /* 0x0000004c0848723c */ /* 0x000fe20000001818 */
[----:B------:R-:W3:Y:S04]  /*27e0*/  LDSM.16.M88.4 R8, [R202+0x18100] ;  /* 0x01810000ca08783b */ /* 0x000ee80000000200 */
[----:B------:R-:W-:Y:S03]  /*27f0*/  LDSM.16.M88.4 R76, [R198+0xd900] ;  /* 0x00d90000c64c783b */ /* 0x000fe60000000200 */
[C---:B-----5:R-:W-:Y:S01]  /*2800*/  HMMA.16816.F32 R36, R16.reuse, R80, R44 ;  /* 0x000000501024723c */ /* 0x060fe2000000182c */
[----:B------:R-:W4:Y:S07]  /*2810*/  LDSM.16.M88.4 R44, [R198+0xc900] ;  /* 0x00c90000c62c783b */ /* 0x000f2e0000000200 */
[C---:B------:R-:W-:Y:S01]  /*2820*/  HMMA.16816.F32 R32, R16.reuse, R82, R60 ;  /* 0x000000521020723c */ /* 0x040fe2000000183c */
[----:B------:R-:W5:Y:S07]  /*2830*/  LDSM.16.M88.4 R80, [R198+0xd100] ;  /* 0x00d10000c650783b */ /* 0x000f6e0000000200 */
[C---:B------:R-:W-:Y:S01]  /*2840*/  HMMA.16816.F32 R24, R16.reuse, R96, R12 ;  /* 0x000000601018723c */ /* 0x040fe2000000180c */
[----:B------:R-:W3:Y:S07]  /*2850*/  LDSM.16.M88.4 R12, [R201+0x18100] ;  /* 0x01810000c90c783b */ /* 0x000eee0000000200 */
[C---:B------:R-:W-:Y:S08]  /*2860*/  HMMA.16816.F32 R40, R16.reuse, R98, R48 ;  /* 0x000000621028723c */ /* 0x040ff00000001830 */
[C---:B-1----:R-:W-:Y:S08]  /*2870*/  HMMA.16816.F32 R48, R16.reuse, R68, R56 ;  /* 0x000000441030723c */ /* 0x042ff00000001838 */
[C---:B------:R-:W-:Y:S01]  /*2880*/  HMMA.16816.F32 R52, R16.reuse, R70, R52 ;  /* 0x000000461034723c */ /* 0x040fe20000001834 */
[----:B------:R-:W1:Y:S07]  /*2890*/  LDSM.16.M88.4 R68, [R197+0x5000] ;  /* 0x00500000c544783b */ /* 0x000e6e0000000200 */
[C---:B--2---:R-:W-:Y:S01]  /*28a0*/  HMMA.16816.F32 R56, R16.reuse, R20, R72 ;  /* 0x000000141038723c */ /* 0x044fe20000001848 */
[----:B------:R-:W-:Y:S07]  /*28b0*/  LDSM.16.M88.4 R72, [R192+0xf100] ;  /* 0x00f10000c048783b */ /* 0x000fee0000000200 */
[----:B------:R-:W-:Y:S01]  /*28c0*/  HMMA.16816.F32 R20, R16, R22, R28 ;  /* 0x000000161014723c */ /* 0x000fe2000000181c */
[----:B------:R-:W-:Y:S07]  /*28d0*/  LDSM.16.M88.4 R28, [R192+0xe100] ;  /* 0x00e10000c01c783b */ /* 0x000fee0000000200 */
[C---:B---3--:R-:W-:Y:S08]  /*28e0*/  HMMA.16816.F32 R16, R8.reuse, R64, R24 ;  /* 0x000000400810723c */ /* 0x048ff00000001818 */
[C---:B------:R-:W-:Y:S08]  /*28f0*/  HMMA.16816.F32 R60, R8.reuse, R66, R40 ;  /* 0x00000042083c723c */ /* 0x040ff00000001828 */
[C---:B----4-:R-:W-:Y:S08]  /*2900*/  HMMA.16816.F32 R64, R8.reuse, R44, R36 ;  /* 0x0000002c0840723c */ /* 0x050ff00000001824 */
[C---:B------:R-:W-:Y:S08]  /*2910*/  HMMA.16816.F32 R40, R8.reuse, R46, R32 ;  /* 0x0000002e0828723c */ /* 0x040ff00000001820 */
[C---:B-----5:R-:W-:Y:S08]  /*2920*/  HMMA.16816.F32 R44, R8.reuse, R80, R48 ;  /* 0x00000050082c723c */ /* 0x060ff00000001830 */
[C---:B------:R-:W-:Y:S01]  /*2930*/  HMMA.16816.F32 R48, R8.reuse, R82, R52 ;  /* 0x000000520830723c */ /* 0x040fe20000001834 */
[----:B------:R-:W-:Y:S07]  /*2940*/  LDSM.16.M88.4 R80, [R203+0x6000] ;  /* 0x00600000cb50783b */ /* 0x000fee0000000200 */
[C---:B------:R-:W-:Y:S01]  /*2950*/  HMMA.16816.F32 R52, R8.reuse, R76, R56 ;  /* 0x0000004c0834723c */ /* 0x040fe20000001838 */
[----:B------:R-:W-:Y:S07]  /*2960*/  LDSM.16.M88.4 R56, [R192+0xe900] ;  /* 0x00e90000c038783b */ /* 0x000fee0000000200 */
[----:B------:R-:W-:Y:S01]  /*2970*/  HMMA.16816.F32 R36, R8, R78, R20 ;  /* 0x0000004e0824723c */ /* 0x000fe20000001814 */
[----:B------:R-:W2:Y:S04]  /*2980*/  LDSM.16.M88.4 R8, [R199+0x1c100] ;  /* 0x01c10000c708783b */ /* 0x000ea80000000200 */
[----:B------:R-:W-:Y:S03]  /*2990*/  LDSM.16.M88.4 R76, [R192+0xf900] ;  /* 0x00f90000c04c783b */ /* 0x000fe60000000200 */
[C---:B------:R-:W-:Y:S01]  /*29a0*/  HMMA.16816.F32 R24, R12.reuse, R92, R16 ;  /* 0x0000005c0c18723c */ /* 0x040fe20000001810 */
[----:B------:R-:W3:Y:S07]  /*29b0*/  LDSM.16.M88.4 R16, [R200+0x1c100] ;  /* 0x01c10000c810783b */ /* 0x000eee0000000200 */
[C---:B------:R-:W-:Y:S08]  /*29c0*/  HMMA.16816.F32 R20, R12.reuse, R94, R60 ;  /* 0x0000005e0c14723c */ /* 0x040ff0000000183c */
[C---:B------:R-:W-:Y:S08]  /*29d0*/  HMMA.16816.F32 R32, R12.reuse, R88, R64 ;  /* 0x000000580c20723c */ /* 0x040ff00000001840 */
[C---:B------:R-:W-:Y:S08]  /*29e0*/  HMMA.16816.F32 R40, R12.reuse, R90, R40 ;  /* 0x0000005a0c28723c */ /* 0x040ff00000001828 */
[C---:B------:R-:W-:Y:S08]  /*29f0*/  HMMA.16816.F32 R64, R12.reuse, R84, R52 ;  /* 0x000000540c40723c */ /* 0x040ff00000001834 */
[C---:B-1----:R-:W-:Y:S08]  /*2a00*/  HMMA.16816.F32 R44, R12.reuse, R68, R44 ;  /* 0x000000440c2c723c */ /* 0x042ff0000000182c */
[----:B------:R-:W-:Y:S01]  /*2a10*/  HMMA.16816.F32 R48, R12, R70, R48 ;  /* 0x000000460c30723c */ /* 0x000fe20000001830 */
[----:B------:R-:W-:Y:S07]  /*2a20*/  LDSM.16.M88.4 R68, [R203+0x7800] ;  /* 0x00780000cb44783b */ /* 0x000fee0000000200 */
[C---:B--2---:R-:W-:Y:S08]  /*2a30*/  HMMA.16816.F32 R52, R8.reuse, R28, R24 ;  /* 0x0000001c0834723c */ /* 0x044ff00000001818 */
[----:B------:R-:W-:Y:S01]  /*2a40*/  HMMA.16816.F32 R20, R8, R30, R20 ;  /* 0x0000001e0814723c */ /* 0x000fe20000001814 */
[----:B------:R-:W1:Y:S07]  /*2a50*/  LDSM.16.M88.4 R28, [R203+0x6800] ;  /* 0x00680000cb1c783b */ /* 0x000e6e0000000200 */
[----:B------:R-:W-:Y:S01]  /*2a60*/  HMMA.16816.F32 R60, R12, R86, R36 ;  /* 0x000000560c3c723c */ /* 0x000fe20000001824 */
[----:B------:R-:W-:Y:S04]  /*2a70*/  LDSM.16.M88.4 R12, [R202+0x1c100] ;  /* 0x01c10000ca0c783b */ /* 0x000fe80000000200 */
[----:B------:R-:W2:Y:S03]  /*2a80*/  LDSM.16.M88.4 R84, [R198+0xe100] ;  /* 0x00e10000c654783b */ /* 0x000ea60000000200 */
[C---:B------:R-:W-:Y:S08]  /*2a90*/  HMMA.16816.F32 R24, R8.reuse, R56, R32 ;  /* 0x000000380818723c */ /* 0x040ff00000001820 */
[C---:B------:R-:W-:Y:S01]  /*2aa0*/  HMMA.16816.F32 R32, R8.reuse, R58, R40 ;  /* 0x0000003a0820723c */ /* 0x040fe20000001828 */
[----:B------:R-:W4:Y:S04]  /*2ab0*/  LDSM.16.M88.4 R40, [R203+0x7000] ;  /* 0x00700000cb28783b */ /* 0x000f280000000200 */
[----:B------:R-:W-:Y:S03]  /*2ac0*/  LDSM.16.M88.4 R56, [R197+0x6800] ;  /* 0x00680000c538783b */ /* 0x000fe60000000200 */
[C---:B------:R-:W-:Y:S08]  /*2ad0*/  HMMA.16816.F32 R36, R8.reuse, R72, R44 ;  /* 0x000000480824723c */ /* 0x040ff0000000182c */
[----:B------:R-:W-:Y:S01]  /*2ae0*/  HMMA.16816.F32 R48, R8, R74, R48 ;  /* 0x0000004a0830723c */ /* 0x000fe20000001830 */
[----:B------:R-:W5:Y:S07]  /*2af0*/  LDSM.16.M88.4 R72, [R198+0xe900] ;  /* 0x00e90000c648783b */ /* 0x000f6e0000000200 */
[----:B---3--:R-:W-:Y:S08]  /*2b00*/  HMMA.16816.F32 R44, R16, R80, R52 ;  /* 0x00000050102c723c */ /* 0x008ff00000001834 */
[C---:B------:R-:W-:Y:S08]  /*2b10*/  HMMA.16816.F32 R64, R8.reuse, R76, R64 ;  /* 0x0000004c0840723c */ /* 0x040ff00000001840 */
[----:B------:R-:W-:Y:S01]  /*2b20*/  HMMA.16816.F32 R76, R8, R78, R60 ;  /* 0x0000004e084c723c */ /* 0x000fe2000000183c */
[----:B------:R-:W-:Y:S07]  /*2b30*/  LDSM.16.M88.4 R8, [R201+0x1c100] ;  /* 0x01c10000c908783b */ /* 0x000fee0000000200 */
[C---:B------:R-:W-:Y:S01]  /*2b40*/  HMMA.16816.F32 R88, R16.reuse, R82, R20 ;  /* 0x000000521058723c */ /* 0x040fe20000001814 */
[----:B------:R-:W3:Y:S07]  /*2b50*/  LDSM.16.M88.4 R80, [R197+0x6000] ;  /* 0x00600000c550783b */ /* 0x000eee0000000200 */
[----:B-1----:R-:W-:Y:S08]  /*2b60*/  HMMA.16816.F32 R24, R16, R28, R24 ;  /* 0x0000001c1018723c */ /* 0x002ff00000001818 */
[----:B--2---:R-:W-:Y:S08]  /*2b70*/  HMMA.16816.F32 R20, R12, R84, R44 ;  /* 0x000000540c14723c */ /* 0x004ff0000000182c */
[C---:B------:R-:W-:Y:S01]  /*2b80*/  HMMA.16816.F32 R28, R16.reuse, R30, R32 ;  /* 0x0000001e101c723c */ /* 0x040fe20000001820 */
[----:B------:R-:W-:Y:S07]  /*2b90*/  LDSM.16.M88.4 R32, [R197+0x7000] ;  /* 0x00700000c520783b */ /* 0x000fee0000000200 */
[C---:B----4-:R-:W-:Y:S08]  /*2ba0*/  HMMA.16816.F32 R36, R16.reuse, R40, R36 ;  /* 0x000000281024723c */ /* 0x050ff00000001824 */
[C---:B------:R-:W-:Y:S01]  /*2bb0*/  HMMA.16816.F32 R48, R16.reuse, R42, R48 ;  /* 0x0000002a1030723c */ /* 0x040fe20000001830 */
[----:B------:R-:W1:Y:S07]  /*2bc0*/  LDSM.16.M88.4 R40, [R198+0xf100] ;  /* 0x00f10000c628783b */ /* 0x000e6e0000000200 */
[----:B------:R-:W-:Y:S01]  /*2bd0*/  HMMA.16816.F32 R60, R16, R68, R64 ;  /* 0x00000044103c723c */ /* 0x000fe20000001840 */
[----:B------:R-:W2:Y:S07]  /*2be0*/  LDSM.16.M88.4 R64, [R198+0xf900] ;  /* 0x00f90000c640783b */ /* 0x000eae0000000200 */
[----:B-----5:R-:W-:Y:S08]  /*2bf0*/  HMMA.16816.F32 R44, R12, R72, R24 ;  /* 0x000000480c2c723c */ /* 0x020ff00000001818 */
[----:B------:R-:W-:Y:S08]  /*2c00*/  HMMA.16816.F32 R52, R16, R70, R76 ;  /* 0x000000461034723c */ /* 0x000ff0000000184c */
[----:B---3--:R-:W-:Y:S08]  /*2c10*/  HMMA.16816.F32 R68, R8, R80, R20 ;  /* 0x000000500844723c */ /* 0x008ff00000001814 */
[----:B------:R-:W-:Y:S08]  /*2c20*/  HMMA.16816.F32 R28, R12, R74, R28 ;  /* 0x0000004a0c1c723c */ /* 0x000ff0000000181c */
[----:B------:R-:W-:Y:S08]  /*2c30*/  HMMA.16816.F32 R44, R8, R56, R44 ;  /* 0x00000038082c723c */ /* 0x000ff0000000182c */
[----:B-1----:R-:W-:Y:S01]  /*2c40*/  HMMA.16816.F32 R24, R12, R40, R36 ;  /* 0x000000280c18723c */ /* 0x002fe20000001824 */
[----:B------:R-:W1:Y:S01]  /*2c50*/  LDSM.16.M88.4 R36, [R197+0x7800] ;  /* 0x00780000c524783b */ /* 0x000e620000000200 */
[----:B------:R-:W-:Y:S01]  /*2c60*/  FMUL.FTZ R2, R68, c[0x0][0x320] ;  /* 0x0000c80044027a20 */ /* 0x000fe20000410000 */
[----:B------:R-:W-:-:S04]  /*2c70*/  DEPBAR.LE SB0, 0x0 ;  /* 0x000080000000791a */ /* 0x000fc80000000000 */
[----:B------:R-:W-:Y:S01]  /*2c80*/  BAR.SYNC.DEFER_BLOCKING 0x0 ;  /* 0x0000000000007b1d */ /* 0x000fe20000010000 */
[----:B------:R-:W-:Y:S08]  /*2c90*/  HMMA.16816.F32 R56, R8, R58, R28 ;  /* 0x0000003a0838723c */ /* 0x000ff0000000181c */
[C---:B--2---:R-:W-:Y:S01]  /*2ca0*/  HMMA.16816.F32 R16, R12.reuse, R64, R60 ;  /* 0x000000400c10723c */ /* 0x044fe2000000183c */
[----:B------:R2:W3:Y:S07]  /*2cb0*/  MUFU.TANH R61, R2 ;  /* 0x00000002003d7308 */ /* 0x0004ee0000002400 */
[----:B------:R-:W-:Y:S01]  /*2cc0*/  HMMA.16816.F32 R20, R12, R42, R48 ;  /* 0x0000002a0c14723c */ /* 0x000fe20000001830 */
[----:B------:R-:W-:Y:S01]  /*2cd0*/  @!PT LDS RZ, [RZ] ;  /* 0x00000000fffff984 */ /* 0x000fe20000000800 */
[----:B------:R-:W-:Y:S01]  /*2ce0*/  @!PT LDS RZ, [RZ] ;  /* 0x00000000fffff984 */ /* 0x000fe20000000800 */
[----:B------:R-:W-:Y:S01]  /*2cf0*/  @!PT LDS RZ, [RZ] ;  /* 0x00000000fffff984 */ /* 0x000fe20000000800 */
[----:B------:R4:W-:Y:S07]  /*2d00*/  @P0 LDGSTS.E.BYPASS.LTC128B.128 [R233+0x8100], [R100.64], !P3 ;  /* 0x0810000064e90fae */ /* 0x0009ee000d901d48 */
[----:B------:R-:W-:Y:S01]  /*2d10*/  FMUL.FTZ R6, R57, c[0x0][0x320] ;  /* 0x0000c80039067a20 */ /* 0x000fe20000410000 */
[----:B------:R-:W-:Y:S01]  /*2d20*/  HMMA.16816.F32 R48, R8, R32, R24 ;  /* 0x000000200830723c */ /* 0x000fe20000001818 */
[----:B--2---:R-:W-:Y:S01]  /*2d30*/  FMUL.FTZ R2, R69, c[0x0][0x320] ;  /* 0x0000c80045027a20 */ /* 0x004fe20000410000 */
[----:B------:R4:W-:Y:S01]  /*2d40*/  @P0 LDGSTS.E.BYPASS.LTC128B.128 [R233+0xa100], [R100.64+0x80], !P6 ;  /* 0x0a10008064e90fae */ /* 0x0009e2000f101d48 */
[----:B------:R2:W1:Y:S03]  /*2d50*/  MUFU.TANH R26, R6 ;  /* 0x00000006001a7308 */ /* 0x0004660000002400 */
[----:B------:R4:W-:Y:S02]  /*2d60*/  @P0 LDGSTS.E.BYPASS.LTC128B.128 [R233+0xc100], [R100.64+0x100], !P5 ;  /* 0x0c10010064e90fae */ /* 0x0009e4000e901d48 */
[----:B------:R-:W-:Y:S02]  /*2d70*/  HMMA.16816.F32 R52, R12, R66, R52 ;  /* 0x000000420c34723c */ /* 0x000fe40000001834 */
[----:B------:R4:W-:Y:S01]  /*2d80*/  @P0 LDGSTS.E.BYPASS.LTC128B.128 [R233+0xe100], [R100.64+0x180], !P4 ;  /* 0x0e10018064e90fae */ /* 0x0009e2000e101d48 */
[----:B------:R5:W3:Y:S03]  /*2d90*/  MUFU.TANH R28, R2 ;  /* 0x00000002001c7308 */ /* 0x000ae60000002400 */
[----:B------:R4:W-:Y:S02]  /*2da0*/  @P0 LDGSTS.E.BYPASS.LTC128B.128 [R233+0x9100], [R102.64], !P3 ;  /* 0x0910000066e90fae */ /* 0x0009e4000d901d48 */
[----:B------:R-:W-:Y:S02]  /*2db0*/  HMMA.16816.F32 R32, R8, R34, R20 ;  /* 0x000000220820723c */ /* 0x000fe40000001814 */
[----:B------:R4:W-:Y:S01]  /*2dc0*/  @P0 LDGSTS.E.BYPASS.LTC128B.128 [R233+0xb100], [R102.64+0x80], !P6 ;  /* 0x0b10008066e90fae */ /* 0x0009e2000f101d48 */
[----:B--2---:R-:W-:Y:S01]  /*2dd0*/  LOP3.LUT R6, R3, 0xffffff8, RZ, 0xc0, !PT ;  /* 0x0ffffff803067812 */ /* 0x004fe200078ec0ff */
[----:B------:R-:W-:-:S02]  /*2de0*/  IMAD.IADD R3, R109, 0x1, -R7 ;  /* 0x000000016d037824 */ /* 0x000fc400078e0a07 */
[----:B------:R4:W-:Y:S02]  /*2df0*/  @P0 LDGSTS.E.BYPASS.LTC128B.128 [R233+0xd100], [R102.64+0x100], !P5 ;  /* 0x0d10010066e90fae */ /* 0x0009e4000e901d48 */
[----:B-1----:R-:W-:Y:S01]  /*2e00*/  HMMA.16816.F32 R40, R8, R36, R16 ;  /* 0x000000240828723c */ /* 0x002fe20000001810 */
[----:B------:R-:W-:Y:S01]  /*2e10*/  LEA.HI R7, R3, R3, RZ, 0x1 ;  /* 0x0000000303077211 */ /* 0x000fe200078f08ff */
[----:B------:R4:W-:Y:S01]  /*2e20*/  @P0 LDGSTS.E.BYPASS.LTC128B.128 [R233+0xf100], [R102.64+0x180], !P4 ;  /* 0x0f10018066e90fae */ /* 0x0009e2000e101d48 */
[----:B-----5:R-:W-:Y:S02]  /*2e30*/  FMUL.FTZ R2, R70, c[0x0][0x320] ;  /* 0x0000c80046027a20 */ /* 0x020fe40000410000 */
[----:B------:R-:W-:Y:S01]  /*2e40*/  LOP3.LUT R7, R7, 0x1ffffffe, RZ, 0xc0, !PT ;  /* 0x1ffffffe07077812 */ /* 0x000fe200078ec0ff */
[----:B------:R-:W0:Y:S01]  /*2e50*/  LDGDEPBAR ;  /* 0x00000000000079af */ /* 0x000e220000000000 */
[----:B------:R1:W2:Y:S01]  /*2e60*/  MUFU.TANH R62, R2 ;  /* 0x00000002003e7308 */ /* 0x0002a20000002400 */
[----:B------:R-:W-:Y:S01]  /*2e70*/  IMAD.IADD R16, R105, 0x1, -R6 ;  /* 0x0000000169107824 */ /* 0x000fe200078e0a06 */
[----:B------:R-:W-:Y:S01]  /*2e80*/  HMMA.16816.F32 R20, R12, R86, R88 ;  /* 0x000000560c14723c */ /* 0x000fe20000001858 */
[----:B------:R-:W-:-:S02]  /*2e90*/  IMAD.IADD R7, R3, 0x1, -R7 ;  /* 0x0000000103077824 */ /* 0x000fc400078e0a07 */
[----:B------:R-:W-:-:S04]  /*2ea0*/  FMUL.FTZ R17, R48, c[0x0][0x320] ;  /* 0x0000c80030117a20 */ /* 0x000fc80000410000 */
[----:B------:R-:W-:Y:S01]  /*2eb0*/  FMUL.FTZ R13, R32, c[0x0][0x320] ;  /* 0x0000c800200d7a20 */ /* 0x000fe20000410000 */
[----:B------:R-:W-:Y:S01]  /*2ec0*/  HMMA.16816.F32 R36, R8, R38, R52 ;  /* 0x000000260824723c */ /* 0x000fe20000001834 */
[----:B------:R-:W2:Y:S01]  /*2ed0*/  MUFU.TANH R25, R17 ;  /* 0x0000001100197308 */ /* 0x000ea20000002400 */
[----:B-1----:R-:W-:-:S07]  /*2ee0*/  FMUL.FTZ R2, R44, c[0x0][0x320] ;  /* 0x0000c8002c027a20 */ /* 0x002fce0000410000 */
[----:B------:R-:W1:Y:S07]  /*2ef0*/  MUFU.TANH R24, R13 ;  /* 0x0000000d00187308 */ /* 0x000e6e0000002400 */
[----:B------:R-:W-:Y:S01]  /*2f00*/  HMMA.16816.F32 R20, R8, R82, R20 ;  /* 0x000000520814723c */ /* 0x000fe20000001814 */
[----:B------:R5:W1:Y:S06]  /*2f10*/  MUFU.TANH R60, R2 ;  /* 0x00000002003c7308 */ /* 0x000a6c0000002400 */
[----:B------:R-:W-:-:S06]  /*2f20*/  FMUL.FTZ R9, R49, c[0x0][0x320] ;  /* 0x0000c80031097a20 */ /* 0x000fcc0000410000 */
[----:B------:R-:W1:Y:S01]  /*2f30*/  MUFU.TANH R9, R9 ;  /* 0x0000000900097308 */ /* 0x000e620000002400 */
[----:B-----5:R-:W-:-:S07]  /*2f40*/  FMUL.FTZ R2, R45, c[0x0][0x320] ;  /* 0x0000c8002d027a20 */ /* 0x020fce0000410000 */
[----:B------:R5:W1:Y:S02]  /*2f50*/  MUFU.TANH R44, R2 ;  /* 0x00000002002c7308 */ /* 0x000a640000002400 */
[----:B-----5:R-:W-:-:S06]  /*2f60*/  FMUL.FTZ R2, R56, c[0x0][0x320] ;  /* 0x0000c80038027a20 */ /* 0x020fcc0000410000 */
[----:B------:R5:W1:Y:S02]  /*2f70*/  MUFU.TANH R31, R2 ;  /* 0x00000002001f7308 */ /* 0x000a640000002400 */
[----:B-----5:R-:W-:-:S05]  /*2f80*/  LOP3.LUT R2, R106, 0xffffffe0, RZ, 0xc0, !PT ;  /* 0xffffffe06a027812 */ /* 0x020fca00078ec0ff */
[----:B------:R-:W-:-:S05]  /*2f90*/  IMAD.IADD R2, R109, 0x1, -R2 ;  /* 0x000000016d027824 */ /* 0x000fca00078e0a02 */
[----:B------:R-:W-:-:S04]  /*2fa0*/  SHF.R.S32.HI R18, RZ, 0x1f, R2 ;  /* 0x0000001fff127819 */ /* 0x000fc80000011402 */
[----:B------:R-:W-:-:S04]  /*2fb0*/  LEA.HI R6, R18, R2, RZ, 0x2 ;  /* 0x0000000212067211 */ /* 0x000fc800078f10ff */
[----:B------:R-:W-:-:S05]  /*2fc0*/  LEA.HI.SX32 R12, R6, R181, 0x1e ;  /* 0x000000b5060c7211 */ /* 0x000fca00078ff2ff */
[----:B------:R-:W-:-:S04]  /*2fd0*/  IMAD R3, R16, 0x10, R12 ;  /* 0x0000001010037824 */ /* 0x000fc800078e020c */
[----:B------:R-:W-:Y:S02]  /*2fe0*/  IMAD R108, R7, 0x8, R3 ;  /* 0x00000008076c7824 */ /* 0x000fe400078e0203 */
[----:B------:R-:W-:Y:S02]  /*2ff0*/  FMUL.FTZ R3, R33, c[0x0][0x320] ;  /* 0x0000c80021037a20 */ /* 0x000fe40000410000 */
[----:B------:R-:W-:Y:S01]  /*3000*/  IMAD.MOV.U32 R12, RZ, RZ, R108 ;  /* 0x000000ffff0c7224 */ /* 0x000fe200078e006c */
[----:B------:R-:W-:Y:S01]  /*3010*/  STL [R1+0x6c], R108 ;  /* 0x00006c6c01007387 */ /* 0x000fe20000100800 */
[----:B------:R5:W1:Y:S01]  /*3020*/  MUFU.TANH R19, R3 ;  /* 0x0000000300137308 */ /* 0x000a620000002400 */
[----:B------:R-:W-:-:S07]  /*3030*/  FMUL.FTZ R7, R40, c[0x0][0x320] ;  /* 0x0000c80028077a20 */ /* 0x000fce0000410000 */
[----:B------:R1:W1:Y:S01]  /*3040*/  MUFU.TANH R18, R7 ;  /* 0x0000000700127308 */ /* 0x0002620000002400 */
[----:B-----5:R-:W-:Y:S01]  /*3050*/  LOP3.LUT R3, R6, 0x7ffffffc, RZ, 0xc0, !PT ;  /* 0x7ffffffc06037812 */ /* 0x020fe200078ec0ff */
[----:B------:R-:W-:-:S04]  /*3060*/  @P2 IMAD.HI.U32 R6, R108, c[0x0][0x2c8], RZ ;  /* 0x0000b2006c062a27 */ /* 0x000fc800078e00ff */
[----:B------:R-:W-:Y:S01]  /*3070*/  IMAD.IADD R3, R2, 0x1, -R3 ;  /* 0x0000000102037824 */ /* 0x000fe200078e0a03 */
[----:B------:R-:W-:Y:S02]  /*3080*/  @P2 SHF.R.U32.HI R12, RZ, c[0x0][0x2cc], R6 ;  /* 0x0000b300ff0c2a19 */ /* 0x000fe40000011606 */
[----:B------:R-:W-:Y:S01]  /*3090*/  IADD3 R2, -R104, c[0x0][0x1d0], R113 ;  /* 0x0000740068027a10 */ /* 0x000fe20007ffe171 */
[----:B------:R-:W-:Y:S01]  /*30a0*/  IMAD.SHL.U32 R32, R3, 0x2, RZ ;  /* 0x0000000203207824 */ /* 0x000fe200078e00ff */
[----:B------:R-:W-:Y:S01]  /*30b0*/  ISETP.LE.AND P2, PT, R113, c[0x0][0x32c], PT ;  /* 0x0000cb0071007a0c */ /* 0x000fe20003f43270 */
[----:B------:R-:W5:Y:S01]  /*30c0*/  SHFL.IDX PT, R6, R12, RZ, 0x1c1f ;  /* 0x001c1fff0c067589 */ /* 0x000f6200000e0000 */
[----:B------:R-:W-:Y:S02]  /*30d0*/  FMUL.FTZ R3, R36, c[0x0][0x320] ;  /* 0x0000c80024037a20 */ /* 0x000fe40000410000 */
[----:B-1----:R-:W-:Y:S01]  /*30e0*/  FMUL.FTZ R7, R41, c[0x0][0x320] ;  /* 0x0000c80029077a20 */ /* 0x002fe20000410000 */
[----:B------:R4:W-:Y:S01]  /*30f0*/  STL [R1+0x40], R32 ;  /* 0x0000402001007387 */ /* 0x0009e20000100800 */
[----:B------:R1:W1:Y:S01]  /*3100*/  MUFU.TANH R16, R3 ;  /* 0x0000000300107308 */ /* 0x0002620000002400 */
[----:B------:R-:W-:-:S02]  /*3110*/  IADD3 R2, R2, -c[0x0][0x168], -R32 ;  /* 0x80005a0002027a10 */ /* 0x000fc40007ffe820 */
[----:B------:R-:W-:Y:S02]  /*3120*/  IADD3 R13, -R32, c[0x0][0x1d0], -R104 ;  /* 0x00007400200d7a10 */ /* 0x000fe40007ffe968 */
[C---:B------:R-:W-:Y:S02]  /*3130*/  IADD3 R8, R2.reuse, c[0x0][0x328], RZ ;  /* 0x0000ca0002087a10 */ /* 0x040fe40007ffe0ff */
[----:B------:R-:W-:Y:S01]  /*3140*/  IADD3 R14, R2, UR6, RZ ;  /* 0x00000006020e7c10 */ /* 0x000fe2000fffe0ff */
[----:B------:R-:W2:Y:S01]  /*3150*/  MUFU.TANH R17, R7 ;  /* 0x0000000700117308 */ /* 0x000ea20000002400 */
[----:B------:R-:W-:Y:S02]  /*3160*/  FMUL.FTZ R2, R20, c[0x0][0x320] ;  /* 0x0000c80014027a20 */ /* 0x000fe40000410000 */
[----:B-1----:R-:W-:-:S05]  /*3170*/  FMUL.FTZ R3, R37, c[0x0][0x320] ;  /* 0x0000c80025037a20 */ /* 0x002fca0000410000 */
[----:B------:R5:W1:Y:S08]  /*3180*/  MUFU.TANH R10, R2 ;  /* 0x00000002000a7308 */ /* 0x000a700000002400 */
[----:B------:R1:W1:Y:S01]  /*3190*/  MUFU.TANH R15, R3 ;  /* 0x00000003000f7308 */ /* 0x0002620000002400 */
[----:B-----5:R-:W-:Y:S02]  /*31a0*/  IMAD.IADD R2, R14, 0x1, R6 ;  /* 0x000000010e027824 */ /* 0x020fe400078e0206 */
[----:B-1----:R-:W-:-:S05]  /*31b0*/  FMUL.FTZ R3, R21, c[0x0][0x320] ;  /* 0x0000c80015037a20 */ /* 0x002fca0000410000 */
[----:B------:R1:W1:Y:S02]  /*31c0*/  MUFU.TANH R11, R3 ;  /* 0x00000003000b7308 */ /* 0x0002640000002400 */
[----:B-1----:R-:W-:-:S05]  /*31d0*/  IMAD.IADD R3, R8, 0x1, R6 ;  /* 0x0000000108037824 */ /* 0x002fca00078e0206 */
[----:B------:R-:W-:Y:S01]  /*31e0*/  IMNMX R3, R3, R13, PT ;  /* 0x0000000d03037217 */ /* 0x000fe20003800200 */
[----:B------:R-:W-:Y:S05]  /*31f0*/  @!P2 BRA `(.L_x_875) ;  /* 0x000001400000a947 */ /* 0x000fea0003800000 */
[----:B--234-:R-:W-:Y:S01]  /*3200*/  IADD3 R6, R6, c[0x0][0x1d0], RZ ;  /* 0x0000740006067a10 */ /* 0x01cfe20007ffe0ff */
[----:B------:R-:W-:Y:S03]  /*3210*/  BSSY B0, `(.L_x_876) ;  /* 0x000000d000007945 */ /* 0x000fe60003800000 */
[----:B------:R-:W-:-:S04]  /*3220*/  IADD3 R6, R6, -c[0x0][0x168], RZ ;  /* 0x80005a0006067a10 */ /* 0x000fc80007ffe0ff */
[----:B------:R-:W-:-:S13]  /*3230*/  ISETP.GT.AND P0, PT, R6, -0x1, PT ;  /* 0xffffffff0600780c */ /* 0x000fda0003f04270 */
[----:B------:R-:W-:Y:S05]  /*3240*/  @P0 BRA `(.L_x_877) ;  /* 0x0000006000000947 */ /* 0x000fea0003800000 */
[----:B------:R-:W-:Y:S02]  /*3250*/  ISETP.NE.AND P0, PT, R113, c[0x0][0x32c], PT ;  /* 0x0000cb0071007a0c */ /* 0x000fe40003f05270 */
[----:B------:R-:W-:-:S11]  /*3260*/  LOP3.LUT R6, RZ, R6, RZ, 0x33, !PT ;  /* 0x00000006ff067212 */ /* 0x000fd600078e33ff */
[----:B------:R-:W-:-:S05]  /*3270*/  @P0 IMAD.HI.U32 R7, R6, c[0x0][0x330], RZ ;  /* 0x0000cc0006070a27 */ /* 0x000fca00078e00ff */
[----:B------:R-:W-:-:S04]  /*3280*/  @P0 SHF.R.U32.HI R6, RZ, c[0x0][0x334], R7 ;  /* 0x0000cd00ff060a19 */ /* 0x000fc80000011607 */
[----:B------:R-:W-:Y:S01]  /*3290*/  LOP3.LUT R6, RZ, R6, RZ, 0x33, !PT ;  /* 0x00000006ff067212 */ /* 0x000fe200078e33ff */
[----:B------:R-:W-:Y:S05]  /*32a0*/  BRA `(.L_x_878) ;  /* 0x0000003000007947 */ /* 0x000fea0003800000 */
.L_x_877:
[----:B------:R-:W-:-:S13]  /*32b0*/  ISETP.NE.AND P0, PT, R113, c[0x0][0x32c], PT ;  /* 0x0000cb0071007a0c */ /* 0x000fda0003f05270 */
[----:B------:R-:W-:-:S05]  /*32c0*/  @P0 IMAD.HI.U32 R7, R6, c[0x0][0x330], RZ ;  /* 0x0000cc0006070a27 */ /* 0x000fca00078e00ff */
[----:B------:R-:W-:Y:S02]  /*32d0*/  @P0 SHF.R.U32.HI R6, RZ, c[0x0][0x334], R7 ;  /* 0x0000cd00ff060a19 */ /* 0x000fe40000011607 */
.L_x_878:
[----:B------:R-:W-:Y:S05]  /*32e0*/  BSYNC B0 ;  /* 0x0000000000007941 */ /* 0x000fea0003800000 */
.L_x_876:
[----:B------:R-:W-:-:S04]  /*32f0*/  IMAD R6, R6, c[0x0][0x32c], -R104 ;  /* 0x0000cb0006067a24 */ /* 0x000fc800078e0a68 */
[----:B------:R-:W-:-:S05]  /*3300*/  IMAD.IADD R6, R6, 0x1, -R32 ;  /* 0x0000000106067824 */ /* 0x000fca00078e0a20 */
[----:B------:R-:W-:Y:S02]  /*3310*/  IADD3 R7, R6, c[0x0][0x32c], RZ ;  /* 0x0000cb0006077a10 */ /* 0x000fe40007ffe0ff */
[----:B------:R-:W-:Y:S02]  /*3320*/  IMNMX R2, R2, R6, !PT ;  /* 0x0000000602027217 */ /* 0x000fe40007800200 */
[----:B------:R-:W-:Y:S02]  /*3330*/  IMNMX R3, R3, R7, PT ;  /* 0x0000000703037217 */ /* 0x000fe40003800200 */
.L_x_875:
[----:B--234-:R-:W-:Y:S01]  /*3340*/  ISETP.GT.AND P1, PT, R184, RZ, PT ;  /* 0x000000ffb800720c */ /* 0x01cfe20003f24270 */
[----:B------:R-:W1:Y:S03]  /*3350*/  SHFL.IDX PT, R6, R12, 0x1, 0x1c1f ;  /* 0x003c1f000c067f89 */ /* 0x000e6600000e0000 */
[----:B------:R-:W-:-:S04]  /*3360*/  ISETP.GT.AND P0, PT, R2, RZ, P1 ;  /* 0x000000ff0200720c */ /* 0x000fc80000f04270 */
[----:B------:R-:W-:-:S04]  /*3370*/  ISETP.LT.OR P0, PT, R3, 0x1, P0 ;  /* 0x000000010300780c */ /* 0x000fc80000701670 */
[----:B------:R-:W-:Y:S02]  /*3380*/  FSEL R27, R61, -INF , !P0 ;  /* 0xff8000003d1b7808 */ /* 0x000fe40004000000 */
[----:B------:R-:W-:-:S04]  /*3390*/  ISETP.GT.AND P0, PT, R2, 0x1, P1 ;  /* 0x000000010200780c */ /* 0x000fc80000f04270 */
        /* <DEDUP_REMOVED lines=41> */
[----:B------:R-:W-:Y:S01]  /*3630*/  ISETP.GT.AND P0, PT, R2, 0x39, P1 ;  /* 0x000000390200780c */ /* 0x000fe20000f04270 */
[----:B------:R-:W-:-:S03]  /*3640*/  FMUL.FTZ R2, R47, c[0x0][0x320] ;  /* 0x0000c8002f027a20 */ /* 0x000fc60000410000 */
[----:B------:R-:W-:Y:S01]  /*3650*/  ISETP.LT.OR P0, PT, R3, 0x3a, P0 ;  /* 0x0000003a0300780c */ /* 0x000fe20000701670 */
[----:B------:R2:W3:Y:S01]  /*3660*/  MUFU.TANH R26, R2 ;  /* 0x00000002001a7308 */ /* 0x0004e20000002400 */
[----:B-1----:R-:W-:Y:S02]  /*3670*/  IMAD.IADD R3, R8, 0x1, R6 ;  /* 0x0000000108037824 */ /* 0x002fe400078e0206 */
[----:B------:R-:W-:-:S03]  /*3680*/  FSEL R174, R15, -INF , !P0 ;  /* 0xff8000000fae7808 */ /* 0x000fc60004000000 */
[----:B------:R-:W-:Y:S01]  /*3690*/  IMNMX R3, R3, R13, PT ;  /* 0x0000000d03037217 */ /* 0x000fe20003800200 */
[----:B--2---:R-:W-:-:S04]  /*36a0*/  FMUL.FTZ R2, R34, c[0x0][0x320] ;  /* 0x0000c80022027a20 */ /* 0x004fc80000410000 */
[----:B------:R1:W2:Y:S02]  /*36b0*/  MUFU.TANH R25, R2 ;  /* 0x0000000200197308 */ /* 0x0002a40000002400 */
[----:B-1----:R-:W-:-:S06]  /*36c0*/  FMUL.FTZ R2, R35, c[0x0][0x320] ;  /* 0x0000c80023027a20 */ /* 0x002fcc0000410000 */
[----:B------:R1:W4:Y:S02]  /*36d0*/  MUFU.TANH R24, R2 ;  /* 0x0000000200187308 */ /* 0x0003240000002400 */
[----:B-1----:R-:W-:-:S06]  /*36e0*/  FMUL.FTZ R2, R23, c[0x0][0x320] ;  /* 0x0000c80017027a20 */ /* 0x002fcc0000410000 */
[----:B------:R1:W1:Y:S02]  /*36f0*/  MUFU.TANH R21, R2 ;  /* 0x0000000200157308 */ /* 0x0002640000002400 */
        /* <DEDUP_REMOVED lines=22> */
[----:B-1----:R-:W-:Y:S01]  /*3860*/  IMAD.IADD R2, R14, 0x1, R6 ;  /* 0x000000010e027824 */ /* 0x002fe200078e0206 */
        /* <DEDUP_REMOVED lines=12> */
.L_x_881:
[----:B------:R-:W-:-:S13]  /*3930*/  ISETP.NE.AND P0, PT, R113, c[0x0][0x32c], PT ;  /* 0x0000cb0071007a0c */ /* 0x000fda0003f05270 */
[----:B------:R-:W-:-:S05]  /*3940*/  @P0 IMAD.HI.U32 R7, R6, c[0x0][0x330], RZ ;  /* 0x0000cc0006070a27 */ /* 0x000fca00078e00ff */
[----:B------:R-:W-:Y:S02]  /*3950*/  @P0 SHF.R.U32.HI R6, RZ, c[0x0][0x334], R7 ;  /* 0x0000cd00ff060a19 */ /* 0x000fe40000011607 */
.L_x_882:
[----:B------:R-:W-:Y:S05]  /*3960*/  BSYNC B0 ;  /* 0x0000000000007941 */ /* 0x000fea0003800000 */
.L_x_880:
[----:B------:R-:W-:-:S04]  /*3970*/  IMAD R6, R6, c[0x0][0x32c], -R104 ;  /* 0x0000cb0006067a24 */ /* 0x000fc800078e0a68 */
[----:B------:R-:W-:-:S05]  /*3980*/  IMAD.IADD R6, R6, 0x1, -R32 ;  /* 0x0000000106067824 */ /* 0x000fca00078e0a20 */
[----:B------:R-:W-:Y:S02]  /*3990*/  IADD3 R7, R6, c[0x0][0x32c], RZ ;  /* 0x0000cb0006077a10 */ /* 0x000fe40007ffe0ff */
[----:B------:R-:W-:Y:S02]  /*39a0*/  IMNMX R2, R2, R6, !PT ;  /* 0x0000000602027217 */ /* 0x000fe40007800200 */
[----:B------:R-:W-:Y:S02]  /*39b0*/  IMNMX R3, R3, R7, PT ;  /* 0x0000000703037217 */ /* 0x000fe40003800200 */
.L_x_879:
[----:B--234-:R-:W-:Y:S01]  /*39c0*/  ISETP.GT.AND P0, PT, R2, 0x1, P1 ;  /* 0x000000010200780c */ /* 0x01cfe20000f04270 */
[----:B------:R-:W-:Y:S01]  /*39d0*/  IMAD.SHL.U32 R193, R5, 0x2, RZ ;  /* 0x0000000205c17824 */ /* 0x000fe200078e00ff */
[----:B------:R-:W-:Y:S02]  /*39e0*/  FMNMX.FTZ R132, R27, R28, !PT ;  /* 0x0000001c1b847209 */ /* 0x000fe40007810000 */
[----:B------:R-:W-:Y:S01]  /*39f0*/  ISETP.LT.OR P0, PT, R3, 0x2, P0 ;  /* 0x000000020300780c */ /* 0x000fe20000701670 */
[----:B------:R-:W-:Y:S01]  /*3a00*/  IMAD R196, R0, 0x2, R193 ;  /* 0x0000000200c47824 */ /* 0x000fe200078e02c1 */
[----:B------:R-:W-:Y:S01]  /*3a10*/  FMNMX.FTZ R132, R29, R132, !PT ;  /* 0x000000841d847209 */ /* 0x000fe20007810000 */
[----:B------:R-:W-:Y:S01]  /*3a20*/  LDSM.16.MT88.4 R40, [R193+0x2100] ;  /* 0x00210000c128783b */ /* 0x000fe20000004200 */
[----:B------:R-:W-:-:S02]  /*3a30*/  FSEL R13, R20, -INF , !P0 ;  /* 0xff800000140d7808 */ /* 0x000fc40004000000 */
[----:B------:R-:W-:Y:S01]  /*3a40*/  ISETP.GT.AND P0, PT, R2, 0x8, P1 ;  /* 0x000000080200780c */ /* 0x000fe20000f04270 */
[----:B------:R-:W-:Y:S01]  /*3a50*/  LDSM.16.MT88.4 R32, [R196+0x2100] ;  /* 0x00210000c420783b */ /* 0x000fe20000004200 */
[----:B------:R-:W-:Y:S02]  /*3a60*/  FMNMX.FTZ R132, R30, R132, !PT ;  /* 0x000000841e847209 */ /* 0x000fe40007810000 */
[----:B------:R-:W-:Y:S02]  /*3a70*/  ISETP.LT.OR P0, PT, R3, 0x9, P0 ;  /* 0x000000090300780c */ /* 0x000fe40000701670 */
[----:B------:R-:W-:Y:S02]  /*3a80*/  FMNMX.FTZ R132, R101, R132, !PT ;  /* 0x0000008465847209 */ /* 0x000fe40007810000 */
[----:B------:R-:W-:Y:S02]  /*3a90*/  FSEL R12, R12, -INF , !P0 ;  /* 0xff8000000c0c7808 */ /* 0x000fe40004000000 */
[----:B------:R-:W-:-:S02]  /*3aa0*/  ISETP.GT.AND P0, PT, R2, 0x9, P1 ;  /* 0x000000090200780c */ /* 0x000fc40000f04270 */
[----:B------:R-:W-:Y:S02]  /*3ab0*/  FMNMX.FTZ R132, R100, R132, !PT ;  /* 0x0000008464847209 */ /* 0x000fe40007810000 */
[----:B------:R-:W-:Y:S02]  /*3ac0*/  ISETP.LT.OR P0, PT, R3, 0xa, P0 ;  /* 0x0000000a0300780c */ /* 0x000fe40000701670 */
[----:B------:R-:W-:Y:S02]  /*3ad0*/  FMNMX.FTZ R132, R103, R132, !PT ;  /* 0x0000008467847209 */ /* 0x000fe40007810000 */
[----:B------:R-:W-:Y:S02]  /*3ae0*/  FSEL R14, R21, -INF , !P0 ;  /* 0xff800000150e7808 */ /* 0x000fe40004000000 */
[----:B------:R-:W-:Y:S02]  /*3af0*/  ISETP.GT.AND P0, PT, R2, 0x10, P1 ;  /* 0x000000100200780c */ /* 0x000fe40000f04270 */
[----:B------:R-:W-:-:S02]  /*3b00*/  FMNMX.FTZ R132, R102, R132, !PT ;  /* 0x0000008466847209 */ /* 0x000fc40007810000 */
[----:B------:R-:W-:Y:S02]  /*3b10*/  ISETP.LT.OR P0, PT, R3, 0x11, P0 ;  /* 0x000000110300780c */ /* 0x000fe40000701670 */
[----:B------:R-:W-:Y:S02]  /*3b20*/  FMNMX.FTZ R132, R135, R132, !PT ;  /* 0x0000008487847209 */ /* 0x000fe40007810000 */
[----:B------:R-:W-:Y:S02]  /*3b30*/  FSEL R10, R10, -INF , !P0 ;  /* 0xff8000000a0a7808 */ /* 0x000fe40004000000 */
[----:B------:R-:W-:Y:S02]  /*3b40*/  ISETP.GT.AND P0, PT, R2, 0x11, P1 ;  /* 0x000000110200780c */ /* 0x000fe40000f04270 */
[----:B------:R-:W-:Y:S02]  /*3b50*/  FMNMX.FTZ R132, R219, R132, !PT ;  /* 0x00000084db847209 */ /* 0x000fe40007810000 */
[----:B------:R-:W-:-:S02]  /*3b60*/  ISETP.LT.OR P0, PT, R3, 0x12, P0 ;  /* 0x000000120300780c */ /* 0x000fc40000701670 */
[----:B------:R-:W-:Y:S02]  /*3b70*/  FMNMX.FTZ R132, R224, R132, !PT ;  /* 0x00000084e0847209 */ /* 0x000fe40007810000 */
[----:B------:R-:W-:Y:S02]  /*3b80*/  FSEL R45, R26, -INF , !P0 ;  /* 0xff8000001a2d7808 */ /* 0x000fe40004000000 */
[----:B------:R-:W-:Y:S02]  /*3b90*/  ISETP.GT.AND P0, PT, R2, 0x18, P1 ;  /* 0x000000180200780c */ /* 0x000fe40000f04270 */
[----:B------:R-:W-:Y:S02]  /*3ba0*/  FMNMX.FTZ R132, R225, R132, !PT ;  /* 0x00000084e1847209 */ /* 0x000fe40007810000 */
[----:B------:R-:W-:Y:S02]  /*3bb0*/  ISETP.LT.OR P0, PT, R3, 0x19, P0 ;  /* 0x000000190300780c */ /* 0x000fe40000701670 */
[----:B------:R-:W-:-:S02]  /*3bc0*/  FMNMX.FTZ R132, R182, R132, !PT ;  /* 0x00000084b6847209 */ /* 0x000fc40007810000 */
[----:B------:R-:W-:Y:S02]  /*3bd0*/  FSEL R44, R17, -INF , !P0 ;  /* 0xff800000112c7808 */ /* 0x000fe40004000000 */
[----:B------:R-:W-:Y:S02]  /*3be0*/  ISETP.GT.AND P0, PT, R2, 0x19, P1 ;  /* 0x000000190200780c */ /* 0x000fe40000f04270 */
[----:B------:R-:W-:Y:S02]  /*3bf0*/  FMNMX.FTZ R132, R178, R132, !PT ;  /* 0x00000084b2847209 */ /* 0x000fe40007810000 */
[----:B------:R-:W-:Y:S02]  /*3c00*/  ISETP.LT.OR P0, PT, R3, 0x1a, P0 ;  /* 0x0000001a0300780c */ /* 0x000fe40000701670 */
[----:B------:R-:W-:Y:S02]  /*3c10*/  FMNMX.FTZ R132, R176, R132, !PT ;  /* 0x00000084b0847209 */ /* 0x000fe40007810000 */
[----:B------:R-:W-:-:S02]  /*3c20*/  FSEL R46, R16, -INF , !P0 ;  /* 0xff800000102e7808 */ /* 0x000fc40004000000 */
[----:B------:R-:W-:Y:S02]  /*3c30*/  ISETP.GT.AND P0, PT, R2, 0x20, P1 ;  /* 0x000000200200780c */ /* 0x000fe40000f04270 */
[----:B------:R-:W-:Y:S02]  /*3c40*/  FMNMX.FTZ R132, R174, R132, !PT ;  /* 0x00000084ae847209 */ /* 0x000fe40007810000 */
[----:B------:R-:W-:Y:S02]  /*3c50*/  ISETP.LT.OR P0, PT, R3, 0x21, P0 ;  /* 0x000000210300780c */ /* 0x000fe40000701670 */
[----:B------:R-:W-:Y:S01]  /*3c60*/  LEA R194, R4, R193, 0x1 ;  /* 0x000000c104c27211 */ /* 0x000fe200078e08ff */
[----:B------:R-:W1:Y:S01]  /*3c70*/  SHFL.BFLY PT, R7, R132, 0x2, 0x1f ;  /* 0x0c401f0084077f89 */ /* 0x000e6200000e0000 */
[----:B------:R-:W-:Y:S02]  /*3c80*/  FSEL R47, R9, -INF , !P0 ;  /* 0xff800000092f7808 */ /* 0x000fe40004000000 */
[----:B------:R-:W-:Y:S01]  /*3c90*/  ISETP.GT.AND P0, PT, R2, 0x21, P1 ;  /* 0x000000210200780c */ /* 0x000fe20000f04270 */
[----:B------:R-:W-:Y:S01]  /*3ca0*/  IMAD R195, R0, 0x2, R194 ;  /* 0x0000000200c37824 */ /* 0x000fe200078e02c2 */
[----:B------:R-:W-:Y:S02]  /*3cb0*/  LDSM.16.MT88.4 R36, [R194+0x2100] ;  /* 0x00210000c224783b */ /* 0x000fe40000004200 */
[----:B------:R-:W-:-:S04]  /*3cc0*/  ISETP.LT.OR P0, PT, R3, 0x22, P0 ;  /* 0x000000220300780c */ /* 0x000fc80000701670 */
[----:B------:R-:W-:Y:S02]  /*3cd0*/  FSEL R133, R11, -INF , !P0 ;  /* 0xff8000000b857808 */ /* 0x000fe40004000000 */
[----:B------:R-:W-:-:S04]  /*3ce0*/  ISETP.GT.AND P0, PT, R2, 0x28, P1 ;  /* 0x000000280200780c */ /* 0x000fc80000f04270 */
[----:B------:R-:W-:-:S04]  /*3cf0*/  ISETP.LT.OR P0, PT, R3, 0x29, P0 ;  /* 0x000000290300780c */ /* 0x000fc80000701670 */
[----:B------:R-:W-:Y:S02]  /*3d00*/  FSEL R11, R25, -INF , !P0 ;  /* 0xff800000190b7808 */ /* 0x000fe40004000000 */
[----:B------:R-:W-:Y:S02]  /*3d10*/  ISETP.GT.AND P0, PT, R2, 0x29, P1 ;  /* 0x000000290200780c */ /* 0x000fe40000f04270 */
[----:B-1----:R-:W-:Y:S02]  /*3d20*/  FMNMX.FTZ R132, R132, R7, !PT ;  /* 0x0000000784847209 */ /* 0x002fe40007810000 */
        /* <DEDUP_REMOVED lines=9> */
[----:B------:R-:W-:Y:S03]  /*3dc0*/  LDSM.16.MT88.4 R16, [R194+0x100] ;  /* 0x00010000c210783b */ /* 0x000fe60000004200 */
[----:B------:R-:W-:-:S04]  /*3dd0*/  ISETP.LT.OR P0, PT, R3, 0x39, P0 ;  /* 0x000000390300780c */ /* 0x000fc80000701670 */
[----:B------:R-:W-:Y:S02]  /*3de0*/  FSEL R173, R15, -INF , !P0 ;  /* 0xff8000000fad7808 */ /* 0x000fe40004000000 */
[----:B------:R-:W-:-:S04]  /*3df0*/  ISETP.GT.AND P0, PT, R2, RZ, P1 ;  /* 0x000000ff0200720c */ /* 0x000fc80000f04270 */
[----:B------:R-:W-:-:S04]  /*3e00*/  ISETP.LT.OR P0, PT, R3, 0x1, P0 ;  /* 0x000000010300780c */ /* 0x000fc80000701670 */
[----:B------:R-:W-:Y:S02]  /*3e10*/  FSEL R9, R62, -INF , !P0 ;  /* 0xff8000003e097808 */ /* 0x000fe40004000000 */
[----:B------:R-:W-:Y:S02]  /*3e20*/  ISETP.GT.AND P0, PT, R2, 0x39, P1 ;  /* 0x000000390200780c */ /* 0x000fe40000f04270 */
[----:B------:R-:W-:Y:S02]  /*3e30*/  FMNMX.FTZ R6, R9, R13, !PT ;  /* 0x0000000d09067209 */ /* 0x000fe40007810000 */
[----:B------:R-:W-:Y:S02]  /*3e40*/  ISETP.LT.OR P0, PT, R3, 0x3a, P0 ;  /* 0x0000003a0300780c */ /* 0x000fe40000701670 */
[----:B------:R-:W-:Y:S02]  /*3e50*/  FMNMX.FTZ R6, R12, R6, !PT ;  /* 0x000000060c067209 */ /* 0x000fe40007810000 */
[----:B------:R-:W-:-:S02]  /*3e60*/  FSEL R235, R23, -INF , !P0 ;  /* 0xff80000017eb7808 */ /* 0x000fc40004000000 */
[----:B------:R-:W-:-:S04]  /*3e70*/  FMNMX.FTZ R6, R14, R6, !PT ;  /* 0x000000060e067209 */ /* 0x000fc80007810000 */
        /* <DEDUP_REMOVED lines=8> */
[----:B------:R-:W-:Y:S02]  /*3f00*/  FMNMX.FTZ R2, R252, R6, !PT ;  /* 0x00000006fc027209 */ /* 0x000fe40007810000 */
[----:B------:R-:W1:Y:S02]  /*3f10*/  SHFL.BFLY PT, R6, R132, 0x1, 0x1f ;  /* 0x0c201f0084067f89 */ /* 0x000e6400000e0000 */
[----:B------:R-:W-:-:S04]  /*3f20*/  FMNMX.FTZ R2, R175, R2, !PT ;  /* 0x00000002af027209 */ /* 0x000fc80007810000 */
[----:B------:R-:W-:-:S04]  /*3f30*/  FMNMX.FTZ R2, R173, R2, !PT ;  /* 0x00000002ad027209 */ /* 0x000fc80007810000 */
[----:B------:R-:W-:-:S05]  /*3f40*/  FMNMX.FTZ R2, R235, R2, !PT ;  /* 0x00000002eb027209 */ /* 0x000fca0007810000 */
[----:B------:R-:W2:Y:S01]  /*3f50*/  SHFL.BFLY PT, R3, R2, 0x2, 0x1f ;  /* 0x0c401f0002037f89 */ /* 0x000ea200000e0000 */
[----:B-1----:R-:W-:-:S04]  /*3f60*/  FMNMX.FTZ R132, R132, R6, !PT ;  /* 0x0000000684847209 */ /* 0x002fc80007810000 */
[C---:B------:R-:W-:Y:S01]  /*3f70*/  FSETP.NEU.FTZ.AND P0, PT, R132.reuse, -INF , PT ;  /* 0xff8000008400780b */ /* 0x040fe20003f1d000 */
[----:B------:R-:W-:-:S05]  /*3f80*/  FMUL.FTZ R8, R132, c[0x0][0x2d0] ;  /* 0x0000b40084087a20 */ /* 0x000fca0000410000 */
[----:B------:R-:W-:Y:S02]  /*3f90*/  FSEL R8, R8, RZ, P0 ;  /* 0x000000ff08087208 */ /* 0x000fe40000000000 */
[----:B--2---:R-:W-:-:S03]  /*3fa0*/  FMNMX.FTZ R2, R2, R3, !PT ;  /* 0x0000000302027209 */ /* 0x004fc60007810000 */
[--C-:B------:R-:W-:Y:S02]  /*3fb0*/  FFMA.FTZ R3, R27, c[0x0][0x2d0], -R8.reuse ;  /* 0x0000b4001b037a23 */ /* 0x100fe40000010808 */
[----:B------:R-:W-:Y:S01]  /*3fc0*/  LDSM.16.MT88.4 R24, [R195+0x2100] ;  /* 0x00210000c318783b */ /* 0x000fe20000004200 */
[--C-:B------:R-:W-:Y:S01]  /*3fd0*/  FFMA.FTZ R0, R101, c[0x0][0x2d0], -R8.reuse ;  /* 0x0000b40065007a23 */ /* 0x100fe20000010808 */
[----:B------:R1:W-:Y:S02]  /*3fe0*/  MUFU.EX2 R185, R3 ;  /* 0x0000000300b97308 */ /* 0x0003e40000000800 */
[----:B------:R-:W2:Y:S06]  /*3ff0*/  SHFL.BFLY PT, R6, R2, 0x1, 0x1f ;  /* 0x0c201f0002067f89 */ /* 0x000eac00000e0000 */
[----:B------:R3:W-:Y:S01]  /*4000*/  MUFU.EX2 R227, R0 ;  /* 0x0000000000e37308 */ /* 0x0007e20000000800 */
[----:B-1----:R-:W-:-:S07]  /*4010*/  FFMA.FTZ R3, R28, c[0x0][0x2d0], -R8 ;  /* 0x0000b4001c037a23 */ /* 0x002fce0000010808 */
[----:B------:R2:W-:Y:S01]  /*4020*/  MUFU.EX2 R234, R3 ;  /* 0x0000000300ea7308 */ /* 0x0005e20000000800 */
[----:B---3--:R-:W-:-:S07]  /*4030*/  FFMA.FTZ R0, R100, c[0x0][0x2d0], -R8 ;  /* 0x0000b40064007a23 */ /* 0x008fce0000010808 */
[----:B------:R1:W-:Y:S01]  /*4040*/  MUFU.EX2 R226, R0 ;  /* 0x0000000000e27308 */ /* 0x0003e20000000800 */
[----:B--2---:R-:W-:Y:S01]  /*4050*/  FMNMX.FTZ R3, R2, R6, !PT ;  /* 0x0000000602037209 */ /* 0x004fe20007810000 */
[--C-:B------:R-:W-:Y:S02]  /*4060*/  FFMA.FTZ R2, R29, c[0x0][0x2d0], -R8.reuse ;  /* 0x0000b4001d027a23 */ /* 0x100fe40000010808 */
[----:B------:R-:W-:Y:S01]  /*4070*/  FFMA.FTZ R6, R30, c[0x0][0x2d0], -R8 ;  /* 0x0000b4001e067a23 */ /* 0x000fe20000010808 */
[----:B------:R-:W-:-:S03]  /*4080*/  FSETP.NEU.FTZ.AND P0, PT, R3, -INF , PT ;  /* 0xff8000000300780b */ /* 0x000fc60003f1d000 */
[----:B------:R2:W3:Y:S01]  /*4090*/  MUFU.EX2 R22, R2 ;  /* 0x0000000200167308 */ /* 0x0004e20000000800 */
[----:B------:R-:W-:Y:S01]  /*40a0*/  LDSM.16.MT88.4 R28, [R195+0x100] ;  /* 0x00010000c31c783b */ /* 0x000fe20000004200 */
[----:B-1----:R-:W-:-:S06]  /*40b0*/  FFMA.FTZ R0, R103, c[0x0][0x2d0], -R8 ;  /* 0x0000b40067007a23 */ /* 0x002fcc0000010808 */
[----:B------:R1:W4:Y:S01]  /*40c0*/  MUFU.EX2 R183, R6 ;  /* 0x0000000600b77308 */ /* 0x0003220000000800 */
[----:B--2---:R-:W-:-:S05]  /*40d0*/  FMUL.FTZ R2, R3, c[0x0][0x2d0] ;  /* 0x0000b40003027a20 */ /* 0x004fca0000410000 */
[----:B------:R-:W-:-:S05]  /*40e0*/  FSEL R2, R2, RZ, P0 ;  /* 0x000000ff02027208 */ /* 0x000fca0000000000 */
[--C-:B------:R-:W-:Y:S02]  /*40f0*/  FFMA.FTZ R4, R13, c[0x0][0x2d0], -R2.reuse ;  /* 0x0000b4000d047a23 */ /* 0x100fe40000010802 */
[----:B-1----:R-:W-:Y:S02]  /*4100*/  FFMA.FTZ R6, R9, c[0x0][0x2d0], -R2 ;  /* 0x0000b40009067a23 */ /* 0x002fe40000010802 */
[----:B------:R1:W-:Y:S01]  /*4110*/  MUFU.EX2 R187, R4 ;  /* 0x0000000400bb7308 */ /* 0x0003e20000000800 */
[----:B---3--:R-:W-:Y:S02]  /*4120*/  IMAD.MOV.U32 R9, RZ, RZ, R22 ;  /* 0x000000ffff097224 */ /* 0x008fe400078e0016 */
[----:B------:R-:W2:Y:S05]  /*4130*/  LDSM.16.MT88.4 R20, [R193+0x100] ;  /* 0x00010000c114783b */ /* 0x000eaa0000004200 */
[----:B------:R4:W3:Y:S01]  /*4140*/  MUFU.EX2 R180, R6 ;  /* 0x0000000600b47308 */ /* 0x0008e20000000800 */
[----:B-1----:R-:W-:-:S07]  /*4150*/  FFMA.FTZ R4, R12, c[0x0][0x2d0], -R2 ;  /* 0x0000b4000c047a23 */ /* 0x002fce0000010802 */
[----:B------:R1:W-:Y:S01]  /*4160*/  MUFU.EX2 R179, R4 ;  /* 0x0000000400b37308 */ /* 0x0003e20000000800 */
[----:B----4-:R-:W-:Y:S02]  /*4170*/  F2FP.PACK_AB R6, R183, R9 ;  /* 0x00000009b706723e */ /* 0x010fe400000000ff */
[----:B---3--:R-:W-:Y:S01]  /*4180*/  F2FP.PACK_AB R5, R187, R180 ;  /* 0x000000b4bb05723e */ /* 0x008fe200000000ff */
[----:B-1----:R-:W-:Y:S02]  /*4190*/  FFMA.FTZ R4, R14, c[0x0][0x2d0], -R2 ;  /* 0x0000b4000e047a23 */ /* 0x002fe40000010802 */
[----:B------:R-:W1:Y:S02]  /*41a0*/  LDSM.16.MT88.4 R12, [R196+0x100] ;  /* 0x00010000c40c783b */ /* 0x000e640000004200 */
[----:B------:R3:W4:Y:S02]  /*41b0*/  MUFU.EX2 R186, R4 ;  /* 0x0000000400ba7308 */ /* 0x0007240000000800 */
[----:B---3--:R-:W-:-:S02]  /*41c0*/  F2FP.PACK_AB R4, R234, R185 ;  /* 0x000000b9ea04723e */ /* 0x008fc400000000ff */
[----:B----4-:R-:W-:-:S07]  /*41d0*/  F2FP.PACK_AB R7, R186, R179 ;  /* 0x000000b3ba07723e */ /* 0x010fce00000000ff */
[C---:B--2---:R-:W-:Y:S08]  /*41e0*/  HMMA.16816.F32 R72, R4.reuse, R20, RZ ;  /* 0x000000140448723c */ /* 0x044ff000000018ff */
[C---:B------:R-:W-:Y:S01]  /*41f0*/  HMMA.16816.F32 R96, R4.reuse, R22, RZ ;  /* 0x000000160460723c */ /* 0x040fe200000018ff */
[----:B------:R-:W2:Y:S07]  /*4200*/  LDSM.16.MT88.4 R20, [R193+0x4100] ;  /* 0x00410000c114783b */ /* 0x000eae0000004200 */
[C---:B------:R-:W-:Y:S08]  /*4210*/  HMMA.16816.F32 R68, R4.reuse, R16, RZ ;  /* 0x000000100444723c */ /* 0x040ff000000018ff */
[C---:B------:R-:W-:Y:S01]  /*4220*/  HMMA.16816.F32 R92, R4.reuse, R18, RZ ;  /* 0x00000012045c723c */ /* 0x040fe200000018ff */
[----:B------:R-:W3:Y:S07]  /*4230*/  LDSM.16.MT88.4 R16, [R194+0x4100] ;  /* 0x00410000c210783b */ /* 0x000eee0000004200 */
[C---:B-1----:R-:W-:Y:S08]  /*4240*/  HMMA.16816.F32 R112, R4.reuse, R12, RZ ;  /* 0x0000000c0470723c */ /* 0x042ff000000018ff */
[C---:B------:R-:W-:Y:S01]  /*4250*/  HMMA.16816.F32 R120, R4.reuse, R14, RZ ;  /* 0x0000000e0478723c */ /* 0x040fe200000018ff */
[----:B------:R-:W1:Y:S07]  /*4260*/  LDSM.16.MT88.4 R12, [R196+0x4100] ;  /* 0x00410000c40c783b */ /* 0x000e6e0000004200 */
[C---:B------:R-:W-:Y:S08]  /*4270*/  HMMA.16816.F32 R64, R4.reuse, R40, RZ ;  /* 0x000000280440723c */ /* 0x040ff000000018ff */
[C---:B------:R-:W-:Y:S01]  /*4280*/  HMMA.16816.F32 R84, R4.reuse, R42, RZ ;  /* 0x0000002a0454723c */ /* 0x040fe200000018ff */
[----:B------:R-:W4:Y:S07]  /*4290*/  LDSM.16.MT88.4 R40, [R195+0x4100] ;  /* 0x00410000c328783b */ /* 0x000f2e0000004200 */
[C---:B------:R-:W-:Y:S08]  /*42a0*/  HMMA.16816.F32 R108, R4.reuse, R28, RZ ;  /* 0x0000001c046c723c */ /* 0x040ff000000018ff */
[C---:B------:R-:W-:Y:S01]  /*42b0*/  HMMA.16816.F32 R88, R4.reuse, R30, RZ ;  /* 0x0000001e0458723c */ /* 0x040fe200000018ff */
[----:B------:R-:W5:Y:S07]  /*42c0*/  LDSM.16.MT88.4 R28, [R193+0x6100] ;  /* 0x00610000c11c783b */ /* 0x000f6e0000004200 */
[C---:B--2---:R-:W-:Y:S08]  /*42d0*/  HMMA.16816.F32 R104, R4.reuse, R20, RZ ;  /* 0x000000140468723c */ /* 0x044ff000000018ff */
[C---:B------:R-:W-:Y:S01]  /*42e0*/  HMMA.16816.F32 R116, R4.reuse, R22, RZ ;  /* 0x000000160474723c */ /* 0x040fe200000018ff */
[----:B------:R-:W2:Y:S07]  /*42f0*/  LDSM.16.MT88.4 R20, [R194+0x6100] ;  /* 0x00610000c214783b */ /* 0x000eae0000004200 */
[C---:B---3--:R-:W-:Y:S08]  /*4300*/  HMMA.16816.F32 R124, R4.reuse, R16, RZ ;  /* 0x00000010047c723c */ /* 0x048ff000000018ff */
[C---:B------:R-:W-:Y:S01]  /*4310*/  HMMA.16816.F32 R128, R4.reuse, R18, RZ ;  /* 0x000000120480723c */ /* 0x040fe200000018ff */
[----:B------:R-:W3:Y:S07]  /*4320*/  LDSM.16.MT88.4 R16, [R196+0x6100] ;  /* 0x00610000c410783b */ /* 0x000eee0000004200 */
[C---:B-1----:R-:W-:Y:S08]  /*4330*/  HMMA.16816.F32 R136, R4.reuse, R12, RZ ;  /* 0x0000000c0488723c */ /* 0x042ff000000018ff */
[C---:B------:R-:W-:Y:S01]  /*4340*/  HMMA.16816.F32 R148, R4.reuse, R14, RZ ;  /* 0x0000000e0494723c */ /* 0x040fe200000018ff */
[----:B------:R-:W1:Y:S07]  /*4350*/  LDSM.16.MT88.4 R12, [R195+0x6100] ;  /* 0x00610000c30c783b */ /* 0x000e6e0000004200 */
[C---:B----4-:R-:W-:Y:S01]  /*4360*/  HMMA.16816.F32 R156, R4.reuse, R42, RZ ;  /* 0x0000002a049c723c */ /* 0x050fe200000018ff */
[----:B------:R4:W-:Y:S07]  /*4370*/  MUFU.EX2 R42, R0 ;  /* 0x00000000002a7308 */ /* 0x0009ee0000000800 */
[C---:B------:R-:W-:Y:S08]  /*4380*/  HMMA.16816.F32 R52, R4.reuse, R24, RZ ;  /* 0x000000180434723c */ /* 0x040ff000000018ff */
[C---:B------:R-:W-:Y:S01]  /*4390*/  HMMA.16816.F32 R76, R4.reuse, R26, RZ ;  /* 0x0000001a044c723c */ /* 0x040fe200000018ff */
[----:B----4-:R-:W-:Y:S01]  /*43a0*/  FFMA.FTZ R0, R102, c[0x0][0x2d0], -R8 ;  /* 0x0000b40066007a23 */ /* 0x010fe20000010808 */
[----:B------:R-:W4:Y:S03]  /*43b0*/  LDSM.16.MT88.4 R24, [R194+0x900] ;  /* 0x00090000c218783b */ /* 0x000f260000004200 */
[----:B------:R1:W-:Y:S03]  /*43c0*/  MUFU.EX2 R172, R0 ;  /* 0x0000000000ac7308 */ /* 0x0003e60000000800 */
[C---:B------:R-:W-:Y:S08]  /*43d0*/  HMMA.16816.F32 R160, R4.reuse, R40, RZ ;  /* 0x0000002804a0723c */ /* 0x040ff000000018ff */
[----:B-----5:R-:W-:Y:S01]  /*43e0*/  HMMA.16816.F32 R140, R4, R28, RZ ;  /* 0x0000001c048c723c */ /* 0x020fe200000018ff */
[----:B-1----:R-:W-:-:S02]  /*43f0*/  FFMA.FTZ R0, R10, c[0x0][0x2d0], -R2 ;  /* 0x0000b4000a007a23 */ /* 0x002fc40000010802 */
[----:B------:R-:W-:-:S05]  /*4400*/  IMAD.MOV.U32 R10, RZ, RZ, R183 ;  /* 0x000000ffff0a7224 */ /* 0x000fca00078e00b7 */
[C---:B------:R-:W-:Y:S01]  /*4410*/  HMMA.16816.F32 R164, R4.reuse, R30, RZ ;  /* 0x0000001e04a4723c */ /* 0x040fe200000018ff */
[----:B------:R1:W5:Y:S01]  /*4420*/  MUFU.EX2 R152, R0 ;  /* 0x0000000000987308 */ /* 0x0003620000000800 */
[----:B------:R-:W3:Y:S06]  /*4430*/  LDSM.16.MT88.4 R28, [R193+0x900] ;  /* 0x00090000c11c783b */ /* 0x000eec0000004200 */
[C---:B------:R-:W-:Y:S08]  /*4440*/  HMMA.16816.F32 R60, R4.reuse, R36, RZ ;  /* 0x00000024043c723c */ /* 0x040ff000000018ff */
[C---:B------:R-:W-:Y:S01]  /*4450*/  HMMA.16816.F32 R48, R4.reuse, R38, RZ ;  /* 0x000000260430723c */ /* 0x040fe200000018ff */
[--C-:B-1----:R-:W-:Y:S01]  /*4460*/  FFMA.FTZ R0, R45, c[0x0][0x2d0], -R2.reuse ;  /* 0x0000b4002d007a23 */ /* 0x102fe20000010802 */
[----:B-----5:R-:W-:Y:S01]  /*4470*/  MOV R45, R152 ;  /* 0x00000098002d7202 */ /* 0x020fe20000000f00 */
[----:B------:R-:W-:Y:S02]  /*4480*/  LDSM.16.MT88.4 R36, [R196+0x900] ;  /* 0x00090000c424783b */ /* 0x000fe40000004200 */
[----:B------:R1:W5:Y:S03]  /*4490*/  MUFU.EX2 R43, R0 ;  /* 0x00000000002b7308 */ /* 0x0003660000000800 */
[C---:B------:R-:W-:Y:S08]  /*44a0*/  HMMA.16816.F32 R56, R4.reuse, R32, RZ ;  /* 0x000000200438723c */ /* 0x040ff000000018ff */
[----:B------:R-:W-:Y:S01]  /*44b0*/  HMMA.16816.F32 R80, R4, R34, RZ ;  /* 0x000000220450723c */ /* 0x000fe200000018ff */
[----:B-1----:R-:W-:-:S07]  /*44c0*/  FFMA.FTZ R0, R44, c[0x0][0x2d0], -R2 ;  /* 0x0000b4002c007a23 */ /* 0x002fce0000010802 */
[C---:B--2---:R-:W-:Y:S01]  /*44d0*/  HMMA.16816.F32 R144, R4.reuse, R20, RZ ;  /* 0x000000140490723c */ /* 0x044fe200000018ff */
[----:B------:R1:W-:Y:S07]  /*44e0*/  MUFU.EX2 R177, R0 ;  /* 0x0000000000b17308 */ /* 0x0003ee0000000800 */
[C---:B------:R-:W-:Y:S01]  /*44f0*/  HMMA.16816.F32 R152, R4.reuse, R22, RZ ;  /* 0x000000160498723c */ /* 0x040fe200000018ff */
[----:B------:R-:W2:Y:S07]  /*4500*/  LDSM.16.MT88.4 R20, [R195+0x900] ;  /* 0x00090000c314783b */ /* 0x000eae0000004200 */
[----:B---3--:R-:W-:Y:S01]  /*4510*/  HMMA.16816.F32 R100, R4, R16, RZ ;  /* 0x000000100464723c */ /* 0x008fe200000018ff */
[----:B-1----:R-:W-:-:S04]  /*4520*/  FFMA.FTZ R0, R46, c[0x0][0x2d0], -R2 ;  /* 0x0000b4002e007a23 */ /* 0x002fc80000010802 */
[----:B------:R-:W1:Y:S03]  /*4530*/  MUFU.EX2 R40, R0 ;  /* 0x0000000000287308 */ /* 0x000e660000000800 */
[C---:B------:R-:W-:Y:S01]  /*4540*/  HMMA.16816.F32 R168, R4.reuse, R18, RZ ;  /* 0x0000001204a8723c */ /* 0x040fe200000018ff */
[----:B------:R-:W3:Y:S07]  /*4550*/  LDSM.16.MT88.4 R16, [R193+0x2900] ;  /* 0x00290000c110783b */ /* 0x000eee0000004200 */
[C---:B------:R-:W-:Y:S08]  /*4560*/  HMMA.16816.F32 R236, R4.reuse, R12, RZ ;  /* 0x0000000c04ec723c */ /* 0x040ff000000018ff */
[----:B------:R-:W-:Y:S07]  /*4570*/  HMMA.16816.F32 R240, R4, R14, RZ ;  /* 0x0000000e04f0723c */ /* 0x000fee00000018ff */
[----:B------:R-:W-:-:S02]  /*4580*/  F2FP.PACK_AB R4, R226, R227 ;  /* 0x000000e3e204723e */ /* 0x000fc400000000ff */
[----:B------:R-:W-:Y:S02]  /*4590*/  F2FP.PACK_AB R6, R172, R42 ;  /* 0x0000002aac06723e */ /* 0x000fe400000000ff */
[----:B-----5:R-:W-:Y:S02]  /*45a0*/  F2FP.PACK_AB R5, R43, R45 ;  /* 0x0000002d2b05723e */ /* 0x020fe400000000ff */
[----:B-1----:R-:W-:-:S07]  /*45b0*/  F2FP.PACK_AB R7, R40, R177 ;  /* 0x000000b12807723e */ /* 0x002fce00000000ff */
[C---:B----4-:R-:W-:Y:S07]  /*45c0*/  HMMA.16816.F32 R12, R4.reuse, R24, R68 ;  /* 0x00000018040c723c */ /* 0x050fee0000001844 */
[----:B------:R-:W-:Y:S01]  /*45d0*/  IMAD.MOV.U32 R68, RZ, RZ, R174 ;  /* 0x000000ffff447224 */ /* 0x000fe200078e00ae */
[----:B------:R-:W-:Y:S01]  /*45e0*/  HMMA.16816.F32 R32, R4, R28, R72 ;  /* 0x0000001c0420723c */ /* 0x000fe20000001848 */
[----:B------:R-:W-:Y:S01]  /*45f0*/  IMAD.MOV.U32 R69, RZ, RZ, R173 ;  /* 0x000000ffff457224 */ /* 0x000fe200078e00ad */
[----:B------:R-:W-:Y:S01]  /*4600*/  MOV R70, R172 ;  /* 0x000000ac00467202 */ /* 0x000fe20000000f00 */
[----:B------:R-:W-:-:S04]  /*4610*/  IMAD.MOV.U32 R71, RZ, RZ, R177 ;  /* 0x000000ffff477224 */ /* 0x000fc800078e00b1 */
[----:B------:R-:W-:Y:S01]  /*4620*/  IMAD.MOV.U32 R74, RZ, RZ, R43 ;  /* 0x000000ffff4a7224 */ /* 0x000fe200078e002b */
[----:B------:R-:W-:Y:S01]  /*4630*/  HMMA.16816.F32 R248, R4, R30, R96 ;  /* 0x0000001e04f8723c */ /* 0x000fe20000001860 */
[----:B------:R-:W-:Y:S01]  /*4640*/  IMAD.MOV.U32 R43, RZ, RZ, R179 ;  /* 0x000000ffff2b7224 */ /* 0x000fe200078e00b3 */
[----:B------:R-:W-:Y:S01]  /*4650*/  MOV R73, R181 ;  /* 0x000000b500497202 */ /* 0x000fe20000000f00 */
[----:B------:R-:W-:Y:S02]  /*4660*/  IMAD.MOV.U32 R72, RZ, RZ, R180 ;  /* 0x000000ffff487224 */ /* 0x000fe400078e00b4 */
[----:B------:R-:W-:-:S03]  /*4670*/  IMAD.MOV.U32 R75, RZ, RZ, R184 ;  /* 0x000000ffff4b7224 */ /* 0x000fc600078e00b8 */
[----:B------:R-:W-:Y:S01]  /*4680*/  IMAD.MOV.U32 R31, RZ, RZ, R14 ;  /* 0x000000ffff1f7224 */ /* 0x000fe200078e000e */
[----:B------:R-:W-:Y:S01]  /*4690*/  MOV R30, R15 ;  /* 0x0000000f001e7202 */ /* 0x000fe20000000f00 */
[----:B------:R-:W-:Y:S01]  /*46a0*/  IMAD.MOV.U32 R29, RZ, RZ, R12 ;  /* 0x000000ffff1d7224 */ /* 0x000fe200078e000c */
[C---:B------:R-:W-:Y:S01]  /*46b0*/  HMMA.16816.F32 R244, R4.reuse, R26, R92 ;  /* 0x0000001a04f4723c */ /* 0x040fe2000000185c */
[----:B------:R-:W-:Y:S01]  /*46c0*/  IMAD.MOV.U32 R28, RZ, RZ, R13 ;  /* 0x000000ffff1c7224 */ /* 0x000fe200078e000d */
[----:B------:R-:W-:Y:S03]  /*46d0*/  LDSM.16.MT88.4 R24, [R196+0x2900] ;  /* 0x00290000c418783b */ /* 0x000fe60000004200 */
[----:B------:R-:W-:Y:S01]  /*46e0*/  IMAD.MOV.U32 R41, RZ, RZ, R33 ;  /* 0x000000ffff297224 */ /* 0x000fe200078e0021 */
[----:B------:R-:W1:Y:S01]  /*46f0*/  LDSM.16.MT88.4 R12, [R194+0x2900] ;  /* 0x00290000c20c783b */ /* 0x000e620000004200 */
[----:B------:R-:W-:Y:S01]  /*4700*/  IMAD.MOV.U32 R46, RZ, RZ, R34 ;  /* 0x000000ffff2e7224 */ /* 0x000fe200078e0022 */
[----:B------:R-:W-:Y:S01]  /*4710*/  MOV R44, R35 ;  /* 0x00000023002c7202 */ /* 0x000fe20000000f00 */
[----:B------:R-:W-:Y:S01]  /*4720*/  IMAD.MOV.U32 R0, RZ, RZ, R32 ;  /* 0x000000ffff007224 */ /* 0x000fe200078e0020 */
[C---:B--2---:R-:W-:Y:S01]  /*4730*/  HMMA.16816.F32 R92, R4.reuse, R22, R88 ;  /* 0x00000016045c723c */ /* 0x044fe20000001858 */
[----:B------:R-:W2:Y:S06]  /*4740*/  LDSM.16.MT88.4 R32, [R195+0x2900] ;  /* 0x00290000c320783b */ /* 0x000eac0000004200 */
[----:B------:R-:W-:Y:S01]  /*4750*/  MOV R88, R31 ;  /* 0x0000001f00587202 */ /* 0x000fe20000000f00 */
[----:B---3--:R-:W-:Y:S01]  /*4760*/  HMMA.16816.F32 R96, R4, R16, R64 ;  /* 0x000000100460723c */ /* 0x008fe20000001840 */
[----:B------:R-:W-:Y:S01]  /*4770*/  IMAD.MOV.U32 R89, RZ, RZ, R30 ;  /* 0x000000ffff597224 */ /* 0x000fe200078e001e */
[----:B------:R-:W-:Y:S01]  /*4780*/  MOV R91, R41 ;  /* 0x00000029005b7202 */ /* 0x000fe20000000f00 */
[----:B------:R-:W-:-:S02]  /*4790*/  IMAD.MOV.U32 R90, RZ, RZ, R29 ;  /* 0x000000ffff5a7224 */ /* 0x000fc400078e001d */
[----:B------:R-:W-:Y:S02]  /*47a0*/  IMAD.MOV.U32 R41, RZ, RZ, R178 ;  /* 0x000000ffff297224 */ /* 0x000fe400078e00b2 */
[----:B------:R-:W-:Y:S01]  /*47b0*/  MOV R67, R28 ;  /* 0x0000001c00437202 */ /* 0x000fe20000000f00 */
[----:B------:R-:W-:Y:S01]  /*47c0*/  IMAD.MOV.U32 R65, RZ, RZ, R176 ;  /* 0x000000ffff417224 */ /* 0x000fe200078e00b0 */
[----:B------:R-:W3:Y:S01]  /*47d0*/  LDSM.16.MT88.4 R28, [R193+0x4900] ;  /* 0x00490000c11c783b */ /* 0x000ee20000004200 */
[----:B------:R-:W-:Y:S01]  /*47e0*/  MOV R66, R175 ;  /* 0x000000af00427202 */ /* 0x000fe20000000f00 */
[C---:B------:R-:W-:Y:S02]  /*47f0*/  HMMA.16816.F32 R176, R4.reuse, R18, R84 ;  /* 0x0000001204b0723c */ /* 0x040fe40000001854 */
[----:B------:R-:W-:Y:S06]  /*4800*/  LDSM.16.MT88.4 R16, [R194+0x4900] ;  /* 0x00490000c210783b */ /* 0x000fec0000004200 */
[C---:B------:R-:W-:Y:S01]  /*4810*/  HMMA.16816.F32 R108, R4.reuse, R20, R108 ;  /* 0x00000014046c723c */ /* 0x040fe2000000186c */
[----:B------:R-:W-:Y:S07]  /*4820*/  LDSM.16.MT88.4 R20, [R195+0x4900] ;  /* 0x00490000c314783b */ /* 0x000fee0000004200 */
[C---:B------:R-:W-:Y:S07]  /*4830*/  HMMA.16816.F32 R228, R4.reuse, R36, R112 ;  /* 0x0000002404e4723c */ /* 0x040fee0000001870 */
[----:B------:R-:W-:Y:S01]  /*4840*/  IMAD.MOV.U32 R36, RZ, RZ, R182 ;  /* 0x000000ffff247224 */ /* 0x000fe200078e00b6 */
[----:B-1----:R-:W-:Y:S01]  /*4850*/  HMMA.16816.F32 R220, R4, R12, R60 ;  /* 0x0000000c04dc723c */ /* 0x002fe2000000183c */
[----:B------:R-:W-:-:S07]  /*4860*/  MOV R37, R187 ;  /* 0x000000bb00257202 */ /* 0x000fce0000000f00 */
[C---:B------:R-:W-:Y:S01]  /*4870*/  HMMA.16816.F32 R172, R4.reuse, R14, R48 ;  /* 0x0000000e04ac723c */ /* 0x040fe20000001830 */
[----:B------:R-:W1:Y:S07]  /*4880*/  LDSM.16.MT88.4 R12, [R196+0x4900] ;  /* 0x00490000c40c783b */ /* 0x000e6e0000004200 */
[C---:B------:R-:W-:Y:S07]  /*4890*/  HMMA.16816.F32 R180, R4.reuse, R38, R120 ;  /* 0x0000002604b4723c */ /* 0x040fee0000001878 */
[----:B------:R-:W-:Y:S01]  /*48a0*/  IMAD.MOV.U32 R39, RZ, RZ, R186 ;  /* 0x000000ffff277224 */ /* 0x000fe200078e00ba */
[----:B------:R-:W-:Y:S01]  /*48b0*/  MOV R38, R185 ;  /* 0x000000b900267202 */ /* 0x000fe20000000f00 */
[C---:B--2---:R-:W-:Y:S07]  /*48c0*/  HMMA.16816.F32 R120, R4.reuse, R34, R76 ;  /* 0x000000220478723c */ /* 0x044fee000000184c */
[----:B------:R-:W-:Y:S01]  /*48d0*/  MOV R35, R74 ;  /* 0x0000004a00237202 */ /* 0x000fe20000000f00 */
[----:B------:R-:W-:Y:S01]  /*48e0*/  HMMA.16816.F32 R184, R4, R32, R52 ;  /* 0x0000002004b8723c */ /* 0x000fe20000001834 */
[----:B------:R-:W-:-:S06]  /*48f0*/  IMAD.MOV.U32 R34, RZ, RZ, R75 ;  /* 0x000000ffff227224 */ /* 0x000fcc00078e004b */
[----:B------:R-:W-:Y:S01]  /*4900*/  IMAD.MOV.U32 R33, RZ, RZ, R72 ;  /* 0x000000ffff217224 */ /* 0x000fe200078e0048 */
[----:B------:R-:W-:Y:S01]  /*4910*/  HMMA.16816.F32 R188, R4, R24, R56 ;  /* 0x0000001804bc723c */ /* 0x000fe20000001838 */
[----:B------:R-:W-:-:S07]  /*4920*/  IMAD.MOV.U32 R32, RZ, RZ, R73 ;  /* 0x000000ffff207224 */ /* 0x000fce00078e0049 */
[C---:B---3--:R-:W-:Y:S07]  /*4930*/  HMMA.16816.F32 R72, R4.reuse, R28, R104 ;  /* 0x0000001c0448723c */ /* 0x048fee0000001868 */
[----:B------:R-:W-:Y:S01]  /*4940*/  IMAD.MOV.U32 R105, RZ, RZ, R42 ;  /* 0x000000ffff697224 */ /* 0x000fe200078e002a */
[----:B------:R-:W-:Y:S01]  /*4950*/  HMMA.16816.F32 R56, R4, R30, R116 ;  /* 0x0000001e0438723c */ /* 0x000fe20000001874 */
[----:B------:R-:W2:Y:S01]  /*4960*/  LDSM.16.MT88.4 R28, [R194+0x6900] ;  /* 0x00690000c21c783b */ /* 0x000ea20000004200 */
[----:B------:R-:W-:Y:S01]  /*4970*/  MOV R104, R43 ;  /* 0x0000002b00687202 */ /* 0x000fe20000000f00 */
[----:B------:R-:W-:Y:S01]  /*4980*/  IMAD.MOV.U32 R107, RZ, RZ, R45 ;  /* 0x000000ffff6b7224 */ /* 0x000fe200078e002d */
[----:B------:R-:W-:-:S03]  /*4990*/  MOV R106, R234 ;  /* 0x000000ea006a7202 */ /* 0x000fc60000000f00 */
[----:B------:R-:W-:Y:S01]  /*49a0*/  IMAD.MOV.U32 R119, RZ, RZ, R70 ;  /* 0x000000ffff777224 */ /* 0x000fe200078e0046 */
[C---:B------:R-:W-:Y:S01]  /*49b0*/  HMMA.16816.F32 R112, R4.reuse, R26, R80 ;  /* 0x0000001a0470723c */ /* 0x040fe20000001850 */
[----:B------:R-:W3:Y:S01]  /*49c0*/  LDSM.16.MT88.4 R24, [R193+0x6900] ;  /* 0x00690000c118783b */ /* 0x000ee20000004200 */
[----:B------:R-:W-:Y:S02]  /*49d0*/  IMAD.MOV.U32 R118, RZ, RZ, R71 ;  /* 0x000000ffff767224 */ /* 0x000fe400078e0047 */
[----:B------:R-:W-:Y:S02]  /*49e0*/  IMAD.MOV.U32 R117, RZ, RZ, R40 ;  /* 0x000000ffff757224 */ /* 0x000fe400078e0028 */
[----:B------:R-:W-:Y:S02]  /*49f0*/  IMAD.MOV.U32 R116, RZ, RZ, R41 ;  /* 0x000000ffff747224 */ /* 0x000fe400078e0029 */
[C---:B-1----:R-:W-:Y:S07]  /*4a00*/  HMMA.16816.F32 R48, R4.reuse, R12, R136 ;  /* 0x0000000c0430723c */ /* 0x042fee0000001888 */
[----:B------:R-:W-:Y:S01]  /*4a10*/  IMAD.MOV.U32 R137, RZ, RZ, R68 ;  /* 0x000000ffff897224 */ /* 0x000fe200078e0044 */
[----:B------:R-:W-:Y:S01]  /*4a20*/  MOV R136, R69 ;  /* 0x0000004500887202 */ /* 0x000fe20000000f00 */
[----:B------:R-:W-:Y:S01]  /*4a30*/  HMMA.16816.F32 R40, R4, R16, R124 ;  /* 0x000000100428723c */ /* 0x000fe2000000187c */
[----:B------:R-:W-:Y:S01]  /*4a40*/  MOV R139, R65 ;  /* 0x00000041008b7202 */ /* 0x000fe20000000f00 */
[----:B------:R-:W-:-:S06]  /*4a50*/  IMAD.MOV.U32 R138, RZ, RZ, R66 ;  /* 0x000000ffff8a7224 */ /* 0x000fcc00078e0042 */
[C---:B------:R-:W-:Y:S01]  /*4a60*/  HMMA.16816.F32 R68, R4.reuse, R14, R148 ;  /* 0x0000000e0444723c */ /* 0x040fe20000001894 */
[----:B------:R-:W1:Y:S06]  /*4a70*/  LDSM.16.MT88.4 R12, [R195+0x6900] ;  /* 0x00690000c30c783b */ /* 0x000e6c0000004200 */
[----:B------:R-:W-:Y:S01]  /*4a80*/  IMAD.MOV.U32 R150, RZ, RZ, R88 ;  /* 0x000000ffff967224 */ /* 0x000fe200078e0058 */
[----:B------:R-:W-:Y:S01]  /*4a90*/  HMMA.16816.F32 R124, R4, R22, R156 ;  /* 0x00000016047c723c */ /* 0x000fe2000000189c */
[----:B------:R-:W-:Y:S01]  /*4aa0*/  IMAD.MOV.U32 R88, RZ, RZ, R0 ;  /* 0x000000ffff587224 */ /* 0x000fe200078e0000 */
[----:B------:R-:W-:Y:S01]  /*4ab0*/  MOV R149, R67 ;  /* 0x0000004300957202 */ /* 0x000fe20000000f00 */
[----:B------:R-:W-:-:S02]  /*4ac0*/  FFMA.FTZ R0, R135, c[0x0][0x2d0], -R8 ;  /* 0x0000b40087007a23 */ /* 0x000fc40000010808 */
[----:B------:R-:W-:Y:S02]  /*4ad0*/  IMAD.MOV.U32 R151, RZ, RZ, R89 ;  /* 0x000000ffff977224 */ /* 0x000fe400078e0059 */
[----:B------:R4:W-:Y:S01]  /*4ae0*/  MUFU.EX2 R148, R0 ;  /* 0x0000000000947308 */ /* 0x0009e20000000800 */
[C---:B------:R-:W-:Y:S01]  /*4af0*/  HMMA.16816.F32 R52, R4.reuse, R18, R128 ;  /* 0x000000120434723c */ /* 0x040fe20000001880 */
[----:B------:R-:W5:Y:S01]  /*4b00*/  LDSM.16.MT88.4 R16, [R196+0x6900] ;  /* 0x00690000c410783b */ /* 0x000f620000004200 */
[----:B------:R-:W-:Y:S01]  /*4b10*/  IMAD.MOV.U32 R158, RZ, RZ, R116 ;  /* 0x000000ffff9e7224 */ /* 0x000fe200078e0074 */
[----:B------:R-:W-:Y:S01]  /*4b20*/  MOV R156, R138 ;  /* 0x0000008a009c7202 */ /* 0x000fe20000000f00 */
[----:B------:R-:W-:Y:S01]  /*4b30*/  IMAD.MOV.U32 R89, RZ, RZ, R91 ;  /* 0x000000ffff597224 */ /* 0x000fe200078e005b */
[----:B------:R-:W-:Y:S01]  /*4b40*/  MOV R91, R44 ;  /* 0x0000002c005b7202 */ /* 0x000fe20000000f00 */
[----:B------:R-:W-:Y:S01]  /*4b50*/  IMAD.MOV.U32 R116, RZ, RZ, R104 ;  /* 0x000000ffff747224 */ /* 0x000fe200078e0068 */
[----:B------:R-:W-:Y:S01]  /*4b60*/  MOV R104, R36 ;  /* 0x0000002400687202 */ /* 0x000fe20000000f00 */
[----:B------:R-:W-:Y:S01]  /*4b70*/  HMMA.16816.F32 R60, R4, R20, R160 ;  /* 0x00000014043c723c */ /* 0x000fe200000018a0 */
[----:B------:R-:W-:Y:S01]  /*4b80*/  LDSM.16.MT88.4 R20, [R196+0x1100] ;  /* 0x00110000c414783b */ /* 0x000fe20000004200 */
[----:B------:R-:W-:-:S02]  /*4b90*/  IMAD.MOV.U32 R157, RZ, RZ, R139 ;  /* 0x000000ffff9d7224 */ /* 0x000fc400078e008b */
[----:B----4-:R-:W-:-:S03]  /*4ba0*/  FFMA.FTZ R0, R219, c[0x0][0x2d0], -R8 ;  /* 0x0000b400db007a23 */ /* 0x010fc60000010808 */
[----:B------:R-:W-:Y:S01]  /*4bb0*/  MOV R163, R90 ;  /* 0x0000005a00a37202 */ /* 0x000fe20000000f00 */
[----:B--2---:R-:W-:Y:S01]  /*4bc0*/  HMMA.16816.F32 R84, R4, R28, R144 ;  /* 0x0000001c0454723c */ /* 0x004fe20000001890 */
[----:B------:R-:W-:Y:S01]  /*4bd0*/  IMAD.MOV.U32 R90, RZ, RZ, R46 ;  /* 0x000000ffff5a7224 */ /* 0x000fe200078e002e */
[----:B------:R2:W-:Y:S01]  /*4be0*/  MUFU.EX2 R159, R0 ;  /* 0x00000000009f7308 */ /* 0x0005e20000000800 */
[----:B------:R-:W-:-:S04]  /*4bf0*/  IMAD.MOV.U32 R162, RZ, RZ, R38 ;  /* 0x000000ffffa27224 */ /* 0x000fc800078e0026 */
[----:B------:R-:W-:Y:S01]  /*4c00*/  MOV R147, R151 ;  /* 0x0000009700937202 */ /* 0x000fe20000000f00 */
[C---:B------:R-:W-:Y:S01]  /*4c10*/  HMMA.16816.F32 R128, R4.reuse, R30, R152 ;  /* 0x0000001e0480723c */ /* 0x040fe20000001898 */
[----:B------:R-:W4:Y:S01]  /*4c20*/  LDSM.16.MT88.4 R28, [R193+0x1100] ;  /* 0x00110000c11c783b */ /* 0x000f220000004200 */
[----:B------:R-:W-:Y:S01]  /*4c30*/  MOV R151, R117 ;  /* 0x0000007500977202 */ /* 0x000fe20000000f00 */
[----:B------:R-:W-:Y:S01]  /*4c40*/  IMAD.MOV.U32 R117, RZ, RZ, R105 ;  /* 0x000000ffff757224 */ /* 0x000fe200078e0069 */
[----:B------:R-:W-:Y:S01]  /*4c50*/  MOV R144, R163 ;  /* 0x000000a300907202 */ /* 0x000fe20000000f00 */
[----:B------:R-:W-:Y:S02]  /*4c60*/  IMAD.MOV.U32 R163, RZ, RZ, R39 ;  /* 0x000000ffffa37224 */ /* 0x000fe400078e0027 */
[----:B------:R-:W-:Y:S01]  /*4c70*/  IMAD.MOV.U32 R105, RZ, RZ, R37 ;  /* 0x000000ffff697224 */ /* 0x000fe200078e0025 */
[----:B---3--:R-:W-:Y:S01]  /*4c80*/  HMMA.16816.F32 R80, R4, R24, R140 ;  /* 0x000000180450723c */ /* 0x008fe2000000188c */
[----:B------:R-:W-:-:S02]  /*4c90*/  IMAD.MOV.U32 R145, RZ, RZ, R149 ;  /* 0x000000ffff917224 */ /* 0x000fc400078e0095 */
[----:B--2---:R-:W-:Y:S02]  /*4ca0*/  FFMA.FTZ R0, R224, c[0x0][0x2d0], -R8 ;  /* 0x0000b400e0007a23 */ /* 0x004fe40000010808 */
[----:B------:R-:W-:Y:S01]  /*4cb0*/  IMAD.MOV.U32 R146, RZ, RZ, R150 ;  /* 0x000000ffff927224 */ /* 0x000fe200078e0096 */
[----:B------:R-:W-:Y:S01]  /*4cc0*/  MOV R150, R34 ;  /* 0x0000002200967202 */ /* 0x000fe20000000f00 */
[----:B------:R2:W-:Y:S01]  /*4cd0*/  MUFU.EX2 R160, R0 ;  /* 0x0000000000a07308 */ /* 0x0005e20000000800 */
[----:B------:R-:W-:Y:S01]  /*4ce0*/  HMMA.16816.F32 R164, R4, R26, R164 ;  /* 0x0000001a04a4723c */ /* 0x000fe200000018a4 */
[----:B------:R-:W3:Y:S01]  /*4cf0*/  LDSM.16.MT88.4 R24, [R194+0x1100] ;  /* 0x00110000c218783b */ /* 0x000ee20000004200 */
[----:B------:R-:W-:Y:S01]  /*4d00*/  IMAD.MOV.U32 R142, RZ, RZ, R136 ;  /* 0x000000ffff8e7224 */ /* 0x000fe200078e0088 */
[----:B------:R-:W-:Y:S01]  /*4d10*/  MOV R141, R227 ;  /* 0x000000e3008d7202 */ /* 0x000fe20000000f00 */
[----:B------:R-:W-:Y:S02]  /*4d20*/  IMAD.MOV.U32 R143, RZ, RZ, R137 ;  /* 0x000000ffff8f7224 */ /* 0x000fe400078e0089 */
[----:B------:R-:W-:-:S02]  /*4d30*/  IMAD.MOV.U32 R149, RZ, RZ, R35 ;  /* 0x000000ffff957224 */ /* 0x000fc400078e0023 */
[----:B-1----:R-:W-:Y:S01]  /*4d40*/  HMMA.16816.F32 R36, R4, R14, R240 ;  /* 0x0000000e0424723c */ /* 0x002fe200000018f0 */
[----:B------:R-:W-:Y:S02]  /*4d50*/  IMAD.MOV.U32 R140, RZ, RZ, R107 ;  /* 0x000000ffff8c7224 */ /* 0x000fe400078e006b */
[----:B--2---:R-:W-:-:S05]  /*4d60*/  FFMA.FTZ R0, R225, c[0x0][0x2d0], -R8 ;  /* 0x0000b400e1007a23 */ /* 0x004fca0000010808 */
[C---:B-----5:R-:W-:Y:S01]  /*4d70*/  HMMA.16816.F32 R76, R4.reuse, R16, R100 ;  /* 0x00000010044c723c */ /* 0x060fe20000001864 */
[----:B------:R1:W2:Y:S07]  /*4d80*/  MUFU.EX2 R161, R0 ;  /* 0x0000000000a17308 */ /* 0x0002ae0000000800 */
[C---:B------:R-:W-:Y:S01]  /*4d90*/  HMMA.16816.F32 R64, R4.reuse, R18, R168 ;  /* 0x000000120440723c */ /* 0x040fe200000018a8 */
[----:B------:R-:W-:Y:S06]  /*4da0*/  LDSM.16.MT88.4 R16, [R195+0x1100] ;  /* 0x00110000c310783b */ /* 0x000fec0000004200 */
[----:B------:R-:W-:Y:S01]  /*4db0*/  IMAD.MOV.U32 R171, RZ, RZ, R156 ;  /* 0x000000ffffab7224 */ /* 0x000fe200078e009c */
[----:B------:R-:W-:Y:S01]  /*4dc0*/  MOV R169, R158 ;  /* 0x0000009e00a97202 */ /* 0x000fe20000000f00 */
[----:B------:R-:W-:Y:S01]  /*4dd0*/  IMAD.MOV.U32 R170, RZ, RZ, R157 ;  /* 0x000000ffffaa7224 */ /* 0x000fe200078e009d */
[----:B------:R-:W-:Y:S01]  /*4de0*/  MOV R156, R162 ;  /* 0x000000a2009c7202 */ /* 0x000fe20000000f00 */
[----:B-1----:R-:W-:Y:S01]  /*4df0*/  FFMA.FTZ R0, R47, c[0x0][0x2d0], -R2 ;  /* 0x0000b4002f007a23 */ /* 0x002fe20000010802 */
[----:B------:R-:W-:Y:S01]  /*4e00*/  MOV R168, R105 ;  /* 0x0000006900a87202 */ /* 0x000fe20000000f00 */
[----:B------:R-:W-:Y:S01]  /*4e10*/  HMMA.16816.F32 R44, R4, R12, R236 ;  /* 0x0000000c042c723c */ /* 0x000fe200000018ec */
[----:B------:R-:W1:Y:S01]  /*4e20*/  LDSM.16.MT88.4 R12, [R193+0x3100] ;  /* 0x00310000c10c783b */ /* 0x000e620000004200 */
[----:B------:R5:W-:Y:S05]  /*4e30*/  MUFU.EX2 R234, R0 ;  /* 0x0000000000ea7308 */ /* 0x000bea0000000800 */
[----:B--2---:R-:W-:Y:S01]  /*4e40*/  IMAD.MOV.U32 R238, RZ, RZ, R161 ;  /* 0x000000ffffee7224 */ /* 0x004fe200078e00a1 */
[----:B------:R-:W-:Y:S01]  /*4e50*/  F2FP.PACK_AB R4, R159, R148 ;  /* 0x000000949f04723e */ /* 0x000fe200000000ff */
[----:B------:R-:W-:Y:S01]  /*4e60*/  IMAD.MOV.U32 R239, RZ, RZ, R160 ;  /* 0x000000ffffef7224 */ /* 0x000fe200078e00a0 */
[----:B------:R-:W-:Y:S01]  /*4e70*/  MOV R161, R33 ;  /* 0x0000002100a17202 */ /* 0x000fe20000000f00 */
[----:B------:R-:W-:Y:S01]  /*4e80*/  IMAD.MOV.U32 R160, RZ, RZ, R32 ;  /* 0x000000ffffa07224 */ /* 0x000fe200078e0020 */
[----:B------:R-:W-:Y:S01]  /*4e90*/  MOV R236, R143 ;  /* 0x0000008f00ec7202 */ /* 0x000fe20000000f00 */
[----:B------:R-:W-:Y:S01]  /*4ea0*/  LDSM.16.MT88.4 R32, [R194+0x3100] ;  /* 0x00310000c220783b */ /* 0x000fe20000004200 */
[----:B------:R-:W-:Y:S01]  /*4eb0*/  F2FP.PACK_AB R6, R238, R239 ;  /* 0x000000efee06723e */ /* 0x000fe200000000ff */
[----:B------:R-:W-:-:S02]  /*4ec0*/  IMAD.MOV.U32 R158, RZ, RZ, R160 ;  /* 0x000000ffff9e7224 */ /* 0x000fc400078e00a0 */
[----:B------:R-:W-:Y:S02]  /*4ed0*/  IMAD.MOV.U32 R157, RZ, RZ, R161 ;  /* 0x000000ffff9d7224 */ /* 0x000fe400078e00a1 */
[----:B-----5:R-:W-:Y:S02]  /*4ee0*/  FFMA.FTZ R0, R133, c[0x0][0x2d0], -R2 ;  /* 0x0000b40085007a23 */ /* 0x020fe40000010802 */
[----:B------:R-:W-:Y:S02]  /*4ef0*/  IMAD.MOV.U32 R143, RZ, RZ, R163 ;  /* 0x000000ffff8f7224 */ /* 0x000fe400078e00a3 */
[----:B------:R2:W5:Y:S01]  /*4f00*/  MUFU.EX2 R219, R0 ;  /* 0x0000000000db7308 */ /* 0x0005620000000800 */
[----:B------:R-:W-:Y:S02]  /*4f10*/  IMAD.MOV.U32 R237, RZ, RZ, R142 ;  /* 0x000000ffffed7224 */ /* 0x000fe400078e008e */
[----:B------:R-:W-:Y:S02]  /*4f20*/  IMAD.MOV.U32 R142, RZ, RZ, R226 ;  /* 0x000000ffff8e7224 */ /* 0x000fe400078e00e2 */
[----:B--2---:R-:W-:Y:S01]  /*4f30*/  FFMA.FTZ R0, R11, c[0x0][0x2d0], -R2 ;  /* 0x0000b4000b007a23 */ /* 0x004fe20000010802 */
[----:B-----5:R-:W-:Y:S01]  /*4f40*/  F2FP.PACK_AB R5, R219, R234 ;  /* 0x000000eadb05723e */ /* 0x020fe200000000ff */
[----:B------:R-:W-:-:S02]  /*4f50*/  IMAD.MOV.U32 R11, RZ, RZ, R106 ;  /* 0x000000ffff0b7224 */ /* 0x000fc400078e006a */
[----:B------:R2:W-:Y:S02]  /*4f60*/  MUFU.EX2 R135, R0 ;  /* 0x0000000000877308 */ /* 0x0005e40000000800 */
[----:B--2---:R-:W-:Y:S02]  /*4f70*/  FFMA.FTZ R0, R134, c[0x0][0x2d0], -R2 ;  /* 0x0000b40086007a23 */ /* 0x004fe40000010802 */
[----:B------:R-:W-:-:S04]  /*4f80*/  IMAD.MOV.U32 R134, RZ, RZ, R104 ;  /* 0x000000ffff867224 */ /* 0x000fc800078e0068 */
[----:B------:R-:W2:Y:S02]  /*4f90*/  MUFU.EX2 R133, R0 ;  /* 0x0000000000857308 */ /* 0x000ea40000000800 */
[----:B--2---:R-:W-:Y:S01]  /*4fa0*/  F2FP.PACK_AB R7, R133, R135 ;  /* 0x000000878507723e */ /* 0x004fe200000000ff */
[----:B------:R-:W-:Y:S02]  /*4fb0*/  FFMA.FTZ R0, R134, c[0x0][0x2d0], -R8 ;  /* 0x0000b40086007a23 */ /* 0x000fe40000010808 */
[----:B------:R-:W-:-:S04]  /*4fc0*/  IMAD.MOV.U32 R134, RZ, RZ, R168 ;  /* 0x000000ffff867224 */ /* 0x000fc800078e00a8 */
[C---:B----4-:R-:W-:Y:S08]  /*4fd0*/  HMMA.16816.F32 R136, R4.reuse, R28, R88 ;  /* 0x0000001c0488723c */ /* 0x050ff00000001858 */
[C---:B------:R-:W-:Y:S01]  /*4fe0*/  HMMA.16816.F32 R88, R4.reuse, R30, R248 ;  /* 0x0000001e0458723c */ /* 0x040fe200000018f8 */
[----:B------:R-:W2:Y:S01]  /*4ff0*/  LDSM.16.MT88.4 R28, [R196+0x3100] ;  /* 0x00310000c41c783b */ /* 0x000ea20000004200 */
[----:B------:R4:W-:Y:S05]  /*5000*/  MUFU.EX2 R250, R0 ;  /* 0x0000000000fa7308 */ /* 0x0009ea0000000800 */
[----:B------:R-:W-:Y:S01]  /*5010*/  MOV R251, R239 ;  /* 0x000000ef00fb7202 */ /* 0x000fe20000000f00 */
[----:B---3--:R-:W-:Y:S01]  /*5020*/  HMMA.16816.F32 R144, R4, R24, R144 ;  /* 0x000000180490723c */ /* 0x008fe20000001890 */
[----:B------:R-:W-:-:S02]  /*5030*/  IMAD.MOV.U32 R239, RZ, RZ, R157 ;  /* 0x000000ffffef7224 */ /* 0x000fc400078e009d */
[----:B------:R-:W-:Y:S01]  /*5040*/  IMAD.MOV.U32 R157, RZ, RZ, R149 ;  /* 0x000000ffff9d7224 */ /* 0x000fe200078e0095 */
[----:B------:R-:W-:Y:S01]  /*5050*/  MOV R149, R151 ;  /* 0x0000009700957202 */ /* 0x000fe20000000f00 */
[----:B------:R-:W-:-:S03]  /*5060*/  IMAD.MOV.U32 R151, RZ, RZ, R9 ;  /* 0x000000ffff977224 */ /* 0x000fc600078e0009 */
[----:B------:R-:W-:Y:S01]  /*5070*/  HMMA.16816.F32 R244, R4, R26, R244 ;  /* 0x0000001a04f4723c */ /* 0x000fe200000018f4 */
[----:B------:R-:W3:Y:S01]  /*5080*/  LDSM.16.MT88.4 R24, [R195+0x3100] ;  /* 0x00310000c318783b */ /* 0x000ee20000004200 */
[----:B----4-:R-:W-:-:S04]  /*5090*/  FFMA.FTZ R0, R169, c[0x0][0x2d0], -R8 ;  /* 0x0000b400a9007a23 */ /* 0x010fc80000010808 */
[----:B------:R4:W5:Y:S02]  /*50a0*/  MUFU.EX2 R249, R0 ;  /* 0x0000000000f97308 */ /* 0x0009640000000800 */
[C---:B-1----:R-:W-:Y:S08]  /*50b0*/  HMMA.16816.F32 R96, R4.reuse, R12, R96 ;  /* 0x0000000c0460723c */ /* 0x042ff00000001860 */
[----:B------:R-:W-:Y:S01]  /*50c0*/  HMMA.16816.F32 R100, R4, R14, R176 ;  /* 0x0000000e0464723c */ /* 0x000fe200000018b0 */
[----:B------:R-:W1:Y:S01]  /*50d0*/  LDSM.16.MT88.4 R12, [R194+0x5100] ;  /* 0x00510000c20c783b */ /* 0x000e620000004200 */
[----:B----4-:R-:W-:-:S06]  /*50e0*/  FFMA.FTZ R0, R170, c[0x0][0x2d0], -R8 ;  /* 0x0000b400aa007a23 */ /* 0x010fcc0000010808 */
[C---:B------:R-:W-:Y:S01]  /*50f0*/  HMMA.16816.F32 R152, R4.reuse, R20, R228 ;  /* 0x000000140498723c */ /* 0x040fe200000018e4 */
[----:B------:R4:W-:Y:S07]  /*5100*/  MUFU.EX2 R248, R0 ;  /* 0x0000000000f87308 */ /* 0x0009ee0000000800 */
[C---:B------:R-:W-:Y:S01]  /*5110*/  HMMA.16816.F32 R228, R4.reuse, R22, R180 ;  /* 0x0000001604e4723c */ /* 0x040fe200000018b4 */
[----:B------:R-:W1:Y:S06]  /*5120*/  LDSM.16.MT88.4 R20, [R193+0x5100] ;  /* 0x00510000c114783b */ /* 0x000e6c0000004200 */
[----:B------:R-:W-:Y:S01]  /*5130*/  IMAD.MOV.U32 R180, RZ, RZ, R134 ;  /* 0x000000ffffb47224 */ /* 0x000fe200078e0086 */
[----:B------:R-:W-:Y:S01]  /*5140*/  HMMA.16816.F32 R160, R4, R16, R108 ;  /* 0x0000001004a0723c */ /* 0x000fe2000000186c */
[----:B------:R-:W-:Y:S01]  /*5150*/  IMAD.MOV.U32 R181, RZ, RZ, R11 ;  /* 0x000000ffffb57224 */ /* 0x000fe200078e000b */
[----:B------:R-:W-:Y:S01]  /*5160*/  MOV R182, R140 ;  /* 0x0000008c00b67202 */ /* 0x000fe20000000f00 */
[----:B----4-:R-:W-:-:S02]  /*5170*/  FFMA.FTZ R0, R236, c[0x0][0x2d0], -R8 ;  /* 0x0000b400ec007a23 */ /* 0x010fc40000010808 */
[----:B------:R-:W-:Y:S02]  /*5180*/  IMAD.MOV.U32 R183, RZ, RZ, R141 ;  /* 0x000000ffffb77224 */ /* 0x000fe400078e008d */
[----:B------:R4:W1:Y:S01]  /*5190*/  MUFU.EX2 R134, R0 ;  /* 0x0000000000867308 */ /* 0x0008620000000800 */
[----:B------:R-:W-:Y:S01]  /*51a0*/  HMMA.16816.F32 R92, R4, R18, R92 ;  /* 0x00000012045c723c */ /* 0x000fe2000000185c */
[----:B------:R-:W5:Y:S01]  /*51b0*/  LDSM.16.MT88.4 R16, [R196+0x5100] ;  /* 0x00510000c410783b */ /* 0x000f620000004200 */
[----:B------:R-:W-:-:S06]  /*51c0*/  IMAD.MOV.U32 R236, RZ, RZ, R142 ;  /* 0x000000ffffec7224 */ /* 0x000fcc00078e008e */
[----:B--2---:R-:W-:Y:S01]  /*51d0*/  HMMA.16816.F32 R108, R4, R28, R188 ;  /* 0x0000001c046c723c */ /* 0x004fe200000018bc */
[----:B----4-:R-:W-:-:S07]  /*51e0*/  FFMA.FTZ R0, R252, c[0x0][0x2d0], -R2 ;  /* 0x0000b400fc007a23 */ /* 0x010fce0000010802 */
[----:B------:R-:W-:Y:S01]  /*51f0*/  HMMA.16816.F32 R112, R4, R30, R112 ;  /* 0x0000001e0470723c */ /* 0x000fe20000001870 */
[----:B------:R-:W2:Y:S01]  /*5200*/  LDSM.16.MT88.4 R28, [R195+0x5100] ;  /* 0x00510000c31c783b */ /* 0x000ea20000004200 */
[----:B------:R-:W-:-:S06]  /*5210*/  IMAD.MOV.U32 R252, RZ, RZ, R119 ;  /* 0x000000fffffc7224 */ /* 0x000fcc00078e0077 */
[C---:B---3--:R-:W-:Y:S08]  /*5220*/  HMMA.16816.F32 R184, R4.reuse, R24, R184 ;  /* 0x0000001804b8723c */ /* 0x048ff000000018b8 */
[C---:B------:R-:W-:Y:S01]  /*5230*/  HMMA.16816.F32 R224, R4.reuse, R26, R120 ;  /* 0x0000001a04e0723c */ /* 0x040fe20000001878 */
[----:B------:R-:W3:Y:S07]  /*5240*/  LDSM.16.MT88.4 R24, [R193+0x7100] ;  /* 0x00710000c118783b */ /* 0x000eee0000004200 */
[C---:B-1----:R-:W-:Y:S01]  /*5250*/  HMMA.16816.F32 R120, R4.reuse, R12, R40 ;  /* 0x0000000c0478723c */ /* 0x042fe20000001828 */
[----:B------:R-:W-:Y:S07]  /*5260*/  LDSM.16.MT88.4 R40, [R193+0x3900] ;  /* 0x00390000c128783b */ /* 0x000fee0000004200 */
[C---:B------:R-:W-:Y:S01]  /*5270*/  HMMA.16816.F32 R188, R4.reuse, R14, R52 ;  /* 0x0000000e04bc723c */ /* 0x040fe20000001834 */
[----:B------:R-:W1:Y:S06]  /*5280*/  LDSM.16.MT88.4 R12, [R196+0x7100] ;  /* 0x00710000c40c783b */ /* 0x000e6c0000004200 */
[----:B------:R-:W-:Y:S01]  /*5290*/  MOV R55, R182 ;  /* 0x000000b600377202 */ /* 0x000fe20000000f00 */
[----:B------:R-:W-:Y:S01]  /*52a0*/  HMMA.16816.F32 R104, R4, R32, R220 ;  /* 0x000000200468723c */ /* 0x000fe200000018dc */
[----:B------:R-:W-:Y:S01]  /*52b0*/  IMAD.MOV.U32 R54, RZ, RZ, R183 ;  /* 0x000000ffff367224 */ /* 0x000fe200078e00b7 */
[----:B------:R-:W-:-:S06]  /*52c0*/  MOV R53, R236 ;  /* 0x000000ec00357202 */ /* 0x000fcc0000000f00 */
[C---:B------:R-:W-:Y:S07]  /*52d0*/  HMMA.16816.F32 R240, R4.reuse, R20, R72 ;  /* 0x0000001404f0723c */ /* 0x040fee0000001848 */
[----:B------:R-:W-:Y:S01]  /*52e0*/  IMAD.MOV.U32 R75, RZ, RZ, R238 ;  /* 0x000000ffff4b7224 */ /* 0x000fe200078e00ee */
[C---:B------:R-:W-:Y:S01]  /*52f0*/  HMMA.16816.F32 R220, R4.reuse, R22, R56 ;  /* 0x0000001604dc723c */ /* 0x040fe20000001838 */
[----:B------:R-:W4:Y:S01]  /*5300*/  LDSM.16.MT88.4 R20, [R194+0x7100] ;  /* 0x00710000c214783b */ /* 0x000f220000004200 */
[----:B------:R-:W-:Y:S01]  /*5310*/  IMAD.MOV.U32 R238, RZ, RZ, R156 ;  /* 0x000000ffffee7224 */ /* 0x000fe200078e009c */
[----:B------:R-:W-:Y:S01]  /*5320*/  MOV R73, R171 ;  /* 0x000000ab00497202 */ /* 0x000fe20000000f00 */
[----:B------:R-:W-:Y:S01]  /*5330*/  IMAD.MOV.U32 R72, RZ, RZ, R157 ;  /* 0x000000ffff487224 */ /* 0x000fe200078e009d */
[----:B------:R-:W-:Y:S01]  /*5340*/  MOV R156, R158 ;  /* 0x0000009e009c7202 */ /* 0x000fe20000000f00 */
[----:B------:R-:W-:Y:S01]  /*5350*/  IMAD.MOV.U32 R158, RZ, RZ, R150 ;  /* 0x000000ffff9e7224 */ /* 0x000fe200078e0096 */
[----:B------:R-:W-:Y:S01]  /*5360*/  LDSM.16.MT88.4 R56, [R196+0x3900] ;  /* 0x00390000c438783b */ /* 0x000fe20000004200 */
[----:B------:R-:W-:Y:S01]  /*5370*/  HMMA.16816.F32 R32, R4, R34, R172 ;  /* 0x000000220420723c */ /* 0x000fe200000018ac */
[----:B------:R-:W-:-:S02]  /*5380*/  IMAD.MOV.U32 R150, RZ, RZ, R10 ;  /* 0x000000ffff967224 */ /* 0x000fc400078e000a */
[----:B------:R-:W1:Y:S01]  /*5390*/  LDSM.16.MT88.4 R8, [R195+0x7100] ;  /* 0x00710000c308783b */ /* 0x000e620000004200 */
[----:B------:R-:W-:Y:S01]  /*53a0*/  IMAD.MOV.U32 R74, RZ, RZ, R237 ;  /* 0x000000ffff4a7224 */ /* 0x000fe200078e00ed */
[----:B------:R-:W-:Y:S02]  /*53b0*/  MOV R237, R143 ;  /* 0x0000008f00ed7202 */ /* 0x000fe40000000f00 */
[----:B------:R-:W-:Y:S01]  /*53c0*/  LDSM.16.MT88.4 R140, [R193+0x1900] ;  /* 0x00190000c18c783b */ /* 0x000fe20000004200 */
[C---:B-----5:R-:W-:Y:S02]  /*53d0*/  HMMA.16816.F32 R176, R4.reuse, R16, R48 ;  /* 0x0000001004b0723c */ /* 0x060fe40000001830 */
[----:B------:R-:W-:Y:S01]  /*53e0*/  IMAD.MOV.U32 R52, RZ, RZ, R237 ;  /* 0x000000ffff347224 */ /* 0x000fe200078e00ed */
[----:B------:R-:W5:Y:S05]  /*53f0*/  LDSM.16.MT88.4 R48, [R194+0x3900] ;  /* 0x00390000c230783b */ /* 0x000f6a0000004200 */
[C---:B------:R-:W-:Y:S01]  /*5400*/  HMMA.16816.F32 R172, R4.reuse, R18, R68 ;  /* 0x0000001204ac723c */ /* 0x040fe20000001844 */
[----:B------:R3:W-:Y:S06]  /*5410*/  MUFU.EX2 R19, R0 ;  /* 0x0000000000137308 */ /* 0x0007ec0000000800 */
[----:B------:R-:W-:Y:S01]  /*5420*/  IMAD.MOV.U32 R68, RZ, RZ, R180 ;  /* 0x000000ffff447224 */ /* 0x000fe200078e00b4 */
[----:B--2---:R-:W-:Y:S01]  /*5430*/  HMMA.16816.F32 R168, R4, R28, R60 ;  /* 0x0000001c04a8723c */ /* 0x004fe2000000183c */
[----:B------:R-:W-:Y:S01]  /*5440*/  MOV R71, R150 ;  /* 0x0000009600477202 */ /* 0x000fe20000000f00 */
[----:B------:R-:W-:Y:S01]  /*5450*/  IMAD.MOV.U32 R69, RZ, RZ, R151 ;  /* 0x000000ffff457224 */ /* 0x000fe200078e0097 */
[----:B------:R-:W-:-:S04]  /*5460*/  MOV R70, R116 ;  /* 0x0000007400467202 */ /* 0x000fc80000000f00 */
[----:B------:R-:W-:Y:S01]  /*5470*/  MOV R62, R158 ;  /* 0x0000009e003e7202 */ /* 0x000fe20000000f00 */
[C---:B------:R-:W-:Y:S01]  /*5480*/  HMMA.16816.F32 R124, R4.reuse, R30, R124 ;  /* 0x0000001e047c723c */ /* 0x040fe2000000187c */
[----:B---3--:R-:W-:Y:S01]  /*5490*/  FFMA.FTZ R0, R73, c[0x0][0x2d0], -R2 ;  /* 0x0000b40049007a23 */ /* 0x008fe20000010802 */
[----:B------:R-:W-:Y:S01]  /*54a0*/  MOV R73, R156 ;  /* 0x0000009c00497202 */ /* 0x000fe20000000f00 */
[----:B------:R-:W-:Y:S01]  /*54b0*/  IMAD.MOV.U32 R63, RZ, RZ, R181 ;  /* 0x000000ffff3f7224 */ /* 0x000fe200078e00b5 */
[----:B------:R-:W-:Y:S01]  /*54c0*/  MOV R60, R118 ;  /* 0x00000076003c7202 */ /* 0x000fe20000000f00 */
[----:B------:R2:W3:Y:S01]  /*54d0*/  MUFU.EX2 R18, R0 ;  /* 0x0000000000127308 */ /* 0x0004e20000000800 */
[----:B------:R-:W-:Y:S02]  /*54e0*/  IMAD.MOV.U32 R61, RZ, RZ, R117 ;  /* 0x000000ffff3d7224 */ /* 0x000fe400078e0075 */
[C---:B------:R-:W-:Y:S07]  /*54f0*/  HMMA.16816.F32 R28, R4.reuse, R24, R80 ;  /* 0x00000018041c723c */ /* 0x040fee0000001850 */
[----:B------:R-:W-:Y:S01]  /*5500*/  IMAD.MOV.U32 R81, RZ, RZ, R159 ;  /* 0x000000ffff517224 */ /* 0x000fe200078e009f */
[----:B-1----:R-:W-:Y:S01]  /*5510*/  HMMA.16816.F32 R180, R4, R12, R76 ;  /* 0x0000000c04b4723c */ /* 0x002fe2000000184c */
[----:B------:R-:W1:Y:S01]  /*5520*/  LDSM.16.MT88.4 R156, [R196+0x1900] ;  /* 0x00190000c49c783b */ /* 0x000e620000004200 */
[----:B------:R-:W-:Y:S01]  /*5530*/  MOV R82, R148 ;  /* 0x0000009400527202 */ /* 0x000fe20000000f00 */
[----:B------:R-:W-:-:S02]  /*5540*/  IMAD.MOV.U32 R83, RZ, RZ, R149 ;  /* 0x000000ffff537224 */ /* 0x000fc400078e0095 */
[--C-:B--2---:R-:W-:Y:S01]  /*5550*/  FFMA.FTZ R0, R74, c[0x0][0x2d0], -R2.reuse ;  /* 0x0000b4004a007a23 */ /* 0x104fe20000010802 */
[----:B------:R-:W2:Y:S01]  /*5560*/  LDSM.16.MT88.4 R148, [R194+0x1900] ;  /* 0x00190000c294783b */ /* 0x000ea20000004200 */
[----:B------:R-:W-:Y:S01]  /*5570*/  FFMA.FTZ R2, R235, c[0x0][0x2d0], -R2 ;  /* 0x0000b400eb027a23 */ /* 0x000fe20000010802 */
[----:B------:R-:W-:Y:S01]  /*5580*/  HMMA.16816.F32 R12, R4, R14, R64 ;  /* 0x0000000e040c723c */ /* 0x000fe20000001840 */
[----:B------:R3:W-:Y:S01]  /*5590*/  MUFU.EX2 R17, R0 ;  /* 0x0000000000117308 */ /* 0x0007e20000000800 */
[----:B------:R-:W1:Y:S01]  /*55a0*/  LDSM.16.MT88.4 R64, [R195+0x3900] ;  /* 0x00390000c340783b */ /* 0x000e620000004200 */
[----:B------:R-:W-:Y:S01]  /*55b0*/  MOV R235, R75 ;  /* 0x0000004b00eb7202 */ /* 0x000fe20000000f00 */
[----:B------:R-:W-:Y:S01]  /*55c0*/  IMAD.MOV.U32 R74, RZ, RZ, R239 ;  /* 0x000000ffff4a7224 */ /* 0x000fe200078e00ef */
[----:B------:R-:W-:-:S03]  /*55d0*/  MOV R75, R238 ;  /* 0x000000ee004b7202 */ /* 0x000fc60000000f00 */
[C---:B----4-:R-:W-:Y:S01]  /*55e0*/  HMMA.16816.F32 R116, R4.reuse, R20, R84 ;  /* 0x000000140474723c */ /* 0x050fe20000001854 */
[----:B------:R-:W4:Y:S07]  /*55f0*/  MUFU.EX2 R16, R2 ;  /* 0x0000000200107308 */ /* 0x000f2e0000000800 */
[----:B------:R-:W-:Y:S01]  /*5600*/  HMMA.16816.F32 R20, R4, R22, R128 ;  /* 0x000000160414723c */ /* 0x000fe20000001880 */
[----:B---3--:R-:W-:-:S06]  /*5610*/  IMAD.MOV.U32 R0, RZ, RZ, R74 ;  /* 0x000000ffff007224 */ /* 0x008fcc00078e004a */
[----:B------:R-:W-:Y:S01]  /*5620*/  F2FP.PACK_AB R128, R249, R250 ;  /* 0x000000faf980723e */ /* 0x000fe200000000ff */
[C---:B------:R-:W-:Y:S01]  /*5630*/  HMMA.16816.F32 R236, R4.reuse, R8, R44 ;  /* 0x0000000804ec723c */ /* 0x040fe2000000182c */
[----:B------:R-:W-:Y:S02]  /*5640*/  F2FP.PACK_AB R130, R134, R248 ;  /* 0x000000f88682723e */ /* 0x000fe400000000ff */
[----:B------:R-:W-:Y:S02]  /*5650*/  F2FP.PACK_AB R129, R18, R19 ;  /* 0x000000131281723e */ /* 0x000fe400000000ff */
[----:B----4-:R-:W-:Y:S02]  /*5660*/  F2FP.PACK_AB R131, R16, R17 ;  /* 0x000000111083723e */ /* 0x010fe400000000ff */
[----:B------:R-:W-:Y:S01]  /*5670*/  MOV R2, R75 ;  /* 0x0000004b00027202 */ /* 0x000fe20000000f00 */
[----:B------:R-:W-:Y:S01]  /*5680*/  HMMA.16816.F32 R24, R4, R26, R164 ;  /* 0x0000001a0418723c */ /* 0x000fe200000018a4 */
[----:B------:R-:W3:Y:S07]  /*5690*/  LDSM.16.MT88.4 R164, [R195+0x1900] ;  /* 0x00190000c3a4783b */ /* 0x000eee0000004200 */
[C---:B-----5:R-:W-:Y:S01]  /*56a0*/  HMMA.16816.F32 R44, R128.reuse, R48, R104 ;  /* 0x00000030802c723c */ /* 0x060fe20000001868 */
[----:B------:R-:W-:Y:S07]  /*56b0*/  LDSM.16.MT88.4 R104, [R193+0x7900] ;  /* 0x00790000c168783b */ /* 0x000fee0000004200 */
[C---:B------:R-:W-:Y:S07]  /*56c0*/  HMMA.16816.F32 R48, R128.reuse, R50, R32 ;  /* 0x000000328030723c */ /* 0x040fee0000001820 */
[----:B------:R-:W-:Y:S01]  /*56d0*/  IMAD.MOV.U32 R32, RZ, RZ, R52 ;  /* 0x000000ffff207224 */ /* 0x000fe200078e0034 */
[----:B------:R-:W-:Y:S01]  /*56e0*/  MOV R35, R53 ;  /* 0x0000003500237202 */ /* 0x000fe20000000f00 */
[----:B------:R-:W-:Y:S01]  /*56f0*/  IMAD.MOV.U32 R33, RZ, RZ, R54 ;  /* 0x000000ffff217224 */ /* 0x000fe200078e0036 */
[----:B------:R-:W-:Y:S01]  /*5700*/  MOV R34, R55 ;  /* 0x0000003700227202 */ /* 0x000fe20000000f00 */
[C---:B-1----:R-:W-:Y:S08]  /*5710*/  HMMA.16816.F32 R152, R128.reuse, R156, R152 ;  /* 0x0000009c8098723c */ /* 0x042ff00000001898 */
[C---:B------:R-:W-:Y:S07]  /*5720*/  HMMA.16816.F32 R52, R128.reuse, R56, R108 ;  /* 0x000000388034723c */ /* 0x040fee000000186c */
[----:B------:R-:W-:Y:S01]  /*5730*/  IMAD.MOV.U32 R110, RZ, RZ, R63 ;  /* 0x000000ffff6e7224 */ /* 0x000fe200078e003f */
[----:B------:R-:W-:Y:S01]  /*5740*/  HMMA.16816.F32 R156, R128, R158, R228 ;  /* 0x0000009e809c723c */ /* 0x000fe200000018e4 */
[----:B------:R-:W-:-:S02]  /*5750*/  MOV R111, R68 ;  /* 0x00000044006f7202 */ /* 0x000fc40000000f00 */
[----:B------:R-:W-:-:S03]  /*5760*/  FADD.FTZ R2, R2, R110 ;  /* 0x0000006e02027221 */ /* 0x000fc60000010000 */
[----:B------:R-:W-:Y:S01]  /*5770*/  FADD.FTZ R0, R0, R111 ;  /* 0x0000006f00007221 */ /* 0x000fe20000010000 */
[----:B------:R-:W-:Y:S01]  /*5780*/  MOV R230, R60 ;  /* 0x0000003c00e67202 */ /* 0x000fe20000000f00 */
[----:B------:R-:W-:Y:S01]  /*5790*/  IMAD.MOV.U32 R231, RZ, RZ, R252 ;  /* 0x000000ffffe77224 */ /* 0x000fe200078e00fc */
[----:B------:R-:W-:Y:S01]  /*57a0*/  MOV R252, R62 ;  /* 0x0000003e00fc7202 */ /* 0x000fe20000000f00 */
[----:B------:R-:W-:Y:S01]  /*57b0*/  IMAD.MOV.U32 R229, RZ, RZ, R61 ;  /* 0x000000ffffe57224 */ /* 0x000fe200078e003d */
[----:B--2---:R-:W-:Y:S01]  /*57c0*/  HMMA.16816.F32 R144, R128, R148, R144 ;  /* 0x000000948090723c */ /* 0x004fe20000001890 */
[----:B------:R-:W-:-:S07]  /*57d0*/  IMAD.MOV.U32 R228, RZ, RZ, R72 ;  /* 0x000000ffffe47224 */ /* 0x000fce00078e0048 */
[C---:B------:R-:W-:Y:S07]  /*57e0*/  HMMA.16816.F32 R60, R128.reuse, R64, R184 ;  /* 0x00000040803c723c */ /* 0x040fee00000018b8 */
[----:B------:R-:W-:Y:S01]  /*57f0*/  IMAD.MOV.U32 R185, RZ, RZ, R69 ;  /* 0x000000ffffb97224 */ /* 0x000fe200078e0045 */
[----:B------:R-:W-:Y:S01]  /*5800*/  HMMA.16816.F32 R148, R128, R150, R244 ;  /* 0x000000968094723c */ /* 0x000fe200000018f4 */
[----:B------:R-:W-:Y:S01]  /*5810*/  IMAD.MOV.U32 R187, RZ, RZ, R71 ;  /* 0x000000ffffbb7224 */ /* 0x000fe200078e0047 */
[----:B------:R-:W-:Y:S01]  /*5820*/  MOV R186, R70 ;  /* 0x0000004600ba7202 */ /* 0x000fe20000000f00 */
[----:B------:R-:W-:-:S04]  /*5830*/  FADD.FTZ R2, R185, R2 ;  /* 0x00000002b9027221 */ /* 0x000fc80000010000 */
[----:B------:R-:W-:Y:S01]  /*5840*/  FADD.FTZ R2, R187, R2 ;  /* 0x00000002bb027221 */ /* 0x000fe20000010000 */
[----:B------:R-:W-:Y:S01]  /*5850*/  HMMA.16816.F32 R8, R4, R10, R36 ;  /* 0x0000000a0408723c */ /* 0x000fe20000001824 */
[----:B------:R-:W-:Y:S01]  /*5860*/  MOV R246, R81 ;  /* 0x0000005100f67202 */ /* 0x000fe20000000f00 */
[----:B------:R-:W-:Y:S01]  /*5870*/  IMAD.MOV.U32 R245, RZ, RZ, R82 ;  /* 0x000000fffff57224 */ /* 0x000fe200078e0052 */
[----:B------:R-:W-:Y:S01]  /*5880*/  MOV R244, R83 ;  /* 0x0000005300f47202 */ /* 0x000fe20000000f00 */
[----:B------:R-:W-:Y:S01]  /*5890*/  FADD.FTZ R2, R33, R2 ;  /* 0x0000000221027221 */ /* 0x000fe20000010000 */
[----:B------:R-:W1:Y:S01]  /*58a0*/  LDSM.16.MT88.4 R80, [R194+0x5900] ;  /* 0x00590000c250783b */ /* 0x000e620000004200 */
[----:B------:R-:W-:Y:S01]  /*58b0*/  FADD.FTZ R0, R186, R0 ;  /* 0x00000000ba007221 */ /* 0x000fe20000010000 */
[----:B------:R-:W-:Y:S01]  /*58c0*/  MOV R247, R73 ;  /* 0x0000004900f77202 */ /* 0x000fe20000000f00 */
[----:B------:R-:W-:Y:S01]  /*58d0*/  FADD.FTZ R2, R35, R2 ;  /* 0x0000000223027221 */ /* 0x000fe20000010000 */
[----:B------:R-:W-:Y:S01]  /*58e0*/  HMMA.16816.F32 R36, R128, R40, R96 ;  /* 0x000000288024723c */ /* 0x000fe20000001860 */
[----:B------:R-:W2:Y:S01]  /*58f0*/  LDSM.16.MT88.4 R96, [R195+0x5900] ;  /* 0x00590000c360783b */ /* 0x000ea20000004200 */
[----:B------:R-:W-:-:S02]  /*5900*/  FADD.FTZ R0, R32, R0 ;  /* 0x0000000020007221 */ /* 0x000fc40000010000 */
[----:B------:R-:W-:Y:S01]  /*5910*/  FADD.FTZ R2, R229, R2 ;  /* 0x00000002e5027221 */ /* 0x000fe20000010000 */
[----:B------:R-:W4:Y:S01]  /*5920*/  LDSM.16.MT88.4 R4, [R195+0x7900] ;  /* 0x00790000c304783b */ /* 0x000f220000004200 */
[----:B------:R-:W-:Y:S02]  /*5930*/  FADD.FTZ R0, R34, R0 ;  /* 0x0000000022007221 */ /* 0x000fe40000010000 */
[----:B------:R-:W-:Y:S01]  /*5940*/  FADD.FTZ R2, R231, R2 ;  /* 0x00000002e7027221 */ /* 0x000fe20000010000 */
[----:B------:R-:W-:Y:S01]  /*5950*/  HMMA.16816.F32 R136, R128, R140, R136 ;  /* 0x0000008c8088723c */ /* 0x000fe20000001888 */
[----:B------:R-:W-:Y:S01]  /*5960*/  FADD.FTZ R0, R228, R0 ;  /* 0x00000000e4007221 */ /* 0x000fe20000010000 */
[----:B------:R-:W-:Y:S01]  /*5970*/  LDSM.16.MT88.4 R72, [R193+0x5900] ;  /* 0x00590000c148783b */ /* 0x000fe20000004200 */
[----:B------:R-:W-:Y:S02]  /*5980*/  FADD.FTZ R2, R245, R2 ;  /* 0x00000002f5027221 */ /* 0x000fe40000010000 */
[----:B------:R-:W-:-:S02]  /*5990*/  FADD.FTZ R0, R230, R0 ;  /* 0x00000000e6007221 */ /* 0x000fc40000010000 */
[----:B------:R-:W-:Y:S01]  /*59a0*/  FADD.FTZ R2, R246, R2 ;  /* 0x00000002f6027221 */ /* 0x000fe20000010000 */
[----:B---3--:R-:W-:Y:S01]  /*59b0*/  HMMA.16816.F32 R160, R128, R164, R160 ;  /* 0x000000a480a0723c */ /* 0x008fe200000018a0 */
[----:B------:R-:W-:Y:S02]  /*59c0*/  FADD.FTZ R0, R244, R0 ;  /* 0x00000000f4007221 */ /* 0x000fe40000010000 */
[----:B------:R-:W-:Y:S01]  /*59d0*/  FADD.FTZ R2, R251, R2 ;  /* 0x00000002fb027221 */ /* 0x000fe20000010000 */
[----:B------:R-:W-:Y:S01]  /*59e0*/  MOV R251, c[0x0][0x2c4] ;  /* 0x0000b10000fb7a02 */ /* 0x000fe20000000f00 */
[----:B------:R-:W-:-:S03]  /*59f0*/  FADD.FTZ R0, R234, R0 ;  /* 0x00000000ea007221 */ /* 0x000fc60000010000 */
[----:B------:R-:W-:Y:S01]  /*5a00*/  ISETP.NE.AND P2, PT, R251, 0x1, PT ;  /* 0x00000001fb00780c */ /* 0x000fe20003f45270 */
[----:B------:R-:W-:Y:S01]  /*5a10*/  FADD.FTZ R0, R219, R0 ;  /* 0x00000000db007221 */ /* 0x000fe20000010000 */
[----:B------:R-:W3:Y:S01]  /*5a20*/  S2R R251, SR_CTAID.X ;  /* 0x0000000000fb7919 */ /* 0x000ee20000002500 */
[C---:B------:R-:W-:Y:S01]  /*5a30*/  HMMA.16816.F32 R56, R128.reuse, R58, R112 ;  /* 0x0000003a8038723c */ /* 0x040fe20000001870 */
[----:B------:R-:W-:Y:S01]  /*5a40*/  IADD3 R219, R252, -0x2, RZ ;  /* 0xfffffffefcdb7810 */ /* 0x000fe20007ffe0ff */
[----:B------:R-:W-:Y:S01]  /*5a50*/  FADD.FTZ R0, R135, R0 ;  /* 0x0000000087007221 */ /* 0x000fe20000010000 */
[----:B------:R-:W5:Y:S05]  /*5a60*/  LDSM.16.MT88.4 R112, [R194+0x7900] ;  /* 0x00790000c270783b */ /* 0x000f6a0000004200 */
[C---:B------:R-:W-:Y:S01]  /*5a70*/  HMMA.16816.F32 R140, R128.reuse, R142, R88 ;  /* 0x0000008e808c723c */ /* 0x040fe20000001858 */
[----:B------:R-:W5:Y:S07]  /*5a80*/  LDSM.16.MT88.4 R88, [R196+0x5900] ;  /* 0x00590000c458783b */ /* 0x000f6e0000004200 */
[----:B------:R-:W-:Y:S01]  /*5a90*/  HMMA.16816.F32 R164, R128, R166, R92 ;  /* 0x000000a680a4723c */ /* 0x000fe2000000185c */
[----:B---3--:R-:W-:-:S07]  /*5aa0*/  IMAD.SHL.U32 R251, R251, 0x80, RZ ;  /* 0x00000080fbfb7824 */ /* 0x008fce00078e00ff */
[C---:B-1----:R-:W-:Y:S01]  /*5ab0*/  HMMA.16816.F32 R76, R128.reuse, R80, R120 ;  /* 0x00000050804c723c */ /* 0x042fe20000001878 */
[----:B------:R-:W1:Y:S07]  /*5ac0*/  LDSM.16.MT88.4 R120, [R196+0x7900] ;  /* 0x00790000c478783b */ /* 0x000e6e0000004200 */
[C---:B--2---:R-:W-:Y:S08]  /*5ad0*/  HMMA.16816.F32 R92, R128.reuse, R96, R168 ;  /* 0x00000060805c723c */ /* 0x044ff000000018a8 */
[C---:B------:R-:W-:Y:S08]  /*5ae0*/  HMMA.16816.F32 R96, R128.reuse, R98, R124 ;  /* 0x000000628060723c */ /* 0x040ff0000000187c */
[C---:B----4-:R-:W-:Y:S07]  /*5af0*/  HMMA.16816.F32 R124, R128.reuse, R4, R236 ;  /* 0x00000004807c723c */ /* 0x050fee00000018ec */
[----:B------:R-:W-:Y:S01]  /*5b00*/  FADD.FTZ R4, R235, R2 ;  /* 0x00000002eb047221 */ /* 0x000fe20000010000 */
[----:B------:R-:W-:Y:S01]  /*5b10*/  MOV R235, c[0x0][0x1d0] ;  /* 0x0000740000eb7a02 */ /* 0x000fe20000000f00 */
[----:B------:R-:W-:Y:S01]  /*5b20*/  FADD.FTZ R2, R133, R0 ;  /* 0x0000000085027221 */ /* 0x000fe20000010000 */
[----:B------:R-:W-:Y:S01]  /*5b30*/  HMMA.16816.F32 R40, R128, R42, R100 ;  /* 0x0000002a8028723c */ /* 0x000fe20000001864 */
[----:B------:R-:W-:Y:S01]  /*5b40*/  FADD.FTZ R0, R250, R4 ;  /* 0x00000004fa007221 */ /* 0x000fe20000010000 */
[----:B------:R-:W-:Y:S01]  /*5b50*/  IADD3 R235, R235, -c[0x0][0x168], RZ ;  /* 0x80005a00ebeb7a10 */ /* 0x000fe20007ffe0ff */
[----:B------:R-:W-:-:S02]  /*5b60*/  FADD.FTZ R4, R19, R2 ;  /* 0x0000000213047221 */ /* 0x000fc40000010000 */
[----:B------:R-:W-:Y:S02]  /*5b70*/  FADD.FTZ R2, R249, R0 ;  /* 0x00000000f9027221 */ /* 0x000fe40000010000 */
[----:B------:R-:W-:Y:S01]  /*5b80*/  FADD.FTZ R0, R18, R4 ;  /* 0x0000000412007221 */ /* 0x000fe20000010000 */
[----:B-----5:R-:W-:Y:S01]  /*5b90*/  HMMA.16816.F32 R108, R128, R112, R116 ;  /* 0x00000070806c723c */ /* 0x020fe20000001874 */
[----:B------:R-:W-:-:S04]  /*5ba0*/  @P2 IMAD.HI.U32 R5, R251, c[0x0][0x2c8], RZ ;  /* 0x0000b200fb052a27 */ /* 0x000fc800078e00ff */
[----:B------:R-:W-:Y:S01]  /*5bb0*/  FADD.FTZ R2, R248, R2 ;  /* 0x00000002f8027221 */ /* 0x000fe20000010000 */
[----:B------:R-:W-:Y:S01]  /*5bc0*/  @P2 SHF.R.U32.HI R247, RZ, c[0x0][0x2cc], R5 ;  /* 0x0000b300fff72a19 */ /* 0x000fe20000011605 */
[----:B------:R-:W-:Y:S01]  /*5bd0*/  FADD.FTZ R0, R17, R0 ;  /* 0x0000000011007221 */ /* 0x000fe20000010000 */
[C---:B------:R-:W-:Y:S01]  /*5be0*/  HMMA.16816.F32 R68, R128.reuse, R72, R240 ;  /* 0x000000488044723c */ /* 0x040fe200000018f0 */
[----:B------:R-:W-:Y:S01]  /*5bf0*/  FADD.FTZ R5, R134, R2 ;  /* 0x0000000286057221 */ /* 0x000fe20000010000 */
[----:B------:R-:W-:Y:S01]  /*5c00*/  IADD3 R4, R235, R247, RZ ;  /* 0x000000f7eb047210 */ /* 0x000fe20007ffe0ff */
[----:B------:R-:W-:Y:S02]  /*5c10*/  FADD.FTZ R2, R16, R0 ;  /* 0x0000000010027221 */ /* 0x000fe40000010000 */
[----:B------:R-:W-:Y:S01]  /*5c20*/  IMAD.MOV.U32 R251, RZ, RZ, 0x1 ;  /* 0x00000001fffb7424 */ /* 0x000fe200078e00ff */
[----:B------:R2:W-:Y:S01]  /*5c30*/  STL [R1+0x8], R5 ;  /* 0x0000080501007387 */ /* 0x0005e20000100800 */
[----:B------:R-:W-:Y:S01]  /*5c40*/  IADD3 R0, R4, c[0x0][0x328], RZ ;  /* 0x0000ca0004007a10 */ /* 0x000fe20007ffe0ff */
[----:B------:R-:W-:Y:S02]  /*5c50*/  HMMA.16816.F32 R84, R128, R88, R176 ;  /* 0x000000588054723c */ /* 0x000fe400000018b0 */
[----:B------:R2:W-:Y:S01]  /*5c60*/  STL [R1+0xc], R2 ;  /* 0x00000c0201007387 */ /* 0x0005e20000100800 */
[----:B------:R-:W-:-:S05]  /*5c70*/  ISETP.LE.AND P1, PT, R251, c[0x0][0x32c], PT ;  /* 0x0000cb00fb007a0c */ /* 0x000fca0003f23270 */
        /* <DEDUP_REMOVED lines=20> */
.L_x_884:
[----:B------:R-:W-:-:S13]  /*5dc0*/  ISETP.NE.AND P0, PT, R251, c[0x0][0x32c], PT ;  /* 0x0000cb00fb007a0c */ /* 0x000fda0003f05270 */
[----:B------:R-:W-:-:S05]  /*5dd0*/  @P0 IMAD.HI.U32 R4, R2, c[0x0][0x330], RZ ;  /* 0x0000cc0002040a27 */ /* 0x000fca00078e00ff */
[----:B------:R-:W-:Y:S02]  /*5de0*/  @P0 SHF.R.U32.HI R2, RZ, c[0x0][0x334], R4 ;  /* 0x0000cd00ff020a19 */ /* 0x000fe40000011604 */
.L_x_885:
[----:B------:R-:W-:-:S05]  /*5df0*/  MOV R4, c[0x0][0x32c] ;  /* 0x0000cb0000047a02 */ /* 0x000fca0000000f00 */
[----:B------:R-:W-:-:S05]  /*5e00*/  IMAD R2, R2, R4, c[0x0][0x32c] ;  /* 0x0000cb0002027624 */ /* 0x000fca00078e0204 */
[----:B------:R-:W-:-:S04]  /*5e10*/  IMNMX R0, R0, R2, PT ;  /* 0x0000000200007217 */ /* 0x000fc80003800200 */
.L_x_883:
[----:B--2---:R-:W-:-:S04]  /*5e20*/  SHF.R.S32.HI R2, RZ, 0x1f, R0 ;  /* 0x0000001fff027819 */ /* 0x004fc80000011400 */
[----:B------:R-:W-:-:S04]  /*5e30*/  LEA.HI R0, R2, R0, RZ, 0x6 ;  /* 0x0000000002007211 */ /* 0x000fc800078f30ff */
[----:B------:R-:W-:-:S04]  /*5e40*/  SHF.R.S32.HI R0, RZ, 0x6, R0 ;  /* 0x00000006ff007819 */ /* 0x000fc80000011400 */
[----:B------:R-:W-:-:S04]  /*5e50*/  IMNMX R4, R232, R0, !PT ;  /* 0x00000000e8047217 */ /* 0x000fc80007800200 */
[----:B------:R-:W-:Y:S01]  /*5e60*/  ISETP.GE.AND P0, PT, R219, R4, PT ;  /* 0x00000004db00720c */ /* 0x000fe20003f06270 */
[----:B------:R1:W-:-:S12]  /*5e70*/  STL [R1], R4 ;  /* 0x0000000401007387 */ /* 0x0003d80000100800 */
[----:B------:R-:W-:Y:S05]  /*5e80*/  @!P0 BRA `(.L_x_886) ;  /* 0x000043d000008947 */ /* 0x000fea0003800000 */
[----:B------:R-:W2:Y:S04]  /*5e90*/  LDL.64 R12, [R1+0x60] ;  /* 0x00006000010c7983 */ /* 0x000ea80000100a00 */
[----:B------:R-:W3:Y:S04]  /*5ea0*/  LDL R8, [R1+0x6c] ;  /* 0x00006c0001087983 */ /* 0x000ee80000100800 */
[----:B------:R-:W4:Y:S04]  /*5eb0*/  LDL.64 R10, [R1+0x48] ;  /* 0x00004800010a7983 */ /* 0x000f280000100a00 */
[----:B------:R-:W5:Y:S04]  /*5ec0*/  LDL.64 R6, [R1+0x58] ;  /* 0x0000580001067983 */ /* 0x000f680000100a00 */
[----:B-1----:R-:W5:Y:S01]  /*5ed0*/  LDL.64 R4, [R1+0x50] ;  /* 0x0000500001047983 */ /* 0x002f620000100a00 */
[----:B------:R-:W-:Y:S01]  /*5ee0*/  IMAD.MOV.U32 R134, RZ, RZ, R3 ;  /* 0x000000ffff867224 */ /* 0x000fe200078e0003 */
[----:B------:R-:W-:Y:S01]  /*5ef0*/  MOV R133, R132 ;  /* 0x0000008400857202 */ /* 0x000fe20000000f00 */
[----:B------:R-:W-:Y:S01]  /*5f00*/  IMAD.MOV.U32 R222, RZ, RZ, R219 ;  /* 0x000000ffffde7224 */ /* 0x000fe200078e00db */
[----:B--2---:R-:W-:Y:S01]  /*5f10*/  IADD3 R252, P0, R12, 0x40, RZ ;  /* 0x000000400cfc7810 */ /* 0x004fe20007f1e0ff */
[----:B---3--:R-:W-:-:S04]  /*5f20*/  @P2 IMAD.HI.U32 R0, R8, c[0x0][0x2c8], RZ ;  /* 0x0000b20008002a27 */ /* 0x008fc800078e00ff */
[----:B----4-:R-:W-:Y:S01]  /*5f30*/  IMAD.X R251, RZ, RZ, R11, P0 ;  /* 0x000000fffffb7224 */ /* 0x010fe200000e060b */
[----:B------:R-:W-:Y:S02]  /*5f40*/  IADD3 R250, P0, R12, 0x80, RZ ;  /* 0x000000800cfa7810 */ /* 0x000fe40007f1e0ff */
[----:B------:R-:W-:-:S03]  /*5f50*/  @P2 SHF.R.U32.HI R0, RZ, c[0x0][0x2cc], R0 ;  /* 0x0000b300ff002a19 */ /* 0x000fc60000011600 */
[--C-:B------:R-:W-:Y:S01]  /*5f60*/  IMAD.X R249, RZ, RZ, R11.reuse, P0 ;  /* 0x000000fffff97224 */ /* 0x100fe200000e060b */
[----:B------:R-:W-:Y:S01]  /*5f70*/  IADD3 R248, P0, R12, 0xc0, RZ ;  /* 0x000000c00cf87810 */ /* 0x000fe20007f1e0ff */
[----:B------:R1:W-:Y:S04]  /*5f80*/  @P2 STL [R1+0x4], R0 ;  /* 0x0000040001002387 */ /* 0x0003e80000100800 */
[----:B------:R-:W-:Y:S01]  /*5f90*/  IMAD.X R247, RZ, RZ, R11, P0 ;  /* 0x000000fffff77224 */ /* 0x000fe200000e060b */
[----:B-----5:R-:W-:-:S04]  /*5fa0*/  IADD3 R246, P0, R6, 0x40, RZ ;  /* 0x0000004006f67810 */ /* 0x020fc80007f1e0ff */
[----:B------:R-:W-:Y:S02]  /*5fb0*/  IADD3.X R245, RZ, R5, RZ, P0, !PT ;  /* 0x00000005fff57210 */ /* 0x000fe400007fe4ff */
[----:B------:R-:W-:-:S05]  /*5fc0*/  IADD3 R244, P0, R6, 0x80, RZ ;  /* 0x0000008006f47810 */ /* 0x000fca0007f1e0ff */
[----:B------:R-:W-:Y:S01]  /*5fd0*/  IMAD.X R243, RZ, RZ, R5, P0 ;  /* 0x000000fffff37224 */ /* 0x000fe200000e0605 */
[----:B------:R-:W-:-:S04]  /*5fe0*/  IADD3 R242, P0, R6, 0xc0, RZ ;  /* 0x000000c006f27810 */ /* 0x000fc80007f1e0ff */
[----:B------:R-:W-:Y:S02]  /*5ff0*/  IADD3.X R241, RZ, R5, RZ, P0, !PT ;  /* 0x00000005fff17210 */ /* 0x000fe400007fe4ff */
.L_x_895:
[----:B------:R-:W2:Y:S01]  /*6000*/  LDL.64 R12, [R1+0x60] ;  /* 0x00006000010c7983 */ /* 0x000ea20000100a00 */
[----:B------:R-:W-:Y:S01]  /*6010*/  ISETP.GT.AND P1, PT, R232, R222, PT ;  /* 0x000000dee800720c */ /* 0x000fe20003f24270 */
[----:B------:R-:W-:Y:S04]  /*6020*/  DEPBAR.LE SB0, 0x0 ;  /* 0x000080000000791a */ /* 0x000fe80000000000 */
[----:B------:R-:W3:Y:S01]  /*6030*/  LDL.64 R10, [R1+0x48] ;  /* 0x00004800010a7983 */ /* 0x000ee20000100a00 */
[----:B------:R-:W-:Y:S02]  /*6040*/  IMAD.MOV.U32 R9, RZ, RZ, c[0x0][0x208] ;  /* 0x00008200ff097624 */ /* 0x000fe400078e00ff */
[----:B------:R-:W-:Y:S02]  /*6050*/  IMAD.MOV.U32 R14, RZ, RZ, c[0x0][0x20c] ;  /* 0x00008300ff0e7624 */ /* 0x000fe400078e00ff */
[----:B------:R-:W-:Y:S01]  /*6060*/  IMAD.MOV.U32 R219, RZ, RZ, 0x5 ;  /* 0x00000005ffdb7424 */ /* 0x000fe200078e00ff */
[----:B------:R-:W4:Y:S01]  /*6070*/  LDL.64 R226, [R1+0x58] ;  /* 0x0000580001e27983 */ /* 0x000f220000100a00 */
[----:B------:R-:W-:Y:S01]  /*6080*/  IMAD.MOV.U32 R135, RZ, RZ, c[0x0][0x1e0] ;  /* 0x00007800ff877624 */ /* 0x000fe200078e00ff */
[----:B-1----:R-:W-:Y:S01]  /*6090*/  @!P1 SHF.R.S32.HI R0, RZ, 0x1f, R222 ;  /* 0x0000001fff009819 */ /* 0x002fe200000114de */
[----:B------:R-:W-:Y:S03]  /*60a0*/  @!P1 IMAD.WIDE.U32 R4, R222, c[0x0][0x208], RZ ;  /* 0x00008200de049a25 */ /* 0x000fe600078e00ff */
[----:B------:R-:W5:Y:S01]  /*60b0*/  LDL.64 R224, [R1+0x50] ;  /* 0x0000500001e07983 */ /* 0x000f620000100a00 */
[----:B------:R-:W-:Y:S01]  /*60c0*/  @!P1 IMAD R0, R0, c[0x0][0x208], RZ ;  /* 0x0000820000009a24 */ /* 0x000fe200078e02ff */
[----:B------:R-:W-:Y:S01]  /*60d0*/  SHF.L.U64.HI R135, R135, R219, c[0x0][0x1e4] ;  /* 0x0000790087877619 */ /* 0x000fe200000102db */
[----:B------:R-:W-:Y:S02]  /*60e0*/  @!P1 IMAD.SHL.U32 R2, R4, 0x40, RZ ;  /* 0x0000004004029824 */ /* 0x000fe400078e00ff */
[----:B------:R-:W-:Y:S01]  /*60f0*/  @!P1 IMAD R0, R222, c[0x0][0x20c], R0 ;  /* 0x00008300de009a24 */ /* 0x000fe200078e0200 */
[----:B------:R-:W-:Y:S01]  /*6100*/  BAR.SYNC.DEFER_BLOCKING 0x0 ;  /* 0x0000000000007b1d */ /* 0x000fe20000010000 */
[----:B------:R-:W-:Y:S02]  /*6110*/  IMAD.MOV.U32 R223, RZ, RZ, c[0x0][0x1e0] ;  /* 0x00007800ffdf7624 */ /* 0x000fe400078e00ff */
[----:B------:R-:W-:Y:S02]  /*6120*/  @!P1 IMAD.IADD R0, R5, 0x1, R0 ;  /* 0x0000000105009824 */ /* 0x000fe400078e0200 */
[----:B------:R-:W-:Y:S03]  /*6130*/  IMAD.SHL.U32 R223, R223, 0x20, RZ ;  /* 0x00000020dfdf7824 */ /* 0x000fe600078e00ff */
[----:B------:R-:W-:Y:S01]  /*6140*/  @!P1 SHF.L.U64.HI R0, R4, 0x6, R0 ;  /* 0x0000000604009819 */ /* 0x000fe20000010200 */
[----:B------:R-:W-:Y:S06]  /*6150*/  LDSM.16.M88.4 R32, [R199+0x10100] ;  /* 0x01010000c720783b */ /* 0x000fec0000000200 */
[----:B------:R-:W-:Y:S06]  /*6160*/  LDSM.16.M88.4 R16, [R192+0x8900] ;  /* 0x00890000c010783b */ /* 0x000fec0000000200 */
[----:B------:R-:W-:Y:S06]  /*6170*/  LDSM.16.M88.4 R24, [R192+0x9100] ;  /* 0x00910000c018783b */ /* 0x000fec0000000200 */
[----:B------:R-:W-:Y:S06]  /*6180*/  LDSM.16.M88.4 R168, [R192+0x9900] ;  /* 0x00990000c0a8783b */ /* 0x000fec0000000200 */
[----:B------:R-:W-:Y:S06]  /*6190*/  LDSM.16.M88.4 R172, [R200+0x10100] ;  /* 0x01010000c8ac783b */ /* 0x000fec0000000200 */
[----:B------:R-:W-:Y:S06]  /*61a0*/  LDSM.16.M88.4 R176, [R203] ;  /* 0x00000000cbb0783b */ /* 0x000fec0000000200 */
[----:B------:R-:W-:Y:S06]  /*61b0*/  LDSM.16.M88.4 R180, [R218] ;  /* 0x00000000dab4783b */ /* 0x000fec0000000200 */
[----:B------:R-:W-:Y:S06]  /*61c0*/  LDSM.16.M88.4 R184, [R217] ;  /* 0x00000000d9b8783b */ /* 0x000fec0000000200 */
[----:B------:R-:W-:Y:S06]  /*61d0*/  LDSM.16.M88.4 R188, [R216] ;  /* 0x00000000d8bc783b */ /* 0x000fec0000000200 */
[----:B------:R-:W4:Y:S06]  /*61e0*/  LDL R219, [R1+0x4] ;  /* 0x0000040001db7983 */ /* 0x000f2c0000100800 */
[----:B------:R-:W4:Y:S01]  /*61f0*/  LDL R240, [R1+0x40] ;  /* 0x0000400001f07983 */ /* 0x000f220000100800 */
[----:B--2---:R-:W-:Y:S05]  /*6200*/  @!P1 IADD3 R3, P0, R2, R12, RZ ;  /* 0x0000000c02039210 */ /* 0x004fea0007f1e0ff */
[----:B---3--:R-:W-:Y:S01]  /*6210*/  @!P1 IMAD.X R6, R0, 0x1, R11, P0 ;  /* 0x0000000100069824 */ /* 0x008fe200000e060b */
[----:B------:R-:W-:Y:S05]  /*6220*/  @!P1 IADD3 R4, P0, R2, R252, RZ ;  /* 0x000000fc02049210 */ /* 0x000fea0007f1e0ff */
[----:B------:R-:W-:Y:S01]  /*6230*/  @!P1 IMAD.X R7, R0, 0x1, R251, P0 ;  /* 0x0000000100079824 */ /* 0x000fe200000e06fb */
[----:B------:R-:W-:Y:S05]  /*6240*/  @!P1 IADD3 R5, P0, R2, R250, RZ ;  /* 0x000000fa02059210 */ /* 0x000fea0007f1e0ff */
[----:B------:R-:W-:Y:S01]  /*6250*/  @!P1 IMAD.X R8, R0, 0x1, R249, P0 ;  /* 0x0000000100089824 */ /* 0x000fe200000e06f9 */
[C---:B------:R-:W-:Y:S04]  /*6260*/  @!P1 LEA R220, P0, R3.reuse, c[0x0][0x1f8], 0x1 ;  /* 0x00007e0003dc9a11 */ /* 0x040fe800078008ff */
[----:B------:R-:W-:Y:S02]  /*6270*/  @!P1 LEA.HI.X R221, R3, c[0x0][0x1fc], R6, 0x1, P0 ;  /* 0x00007f0003dd9a11 */ /* 0x000fe400000f0c06 */
[C---:B------:R-:W-:Y:S04]  /*6280*/  @!P1 LEA R30, P0, R4.reuse, c[0x0][0x1f8], 0x1 ;  /* 0x00007e00041e9a11 */ /* 0x040fe800078008ff */
[----:B------:R-:W-:Y:S02]  /*6290*/  @!P1 LEA.HI.X R31, R4, c[0x0][0x1fc], R7, 0x1, P0 ;  /* 0x00007f00041f9a11 */ /* 0x000fe400000f0c07 */
[C---:B------:R-:W-:Y:S04]  /*62a0*/  @!P1 LEA R28, P0, R5.reuse, c[0x0][0x1f8], 0x1 ;  /* 0x00007e00051c9a11 */ /* 0x040fe800078008ff */
[----:B------:R-:W-:Y:S02]  /*62b0*/  @!P1 LEA.HI.X R29, R5, c[0x0][0x1fc], R8, 0x1, P0 ;  /* 0x00007f00051d9a11 */ /* 0x000fe400000f0c08 */
[----:B------:R-:W-:Y:S05]  /*62c0*/  @!P1 IADD3 R3, P0, R2, R248, RZ ;  /* 0x000000f802039210 */ /* 0x000fea0007f1e0ff */
[----:B------:R-:W-:Y:S01]  /*62d0*/  @!P1 IMAD.X R4, R0, 0x1, R247, P0 ;  /* 0x0000000100049824 */ /* 0x000fe200000e06f7 */
[C---:B------:R-:W-:Y:S04]  /*62e0*/  @!P1 LEA R22, P0, R3.reuse, c[0x0][0x1f8], 0x1 ;  /* 0x00007e0003169a11 */ /* 0x040fe800078008ff */
[----:B------:R-:W-:Y:S02]  /*62f0*/  @!P1 LEA.HI.X R23, R3, c[0x0][0x1fc], R4, 0x1, P0 ;  /* 0x00007f0003179a11 */ /* 0x000fe400000f0c04 */
[C---:B------:R-:W-:Y:S04]  /*6300*/  @!P1 LEA R2, P0, R9.reuse, R2, 0x5 ;  /* 0x0000000209029211 */ /* 0x040fe800078028ff */
[----:B------:R-:W-:Y:S02]  /*6310*/  @!P1 LEA.HI.X R0, R9, R0, R14, 0x5, P0 ;  /* 0x0000000009009211 */ /* 0x000fe400000f2c0e */
[----:B------:R-:W-:Y:S04]  /*6320*/  @!P1 IADD3 R3, P0, R2, R12, RZ ;  /* 0x0000000c02039210 */ /* 0x000fe80007f1e0ff */
[----:B------:R-:W-:Y:S02]  /*6330*/  @!P1 IADD3.X R4, R0, R11, RZ, P0, !PT ;  /* 0x0000000b00049210 */ /* 0x000fe400007fe4ff */
[C---:B------:R-:W-:Y:S01]  /*6340*/  @!P1 LEA R20, P0, R3.reuse, c[0x0][0x1f8], 0x1 ;  /* 0x00007e0003149a11 */ /* 0x040fe200078008ff */
[----:B------:R-:W1:Y:S03]  /*6350*/  LDSM.16.M88.4 R8, [R192+0x8100] ;  /* 0x00810000c008783b */ /* 0x000e660000000200 */
[----:B------:R-:W-:Y:S02]  /*6360*/  @!P1 LEA.HI.X R21, R3, c[0x0][0x1fc], R4, 0x1, P0 ;  /* 0x00007f0003159a11 */ /* 0x000fe400000f0c04 */
[----:B------:R-:W-:Y:S01]  /*6370*/  @!P1 IADD3 R3, P0, R2, R252, RZ ;  /* 0x000000fc02039210 */ /* 0x000fe20007f1e0ff */
[----:B------:R-:W-:Y:S01]  /*6380*/  @!PT LDS RZ, [RZ] ;  /* 0x00000000fffff984 */ /* 0x000fe20000000800 */
[----:B------:R-:W-:Y:S01]  /*6390*/  @!PT LDS RZ, [RZ] ;  /* 0x00000000fffff984 */ /* 0x000fe20000000800 */
[----:B------:R-:W-:Y:S01]  /*63a0*/  @!PT LDS RZ, [RZ] ;  /* 0x00000000fffff984 */ /* 0x000fe20000000800 */
[----:B------:R2:W-:Y:S04]  /*63b0*/  @!P1 LDGSTS.E.BYPASS.LTC128B.128 [R233+0x100], [R220.64], !P3 ;  /* 0x00100000dce99fae */ /* 0x0005e8000d901d48 */
[----:B------:R-:W-:Y:S01]  /*63c0*/  @!P1 IMAD.X R4, R0, 0x1, R251, P0 ;  /* 0x0000000100049824 */ /* 0x000fe200000e06fb */
[C---:B------:R-:W-:Y:S01]  /*63d0*/  @!P1 LEA R14, P0, R3.reuse, c[0x0][0x1f8], 0x1 ;  /* 0x00007e00030e9a11 */ /* 0x040fe200078008ff */
[----:B------:R3:W-:Y:S03]  /*63e0*/  @!P1 LDGSTS.E.BYPASS.LTC128B.128 [R233+0x2100], [R30.64], !P6 ;  /* 0x021000001ee99fae */ /* 0x0007e6000f101d48 */
[----:B------:R-:W-:Y:S02]  /*63f0*/  @!P1 LEA.HI.X R15, R3, c[0x0][0x1fc], R4, 0x1, P0 ;  /* 0x00007f00030f9a11 */ /* 0x000fe400000f0c04 */
[----:B------:R-:W-:Y:S01]  /*6400*/  @!P1 IADD3 R3, P0, R2, R250, RZ ;  /* 0x000000fa02039210 */ /* 0x000fe20007f1e0ff */
        /* <DEDUP_REMOVED lines=11> */
[C---:B------:R-:W-:Y:S01]  /*64c0*/  ISETP.GT.AND P0, PT, R222.reuse, R232, PT ;  /* 0x000000e8de00720c */ /* 0x040fe20003f04270 */
[----:B------:R1:W-:Y:S06]  /*64d0*/  @!P1 LDGSTS.E.BYPASS.LTC128B.128 [R233+0x5100], [R12.64], !P5 ;  /* 0x051000000ce99fae */ /* 0x0003ec000e901d48 */
[----:B------:R1:W-:Y:S06]  /*64e0*/  @!P1 LDGSTS.E.BYPASS.LTC128B.128 [R233+0x7100], [R6.64], !P4 ;  /* 0x0710000006e99fae */ /* 0x0003ec000e101d48 */
[----:B------:R-:W-:Y:S01]  /*64f0*/  @P0 IADD3 R4, R222, -0x1, RZ ;  /* 0xffffffffde040810 */ /* 0x000fe20007ffe0ff */
[----:B------:R-:W0:Y:S03]  /*6500*/  LDGDEPBAR ;  /* 0x00000000000079af */ /* 0x000e260000000000 */
[----:B------:R-:W-:Y:S05]  /*6510*/  @P0 SHF.R.S32.HI R0, RZ, 0x1f, R4 ;  /* 0x0000001fff000819 */ /* 0x000fea0000011404 */
[----:B------:R-:W-:Y:S04]  /*6520*/  @P0 IMAD R0, R0, c[0x0][0x1e0], RZ ;  /* 0x0000780000000a24 */ /* 0x000fe800078e02ff */
[C---:B------:R-:W-:Y:S02]  /*6530*/  @P0 IMAD R0, R4.reuse, c[0x0][0x1e4], R0 ;  /* 0x0000790004000a24 */ /* 0x040fe400078e0200 */
[----:B------:R-:W-:Y:S04]  /*6540*/  @P0 IMAD.WIDE.U32 R4, R4, c[0x0][0x1e0], RZ ;  /* 0x0000780004040a25 */ /* 0x000fe800078e00ff */
[----:B------:R-:W-:Y:S02]  /*6550*/  @P0 IMAD.IADD R0, R5, 0x1, R0 ;  /* 0x0000000105000824 */ /* 0x000fe400078e0200 */
[C---:B------:R-:W-:Y:S03]  /*6560*/  @P0 IMAD.SHL.U32 R2, R4.reuse, 0x40, RZ ;  /* 0x0000004004020824 */ /* 0x040fe600078e00ff */
[----:B------:R-:W-:Y:S02]  /*6570*/  @P0 SHF.L.U64.HI R0, R4, 0x6, R0 ;  /* 0x0000000604000819 */ /* 0x000fe40000010200 */
[----:B----4-:R-:W-:Y:S05]  /*6580*/  @P0 IADD3 R3, P2, R2, R226, RZ ;  /* 0x000000e202030210 */ /* 0x010fea0007f5e0ff */
[----:B-----5:R-:W-:Y:S01]  /*6590*/  @P0 IMAD.X R4, R0, 0x1, R225, P2 ;  /* 0x0000000100040824 */ /* 0x020fe200010e06e1 */
[C---:B------:R-:W-:Y:S04]  /*65a0*/  @P0 LEA R238, P2, R3.reuse, c[0x0][0x1c8], 0x1 ;  /* 0x0000720003ee0a11 */ /* 0x040fe800078408ff */
[----:B------:R-:W-:Y:S02]  /*65b0*/  @P0 LEA.HI.X R239, R3, c[0x0][0x1cc], R4, 0x1, P2 ;  /* 0x0000730003ef0a11 */ /* 0x000fe400010f0c04 */
[C---:B-1----:R-:W-:Y:S03]  /*65c0*/  HMMA.16816.F32 R4, R32.reuse, R8, RZ ;  /* 0x000000082004723c */ /* 0x042fe600000018ff */
[----:B------:R-:W-:Y:S04]  /*65d0*/  @P0 IADD3 R3, P1, R2, R246, RZ ;  /* 0x000000f602030210 */ /* 0x000fe80007f3e0ff */
[----:B------:R-:W-:Y:S01]  /*65e0*/  @P0 IADD3.X R132, R0, R245, RZ, P1, !PT ;  /* 0x000000f500840210 */ /* 0x000fe20000ffe4ff */
[C---:B------:R-:W-:Y:S01]  /*65f0*/  HMMA.16816.F32 R8, R32.reuse, R10, RZ ;  /* 0x0000000a2008723c */ /* 0x040fe200000018ff */
[C---:B------:R-:W-:Y:S04]  /*6600*/  @P0 LEA R236, P1, R3.reuse, c[0x0][0x1c8], 0x1 ;  /* 0x0000720003ec0a11 */ /* 0x040fe800078208ff */
[----:B------:R-:W-:Y:S02]  /*6610*/  @P0 LEA.HI.X R237, R3, c[0x0][0x1cc], R132, 0x1, P1 ;  /* 0x0000730003ed0a11 */ /* 0x000fe400008f0c84 */
[----:B------:R-:W-:Y:S01]  /*6620*/  @P0 IADD3 R3, P1, R2, R244, RZ ;  /* 0x000000f402030210 */ /* 0x000fe20007f3e0ff */
[C---:B------:R-:W-:Y:S04]  /*6630*/  HMMA.16816.F32 R12, R32.reuse, R16, RZ ;  /* 0x00000010200c723c */ /* 0x040fe800000018ff */
[----:B------:R-:W-:Y:S01]  /*6640*/  @P0 IMAD.X R132, R0, 0x1, R243, P1 ;  /* 0x0000000100840824 */ /* 0x000fe200008e06f3 */
[C---:B------:R-:W-:Y:S03]  /*6650*/  @P0 LEA R234, P1, R3.reuse, c[0x0][0x1c8], 0x1 ;  /* 0x0000720003ea0a11 */ /* 0x040fe600078208ff */
[C---:B------:R-:W-:Y:S01]  /*6660*/  HMMA.16816.F32 R16, R32.reuse, R18, RZ ;  /* 0x000000122010723c */ /* 0x040fe200000018ff */
[----:B------:R-:W-:Y:S03]  /*6670*/  @P0 LEA.HI.X R235, R3, c[0x0][0x1cc], R132, 0x1, P1 ;  /* 0x0000730003eb0a11 */ /* 0x000fe600008f0c84 */
[----:B------:R-:W-:Y:S04]  /*6680*/  @P0 IADD3 R3, P1, R2, R242, RZ ;  /* 0x000000f202030210 */ /* 0x000fe80007f3e0ff */
[C---:B------:R-:W-:Y:S01]  /*6690*/  HMMA.16816.F32 R20, R32.reuse, R24, RZ ;  /* 0x000000182014723c */ /* 0x040fe200000018ff */
[----:B------:R-:W-:Y:S03]  /*66a0*/  @P0 IMAD.X R132, R0, 0x1, R241, P1 ;  /* 0x0000000100840824 */ /* 0x000fe600008e06f1 */
[C---:B------:R-:W-:Y:S04]  /*66b0*/  @P0 LEA R230, P1, R3.reuse, c[0x0][0x1c8], 0x1 ;  /* 0x0000720003e60a11 */ /* 0x040fe800078208ff */
[C---:B------:R-:W-:Y:S01]  /*66c0*/  HMMA.16816.F32 R24, R32.reuse, R26, RZ ;  /* 0x0000001a2018723c */ /* 0x040fe200000018ff */
[----:B------:R-:W-:Y:S03]  /*66d0*/  @P0 LEA.HI.X R231, R3, c[0x0][0x1cc], R132, 0x1, P1 ;  /* 0x0000730003e70a11 */ /* 0x000fe600008f0c84 */
[----:B------:R-:W-:Y:S01]  /*66e0*/  @P0 IADD3 R2, P1, R223, R2, RZ ;  /* 0x00000002df020210 */ /* 0x000fe20007f3e0ff */
[----:B------:R-:W-:Y:S03]  /*66f0*/  IMAD.MOV.U32 R223, RZ, RZ, c[0x0][0x2c4] ;  /* 0x0000b100ffdf7624 */ /* 0x000fe600078e00ff */
[C---:B---3--:R-:W-:Y:S01]  /*6700*/  HMMA.16816.F32 R28, R32.reuse, R168, RZ ;  /* 0x000000a8201c723c */ /* 0x048fe200000018ff */
[----:B------:R-:W-:Y:S02]  /*6710*/  @P0 IADD3.X R0, R135, R0, RZ, P1, !PT ;  /* 0x0000000087000210 */ /* 0x000fe40000ffe4ff */
[----:B------:R-:W-:Y:S02]  /*6720*/  ISETP.NE.AND P2, PT, R223, 0x1, PT ;  /* 0x00000001df00780c */ /* 0x000fe40003f45270 */
[----:B------:R-:W-:Y:S03]  /*6730*/  @P0 IADD3 R3, P1, R2, R226, RZ ;  /* 0x000000e202030210 */ /* 0x000fe60007f3e0ff */
[----:B------:R-:W-:Y:S01]  /*6740*/  HMMA.16816.F32 R32, R32, R170, RZ ;  /* 0x000000aa2020723c */ /* 0x000fe200000018ff */
[----:B------:R-:W-:Y:S03]  /*6750*/  LDSM.16.M88.4 R168, [R202+0x10100] ;  /* 0x01010000caa8783b */ /* 0x000fe60000000200 */
[----:B------:R-:W-:Y:S01]  /*6760*/  @P0 IMAD.X R132, R0, 0x1, R225, P1 ;  /* 0x0000000100840824 */ /* 0x000fe200008e06e1 */
[C---:B------:R-:W-:Y:S03]  /*6770*/  @P0 LEA R228, P1, R3.reuse, c[0x0][0x1c8], 0x1 ;  /* 0x0000720003e40a11 */ /* 0x040fe600078208ff */
[C---:B------:R-:W-:Y:S05]  /*6780*/  HMMA.16816.F32 R4, R172.reuse, R176, R4 ;  /* 0x000000b0ac04723c */ /* 0x040fea0000001804 */
[----:B------:R-:W-:Y:S02]  /*6790*/  @P0 LEA.HI.X R229, R3, c[0x0][0x1cc], R132, 0x1, P1 ;  /* 0x0000730003e50a11 */ /* 0x000fe400008f0c84 */
[----:B------:R-:W-:Y:S01]  /*67a0*/  @P0 IADD3 R3, P1, R2, R246, RZ ;  /* 0x000000f602030210 */ /* 0x000fe20007f3e0ff */
[C---:B------:R-:W-:Y:S01]  /*67b0*/  HMMA.16816.F32 R8, R172.reuse, R178, R8 ;  /* 0x000000b2ac08723c */ /* 0x040fe20000001808 */
[----:B------:R-:W-:Y:S03]  /*67c0*/  LDSM.16.M88.4 R176, [R198+0x8900] ;  /* 0x00890000c6b0783b */ /* 0x000fe60000000200 */
[----:B------:R-:W-:Y:S01]  /*67d0*/  @P0 IMAD.X R132, R0, 0x1, R245, P1 ;  /* 0x0000000100840824 */ /* 0x000fe200008e06f5 */
[C---:B------:R-:W-:Y:S03]  /*67e0*/  @P0 LEA R226, P1, R3.reuse, c[0x0][0x1c8], 0x1 ;  /* 0x0000720003e20a11 */ /* 0x040fe600078208ff */
[C---:B------:R-:W-:Y:S04]  /*67f0*/  HMMA.16816.F32 R12, R172.reuse, R180, R12 ;  /* 0x000000b4ac0c723c */ /* 0x040fe8000000180c */
[----:B------:R-:W-:Y:S02]  /*6800*/  @P0 LEA.HI.X R227, R3, c[0x0][0x1cc], R132, 0x1, P1 ;  /* 0x0000730003e30a11 */ /* 0x000fe400008f0c84 */
[----:B------:R-:W-:Y:S02]  /*6810*/  @P0 IADD3 R3, P1, R2, R244, RZ ;  /* 0x000000f402030210 */ /* 0x000fe40007f3e0ff */
[C---:B------:R-:W-:Y:S04]  /*6820*/  HMMA.16816.F32 R16, R172.reuse, R182, R16 ;  /* 0x000000b6ac10723c */ /* 0x040fe80000001810 */
[----:B------:R-:W-:Y:S01]  /*6830*/  @P0 IMAD.X R132, R0, 0x1, R243, P1 ;  /* 0x0000000100840824 */ /* 0x000fe200008e06f3 */
[C---:B------:R-:W-:Y:S03]  /*6840*/  @P0 LEA R224, P1, R3.reuse, c[0x0][0x1c8], 0x1 ;  /* 0x0000720003e00a11 */ /* 0x040fe600078208ff */
[C---:B------:R-:W-:Y:S04]  /*6850*/  HMMA.16816.F32 R20, R172.reuse, R184, R20 ;  /* 0x000000b8ac14723c */ /* 0x040fe80000001814 */
[----:B------:R-:W-:Y:S02]  /*6860*/  @P0 LEA.HI.X R225, R3, c[0x0][0x1cc], R132, 0x1, P1 ;  /* 0x0000730003e10a11 */ /* 0x000fe400008f0c84 */
[----:B------:R-:W-:Y:S02]  /*6870*/  @P0 IADD3 R2, P1, R2, R242, RZ ;  /* 0x000000f202020210 */ /* 0x000fe40007f3e0ff */
[C---:B------:R-:W-:Y:S04]  /*6880*/  HMMA.16816.F32 R24, R172.reuse, R186, R24 ;  /* 0x000000baac18723c */ /* 0x040fe80000001818 */
[----:B------:R-:W-:Y:S01]  /*6890*/  @P0 IMAD.X R0, R0, 0x1, R241, P1 ;  /* 0x0000000100000824 */ /* 0x000fe200008e06f1 */
[C---:B--2---:R-:W-:Y:S03]  /*68a0*/  @P0 LEA R220, P1, R2.reuse, c[0x0][0x1c8], 0x1 ;  /* 0x0000720002dc0a11 */ /* 0x044fe600078208ff */
[C---:B------:R-:W-:Y:S04]  /*68b0*/  HMMA.16816.F32 R28, R172.reuse, R188, R28 ;  /* 0x000000bcac1c723c */ /* 0x040fe8000000181c */
[----:B------:R-:W-:Y:S04]  /*68c0*/  @P0 LEA.HI.X R221, R2, c[0x0][0x1cc], R0, 0x1, P1 ;  /* 0x0000730002dd0a11 */ /* 0x000fe800008f0c00 */
[----:B------:R-:W-:Y:S01]  /*68d0*/  HMMA.16816.F32 R32, R172, R190, R32 ;  /* 0x000000beac20723c */ /* 0x000fe20000001820 */
[----:B------:R-:W1:Y:S07]  /*68e0*/  LDSM.16.M88.4 R172, [R198+0x8100] ;  /* 0x00810000c6ac783b */ /* 0x000e6e0000000200 */
[C---:B-1----:R-:W-:Y:S08]  /*68f0*/  HMMA.16816.F32 R4, R168.reuse, R172, R4 ;  /* 0x000000aca804723c */ /* 0x042ff00000001804 */
[C---:B------:R-:W-:Y:S01]  /*6900*/  HMMA.16816.F32 R8, R168.reuse, R174, R8 ;  /* 0x000000aea808723c */ /* 0x040fe20000001808 */
[----:B------:R-:W1:Y:S07]  /*6910*/  LDSM.16.M88.4 R172, [R198+0x9100] ;  /* 0x00910000c6ac783b */ /* 0x000e6e0000000200 */
[C---:B------:R-:W-:Y:S08]  /*6920*/  HMMA.16816.F32 R12, R168.reuse, R176, R12 ;  /* 0x000000b0a80c723c */ /* 0x040ff0000000180c */
[C---:B------:R-:W-:Y:S01]  /*6930*/  HMMA.16816.F32 R16, R168.reuse, R178, R16 ;  /* 0x000000b2a810723c */ /* 0x040fe20000001810 */
[----:B------:R-:W2:Y:S07]  /*6940*/  LDSM.16.M88.4 R176, [R198+0x9900] ;  /* 0x00990000c6b0783b */ /* 0x000eae0000000200 */
[C---:B-1----:R-:W-:Y:S08]  /*6950*/  HMMA.16816.F32 R20, R168.reuse, R172, R20 ;  /* 0x000000aca814723c */ /* 0x042ff00000001814 */
[C---:B------:R-:W-:Y:S01]  /*6960*/  HMMA.16816.F32 R24, R168.reuse, R174, R24 ;  /* 0x000000aea818723c */ /* 0x040fe20000001818 */
[----:B------:R-:W-:Y:S07]  /*6970*/  LDSM.16.M88.4 R172, [R197] ;  /* 0x00000000c5ac783b */ /* 0x000fee0000000200 */
[C---:B--2---:R-:W-:Y:S08]  /*6980*/  HMMA.16816.F32 R28, R168.reuse, R176, R28 ;  /* 0x000000b0a81c723c */ /* 0x044ff0000000181c */
[----:B------:R-:W-:Y:S01]  /*6990*/  HMMA.16816.F32 R32, R168, R178, R32 ;  /* 0x000000b2a820723c */ /* 0x000fe20000001820 */
[----:B------:R-:W1:Y:S06]  /*69a0*/  LDSM.16.M88.4 R168, [R201+0x10100] ;  /* 0x01010000c9a8783b */ /* 0x000e6c0000000200 */
[----:B------:R-:W2:Y:S01]  /*69b0*/  LDSM.16.M88.4 R176, [R197+0x800] ;  /* 0x00080000c5b0783b */ /* 0x000ea20000000200 */
[C---:B-1----:R-:W-:Y:S08]  /*69c0*/  HMMA.16816.F32 R4, R168.reuse, R172, R4 ;  /* 0x000000aca804723c */ /* 0x042ff00000001804 */
[C---:B------:R-:W-:Y:S01]  /*69d0*/  HMMA.16816.F32 R8, R168.reuse, R174, R8 ;  /* 0x000000aea808723c */ /* 0x040fe20000001808 */
[----:B------:R-:W1:Y:S07]  /*69e0*/  LDSM.16.M88.4 R172, [R197+0x1000] ;  /* 0x00100000c5ac783b */ /* 0x000e6e0000000200 */
[C---:B--2---:R-:W-:Y:S08]  /*69f0*/  HMMA.16816.F32 R12, R168.reuse, R176, R12 ;  /* 0x000000b0a80c723c */ /* 0x044ff0000000180c */
[C---:B------:R-:W-:Y:S01]  /*6a00*/  HMMA.16816.F32 R16, R168.reuse, R178, R16 ;  /* 0x000000b2a810723c */ /* 0x040fe20000001810 */
[----:B------:R-:W2:Y:S07]  /*6a10*/  LDSM.16.M88.4 R176, [R197+0x1800] ;  /* 0x00180000c5b0783b */ /* 0x000eae0000000200 */
[C---:B-1----:R-:W-:Y:S08]  /*6a20*/  HMMA.16816.F32 R20, R168.reuse, R172, R20 ;  /* 0x000000aca814723c */ /* 0x042ff00000001814 */
[C---:B------:R-:W-:Y:S01]  /*6a30*/  HMMA.16816.F32 R24, R168.reuse, R174, R24 ;  /* 0x000000aea818723c */ /* 0x040fe20000001818 */
[----:B------:R-:W-:Y:S07]  /*6a40*/  LDSM.16.M88.4 R172, [R192+0xa100] ;  /* 0x00a10000c0ac783b */ /* 0x000fee0000000200 */
        /* <DEDUP_REMOVED lines=16> */
[----:B------:R-:W2:Y:S01]  /*6b50*/  LDSM.16.M88.4 R176, [R214] ;  /* 0x00000000d6b0783b */ /* 0x000ea20000000200 */
[C---:B-1----:R-:W-:Y:S08]  /*6b60*/  HMMA.16816.F32 R4, R168.reuse, R172, R4 ;  /* 0x000000aca804723c */ /* 0x042ff00000001804 */
[C---:B------:R-:W-:Y:S01]  /*6b70*/  HMMA.16816.F32 R8, R168.reuse, R174, R8 ;  /* 0x000000aea808723c */ /* 0x040fe20000001808 */
[----:B------:R-:W1:Y:S07]  /*6b80*/  LDSM.16.M88.4 R172, [R213] ;  /* 0x00000000d5ac783b */ /* 0x000e6e0000000200 */
[C---:B--2---:R-:W-:Y:S08]  /*6b90*/  HMMA.16816.F32 R12, R168.reuse, R176, R12 ;  /* 0x000000b0a80c723c */ /* 0x044ff0000000180c */
[C---:B------:R-:W-:Y:S01]  /*6ba0*/  HMMA.16816.F32 R16, R168.reuse, R178, R16 ;  /* 0x000000b2a810723c */ /* 0x040fe20000001810 */
[----:B------:R-:W2:Y:S07]  /*6bb0*/  LDSM.16.M88.4 R176, [R212] ;  /* 0x00000000d4b0783b */ /* 0x000eae0000000200 */
        /* <DEDUP_REMOVED lines=125> */
[C---:B------:R-:W-:Y:S08]  /*7390*/  HMMA.16816.F32 R8, R168.reuse, R174, R8 ;  /* 0x000000aea808723c */ /* 0x040ff00000001808 */
[C---:B--2---:R-:W-:Y:S08]  /*73a0*/  HMMA.16816.F32 R12, R168.reuse, R176, R12 ;  /* 0x000000b0a80c723c */ /* 0x044ff0000000180c */
[----:B------:R-:W-:Y:S01]  /*73b0*/  FMUL.FTZ R4, R4, c[0x0][0x320] ;  /* 0x0000c80004047a20 */ /* 0x000fe20000410000 */
[C---:B------:R-:W-:Y:S03]  /*73c0*/  HMMA.16816.F32 R16, R168.reuse, R178, R16 ;  /* 0x000000b2a810723c */ /* 0x040fe60000001810 */
[----:B------:R-:W1:Y:S01]  /*73d0*/  MUFU.TANH R184, R4 ;  /* 0x0000000400b87308 */ /* 0x000e620000002400 */
[----:B------:R-:W-:Y:S02]  /*73e0*/  FMUL.FTZ R5, R5, c[0x0][0x320] ;  /* 0x0000c80005057a20 */ /* 0x000fe40000410000 */
[----:B------:R-:W-:Y:S02]  /*73f0*/  FMUL.FTZ R6, R6, c[0x0][0x320] ;  /* 0x0000c80006067a20 */ /* 0x000fe40000410000 */
[----:B------:R-:W-:Y:S04]  /*7400*/  FMUL.FTZ R7, R7, c[0x0][0x320] ;  /* 0x0000c80007077a20 */ /* 0x000fe80000410000 */
        /* <DEDUP_REMOVED lines=9> */
[----:B------:R-:W-:Y:S02]  /*74a0*/  FMUL.FTZ R15, R15, c[0x0][0x320] ;  /* 0x0000c8000f0f7a20 */ /* 0x000fe40000410000 */
[----:B------:R-:W-:Y:S02]  /*74b0*/  FMUL.FTZ R16, R16, c[0x0][0x320] ;  /* 0x0000c80010107a20 */ /* 0x000fe40000410000 */
[----:B------:R-:W-:Y:S02]  /*74c0*/  FMUL.FTZ R17, R17, c[0x0][0x320] ;  /* 0x0000c80011117a20 */ /* 0x000fe40000410000 */
[----:B------:R-:W-:Y:S01]  /*74d0*/  FMUL.FTZ R18, R18, c[0x0][0x320] ;  /* 0x0000c80012127a20 */ /* 0x000fe20000410000 */
[----:B------:R4:W1:Y:S01]  /*74e0*/  MUFU.TANH R187, R7 ;  /* 0x0000000700bb7308 */ /* 0x0008620000002400 */
[----:B------:R-:W-:Y:S09]  /*74f0*/  FMUL.FTZ R19, R19, c[0x0][0x320] ;  /* 0x0000c80013137a20 */ /* 0x000ff20000410000 */
[----:B------:R-:W1:Y:S10]  /*7500*/  MUFU.TANH R182, R8 ;  /* 0x0000000800b67308 */ /* 0x000e740000002400 */
[----:B------:R-:W1:Y:S01]  /*7510*/  MUFU.TANH R180, R9 ;  /* 0x0000000900b47308 */ /* 0x000e620000002400 */
[----:B----4-:R-:W4:Y:S09]  /*7520*/  LDSM.16.M88.4 R4, [R197+0x7000] ;  /* 0x00700000c504783b */ /* 0x010f320000000200 */
[----:B------:R-:W1:Y:S10]  /*7530*/  MUFU.TANH R186, R10 ;  /* 0x0000000a00ba7308 */ /* 0x000e740000002400 */
[----:B------:R5:W1:Y:S10]  /*7540*/  MUFU.TANH R185, R11 ;  /* 0x0000000b00b97308 */ /* 0x000a740000002400 */
[----:B------:R-:W1:Y:S10]  /*7550*/  MUFU.TANH R176, R12 ;  /* 0x0000000c00b07308 */ /* 0x000e740000002400 */
[----:B------:R-:W1:Y:S01]  /*7560*/  MUFU.TANH R175, R13 ;  /* 0x0000000d00af7308 */ /* 0x000e620000002400 */
[C---:B----4-:R-:W-:Y:S01]  /*7570*/  HMMA.16816.F32 R20, R168.reuse, R4, R20 ;  /* 0x00000004a814723c */ /* 0x050fe20000001814 */
[----:B------:R4:W2:Y:S08]  /*7580*/  LDL R4, [R1+0x6c] ;  /* 0x00006c0001047983 */ /* 0x0008b00000100800 */
[----:B------:R-:W1:Y:S01]  /*7590*/  MUFU.TANH R181, R14 ;  /* 0x0000000e00b57308 */ /* 0x000e620000002400 */
[----:B-----5:R-:W5:Y:S01]  /*75a0*/  LDSM.16.M88.4 R8, [R197+0x7800] ;  /* 0x00780000c508783b */ /* 0x020f620000000200 */
[----:B------:R-:W-:Y:S04]  /*75b0*/  DEPBAR.LE SB0, 0x0 ;  /* 0x000080000000791a */ /* 0x000fe80000000000 */
[C---:B------:R-:W-:Y:S04]  /*75c0*/  HMMA.16816.F32 R24, R168.reuse, R6, R24 ;  /* 0x00000006a818723c */ /* 0x040fe80000001818 */
[----:B------:R1:W1:Y:S01]  /*75d0*/  MUFU.TANH R179, R15 ;  /* 0x0000000f00b37308 */ /* 0x0002620000002400 */
[----:B------:R-:W-:Y:S01]  /*75e0*/  BAR.SYNC.DEFER_BLOCKING 0x0 ;  /* 0x0000000000007b1d */ /* 0x000fe20000010000 */
[----:B------:R-:W-:Y:S03]  /*75f0*/  IMAD.SHL.U32 R5, R222, 0x40, RZ ;  /* 0x00000040de057824 */ /* 0x000fe600078e00ff */
[----:B------:R-:W-:Y:S03]  /*7600*/  FMUL.FTZ R20, R20, c[0x0][0x320] ;  /* 0x0000c80014147a20 */ /* 0x000fe60000410000 */
[----:B------:R-:W-:Y:S02]  /*7610*/  IADD3 R0, -R240, 0x1, -R5 ;  /* 0x00000001f0007810 */ /* 0x000fe40007ffe905 */
[----:B------:R-:W1:Y:S01]  /*7620*/  MUFU.TANH R172, R16 ;  /* 0x0000001000ac7308 */ /* 0x000e620000002400 */
[----:B------:R-:W-:Y:S02]  /*7630*/  FMUL.FTZ R22, R22, c[0x0][0x320] ;  /* 0x0000c80016167a20 */ /* 0x000fe40000410000 */
[----:B------:R-:W-:Y:S01]  /*7640*/  FMUL.FTZ R23, R23, c[0x0][0x320] ;  /* 0x0000c80017177a20 */ /* 0x000fe20000410000 */
[----:B------:R-:W-:Y:S01]  /*7650*/  IADD3 R0, R0, c[0x0][0x1d0], RZ ;  /* 0x0000740000007a10 */ /* 0x000fe20007ffe0ff */
[----:B------:R-:W-:Y:S03]  /*7660*/  FMUL.FTZ R21, R21, c[0x0][0x320] ;  /* 0x0000c80015157a20 */ /* 0x000fe60000410000 */
[----:B------:R-:W-:Y:S02]  /*7670*/  IADD3 R0, R0, -c[0x0][0x168], RZ ;  /* 0x80005a0000007a10 */ /* 0x000fe40007ffe0ff */
[----:B------:R-:W1:Y:S02]  /*7680*/  MUFU.TANH R135, R17 ;  /* 0x0000001100877308 */ /* 0x000e640000002400 */
[C---:B------:R-:W-:Y:S02]  /*7690*/  IADD3 R7, R0.reuse, c[0x0][0x328], RZ ;  /* 0x0000ca0000077a10 */ /* 0x040fe40007ffe0ff */
[----:B------:R-:W-:Y:S01]  /*76a0*/  IADD3 R6, R0, UR6, RZ ;  /* 0x0000000600067c10 */ /* 0x000fe2000fffe0ff */
[----:B------:R-:W-:Y:S01]  /*76b0*/  @!PT LDS RZ, [RZ] ;  /* 0x00000000fffff984 */ /* 0x000fe20000000800 */
[----:B------:R-:W-:Y:S01]  /*76c0*/  @!PT LDS RZ, [RZ] ;  /* 0x00000000fffff984 */ /* 0x000fe20000000800 */
[----:B------:R-:W-:Y:S01]  /*76d0*/  @!PT LDS RZ, [RZ] ;  /* 0x00000000fffff984 */ /* 0x000fe20000000800 */
[----:B------:R4:W-:Y:S05]  /*76e0*/  @P0 LDGSTS.E.BYPASS.LTC128B.128 [R233+0x8100], [R238.64], !P3 ;  /* 0x08100000eee90fae */ /* 0x0009ea000d901d48 */
[----:B------:R1:W1:Y:S01]  /*76f0*/  MUFU.TANH R178, R18 ;  /* 0x0000001200b27308 */ /* 0x0002620000002400 */
[----:B------:R4:W-:Y:S01]  /*7700*/  @P0 LDGSTS.E.BYPASS.LTC128B.128 [R233+0xa100], [R236.64], !P6 ;  /* 0x0a100000ece90fae */ /* 0x0009e2000f101d48 */
[C---:B-----5:R-:W-:Y:S05]  /*7710*/  HMMA.16816.F32 R28, R168.reuse, R8, R28 ;  /* 0x00000008a81c723c */ /* 0x060fea000000181c */
[----:B------:R4:W-:Y:S03]  /*7720*/  @P0 LDGSTS.E.BYPASS.LTC128B.128 [R233+0xc100], [R234.64], !P5 ;  /* 0x0c100000eae90fae */ /* 0x0009e6000e901d48 */
[----:B------:R5:W2:Y:S01]  /*7730*/  MUFU.TANH R177, R19 ;  /* 0x0000001300b17308 */ /* 0x000aa20000002400 */
[----:B------:R-:W-:Y:S02]  /*7740*/  HMMA.16816.F32 R32, R168, R10, R32 ;  /* 0x0000000aa820723c */ /* 0x000fe40000001820 */
[----:B------:R4:W-:Y:S06]  /*7750*/  @P0 LDGSTS.E.BYPASS.LTC128B.128 [R233+0xe100], [R230.64], !P4 ;  /* 0x0e100000e6e90fae */ /* 0x0009ec000e101d48 */
[----:B------:R4:W-:Y:S01]  /*7760*/  @P0 LDGSTS.E.BYPASS.LTC128B.128 [R233+0x9100], [R228.64], !P3 ;  /* 0x09100000e4e90fae */ /* 0x0009e2000d901d48 */
[----:B------:R3:W2:Y:S05]  /*7770*/  MUFU.TANH R132, R20 ;  /* 0x0000001400847308 */ /* 0x0006aa0000002400 */
[----:B------:R4:W-:Y:S01]  /*7780*/  @P0 LDGSTS.E.BYPASS.LTC128B.128 [R233+0xb100], [R226.64], !P6 ;  /* 0x0b100000e2e90fae */ /* 0x0009e2000f101d48 */
[----:B-1----:R-:W-:Y:S02]  /*7790*/  FMUL.FTZ R15, R28, c[0x0][0x320] ;  /* 0x0000c8001c0f7a20 */ /* 0x002fe40000410000 */
[----:B------:R-:W-:Y:S02]  /*77a0*/  FMUL.FTZ R14, R29, c[0x0][0x320] ;  /* 0x0000c8001d0e7a20 */ /* 0x000fe40000410000 */
[----:B------:R1:W1:Y:S01]  /*77b0*/  MUFU.TANH R174, R22 ;  /* 0x0000001600ae7308 */ /* 0x0002620000002400 */
[----:B------:R4:W-:Y:S01]  /*77c0*/  @P0 LDGSTS.E.BYPASS.LTC128B.128 [R233+0xd100], [R224.64], !P5 ;  /* 0x0d100000e0e90fae */ /* 0x0009e2000e901d48 */
[----:B------:R-:W-:Y:S02]  /*77d0*/  FMUL.FTZ R18, R30, c[0x0][0x320] ;  /* 0x0000c8001e127a20 */ /* 0x000fe40000410000 */
[----:B-----5:R-:W-:Y:S02]  /*77e0*/  FMUL.FTZ R19, R25, c[0x0][0x320] ;  /* 0x0000c80019137a20 */ /* 0x020fe40000410000 */
[----:B------:R-:W-:Y:S01]  /*77f0*/  FMUL.FTZ R17, R31, c[0x0][0x320] ;  /* 0x0000c8001f117a20 */ /* 0x000fe20000410000 */
[----:B------:R4:W-:Y:S01]  /*7800*/  @P0 LDGSTS.E.BYPASS.LTC128B.128 [R233+0xf100], [R220.64], !P4 ;  /* 0x0f100000dce90fae */ /* 0x0009e2000e101d48 */
[----:B------:R-:W-:Y:S02]  /*7810*/  FMUL.FTZ R13, R32, c[0x0][0x320] ;  /* 0x0000c800200d7a20 */ /* 0x000fe40000410000 */
[----:B------:R5:W2:Y:S01]  /*7820*/  MUFU.TANH R173, R23 ;  /* 0x0000001700ad7308 */ /* 0x000aa20000002400 */
[----:B------:R-:W-:Y:S02]  /*7830*/  FMUL.FTZ R12, R33, c[0x0][0x320] ;  /* 0x0000c800210c7a20 */ /* 0x000fe40000410000 */
[----:B------:R-:W0:Y:S01]  /*7840*/  LDGDEPBAR ;  /* 0x00000000000079af */ /* 0x000e220000000000 */
[----:B---3--:R-:W-:Y:S02]  /*7850*/  FMUL.FTZ R20, R24, c[0x0][0x320] ;  /* 0x0000c80018147a20 */ /* 0x008fe40000410000 */
[----:B------:R-:W-:Y:S02]  /*7860*/  FMUL.FTZ R16, R34, c[0x0][0x320] ;  /* 0x0000c80022107a20 */ /* 0x000fe40000410000 */
[----:B------:R-:W-:Y:S02]  /*7870*/  FMUL.FTZ R24, R35, c[0x0][0x320] ;  /* 0x0000c80023187a20 */ /* 0x000fe40000410000 */
[----:B------:R-:W3:Y:S01]  /*7880*/  MUFU.TANH R21, R21 ;  /* 0x0000001500157308 */ /* 0x000ee20000002400 */
[----:B-1----:R-:W-:Y:S09]  /*7890*/  FMUL.FTZ R22, R27, c[0x0][0x320] ;  /* 0x0000c8001b167a20 */ /* 0x002ff20000410000 */
[----:B------:R-:W1:Y:S01]  /*78a0*/  MUFU.TANH R20, R20 ;  /* 0x0000001400147308 */ /* 0x000e620000002400 */
[----:B-----5:R-:W-:Y:S09]  /*78b0*/  FMUL.FTZ R23, R26, c[0x0][0x320] ;  /* 0x0000c8001a177a20 */ /* 0x020ff20000410000 */
        /* <DEDUP_REMOVED lines=11> */
[----:B--2---:R-:W-:Y:S01]  /*7970*/  @P2 MOV R4, R219 ;  /* 0x000000db00042202 */ /* 0x004fe20000000f00 */
[----:B------:R-:W-:Y:S04]  /*7980*/  IMAD.MOV.U32 R219, RZ, RZ, 0x1 ;  /* 0x00000001ffdb7424 */ /* 0x000fe800078e00ff */
[----:B------:R-:W2:Y:S01]  /*7990*/  SHFL.IDX PT, R3, R4, RZ, 0x1c1f ;  /* 0x001c1fff04037589 */ /* 0x000ea200000e0000 */
[----:B------:R-:W-:Y:S01]  /*79a0*/  ISETP.LE.AND P2, PT, R219, c[0x0][0x32c], PT ;  /* 0x0000cb00db007a0c */ /* 0x000fe20003f43270 */
[--C-:B--2---:R-:W-:Y:S02]  /*79b0*/  IMAD.IADD R2, R7, 0x1, R3.reuse ;  /* 0x0000000107027824 */ /* 0x104fe400078e0203 */
[----:B------:R-:W-:Y:S10]  /*79c0*/  IMAD.IADD R0, R6, 0x1, R3 ;  /* 0x0000000106007824 */ /* 0x000ff400078e0203 */
[----:B------:R-:W-:-:S05]  /*79d0*/  @!P2 BRA `(.L_x_887) ;  /* 0x000001900000a947 */ /* 0x000fca0003800000 */
[----:B-1-34-:R-:W-:Y:S01]  /*79e0*/  IADD3 R3, R3, c[0x0][0x1d0], RZ ;  /* 0x0000740003037a10 */ /* 0x01afe20007ffe0ff */
        /* <DEDUP_REMOVED lines=13> */
.L_x_889:
[----:B------:R-:W-:Y:S04]  /*7ac0*/  MOV R8, c[0x0][0x32c] ;  /* 0x0000cb0000087a02 */ /* 0x000fe80000000f00 */
[----:B------:R-:W-:Y:S11]  /*7ad0*/  ISETP.NE.AND P0, PT, R8, 0x1, PT ;  /* 0x000000010800780c */ /* 0x000ff60003f05270 */
[----:B------:R-:W-:Y:S02]  /*7ae0*/  @!UPT UIADD3 URZ, URZ, URZ, URZ ;  /* 0x0000003f3f3ff290 */ /* 0x000fe4000fffe03f */
[----:B------:R-:W-:Y:S05]  /*7af0*/  @P0 IMAD.HI.U32 R8, R3, c[0x0][0x330], RZ ;  /* 0x0000cc0003080a27 */ /* 0x000fea00078e00ff */
[----:B------:R-:W-:Y:S02]  /*7b00*/  @P0 SHF.R.U32.HI R3, RZ, c[0x0][0x334], R8 ;  /* 0x0000cd00ff030a19 */ /* 0x000fe40000011608 */
.L_x_890:
[----:B------:R-:W-:Y:S05]  /*7b10*/  BSYNC B0 ;  /* 0x0000000000007941 */ /* 0x000fea0003800000 */
.L_x_888:
[----:B------:R-:W-:Y:S04]  /*7b20*/  IMAD R3, R3, c[0x0][0x32c], -R5 ;  /* 0x0000cb0003037a24 */ /* 0x000fe800078e0a05 */
[----:B------:R-:W-:Y:S05]  /*7b30*/  IMAD.IADD R3, R3, 0x1, -R240 ;  /* 0x0000000103037824 */ /* 0x000fea00078e0af0 */
[----:B------:R-:W-:Y:S02]  /*7b40*/  IADD3 R8, R3, c[0x0][0x32c], RZ ;  /* 0x0000cb0003087a10 */ /* 0x000fe40007ffe0ff */
[----:B------:R-:W-:Y:S02]  /*7b50*/  IMNMX R0, R0, R3, !PT ;  /* 0x0000000300007217 */ /* 0x000fe40007800200 */
[----:B------:R-:W-:Y:S02]  /*7b60*/  IMNMX R2, R2, R8, PT ;  /* 0x0000000802027217 */ /* 0x000fe40003800200 */
.L_x_887:
[----:B-1-34-:R-:W-:Y:S01]  /*7b70*/  ISETP.GT.AND P1, PT, R222, -0x1, PT ;  /* 0xffffffffde00780c */ /* 0x01afe20003f24270 */
[----:B------:R-:W1:Y:S03]  /*7b80*/  SHFL.IDX PT, R3, R4, 0x1, 0x1c1f ;  /* 0x003c1f0004037f89 */ /* 0x000e6600000e0000 */
[----:B------:R-:W-:Y:S04]  /*7b90*/  ISETP.GT.AND P0, PT, R0, RZ, P1 ;  /* 0x000000ff0000720c */ /* 0x000fe80000f04270 */
[----:B------:R-:W-:Y:S04]  /*7ba0*/  ISETP.LT.OR P0, PT, R2, 0x1, P0 ;  /* 0x000000010200780c */ /* 0x000fe80000701670 */
[----:B------:R-:W-:Y:S02]  /*7bb0*/  FSEL R8, R184, -INF , !P0 ;  /* 0xff800000b8087808 */ /* 0x000fe40004000000 */
[----:B------:R-:W-:Y:S04]  /*7bc0*/  ISETP.GT.AND P0, PT, R0, 0x1, P1 ;  /* 0x000000010000780c */ /* 0x000fe80000f04270 */
        /* <DEDUP_REMOVED lines=41> */
[----:B------:R-:W-:Y:S01]  /*7e60*/  ISETP.GT.AND P0, PT, R0, 0x39, P1 ;  /* 0x000000390000780c */ /* 0x000fe20000f04270 */
[--C-:B-1----:R-:W-:Y:S03]  /*7e70*/  IMAD.IADD R0, R6, 0x1, R3.reuse ;  /* 0x0000000106007824 */ /* 0x102fe600078e0203 */
[----:B------:R-:W-:Y:S01]  /*7e80*/  ISETP.LT.OR P0, PT, R2, 0x3a, P0 ;  /* 0x0000003a0200780c */ /* 0x000fe20000701670 */
[----:B------:R-:W-:Y:S03]  /*7e90*/  IMAD.IADD R2, R7, 0x1, R3 ;  /* 0x0000000107027824 */ /* 0x000fe600078e0203 */
[----:B------:R-:W-:Y:S01]  /*7ea0*/  FSEL R223, R12, -INF , !P0 ;  /* 0xff8000000cdf7808 */ /* 0x000fe20004000000 */
[----:B------:R-:W-:-:S05]  /*7eb0*/  @!P2 BRA `(.L_x_891) ;  /* 0x000001900000a947 */ /* 0x000fca0003800000 */
        /* <DEDUP_REMOVED lines=14> */
.L_x_893:
[----:B------:R-:W-:Y:S04]  /*7fa0*/  MOV R4, c[0x0][0x32c] ;  /* 0x0000cb0000047a02 */ /* 0x000fe80000000f00 */
[----:B------:R-:W-:Y:S11]  /*7fb0*/  ISETP.NE.AND P0, PT, R4, 0x1, PT ;  /* 0x000000010400780c */ /* 0x000ff60003f05270 */
[----:B------:R-:W-:Y:S02]  /*7fc0*/  @!UPT UIADD3 URZ, URZ, URZ, URZ ;  /* 0x0000003f3f3ff290 */ /* 0x000fe4000fffe03f */
[----:B------:R-:W-:Y:S05]  /*7fd0*/  @P0 IMAD.HI.U32 R4, R3, c[0x0][0x330], RZ ;  /* 0x0000cc0003040a27 */ /* 0x000fea00078e00ff */
[----:B------:R-:W-:Y:S02]  /*7fe0*/  @P0 SHF.R.U32.HI R3, RZ, c[0x0][0x334], R4 ;  /* 0x0000cd00ff030a19 */ /* 0x000fe40000011604 */
.L_x_894:
[----:B------:R-:W-:Y:S05]  /*7ff0*/  BSYNC B0 ;  /* 0x0000000000007941 */ /* 0x000fea0003800000 */
.L_x_892:
[----:B------:R-:W-:Y:S04]  /*8000*/  IMAD R5, R3, c[0x0][0x32c], -R5 ;  /* 0x0000cb0003057a24 */ /* 0x000fe800078e0a05 */
[----:B------:R-:W-:Y:S05]  /*8010*/  IMAD.IADD R5, R5, 0x1, -R240 ;  /* 0x0000000105057824 */ /* 0x000fea00078e0af0 */
[----:B------:R-:W-:Y:S02]  /*8020*/  IADD3 R3, R5, c[0x0][0x32c], RZ ;  /* 0x0000cb0005037a10 */ /* 0x000fe40007ffe0ff */
[----:B------:R-:W-:Y:S02]  /*8030*/  IMNMX R0, R0, R5, !PT ;  /* 0x0000000500007217 */ /* 0x000fe40007800200 */
[----:B------:R-:W-:Y:S02]  /*8040*/  IMNMX R2, R2, R3, PT ;  /* 0x0000000302027217 */ /* 0x000fe40003800200 */
.L_x_891:
[----:B------:R-:W-:Y:S01]  /*8050*/  ISETP.GT.AND P0, PT, R0, RZ, P1 ;  /* 0x000000ff0000720c */ /* 0x000fe20000f04270 */
[----:B------:R-:W-:Y:S01]  /*8060*/  LDSM.16.MT88.4 R28, [R196+0x100] ;  /* 0x00010000c41c783b */ /* 0x000fe20000004200 */
[----:B------:R-:W-:Y:S02]  /*8070*/  FMNMX.FTZ R3, R8, R133, !PT ;  /* 0x0000008508037209 */ /* 0x000fe40007810000 */
[----:B------:R-:W-:Y:S02]  /*8080*/  ISETP.LT.OR P0, PT, R2, 0x1, P0 ;  /* 0x000000010200780c */ /* 0x000fe40000701670 */
[----:B------:R-:W-:Y:S02]  /*8090*/  FMNMX.FTZ R3, R10, R3, !PT ;  /* 0x000000030a037209 */ /* 0x000fe40007810000 */
[----:B------:R-:W-:Y:S02]  /*80a0*/  FSEL R4, R188, -INF , !P0 ;  /* 0xff800000bc047808 */ /* 0x000fe40004000000 */
[----:B------:R-:W-:Y:S02]  /*80b0*/  ISETP.GT.AND P0, PT, R0, 0x1, P1 ;  /* 0x000000010000780c */ /* 0x000fe40000f04270 */
        /* <DEDUP_REMOVED lines=54> */
[----:B------:R-:W-:Y:S01]  /*8420*/  ISETP.GT.AND P0, PT, R0, 0x30, P1 ;  /* 0x000000300000780c */ /* 0x000fe20000f04270 */
[----:B------:R-:W-:Y:S01]  /*8430*/  LDSM.16.MT88.4 R20, [R194+0x100] ;  /* 0x00010000c214783b */ /* 0x000fe20000004200 */
[----:B------:R-:W-:Y:S02]  /*8440*/  FMNMX.FTZ R3, R223, R3, !PT ;  /* 0x00000003df037209 */ /* 0x000fe40007810000 */
[----:B------:R-:W-:Y:S02]  /*8450*/  ISETP.LT.OR P0, PT, R2, 0x31, P0 ;  /* 0x000000310200780c */ /* 0x000fe40000701670 */
[----:B------:R-:W-:Y:S02]  /*8460*/  FMNMX.FTZ R12, R173, R12, !PT ;  /* 0x0000000cad0c7209 */ /* 0x000fe40007810000 */
[----:B------:R-:W-:Y:S01]  /*8470*/  FSEL R187, R18, -INF , !P0 ;  /* 0xff80000012bb7808 */ /* 0x000fe20004000000 */
[----:B------:R-:W1:Y:S01]  /*8480*/  SHFL.BFLY PT, R13, R3, 0x2, 0x1f ;  /* 0x0c401f00030d7f89 */ /* 0x000e6200000e0000 */
[----:B------:R-:W-:Y:S02]  /*8490*/  ISETP.GT.AND P0, PT, R0, 0x31, P1 ;  /* 0x000000310000780c */ /* 0x000fe40000f04270 */
[----:B------:R-:W-:Y:S02]  /*84a0*/  FMNMX.FTZ R12, R185, R12, !PT ;  /* 0x0000000cb90c7209 */ /* 0x000fe40007810000 */
[----:B------:R-:W-:Y:S02]  /*84b0*/  ISETP.LT.OR P0, PT, R2, 0x32, P0 ;  /* 0x000000320200780c */ /* 0x000fe40000701670 */
[----:B------:R-:W-:Y:S02]  /*84c0*/  FMNMX.FTZ R12, R186, R12, !PT ;  /* 0x0000000cba0c7209 */ /* 0x000fe40007810000 */
[----:B------:R-:W-:Y:S02]  /*84d0*/  FSEL R188, R17, -INF , !P0 ;  /* 0xff80000011bc7808 */ /* 0x000fe40004000000 */
[----:B------:R-:W-:Y:S04]  /*84e0*/  ISETP.GT.AND P0, PT, R0, 0x38, P1 ;  /* 0x000000380000780c */ /* 0x000fe80000f04270 */
[----:B------:R-:W-:Y:S04]  /*84f0*/  ISETP.LT.OR P0, PT, R2, 0x39, P0 ;  /* 0x000000390200780c */ /* 0x000fe80000701670 */
[----:B------:R-:W-:Y:S02]  /*8500*/  FSEL R220, R16, -INF , !P0 ;  /* 0xff80000010dc7808 */ /* 0x000fe40004000000 */
[----:B------:R-:W-:Y:S02]  /*8510*/  ISETP.GT.AND P0, PT, R0, 0x39, P1 ;  /* 0x000000390000780c */ /* 0x000fe40000f04270 */
[----:B------:R-:W-:Y:S02]  /*8520*/  FMNMX.FTZ R0, R187, R12, !PT ;  /* 0x0000000cbb007209 */ /* 0x000fe40007810000 */
[----:B------:R-:W-:Y:S02]  /*8530*/  ISETP.LT.OR P0, PT, R2, 0x3a, P0 ;  /* 0x0000003a0200780c */ /* 0x000fe40000701670 */
[----:B------:R-:W-:Y:S02]  /*8540*/  FMNMX.FTZ R0, R188, R0, !PT ;  /* 0x00000000bc007209 */ /* 0x000fe40007810000 */
[----:B------:R-:W-:Y:S02]  /*8550*/  FSEL R135, R24, -INF , !P0 ;  /* 0xff80000018877808 */ /* 0x000fe40004000000 */
[----:B------:R-:W-:Y:S02]  /*8560*/  FMNMX.FTZ R0, R220, R0, !PT ;  /* 0x00000000dc007209 */ /* 0x000fe40007810000 */
[----:B-1----:R-:W-:Y:S02]  /*8570*/  FMNMX.FTZ R3, R3, R13, !PT ;  /* 0x0000000d03037209 */ /* 0x002fe40007810000 */
[----:B------:R-:W-:Y:S01]  /*8580*/  FMNMX.FTZ R0, R135, R0, !PT ;  /* 0x0000000087007209 */ /* 0x000fe20007810000 */
[----:B------:R-:W-:Y:S08]  /*8590*/  LDSM.16.MT88.4 R12, [R193+0x100] ;  /* 0x00010000c10c783b */ /* 0x000ff00000004200 */
[----:B------:R-:W1:Y:S08]  /*85a0*/  SHFL.BFLY PT, R2, R0, 0x2, 0x1f ;  /* 0x0c401f0000027f89 */ /* 0x000e7000000e0000 */
[----:B------:R-:W2:Y:S01]  /*85b0*/  SHFL.BFLY PT, R132, R3, 0x1, 0x1f ;  /* 0x0c201f0003847f89 */ /* 0x000ea200000e0000 */
[----:B-1----:R-:W-:Y:S02]  /*85c0*/  FMNMX.FTZ R2, R0, R2, !PT ;  /* 0x0000000200027209 */ /* 0x002fe40007810000 */
[----:B--2---:R-:W-:Y:S05]  /*85d0*/  FMNMX.FTZ R132, R3, R132, !PT ;  /* 0x0000008403847209 */ /* 0x004fea0007810000 */
[----:B------:R-:W1:Y:S01]  /*85e0*/  SHFL.BFLY PT, R3, R2, 0x1, 0x1f ;  /* 0x0c201f0002037f89 */ /* 0x000e6200000e0000 */
[C---:B------:R-:W-:Y:S01]  /*85f0*/  FSETP.NEU.FTZ.AND P0, PT, R132.reuse, -INF , PT ;  /* 0xff8000008400780b */ /* 0x040fe20003f1d000 */
[C---:B------:R-:W-:Y:S03]  /*8600*/  FMUL.FTZ R172, R132.reuse, c[0x0][0x2d0] ;  /* 0x0000b40084ac7a20 */ /* 0x040fe60000410000 */
[----:B------:R-:W-:Y:S02]  /*8610*/  FSEL R0, R132, RZ, P0 ;  /* 0x000000ff84007208 */ /* 0x000fe40000000000 */
[----:B------:R-:W-:Y:S03]  /*8620*/  FSEL R172, R172, RZ, P0 ;  /* 0x000000ffacac7208 */ /* 0x000fe60000000000 */
[----:B------:R-:W-:Y:S02]  /*8630*/  FADD.FTZ R0, -R0, R133 ;  /* 0x0000008500007221 */ /* 0x000fe40000010100 */
[--C-:B------:R-:W-:Y:S02]  /*8640*/  FFMA.FTZ R8, R8, c[0x0][0x2d0], -R172.reuse ;  /* 0x0000b40008087a23 */ /* 0x100fe400000108ac */
[----:B------:R-:W-:Y:S02]  /*8650*/  FMUL.FTZ R0, R0, c[0x0][0x2d0] ;  /* 0x0000b40000007a20 */ /* 0x000fe40000410000 */
[--C-:B------:R-:W-:Y:S01]  /*8660*/  FFMA.FTZ R10, R10, c[0x0][0x2d0], -R172.reuse ;  /* 0x0000b4000a0a7a23 */ /* 0x100fe200000108ac */
[----:B------:R-:W-:Y:S01]  /*8670*/  MUFU.EX2 R237, R8 ;  /* 0x0000000800ed7308 */ /* 0x000fe20000000800 */
[--C-:B------:R-:W-:Y:S02]  /*8680*/  FFMA.FTZ R9, R9, c[0x0][0x2d0], -R172.reuse ;  /* 0x0000b40009097a23 */ /* 0x100fe400000108ac */
[----:B------:R-:W-:Y:S01]  /*8690*/  FFMA.FTZ R11, R11, c[0x0][0x2d0], -R172 ;  /* 0x0000b4000b0b7a23 */ /* 0x000fe200000108ac */
[----:B-1----:R-:W-:Y:S06]  /*86a0*/  FMNMX.FTZ R3, R2, R3, !PT ;  /* 0x0000000302037209 */ /* 0x002fec0007810000 */
[----:B------:R1:W2:Y:S01]  /*86b0*/  MUFU.EX2 R2, R0 ;  /* 0x0000000000027308 */ /* 0x0002a20000000800 */
[C---:B------:R-:W-:Y:S01]  /*86c0*/  FSETP.NEU.FTZ.AND P0, PT, R3.reuse, -INF , PT ;  /* 0xff8000000300780b */ /* 0x040fe20003f1d000 */
[----:B------:R-:W-:Y:S05]  /*86d0*/  FMUL.FTZ R133, R3, c[0x0][0x2d0] ;  /* 0x0000b40003857a20 */ /* 0x000fea0000410000 */
[----:B------:R-:W-:Y:S03]  /*86e0*/  FSEL R133, R133, RZ, P0 ;  /* 0x000000ff85857208 */ /* 0x000fe60000000000 */
[----:B------:R-:W3:Y:S02]  /*86f0*/  MUFU.EX2 R240, R10 ;  /* 0x0000000a00f07308 */ /* 0x000ee40000000800 */
[--C-:B------:R-:W-:Y:S02]  /*8700*/  FFMA.FTZ R4, R4, c[0x0][0x2d0], -R133.reuse ;  /* 0x0000b40004047a23 */ /* 0x100fe40000010885 */
[--C-:B------:R-:W-:Y:S02]  /*8710*/  FFMA.FTZ R6, R6, c[0x0][0x2d0], -R133.reuse ;  /* 0x0000b40006067a23 */ /* 0x100fe40000010885 */
[--C-:B------:R-:W-:Y:S02]  /*8720*/  FFMA.FTZ R5, R5, c[0x0][0x2d0], -R133.reuse ;  /* 0x0000b40005057a23 */ /* 0x100fe40000010885 */
[--C-:B------:R-:W-:Y:S02]  /*8730*/  FFMA.FTZ R7, R7, c[0x0][0x2d0], -R133.reuse ;  /* 0x0000b40007077a23 */ /* 0x100fe40000010885 */
[----:B------:R4:W-:Y:S01]  /*8740*/  MUFU.EX2 R239, R9 ;  /* 0x0000000900ef7308 */ /* 0x0009e20000000800 */
[----:B-1----:R-:W-:Y:S01]  /*8750*/  FSEL R0, R3, RZ, P0 ;  /* 0x000000ff03007208 */ /* 0x002fe20000000000 */
[C---:B--2---:R-:W-:Y:S02]  /*8760*/  FMUL.FTZ R8, R2.reuse, R140 ;  /* 0x0000008c02087220 */ /* 0x044fe40000410000 */
[----:B------:R-:W-:Y:S02]  /*8770*/  FMUL.FTZ R16, R2, R148 ;  /* 0x0000009402107220 */ /* 0x000fe40000410000 */
[----:B------:R-:W-:Y:S04]  /*8780*/  FADD.FTZ R0, -R0, R134 ;  /* 0x0000008600007221 */ /* 0x000fe80000010100 */
[----:B------:R-:W1:Y:S01]  /*8790*/  MUFU.EX2 R238, R11 ;  /* 0x0000000b00ee7308 */ /* 0x000e620000000800 */
[----:B------:R-:W-:Y:S02]  /*87a0*/  FMUL.FTZ R17, R2, R149 ;  /* 0x0000009502117220 */ /* 0x000fe40000410000 */
[----:B------:R-:W-:Y:S01]  /*87b0*/  FMUL.FTZ R0, R0, c[0x0][0x2d0] ;  /* 0x0000b40000007a20 */ /* 0x000fe20000410000 */
[----:B---3--:R-:W-:Y:S01]  /*87c0*/  F2FP.PACK_AB R168, R240, R237 ;  /* 0x000000edf0a8723e */ /* 0x008fe200000000ff */
[C---:B------:R-:W-:Y:S02]  /*87d0*/  FMUL.FTZ R24, R2.reuse, R156 ;  /* 0x0000009c02187220 */ /* 0x040fe40000410000 */
[----:B------:R-:W-:Y:S02]  /*87e0*/  FMUL.FTZ R25, R2, R157 ;  /* 0x0000009d02197220 */ /* 0x000fe40000410000 */
[--C-:B------:R-:W-:Y:S01]  /*87f0*/  FFMA.FTZ R134, R176, c[0x0][0x2d0], -R172.reuse ;  /* 0x0000b400b0867a23 */ /* 0x100fe200000108ac */
[----:B------:R2:W-:Y:S01]  /*8800*/  MUFU.EX2 R227, R4 ;  /* 0x0000000400e37308 */ /* 0x0005e20000000800 */
[C---:B------:R-:W-:Y:S02]  /*8810*/  FMUL.FTZ R32, R2.reuse, R164 ;  /* 0x000000a402207220 */ /* 0x040fe40000410000 */
[C---:B------:R-:W-:Y:S02]  /*8820*/  FMUL.FTZ R33, R2.reuse, R165 ;  /* 0x000000a502217220 */ /* 0x040fe40000410000 */
[C---:B----4-:R-:W-:Y:S02]  /*8830*/  FMUL.FTZ R9, R2.reuse, R141 ;  /* 0x0000008d02097220 */ /* 0x050fe40000410000 */
[C---:B------:R-:W-:Y:S02]  /*8840*/  FMUL.FTZ R36, R2.reuse, R36 ;  /* 0x0000002402247220 */ /* 0x040fe40000410000 */
[C---:B------:R-:W-:Y:S01]  /*8850*/  FMUL.FTZ R37, R2.reuse, R37 ;  /* 0x0000002502257220 */ /* 0x040fe20000410000 */
[----:B------:R-:W3:Y:S01]  /*8860*/  MUFU.EX2 R226, R6 ;  /* 0x0000000600e27308 */ /* 0x000ee20000000800 */
[C---:B------:R-:W-:Y:S02]  /*8870*/  FMUL.FTZ R40, R2.reuse, R40 ;  /* 0x0000002802287220 */ /* 0x040fe40000410000 */
[----:B------:R-:W-:Y:S01]  /*8880*/  FMUL.FTZ R41, R2, R41 ;  /* 0x0000002902297220 */ /* 0x000fe20000410000 */
[----:B-1----:R-:W-:Y:S01]  /*8890*/  F2FP.PACK_AB R170, R238, R239 ;  /* 0x000000efeeaa723e */ /* 0x002fe200000000ff */
[C---:B------:R-:W-:Y:S02]  /*88a0*/  FMUL.FTZ R44, R2.reuse, R44 ;  /* 0x0000002c022c7220 */ /* 0x040fe40000410000 */
[C---:B------:R-:W-:Y:S02]  /*88b0*/  FMUL.FTZ R45, R2.reuse, R45 ;  /* 0x0000002d022d7220 */ /* 0x040fe40000410000 */
[C---:B------:R-:W-:Y:S01]  /*88c0*/  FMUL.FTZ R48, R2.reuse, R48 ;  /* 0x0000003002307220 */ /* 0x040fe20000410000 */
[----:B------:R1:W-:Y:S01]  /*88d0*/  MUFU.EX2 R225, R5 ;  /* 0x0000000500e17308 */ /* 0x0003e20000000800 */
[C---:B------:R-:W-:Y:S02]  /*88e0*/  FMUL.FTZ R49, R2.reuse, R49 ;  /* 0x0000003102317220 */ /* 0x040fe40000410000 */
[C---:B------:R-:W-:Y:S02]  /*88f0*/  FMUL.FTZ R52, R2.reuse, R52 ;  /* 0x0000003402347220 */ /* 0x040fe40000410000 */
[C---:B--2---:R-:W-:Y:S02]  /*8900*/  FMUL.FTZ R4, R2.reuse, R136 ;  /* 0x0000008802047220 */ /* 0x044fe40000410000 */
[C---:B------:R-:W-:Y:S02]  /*8910*/  FMUL.FTZ R53, R2.reuse, R53 ;  /* 0x0000003502357220 */ /* 0x040fe40000410000 */
[C---:B------:R-:W-:Y:S01]  /*8920*/  FMUL.FTZ R56, R2.reuse, R56 ;  /* 0x0000003802387220 */ /* 0x040fe20000410000 */
[----:B------:R-:W2:Y:S01]  /*8930*/  MUFU.EX2 R224, R7 ;  /* 0x0000000700e07308 */ /* 0x000ea20000000800 */
[C---:B------:R-:W-:Y:S02]  /*8940*/  FMUL.FTZ R57, R2.reuse, R57 ;  /* 0x0000003902397220 */ /* 0x040fe40000410000 */
[----:B------:R-:W-:Y:S01]  /*8950*/  FMUL.FTZ R60, R2, R60 ;  /* 0x0000003c023c7220 */ /* 0x000fe20000410000 */
[----:B---3--:R-:W-:Y:S01]  /*8960*/  F2FP.PACK_AB R169, R226, R227 ;  /* 0x000000e3e2a9723e */ /* 0x008fe200000000ff */
[C---:B------:R-:W-:Y:S02]  /*8970*/  FMUL.FTZ R61, R2.reuse, R61 ;  /* 0x0000003d023d7220 */ /* 0x040fe40000410000 */
[C---:B------:R-:W-:Y:S02]  /*8980*/  FMUL.FTZ R64, R2.reuse, R64 ;  /* 0x0000004002407220 */ /* 0x040fe40000410000 */
[C---:B------:R-:W-:Y:S01]  /*8990*/  FMUL.FTZ R65, R2.reuse, R65 ;  /* 0x0000004102417220 */ /* 0x040fe20000410000 */
[----:B------:R-:W3:Y:S01]  /*89a0*/  MUFU.EX2 R0, R0 ;  /* 0x0000000000007308 */ /* 0x000ee20000000800 */
[C---:B------:R-:W-:Y:S02]  /*89b0*/  FMUL.FTZ R68, R2.reuse, R68 ;  /* 0x0000004402447220 */ /* 0x040fe40000410000 */
[C---:B------:R-:W-:Y:S02]  /*89c0*/  FMUL.FTZ R69, R2.reuse, R69 ;  /* 0x0000004502457220 */ /* 0x040fe40000410000 */
[C---:B-1----:R-:W-:Y:S02]  /*89d0*/  FMUL.FTZ R5, R2.reuse, R137 ;  /* 0x0000008902057220 */ /* 0x042fe40000410000 */
[C---:B------:R-:W-:Y:S02]  /*89e0*/  FMUL.FTZ R72, R2.reuse, R72 ;  /* 0x0000004802487220 */ /* 0x040fe40000410000 */
[C---:B------:R-:W-:Y:S01]  /*89f0*/  FMUL.FTZ R73, R2.reuse, R73 ;  /* 0x0000004902497220 */ /* 0x040fe20000410000 */
[----:B------:R1:W-:Y:S01]  /*8a00*/  MUFU.EX2 R236, R134 ;  /* 0x0000008600ec7308 */ /* 0x0003e20000000800 */
[C---:B------:R-:W-:Y:S02]  /*8a10*/  FMUL.FTZ R76, R2.reuse, R76 ;  /* 0x0000004c024c7220 */ /* 0x040fe40000410000 */
[----:B------:R-:W-:Y:S01]  /*8a20*/  FMUL.FTZ R77, R2, R77 ;  /* 0x0000004d024d7220 */ /* 0x000fe20000410000 */
[----:B--2---:R-:W-:Y:S01]  /*8a30*/  F2FP.PACK_AB R171, R224, R225 ;  /* 0x000000e1e0ab723e */ /* 0x004fe200000000ff */
[C---:B------:R-:W-:Y:S02]  /*8a40*/  FMUL.FTZ R80, R2.reuse, R80 ;  /* 0x0000005002507220 */ /* 0x040fe40000410000 */
[C---:B------:R-:W-:Y:S02]  /*8a50*/  FMUL.FTZ R81, R2.reuse, R81 ;  /* 0x0000005102517220 */ /* 0x040fe40000410000 */
[C---:B------:R-:W-:Y:S02]  /*8a60*/  FMUL.FTZ R84, R2.reuse, R84 ;  /* 0x0000005402547220 */ /* 0x040fe40000410000 */
[C---:B------:R-:W-:Y:S02]  /*8a70*/  FMUL.FTZ R85, R2.reuse, R85 ;  /* 0x0000005502557220 */ /* 0x040fe40000410000 */
[----:B------:R-:W-:Y:S02]  /*8a80*/  FMUL.FTZ R88, R2, R88 ;  /* 0x0000005802587220 */ /* 0x000fe40000410000 */
[C---:B---3--:R-:W-:Y:S02]  /*8a90*/  FMUL.FTZ R6, R0.reuse, R138 ;  /* 0x0000008a00067220 */ /* 0x048fe40000410000 */
[C---:B------:R-:W-:Y:S02]  /*8aa0*/  FMUL.FTZ R7, R0.reuse, R139 ;  /* 0x0000008b00077220 */ /* 0x040fe40000410000 */
[----:B------:R-:W2:Y:S01]  /*8ab0*/  LDSM.16.MT88.4 R136, [R195+0x100] ;  /* 0x00010000c388783b */ /* 0x000ea20000004200 */
[C---:B------:R-:W-:Y:S02]  /*8ac0*/  FMUL.FTZ R10, R0.reuse, R142 ;  /* 0x0000008e000a7220 */ /* 0x040fe40000410000 */
[C---:B------:R-:W-:Y:S02]  /*8ad0*/  FMUL.FTZ R11, R0.reuse, R143 ;  /* 0x0000008f000b7220 */ /* 0x040fe40000410000 */
[C---:B------:R-:W-:Y:S03]  /*8ae0*/  HMMA.16816.F32 R4, R168.reuse, R12, R4 ;  /* 0x0000000ca804723c */ /* 0x040fe60000001804 */
[----:B------:R-:W3:Y:S02]  /*8af0*/  LDSM.16.MT88.4 R140, [R193+0x2100] ;  /* 0x00210000c18c783b */ /* 0x000ee40000004200 */
[----:B------:R-:W-:Y:S02]  /*8b00*/  FMUL.FTZ R18, R0, R150 ;  /* 0x0000009600127220 */ /* 0x000fe40000410000 */
[C---:B------:R-:W-:Y:S01]  /*8b10*/  FMUL.FTZ R12, R2.reuse, R144 ;  /* 0x00000090020c7220 */ /* 0x040fe20000410000 */
[C---:B------:R-:W-:Y:S04]  /*8b20*/  HMMA.16816.F32 R8, R168.reuse, R14, R8 ;  /* 0x0000000ea808723c */ /* 0x040fe80000001808 */
[----:B------:R-:W-:Y:S02]  /*8b30*/  FMUL.FTZ R13, R2, R145 ;  /* 0x00000091020d7220 */ /* 0x000fe40000410000 */
[C---:B------:R-:W-:Y:S02]  /*8b40*/  FMUL.FTZ R19, R0.reuse, R151 ;  /* 0x0000009700137220 */ /* 0x040fe40000410000 */
[C---:B------:R-:W-:Y:S01]  /*8b50*/  FMUL.FTZ R14, R0.reuse, R146 ;  /* 0x00000092000e7220 */ /* 0x040fe20000410000 */
[----:B------:R-:W-:Y:S03]  /*8b60*/  LDSM.16.MT88.4 R148, [R196+0x900] ;  /* 0x00090000c494783b */ /* 0x000fe60000004200 */
[C---:B------:R-:W-:Y:S02]  /*8b70*/  FMUL.FTZ R15, R0.reuse, R147 ;  /* 0x00000093000f7220 */ /* 0x040fe40000410000 */
[C---:B------:R-:W-:Y:S02]  /*8b80*/  FMUL.FTZ R26, R0.reuse, R158 ;  /* 0x0000009e001a7220 */ /* 0x040fe40000410000 */
[C---:B------:R-:W-:Y:S01]  /*8b90*/  FMUL.FTZ R27, R0.reuse, R159 ;  /* 0x0000009f001b7220 */ /* 0x040fe20000410000 */
[----:B------:R-:W4:Y:S01]  /*8ba0*/  LDSM.16.MT88.4 R144, [R194+0x2100] ;  /* 0x00210000c290783b */ /* 0x000f220000004200 */
[C---:B------:R-:W-:Y:S01]  /*8bb0*/  FMUL.FTZ R34, R0.reuse, R166 ;  /* 0x000000a600227220 */ /* 0x040fe20000410000 */
[C---:B------:R-:W-:Y:S03]  /*8bc0*/  HMMA.16816.F32 R12, R168.reuse, R20, R12 ;  /* 0x00000014a80c723c */ /* 0x040fe6000000180c */
[C---:B------:R-:W-:Y:S02]  /*8bd0*/  FMUL.FTZ R35, R0.reuse, R167 ;  /* 0x000000a700237220 */ /* 0x040fe40000410000 */
[----:B------:R-:W-:Y:S01]  /*8be0*/  FMUL.FTZ R38, R0, R38 ;  /* 0x0000002600267220 */ /* 0x000fe20000410000 */
[----:B------:R-:W-:Y:S01]  /*8bf0*/  LDSM.16.MT88.4 R156, [R194+0x2900] ;  /* 0x00290000c29c783b */ /* 0x000fe20000004200 */
[C---:B------:R-:W-:Y:S01]  /*8c00*/  FMUL.FTZ R20, R2.reuse, R152 ;  /* 0x0000009802147220 */ /* 0x040fe20000410000 */
[C---:B------:R-:W-:Y:S04]  /*8c10*/  HMMA.16816.F32 R16, R168.reuse, R22, R16 ;  /* 0x00000016a810723c */ /* 0x040fe80000001810 */
[----:B------:R-:W-:Y:S02]  /*8c20*/  FMUL.FTZ R21, R2, R153 ;  /* 0x0000009902157220 */ /* 0x000fe40000410000 */
[C---:B------:R-:W-:Y:S01]  /*8c30*/  FMUL.FTZ R39, R0.reuse, R39 ;  /* 0x0000002700277220 */ /* 0x040fe20000410000 */
[----:B------:R-:W-:Y:S01]  /*8c40*/  LDSM.16.MT88.4 R164, [R195+0x1900] ;  /* 0x00190000c3a4783b */ /* 0x000fe20000004200 */
[C---:B------:R-:W-:Y:S04]  /*8c50*/  FMUL.FTZ R22, R0.reuse, R154 ;  /* 0x0000009a00167220 */ /* 0x040fe80000410000 */
[C---:B------:R-:W-:Y:S02]  /*8c60*/  FMUL.FTZ R23, R0.reuse, R155 ;  /* 0x0000009b00177220 */ /* 0x040fe40000410000 */
[C---:B------:R-:W-:Y:S01]  /*8c70*/  FMUL.FTZ R42, R0.reuse, R42 ;  /* 0x0000002a002a7220 */ /* 0x040fe20000410000 */
[----:B------:R-:W-:Y:S01]  /*8c80*/  LDSM.16.MT88.4 R152, [R195+0x900] ;  /* 0x00090000c398783b */ /* 0x000fe20000004200 */
[C---:B------:R-:W-:Y:S02]  /*8c90*/  FMUL.FTZ R43, R0.reuse, R43 ;  /* 0x0000002b002b7220 */ /* 0x040fe40000410000 */
[C---:B------:R-:W-:Y:S01]  /*8ca0*/  FMUL.FTZ R46, R0.reuse, R46 ;  /* 0x0000002e002e7220 */ /* 0x040fe20000410000 */
[C---:B------:R-:W-:Y:S03]  /*8cb0*/  HMMA.16816.F32 R20, R168.reuse, R28, R20 ;  /* 0x0000001ca814723c */ /* 0x040fe60000001814 */
[C---:B------:R-:W-:Y:S02]  /*8cc0*/  FMUL.FTZ R47, R0.reuse, R47 ;  /* 0x0000002f002f7220 */ /* 0x040fe40000410000 */
[----:B------:R-:W-:Y:S02]  /*8cd0*/  FMUL.FTZ R50, R0, R50 ;  /* 0x0000003200327220 */ /* 0x000fe40000410000 */
[C---:B------:R-:W-:Y:S01]  /*8ce0*/  FMUL.FTZ R28, R2.reuse, R160 ;  /* 0x000000a0021c7220 */ /* 0x040fe20000410000 */
[C---:B------:R-:W-:Y:S04]  /*8cf0*/  HMMA.16816.F32 R24, R168.reuse, R30, R24 ;  /* 0x0000001ea818723c */ /* 0x040fe80000001818 */
[----:B------:R-:W-:Y:S02]  /*8d00*/  FMUL.FTZ R29, R2, R161 ;  /* 0x000000a1021d7220 */ /* 0x000fe40000410000 */
[--C-:B-1----:R-:W-:Y:S02]  /*8d10*/  FFMA.FTZ R134, R175, c[0x0][0x2d0], -R172.reuse ;  /* 0x0000b400af867a23 */ /* 0x102fe400000108ac */
[C---:B------:R-:W-:Y:S02]  /*8d20*/  FMUL.FTZ R30, R0.reuse, R162 ;  /* 0x000000a2001e7220 */ /* 0x040fe40000410000 */
[----:B------:R1:W5:Y:S02]  /*8d30*/  MUFU.EX2 R235, R134 ;  /* 0x0000008600eb7308 */ /* 0x0003640000000800 */
[C---:B------:R-:W-:Y:S02]  /*8d40*/  FMUL.FTZ R31, R0.reuse, R163 ;  /* 0x000000a3001f7220 */ /* 0x040fe40000410000 */
[----:B------:R-:W-:Y:S01]  /*8d50*/  LDSM.16.MT88.4 R160, [R196+0x1900] ;  /* 0x00190000c4a0783b */ /* 0x000fe20000004200 */
[C---:B------:R-:W-:Y:S02]  /*8d60*/  FMUL.FTZ R51, R0.reuse, R51 ;  /* 0x0000003300337220 */ /* 0x040fe40000410000 */
[C---:B------:R-:W-:Y:S02]  /*8d70*/  FMUL.FTZ R54, R0.reuse, R54 ;  /* 0x0000003600367220 */ /* 0x040fe40000410000 */
[C---:B--2---:R-:W-:Y:S03]  /*8d80*/  HMMA.16816.F32 R28, R168.reuse, R136, R28 ;  /* 0x00000088a81c723c */ /* 0x044fe6000000181c */
[C---:B------:R-:W-:Y:S02]  /*8d90*/  FMUL.FTZ R55, R0.reuse, R55 ;  /* 0x0000003700377220 */ /* 0x040fe40000410000 */
[C---:B------:R-:W-:Y:S02]  /*8da0*/  FMUL.FTZ R58, R0.reuse, R58 ;  /* 0x0000003a003a7220 */ /* 0x040fe40000410000 */
[C---:B------:R-:W-:Y:S01]  /*8db0*/  FMUL.FTZ R59, R0.reuse, R59 ;  /* 0x0000003b003b7220 */ /* 0x040fe20000410000 */
        /* <DEDUP_REMOVED lines=10> */
[----:B------:R-:W-:Y:S02]  /*8e60*/  FMUL.FTZ R71, R0, R71 ;  /* 0x0000004700477220 */ /* 0x000fe40000410000 */
[C---:B----4-:R-:W-:Y:S04]  /*8e70*/  HMMA.16816.F32 R44, R168.reuse, R144, R44 ;  /* 0x00000090a82c723c */ /* 0x050fe8000000182c */
[--C-:B-1----:R-:W-:Y:S02]  /*8e80*/  FFMA.FTZ R134, R180, c[0x0][0x2d0], -R172.reuse ;  /* 0x0000b400b4867a23 */ /* 0x102fe400000108ac */
[C---:B------:R-:W-:Y:S02]  /*8e90*/  FMUL.FTZ R74, R0.reuse, R74 ;  /* 0x0000004a004a7220 */ /* 0x040fe40000410000 */
[C---:B------:R-:W-:Y:S01]  /*8ea0*/  HMMA.16816.F32 R48, R168.reuse, R146, R48 ;  /* 0x00000092a830723c */ /* 0x040fe20000001830 */
[----:B------:R-:W1:Y:S01]  /*8eb0*/  LDSM.16.MT88.4 R144, [R193+0x4100] ;  /* 0x00410000c190783b */ /* 0x000e620000004200 */
[----:B------:R4:W-:Y:S02]  /*8ec0*/  MUFU.EX2 R234, R134 ;  /* 0x0000008600ea7308 */ /* 0x0009e40000000800 */
[C---:B------:R-:W-:Y:S02]  /*8ed0*/  FMUL.FTZ R75, R0.reuse, R75 ;  /* 0x0000004b004b7220 */ /* 0x040fe40000410000 */
[C---:B------:R-:W-:Y:S02]  /*8ee0*/  FMUL.FTZ R78, R0.reuse, R78 ;  /* 0x0000004e004e7220 */ /* 0x040fe40000410000 */
[C---:B------:R-:W-:Y:S01]  /*8ef0*/  FMUL.FTZ R79, R0.reuse, R79 ;  /* 0x0000004f004f7220 */ /* 0x040fe20000410000 */
[C---:B--2---:R-:W-:Y:S03]  /*8f00*/  HMMA.16816.F32 R52, R168.reuse, R136, R52 ;  /* 0x00000088a834723c */ /* 0x044fe60000001834 */
[C---:B------:R-:W-:Y:S02]  /*8f10*/  FMUL.FTZ R82, R0.reuse, R82 ;  /* 0x0000005200527220 */ /* 0x040fe40000410000 */
[C---:B------:R-:W-:Y:S02]  /*8f20*/  FMUL.FTZ R83, R0.reuse, R83 ;  /* 0x0000005300537220 */ /* 0x040fe40000410000 */
[C---:B------:R-:W-:Y:S01]  /*8f30*/  FMUL.FTZ R86, R0.reuse, R86 ;  /* 0x0000005600567220 */ /* 0x040fe20000410000 */
[C---:B------:R-:W-:Y:S01]  /*8f40*/  HMMA.16816.F32 R56, R168.reuse, R138, R56 ;  /* 0x0000008aa838723c */ /* 0x040fe20000001838 */
[----:B------:R-:W2:Y:S03]  /*8f50*/  LDSM.16.MT88.4 R136, [R194+0x4100] ;  /* 0x00410000c288783b */ /* 0x000ea60000004200 */
[----:B------:R-:W-:Y:S02]  /*8f60*/  FMUL.FTZ R87, R0, R87 ;  /* 0x0000005700577220 */ /* 0x000fe40000410000 */
[----:B------:R-:W-:Y:S02]  /*8f70*/  FMUL.FTZ R89, R2, R89 ;  /* 0x0000005902597220 */ /* 0x000fe40000410000 */
[C---:B---3--:R-:W-:Y:S04]  /*8f80*/  HMMA.16816.F32 R60, R168.reuse, R140, R60 ;  /* 0x0000008ca83c723c */ /* 0x048fe8000000183c */
[--C-:B----4-:R-:W-:Y:S02]  /*8f90*/  FFMA.FTZ R134, R182, c[0x0][0x2d0], -R172.reuse ;  /* 0x0000b400b6867a23 */ /* 0x110fe400000108ac */
[C---:B------:R-:W-:Y:S02]  /*8fa0*/  FMUL.FTZ R90, R0.reuse, R90 ;  /* 0x0000005a005a7220 */ /* 0x040fe40000410000 */
[C---:B------:R-:W-:Y:S01]  /*8fb0*/  HMMA.16816.F32 R64, R168.reuse, R142, R64 ;  /* 0x0000008ea840723c */ /* 0x040fe20000001840 */
[----:B------:R3:W-:Y:S01]  /*8fc0*/  MUFU.EX2 R231, R134 ;  /* 0x0000008600e77308 */ /* 0x0007e20000000800 */
[----:B------:R-:W4:Y:S02]  /*8fd0*/  LDSM.16.MT88.4 R140, [R196+0x4100] ;  /* 0x00410000c48c783b */ /* 0x000f240000004200 */
[----:B------:R-:W-:Y:S02]  /*8fe0*/  FMUL.FTZ R91, R0, R91 ;  /* 0x0000005b005b7220 */ /* 0x000fe40000410000 */
[C---:B------:R-:W-:Y:S02]  /*8ff0*/  FMUL.FTZ R92, R2.reuse, R92 ;  /* 0x0000005c025c7220 */ /* 0x040fe40000410000 */
[C---:B-1----:R-:W-:Y:S04]  /*9000*/  HMMA.16816.F32 R68, R168.reuse, R144, R68 ;  /* 0x00000090a844723c */ /* 0x042fe80000001844 */
[----:B------:R-:W-:Y:S02]  /*9010*/  FMUL.FTZ R93, R2, R93 ;  /* 0x0000005d025d7220 */ /* 0x000fe40000410000 */
[C---:B------:R-:W-:Y:S02]  /*9020*/  FMUL.FTZ R94, R0.reuse, R94 ;  /* 0x0000005e005e7220 */ /* 0x040fe40000410000 */
[C---:B------:R-:W-:Y:S01]  /*9030*/  HMMA.16816.F32 R72, R168.reuse, R146, R72 ;  /* 0x00000092a848723c */ /* 0x040fe20000001848 */
[----:B------:R-:W1:Y:S03]  /*9040*/  LDSM.16.MT88.4 R144, [R195+0x4100] ;  /* 0x00410000c390783b */ /* 0x000e660000004200 */
[----:B------:R-:W-:Y:S02]  /*9050*/  FMUL.FTZ R95, R0, R95 ;  /* 0x0000005f005f7220 */ /* 0x000fe40000410000 */
[C---:B------:R-:W-:Y:S02]  /*9060*/  FMUL.FTZ R96, R2.reuse, R96 ;  /* 0x0000006002607220 */ /* 0x040fe40000410000 */
[----:B------:R-:W-:Y:S01]  /*9070*/  FMUL.FTZ R97, R2, R97 ;  /* 0x0000006102617220 */ /* 0x000fe20000410000 */
[C---:B--2---:R-:W-:Y:S03]  /*9080*/  HMMA.16816.F32 R76, R168.reuse, R136, R76 ;  /* 0x00000088a84c723c */ /* 0x044fe6000000184c */
[--C-:B---3--:R-:W-:Y:S02]  /*9090*/  FFMA.FTZ R134, R181, c[0x0][0x2d0], -R133.reuse ;  /* 0x0000b400b5867a23 */ /* 0x108fe40000010885 */
[C---:B------:R-:W-:Y:S02]  /*90a0*/  FMUL.FTZ R98, R0.reuse, R98 ;  /* 0x0000006200627220 */ /* 0x040fe40000410000 */
[----:B------:R2:W-:Y:S01]  /*90b0*/  MUFU.EX2 R181, R134 ;  /* 0x0000008600b57308 */ /* 0x0005e20000000800 */
[C---:B------:R-:W-:Y:S01]  /*90c0*/  HMMA.16816.F32 R80, R168.reuse, R138, R80 ;  /* 0x0000008aa850723c */ /* 0x040fe20000001850 */
[----:B------:R-:W3:Y:S03]  /*90d0*/  LDSM.16.MT88.4 R136, [R193+0x6100] ;  /* 0x00610000c188783b */ /* 0x000ee60000004200 */
[----:B------:R-:W-:Y:S02]  /*90e0*/  FMUL.FTZ R99, R0, R99 ;  /* 0x0000006300637220 */ /* 0x000fe40000410000 */
[C---:B------:R-:W-:Y:S02]  /*90f0*/  FMUL.FTZ R100, R2.reuse, R100 ;  /* 0x0000006402647220 */ /* 0x040fe40000410000 */
[----:B------:R-:W-:Y:S01]  /*9100*/  FMUL.FTZ R101, R2, R101 ;  /* 0x0000006502657220 */ /* 0x000fe20000410000 */
[C---:B----4-:R-:W-:Y:S03]  /*9110*/  HMMA.16816.F32 R84, R168.reuse, R140, R84 ;  /* 0x0000008ca854723c */ /* 0x050fe60000001854 */
[C---:B------:R-:W-:Y:S02]  /*9120*/  FMUL.FTZ R102, R0.reuse, R102 ;  /* 0x0000006600667220 */ /* 0x040fe40000410000 */
[----:B------:R-:W-:Y:S02]  /*9130*/  FMUL.FTZ R103, R0, R103 ;  /* 0x0000006700677220 */ /* 0x000fe40000410000 */
[C---:B------:R-:W-:Y:S01]  /*9140*/  FMUL.FTZ R104, R2.reuse, R104 ;  /* 0x0000006802687220 */ /* 0x040fe20000410000 */
[C---:B------:R-:W-:Y:S01]  /*9150*/  HMMA.16816.F32 R88, R168.reuse, R142, R88 ;  /* 0x0000008ea858723c */ /* 0x040fe20000001858 */
[----:B------:R-:W4:Y:S03]  /*9160*/  LDSM.16.MT88.4 R140, [R194+0x6100] ;  /* 0x00610000c28c783b */ /* 0x000f260000004200 */
[----:B------:R-:W-:Y:S02]  /*9170*/  FMUL.FTZ R105, R2, R105 ;  /* 0x0000006902697220 */ /* 0x000fe40000410000 */
[--C-:B--2---:R-:W-:Y:S02]  /*9180*/  FFMA.FTZ R134, R179, c[0x0][0x2d0], -R133.reuse ;  /* 0x0000b400b3867a23 */ /* 0x104fe40000010885 */
[C---:B-1----:R-:W-:Y:S02]  /*9190*/  HMMA.16816.F32 R92, R168.reuse, R144, R92 ;  /* 0x00000090a85c723c */ /* 0x042fe4000000185c */
[----:B------:R1:W2:Y:S02]  /*91a0*/  MUFU.EX2 R180, R134 ;  /* 0x0000008600b47308 */ /* 0x0002a40000000800 */
[C---:B------:R-:W-:Y:S02]  /*91b0*/  FMUL.FTZ R106, R0.reuse, R106 ;  /* 0x0000006a006a7220 */ /* 0x040fe40000410000 */
[----:B------:R-:W-:Y:S02]  /*91c0*/  FMUL.FTZ R107, R0, R107 ;  /* 0x0000006b006b7220 */ /* 0x000fe40000410000 */
[C---:B------:R-:W-:Y:S01]  /*91d0*/  HMMA.16816.F32 R96, R168.reuse, R146, R96 ;  /* 0x00000092a860723c */ /* 0x040fe20000001860 */
[----:B------:R-:W2:Y:S03]  /*91e0*/  LDSM.16.MT88.4 R144, [R196+0x6100] ;  /* 0x00610000c490783b */ /* 0x000ea60000004200 */
[C---:B------:R-:W-:Y:S02]  /*91f0*/  FMUL.FTZ R108, R2.reuse, R108 ;  /* 0x0000006c026c7220 */ /* 0x040fe40000410000 */
[----:B------:R-:W-:Y:S02]  /*9200*/  FMUL.FTZ R109, R2, R109 ;  /* 0x0000006d026d7220 */ /* 0x000fe40000410000 */
[C---:B---3--:R-:W-:Y:S04]  /*9210*/  HMMA.16816.F32 R100, R168.reuse, R136, R100 ;  /* 0x00000088a864723c */ /* 0x048fe80000001864 */
[C---:B------:R-:W-:Y:S02]  /*9220*/  FMUL.FTZ R110, R0.reuse, R110 ;  /* 0x0000006e006e7220 */ /* 0x040fe40000410000 */
[----:B------:R-:W-:Y:S02]  /*9230*/  FMUL.FTZ R111, R0, R111 ;  /* 0x0000006f006f7220 */ /* 0x000fe40000410000 */
[C---:B------:R-:W-:Y:S01]  /*9240*/  HMMA.16816.F32 R104, R168.reuse, R138, R104 ;  /* 0x0000008aa868723c */ /* 0x040fe20000001868 */
[----:B------:R-:W3:Y:S03]  /*9250*/  LDSM.16.MT88.4 R136, [R195+0x6100] ;  /* 0x00610000c388783b */ /* 0x000ee60000004200 */
[--C-:B-1----:R-:W-:Y:S02]  /*9260*/  FFMA.FTZ R134, R178, c[0x0][0x2d0], -R133.reuse ;  /* 0x0000b400b2867a23 */ /* 0x102fe40000010885 */
[C---:B------:R-:W-:Y:S02]  /*9270*/  FMUL.FTZ R112, R2.reuse, R112 ;  /* 0x0000007002707220 */ /* 0x040fe40000410000 */
[----:B------:R1:W-:Y:S01]  /*9280*/  MUFU.EX2 R179, R134 ;  /* 0x0000008600b37308 */ /* 0x0003e20000000800 */
[C---:B----4-:R-:W-:Y:S03]  /*9290*/  HMMA.16816.F32 R108, R168.reuse, R140, R108 ;  /* 0x0000008ca86c723c */ /* 0x050fe6000000186c */
[----:B------:R-:W-:Y:S02]  /*92a0*/  FMUL.FTZ R113, R2, R113 ;  /* 0x0000007102717220 */ /* 0x000fe40000410000 */
[C---:B------:R-:W-:Y:S02]  /*92b0*/  FMUL.FTZ R114, R0.reuse, R114 ;  /* 0x0000007200727220 */ /* 0x040fe40000410000 */
[----:B------:R-:W-:Y:S02]  /*92c0*/  FMUL.FTZ R115, R0, R115 ;  /* 0x0000007300737220 */ /* 0x000fe40000410000 */
[C---:B------:R-:W-:Y:S03]  /*92d0*/  FMUL.FTZ R116, R2.reuse, R116 ;  /* 0x0000007402747220 */ /* 0x040fe60000410000 */
[----:B------:R-:W-:Y:S02]  /*92e0*/  FMUL.FTZ R117, R2, R117 ;  /* 0x0000007502757220 */ /* 0x000fe40000410000 */
[C---:B------:R-:W-:Y:S01]  /*92f0*/  HMMA.16816.F32 R112, R168.reuse, R142, R112 ;  /* 0x0000008ea870723c */ /* 0x040fe20000001870 */
[----:B------:R-:W4:Y:S02]  /*9300*/  LDSM.16.MT88.4 R140, [R193+0x900] ;  /* 0x00090000c18c783b */ /* 0x000f240000004200 */
[C---:B------:R-:W-:Y:S02]  /*9310*/  FMUL.FTZ R118, R0.reuse, R118 ;  /* 0x0000007600767220 */ /* 0x040fe40000410000 */
[----:B------:R-:W-:Y:S02]  /*9320*/  FMUL.FTZ R119, R0, R119 ;  /* 0x0000007700777220 */ /* 0x000fe40000410000 */
[C---:B------:R-:W-:Y:S02]  /*9330*/  FMUL.FTZ R120, R2.reuse, R120 ;  /* 0x0000007802787220 */ /* 0x040fe40000410000 */
[----:B------:R-:W-:Y:S03]  /*9340*/  FMUL.FTZ R121, R2, R121 ;  /* 0x0000007902797220 */ /* 0x000fe60000410000 */
[C---:B--2---:R-:W-:Y:S03]  /*9350*/  HMMA.16816.F32 R116, R168.reuse, R144, R116 ;  /* 0x00000090a874723c */ /* 0x044fe60000001874 */
[C---:B------:R-:W-:Y:S02]  /*9360*/  FMUL.FTZ R122, R0.reuse, R122 ;  /* 0x0000007a007a7220 */ /* 0x040fe40000410000 */
[----:B------:R-:W-:Y:S02]  /*9370*/  FMUL.FTZ R123, R0, R123 ;  /* 0x0000007b007b7220 */ /* 0x000fe40000410000 */
[--C-:B-1----:R-:W-:Y:S02]  /*9380*/  FFMA.FTZ R134, R177, c[0x0][0x2d0], -R133.reuse ;  /* 0x0000b400b1867a23 */ /* 0x102fe40000010885 */
[C---:B------:R-:W-:Y:S02]  /*9390*/  FMUL.FTZ R124, R2.reuse, R124 ;  /* 0x0000007c027c7220 */ /* 0x040fe40000410000 */
[----:B------:R1:W2:Y:S01]  /*93a0*/  MUFU.EX2 R178, R134 ;  /* 0x0000008600b27308 */ /* 0x0002a20000000800 */
[C---:B------:R-:W-:Y:S01]  /*93b0*/  HMMA.16816.F32 R120, R168.reuse, R146, R120 ;  /* 0x00000092a878723c */ /* 0x040fe20000001878 */
[----:B------:R-:W4:Y:S02]  /*93c0*/  LDSM.16.MT88.4 R144, [R194+0x900] ;  /* 0x00090000c290783b */ /* 0x000f240000004200 */
[----:B------:R-:W-:Y:S02]  /*93d0*/  FMUL.FTZ R125, R2, R125 ;  /* 0x0000007d027d7220 */ /* 0x000fe40000410000 */
[C---:B------:R-:W-:Y:S02]  /*93e0*/  FMUL.FTZ R126, R0.reuse, R126 ;  /* 0x0000007e007e7220 */ /* 0x040fe40000410000 */
[----:B------:R-:W-:Y:S02]  /*93f0*/  FMUL.FTZ R127, R0, R127 ;  /* 0x0000007f007f7220 */ /* 0x000fe40000410000 */
[C---:B------:R-:W-:Y:S03]  /*9400*/  FMUL.FTZ R128, R2.reuse, R128 ;  /* 0x0000008002807220 */ /* 0x040fe60000410000 */
[----:B------:R-:W-:Y:S02]  /*9410*/  FMUL.FTZ R129, R2, R129 ;  /* 0x0000008102817220 */ /* 0x000fe40000410000 */
[C---:B---3--:R-:W-:Y:S03]  /*9420*/  HMMA.16816.F32 R124, R168.reuse, R136, R124 ;  /* 0x00000088a87c723c */ /* 0x048fe6000000187c */
[C---:B------:R-:W-:Y:S02]  /*9430*/  FMUL.FTZ R130, R0.reuse, R130 ;  /* 0x0000008200827220 */ /* 0x040fe40000410000 */
[----:B------:R-:W-:Y:S02]  /*9440*/  FMUL.FTZ R131, R0, R131 ;  /* 0x0000008300837220 */ /* 0x000fe40000410000 */
[----:B-----5:R-:W-:Y:S02]  /*9450*/  F2FP.PACK_AB R136, R235, R236 ;  /* 0x000000eceb88723e */ /* 0x020fe400000000ff */
[----:B------:R-:W-:Y:S03]  /*9460*/  F2FP.PACK_AB R137, R180, R181 ;  /* 0x000000b5b489723e */ /* 0x000fe600000000ff */
[----:B------:R-:W-:Y:S03]  /*9470*/  HMMA.16816.F32 R128, R168, R138, R128 ;  /* 0x0000008aa880723c */ /* 0x000fe60000001880 */
[--C-:B-1----:R-:W-:Y:S04]  /*9480*/  FFMA.FTZ R134, R183, c[0x0][0x2d0], -R172.reuse ;  /* 0x0000b400b7867a23 */ /* 0x102fe800000108ac */
[----:B------:R-:W-:Y:S01]  /*9490*/  F2FP.PACK_AB R138, R231, R234 ;  /* 0x000000eae78a723e */ /* 0x000fe200000000ff */
[----:B------:R1:W-:Y:S01]  /*94a0*/  MUFU.EX2 R230, R134 ;  /* 0x0000008600e67308 */ /* 0x0003e20000000800 */
[----:B--2---:R-:W-:Y:S07]  /*94b0*/  F2FP.PACK_AB R139, R178, R179 ;  /* 0x000000b3b28b723e */ /* 0x004fee00000000ff */
[C---:B----4-:R-:W-:Y:S08]  /*94c0*/  HMMA.16816.F32 R4, R136.reuse, R140, R4 ;  /* 0x0000008c8804723c */ /* 0x050ff00000001804 */
[C---:B------:R-:W-:Y:S01]  /*94d0*/  HMMA.16816.F32 R8, R136.reuse, R142, R8 ;  /* 0x0000008e8808723c */ /* 0x040fe20000001808 */
[----:B------:R-:W2:Y:S07]  /*94e0*/  LDSM.16.MT88.4 R140, [R193+0x2900] ;  /* 0x00290000c18c783b */ /* 0x000eae0000004200 */
[C---:B------:R-:W-:Y:S04]  /*94f0*/  HMMA.16816.F32 R12, R136.reuse, R144, R12 ;  /* 0x00000090880c723c */ /* 0x040fe8000000180c */
[--C-:B-1----:R-:W-:Y:S04]  /*9500*/  FFMA.FTZ R134, R184, c[0x0][0x2d0], -R172.reuse ;  /* 0x0000b400b8867a23 */ /* 0x102fe800000108ac */
[C---:B------:R-:W-:Y:S01]  /*9510*/  HMMA.16816.F32 R16, R136.reuse, R146, R16 ;  /* 0x000000928810723c */ /* 0x040fe20000001810 */
[----:B------:R-:W1:Y:S01]  /*9520*/  LDSM.16.MT88.4 R144, [R196+0x2900] ;  /* 0x00290000c490783b */ /* 0x000e620000004200 */
[----:B------:R3:W4:Y:S06]  /*9530*/  MUFU.EX2 R229, R134 ;  /* 0x0000008600e57308 */ /* 0x00072c0000000800 */
[C---:B------:R-:W-:Y:S08]  /*9540*/  HMMA.16816.F32 R20, R136.reuse, R148, R20 ;  /* 0x000000948814723c */ /* 0x040ff00000001814 */
[C---:B------:R-:W-:Y:S01]  /*9550*/  HMMA.16816.F32 R24, R136.reuse, R150, R24 ;  /* 0x000000968818723c */ /* 0x040fe20000001818 */
[----:B------:R-:W5:Y:S07]  /*9560*/  LDSM.16.MT88.4 R148, [R195+0x2900] ;  /* 0x00290000c394783b */ /* 0x000f6e0000004200 */
[C---:B------:R-:W-:Y:S04]  /*9570*/  HMMA.16816.F32 R28, R136.reuse, R152, R28 ;  /* 0x00000098881c723c */ /* 0x040fe8000000181c */
[--C-:B---3--:R-:W-:Y:S04]  /*9580*/  FFMA.FTZ R134, R189, c[0x0][0x2d0], -R172.reuse ;  /* 0x0000b400bd867a23 */ /* 0x108fe800000108ac */
[C---:B------:R-:W-:Y:S01]  /*9590*/  HMMA.16816.F32 R32, R136.reuse, R154, R32 ;  /* 0x0000009a8820723c */ /* 0x040fe20000001820 */
[----:B------:R-:W-:Y:S01]  /*95a0*/  LDSM.16.MT88.4 R152, [R194+0x4900] ;  /* 0x00490000c298783b */ /* 0x000fe20000004200 */
[----:B------:R3:W-:Y:S06]  /*95b0*/  MUFU.EX2 R228, R134 ;  /* 0x0000008600e47308 */ /* 0x0007ec0000000800 */
[C---:B--2---:R-:W-:Y:S08]  /*95c0*/  HMMA.16816.F32 R36, R136.reuse, R140, R36 ;  /* 0x0000008c8824723c */ /* 0x044ff00000001824 */
[C---:B------:R-:W-:Y:S01]  /*95d0*/  HMMA.16816.F32 R40, R136.reuse, R142, R40 ;  /* 0x0000008e8828723c */ /* 0x040fe20000001828 */
[----:B------:R-:W2:Y:S07]  /*95e0*/  LDSM.16.MT88.4 R140, [R193+0x4900] ;  /* 0x00490000c18c783b */ /* 0x000eae0000004200 */
[C---:B------:R-:W-:Y:S04]  /*95f0*/  HMMA.16816.F32 R44, R136.reuse, R156, R44 ;  /* 0x0000009c882c723c */ /* 0x040fe8000000182c */
[--C-:B---3--:R-:W-:Y:S02]  /*9600*/  FFMA.FTZ R134, R190, c[0x0][0x2d0], -R172.reuse ;  /* 0x0000b400be867a23 */ /* 0x108fe400000108ac */
[----:B------:R-:W3:Y:S02]  /*9610*/  LDL.LU R190, [R1+0xc] ;  /* 0x00000c0001be7983 */ /* 0x000ee40000300800 */
[C---:B------:R-:W-:Y:S01]  /*9620*/  HMMA.16816.F32 R48, R136.reuse, R158, R48 ;  /* 0x0000009e8830723c */ /* 0x040fe20000001830 */
[----:B------:R2:W2:Y:S01]  /*9630*/  MUFU.EX2 R189, R134 ;  /* 0x0000008600bd7308 */ /* 0x0004a20000000800 */
[----:B------:R-:W4:Y:S06]  /*9640*/  LDSM.16.MT88.4 R156, [R196+0x4900] ;  /* 0x00490000c49c783b */ /* 0x000f2c0000004200 */
[C---:B-1----:R-:W-:Y:S08]  /*9650*/  HMMA.16816.F32 R52, R136.reuse, R144, R52 ;  /* 0x000000908834723c */ /* 0x042ff00000001834 */
[C---:B------:R-:W-:Y:S01]  /*9660*/  HMMA.16816.F32 R56, R136.reuse, R146, R56 ;  /* 0x000000928838723c */ /* 0x040fe20000001838 */
[----:B------:R-:W1:Y:S07]  /*9670*/  LDSM.16.MT88.4 R144, [R195+0x4900] ;  /* 0x00490000c390783b */ /* 0x000e6e0000004200 */
[C---:B-----5:R-:W-:Y:S04]  /*9680*/  HMMA.16816.F32 R60, R136.reuse, R148, R60 ;  /* 0x00000094883c723c */ /* 0x060fe8000000183c */
[--C-:B--2---:R-:W-:Y:S04]  /*9690*/  FFMA.FTZ R134, R174, c[0x0][0x2d0], -R133.reuse ;  /* 0x0000b400ae867a23 */ /* 0x104fe80000010885 */
[C---:B------:R-:W-:Y:S01]  /*96a0*/  HMMA.16816.F32 R64, R136.reuse, R150, R64 ;  /* 0x000000968840723c */ /* 0x040fe20000001840 */
[----:B------:R-:W-:Y:S01]  /*96b0*/  LDSM.16.MT88.4 R148, [R194+0x6900] ;  /* 0x00690000c294783b */ /* 0x000fe20000004200 */
[----:B------:R2:W-:Y:S06]  /*96c0*/  MUFU.EX2 R177, R134 ;  /* 0x0000008600b17308 */ /* 0x0005ec0000000800 */
[C---:B------:R-:W-:Y:S08]  /*96d0*/  HMMA.16816.F32 R68, R136.reuse, R140, R68 ;  /* 0x0000008c8844723c */ /* 0x040ff00000001844 */
[C---:B------:R-:W-:Y:S01]  /*96e0*/  HMMA.16816.F32 R72, R136.reuse, R142, R72 ;  /* 0x0000008e8848723c */ /* 0x040fe20000001848 */
[----:B------:R-:W5:Y:S07]  /*96f0*/  LDSM.16.MT88.4 R140, [R193+0x6900] ;  /* 0x00690000c18c783b */ /* 0x000f6e0000004200 */
[C---:B------:R-:W-:Y:S04]  /*9700*/  HMMA.16816.F32 R76, R136.reuse, R152, R76 ;  /* 0x00000098884c723c */ /* 0x040fe8000000184c */
[--C-:B--2---:R-:W-:Y:S04]  /*9710*/  FFMA.FTZ R134, R173, c[0x0][0x2d0], -R133.reuse ;  /* 0x0000b400ad867a23 */ /* 0x104fe80000010885 */
[C---:B------:R-:W-:Y:S01]  /*9720*/  HMMA.16816.F32 R80, R136.reuse, R154, R80 ;  /* 0x0000009a8850723c */ /* 0x040fe20000001850 */
[----:B------:R-:W2:Y:S01]  /*9730*/  LDSM.16.MT88.4 R152, [R196+0x6900] ;  /* 0x00690000c498783b */ /* 0x000ea20000004200 */
[----:B------:R5:W2:Y:S06]  /*9740*/  MUFU.EX2 R176, R134 ;  /* 0x0000008600b07308 */ /* 0x000aac0000000800 */
[C---:B----4-:R-:W-:Y:S08]  /*9750*/  HMMA.16816.F32 R84, R136.reuse, R156, R84 ;  /* 0x0000009c8854723c */ /* 0x050ff00000001854 */
[C---:B------:R-:W-:Y:S01]  /*9760*/  HMMA.16816.F32 R88, R136.reuse, R158, R88 ;  /* 0x0000009e8858723c */ /* 0x040fe20000001858 */
[----:B------:R-:W4:Y:S07]  /*9770*/  LDSM.16.MT88.4 R156, [R195+0x6900] ;  /* 0x00690000c39c783b */ /* 0x000f2e0000004200 */
[C---:B-1----:R-:W-:Y:S04]  /*9780*/  HMMA.16816.F32 R92, R136.reuse, R144, R92 ;  /* 0x00000090885c723c */ /* 0x042fe8000000185c */
[--C-:B-----5:R-:W-:Y:S04]  /*9790*/  FFMA.FTZ R134, R185, c[0x0][0x2d0], -R133.reuse ;  /* 0x0000b400b9867a23 */ /* 0x120fe80000010885 */
[C---:B------:R-:W-:Y:S01]  /*97a0*/  HMMA.16816.F32 R96, R136.reuse, R146, R96 ;  /* 0x000000928860723c */ /* 0x040fe20000001860 */
[----:B------:R-:W-:Y:S01]  /*97b0*/  LDSM.16.MT88.4 R144, [R194+0x1100] ;  /* 0x00110000c290783b */ /* 0x000fe20000004200 */
[----:B------:R1:W-:Y:S06]  /*97c0*/  MUFU.EX2 R175, R134 ;  /* 0x0000008600af7308 */ /* 0x0003ec0000000800 */
[C---:B------:R-:W-:Y:S08]  /*97d0*/  HMMA.16816.F32 R100, R136.reuse, R140, R100 ;  /* 0x0000008c8864723c */ /* 0x040ff00000001864 */
[C---:B------:R-:W-:Y:S01]  /*97e0*/  HMMA.16816.F32 R104, R136.reuse, R142, R104 ;  /* 0x0000008e8868723c */ /* 0x040fe20000001868 */
[----:B------:R-:W5:Y:S07]  /*97f0*/  LDSM.16.MT88.4 R140, [R193+0x1100] ;  /* 0x00110000c18c783b */ /* 0x000f6e0000004200 */
[C---:B------:R-:W-:Y:S04]  /*9800*/  HMMA.16816.F32 R108, R136.reuse, R148, R108 ;  /* 0x00000094886c723c */ /* 0x040fe8000000186c */
[--C-:B-1----:R-:W-:Y:S02]  /*9810*/  FFMA.FTZ R134, R186, c[0x0][0x2d0], -R133.reuse ;  /* 0x0000b400ba867a23 */ /* 0x102fe40000010885 */
[----:B------:R-:W3:Y:S02]  /*9820*/  LDL.LU R186, [R1+0x8] ;  /* 0x0000080001ba7983 */ /* 0x000ee40000300800 */
[C---:B------:R-:W-:Y:S01]  /*9830*/  HMMA.16816.F32 R112, R136.reuse, R150, R112 ;  /* 0x000000968870723c */ /* 0x040fe20000001870 */
[----:B------:R1:W1:Y:S01]  /*9840*/  MUFU.EX2 R174, R134 ;  /* 0x0000008600ae7308 */ /* 0x0002620000000800 */
[----:B------:R-:W5:Y:S06]  /*9850*/  LDSM.16.MT88.4 R148, [R196+0x1100] ;  /* 0x00110000c494783b */ /* 0x000f6c0000004200 */
[C---:B--2---:R-:W-:Y:S08]  /*9860*/  HMMA.16816.F32 R116, R136.reuse, R152, R116 ;  /* 0x000000988874723c */ /* 0x044ff00000001874 */
[C---:B------:R-:W-:Y:S01]  /*9870*/  HMMA.16816.F32 R120, R136.reuse, R154, R120 ;  /* 0x0000009a8878723c */ /* 0x040fe20000001878 */
[----:B------:R-:W2:Y:S07]  /*9880*/  LDSM.16.MT88.4 R152, [R195+0x1100] ;  /* 0x00110000c398783b */ /* 0x000eae0000004200 */
[C---:B----4-:R-:W-:Y:S04]  /*9890*/  HMMA.16816.F32 R124, R136.reuse, R156, R124 ;  /* 0x0000009c887c723c */ /* 0x050fe8000000187c */
[--C-:B-1----:R-:W-:Y:S04]  /*98a0*/  FFMA.FTZ R134, R191, c[0x0][0x2d0], -R172.reuse ;  /* 0x0000b400bf867a23 */ /* 0x102fe800000108ac */
[----:B------:R-:W-:Y:S01]  /*98b0*/  HMMA.16816.F32 R128, R136, R158, R128 ;  /* 0x0000009e8880723c */ /* 0x000fe20000001880 */
[----:B------:R-:W-:Y:S01]  /*98c0*/  LDSM.16.MT88.4 R156, [R194+0x3100] ;  /* 0x00310000c29c783b */ /* 0x000fe20000004200 */
[----:B------:R1:W-:Y:S05]  /*98d0*/  MUFU.EX2 R185, R134 ;  /* 0x0000008600b97308 */ /* 0x0003ea0000000800 */
[----:B------:R-:W-:Y:S02]  /*98e0*/  F2FP.PACK_AB R136, R229, R230 ;  /* 0x000000e6e588723e */ /* 0x000fe400000000ff */
[----:B------:R-:W-:Y:S03]  /*98f0*/  F2FP.PACK_AB R138, R189, R228 ;  /* 0x000000e4bd8a723e */ /* 0x000fe600000000ff */
[----:B------:R-:W-:Y:S02]  /*9900*/  F2FP.PACK_AB R137, R176, R177 ;  /* 0x000000b1b089723e */ /* 0x000fe400000000ff */
[----:B------:R-:W-:Y:S07]  /*9910*/  F2FP.PACK_AB R139, R174, R175 ;  /* 0x000000afae8b723e */ /* 0x000fee00000000ff */
[C---:B-----5:R-:W-:Y:S03]  /*9920*/  HMMA.16816.F32 R4, R136.reuse, R140, R4 ;  /* 0x0000008c8804723c */ /* 0x060fe60000001804 */
[--C-:B-1----:R-:W-:Y:S01]  /*9930*/  FFMA.FTZ R134, R219, c[0x0][0x2d0], -R172.reuse ;  /* 0x0000b400db867a23 */ /* 0x102fe200000108ac */
[----:B------:R-:W-:Y:S04]  /*9940*/  IADD3 R219, R222, -0x1, RZ ;  /* 0xffffffffdedb7810 */ /* 0x000fe80007ffe0ff */
[C---:B------:R-:W-:Y:S01]  /*9950*/  HMMA.16816.F32 R8, R136.reuse, R142, R8 ;  /* 0x0000008e8808723c */ /* 0x040fe20000001808 */
[----:B------:R-:W1:Y:S01]  /*9960*/  LDSM.16.MT88.4 R140, [R193+0x3100] ;  /* 0x00310000c18c783b */ /* 0x000e620000004200 */
[----:B------:R-:W4:Y:S06]  /*9970*/  MUFU.EX2 R184, R134 ;  /* 0x0000008600b87308 */ /* 0x000f2c0000000800 */
[C---:B------:R-:W-:Y:S08]  /*9980*/  HMMA.16816.F32 R12, R136.reuse, R144, R12 ;  /* 0x00000090880c723c */ /* 0x040ff0000000180c */
[C---:B------:R-:W-:Y:S01]  /*9990*/  HMMA.16816.F32 R16, R136.reuse, R146, R16 ;  /* 0x000000928810723c */ /* 0x040fe20000001810 */
[----:B------:R-:W5:Y:S07]  /*99a0*/  LDSM.16.MT88.4 R144, [R196+0x3100] ;  /* 0x00310000c490783b */ /* 0x000f6e0000004200 */
[C---:B------:R-:W-:Y:S04]  /*99b0*/  HMMA.16816.F32 R20, R136.reuse, R148, R20 ;  /* 0x000000948814723c */ /* 0x040fe80000001814 */
[----:B----4-:R-:W-:Y:S01]  /*99c0*/  F2FP.PACK_AB R168, R184, R185 ;  /* 0x000000b9b8a8723e */ /* 0x010fe200000000ff */
[--C-:B------:R-:W-:Y:S02]  /*99d0*/  FFMA.FTZ R134, R221, c[0x0][0x2d0], -R172.reuse ;  /* 0x0000b400dd867a23 */ /* 0x100fe400000108ac */
[----:B------:R-:W-:Y:S01]  /*99e0*/  FFMA.FTZ R172, R223, c[0x0][0x2d0], -R172 ;  /* 0x0000b400dfac7a23 */ /* 0x000fe200000108ac */
[C---:B------:R-:W-:Y:S01]  /*99f0*/  HMMA.16816.F32 R24, R136.reuse, R150, R24 ;  /* 0x000000968818723c */ /* 0x040fe20000001818 */
[----:B------:R-:W4:Y:S01]  /*9a00*/  LDSM.16.MT88.4 R148, [R195+0x3100] ;  /* 0x00310000c394783b */ /* 0x000f220000004200 */
[----:B------:R5:W-:Y:S06]  /*9a10*/  MUFU.EX2 R183, R134 ;  /* 0x0000008600b77308 */ /* 0x000bec0000000800 */
[C---:B--2---:R-:W-:Y:S04]  /*9a20*/  HMMA.16816.F32 R28, R136.reuse, R152, R28 ;  /* 0x00000098881c723c */ /* 0x044fe8000000181c */
[----:B------:R-:W2:Y:S04]  /*9a30*/  MUFU.EX2 R182, R172 ;  /* 0x000000ac00b67308 */ /* 0x000ea80000000800 */
[C---:B------:R-:W-:Y:S01]  /*9a40*/  HMMA.16816.F32 R32, R136.reuse, R154, R32 ;  /* 0x0000009a8820723c */ /* 0x040fe20000001820 */
[----:B------:R-:W-:Y:S07]  /*9a50*/  LDSM.16.MT88.4 R152, [R194+0x5100] ;  /* 0x00510000c298783b */ /* 0x000fee0000004200 */
[C---:B-1----:R-:W-:Y:S04]  /*9a60*/  HMMA.16816.F32 R36, R136.reuse, R140, R36 ;  /* 0x0000008c8824723c */ /* 0x042fe80000001824 */
[--C-:B-----5:R-:W-:Y:S04]  /*9a70*/  FFMA.FTZ R134, R187, c[0x0][0x2d0], -R133.reuse ;  /* 0x0000b400bb867a23 */ /* 0x120fe80000010885 */
[C---:B------:R-:W-:Y:S01]  /*9a80*/  HMMA.16816.F32 R40, R136.reuse, R142, R40 ;  /* 0x0000008e8828723c */ /* 0x040fe20000001828 */
[----:B------:R-:W1:Y:S01]  /*9a90*/  LDSM.16.MT88.4 R140, [R193+0x5100] ;  /* 0x00510000c18c783b */ /* 0x000e620000004200 */
[----:B------:R5:W-:Y:S02]  /*9aa0*/  MUFU.EX2 R173, R134 ;  /* 0x0000008600ad7308 */ /* 0x000be40000000800 */
[----:B--2---:R-:W-:Y:S04]  /*9ab0*/  F2FP.PACK_AB R170, R182, R183 ;  /* 0x000000b7b6aa723e */ /* 0x004fe800000000ff */
[C---:B------:R-:W-:Y:S08]  /*9ac0*/  HMMA.16816.F32 R44, R136.reuse, R156, R44 ;  /* 0x0000009c882c723c */ /* 0x040ff0000000182c */
[C---:B------:R-:W-:Y:S01]  /*9ad0*/  HMMA.16816.F32 R48, R136.reuse, R158, R48 ;  /* 0x0000009e8830723c */ /* 0x040fe20000001830 */
[----:B------:R-:W2:Y:S07]  /*9ae0*/  LDSM.16.MT88.4 R156, [R196+0x5100] ;  /* 0x00510000c49c783b */ /* 0x000eae0000004200 */
[C---:B------:R-:W-:Y:S04]  /*9af0*/  HMMA.16816.F32 R52, R136.reuse, R144, R52 ;  /* 0x000000908834723c */ /* 0x040fe80000001834 */
[--C-:B-----5:R-:W-:Y:S04]  /*9b00*/  FFMA.FTZ R134, R188, c[0x0][0x2d0], -R133.reuse ;  /* 0x0000b400bc867a23 */ /* 0x120fe80000010885 */
[C---:B------:R-:W-:Y:S01]  /*9b10*/  HMMA.16816.F32 R56, R136.reuse, R146, R56 ;  /* 0x000000928838723c */ /* 0x040fe20000001838 */
[----:B------:R-:W5:Y:S01]  /*9b20*/  LDSM.16.MT88.4 R144, [R195+0x5100] ;  /* 0x00510000c390783b */ /* 0x000f620000004200 */
[----:B------:R-:W2:Y:S06]  /*9b30*/  MUFU.EX2 R172, R134 ;  /* 0x0000008600ac7308 */ /* 0x000eac0000000800 */
[C---:B----4-:R-:W-:Y:S08]  /*9b40*/  HMMA.16816.F32 R60, R136.reuse, R148, R60 ;  /* 0x00000094883c723c */ /* 0x050ff0000000183c */
[C---:B------:R-:W-:Y:S01]  /*9b50*/  HMMA.16816.F32 R64, R136.reuse, R150, R64 ;  /* 0x000000968840723c */ /* 0x040fe20000001840 */
[----:B------:R-:W-:Y:S07]  /*9b60*/  LDSM.16.MT88.4 R148, [R194+0x7100] ;  /* 0x00710000c294783b */ /* 0x000fee0000004200 */
[C---:B-1----:R-:W-:Y:S04]  /*9b70*/  HMMA.16816.F32 R68, R136.reuse, R140, R68 ;  /* 0x0000008c8844723c */ /* 0x042fe80000001844 */
[----:B--2---:R-:W-:Y:S01]  /*9b80*/  F2FP.PACK_AB R169, R172, R173 ;  /* 0x000000adaca9723e */ /* 0x004fe200000000ff */
[--C-:B------:R-:W-:Y:S02]  /*9b90*/  FFMA.FTZ R134, R220, c[0x0][0x2d0], -R133.reuse ;  /* 0x0000b400dc867a23 */ /* 0x100fe40000010885 */
[----:B------:R-:W-:Y:S01]  /*9ba0*/  FFMA.FTZ R133, R135, c[0x0][0x2d0], -R133 ;  /* 0x0000b40087857a23 */ /* 0x000fe20000010885 */
[C---:B------:R-:W-:Y:S01]  /*9bb0*/  HMMA.16816.F32 R72, R136.reuse, R142, R72 ;  /* 0x0000008e8848723c */ /* 0x040fe20000001848 */
[----:B------:R-:W1:Y:S02]  /*9bc0*/  LDSM.16.MT88.4 R140, [R193+0x7100] ;  /* 0x00710000c18c783b */ /* 0x000e640000004200 */
[----:B------:R-:W-:Y:S05]  /*9bd0*/  MUFU.EX2 R134, R134 ;  /* 0x0000008600867308 */ /* 0x000fea0000000800 */
[C---:B------:R-:W-:Y:S05]  /*9be0*/  HMMA.16816.F32 R76, R136.reuse, R152, R76 ;  /* 0x00000098884c723c */ /* 0x040fea000000184c */
[----:B------:R-:W2:Y:S03]  /*9bf0*/  MUFU.EX2 R133, R133 ;  /* 0x0000008500857308 */ /* 0x000ea60000000800 */
[C---:B------:R-:W-:Y:S01]  /*9c00*/  HMMA.16816.F32 R80, R136.reuse, R154, R80 ;  /* 0x0000009a8850723c */ /* 0x040fe20000001850 */
[----:B------:R-:W4:Y:S07]  /*9c10*/  LDSM.16.MT88.4 R152, [R196+0x7100] ;  /* 0x00710000c498783b */ /* 0x000f2e0000004200 */
[C---:B------:R-:W-:Y:S08]  /*9c20*/  HMMA.16816.F32 R84, R136.reuse, R156, R84 ;  /* 0x0000009c8854723c */ /* 0x040ff00000001854 */
[C---:B------:R-:W-:Y:S01]  /*9c30*/  HMMA.16816.F32 R88, R136.reuse, R158, R88 ;  /* 0x0000009e8858723c */ /* 0x040fe20000001858 */
[----:B------:R-:W-:Y:S03]  /*9c40*/  LDSM.16.MT88.4 R156, [R194+0x1900] ;  /* 0x00190000c29c783b */ /* 0x000fe60000004200 */
[----:B--2---:R-:W-:Y:S04]  /*9c50*/  F2FP.PACK_AB R171, R133, R134 ;  /* 0x0000008685ab723e */ /* 0x004fe800000000ff */
[C---:B-----5:R-:W-:Y:S08]  /*9c60*/  HMMA.16816.F32 R92, R136.reuse, R144, R92 ;  /* 0x00000090885c723c */ /* 0x060ff0000000185c */
[C---:B------:R-:W-:Y:S01]  /*9c70*/  HMMA.16816.F32 R96, R136.reuse, R146, R96 ;  /* 0x000000928860723c */ /* 0x040fe20000001860 */
[----:B------:R-:W2:Y:S07]  /*9c80*/  LDSM.16.MT88.4 R144, [R195+0x7100] ;  /* 0x00710000c390783b */ /* 0x000eae0000004200 */
[C---:B-1----:R-:W-:Y:S08]  /*9c90*/  HMMA.16816.F32 R100, R136.reuse, R140, R100 ;  /* 0x0000008c8864723c */ /* 0x042ff00000001864 */
[C---:B------:R-:W-:Y:S01]  /*9ca0*/  HMMA.16816.F32 R104, R136.reuse, R142, R104 ;  /* 0x0000008e8868723c */ /* 0x040fe20000001868 */
[----:B------:R-:W1:Y:S07]  /*9cb0*/  LDSM.16.MT88.4 R140, [R193+0x1900] ;  /* 0x00190000c18c783b */ /* 0x000e6e0000004200 */
[C---:B------:R-:W-:Y:S08]  /*9cc0*/  HMMA.16816.F32 R108, R136.reuse, R148, R108 ;  /* 0x00000094886c723c */ /* 0x040ff0000000186c */
[C---:B------:R-:W-:Y:S08]  /*9cd0*/  HMMA.16816.F32 R112, R136.reuse, R150, R112 ;  /* 0x000000968870723c */ /* 0x040ff00000001870 */
[C---:B----4-:R-:W-:Y:S08]  /*9ce0*/  HMMA.16816.F32 R116, R136.reuse, R152, R116 ;  /* 0x000000988874723c */ /* 0x050ff00000001874 */
[C---:B------:R-:W-:Y:S08]  /*9cf0*/  HMMA.16816.F32 R120, R136.reuse, R154, R120 ;  /* 0x0000009a8878723c */ /* 0x040ff00000001878 */
[C---:B--2---:R-:W-:Y:S08]  /*9d00*/  HMMA.16816.F32 R124, R136.reuse, R144, R124 ;  /* 0x00000090887c723c */ /* 0x044ff0000000187c */
[----:B------:R-:W-:Y:S08]  /*9d10*/  HMMA.16816.F32 R128, R136, R146, R128 ;  /* 0x000000928880723c */ /* 0x000ff00000001880 */
[C---:B-1----:R-:W-:Y:S01]  /*9d20*/  HMMA.16816.F32 R136, R168.reuse, R140, R4 ;  /* 0x0000008ca888723c */ /* 0x042fe20000001804 */
[----:B------:R-:W1:Y:S07]  /*9d30*/  LDSM.16.MT88.4 R4, [R193+0x3900] ;  /* 0x00390000c104783b */ /* 0x000e6e0000004200 */
[C---:B------:R-:W-:Y:S01]  /*9d40*/  HMMA.16816.F32 R140, R168.reuse, R142, R8 ;  /* 0x0000008ea88c723c */ /* 0x040fe20000001808 */
[----:B------:R-:W2:Y:S07]  /*9d50*/  LDSM.16.MT88.4 R8, [R194+0x3900] ;  /* 0x00390000c208783b */ /* 0x000eae0000004200 */
[C---:B------:R-:W-:Y:S01]  /*9d60*/  HMMA.16816.F32 R144, R168.reuse, R156, R12 ;  /* 0x0000009ca890723c */ /* 0x040fe2000000180c */
[----:B------:R-:W4:Y:S07]  /*9d70*/  LDSM.16.MT88.4 R12, [R196+0x3900] ;  /* 0x00390000c40c783b */ /* 0x000f2e0000004200 */
[C---:B------:R-:W-:Y:S01]  /*9d80*/  HMMA.16816.F32 R148, R168.reuse, R158, R16 ;  /* 0x0000009ea894723c */ /* 0x040fe20000001810 */
[----:B------:R-:W5:Y:S07]  /*9d90*/  LDSM.16.MT88.4 R16, [R195+0x3900] ;  /* 0x00390000c310783b */ /* 0x000f6e0000004200 */
[C---:B------:R-:W-:Y:S01]  /*9da0*/  HMMA.16816.F32 R152, R168.reuse, R160, R20 ;  /* 0x000000a0a898723c */ /* 0x040fe20000001814 */
[----:B------:R-:W2:Y:S07]  /*9db0*/  LDSM.16.MT88.4 R20, [R193+0x5900] ;  /* 0x00590000c114783b */ /* 0x000eae0000004200 */
[C---:B------:R-:W-:Y:S08]  /*9dc0*/  HMMA.16816.F32 R156, R168.reuse, R162, R24 ;  /* 0x000000a2a89c723c */ /* 0x040ff00000001818 */
        /* <DEDUP_REMOVED lines=8> */
[C---:B----4-:R-:W-:Y:S08]  /*9e50*/  HMMA.16816.F32 R52, R168.reuse, R12, R52 ;  /* 0x0000000ca834723c */ /* 0x050ff00000001834 */
[C---:B------:R-:W-:Y:S01]  /*9e60*/  HMMA.16816.F32 R56, R168.reuse, R14, R56 ;  /* 0x0000000ea838723c */ /* 0x040fe20000001838 */
[----:B------:R-:W4:Y:S07]  /*9e70*/  LDSM.16.MT88.4 R12, [R195+0x5900] ;  /* 0x00590000c30c783b */ /* 0x000f2e0000004200 */
[C---:B-----5:R-:W-:Y:S08]  /*9e80*/  HMMA.16816.F32 R60, R168.reuse, R16, R60 ;  /* 0x00000010a83c723c */ /* 0x060ff0000000183c */
[C---:B------:R-:W-:Y:S01]  /*9e90*/  HMMA.16816.F32 R64, R168.reuse, R18, R64 ;  /* 0x00000012a840723c */ /* 0x040fe20000001840 */
[----:B------:R-:W5:Y:S07]  /*9ea0*/  LDSM.16.MT88.4 R16, [R193+0x7900] ;  /* 0x00790000c110783b */ /* 0x000f6e0000004200 */
[C---:B------:R-:W-:Y:S08]  /*9eb0*/  HMMA.16816.F32 R68, R168.reuse, R20, R68 ;  /* 0x00000014a844723c */ /* 0x040ff00000001844 */
        /* <DEDUP_REMOVED lines=8> */
[C---:B----4-:R-:W-:Y:S01]  /*9f40*/  HMMA.16816.F32 R92, R168.reuse, R12, R92 ;  /* 0x0000000ca85c723c */ /* 0x050fe2000000185c */
[----:B------:R-:W4:Y:S06]  /*9f50*/  LDL R13, [R1] ;  /* 0x00000000010d7983 */ /* 0x000f2c0000100800 */
[----:B---3--:R-:W-:Y:S01]  /*9f60*/  FFMA.FTZ R12, R2, R186, R237 ;  /* 0x000000ba020c7223 */ /* 0x008fe200000100ed */
[C---:B------:R-:W-:Y:S04]  /*9f70*/  HMMA.16816.F32 R96, R168.reuse, R14, R96 ;  /* 0x0000000ea860723c */ /* 0x040fe80000001860 */
[----:B------:R-:W-:Y:S02]  /*9f80*/  FFMA.FTZ R2, R0, R190, R227 ;  /* 0x000000be00027223 */ /* 0x000fe400000100e3 */
[----:B------:R-:W-:Y:S02]  /*9f90*/  FADD.FTZ R0, R240, R12 ;  /* 0x0000000cf0007221 */ /* 0x000fe40000010000 */
[C---:B-----5:R-:W-:Y:S04]  /*9fa0*/  HMMA.16816.F32 R100, R168.reuse, R16, R100 ;  /* 0x00000010a864723c */ /* 0x060fe80000001864 */
[----:B------:R-:W-:Y:S02]  /*9fb0*/  FADD.FTZ R2, R226, R2 ;  /* 0x00000002e2027221 */ /* 0x000fe40000010000 */
[----:B------:R-:W-:Y:S02]  /*9fc0*/  FADD.FTZ R0, R239, R0 ;  /* 0x00000000ef007221 */ /* 0x000fe40000010000 */
[C---:B------:R-:W-:Y:S04]  /*9fd0*/  HMMA.16816.F32 R104, R168.reuse, R18, R104 ;  /* 0x00000012a868723c */ /* 0x040fe80000001868 */
[----:B------:R-:W-:Y:S02]  /*9fe0*/  FADD.FTZ R2, R225, R2 ;  /* 0x00000002e1027221 */ /* 0x000fe40000010000 */
[----:B------:R-:W-:Y:S02]  /*9ff0*/  FADD.FTZ R0, R238, R0 ;  /* 0x00000000ee007221 */ /* 0x000fe40000010000 */
[----:B------:R-:W-:Y:S01]  /*a000*/  FADD.FTZ R2, R224, R2 ;  /* 0x00000002e0027221 */ /* 0x000fe20000010000 */
[C---:B------:R-:W-:Y:S03]  /*a010*/  HMMA.16816.F32 R108, R168.reuse, R20, R108 ;  /* 0x00000014a86c723c */ /* 0x040fe6000000186c */
[----:B------:R-:W-:Y:S02]  /*a020*/  FADD.FTZ R0, R236, R0 ;  /* 0x00000000ec007221 */ /* 0x000fe40000010000 */
[----:B------:R-:W-:Y:S02]  /*a030*/  FADD.FTZ R2, R181, R2 ;  /* 0x00000002b5027221 */ /* 0x000fe40000010000 */
[----:B------:R-:W-:Y:S01]  /*a040*/  FADD.FTZ R0, R235, R0 ;  /* 0x00000000eb007221 */ /* 0x000fe20000010000 */
[C---:B------:R-:W-:Y:S04]  /*a050*/  HMMA.16816.F32 R112, R168.reuse, R22, R112 ;  /* 0x00000016a870723c */ /* 0x040fe80000001870 */
[----:B------:R-:W-:Y:S02]  /*a060*/  FADD.FTZ R2, R180, R2 ;  /* 0x00000002b4027221 */ /* 0x000fe40000010000 */
[----:B------:R-:W-:Y:S02]  /*a070*/  FADD.FTZ R0, R234, R0 ;  /* 0x00000000ea007221 */ /* 0x000fe40000010000 */
[----:B------:R-:W-:Y:S01]  /*a080*/  FADD.FTZ R2, R179, R2 ;  /* 0x00000002b3027221 */ /* 0x000fe20000010000 */
[C---:B-1----:R-:W-:Y:S03]  /*a090*/  HMMA.16816.F32 R116, R168.reuse, R4, R116 ;  /* 0x00000004a874723c */ /* 0x042fe60000001874 */
[----:B------:R-:W-:Y:S02]  /*a0a0*/  FADD.FTZ R0, R231, R0 ;  /* 0x00000000e7007221 */ /* 0x000fe40000010000 */
[----:B------:R-:W-:Y:S02]  /*a0b0*/  FADD.FTZ R2, R178, R2 ;  /* 0x00000002b2027221 */ /* 0x000fe40000010000 */
[----:B------:R-:W-:Y:S01]  /*a0c0*/  FADD.FTZ R0, R230, R0 ;  /* 0x00000000e6007221 */ /* 0x000fe20000010000 */
[C---:B------:R-:W-:Y:S04]  /*a0d0*/  HMMA.16816.F32 R120, R168.reuse, R6, R120 ;  /* 0x00000006a878723c */ /* 0x040fe80000001878 */
[----:B------:R-:W-:Y:S02]  /*a0e0*/  FADD.FTZ R2, R177, R2 ;  /* 0x00000002b1027221 */ /* 0x000fe40000010000 */
[----:B------:R-:W-:Y:S02]  /*a0f0*/  FADD.FTZ R0, R229, R0 ;  /* 0x00000000e5007221 */ /* 0x000fe40000010000 */
[----:B------:R-:W-:Y:S01]  /*a100*/  FADD.FTZ R2, R176, R2 ;  /* 0x00000002b0027221 */ /* 0x000fe20000010000 */
[C---:B--2---:R-:W-:Y:S03]  /*a110*/  HMMA.16816.F32 R124, R168.reuse, R8, R124 ;  /* 0x00000008a87c723c */ /* 0x044fe6000000187c */
[----:B------:R-:W-:Y:S02]  /*a120*/  FADD.FTZ R0, R228, R0 ;  /* 0x00000000e4007221 */ /* 0x000fe40000010000 */
[----:B------:R-:W-:Y:S02]  /*a130*/  FADD.FTZ R2, R175, R2 ;  /* 0x00000002af027221 */ /* 0x000fe40000010000 */
        /* <DEDUP_REMOVED lines=10> */
[----:B------:R-:W-:Y:S02]  /*a1e0*/  FADD.FTZ R2, R182, R2 ;  /* 0x00000002b6027221 */ /* 0x000fe40000010000 */
[----:B------:R-:W-:Y:S01]  /*a1f0*/  FADD.FTZ R0, R133, R0 ;  /* 0x0000000085007221 */ /* 0x000fe20000010000 */
[----:B------:R-:W-:Y:S02]  /*a200*/  MOV R133, R132 ;  /* 0x0000008400857202 */ /* 0x000fe40000000f00 */
[----:B------:R1:W-:Y:S04]  /*a210*/  STL [R1+0x8], R2 ;  /* 0x0000080201007387 */ /* 0x0003e80000100800 */
[----:B------:R1:W-:Y:S01]  /*a220*/  STL [R1+0xc], R0 ;  /* 0x00000c0001007387 */ /* 0x0003e20000100800 */
[----:B----4-:R-:W-:Y:S02]  /*a230*/  ISETP.GT.AND P0, PT, R222, R13, PT ;  /* 0x0000000dde00720c */ /* 0x010fe40003f04270 */
[----:B------:R-:W-:Y:S11]  /*a240*/  MOV R222, R219 ;  /* 0x000000db00de7202 */ /* 0x000ff60000000f00 */
[----:B-1----:R-:W-:-:S05]  /*a250*/  @P0 BRA `(.L_x_895) ;  /* 0xffffbda000000947 */ /* 0x002fca000383ffff */
.L_x_886:
[----:B------:R-:W-:Y:S02]  /*a260*/  IMAD.MOV.U32 R0, RZ, RZ, c[0x0][0x2c4] ;  /* 0x0000b100ff007624 */ /* 0x000fe400078e00ff */
[----:B------:R-:W-:-:S02]  /*a270*/  IMAD.MOV.U32 R5, RZ, RZ, 0x1 ;  /* 0x00000001ff057424 */ /* 0x000fc400078e00ff */
[----:B-1----:R-:W-:Y:S01]  /*a280*/  IMAD.MOV.U32 R4, RZ, RZ, 0x1 ;  /* 0x00000001ff047424 */ /* 0x002fe200078e00ff */
[----:B------:R-:W-:Y:S02]  /*a290*/  ISETP.NE.AND P1, PT, R0, 0x1, PT ;  /* 0x000000010000780c */ /* 0x000fe40003f25270 */
[----:B------:R-:W1:Y:S01]  /*a2a0*/  S2R R0, SR_CTAID.X ;  /* 0x0000000000007919 */ /* 0x000e620000002500 */
[----:B------:R-:W-:Y:S02]  /*a2b0*/  ISETP.LE.AND P0, PT, R5, c[0x0][0x32c], PT ;  /* 0x0000cb0005007a0c */ /* 0x000fe40003f03270 */
[----:B------:R-:W-:Y:S02]  /*a2c0*/  IADD3 R4, R4, -c[0x0][0x168], RZ ;  /* 0x80005a0004047a10 */ /* 0x000fe40007ffe0ff */
[----:B-1----:R-:W-:-:S06]  /*a2d0*/  LEA R0, R0, 0x7f, 0x7 ;  /* 0x0000007f00007811 */ /* 0x002fcc00078e38ff */
[----:B------:R-:W-:-:S05]  /*a2e0*/  @P1 IMAD.HI.U32 R2, R0, c[0x0][0x2c8], RZ ;  /* 0x0000b20000021a27 */ /* 0x000fca00078e00ff */
[----:B------:R-:W-:-:S04]  /*a2f0*/  @P1 SHF.R.U32.HI R0, RZ, c[0x0][0x2cc], R2 ;  /* 0x0000b300ff001a19 */ /* 0x000fc80000011602 */
[----:B------:R-:W-:-:S04]  /*a300*/  IADD3 R0, R0, c[0x0][0x1d0], R4 ;  /* 0x0000740000007a10 */ /* 0x000fc80007ffe004 */
[----:B------:R-:W-:Y:S01]  /*a310*/  IADD3 R2, R0, -c[0x0][0x324], RZ ;  /* 0x8000c90000027a10 */ /* 0x000fe20007ffe0ff */
        /* <DEDUP_REMOVED lines=10> */
.L_x_897:
[----:B------:R-:W-:-:S04]  /*a3c0*/  MOV R4, c[0x0][0x32c] ;  /* 0x0000cb0000047a02 */ /* 0x000fc80000000f00 */
[----:B------:R-:W-:-:S13]  /*a3d0*/  ISETP.NE.AND P0, PT, R4, 0x1, PT ;  /* 0x000000010400780c */ /* 0x000fda0003f05270 */
[----:B------:R-:W-:-:S05]  /*a3e0*/  @P0 IMAD.HI.U32 R4, R0, c[0x0][0x330], RZ ;  /* 0x0000cc0000040a27 */ /* 0x000fca00078e00ff */
[----:B------:R-:W-:-:S05]  /*a3f0*/  @P0 SHF.R.U32.HI R0, RZ, c[0x0][0x334], R4 ;  /* 0x0000cd00ff000a19 */ /* 0x000fca0000011604 */
.L_x_898:
[----:B------:R-:W-:-:S05]  /*a400*/  IMAD R0, R0, c[0x0][0x32c], RZ ;  /* 0x0000cb0000007a24 */ /* 0x000fca00078e02ff */
[----:B------:R-:W-:-:S04]  /*a410*/  IMNMX R2, R2, R0, !PT ;  /* 0x0000000002027217 */ /* 0x000fc80007800200 */
.L_x_896:
[----:B------:R-:W-:-:S04]  /*a420*/  IADD3 R2, R2, 0x3f, RZ ;  /* 0x0000003f02027810 */ /* 0x000fc80007ffe0ff */
[----:B------:R-:W-:-:S04]  /*a430*/  SHF.R.S32.HI R0, RZ, 0x1f, R2 ;  /* 0x0000001fff007819 */ /* 0x000fc80000011402 */
[----:B------:R-:W-:-:S04]  /*a440*/  LEA.HI R0, R0, R2, RZ, 0x6 ;  /* 0x0000000200007211 */ /* 0x000fc800078f30ff */
[----:B------:R-:W-:-:S04]  /*a450*/  SHF.R.S32.HI R0, RZ, 0x6, R0 ;  /* 0x00000006ff007819 */ /* 0x000fc80000011400 */
[----:B------:R-:W-:-:S04]  /*a460*/  IMNMX R4, R232, R0, !PT ;  /* 0x00000000e8047217 */ /* 0x000fc80007800200 */
[----:B------:R-:W-:Y:S01]  /*a470*/  ISETP.GE.AND P0, PT, R219, R4, PT ;  /* 0x00000004db00720c */ /* 0x000fe20003f06270 */
[----:B------:R1:W-:-:S12]  /*a480*/  STL [R1+0x68], R4 ;  /* 0x0000680401007387 */ /* 0x0003d80000100800 */
[----:B------:R-:W-:Y:S05]  /*a490*/  @!P0 BRA `(.L_x_899) ;  /* 0x00003a5000008947 */ /* 0x000fea0003800000 */
[----:B------:R-:W2:Y:S04]  /*a4a0*/  LDL.64 R10, [R1+0x60] ;  /* 0x00006000010a7983 */ /* 0x000ea80000100a00 */
[----:B------:R-:W3:Y:S04]  /*a4b0*/  LDL.64 R8, [R1+0x48] ;  /* 0x0000480001087983 */ /* 0x000ee80000100a00 */
[----:B------:R-:W4:Y:S04]  /*a4c0*/  LDL.64 R6, [R1+0x58] ;  /* 0x0000580001067983 */ /* 0x000f280000100a00 */
[----:B-1----:R-:W5:Y:S01]  /*a4d0*/  LDL.64 R4, [R1+0x50] ;  /* 0x0000500001047983 */ /* 0x002f620000100a00 */
[----:B------:R-:W-:Y:S01]  /*a4e0*/  IMAD.MOV.U32 R134, RZ, RZ, R3 ;  /* 0x000000ffff867224 */ /* 0x000fe200078e0003 */
[----:B------:R-:W-:Y:S01]  /*a4f0*/  MOV R133, R132 ;  /* 0x0000008400857202 */ /* 0x000fe20000000f00 */
[----:B------:R-:W-:Y:S01]  /*a500*/  IMAD.MOV.U32 R220, RZ, RZ, R219 ;  /* 0x000000ffffdc7224 */ /* 0x000fe200078e00db */
[----:B--2---:R-:W-:-:S05]  /*a510*/  IADD3 R2, P0, R10, 0x40, RZ ;  /* 0x000000400a027810 */ /* 0x004fca0007f1e0ff */
[--C-:B---3--:R-:W-:Y:S01]  /*a520*/  IMAD.X R0, RZ, RZ, R9.reuse, P0 ;  /* 0x000000ffff007224 */ /* 0x108fe200000e0609 */
[C---:B------:R-:W-:Y:S01]  /*a530*/  IADD3 R12, P0, R10.reuse, 0x80, RZ ;  /* 0x000000800a0c7810 */ /* 0x040fe20007f1e0ff */
[----:B------:R1:W-:Y:S04]  /*a540*/  STL [R1+0x3c], R2 ;  /* 0x00003c0201007387 */ /* 0x0003e80000100800 */
[----:B------:R2:W-:Y:S04]  /*a550*/  STL [R1+0x38], R0 ;  /* 0x0000380001007387 */ /* 0x0005e80000100800 */
[----:B------:R-:W-:Y:S01]  /*a560*/  STL [R1+0x34], R12 ;  /* 0x0000340c01007387 */ /* 0x000fe20000100800 */
[----:B-1----:R-:W-:Y:S01]  /*a570*/  IMAD.X R2, RZ, RZ, R9, P0 ;  /* 0x000000ffff027224 */ /* 0x002fe200000e0609 */
[----:B--2---:R-:W-:-:S04]  /*a580*/  IADD3 R0, P0, R10, 0xc0, RZ ;  /* 0x000000c00a007810 */ /* 0x004fc80007f1e0ff */
[----:B------:R4:W-:Y:S01]  /*a590*/  STL [R1+0x30], R2 ;  /* 0x0000300201007387 */ /* 0x0009e20000100800 */
[----:B------:R-:W-:-:S03]  /*a5a0*/  IMAD.X R8, RZ, RZ, R9, P0 ;  /* 0x000000ffff087224 */ /* 0x000fc600000e0609 */
[----:B------:R5:W-:Y:S04]  /*a5b0*/  STL [R1+0x2c], R0 ;  /* 0x00002c0001007387 */ /* 0x000be80000100800 */
[----:B------:R1:W-:Y:S01]  /*a5c0*/  STL [R1+0x28], R8 ;  /* 0x0000280801007387 */ /* 0x0003e20000100800 */
[----:B----4-:R-:W-:-:S04]  /*a5d0*/  IADD3 R2, P0, R6, 0x40, RZ ;  /* 0x0000004006027810 */ /* 0x010fc80007f1e0ff */
[----:B-----5:R-:W-:Y:S01]  /*a5e0*/  IADD3.X R0, RZ, R5, RZ, P0, !PT ;  /* 0x00000005ff007210 */ /* 0x020fe200007fe4ff */
[----:B------:R2:W-:Y:S01]  /*a5f0*/  STL [R1+0x24], R2 ;  /* 0x0000240201007387 */ /* 0x0005e20000100800 */
[----:B-1----:R-:W-:-:S03]  /*a600*/  IADD3 R8, P0, R6, 0x80, RZ ;  /* 0x0000008006087810 */ /* 0x002fc60007f1e0ff */
[----:B------:R1:W-:Y:S04]  /*a610*/  STL [R1+0x20], R0 ;  /* 0x0000200001007387 */ /* 0x0003e80000100800 */
[----:B------:R-:W-:Y:S01]  /*a620*/  STL [R1+0x1c], R8 ;  /* 0x00001c0801007387 */ /* 0x000fe20000100800 */
[----:B--2---:R-:W-:Y:S01]  /*a630*/  IMAD.X R2, RZ, RZ, R5, P0 ;  /* 0x000000ffff027224 */ /* 0x004fe200000e0605 */
[----:B-1----:R-:W-:-:S04]  /*a640*/  IADD3 R0, P0, R6, 0xc0, RZ ;  /* 0x000000c006007810 */ /* 0x002fc80007f1e0ff */
[----:B------:R-:W-:Y:S04]  /*a650*/  STL [R1+0x18], R2 ;  /* 0x0000180201007387 */ /* 0x000fe80000100800 */
[----:B------:R1:W-:Y:S02]  /*a660*/  STL [R1+0x14], R0 ;  /* 0x0000140001007387 */ /* 0x0003e40000100800 */
[----:B-1----:R-:W-:-:S05]  /*a670*/  IADD3.X R0, RZ, R5, RZ, P0, !PT ;  /* 0x00000005ff007210 */ /* 0x002fca00007fe4ff */
[----:B------:R1:W-:Y:S02]  /*a680*/  STL [R1+0x10], R0 ;  /* 0x0000100001007387 */ /* 0x0003e40000100800 */
.L_x_900:
[----:B------:R-:W2:Y:S01]  /*a690*/  LDL.64 R14, [R1+0x60] ;  /* 0x00006000010e7983 */ /* 0x000ea20000100a00 */
[----:B------:R-:W-:Y:S01]  /*a6a0*/  ISETP.GT.AND P1, PT, R232, R220, PT ;  /* 0x000000dce800720c */ /* 0x000fe20003f24270 */
[----:B------:R-:W-:Y:S04]  /*a6b0*/  DEPBAR.LE SB0, 0x0 ;  /* 0x000080000000791a */ /* 0x000fe80000000000 */
[----:B------:R-:W3:Y:S01]  /*a6c0*/  LDL R11, [R1+0x3c] ;  /* 0x00003c00010b7983 */ /* 0x000ee20000100800 */
[C---:B------:R-:W-:Y:S02]  /*a6d0*/  IADD3 R219, R220.reuse, -0x1, RZ ;  /* 0xffffffffdcdb7810 */ /* 0x040fe40007ffe0ff */
[----:B------:R-:W-:Y:S01]  /*a6e0*/  MOV R16, c[0x0][0x208] ;  /* 0x0000820000107a02 */ /* 0x000fe20000000f00 */
[----:B------:R-:W4:Y:S01]  /*a6f0*/  LDL.64 R12, [R1+0x48] ;  /* 0x00004800010c7983 */ /* 0x000f220000100a00 */
[----:B------:R-:W-:Y:S02]  /*a700*/  MOV R17, c[0x0][0x20c] ;  /* 0x0000830000117a02 */ /* 0x000fe40000000f00 */
[----:B------:R-:W-:Y:S01]  /*a710*/  MOV R241, 0x5 ;  /* 0x0000000500f17802 */ /* 0x000fe20000000f00 */
[----:B------:R-:W-:Y:S01]  /*a720*/  @!P1 IMAD.WIDE.U32 R4, R220, c[0x0][0x208], RZ ;  /* 0x00008200dc049a25 */ /* 0x000fe200078e00ff */
[----:B-1----:R-:W-:Y:S01]  /*a730*/  @!P1 SHF.R.S32.HI R0, RZ, 0x1f, R220 ;  /* 0x0000001fff009819 */ /* 0x002fe200000114dc */
[----:B------:R-:W5:Y:S01]  /*a740*/  LDL R10, [R1+0x38] ;  /* 0x00003800010a7983 */ /* 0x000f620000100800 */
[----:B------:R-:W-:Y:S02]  /*a750*/  MOV R242, c[0x0][0x1e0] ;  /* 0x0000780000f27a02 */ /* 0x000fe40000000f00 */
[----:B------:R-:W-:Y:S01]  /*a760*/  @!P1 SHF.L.U32 R2, R4, 0x6, RZ ;  /* 0x0000000604029819 */ /* 0x000fe200000006ff */
[----:B------:R-:W5:Y:S01]  /*a770*/  LDL R221, [R1+0x34] ;  /* 0x0000340001dd7983 */ /* 0x000f620000100800 */
[----:B------:R-:W-:Y:S01]  /*a780*/  @!P1 IMAD R0, R0, c[0x0][0x208], RZ ;  /* 0x0000820000009a24 */ /* 0x000fe200078e02ff */
[----:B------:R-:W-:Y:S02]  /*a790*/  SHF.L.U32 R242, R242, 0x5, RZ ;  /* 0x00000005f2f27819 */ /* 0x000fe400000006ff */
[----:B------:R-:W5:Y:S01]  /*a7a0*/  LDL R135, [R1+0x30] ;  /* 0x0000300001877983 */ /* 0x000f620000100800 */
[----:B------:R-:W-:Y:S01]  /*a7b0*/  @!P1 IMAD R0, R220, c[0x0][0x20c], R0 ;  /* 0x00008300dc009a24 */ /* 0x000fe200078e0200 */
[----:B------:R-:W-:Y:S02]  /*a7c0*/  MOV R240, c[0x0][0x1e0] ;  /* 0x0000780000f07a02 */ /* 0x000fe40000000f00 */
[----:B------:R-:W5:Y:S02]  /*a7d0*/  LDL R31, [R1+0x2c] ;  /* 0x00002c00011f7983 */ /* 0x000f640000100800 */
[----:B------:R-:W-:Y:S02]  /*a7e0*/  @!P1 IADD3 R0, R5, R0, RZ ;  /* 0x0000000005009210 */ /* 0x000fe40007ffe0ff */
[----:B------:R-:W5:Y:S01]  /*a7f0*/  LDL R30, [R1+0x28] ;  /* 0x00002800011e7983 */ /* 0x000f620000100800 */
[----:B------:R-:W-:Y:S02]  /*a800*/  SHF.L.U64.HI R240, R240, R241, c[0x0][0x1e4] ;  /* 0x00007900f0f07619 */ /* 0x000fe400000102f1 */
[----:B------:R-:W-:Y:S01]  /*a810*/  @!P1 SHF.L.U64.HI R0, R4, 0x6, R0 ;  /* 0x0000000604009819 */ /* 0x000fe20000010200 */
[----:B------:R-:W5:Y:S06]  /*a820*/  LDL.64 R228, [R1+0x58] ;  /* 0x0000580001e47983 */ /* 0x000f6c0000100a00 */
[----:B------:R-:W5:Y:S06]  /*a830*/  LDL.64 R226, [R1+0x50] ;  /* 0x0000500001e27983 */ /* 0x000f6c0000100a00 */
[----:B------:R-:W-:Y:S08]  /*a840*/  BAR.SYNC.DEFER_BLOCKING 0x0 ;  /* 0x0000000000007b1d */ /* 0x000ff00000010000 */
[----:B------:R-:W-:Y:S08]  /*a850*/  LDSM.16.M88.4 R32, [R199+0x10100] ;  /* 0x01010000c720783b */ /* 0x000ff00000000200 */
[----:B------:R-:W-:Y:S08]  /*a860*/  LDSM.16.M88.4 R24, [R192+0x9100] ;  /* 0x00910000c018783b */ /* 0x000ff00000000200 */
[----:B------:R-:W-:Y:S08]  /*a870*/  LDSM.16.M88.4 R168, [R192+0x9900] ;  /* 0x00990000c0a8783b */ /* 0x000ff00000000200 */
[----:B------:R-:W-:Y:S08]  /*a880*/  LDSM.16.M88.4 R172, [R200+0x10100] ;  /* 0x01010000c8ac783b */ /* 0x000ff00000000200 */
[----:B------:R-:W-:Y:S08]  /*a890*/  LDSM.16.M88.4 R176, [R203] ;  /* 0x00000000cbb0783b */ /* 0x000ff00000000200 */
[----:B------:R-:W-:Y:S08]  /*a8a0*/  LDSM.16.M88.4 R180, [R218] ;  /* 0x00000000dab4783b */ /* 0x000ff00000000200 */
[----:B------:R-:W-:Y:S08]  /*a8b0*/  LDSM.16.M88.4 R184, [R217] ;  /* 0x00000000d9b8783b */ /* 0x000ff00000000200 */
[----:B------:R-:W-:Y:S08]  /*a8c0*/  LDSM.16.M88.4 R188, [R216] ;  /* 0x00000000d8bc783b */ /* 0x000ff00000000200 */
[----:B------:R-:W5:Y:S04]  /*a8d0*/  LDL R225, [R1+0x24] ;  /* 0x0000240001e17983 */ /* 0x000f680000100800 */
[----:B------:R-:W5:Y:S04]  /*a8e0*/  LDL R224, [R1+0x20] ;  /* 0x0000200001e07983 */ /* 0x000f680000100800 */
[----:B------:R-:W5:Y:S04]  /*a8f0*/  LDL R223, [R1+0x1c] ;  /* 0x00001c0001df7983 */ /* 0x000f680000100800 */
[----:B------:R-:W5:Y:S01]  /*a900*/  LDL R222, [R1+0x18] ;  /* 0x0000180001de7983 */ /* 0x000f620000100800 */
[----:B--2---:R-:W-:Y:S04]  /*a910*/  @!P1 IADD3 R3, P0, R2, R14, RZ ;  /* 0x0000000e02039210 */ /* 0x004fe80007f1e0ff */
[----:B----4-:R-:W-:Y:S02]  /*a920*/  @!P1 IADD3.X R7, R0, R13, RZ, P0, !PT ;  /* 0x0000000d00079210 */ /* 0x010fe400007fe4ff */
[----:B---3--:R-:W-:Y:S04]  /*a930*/  @!P1 IADD3 R4, P0, R2, R11, RZ ;  /* 0x0000000b02049210 */ /* 0x008fe80007f1e0ff */
[----:B-----5:R-:W-:Y:S02]  /*a940*/  @!P1 IADD3.X R8, R0, R10, RZ, P0, !PT ;  /* 0x0000000a00089210 */ /* 0x020fe400007fe4ff */
[----:B------:R-:W-:Y:S04]  /*a950*/  @!P1 IADD3 R5, P0, R2, R221, RZ ;  /* 0x000000dd02059210 */ /* 0x000fe80007f1e0ff */
[----:B------:R-:W-:Y:S02]  /*a960*/  @!P1 IADD3.X R9, R0, R135, RZ, P0, !PT ;  /* 0x0000008700099210 */ /* 0x000fe400007fe4ff */
[C---:B------:R-:W-:Y:S04]  /*a970*/  @!P1 LEA R6, P0, R3.reuse, c[0x0][0x1f8], 0x1 ;  /* 0x00007e0003069a11 */ /* 0x040fe800078008ff */
[----:B------:R-:W-:Y:S02]  /*a980*/  @!P1 LEA.HI.X R7, R3, c[0x0][0x1fc], R7, 0x1, P0 ;  /* 0x00007f0003079a11 */ /* 0x000fe400000f0c07 */
[C---:B------:R-:W-:Y:S04]  /*a990*/  @!P1 LEA R28, P0, R4.reuse, c[0x0][0x1f8], 0x1 ;  /* 0x00007e00041c9a11 */ /* 0x040fe800078008ff */
[----:B------:R-:W-:Y:S02]  /*a9a0*/  @!P1 LEA.HI.X R29, R4, c[0x0][0x1fc], R8, 0x1, P0 ;  /* 0x00007f00041d9a11 */ /* 0x000fe400000f0c08 */
[C---:B------:R-:W-:Y:S04]  /*a9b0*/  @!P1 LEA R22, P0, R5.reuse, c[0x0][0x1f8], 0x1 ;  /* 0x00007e0005169a11 */ /* 0x040fe800078008ff */
[----:B------:R-:W-:Y:S02]  /*a9c0*/  @!P1 LEA.HI.X R23, R5, c[0x0][0x1fc], R9, 0x1, P0 ;  /* 0x00007f0005179a11 */ /* 0x000fe400000f0c09 */
[----:B------:R-:W-:Y:S04]  /*a9d0*/  @!P1 IADD3 R3, P0, R2, R31, RZ ;  /* 0x0000001f02039210 */ /* 0x000fe80007f1e0ff */
[----:B------:R-:W-:Y:S02]  /*a9e0*/  @!P1 IADD3.X R4, R0, R30, RZ, P0, !PT ;  /* 0x0000001e00049210 */ /* 0x000fe400007fe4ff */
[C---:B------:R-:W-:Y:S04]  /*a9f0*/  @!P1 LEA R20, P0, R3.reuse, c[0x0][0x1f8], 0x1 ;  /* 0x00007e0003149a11 */ /* 0x040fe800078008ff */
[----:B------:R-:W-:Y:S02]  /*aa00*/  @!P1 LEA.HI.X R21, R3, c[0x0][0x1fc], R4, 0x1, P0 ;  /* 0x00007f0003159a11 */ /* 0x000fe400000f0c04 */
[----:B------:R-:W-:Y:S11]  /*aa10*/  ISETP.GT.AND P0, PT, R220, R232, PT ;  /* 0x000000e8dc00720c */ /* 0x000ff60003f04270 */
[----:B------:R-:W-:Y:S02]  /*aa20*/  @!UPT UIADD3 URZ, URZ, URZ, URZ ;  /* 0x0000003f3f3ff290 */ /* 0x000fe4000fffe03f */
[----:B------:R-:W-:Y:S01]  /*aa30*/  @P0 SHF.R.S32.HI R3, RZ, 0x1f, R219 ;  /* 0x0000001fff030819 */ /* 0x000fe200000114db */
[----:B------:R-:W-:Y:S04]  /*aa40*/  @P0 IMAD.WIDE.U32 R4, R219, c[0x0][0x1e0], RZ ;  /* 0x00007800db040a25 */ /* 0x000fe800078e00ff */
[----:B------:R-:W-:Y:S01]  /*aa50*/  @P0 IMAD R3, R3, c[0x0][0x1e0], RZ ;  /* 0x0000780003030a24 */ /* 0x000fe200078e02ff */
[C---:B------:R-:W-:Y:S03]  /*aa60*/  @P0 SHF.L.U32 R132, R4.reuse, 0x6, RZ ;  /* 0x0000000604840819 */ /* 0x040fe600000006ff */
[----:B------:R-:W-:Y:S05]  /*aa70*/  @P0 IMAD R3, R219, c[0x0][0x1e4], R3 ;  /* 0x00007900db030a24 */ /* 0x000fea00078e0203 */
[----:B------:R-:W-:Y:S04]  /*aa80*/  @P0 IADD3 R3, R5, R3, RZ ;  /* 0x0000000305030210 */ /* 0x000fe80007ffe0ff */
[----:B------:R-:W-:Y:S02]  /*aa90*/  @P0 SHF.L.U64.HI R3, R4, 0x6, R3 ;  /* 0x0000000604030819 */ /* 0x000fe40000010203 */
[----:B------:R-:W-:Y:S04]  /*aaa0*/  @P0 IADD3 R4, P2, R132, R228, RZ ;  /* 0x000000e484040210 */ /* 0x000fe80007f5e0ff */
[C---:B------:R-:W-:Y:S02]  /*aab0*/  @P0 IADD3.X R5, R3.reuse, R227, RZ, P2, !PT ;  /* 0x000000e303050210 */ /* 0x040fe400017fe4ff */
[C---:B------:R-:W-:Y:S04]  /*aac0*/  @P0 LEA R238, P2, R4.reuse, c[0x0][0x1c8], 0x1 ;  /* 0x0000720004ee0a11 */ /* 0x040fe800078408ff */
[----:B------:R-:W-:Y:S02]  /*aad0*/  @P0 LEA.HI.X R239, R4, c[0x0][0x1cc], R5, 0x1, P2 ;  /* 0x0000730004ef0a11 */ /* 0x000fe400010f0c05 */
[C---:B------:R-:W-:Y:S04]  /*aae0*/  @!P1 LEA R2, P2, R16.reuse, R2, 0x5 ;  /* 0x0000000210029211 */ /* 0x040fe800078428ff */
[----:B------:R-:W-:Y:S02]  /*aaf0*/  @!P1 LEA.HI.X R0, R16, R0, R17, 0x5, P2 ;  /* 0x0000000010009211 */ /* 0x000fe400010f2c11 */
[----:B------:R-:W-:Y:S01]  /*ab00*/  @!P1 IADD3 R4, P2, R2, R14, RZ ;  /* 0x0000000e02049210 */ /* 0x000fe20007f5e0ff */
[----:B------:R-:W-:Y:S03]  /*ab10*/  LDSM.16.M88.4 R16, [R192+0x8900] ;  /* 0x00890000c010783b */ /* 0x000fe60000000200 */
[----:B------:R-:W-:Y:S02]  /*ab20*/  @!P1 IADD3.X R5, R0, R13, RZ, P2, !PT ;  /* 0x0000000d00059210 */ /* 0x000fe400017fe4ff */
[C---:B------:R-:W-:Y:S04]  /*ab30*/  @!P1 LEA R14, P2, R4.reuse, c[0x0][0x1f8], 0x1 ;  /* 0x00007e00040e9a11 */ /* 0x040fe800078408ff */
[----:B------:R-:W-:Y:S02]  /*ab40*/  @!P1 LEA.HI.X R15, R4, c[0x0][0x1fc], R5, 0x1, P2 ;  /* 0x00007f00040f9a11 */ /* 0x000fe400010f0c05 */
[----:B------:R-:W-:Y:S04]  /*ab50*/  @!P1 IADD3 R4, P2, R2, R11, RZ ;  /* 0x0000000b02049210 */ /* 0x000fe80007f5e0ff */
[----:B------:R-:W-:Y:S02]  /*ab60*/  @!P1 IADD3.X R5, R0, R10, RZ, P2, !PT ;  /* 0x0000000a00059210 */ /* 0x000fe400017fe4ff */
[----:B------:R-:W1:Y:S01]  /*ab70*/  LDSM.16.M88.4 R8, [R192+0x8100] ;  /* 0x00810000c008783b */ /* 0x000e620000000200 */
[C---:B------:R-:W-:Y:S04]  /*ab80*/  @!P1 LEA R12, P2, R4.reuse, c[0x0][0x1f8], 0x1 ;  /* 0x00007e00040c9a11 */ /* 0x040fe800078408ff */
[----:B------:R-:W-:Y:S02]  /*ab90*/  @!P1 LEA.HI.X R13, R4, c[0x0][0x1fc], R5, 0x1, P2 ;  /* 0x00007f00040d9a11 */ /* 0x000fe400010f0c05 */
[----:B------:R-:W-:Y:S01]  /*aba0*/  @!P1 IADD3 R4, P2, R2, R221, RZ ;  /* 0x000000dd02049210 */ /* 0x000fe20007f5e0ff */
[----:B------:R-:W-:Y:S01]  /*abb0*/  @!PT LDS RZ, [RZ] ;  /* 0x00000000fffff984 */ /* 0x000fe20000000800 */
[----:B------:R-:W-:Y:S01]  /*abc0*/  @!PT LDS RZ, [RZ] ;  /* 0x00000000fffff984 */ /* 0x000fe20000000800 */
[----:B------:R-:W-:Y:S01]  /*abd0*/  @!PT LDS RZ, [RZ] ;  /* 0x00000000fffff984 */ /* 0x000fe20000000800 */
[----:B------:R2:W-:Y:S03]  /*abe0*/  @!P1 LDGSTS.E.BYPASS.LTC128B.128 [R233+0x100], [R6.64], !P3 ;  /* 0x0010000006e99fae */ /* 0x0005e6000d901d48 */
[----:B------:R-:W-:Y:S05]  /*abf0*/  @!P1 IADD3.X R5, R0, R135, RZ, P2, !PT ;  /* 0x0000008700059210 */ /* 0x000fea00017fe4ff */
[----:B------:R3:W-:Y:S08]  /*ac00*/  @!P1 LDGSTS.E.BYPASS.LTC128B.128 [R233+0x2100], [R28.64], !P6 ;  /* 0x021000001ce99fae */ /* 0x0007f0000f101d48 */
[----:B------:R4:W-:Y:S08]  /*ac10*/  @!P1 LDGSTS.E.BYPASS.LTC128B.128 [R233+0x4100], [R22.64], !P5 ;  /* 0x0410000016e99fae */ /* 0x0009f0000e901d48 */
[----:B------:R4:W-:Y:S01]  /*ac20*/  @!P1 LDGSTS.E.BYPASS.LTC128B.128 [R233+0x6100], [R20.64], !P4 ;  /* 0x0610000014e99fae */ /* 0x0009e2000e101d48 */
[C---:B--2---:R-:W-:Y:S04]  /*ac30*/  @!P1 LEA R6, P2, R4.reuse, c[0x0][0x1f8], 0x1 ;  /* 0x00007e0004069a11 */ /* 0x044fe800078408ff */
[----:B------:R-:W-:Y:S03]  /*ac40*/  @!P1 LEA.HI.X R7, R4, c[0x0][0x1fc], R5, 0x1, P2 ;  /* 0x00007f0004079a11 */ /* 0x000fe600010f0c05 */
[----:B------:R2:W-:Y:S01]  /*ac50*/  @!P1 LDGSTS.E.BYPASS.LTC128B.128 [R233+0x1100], [R14.64], !P3 ;  /* 0x011000000ee99fae */ /* 0x0005e2000d901d48 */
[----:B------:R-:W-:Y:S04]  /*ac60*/  @!P1 IADD3 R2, P2, R2, R31, RZ ;  /* 0x0000001f02029210 */ /* 0x000fe80007f5e0ff */
[----:B------:R-:W-:Y:S02]  /*ac70*/  @!P1 IADD3.X R0, R0, R30, RZ, P2, !PT ;  /* 0x0000001e00009210 */ /* 0x000fe400017fe4ff */
[C---:B------:R-:W-:Y:S01]  /*ac80*/  @!P1 LEA R4, P2, R2.reuse, c[0x0][0x1f8], 0x1 ;  /* 0x00007e0002049a11 */ /* 0x040fe200078408ff */
[----:B------:R2:W-:Y:S03]  /*ac90*/  @!P1 LDGSTS.E.BYPASS.LTC128B.128 [R233+0x3100], [R12.64], !P6 ;  /* 0x031000000ce99fae */ /* 0x0005e6000f101d48 */
[----:B------:R-:W-:Y:S05]  /*aca0*/  @!P1 LEA.HI.X R5, R2, c[0x0][0x1fc], R0, 0x1, P2 ;  /* 0x00007f0002059a11 */ /* 0x000fea00010f0c00 */
[----:B------:R1:W-:Y:S08]  /*acb0*/  @!P1 LDGSTS.E.BYPASS.LTC128B.128 [R233+0x5100], [R6.64], !P5 ;  /* 0x0510000006e99fae */ /* 0x0003f0000e901d48 */
[----:B------:R1:W-:Y:S01]  /*acc0*/  @!P1 LDGSTS.E.BYPASS.LTC128B.128 [R233+0x7100], [R4.64], !P4 ;  /* 0x0710000004e99fae */ /* 0x0003e2000e101d48 */
[----:B------:R-:W-:Y:S04]  /*acd0*/  @P0 IADD3 R0, P1, R132, R225, RZ ;  /* 0x000000e184000210 */ /* 0x000fe80007f3e0ff */
[C---:B------:R-:W-:Y:S02]  /*ace0*/  @P0 IADD3.X R2, R3.reuse, R224, RZ, P1, !PT ;  /* 0x000000e003020210 */ /* 0x040fe40000ffe4ff */
[C---:B------:R-:W-:Y:S01]  /*acf0*/  @P0 LEA R236, P1, R0.reuse, c[0x0][0x1c8], 0x1 ;  /* 0x0000720000ec0a11 */ /* 0x040fe200078208ff */
[----:B------:R-:W5:Y:S03]  /*ad00*/  LDL R221, [R1+0x14] ;  /* 0x0000140001dd7983 */ /* 0x000f660000100800 */
[----:B------:R-:W-:Y:S01]  /*ad10*/  @P0 LEA.HI.X R237, R0, c[0x0][0x1cc], R2, 0x1, P1 ;  /* 0x0000730000ed0a11 */ /* 0x000fe200008f0c02 */
[----:B------:R-:W5:Y:S01]  /*ad20*/  LDL R135, [R1+0x10] ;  /* 0x0000100001877983 */ /* 0x000f620000100800 */
[----:B------:R-:W-:Y:S03]  /*ad30*/  @P0 IADD3 R0, P1, R132, R223, RZ ;  /* 0x000000df84000210 */ /* 0x000fe60007f3e0ff */
[----:B------:R-:W0:Y:S01]  /*ad40*/  LDGDEPBAR ;  /* 0x00000000000079af */ /* 0x000e220000000000 */
[C---:B------:R-:W-:Y:S02]  /*ad50*/  @P0 IADD3.X R2, R3.reuse, R222, RZ, P1, !PT ;  /* 0x000000de03020210 */ /* 0x040fe40000ffe4ff */
[C---:B------:R-:W-:Y:S04]  /*ad60*/  @P0 LEA R234, P1, R0.reuse, c[0x0][0x1c8], 0x1 ;  /* 0x0000720000ea0a11 */ /* 0x040fe800078208ff */
[----:B------:R-:W-:Y:S01]  /*ad70*/  @P0 LEA.HI.X R235, R0, c[0x0][0x1cc], R2, 0x1, P1 ;  /* 0x0000730000eb0a11 */ /* 0x000fe200008f0c02 */
[C---:B-1----:R-:W-:Y:S08]  /*ad80*/  HMMA.16816.F32 R4, R32.reuse, R8, RZ ;  /* 0x000000082004723c */ /* 0x042ff000000018ff */
[C---:B------:R-:W-:Y:S08]  /*ad90*/  HMMA.16816.F32 R8, R32.reuse, R10, RZ ;  /* 0x0000000a2008723c */ /* 0x040ff000000018ff */
[C---:B--2---:R-:W-:Y:S08]  /*ada0*/  HMMA.16816.F32 R12, R32.reuse, R16, RZ ;  /* 0x00000010200c723c */ /* 0x044ff000000018ff */
[C---:B------:R-:W-:Y:S08]  /*adb0*/  HMMA.16816.F32 R16, R32.reuse, R18, RZ ;  /* 0x000000122010723c */ /* 0x040ff000000018ff */
[C---:B----4-:R-:W-:Y:S08]  /*adc0*/  HMMA.16816.F32 R20, R32.reuse, R24, RZ ;  /* 0x000000182014723c */ /* 0x050ff000000018ff */
[C---:B------:R-:W-:Y:S08]  /*add0*/  HMMA.16816.F32 R24, R32.reuse, R26, RZ ;  /* 0x0000001a2018723c */ /* 0x040ff000000018ff */
[C---:B---3--:R-:W-:Y:S08]  /*ade0*/  HMMA.16816.F32 R28, R32.reuse, R168, RZ ;  /* 0x000000a8201c723c */ /* 0x048ff000000018ff */
[----:B------:R-:W-:Y:S01]  /*adf0*/  HMMA.16816.F32 R32, R32, R170, RZ ;  /* 0x000000aa2020723c */ /* 0x000fe200000018ff */
[----:B------:R-:W-:Y:S07]  /*ae00*/  LDSM.16.M88.4 R168, [R202+0x10100] ;  /* 0x01010000caa8783b */ /* 0x000fee0000000200 */
[C---:B------:R-:W-:Y:S08]  /*ae10*/  HMMA.16816.F32 R4, R172.reuse, R176, R4 ;  /* 0x000000b0ac04723c */ /* 0x040ff00000001804 */
[C---:B------:R-:W-:Y:S01]  /*ae20*/  HMMA.16816.F32 R8, R172.reuse, R178, R8 ;  /* 0x000000b2ac08723c */ /* 0x040fe20000001808 */
[----:B------:R-:W-:Y:S07]  /*ae30*/  LDSM.16.M88.4 R176, [R198+0x8900] ;  /* 0x00890000c6b0783b */ /* 0x000fee0000000200 */
[C---:B------:R-:W-:Y:S08]  /*ae40*/  HMMA.16816.F32 R12, R172.reuse, R180, R12 ;  /* 0x000000b4ac0c723c */ /* 0x040ff0000000180c */
[C---:B------:R-:W-:Y:S08]  /*ae50*/  HMMA.16816.F32 R16, R172.reuse, R182, R16 ;  /* 0x000000b6ac10723c */ /* 0x040ff00000001810 */
[C---:B------:R-:W-:Y:S08]  /*ae60*/  HMMA.16816.F32 R20, R172.reuse, R184, R20 ;  /* 0x000000b8ac14723c */ /* 0x040ff00000001814 */
[C---:B------:R-:W-:Y:S08]  /*ae70*/  HMMA.16816.F32 R24, R172.reuse, R186, R24 ;  /* 0x000000baac18723c */ /* 0x040ff00000001818 */
        /* <DEDUP_REMOVED lines=14> */
[----:B------:R-:W1:Y:S08]  /*af60*/  LDSM.16.M88.4 R168, [R201+0x10100] ;  /* 0x01010000c9a8783b */ /* 0x000e700000000200 */
[----:B------:R-:W2:Y:S01]  /*af70*/  LDSM.16.M88.4 R176, [R197+0x800] ;  /* 0x00080000c5b0783b */ /* 0x000ea20000000200 */
[C---:B-1----:R-:W-:Y:S03]  /*af80*/  HMMA.16816.F32 R4, R168.reuse, R172, R4 ;  /* 0x000000aca804723c */ /* 0x042fe60000001804 */
[----:B-----5:R-:W-:Y:S05]  /*af90*/  @P0 IADD3 R0, P1, R132, R221, RZ ;  /* 0x000000dd84000210 */ /* 0x020fea0007f3e0ff */
[C---:B------:R-:W-:Y:S01]  /*afa0*/  HMMA.16816.F32 R8, R168.reuse, R174, R8 ;  /* 0x000000aea808723c */ /* 0x040fe20000001808 */
[----:B------:R-:W1:Y:S03]  /*afb0*/  LDSM.16.M88.4 R172, [R197+0x1000] ;  /* 0x00100000c5ac783b */ /* 0x000e660000000200 */
[----:B------:R-:W-:Y:S02]  /*afc0*/  @P0 IADD3.X R2, R3, R135, RZ, P1, !PT ;  /* 0x0000008703020210 */ /* 0x000fe40000ffe4ff */
[C---:B------:R-:W-:Y:S02]  /*afd0*/  @P0 LEA R230, P1, R0.reuse, c[0x0][0x1c8], 0x1 ;  /* 0x0000720000e60a11 */ /* 0x040fe400078208ff */
[C---:B--2---:R-:W-:Y:S04]  /*afe0*/  HMMA.16816.F32 R12, R168.reuse, R176, R12 ;  /* 0x000000b0a80c723c */ /* 0x044fe8000000180c */
[----:B------:R-:W-:Y:S02]  /*aff0*/  @P0 LEA.HI.X R231, R0, c[0x0][0x1cc], R2, 0x1, P1 ;  /* 0x0000730000e70a11 */ /* 0x000fe400008f0c02 */
[----:B------:R-:W-:Y:S02]  /*b000*/  @P0 IADD3 R0, P1, R242, R132, RZ ;  /* 0x00000084f2000210 */ /* 0x000fe40007f3e0ff */
[C---:B------:R-:W-:Y:S01]  /*b010*/  HMMA.16816.F32 R16, R168.reuse, R178, R16 ;  /* 0x000000b2a810723c */ /* 0x040fe20000001810 */
[----:B------:R-:W2:Y:S03]  /*b020*/  LDSM.16.M88.4 R176, [R197+0x1800] ;  /* 0x00180000c5b0783b */ /* 0x000ea60000000200 */
[----:B------:R-:W-:Y:S02]  /*b030*/  @P0 IADD3.X R3, R240, R3, RZ, P1, !PT ;  /* 0x00000003f0030210 */ /* 0x000fe40000ffe4ff */
[----:B------:R-:W-:Y:S06]  /*b040*/  @P0 IADD3 R2, P1, R0, R228, RZ ;  /* 0x000000e400020210 */ /* 0x000fec0007f3e0ff */
[C---:B------:R-:W-:Y:S02]  /*b050*/  @P0 IADD3.X R132, R3.reuse, R227, RZ, P1, !PT ;  /* 0x000000e303840210 */ /* 0x040fe40000ffe4ff */
[C---:B------:R-:W-:Y:S04]  /*b060*/  @P0 LEA R228, P1, R2.reuse, c[0x0][0x1c8], 0x1 ;  /* 0x0000720002e40a11 */ /* 0x040fe800078208ff */
[----:B------:R-:W-:Y:S02]  /*b070*/  @P0 LEA.HI.X R229, R2, c[0x0][0x1cc], R132, 0x1, P1 ;  /* 0x0000730002e50a11 */ /* 0x000fe400008f0c84 */
[----:B------:R-:W-:Y:S04]  /*b080*/  @P0 IADD3 R2, P1, R0, R225, RZ ;  /* 0x000000e100020210 */ /* 0x000fe80007f3e0ff */
[C---:B------:R-:W-:Y:S01]  /*b090*/  @P0 IADD3.X R132, R3.reuse, R224, RZ, P1, !PT ;  /* 0x000000e003840210 */ /* 0x040fe20000ffe4ff */
[C---:B-1----:R-:W-:Y:S03]  /*b0a0*/  HMMA.16816.F32 R20, R168.reuse, R172, R20 ;  /* 0x000000aca814723c */ /* 0x042fe60000001814 */
[C---:B------:R-:W-:Y:S04]  /*b0b0*/  @P0 LEA R226, P1, R2.reuse, c[0x0][0x1c8], 0x1 ;  /* 0x0000720002e20a11 */ /* 0x040fe800078208ff */
[----:B------:R-:W-:Y:S01]  /*b0c0*/  @P0 LEA.HI.X R227, R2, c[0x0][0x1cc], R132, 0x1, P1 ;  /* 0x0000730002e30a11 */ /* 0x000fe200008f0c84 */
[C---:B------:R-:W-:Y:S01]  /*b0d0*/  HMMA.16816.F32 R24, R168.reuse, R174, R24 ;  /* 0x000000aea818723c */ /* 0x040fe20000001818 */
[----:B------:R-:W-:Y:S03]  /*b0e0*/  LDSM.16.M88.4 R172, [R192+0xa100] ;  /* 0x00a10000c0ac783b */ /* 0x000fe60000000200 */
[----:B------:R-:W-:Y:S04]  /*b0f0*/  @P0 IADD3 R2, P1, R0, R223, RZ ;  /* 0x000000df00020210 */ /* 0x000fe80007f3e0ff */
[C---:B--2---:R-:W-:Y:S04]  /*b100*/  HMMA.16816.F32 R28, R168.reuse, R176, R28 ;  /* 0x000000b0a81c723c */ /* 0x044fe8000000181c */
[C---:B------:R-:W-:Y:S02]  /*b110*/  @P0 IADD3.X R132, R3.reuse, R222, RZ, P1, !PT ;  /* 0x000000de03840210 */ /* 0x040fe40000ffe4ff */
[C---:B------:R-:W-:Y:S02]  /*b120*/  @P0 LEA R224, P1, R2.reuse, c[0x0][0x1c8], 0x1 ;  /* 0x0000720002e00a11 */ /* 0x040fe400078208ff */
[----:B------:R-:W-:Y:S01]  /*b130*/  HMMA.16816.F32 R32, R168, R178, R32 ;  /* 0x000000b2a820723c */ /* 0x000fe20000001820 */
[----:B------:R-:W1:Y:S03]  /*b140*/  LDSM.16.M88.4 R168, [R199+0x14100] ;  /* 0x01410000c7a8783b */ /* 0x000e660000000200 */
[----:B------:R-:W-:Y:S02]  /*b150*/  @P0 LEA.HI.X R225, R2, c[0x0][0x1cc], R132, 0x1, P1 ;  /* 0x0000730002e10a11 */ /* 0x000fe400008f0c84 */
[----:B------:R-:W-:Y:S03]  /*b160*/  @P0 IADD3 R0, P1, R0, R221, RZ ;  /* 0x000000dd00000210 */ /* 0x000fe60007f3e0ff */
[----:B------:R-:W2:Y:S03]  /*b170*/  LDSM.16.M88.4 R176, [R192+0xa900] ;  /* 0x00a90000c0b0783b */ /* 0x000ea60000000200 */
[----:B------:R-:W-:Y:S02]  /*b180*/  @P0 IADD3.X R3, R3, R135, RZ, P1, !PT ;  /* 0x0000008703030210 */ /* 0x000fe40000ffe4ff */
[C---:B------:R-:W-:Y:S04]  /*b190*/  @P0 LEA R222, P1, R0.reuse, c[0x0][0x1c8], 0x1 ;  /* 0x0000720000de0a11 */ /* 0x040fe800078208ff */
[----:B------:R-:W-:Y:S01]  /*b1a0*/  @P0 LEA.HI.X R223, R0, c[0x0][0x1cc], R3, 0x1, P1 ;  /* 0x0000730000df0a11 */ /* 0x000fe200008f0c03 */
        /* <DEDUP_REMOVED lines=24> */
[----:B------:R-:W1:Y:S08]  /*b330*/  LDSM.16.M88.4 R168, [R202+0x14100] ;  /* 0x01410000caa8783b */ /* 0x000e700000000200 */
        /* <DEDUP_REMOVED lines=151> */
[----:B------:R2:W5:Y:S01]  /*bcb0*/  MUFU.TANH R174, R11 ;  /* 0x0000000b00ae7308 */ /* 0x0005620000002400 */
[----:B---3--:R-:W-:Y:S09]  /*bcc0*/  FMNMX.FTZ R0, R172, R0, !PT ;  /* 0x00000000ac007209 */ /* 0x008ff20007810000 */
[----:B------:R-:W3:Y:S01]  /*bcd0*/  MUFU.TANH R176, R12 ;  /* 0x0000000c00b07308 */ /* 0x000ee20000002400 */
[----:B----4-:R-:W-:Y:S09]  /*bce0*/  FMNMX.FTZ R2, R173, R2, !PT ;  /* 0x00000002ad027209 */ /* 0x010ff20007810000 */
[----:B------:R-:W4:Y:S01]  /*bcf0*/  MUFU.TANH R177, R13 ;  /* 0x0000000d00b17308 */ /* 0x000f220000002400 */
[C---:B-1----:R-:W-:Y:S01]  /*bd00*/  HMMA.16816.F32 R20, R168.reuse, R4, R20 ;  /* 0x00000004a814723c */ /* 0x042fe20000001814 */
[----:B--2---:R-:W1:Y:S01]  /*bd10*/  LDSM.16.M88.4 R8, [R197+0x7800] ;  /* 0x00780000c508783b */ /* 0x004e620000000200 */
[----:B------:R-:W-:Y:S07]  /*bd20*/  DEPBAR.LE SB0, 0x0 ;  /* 0x000080000000791a */ /* 0x000fee0000000000 */
[----:B------:R-:W2:Y:S03]  /*bd30*/  MUFU.TANH R178, R14 ;  /* 0x0000000e00b27308 */ /* 0x000ea60000002400 */
[----:B-----5:R-:W-:Y:S01]  /*bd40*/  FMNMX.FTZ R2, R174, R2, !PT ;  /* 0x00000002ae027209 */ /* 0x020fe20007810000 */
[C---:B------:R-:W-:Y:S01]  /*bd50*/  HMMA.16816.F32 R24, R168.reuse, R6, R24 ;  /* 0x00000006a818723c */ /* 0x040fe20000001818 */
[----:B------:R-:W-:Y:S04]  /*bd60*/  BAR.SYNC.DEFER_BLOCKING 0x0 ;  /* 0x0000000000007b1d */ /* 0x000fe80000010000 */
[----:B---3--:R-:W-:Y:S04]  /*bd70*/  FMNMX.FTZ R0, R176, R0, !PT ;  /* 0x00000000b0007209 */ /* 0x008fe80007810000 */
[----:B----4-:R-:W-:Y:S03]  /*bd80*/  FMNMX.FTZ R0, R177, R0, !PT ;  /* 0x00000000b1007209 */ /* 0x010fe60007810000 */
[----:B------:R-:W-:Y:S02]  /*bd90*/  FMUL.FTZ R20, R20, c[0x0][0x320] ;  /* 0x0000c80014147a20 */ /* 0x000fe40000410000 */
[----:B------:R-:W-:Y:S02]  /*bda0*/  FMUL.FTZ R21, R21, c[0x0][0x320] ;  /* 0x0000c80015157a20 */ /* 0x000fe40000410000 */
[----:B------:R-:W-:Y:S02]  /*bdb0*/  FMUL.FTZ R22, R22, c[0x0][0x320] ;  /* 0x0000c80016167a20 */ /* 0x000fe40000410000 */
[----:B------:R-:W-:Y:S01]  /*bdc0*/  FMUL.FTZ R23, R23, c[0x0][0x320] ;  /* 0x0000c80017177a20 */ /* 0x000fe20000410000 */
[----:B--2---:R-:W-:Y:S05]  /*bdd0*/  FMNMX.FTZ R2, R178, R2, !PT ;  /* 0x00000002b2027209 */ /* 0x004fea0007810000 */
[----:B------:R-:W-:Y:S01]  /*bde0*/  FMUL.FTZ R24, R24, c[0x0][0x320] ;  /* 0x0000c80018187a20 */ /* 0x000fe20000410000 */
[----:B------:R-:W2:Y:S01]  /*bdf0*/  MUFU.TANH R189, R16 ;  /* 0x0000001000bd7308 */ /* 0x000ea20000002400 */
[----:B------:R-:W-:Y:S01]  /*be00*/  @!PT LDS RZ, [RZ] ;  /* 0x00000000fffff984 */ /* 0x000fe20000000800 */
[----:B------:R-:W-:Y:S01]  /*be10*/  @!PT LDS RZ, [RZ] ;  /* 0x00000000fffff984 */ /* 0x000fe20000000800 */
[----:B------:R-:W-:Y:S01]  /*be20*/  @!PT LDS RZ, [RZ] ;  /* 0x00000000fffff984 */ /* 0x000fe20000000800 */
[----:B------:R3:W-:Y:S01]  /*be30*/  @P0 LDGSTS.E.BYPASS.LTC128B.128 [R233+0x8100], [R238.64], !P3 ;  /* 0x08100000eee90fae */ /* 0x0007e2000d901d48 */
[----:B------:R-:W-:Y:S02]  /*be40*/  FMUL.FTZ R25, R25, c[0x0][0x320] ;  /* 0x0000c80019197a20 */ /* 0x000fe40000410000 */
[----:B------:R-:W-:Y:S02]  /*be50*/  FMUL.FTZ R26, R26, c[0x0][0x320] ;  /* 0x0000c8001a1a7a20 */ /* 0x000fe40000410000 */
[----:B------:R-:W-:Y:S01]  /*be60*/  FMUL.FTZ R27, R27, c[0x0][0x320] ;  /* 0x0000c8001b1b7a20 */ /* 0x000fe20000410000 */
[C---:B-1----:R-:W-:Y:S02]  /*be70*/  HMMA.16816.F32 R28, R168.reuse, R8, R28 ;  /* 0x00000008a81c723c */ /* 0x042fe4000000181c */
[----:B------:R1:W-:Y:S01]  /*be80*/  @P0 LDGSTS.E.BYPASS.LTC128B.128 [R233+0xa100], [R236.64], !P6 ;  /* 0x0a100000ece90fae */ /* 0x0003e2000f101d48 */
[----:B------:R-:W4:Y:S05]  /*be90*/  MUFU.TANH R179, R15 ;  /* 0x0000000f00b37308 */ /* 0x000f2a0000002400 */
[----:B------:R-:W-:Y:S02]  /*bea0*/  HMMA.16816.F32 R32, R168, R10, R32 ;  /* 0x0000000aa820723c */ /* 0x000fe40000001820 */
[----:B------:R1:W-:Y:S03]  /*beb0*/  @P0 LDGSTS.E.BYPASS.LTC128B.128 [R233+0xc100], [R234.64], !P5 ;  /* 0x0c100000eae90fae */ /* 0x0003e6000e901d48 */
[----:B------:R-:W5:Y:S01]  /*bec0*/  MUFU.TANH R190, R17 ;  /* 0x0000001100be7308 */ /* 0x000f620000002400 */
[----:B--2---:R-:W-:Y:S04]  /*bed0*/  FMNMX.FTZ R0, R189, R0, !PT ;  /* 0x00000000bd007209 */ /* 0x004fe80007810000 */
[----:B------:R1:W-:Y:S05]  /*bee0*/  @P0 LDGSTS.E.BYPASS.LTC128B.128 [R233+0xe100], [R230.64], !P4 ;  /* 0x0e100000e6e90fae */ /* 0x0003ea000e101d48 */
[----:B------:R-:W2:Y:S01]  /*bef0*/  MUFU.TANH R244, R20 ;  /* 0x0000001400f47308 */ /* 0x000ea20000002400 */
[----:B------:R-:W-:Y:S02]  /*bf00*/  FMUL.FTZ R28, R28, c[0x0][0x320] ;  /* 0x0000c8001c1c7a20 */ /* 0x000fe40000410000 */
[----:B------:R1:W-:Y:S01]  /*bf10*/  @P0 LDGSTS.E.BYPASS.LTC128B.128 [R233+0x9100], [R228.64], !P3 ;  /* 0x09100000e4e90fae */ /* 0x0003e2000d901d48 */
[----:B----4-:R-:W-:Y:S01]  /*bf20*/  FMNMX.FTZ R2, R179, R2, !PT ;  /* 0x00000002b3027209 */ /* 0x010fe20007810000 */
[----:B------:R-:W-:Y:S02]  /*bf30*/  FMUL.FTZ R29, R29, c[0x0][0x320] ;  /* 0x0000c8001d1d7a20 */ /* 0x000fe40000410000 */
[----:B------:R-:W-:Y:S02]  /*bf40*/  FMUL.FTZ R30, R30, c[0x0][0x320] ;  /* 0x0000c8001e1e7a20 */ /* 0x000fe40000410000 */
[----:B------:R-:W-:Y:S01]  /*bf50*/  FMUL.FTZ R31, R31, c[0x0][0x320] ;  /* 0x0000c8001f1f7a20 */ /* 0x000fe20000410000 */
[----:B------:R-:W4:Y:S01]  /*bf60*/  MUFU.TANH R191, R18 ;  /* 0x0000001200bf7308 */ /* 0x000f220000002400 */
[----:B------:R-:W-:Y:S01]  /*bf70*/  FMUL.FTZ R32, R32, c[0x0][0x320] ;  /* 0x0000c80020207a20 */ /* 0x000fe20000410000 */
[----:B------:R1:W-:Y:S01]  /*bf80*/  @P0 LDGSTS.E.BYPASS.LTC128B.128 [R233+0xb100], [R226.64], !P6 ;  /* 0x0b100000e2e90fae */ /* 0x0003e2000f101d48 */
[----:B------:R-:W-:Y:S01]  /*bf90*/  FMUL.FTZ R33, R33, c[0x0][0x320] ;  /* 0x0000c80021217a20 */ /* 0x000fe20000410000 */
[----:B-----5:R-:W-:Y:S01]  /*bfa0*/  FMNMX.FTZ R0, R190, R0, !PT ;  /* 0x00000000be007209 */ /* 0x020fe20007810000 */
[----:B------:R-:W-:Y:S05]  /*bfb0*/  FMUL.FTZ R34, R34, c[0x0][0x320] ;  /* 0x0000c80022227a20 */ /* 0x000fea0000410000 */
[----:B------:R-:W-:Y:S01]  /*bfc0*/  MUFU.TANH R245, R21 ;  /* 0x0000001500f57308 */ /* 0x000fe20000002400 */
[----:B------:R5:W-:Y:S01]  /*bfd0*/  @P0 LDGSTS.E.BYPASS.LTC128B.128 [R233+0xd100], [R224.64], !P5 ;  /* 0x0d100000e0e90fae */ /* 0x000be2000e901d48 */
[----:B--2---:R-:W-:Y:S07]  /*bfe0*/  FMNMX.FTZ R0, R244, R0, !PT ;  /* 0x00000000f4007209 */ /* 0x004fee0007810000 */
[----:B------:R2:W-:Y:S01]  /*bff0*/  @P0 LDGSTS.E.BYPASS.LTC128B.128 [R233+0xf100], [R222.64], !P4 ;  /* 0x0f100000dee90fae */ /* 0x0005e2000e101d48 */
[----:B------:R-:W3:Y:S01]  /*c000*/  MUFU.TANH R221, R19 ;  /* 0x0000001300dd7308 */ /* 0x000ee20000002400 */
[----:B----4-:R-:W-:Y:S06]  /*c010*/  FMNMX.FTZ R2, R191, R2, !PT ;  /* 0x00000002bf027209 */ /* 0x010fec0007810000 */
[----:B------:R-:W-:Y:S03]  /*c020*/  LDSM.16.MT88.4 R12, [R193+0x100] ;  /* 0x00010000c10c783b */ /* 0x000fe60000004200 */
[----:B------:R-:W4:Y:S05]  /*c030*/  MUFU.TANH R248, R24 ;  /* 0x0000001800f87308 */ /* 0x000f2a0000002400 */
[----:B-1----:R-:W2:Y:S04]  /*c040*/  LDL.LU R227, [R1+0x8] ;  /* 0x0000080001e37983 */ /* 0x002ea80000300800 */
[----:B------:R-:W2:Y:S01]  /*c050*/  LDL.LU R226, [R1+0xc] ;  /* 0x00000c0001e27983 */ /* 0x000ea20000300800 */
[----:B------:R-:W1:Y:S03]  /*c060*/  MUFU.TANH R249, R25 ;  /* 0x0000001900f97308 */ /* 0x000e660000002400 */
[----:B------:R-:W0:Y:S01]  /*c070*/  LDGDEPBAR ;  /* 0x00000000000079af */ /* 0x000e220000000000 */
[----:B---3--:R-:W-:Y:S02]  /*c080*/  FMNMX.FTZ R3, R221, R2, !PT ;  /* 0x00000002dd037209 */ /* 0x008fe40007810000 */
[----:B------:R-:W-:Y:S01]  /*c090*/  FMNMX.FTZ R2, R245, R0, !PT ;  /* 0x00000000f5027209 */ /* 0x000fe20007810000 */
[----:B------:R-:W-:Y:S03]  /*c0a0*/  FMUL.FTZ R0, R35, c[0x0][0x320] ;  /* 0x0000c80023007a20 */ /* 0x000fe60000410000 */
[----:B------:R-:W3:Y:S01]  /*c0b0*/  MUFU.TANH R170, R28 ;  /* 0x0000001c00aa7308 */ /* 0x000ee20000002400 */
[----:B----4-:R-:W-:Y:S09]  /*c0c0*/  FMNMX.FTZ R2, R248, R2, !PT ;  /* 0x00000002f8027209 */ /* 0x010ff20007810000 */
[----:B------:R1:W-:Y:S10]  /*c0d0*/  MUFU.TANH R168, R0 ;  /* 0x0000000000a87308 */ /* 0x0003f40000002400 */
[----:B------:R-:W4:Y:S10]  /*c0e0*/  MUFU.TANH R171, R29 ;  /* 0x0000001d00ab7308 */ /* 0x000f340000002400 */
[----:B------:R-:W5:Y:S01]  /*c0f0*/  MUFU.TANH R246, R22 ;  /* 0x0000001600f67308 */ /* 0x000f620000002400 */
[----:B-1----:R-:W-:Y:S04]  /*c100*/  FMNMX.FTZ R0, R249, R2, !PT ;  /* 0x00000002f9007209 */ /* 0x002fe80007810000 */
[----:B---3--:R-:W-:Y:S05]  /*c110*/  FMNMX.FTZ R0, R170, R0, !PT ;  /* 0x00000000aa007209 */ /* 0x008fea0007810000 */
[----:B------:R-:W1:Y:S01]  /*c120*/  MUFU.TANH R187, R32 ;  /* 0x0000002000bb7308 */ /* 0x000e620000002400 */
[----:B----4-:R-:W-:Y:S09]  /*c130*/  FMNMX.FTZ R0, R171, R0, !PT ;  /* 0x00000000ab007209 */ /* 0x010ff20007810000 */
[----:B------:R-:W3:Y:S01]  /*c140*/  MUFU.TANH R247, R23 ;  /* 0x0000001700f77308 */ /* 0x000ee20000002400 */
[----:B-----5:R-:W-:Y:S09]  /*c150*/  FMNMX.FTZ R3, R246, R3, !PT ;  /* 0x00000003f6037209 */ /* 0x020ff20007810000 */
[----:B------:R-:W4:Y:S01]  /*c160*/  MUFU.TANH R186, R33 ;  /* 0x0000002100ba7308 */ /* 0x000f220000002400 */
[----:B-1----:R-:W-:Y:S02]  /*c170*/  FMNMX.FTZ R132, R187, R0, !PT ;  /* 0x00000000bb847209 */ /* 0x002fe40007810000 */
[----:B------:R-:W-:Y:S07]  /*c180*/  MOV R238, R187 ;  /* 0x000000bb00ee7202 */ /* 0x000fee0000000f00 */
[----:B------:R-:W1:Y:S01]  /*c190*/  MUFU.TANH R250, R26 ;  /* 0x0000001a00fa7308 */ /* 0x000e620000002400 */
[----:B---3--:R-:W-:Y:S01]  /*c1a0*/  FMNMX.FTZ R3, R247, R3, !PT ;  /* 0x00000003f7037209 */ /* 0x008fe20007810000 */
[----:B------:R-:W-:Y:S08]  /*c1b0*/  LDSM.16.MT88.4 R20, [R194+0x100] ;  /* 0x00010000c214783b */ /* 0x000ff00000004200 */
[----:B------:R-:W3:Y:S01]  /*c1c0*/  MUFU.TANH R251, R27 ;  /* 0x0000001b00fb7308 */ /* 0x000ee20000002400 */
[----:B----4-:R-:W-:Y:S02]  /*c1d0*/  FMNMX.FTZ R132, R186, R132, !PT ;  /* 0x00000084ba847209 */ /* 0x010fe40007810000 */
[----:B------:R-:W-:Y:S07]  /*c1e0*/  MOV R239, R186 ;  /* 0x000000ba00ef7202 */ /* 0x000fee0000000f00 */
[----:B------:R-:W4:Y:S01]  /*c1f0*/  MUFU.TANH R252, R30 ;  /* 0x0000001e00fc7308 */ /* 0x000f220000002400 */
[----:B-1----:R-:W-:Y:S02]  /*c200*/  FMNMX.FTZ R2, R250, R3, !PT ;  /* 0x00000003fa027209 */ /* 0x002fe40007810000 */
[----:B------:R-:W1:Y:S07]  /*c210*/  SHFL.BFLY PT, R3, R132, 0x2, 0x1f ;  /* 0x0c401f0084037f89 */ /* 0x000e6e00000e0000 */
[----:B------:R-:W5:Y:S01]  /*c220*/  MUFU.TANH R184, R31 ;  /* 0x0000001f00b87308 */ /* 0x000f620000002400 */
[----:B---3--:R-:W-:Y:S09]  /*c230*/  FMNMX.FTZ R2, R251, R2, !PT ;  /* 0x00000002fb027209 */ /* 0x008ff20007810000 */
[----:B------:R-:W3:Y:S01]  /*c240*/  MUFU.TANH R135, R34 ;  /* 0x0000002200877308 */ /* 0x000ee20000002400 */
[----:B----4-:R-:W-:Y:S02]  /*c250*/  FMNMX.FTZ R2, R252, R2, !PT ;  /* 0x00000002fc027209 */ /* 0x010fe40007810000 */
[----:B-1----:R-:W-:Y:S02]  /*c260*/  FMNMX.FTZ R132, R132, R3, !PT ;  /* 0x0000000384847209 */ /* 0x002fe40007810000 */
[----:B-----5:R-:W-:Y:S03]  /*c270*/  FMNMX.FTZ R0, R184, R2, !PT ;  /* 0x00000002b8007209 */ /* 0x020fe60007810000 */
[----:B------:R-:W1:Y:S08]  /*c280*/  SHFL.BFLY PT, R4, R132, 0x1, 0x1f ;  /* 0x0c201f0084047f89 */ /* 0x000e7000000e0000 */
[----:B------:R-:W-:Y:S01]  /*c290*/  LDSM.16.MT88.4 R28, [R196+0x100] ;  /* 0x00010000c41c783b */ /* 0x000fe20000004200 */
[----:B---3--:R-:W-:Y:S04]  /*c2a0*/  FMNMX.FTZ R0, R135, R0, !PT ;  /* 0x0000000087007209 */ /* 0x008fe80007810000 */
[----:B------:R-:W-:Y:S05]  /*c2b0*/  FMNMX.FTZ R0, R168, R0, !PT ;  /* 0x00000000a8007209 */ /* 0x000fea0007810000 */
[----:B------:R-:W3:Y:S01]  /*c2c0*/  SHFL.BFLY PT, R2, R0, 0x2, 0x1f ;  /* 0x0c401f0000027f89 */ /* 0x000ee200000e0000 */
[----:B-1----:R-:W-:Y:S05]  /*c2d0*/  FMNMX.FTZ R132, R132, R4, !PT ;  /* 0x0000000484847209 */ /* 0x002fea0007810000 */
[----:B------:R-:W-:Y:S04]  /*c2e0*/  FMUL.FTZ R169, R132, c[0x0][0x2d0] ;  /* 0x0000b40084a97a20 */ /* 0x000fe80000410000 */
[----:B------:R-:W-:Y:S04]  /*c2f0*/  FFMA.FTZ R4, R182, c[0x0][0x2d0], -R169 ;  /* 0x0000b400b6047a23 */ /* 0x000fe800000108a9 */
[----:B------:R1:W-:Y:S01]  /*c300*/  MUFU.EX2 R240, R4 ;  /* 0x0000000400f07308 */ /* 0x0003e20000000800 */
[----:B---3--:R-:W-:Y:S01]  /*c310*/  FMNMX.FTZ R0, R0, R2, !PT ;  /* 0x0000000200007209 */ /* 0x008fe20007810000 */
[----:B------:R-:W-:Y:S04]  /*c320*/  FADD.FTZ R2, -R132, R133 ;  /* 0x0000008584027221 */ /* 0x000fe80000010100 */
[----:B------:R-:W3:Y:S01]  /*c330*/  SHFL.BFLY PT, R3, R0, 0x1, 0x1f ;  /* 0x0c201f0000037f89 */ /* 0x000ee200000e0000 */
[----:B-1----:R-:W-:Y:S04]  /*c340*/  FFMA.FTZ R4, R180, c[0x0][0x2d0], -R169 ;  /* 0x0000b400b4047a23 */ /* 0x002fe800000108a9 */
[----:B------:R1:W-:Y:S01]  /*c350*/  MUFU.EX2 R243, R4 ;  /* 0x0000000400f37308 */ /* 0x0003e20000000800 */
[----:B---3--:R-:W-:Y:S01]  /*c360*/  FMNMX.FTZ R3, R0, R3, !PT ;  /* 0x0000000300037209 */ /* 0x008fe20007810000 */
[----:B------:R-:W-:Y:S04]  /*c370*/  FMUL.FTZ R0, R2, c[0x0][0x2d0] ;  /* 0x0000b40002007a20 */ /* 0x000fe80000410000 */
[----:B------:R-:W-:Y:S04]  /*c380*/  FMUL.FTZ R133, R3, c[0x0][0x2d0] ;  /* 0x0000b40003857a20 */ /* 0x000fe80000410000 */
[----:B------:R3:W4:Y:S01]  /*c390*/  MUFU.EX2 R2, R0 ;  /* 0x0000000000027308 */ /* 0x0007220000000800 */
[----:B------:R-:W-:Y:S09]  /*c3a0*/  FFMA.FTZ R135, R135, c[0x0][0x2d0], -R133 ;  /* 0x0000b40087877a23 */ /* 0x000ff20000010885 */
[----:B------:R-:W-:Y:S01]  /*c3b0*/  MUFU.EX2 R135, R135 ;  /* 0x0000008700877308 */ /* 0x000fe20000000800 */
[--C-:B-1----:R-:W-:Y:S09]  /*c3c0*/  FFMA.FTZ R4, R175, c[0x0][0x2d0], -R169.reuse ;  /* 0x0000b400af047a23 */ /* 0x102ff200000108a9 */
[----:B------:R1:W-:Y:S01]  /*c3d0*/  MUFU.EX2 R242, R4 ;  /* 0x0000000400f27308 */ /* 0x0003e20000000800 */
[----:B---3--:R-:W-:Y:S02]  /*c3e0*/  FADD.FTZ R0, -R3, R134 ;  /* 0x0000008603007221 */ /* 0x008fe40000010100 */
[----:B----4-:R-:W-:Y:S02]  /*c3f0*/  FMUL.FTZ R5, R2, R137 ;  /* 0x0000008902057220 */ /* 0x010fe40000410000 */
[----:B------:R-:W-:Y:S02]  /*c400*/  FMUL.FTZ R0, R0, c[0x0][0x2d0] ;  /* 0x0000b40000007a20 */ /* 0x000fe40000410000 */
[C---:B------:R-:W-:Y:S02]  /*c410*/  FMUL.FTZ R8, R2.reuse, R140 ;  /* 0x0000008c02087220 */ /* 0x040fe40000410000 */
[C---:B------:R-:W-:Y:S02]  /*c420*/  FMUL.FTZ R9, R2.reuse, R141 ;  /* 0x0000008d02097220 */ /* 0x040fe40000410000 */
[----:B------:R-:W3:Y:S01]  /*c430*/  MUFU.EX2 R0, R0 ;  /* 0x0000000000007308 */ /* 0x000ee20000000800 */
[C---:B------:R-:W-:Y:S02]  /*c440*/  FMUL.FTZ R16, R2.reuse, R148 ;  /* 0x0000009402107220 */ /* 0x040fe40000410000 */
[C---:B------:R-:W-:Y:S02]  /*c450*/  FMUL.FTZ R17, R2.reuse, R149 ;  /* 0x0000009502117220 */ /* 0x040fe40000410000 */
[C---:B------:R-:W-:Y:S02]  /*c460*/  FMUL.FTZ R24, R2.reuse, R156 ;  /* 0x0000009c02187220 */ /* 0x040fe40000410000 */
[----:B------:R-:W-:Y:S02]  /*c470*/  FMUL.FTZ R25, R2, R157 ;  /* 0x0000009d02197220 */ /* 0x000fe40000410000 */
[--C-:B------:R-:W-:Y:S02]  /*c480*/  FFMA.FTZ R134, R176, c[0x0][0x2d0], -R169.reuse ;  /* 0x0000b400b0867a23 */ /* 0x100fe400000108a9 */
[----:B-1----:R-:W-:Y:S01]  /*c490*/  FFMA.FTZ R4, R172, c[0x0][0x2d0], -R169 ;  /* 0x0000b400ac047a23 */ /* 0x002fe200000108a9 */
[----:B------:R-:W-:Y:S01]  /*c4a0*/  MOV R172, R184 ;  /* 0x000000b800ac7202 */ /* 0x000fe20000000f00 */
[----:B------:R-:W-:Y:S01]  /*c4b0*/  MUFU.EX2 R225, R134 ;  /* 0x0000008600e17308 */ /* 0x000fe20000000800 */
[C---:B------:R-:W-:Y:S02]  /*c4c0*/  FMUL.FTZ R32, R2.reuse, R164 ;  /* 0x000000a402207220 */ /* 0x040fe40000410000 */
[C---:B------:R-:W-:Y:S02]  /*c4d0*/  FMUL.FTZ R33, R2.reuse, R165 ;  /* 0x000000a502217220 */ /* 0x040fe40000410000 */
[C---:B------:R-:W-:Y:S02]  /*c4e0*/  FMUL.FTZ R36, R2.reuse, R36 ;  /* 0x0000002402247220 */ /* 0x040fe40000410000 */
[C---:B------:R-:W-:Y:S02]  /*c4f0*/  FMUL.FTZ R37, R2.reuse, R37 ;  /* 0x0000002502257220 */ /* 0x040fe40000410000 */
[----:B------:R-:W-:Y:S01]  /*c500*/  FMUL.FTZ R40, R2, R40 ;  /* 0x0000002802287220 */ /* 0x000fe20000410000 */
[----:B------:R-:W1:Y:S01]  /*c510*/  MUFU.EX2 R241, R4 ;  /* 0x0000000400f17308 */ /* 0x000e620000000800 */
[C---:B---3--:R-:W-:Y:S02]  /*c520*/  FMUL.FTZ R6, R0.reuse, R138 ;  /* 0x0000008a00067220 */ /* 0x048fe40000410000 */
[C---:B------:R-:W-:Y:S02]  /*c530*/  FMUL.FTZ R7, R0.reuse, R139 ;  /* 0x0000008b00077220 */ /* 0x040fe40000410000 */
[C---:B------:R-:W-:Y:S02]  /*c540*/  FMUL.FTZ R10, R0.reuse, R142 ;  /* 0x0000008e000a7220 */ /* 0x040fe40000410000 */
[C---:B------:R-:W-:Y:S02]  /*c550*/  FMUL.FTZ R11, R0.reuse, R143 ;  /* 0x0000008f000b7220 */ /* 0x040fe40000410000 */
[C---:B------:R-:W-:Y:S01]  /*c560*/  FMUL.FTZ R18, R0.reuse, R150 ;  /* 0x0000009600127220 */ /* 0x040fe20000410000 */
[----:B------:R-:W3:Y:S01]  /*c570*/  LDSM.16.MT88.4 R140, [R195+0x100] ;  /* 0x00010000c38c783b */ /* 0x000ee20000004200 */
[C---:B------:R-:W-:Y:S02]  /*c580*/  FMUL.FTZ R19, R0.reuse, R151 ;  /* 0x0000009700137220 */ /* 0x040fe40000410000 */
[C---:B------:R-:W-:Y:S02]  /*c590*/  FMUL.FTZ R26, R0.reuse, R158 ;  /* 0x0000009e001a7220 */ /* 0x040fe40000410000 */
[C---:B------:R-:W-:Y:S02]  /*c5a0*/  FMUL.FTZ R27, R0.reuse, R159 ;  /* 0x0000009f001b7220 */ /* 0x040fe40000410000 */
[C---:B------:R-:W-:Y:S01]  /*c5b0*/  FMUL.FTZ R34, R0.reuse, R166 ;  /* 0x000000a600227220 */ /* 0x040fe20000410000 */
[----:B------:R-:W-:Y:S01]  /*c5c0*/  LDSM.16.MT88.4 R148, [R194+0x2100] ;  /* 0x00210000c294783b */ /* 0x000fe20000004200 */
[C---:B------:R-:W-:Y:S02]  /*c5d0*/  FMUL.FTZ R35, R0.reuse, R167 ;  /* 0x000000a700237220 */ /* 0x040fe40000410000 */
[C---:B------:R-:W-:Y:S02]  /*c5e0*/  FMUL.FTZ R38, R0.reuse, R38 ;  /* 0x0000002600267220 */ /* 0x040fe40000410000 */
[----:B------:R-:W-:Y:S01]  /*c5f0*/  FMUL.FTZ R39, R0, R39 ;  /* 0x0000002700277220 */ /* 0x000fe20000410000 */
[----:B-1----:R-:W-:Y:S01]  /*c600*/  F2FP.PACK_AB R138, R241, R242 ;  /* 0x000000f2f18a723e */ /* 0x002fe200000000ff */
[----:B------:R-:W-:Y:S01]  /*c610*/  FFMA.FTZ R4, R183, c[0x0][0x2d0], -R133 ;  /* 0x0000b400b7047a23 */ /* 0x000fe20000010885 */
[----:B------:R-:W-:Y:S01]  /*c620*/  LDSM.16.MT88.4 R156, [R194+0x2900] ;  /* 0x00290000c29c783b */ /* 0x000fe20000004200 */
[----:B------:R-:W-:Y:S02]  /*c630*/  FFMA.FTZ R134, R177, c[0x0][0x2d0], -R169 ;  /* 0x0000b400b1867a23 */ /* 0x000fe400000108a9 */
[----:B------:R1:W-:Y:S01]  /*c640*/  MUFU.EX2 R185, R4 ;  /* 0x0000000400b97308 */ /* 0x0003e20000000800 */
[----:B------:R-:W-:Y:S02]  /*c650*/  FMUL.FTZ R41, R2, R41 ;  /* 0x0000002902297220 */ /* 0x000fe40000410000 */
[C---:B------:R-:W-:Y:S02]  /*c660*/  FMUL.FTZ R42, R0.reuse, R42 ;  /* 0x0000002a002a7220 */ /* 0x040fe40000410000 */
[----:B------:R-:W-:Y:S01]  /*c670*/  FMUL.FTZ R43, R0, R43 ;  /* 0x0000002b002b7220 */ /* 0x000fe20000410000 */
[----:B------:R-:W-:Y:S01]  /*c680*/  LDSM.16.MT88.4 R164, [R195+0x1900] ;  /* 0x00190000c3a4783b */ /* 0x000fe20000004200 */
[C---:B------:R-:W-:Y:S02]  /*c690*/  FMUL.FTZ R44, R2.reuse, R44 ;  /* 0x0000002c022c7220 */ /* 0x040fe40000410000 */
[----:B------:R-:W-:Y:S01]  /*c6a0*/  FMUL.FTZ R45, R2, R45 ;  /* 0x0000002d022d7220 */ /* 0x000fe20000410000 */
[----:B------:R4:W-:Y:S01]  /*c6b0*/  MUFU.EX2 R224, R134 ;  /* 0x0000008600e07308 */ /* 0x0009e20000000800 */
        /* <DEDUP_REMOVED lines=9> */
[----:B------:R-:W1:Y:S01]  /*c750*/  MUFU.EX2 R188, R4 ;  /* 0x0000000400bc7308 */ /* 0x000e620000000800 */
[C---:B------:R-:W-:Y:S02]  /*c760*/  FMUL.FTZ R54, R0.reuse, R54 ;  /* 0x0000003600367220 */ /* 0x040fe40000410000 */
[----:B------:R-:W-:Y:S02]  /*c770*/  FMUL.FTZ R55, R0, R55 ;  /* 0x0000003700377220 */ /* 0x000fe40000410000 */
[--C-:B----4-:R-:W-:Y:S02]  /*c780*/  FFMA.FTZ R134, R178, c[0x0][0x2d0], -R133.reuse ;  /* 0x0000b400b2867a23 */ /* 0x110fe40000010885 */
        /* <DEDUP_REMOVED lines=9> */
[----:B------:R-:W-:Y:S01]  /*c820*/  FMUL.FTZ R64, R2, R64 ;  /* 0x0000004002407220 */ /* 0x000fe20000410000 */
[----:B-1----:R-:W-:Y:S01]  /*c830*/  F2FP.PACK_AB R137, R188, R185 ;  /* 0x000000b9bc89723e */ /* 0x002fe200000000ff */
[--C-:B------:R-:W-:Y:S02]  /*c840*/  FFMA.FTZ R4, R173, c[0x0][0x2d0], -R133.reuse ;  /* 0x0000b400ad047a23 */ /* 0x100fe40000010885 */
[----:B------:R-:W-:Y:S02]  /*c850*/  FMUL.FTZ R65, R2, R65 ;  /* 0x0000004102417220 */ /* 0x000fe40000410000 */
[----:B------:R1:W-:Y:S01]  /*c860*/  MUFU.EX2 R187, R4 ;  /* 0x0000000400bb7308 */ /* 0x0003e20000000800 */
        /* <DEDUP_REMOVED lines=12> */
[----:B------:R-:W-:Y:S02]  /*c930*/  FMUL.FTZ R76, R2, R76 ;  /* 0x0000004c024c7220 */ /* 0x000fe40000410000 */
[----:B-1----:R-:W-:Y:S02]  /*c940*/  FFMA.FTZ R4, R174, c[0x0][0x2d0], -R133 ;  /* 0x0000b400ae047a23 */ /* 0x002fe40000010885 */
[----:B------:R-:W-:Y:S02]  /*c950*/  FMUL.FTZ R77, R2, R77 ;  /* 0x0000004d024d7220 */ /* 0x000fe40000410000 */
[----:B------:R-:W1:Y:S01]  /*c960*/  MUFU.EX2 R186, R4 ;  /* 0x0000000400ba7308 */ /* 0x000e620000000800 */
[C---:B------:R-:W-:Y:S02]  /*c970*/  FMUL.FTZ R78, R0.reuse, R78 ;  /* 0x0000004e004e7220 */ /* 0x040fe40000410000 */
[----:B------:R-:W-:Y:S02]  /*c980*/  FMUL.FTZ R79, R0, R79 ;  /* 0x0000004f004f7220 */ /* 0x000fe40000410000 */
[--C-:B----4-:R-:W-:Y:S02]  /*c990*/  FFMA.FTZ R134, R189, c[0x0][0x2d0], -R169.reuse ;  /* 0x0000b400bd867a23 */ /* 0x110fe400000108a9 */
[C---:B------:R-:W-:Y:S02]  /*c9a0*/  FMUL.FTZ R80, R2.reuse, R80 ;  /* 0x0000005002507220 */ /* 0x040fe40000410000 */
[----:B------:R-:W-:Y:S01]  /*c9b0*/  FMUL.FTZ R81, R2, R81 ;  /* 0x0000005102517220 */ /* 0x000fe20000410000 */
[----:B--2---:R2:W4:Y:S01]  /*c9c0*/  MUFU.EX2 R223, R134 ;  /* 0x0000008600df7308 */ /* 0x0045220000000800 */
        /* <DEDUP_REMOVED lines=8> */
[C---:B------:R-:W-:Y:S01]  /*ca50*/  FMUL.FTZ R4, R2.reuse, R136 ;  /* 0x0000008802047220 */ /* 0x040fe20000410000 */
[----:B------:R-:W-:Y:S01]  /*ca60*/  F2FP.PACK_AB R136, R243, R240 ;  /* 0x000000f0f388723e */ /* 0x000fe200000000ff */
[----:B------:R-:W-:Y:S02]  /*ca70*/  FMUL.FTZ R89, R2, R89 ;  /* 0x0000005902597220 */ /* 0x000fe40000410000 */
[C---:B------:R-:W-:Y:S02]  /*ca80*/  FMUL.FTZ R90, R0.reuse, R90 ;  /* 0x0000005a005a7220 */ /* 0x040fe40000410000 */
[----:B------:R-:W-:Y:S02]  /*ca90*/  FMUL.FTZ R91, R0, R91 ;  /* 0x0000005b005b7220 */ /* 0x000fe40000410000 */
[C---:B------:R-:W-:Y:S05]  /*caa0*/  HMMA.16816.F32 R4, R136.reuse, R12, R4 ;  /* 0x0000000c8804723c */ /* 0x040fea0000001804 */
[C---:B------:R-:W-:Y:S02]  /*cab0*/  FMUL.FTZ R92, R2.reuse, R92 ;  /* 0x0000005c025c7220 */ /* 0x040fe40000410000 */
[C---:B------:R-:W-:Y:S01]  /*cac0*/  FMUL.FTZ R12, R2.reuse, R144 ;  /* 0x00000090020c7220 */ /* 0x040fe20000410000 */
[C---:B------:R-:W-:Y:S04]  /*cad0*/  HMMA.16816.F32 R8, R136.reuse, R14, R8 ;  /* 0x0000000e8808723c */ /* 0x040fe80000001808 */
[C---:B------:R-:W-:Y:S02]  /*cae0*/  FMUL.FTZ R13, R2.reuse, R145 ;  /* 0x00000091020d7220 */ /* 0x040fe40000410000 */
[----:B------:R-:W-:Y:S02]  /*caf0*/  FMUL.FTZ R93, R2, R93 ;  /* 0x0000005d025d7220 */ /* 0x000fe40000410000 */
[C---:B------:R-:W-:Y:S04]  /*cb00*/  FMUL.FTZ R14, R0.reuse, R146 ;  /* 0x00000092000e7220 */ /* 0x040fe80000410000 */
[C---:B------:R-:W-:Y:S02]  /*cb10*/  FMUL.FTZ R15, R0.reuse, R147 ;  /* 0x00000093000f7220 */ /* 0x040fe40000410000 */
[----:B------:R-:W1:Y:S01]  /*cb20*/  LDSM.16.MT88.4 R144, [R193+0x2100] ;  /* 0x00210000c190783b */ /* 0x000e620000004200 */
[C---:B------:R-:W-:Y:S02]  /*cb30*/  FMUL.FTZ R94, R0.reuse, R94 ;  /* 0x0000005e005e7220 */ /* 0x040fe40000410000 */
[----:B------:R-:W-:Y:S02]  /*cb40*/  FMUL.FTZ R95, R0, R95 ;  /* 0x0000005f005f7220 */ /* 0x000fe40000410000 */
[C---:B------:R-:W-:Y:S03]  /*cb50*/  HMMA.16816.F32 R12, R136.reuse, R20, R12 ;  /* 0x00000014880c723c */ /* 0x040fe6000000180c */
[C---:B------:R-:W-:Y:S02]  /*cb60*/  FMUL.FTZ R96, R2.reuse, R96 ;  /* 0x0000006002607220 */ /* 0x040fe40000410000 */
[C---:B------:R-:W-:Y:S02]  /*cb70*/  FMUL.FTZ R97, R2.reuse, R97 ;  /* 0x0000006102617220 */ /* 0x040fe40000410000 */
[C---:B------:R-:W-:Y:S01]  /*cb80*/  FMUL.FTZ R20, R2.reuse, R152 ;  /* 0x0000009802147220 */ /* 0x040fe20000410000 */
[C---:B------:R-:W-:Y:S04]  /*cb90*/  HMMA.16816.F32 R16, R136.reuse, R22, R16 ;  /* 0x000000168810723c */ /* 0x040fe80000001810 */
[----:B------:R-:W-:Y:S02]  /*cba0*/  FMUL.FTZ R21, R2, R153 ;  /* 0x0000009902157220 */ /* 0x000fe40000410000 */
[----:B--2---:R-:W-:Y:S02]  /*cbb0*/  FFMA.FTZ R134, R190, c[0x0][0x2d0], -R169 ;  /* 0x0000b400be867a23 */ /* 0x004fe400000108a9 */
[C---:B------:R-:W-:Y:S02]  /*cbc0*/  FMUL.FTZ R22, R0.reuse, R154 ;  /* 0x0000009a00167220 */ /* 0x040fe40000410000 */
[----:B------:R2:W5:Y:S02]  /*cbd0*/  MUFU.EX2 R222, R134 ;  /* 0x0000008600de7308 */ /* 0x0005640000000800 */
[C---:B------:R-:W-:Y:S02]  /*cbe0*/  FMUL.FTZ R23, R0.reuse, R155 ;  /* 0x0000009b00177220 */ /* 0x040fe40000410000 */
[----:B------:R-:W-:Y:S01]  /*cbf0*/  LDSM.16.MT88.4 R152, [R196+0x900] ;  /* 0x00090000c498783b */ /* 0x000fe20000004200 */
        /* <DEDUP_REMOVED lines=8> */
[C---:B------:R-:W-:Y:S02]  /*cc80*/  FMUL.FTZ R102, R0.reuse, R102 ;  /* 0x0000006600667220 */ /* 0x040fe40000410000 */
[C---:B------:R-:W-:Y:S04]  /*cc90*/  FMUL.FTZ R30, R0.reuse, R162 ;  /* 0x000000a2001e7220 */ /* 0x040fe80000410000 */
[C---:B------:R-:W-:Y:S02]  /*cca0*/  FMUL.FTZ R31, R0.reuse, R163 ;  /* 0x000000a3001f7220 */ /* 0x040fe40000410000 */
[----:B------:R-:W-:Y:S01]  /*ccb0*/  LDSM.16.MT88.4 R160, [R196+0x1900] ;  /* 0x00190000c4a0783b */ /* 0x000fe20000004200 */
[----:B------:R-:W-:Y:S02]  /*ccc0*/  FMUL.FTZ R103, R0, R103 ;  /* 0x0000006700677220 */ /* 0x000fe40000410000 */
[C---:B------:R-:W-:Y:S02]  /*ccd0*/  FMUL.FTZ R104, R2.reuse, R104 ;  /* 0x0000006802687220 */ /* 0x040fe40000410000 */
        /* <DEDUP_REMOVED lines=11> */
[C---:B------:R-:W-:Y:S01]  /*cd90*/  HMMA.16816.F32 R40, R136.reuse, R146, R40 ;  /* 0x000000928828723c */ /* 0x040fe20000001828 */
[----:B------:R-:W1:Y:S03]  /*cda0*/  LDSM.16.MT88.4 R144, [R195+0x2100] ;  /* 0x00210000c390783b */ /* 0x000e660000004200 */
[C---:B------:R-:W-:Y:S02]  /*cdb0*/  FMUL.FTZ R112, R2.reuse, R112 ;  /* 0x0000007002707220 */ /* 0x040fe40000410000 */
[----:B------:R-:W-:Y:S02]  /*cdc0*/  FMUL.FTZ R113, R2, R113 ;  /* 0x0000007102717220 */ /* 0x000fe40000410000 */
[C---:B------:R-:W-:Y:S04]  /*cdd0*/  HMMA.16816.F32 R44, R136.reuse, R148, R44 ;  /* 0x00000094882c723c */ /* 0x040fe8000000182c */
[C---:B------:R-:W-:Y:S02]  /*cde0*/  FMUL.FTZ R114, R0.reuse, R114 ;  /* 0x0000007200727220 */ /* 0x040fe40000410000 */
[----:B------:R-:W-:Y:S02]  /*cdf0*/  FMUL.FTZ R115, R0, R115 ;  /* 0x0000007300737220 */ /* 0x000fe40000410000 */
[C---:B------:R-:W-:Y:S01]  /*ce00*/  HMMA.16816.F32 R48, R136.reuse, R150, R48 ;  /* 0x000000968830723c */ /* 0x040fe20000001830 */
[----:B------:R-:W2:Y:S03]  /*ce10*/  LDSM.16.MT88.4 R148, [R193+0x4100] ;  /* 0x00410000c194783b */ /* 0x000ea60000004200 */
        /* <DEDUP_REMOVED lines=18> */
[C---:B--2---:R-:W-:Y:S04]  /*cf40*/  HMMA.16816.F32 R68, R136.reuse, R148, R68 ;  /* 0x000000948844723c */ /* 0x044fe80000001844 */
[C---:B------:R-:W-:Y:S02]  /*cf50*/  FMUL.FTZ R128, R2.reuse, R128 ;  /* 0x0000008002807220 */ /* 0x040fe40000410000 */
[----:B------:R-:W-:Y:S02]  /*cf60*/  FMUL.FTZ R129, R2, R129 ;  /* 0x0000008102817220 */ /* 0x000fe40000410000 */
[C---:B------:R-:W-:Y:S01]  /*cf70*/  HMMA.16816.F32 R72, R136.reuse, R150, R72 ;  /* 0x000000968848723c */ /* 0x040fe20000001848 */
[----:B------:R-:W2:Y:S03]  /*cf80*/  LDSM.16.MT88.4 R148, [R195+0x4100] ;  /* 0x00410000c394783b */ /* 0x000ea60000004200 */
[C---:B------:R-:W-:Y:S02]  /*cf90*/  FMUL.FTZ R130, R0.reuse, R130 ;  /* 0x0000008200827220 */ /* 0x040fe40000410000 */
[----:B------:R-:W-:Y:S02]  /*cfa0*/  FMUL.FTZ R131, R0, R131 ;  /* 0x0000008300837220 */ /* 0x000fe40000410000 */
[----:B------:R-:W-:Y:S01]  /*cfb0*/  FFMA.FTZ R134, R191, c[0x0][0x2d0], -R133 ;  /* 0x0000b400bf867a23 */ /* 0x000fe20000010885 */
[C---:B---3--:R-:W-:Y:S03]  /*cfc0*/  HMMA.16816.F32 R76, R136.reuse, R140, R76 ;  /* 0x0000008c884c723c */ /* 0x048fe6000000184c */
[----:B------:R3:W2:Y:S01]  /*cfd0*/  MUFU.EX2 R182, R134 ;  /* 0x0000008600b67308 */ /* 0x0006a20000000800 */
[----:B------:R-:W-:Y:S02]  /*cfe0*/  FFMA.FTZ R2, R2, R227, R240 ;  /* 0x000000e302027223 */ /* 0x000fe400000100f0 */
[----:B------:R-:W-:Y:S02]  /*cff0*/  FFMA.FTZ R0, R0, R226, R185 ;  /* 0x000000e200007223 */ /* 0x000fe400000100b9 */
[C---:B------:R-:W-:Y:S01]  /*d000*/  HMMA.16816.F32 R80, R136.reuse, R142, R80 ;  /* 0x0000008e8850723c */ /* 0x040fe20000001850 */
[----:B------:R-:W5:Y:S03]  /*d010*/  LDSM.16.MT88.4 R140, [R193+0x6100] ;  /* 0x00610000c18c783b */ /* 0x000f660000004200 */
[----:B------:R-:W-:Y:S02]  /*d020*/  FADD.FTZ R2, R243, R2 ;  /* 0x00000002f3027221 */ /* 0x000fe40000010000 */
[----:B------:R-:W-:Y:S02]  /*d030*/  FADD.FTZ R0, R188, R0 ;  /* 0x00000000bc007221 */ /* 0x000fe40000010000 */
[C---:B-1----:R-:W-:Y:S04]  /*d040*/  HMMA.16816.F32 R84, R136.reuse, R144, R84 ;  /* 0x000000908854723c */ /* 0x042fe80000001854 */
[----:B------:R-:W-:Y:S02]  /*d050*/  FADD.FTZ R2, R242, R2 ;  /* 0x00000002f2027221 */ /* 0x000fe40000010000 */
[----:B------:R-:W-:Y:S02]  /*d060*/  FADD.FTZ R0, R187, R0 ;  /* 0x00000000bb007221 */ /* 0x000fe40000010000 */
[C---:B------:R-:W-:Y:S01]  /*d070*/  HMMA.16816.F32 R88, R136.reuse, R146, R88 ;  /* 0x000000928858723c */ /* 0x040fe20000001858 */
[----:B------:R-:W1:Y:S03]  /*d080*/  LDSM.16.MT88.4 R144, [R194+0x6100] ;  /* 0x00610000c290783b */ /* 0x000e660000004200 */
[----:B---3--:R-:W-:Y:S02]  /*d090*/  FFMA.FTZ R134, R221, c[0x0][0x2d0], -R133 ;  /* 0x0000b400dd867a23 */ /* 0x008fe40000010885 */
[----:B------:R-:W-:Y:S02]  /*d0a0*/  FADD.FTZ R2, R241, R2 ;  /* 0x00000002f1027221 */ /* 0x000fe40000010000 */
[C---:B--2---:R-:W-:Y:S01]  /*d0b0*/  HMMA.16816.F32 R92, R136.reuse, R148, R92 ;  /* 0x00000094885c723c */ /* 0x044fe2000000185c */
[----:B------:R2:W3:Y:S03]  /*d0c0*/  MUFU.EX2 R181, R134 ;  /* 0x0000008600b57308 */ /* 0x0004e60000000800 */
[----:B------:R-:W-:Y:S02]  /*d0d0*/  FADD.FTZ R2, R225, R2 ;  /* 0x00000002e1027221 */ /* 0x000fe40000010000 */
[----:B------:R-:W-:Y:S02]  /*d0e0*/  FADD.FTZ R0, R186, R0 ;  /* 0x00000000ba007221 */ /* 0x000fe40000010000 */
[C---:B------:R-:W-:Y:S01]  /*d0f0*/  HMMA.16816.F32 R96, R136.reuse, R150, R96 ;  /* 0x000000968860723c */ /* 0x040fe20000001860 */
[----:B------:R-:W3:Y:S03]  /*d100*/  LDSM.16.MT88.4 R148, [R196+0x6100] ;  /* 0x00610000c494783b */ /* 0x000ee60000004200 */
[----:B------:R-:W-:Y:S02]  /*d110*/  FADD.FTZ R2, R224, R2 ;  /* 0x00000002e0027221 */ /* 0x000fe40000010000 */
[----:B------:R-:W-:Y:S02]  /*d120*/  FADD.FTZ R0, R184, R0 ;  /* 0x00000000b8007221 */ /* 0x000fe40000010000 */
[----:B----4-:R-:W-:Y:S01]  /*d130*/  FADD.FTZ R2, R223, R2 ;  /* 0x00000002df027221 */ /* 0x010fe20000010000 */
[C---:B-----5:R-:W-:Y:S03]  /*d140*/  HMMA.16816.F32 R100, R136.reuse, R140, R100 ;  /* 0x0000008c8864723c */ /* 0x060fe60000001864 */
[----:B------:R-:W-:Y:S02]  /*d150*/  FADD.FTZ R2, R222, R2 ;  /* 0x00000002de027221 */ /* 0x000fe40000010000 */
[----:B------:R-:W-:Y:S03]  /*d160*/  FADD.FTZ R0, R183, R0 ;  /* 0x00000000b7007221 */ /* 0x000fe60000010000 */
[C---:B------:R-:W-:Y:S01]  /*d170*/  HMMA.16816.F32 R104, R136.reuse, R142, R104 ;  /* 0x0000008e8868723c */ /* 0x040fe20000001868 */
[----:B------:R-:W4:Y:S03]  /*d180*/  LDSM.16.MT88.4 R140, [R195+0x6100] ;  /* 0x00610000c38c783b */ /* 0x000f260000004200 */
[--C-:B--2---:R-:W-:Y:S02]  /*d190*/  FFMA.FTZ R134, R244, c[0x0][0x2d0], -R169.reuse ;  /* 0x0000b400f4867a23 */ /* 0x104fe400000108a9 */
[----:B------:R-:W-:Y:S02]  /*d1a0*/  FADD.FTZ R0, R182, R0 ;  /* 0x00000000b6007221 */ /* 0x000fe40000010000 */
[C---:B-1----:R-:W-:Y:S01]  /*d1b0*/  HMMA.16816.F32 R108, R136.reuse, R144, R108 ;  /* 0x00000090886c723c */ /* 0x042fe2000000186c */
[----:B------:R1:W2:Y:S03]  /*d1c0*/  MUFU.EX2 R221, R134 ;  /* 0x0000008600dd7308 */ /* 0x0002a60000000800 */
[----:B---3--:R-:W-:Y:S04]  /*d1d0*/  FADD.FTZ R0, R181, R0 ;  /* 0x00000000b5007221 */ /* 0x008fe80000010000 */
[C---:B------:R-:W-:Y:S01]  /*d1e0*/  HMMA.16816.F32 R112, R136.reuse, R146, R112 ;  /* 0x000000928870723c */ /* 0x040fe20000001870 */
[----:B------:R-:W3:Y:S07]  /*d1f0*/  LDSM.16.MT88.4 R144, [R193+0x900] ;  /* 0x00090000c190783b */ /* 0x000eee0000004200 */
[C---:B------:R-:W-:Y:S08]  /*d200*/  HMMA.16816.F32 R116, R136.reuse, R148, R116 ;  /* 0x000000948874723c */ /* 0x040ff00000001874 */
[C---:B------:R-:W-:Y:S01]  /*d210*/  HMMA.16816.F32 R120, R136.reuse, R150, R120 ;  /* 0x000000968878723c */ /* 0x040fe20000001878 */
[----:B------:R-:W5:Y:S03]  /*d220*/  LDSM.16.MT88.4 R148, [R194+0x900] ;  /* 0x00090000c294783b */ /* 0x000f660000004200 */
[----:B-1----:R-:W-:Y:S02]  /*d230*/  FFMA.FTZ R134, R245, c[0x0][0x2d0], -R169 ;  /* 0x0000b400f5867a23 */ /* 0x002fe400000108a9 */
[----:B--2---:R-:W-:Y:S02]  /*d240*/  FADD.FTZ R2, R221, R2 ;  /* 0x00000002dd027221 */ /* 0x004fe40000010000 */
[----:B------:R1:W2:Y:S01]  /*d250*/  MUFU.EX2 R191, R134 ;  /* 0x0000008600bf7308 */ /* 0x0002a20000000800 */
[C---:B----4-:R-:W-:Y:S08]  /*d260*/  HMMA.16816.F32 R124, R136.reuse, R140, R124 ;  /* 0x0000008c887c723c */ /* 0x050ff0000000187c */
[----:B------:R-:W-:Y:S01]  /*d270*/  HMMA.16816.F32 R128, R136, R142, R128 ;  /* 0x0000008e8880723c */ /* 0x000fe20000001880 */
[----:B------:R-:W4:Y:S06]  /*d280*/  LDSM.16.MT88.4 R140, [R195+0x900] ;  /* 0x00090000c38c783b */ /* 0x000f2c0000004200 */
[----:B------:R-:W-:Y:S02]  /*d290*/  F2FP.PACK_AB R136, R224, R225 ;  /* 0x000000e1e088723e */ /* 0x000fe400000000ff */
[----:B------:R-:W-:Y:S03]  /*d2a0*/  F2FP.PACK_AB R137, R183, R184 ;  /* 0x000000b8b789723e */ /* 0x000fe600000000ff */
[----:B------:R-:W-:Y:S02]  /*d2b0*/  F2FP.PACK_AB R138, R222, R223 ;  /* 0x000000dfde8a723e */ /* 0x000fe400000000ff */
[----:B------:R-:W-:Y:S01]  /*d2c0*/  F2FP.PACK_AB R139, R181, R182 ;  /* 0x000000b6b58b723e */ /* 0x000fe200000000ff */
[--C-:B-1----:R-:W-:Y:S02]  /*d2d0*/  FFMA.FTZ R134, R246, c[0x0][0x2d0], -R133.reuse ;  /* 0x0000b400f6867a23 */ /* 0x102fe40000010885 */
[----:B--2---:R-:W-:Y:S02]  /*d2e0*/  FADD.FTZ R2, R191, R2 ;  /* 0x00000002bf027221 */ /* 0x004fe40000010000 */
[----:B------:R1:W2:Y:S02]  /*d2f0*/  MUFU.EX2 R177, R134 ;  /* 0x0000008600b17308 */ /* 0x0002a40000000800 */
[C---:B---3--:R-:W-:Y:S08]  /*d300*/  HMMA.16816.F32 R4, R136.reuse, R144, R4 ;  /* 0x000000908804723c */ /* 0x048ff00000001804 */
[C---:B------:R-:W-:Y:S01]  /*d310*/  HMMA.16816.F32 R8, R136.reuse, R146, R8 ;  /* 0x000000928808723c */ /* 0x040fe20000001808 */
[----:B------:R-:W3:Y:S07]  /*d320*/  LDSM.16.MT88.4 R144, [R193+0x2900] ;  /* 0x00290000c190783b */ /* 0x000eee0000004200 */
[C---:B-----5:R-:W-:Y:S04]  /*d330*/  HMMA.16816.F32 R12, R136.reuse, R148, R12 ;  /* 0x00000094880c723c */ /* 0x060fe8000000180c */
[----:B-1----:R-:W-:Y:S04]  /*d340*/  FFMA.FTZ R134, R247, c[0x0][0x2d0], -R133 ;  /* 0x0000b400f7867a23 */ /* 0x002fe80000010885 */
[C---:B------:R-:W-:Y:S01]  /*d350*/  HMMA.16816.F32 R16, R136.reuse, R150, R16 ;  /* 0x000000968810723c */ /* 0x040fe20000001810 */
[----:B------:R-:W1:Y:S01]  /*d360*/  LDSM.16.MT88.4 R148, [R196+0x2900] ;  /* 0x00290000c494783b */ /* 0x000e620000004200 */
[----:B------:R5:W3:Y:S02]  /*d370*/  MUFU.EX2 R176, R134 ;  /* 0x0000008600b07308 */ /* 0x000ae40000000800 */
[----:B--2---:R-:W-:Y:S04]  /*d380*/  FADD.FTZ R0, R177, R0 ;  /* 0x00000000b1007221 */ /* 0x004fe80000010000 */
[C---:B------:R-:W-:Y:S08]  /*d390*/  HMMA.16816.F32 R20, R136.reuse, R152, R20 ;  /* 0x000000988814723c */ /* 0x040ff00000001814 */
[C---:B------:R-:W-:Y:S01]  /*d3a0*/  HMMA.16816.F32 R24, R136.reuse, R154, R24 ;  /* 0x0000009a8818723c */ /* 0x040fe20000001818 */
[----:B------:R-:W2:Y:S07]  /*d3b0*/  LDSM.16.MT88.4 R152, [R195+0x2900] ;  /* 0x00290000c398783b */ /* 0x000eae0000004200 */
[C---:B----4-:R-:W-:Y:S04]  /*d3c0*/  HMMA.16816.F32 R28, R136.reuse, R140, R28 ;  /* 0x0000008c881c723c */ /* 0x050fe8000000181c */
[--C-:B-----5:R-:W-:Y:S02]  /*d3d0*/  FFMA.FTZ R134, R248, c[0x0][0x2d0], -R169.reuse ;  /* 0x0000b400f8867a23 */ /* 0x120fe400000108a9 */
[----:B---3--:R-:W-:Y:S02]  /*d3e0*/  FADD.FTZ R0, R176, R0 ;  /* 0x00000000b0007221 */ /* 0x008fe40000010000 */
[C---:B------:R-:W-:Y:S01]  /*d3f0*/  HMMA.16816.F32 R32, R136.reuse, R142, R32 ;  /* 0x0000008e8820723c */ /* 0x040fe20000001820 */
[----:B------:R-:W3:Y:S01]  /*d400*/  LDSM.16.MT88.4 R140, [R193+0x4900] ;  /* 0x00490000c18c783b */ /* 0x000ee20000004200 */
[----:B------:R4:W5:Y:S06]  /*d410*/  MUFU.EX2 R190, R134 ;  /* 0x0000008600be7308 */ /* 0x00096c0000000800 */
[C---:B------:R-:W-:Y:S08]  /*d420*/  HMMA.16816.F32 R36, R136.reuse, R144, R36 ;  /* 0x000000908824723c */ /* 0x040ff00000001824 */
[C---:B------:R-:W-:Y:S01]  /*d430*/  HMMA.16816.F32 R40, R136.reuse, R146, R40 ;  /* 0x000000928828723c */ /* 0x040fe20000001828 */
[----:B------:R-:W3:Y:S07]  /*d440*/  LDSM.16.MT88.4 R144, [R194+0x4900] ;  /* 0x00490000c290783b */ /* 0x000eee0000004200 */
[C---:B------:R-:W-:Y:S04]  /*d450*/  HMMA.16816.F32 R44, R136.reuse, R156, R44 ;  /* 0x0000009c882c723c */ /* 0x040fe8000000182c */
[----:B----4-:R-:W-:Y:S02]  /*d460*/  FFMA.FTZ R134, R249, c[0x0][0x2d0], -R169 ;  /* 0x0000b400f9867a23 */ /* 0x010fe400000108a9 */
[----:B-----5:R-:W-:Y:S02]  /*d470*/  FADD.FTZ R2, R190, R2 ;  /* 0x00000002be027221 */ /* 0x020fe40000010000 */
[C---:B------:R-:W-:Y:S01]  /*d480*/  HMMA.16816.F32 R48, R136.reuse, R158, R48 ;  /* 0x0000009e8830723c */ /* 0x040fe20000001830 */
[----:B------:R-:W4:Y:S01]  /*d490*/  LDSM.16.MT88.4 R156, [R196+0x4900] ;  /* 0x00490000c49c783b */ /* 0x000f220000004200 */
[----:B------:R5:W3:Y:S06]  /*d4a0*/  MUFU.EX2 R189, R134 ;  /* 0x0000008600bd7308 */ /* 0x000aec0000000800 */
[C---:B-1----:R-:W-:Y:S08]  /*d4b0*/  HMMA.16816.F32 R52, R136.reuse, R148, R52 ;  /* 0x000000948834723c */ /* 0x042ff00000001834 */
[C---:B------:R-:W-:Y:S01]  /*d4c0*/  HMMA.16816.F32 R56, R136.reuse, R150, R56 ;  /* 0x000000968838723c */ /* 0x040fe20000001838 */
[----:B------:R-:W1:Y:S07]  /*d4d0*/  LDSM.16.MT88.4 R148, [R195+0x4900] ;  /* 0x00490000c394783b */ /* 0x000e6e0000004200 */
[C---:B--2---:R-:W-:Y:S04]  /*d4e0*/  HMMA.16816.F32 R60, R136.reuse, R152, R60 ;  /* 0x00000098883c723c */ /* 0x044fe8000000183c */
[--C-:B-----5:R-:W-:Y:S02]  /*d4f0*/  FFMA.FTZ R134, R250, c[0x0][0x2d0], -R133.reuse ;  /* 0x0000b400fa867a23 */ /* 0x120fe40000010885 */
[----:B---3--:R-:W-:Y:S02]  /*d500*/  FADD.FTZ R2, R189, R2 ;  /* 0x00000002bd027221 */ /* 0x008fe40000010000 */
[C---:B------:R-:W-:Y:S01]  /*d510*/  HMMA.16816.F32 R64, R136.reuse, R154, R64 ;  /* 0x0000009a8840723c */ /* 0x040fe20000001840 */
[----:B------:R-:W-:Y:S01]  /*d520*/  LDSM.16.MT88.4 R152, [R196+0x6900] ;  /* 0x00690000c498783b */ /* 0x000fe20000004200 */
[----:B------:R2:W3:Y:S06]  /*d530*/  MUFU.EX2 R175, R134 ;  /* 0x0000008600af7308 */ /* 0x0004ec0000000800 */
[C---:B------:R-:W-:Y:S08]  /*d540*/  HMMA.16816.F32 R68, R136.reuse, R140, R68 ;  /* 0x0000008c8844723c */ /* 0x040ff00000001844 */
[C---:B------:R-:W-:Y:S01]  /*d550*/  HMMA.16816.F32 R72, R136.reuse, R142, R72 ;  /* 0x0000008e8848723c */ /* 0x040fe20000001848 */
[----:B------:R-:W5:Y:S07]  /*d560*/  LDSM.16.MT88.4 R140, [R193+0x6900] ;  /* 0x00690000c18c783b */ /* 0x000f6e0000004200 */
[C---:B------:R-:W-:Y:S04]  /*d570*/  HMMA.16816.F32 R76, R136.reuse, R144, R76 ;  /* 0x00000090884c723c */ /* 0x040fe8000000184c */
[----:B--2---:R-:W-:Y:S02]  /*d580*/  FFMA.FTZ R134, R251, c[0x0][0x2d0], -R133 ;  /* 0x0000b400fb867a23 */ /* 0x004fe40000010885 */
[----:B---3--:R-:W-:Y:S02]  /*d590*/  FADD.FTZ R0, R175, R0 ;  /* 0x00000000af007221 */ /* 0x008fe40000010000 */
[C---:B------:R-:W-:Y:S01]  /*d5a0*/  HMMA.16816.F32 R80, R136.reuse, R146, R80 ;  /* 0x000000928850723c */ /* 0x040fe20000001850 */
[----:B------:R-:W2:Y:S01]  /*d5b0*/  LDSM.16.MT88.4 R144, [R194+0x6900] ;  /* 0x00690000c290783b */ /* 0x000ea20000004200 */
[----:B------:R3:W3:Y:S06]  /*d5c0*/  MUFU.EX2 R174, R134 ;  /* 0x0000008600ae7308 */ /* 0x0006ec0000000800 */
[C---:B----4-:R-:W-:Y:S08]  /*d5d0*/  HMMA.16816.F32 R84, R136.reuse, R156, R84 ;  /* 0x0000009c8854723c */ /* 0x050ff00000001854 */
[C---:B------:R-:W-:Y:S01]  /*d5e0*/  HMMA.16816.F32 R88, R136.reuse, R158, R88 ;  /* 0x0000009e8858723c */ /* 0x040fe20000001858 */
[----:B------:R-:W-:Y:S07]  /*d5f0*/  LDSM.16.MT88.4 R156, [R194+0x1100] ;  /* 0x00110000c29c783b */ /* 0x000fee0000004200 */
[C---:B-1----:R-:W-:Y:S04]  /*d600*/  HMMA.16816.F32 R92, R136.reuse, R148, R92 ;  /* 0x00000094885c723c */ /* 0x042fe8000000185c */
[--C-:B---3--:R-:W-:Y:S02]  /*d610*/  FFMA.FTZ R134, R170, c[0x0][0x2d0], -R169.reuse ;  /* 0x0000b400aa867a23 */ /* 0x108fe400000108a9 */
[----:B------:R-:W-:Y:S02]  /*d620*/  FADD.FTZ R0, R174, R0 ;  /* 0x00000000ae007221 */ /* 0x000fe40000010000 */
[C---:B------:R-:W-:Y:S01]  /*d630*/  HMMA.16816.F32 R96, R136.reuse, R150, R96 ;  /* 0x000000968860723c */ /* 0x040fe20000001860 */
[----:B------:R-:W1:Y:S01]  /*d640*/  LDSM.16.MT88.4 R148, [R195+0x6900] ;  /* 0x00690000c394783b */ /* 0x000e620000004200 */
[----:B------:R3:W4:Y:S06]  /*d650*/  MUFU.EX2 R180, R134 ;  /* 0x0000008600b47308 */ /* 0x00072c0000000800 */
[C---:B-----5:R-:W-:Y:S08]  /*d660*/  HMMA.16816.F32 R100, R136.reuse, R140, R100 ;  /* 0x0000008c8864723c */ /* 0x060ff00000001864 */
[C---:B------:R-:W-:Y:S01]  /*d670*/  HMMA.16816.F32 R104, R136.reuse, R142, R104 ;  /* 0x0000008e8868723c */ /* 0x040fe20000001868 */
[----:B------:R-:W5:Y:S07]  /*d680*/  LDSM.16.MT88.4 R140, [R193+0x1100] ;  /* 0x00110000c18c783b */ /* 0x000f6e0000004200 */
[C---:B--2---:R-:W-:Y:S04]  /*d690*/  HMMA.16816.F32 R108, R136.reuse, R144, R108 ;  /* 0x00000090886c723c */ /* 0x044fe8000000186c */
[----:B---3--:R-:W-:Y:S02]  /*d6a0*/  FFMA.FTZ R134, R171, c[0x0][0x2d0], -R169 ;  /* 0x0000b400ab867a23 */ /* 0x008fe400000108a9 */
[----:B----4-:R-:W-:Y:S02]  /*d6b0*/  FADD.FTZ R2, R180, R2 ;  /* 0x00000002b4027221 */ /* 0x010fe40000010000 */
[C---:B------:R-:W-:Y:S01]  /*d6c0*/  HMMA.16816.F32 R112, R136.reuse, R146, R112 ;  /* 0x000000928870723c */ /* 0x040fe20000001870 */
[----:B------:R-:W2:Y:S01]  /*d6d0*/  LDSM.16.MT88.4 R144, [R196+0x1100] ;  /* 0x00110000c490783b */ /* 0x000ea20000004200 */
[----:B------:R3:W4:Y:S06]  /*d6e0*/  MUFU.EX2 R179, R134 ;  /* 0x0000008600b37308 */ /* 0x00072c0000000800 */
[C---:B------:R-:W-:Y:S08]  /*d6f0*/  HMMA.16816.F32 R116, R136.reuse, R152, R116 ;  /* 0x000000988874723c */ /* 0x040ff00000001874 */
[C---:B------:R-:W-:Y:S01]  /*d700*/  HMMA.16816.F32 R120, R136.reuse, R154, R120 ;  /* 0x0000009a8878723c */ /* 0x040fe20000001878 */
[----:B------:R-:W-:Y:S07]  /*d710*/  LDSM.16.MT88.4 R152, [R194+0x3100] ;  /* 0x00310000c298783b */ /* 0x000fee0000004200 */
[C---:B-1----:R-:W-:Y:S04]  /*d720*/  HMMA.16816.F32 R124, R136.reuse, R148, R124 ;  /* 0x00000094887c723c */ /* 0x042fe8000000187c */
[--C-:B---3--:R-:W-:Y:S04]  /*d730*/  FFMA.FTZ R134, R252, c[0x0][0x2d0], -R133.reuse ;  /* 0x0000b400fc867a23 */ /* 0x108fe80000010885 */
[----:B------:R-:W-:Y:S01]  /*d740*/  HMMA.16816.F32 R128, R136, R150, R128 ;  /* 0x000000968880723c */ /* 0x000fe20000001880 */
[----:B------:R-:W1:Y:S01]  /*d750*/  LDSM.16.MT88.4 R148, [R195+0x1100] ;  /* 0x00110000c394783b */ /* 0x000e620000004200 */
[----:B------:R3:W-:Y:S05]  /*d760*/  MUFU.EX2 R173, R134 ;  /* 0x0000008600ad7308 */ /* 0x0007ea0000000800 */
[----:B------:R-:W-:Y:S02]  /*d770*/  F2FP.PACK_AB R136, R191, R221 ;  /* 0x000000ddbf88723e */ /* 0x000fe400000000ff */
[----:B------:R-:W-:Y:S03]  /*d780*/  F2FP.PACK_AB R137, R176, R177 ;  /* 0x000000b1b089723e */ /* 0x000fe600000000ff */
[----:B------:R-:W-:Y:S02]  /*d790*/  F2FP.PACK_AB R138, R189, R190 ;  /* 0x000000bebd8a723e */ /* 0x000fe400000000ff */
[----:B------:R-:W-:Y:S07]  /*d7a0*/  F2FP.PACK_AB R139, R174, R175 ;  /* 0x000000afae8b723e */ /* 0x000fee00000000ff */
[C---:B-----5:R-:W-:Y:S03]  /*d7b0*/  HMMA.16816.F32 R4, R136.reuse, R140, R4 ;  /* 0x0000008c8804723c */ /* 0x060fe60000001804 */
[--C-:B---3--:R-:W-:Y:S02]  /*d7c0*/  FFMA.FTZ R134, R172, c[0x0][0x2d0], -R133.reuse ;  /* 0x0000b400ac867a23 */ /* 0x108fe40000010885 */
[----:B------:R-:W-:Y:S03]  /*d7d0*/  FFMA.FTZ R133, R168, c[0x0][0x2d0], -R133 ;  /* 0x0000b400a8857a23 */ /* 0x000fe60000010885 */
[C---:B------:R-:W-:Y:S01]  /*d7e0*/  HMMA.16816.F32 R8, R136.reuse, R142, R8 ;  /* 0x0000008e8808723c */ /* 0x040fe20000001808 */
[----:B------:R-:W3:Y:S01]  /*d7f0*/  LDSM.16.MT88.4 R140, [R193+0x3100] ;  /* 0x00310000c18c783b */ /* 0x000ee20000004200 */
[----:B------:R5:W-:Y:S02]  /*d800*/  MUFU.EX2 R172, R134 ;  /* 0x0000008600ac7308 */ /* 0x000be40000000800 */
[----:B----4-:R-:W-:Y:S04]  /*d810*/  F2FP.PACK_AB R168, R179, R180 ;  /* 0x000000b4b3a8723e */ /* 0x010fe800000000ff */
[C---:B------:R-:W-:Y:S04]  /*d820*/  HMMA.16816.F32 R12, R136.reuse, R156, R12 ;  /* 0x0000009c880c723c */ /* 0x040fe8000000180c */
[----:B------:R-:W4:Y:S04]  /*d830*/  MUFU.EX2 R133, R133 ;  /* 0x0000008500857308 */ /* 0x000f280000000800 */
[C---:B------:R-:W-:Y:S01]  /*d840*/  HMMA.16816.F32 R16, R136.reuse, R158, R16 ;  /* 0x0000009e8810723c */ /* 0x040fe20000001810 */
[----:B------:R-:W3:Y:S07]  /*d850*/  LDSM.16.MT88.4 R156, [R196+0x3100] ;  /* 0x00310000c49c783b */ /* 0x000eee0000004200 */
[C---:B--2---:R-:W-:Y:S04]  /*d860*/  HMMA.16816.F32 R20, R136.reuse, R144, R20 ;  /* 0x000000908814723c */ /* 0x044fe80000001814 */
[--C-:B-----5:R-:W-:Y:S04]  /*d870*/  FFMA.FTZ R134, R238, c[0x0][0x2d0], -R169.reuse ;  /* 0x0000b400ee867a23 */ /* 0x120fe800000108a9 */
[C---:B------:R-:W-:Y:S01]  /*d880*/  HMMA.16816.F32 R24, R136.reuse, R146, R24 ;  /* 0x000000928818723c */ /* 0x040fe20000001818 */
[----:B------:R-:W2:Y:S01]  /*d890*/  LDSM.16.MT88.4 R144, [R195+0x3100] ;  /* 0x00310000c390783b */ /* 0x000ea20000004200 */
[----:B------:R5:W-:Y:S02]  /*d8a0*/  MUFU.EX2 R178, R134 ;  /* 0x0000008600b27308 */ /* 0x000be40000000800 */
[----:B----4-:R-:W-:Y:S04]  /*d8b0*/  F2FP.PACK_AB R171, R133, R135 ;  /* 0x0000008785ab723e */ /* 0x010fe800000000ff */
[C---:B-1----:R-:W-:Y:S08]  /*d8c0*/  HMMA.16816.F32 R28, R136.reuse, R148, R28 ;  /* 0x00000094881c723c */ /* 0x042ff0000000181c */
[C---:B------:R-:W-:Y:S01]  /*d8d0*/  HMMA.16816.F32 R32, R136.reuse, R150, R32 ;  /* 0x000000968820723c */ /* 0x040fe20000001820 */
[----:B------:R-:W-:Y:S07]  /*d8e0*/  LDSM.16.MT88.4 R148, [R194+0x5100] ;  /* 0x00510000c294783b */ /* 0x000fee0000004200 */
[C---:B---3--:R-:W-:Y:S04]  /*d8f0*/  HMMA.16816.F32 R36, R136.reuse, R140, R36 ;  /* 0x0000008c8824723c */ /* 0x048fe80000001824 */
[----:B-----5:R-:W-:Y:S01]  /*d900*/  FFMA.FTZ R134, R239, c[0x0][0x2d0], -R169 ;  /* 0x0000b400ef867a23 */ /* 0x020fe200000108a9 */
[----:B------:R-:W-:Y:S03]  /*d910*/  F2FP.PACK_AB R169, R172, R173 ;  /* 0x000000adaca9723e */ /* 0x000fe600000000ff */
[C---:B------:R-:W-:Y:S01]  /*d920*/  HMMA.16816.F32 R40, R136.reuse, R142, R40 ;  /* 0x0000008e8828723c */ /* 0x040fe20000001828 */
[----:B------:R-:W1:Y:S01]  /*d930*/  LDSM.16.MT88.4 R140, [R193+0x5100] ;  /* 0x00510000c18c783b */ /* 0x000e620000004200 */
[----:B------:R-:W3:Y:S06]  /*d940*/  MUFU.EX2 R134, R134 ;  /* 0x0000008600867308 */ /* 0x000eec0000000800 */
[C---:B------:R-:W-:Y:S08]  /*d950*/  HMMA.16816.F32 R44, R136.reuse, R152, R44 ;  /* 0x00000098882c723c */ /* 0x040ff0000000182c */
[C---:B------:R-:W-:Y:S01]  /*d960*/  HMMA.16816.F32 R48, R136.reuse, R154, R48 ;  /* 0x0000009a8830723c */ /* 0x040fe20000001830 */
[----:B------:R-:W4:Y:S07]  /*d970*/  LDSM.16.MT88.4 R152, [R196+0x5100] ;  /* 0x00510000c498783b */ /* 0x000f2e0000004200 */
[C---:B------:R-:W-:Y:S04]  /*d980*/  HMMA.16816.F32 R52, R136.reuse, R156, R52 ;  /* 0x0000009c8834723c */ /* 0x040fe80000001834 */
[----:B---3--:R-:W-:Y:S04]  /*d990*/  F2FP.PACK_AB R170, R134, R178 ;  /* 0x000000b286aa723e */ /* 0x008fe800000000ff */
        /* <DEDUP_REMOVED lines=11> */
[C---:B----4-:R-:W-:Y:S08]  /*da50*/  HMMA.16816.F32 R84, R136.reuse, R152, R84 ;  /* 0x000000988854723c */ /* 0x050ff00000001854 */
[C---:B------:R-:W-:Y:S01]  /*da60*/  HMMA.16816.F32 R88, R136.reuse, R154, R88 ;  /* 0x0000009a8858723c */ /* 0x040fe20000001858 */
[----:B------:R-:W4:Y:S07]  /*da70*/  LDSM.16.MT88.4 R152, [R195+0x7100] ;  /* 0x00710000c398783b */ /* 0x000f2e0000004200 */
[C---:B---3--:R-:W-:Y:S08]  /*da80*/  HMMA.16816.F32 R92, R136.reuse, R156, R92 ;  /* 0x0000009c885c723c */ /* 0x048ff0000000185c */
[C---:B------:R-:W-:Y:S01]  /*da90*/  HMMA.16816.F32 R96, R136.reuse, R158, R96 ;  /* 0x0000009e8860723c */ /* 0x040fe20000001860 */
[----:B------:R-:W-:Y:S07]  /*daa0*/  LDSM.16.MT88.4 R156, [R194+0x1900] ;  /* 0x00190000c29c783b */ /* 0x000fee0000004200 */
[C---:B-1----:R-:W-:Y:S08]  /*dab0*/  HMMA.16816.F32 R100, R136.reuse, R140, R100 ;  /* 0x0000008c8864723c */ /* 0x042ff00000001864 */
[C---:B------:R-:W-:Y:S01]  /*dac0*/  HMMA.16816.F32 R104, R136.reuse, R142, R104 ;  /* 0x0000008e8868723c */ /* 0x040fe20000001868 */
[----:B------:R-:W1:Y:S07]  /*dad0*/  LDSM.16.MT88.4 R140, [R193+0x1900] ;  /* 0x00190000c18c783b */ /* 0x000e6e0000004200 */
[C---:B------:R-:W-:Y:S08]  /*dae0*/  HMMA.16816.F32 R108, R136.reuse, R144, R108 ;  /* 0x00000090886c723c */ /* 0x040ff0000000186c */
[C---:B------:R-:W-:Y:S08]  /*daf0*/  HMMA.16816.F32 R112, R136.reuse, R146, R112 ;  /* 0x000000928870723c */ /* 0x040ff00000001870 */
[C---:B--2---:R-:W-:Y:S08]  /*db00*/  HMMA.16816.F32 R116, R136.reuse, R148, R116 ;  /* 0x000000948874723c */ /* 0x044ff00000001874 */
[C---:B------:R-:W-:Y:S08]  /*db10*/  HMMA.16816.F32 R120, R136.reuse, R150, R120 ;  /* 0x000000968878723c */ /* 0x040ff00000001878 */
[C---:B----4-:R-:W-:Y:S08]  /*db20*/  HMMA.16816.F32 R124, R136.reuse, R152, R124 ;  /* 0x00000098887c723c */ /* 0x050ff0000000187c */
[----:B------:R-:W-:Y:S08]  /*db30*/  HMMA.16816.F32 R128, R136, R154, R128 ;  /* 0x0000009a8880723c */ /* 0x000ff00000001880 */
[C---:B-1----:R-:W-:Y:S01]  /*db40*/  HMMA.16816.F32 R136, R168.reuse, R140, R4 ;  /* 0x0000008ca888723c */ /* 0x042fe20000001804 */
        /* <DEDUP_REMOVED lines=24> */
[C---:B-----5:R-:W-:Y:S08]  /*dcd0*/  HMMA.16816.F32 R68, R168.reuse, R20, R68 ;  /* 0x00000014a844723c */ /* 0x060ff00000001844 */
[C---:B------:R-:W-:Y:S01]  /*dce0*/  HMMA.16816.F32 R72, R168.reuse, R22, R72 ;  /* 0x00000016a848723c */ /* 0x040fe20000001848 */
[----:B------:R-:W5:Y:S07]  /*dcf0*/  LDSM.16.MT88.4 R20, [R194+0x7900] ;  /* 0x00790000c214783b */ /* 0x000f6e0000004200 */
[C---:B-1----:R-:W-:Y:S08]  /*dd00*/  HMMA.16816.F32 R76, R168.reuse, R4, R76 ;  /* 0x00000004a84c723c */ /* 0x042ff0000000184c */
[C---:B------:R-:W-:Y:S01]  /*dd10*/  HMMA.16816.F32 R80, R168.reuse, R6, R80 ;  /* 0x00000006a850723c */ /* 0x040fe20000001850 */
[----:B------:R-:W1:Y:S07]  /*dd20*/  LDSM.16.MT88.4 R4, [R196+0x7900] ;  /* 0x00790000c404783b */ /* 0x000e6e0000004200 */
[C---:B--2---:R-:W-:Y:S08]  /*dd30*/  HMMA.16816.F32 R84, R168.reuse, R8, R84 ;  /* 0x00000008a854723c */ /* 0x044ff00000001854 */
[C---:B------:R-:W-:Y:S01]  /*dd40*/  HMMA.16816.F32 R88, R168.reuse, R10, R88 ;  /* 0x0000000aa858723c */ /* 0x040fe20000001858 */
[----:B------:R-:W2:Y:S07]  /*dd50*/  LDSM.16.MT88.4 R8, [R195+0x7900] ;  /* 0x00790000c308783b */ /* 0x000eae0000004200 */
[C---:B---3--:R-:W-:Y:S01]  /*dd60*/  HMMA.16816.F32 R92, R168.reuse, R12, R92 ;  /* 0x0000000ca85c723c */ /* 0x048fe2000000185c */
[----:B------:R-:W3:Y:S07]  /*dd70*/  LDL R12, [R1+0x68] ;  /* 0x00006800010c7983 */ /* 0x000eee0000100800 */
[C---:B------:R-:W-:Y:S08]  /*dd80*/  HMMA.16816.F32 R96, R168.reuse, R14, R96 ;  /* 0x0000000ea860723c */ /* 0x040ff00000001860 */
[C---:B----4-:R-:W-:Y:S08]  /*dd90*/  HMMA.16816.F32 R100, R168.reuse, R16, R100 ;  /* 0x00000010a864723c */ /* 0x050ff00000001864 */
[C---:B------:R-:W-:Y:S08]  /*dda0*/  HMMA.16816.F32 R104, R168.reuse, R18, R104 ;  /* 0x00000012a868723c */ /* 0x040ff00000001868 */
[C---:B-----5:R-:W-:Y:S08]  /*ddb0*/  HMMA.16816.F32 R108, R168.reuse, R20, R108 ;  /* 0x00000014a86c723c */ /* 0x060ff0000000186c */
[C---:B------:R-:W-:Y:S08]  /*ddc0*/  HMMA.16816.F32 R112, R168.reuse, R22, R112 ;  /* 0x00000016a870723c */ /* 0x040ff00000001870 */
[C---:B-1----:R-:W-:Y:S07]  /*ddd0*/  HMMA.16816.F32 R116, R168.reuse, R4, R116 ;  /* 0x00000004a874723c */ /* 0x042fee0000001874 */
[----:B------:R-:W-:Y:S01]  /*dde0*/  FADD.FTZ R4, R173, R0 ;  /* 0x00000000ad047221 */ /* 0x000fe20000010000 */
[C---:B------:R-:W-:Y:S04]  /*ddf0*/  HMMA.16816.F32 R120, R168.reuse, R6, R120 ;  /* 0x00000006a878723c */ /* 0x040fe80000001878 */
[----:B------:R-:W-:Y:S02]  /*de00*/  FADD.FTZ R0, R179, R2 ;  /* 0x00000002b3007221 */ /* 0x000fe40000010000 */
[----:B------:R-:W-:Y:S02]  /*de10*/  FADD.FTZ R4, R172, R4 ;  /* 0x00000004ac047221 */ /* 0x000fe40000010000 */
[C---:B--2---:R-:W-:Y:S04]  /*de20*/  HMMA.16816.F32 R124, R168.reuse, R8, R124 ;  /* 0x00000008a87c723c */ /* 0x044fe8000000187c */
[----:B------:R-:W-:Y:S02]  /*de30*/  FADD.FTZ R2, R178, R0 ;  /* 0x00000000b2027221 */ /* 0x000fe40000010000 */
[----:B------:R-:W-:Y:S02]  /*de40*/  FADD.FTZ R0, R135, R4 ;  /* 0x0000000487007221 */ /* 0x000fe40000010000 */
[----:B------:R-:W-:Y:S04]  /*de50*/  HMMA.16816.F32 R128, R168, R10, R128 ;  /* 0x0000000aa880723c */ /* 0x000fe80000001880 */
[----:B------:R-:W-:Y:S01]  /*de60*/  FADD.FTZ R2, R134, R2 ;  /* 0x0000000286027221 */ /* 0x000fe20000010000 */
[----:B------:R-:W-:Y:S01]  /*de70*/  MOV R134, R3 ;  /* 0x0000000300867202 */ /* 0x000fe20000000f00 */
[----:B------:R-:W-:Y:S01]  /*de80*/  FADD.FTZ R0, R133, R0 ;  /* 0x0000000085007221 */ /* 0x000fe20000010000 */
[----:B------:R-:W-:Y:S02]  /*de90*/  MOV R133, R132 ;  /* 0x0000008400857202 */ /* 0x000fe40000000f00 */
[----:B------:R1:W-:Y:S04]  /*dea0*/  STL [R1+0x8], R2 ;  /* 0x0000080201007387 */ /* 0x0003e80000100800 */
[----:B------:R1:W-:Y:S01]  /*deb0*/  STL [R1+0xc], R0 ;  /* 0x00000c0001007387 */ /* 0x0003e20000100800 */
[----:B---3--:R-:W-:Y:S02]  /*dec0*/  ISETP.GT.AND P0, PT, R220, R12, PT ;  /* 0x0000000cdc00720c */ /* 0x008fe40003f04270 */
[----:B------:R-:W-:Y:S11]  /*ded0*/  MOV R220, R219 ;  /* 0x000000db00dc7202 */ /* 0x000ff60000000f00 */
[----:B-1----:R-:W-:-:S05]  /*dee0*/  @P0 BRA `(.L_x_900) ;  /* 0xffffc7a000000947 */ /* 0x002fca000383ffff */
.L_x_899:
[----:B------:R-:W-:-:S13]  /*def0*/  ISETP.GE.AND P0, PT, R219, R232, PT ;  /* 0x000000e8db00720c */ /* 0x000fda0003f06270 */
[----:B------:R-:W-:Y:S05]  /*df00*/  @!P0 BRA `(.L_x_901) ;  /* 0x000043c000008947 */ /* 0x000fea0003800000 */
[----:B------:R-:W2:Y:S01]  /*df10*/  LDL.64 R6, [R1+0x60] ;  /* 0x0000600001067983 */ /* 0x000ea20000100a00 */
[----:B------:R-:W-:-:S03]  /*df20*/  ULDC.64 UR4, c[0x0][0x208] ;  /* 0x0000820000047ab9 */ /* 0x000fc60000000a00 */
[----:B-1----:R-:W3:Y:S04]  /*df30*/  LDL.64 R4, [R1+0x48] ;  /* 0x0000480001047983 */ /* 0x002ee80000100a00 */
[----:B------:R-:W4:Y:S04]  /*df40*/  LDL.64 R10, [R1+0x58] ;  /* 0x00005800010a7983 */ /* 0x000f280000100a00 */
[----:B------:R-:W5:Y:S04]  /*df50*/  LDL.64 R8, [R1+0x50] ;  /* 0x0000500001087983 */ /* 0x000f680000100a00 */
[----:B------:R-:W4:Y:S01]  /*df60*/  LDL R0, [R1+0x6c] ;  /* 0x00006c0001007983 */ /* 0x000f220000100800 */
[----:B------:R-:W-:-:S05]  /*df70*/  IMAD.MOV.U32 R2, RZ, RZ, c[0x0][0x2c4] ;  /* 0x0000b100ff027624 */ /* 0x000fca00078e00ff */
[----:B------:R-:W-:Y:S01]  /*df80*/  ISETP.NE.AND P1, PT, R2, 0x1, PT ;  /* 0x000000010200780c */ /* 0x000fe20003f25270 */
[----:B------:R-:W-:Y:S01]  /*df90*/  IMAD.MOV.U32 R134, RZ, RZ, R3 ;  /* 0x000000ffff867224 */ /* 0x000fe200078e0003 */
[----:B------:R-:W-:Y:S01]  /*dfa0*/  MOV R133, R132 ;  /* 0x0000008400857202 */ /* 0x000fe20000000f00 */
[----:B------:R-:W-:Y:S02]  /*dfb0*/  USHF.L.U64.HI UR5, UR4, 0x5, UR5 ;  /* 0x0000000504057899 */ /* 0x000fe40008010205 */
[----:B------:R-:W-:Y:S01]  /*dfc0*/  USHF.L.U32 UR4, UR4, 0x5, URZ ;  /* 0x0000000504047899 */ /* 0x000fe2000800063f */
[----:B--2---:R-:W-:-:S05]  /*dfd0*/  IADD3 R240, P0, R6, 0x40, RZ ;  /* 0x0000004006f07810 */ /* 0x004fca0007f1e0ff */
[----:B---3--:R-:W-:Y:S01]  /*dfe0*/  IMAD.X R241, RZ, RZ, R5, P0 ;  /* 0x000000fffff17224 */ /* 0x008fe200000e0605 */
[----:B------:R-:W-:Y:S02]  /*dff0*/  IADD3 R238, P0, R6, 0x80, RZ ;  /* 0x0000008006ee7810 */ /* 0x000fe40007f1e0ff */
[----:B------:R-:W-:-:S03]  /*e000*/  MOV R4, R6 ;  /* 0x0000000600047202 */ /* 0x000fc60000000f00 */
[--C-:B------:R-:W-:Y:S01]  /*e010*/  IMAD.X R239, RZ, RZ, R5.reuse, P0 ;  /* 0x000000ffffef7224 */ /* 0x100fe200000e0605 */
[----:B------:R-:W-:Y:S01]  /*e020*/  IADD3 R236, P0, R6, 0xc0, RZ ;  /* 0x000000c006ec7810 */ /* 0x000fe20007f1e0ff */
[----:B------:R1:W-:Y:S04]  /*e030*/  STL.64 [R1+0x48], R4 ;  /* 0x0000480401007387 */ /* 0x0003e80000100a00 */
[----:B------:R-:W-:Y:S01]  /*e040*/  IMAD.X R237, RZ, RZ, R5, P0 ;  /* 0x000000ffffed7224 */ /* 0x000fe200000e0605 */
[----:B----4-:R-:W-:-:S04]  /*e050*/  IADD3 R251, P0, R10, 0x40, RZ ;  /* 0x000000400afb7810 */ /* 0x010fc80007f1e0ff */
[----:B-----5:R-:W-:Y:S02]  /*e060*/  IADD3.X R250, RZ, R9, RZ, P0, !PT ;  /* 0x00000009fffa7210 */ /* 0x020fe400007fe4ff */
[----:B------:R-:W-:-:S05]  /*e070*/  IADD3 R249, P0, R10, 0x80, RZ ;  /* 0x000000800af97810 */ /* 0x000fca0007f1e0ff */
[----:B------:R-:W-:Y:S01]  /*e080*/  IMAD.X R248, RZ, RZ, R9, P0 ;  /* 0x000000fffff87224 */ /* 0x000fe200000e0609 */
[----:B------:R-:W-:Y:S01]  /*e090*/  IADD3 R247, P0, R10, 0xc0, RZ ;  /* 0x000000c00af77810 */ /* 0x000fe20007f1e0ff */
[----:B------:R-:W-:-:S04]  /*e0a0*/  @P1 IMAD.HI.U32 R252, R0, c[0x0][0x2c8], RZ ;  /* 0x0000b20000fc1a27 */ /* 0x000fc800078e00ff */
[----:B------:R-:W-:Y:S02]  /*e0b0*/  IMAD.X R246, RZ, RZ, R9, P0 ;  /* 0x000000fffff67224 */ /* 0x000fe400000e0609 */
.L_x_910:
[----:B------:R-:W2:Y:S01]  /*e0c0*/  LDL.64 R8, [R1+0x48] ;  /* 0x0000480001087983 */ /* 0x000ea20000100a00 */
[----:B------:R-:W-:Y:S01]  /*e0d0*/  IMAD.MOV.U32 R3, RZ, RZ, 0x6 ;  /* 0x00000006ff037424 */ /* 0x000fe200078e00ff */
[----:B-1----:R-:W-:Y:S01]  /*e0e0*/  SHF.R.S32.HI R2, RZ, 0x1f, R219 ;  /* 0x0000001fff027819 */ /* 0x002fe200000114db */
[----:B------:R-:W-:Y:S01]  /*e0f0*/  IMAD.MOV.U32 R0, RZ, RZ, c[0x0][0x208] ;  /* 0x00008200ff007624 */ /* 0x000fe200078e00ff */
[----:B------:R-:W-:Y:S04]  /*e100*/  DEPBAR.LE SB0, 0x0 ;  /* 0x000080000000791a */ /* 0x000fe80000000000 */
[----:B------:R-:W3:Y:S01]  /*e110*/  LDL.64 R10, [R1+0x60] ;  /* 0x00006000010a7983 */ /* 0x000ee20000100a00 */
[----:B------:R-:W-:Y:S01]  /*e120*/  IMAD.MOV.U32 R16, RZ, RZ, c[0x0][0x208] ;  /* 0x00008200ff107624 */ /* 0x000fe200078e00ff */
[----:B------:R-:W-:Y:S04]  /*e130*/  SHF.L.U64.HI R0, R0, R3, c[0x0][0x20c] ;  /* 0x0000830000007619 */ /* 0x000fe80000010203 */
[----:B------:R-:W4:Y:S01]  /*e140*/  LDL.64 R244, [R1+0x58] ;  /* 0x0000580001f47983 */ /* 0x000f220000100a00 */
[----:B------:R-:W-:Y:S01]  /*e150*/  SHF.L.U32 R16, R16, 0x6, RZ ;  /* 0x0000000610107819 */ /* 0x000fe200000006ff */
[----:B------:R-:W-:Y:S04]  /*e160*/  IMAD R0, R0, R219, RZ ;  /* 0x000000db00007224 */ /* 0x000fe800078e02ff */
[----:B------:R-:W5:Y:S01]  /*e170*/  LDL.64 R242, [R1+0x50] ;  /* 0x0000500001f27983 */ /* 0x000f620000100a00 */
[-C--:B------:R-:W-:Y:S02]  /*e180*/  IMAD R0, R2, R16.reuse, R0 ;  /* 0x0000001002007224 */ /* 0x080fe400078e0200 */
[CC--:B------:R-:W-:Y:S03]  /*e190*/  IMAD.WIDE.U32 R2, R219.reuse, R16.reuse, R240 ;  /* 0x00000010db027225 */ /* 0x0c0fe600078e00f0 */
[----:B------:R-:W-:Y:S01]  /*e1a0*/  BAR.SYNC.DEFER_BLOCKING 0x0 ;  /* 0x0000000000007b1d */ /* 0x000fe20000010000 */
[CC--:B------:R-:W-:Y:S04]  /*e1b0*/  IMAD.WIDE.U32 R6, R219.reuse, R16.reuse, R238 ;  /* 0x00000010db067225 */ /* 0x0c0fe800078e00ee */
[----:B------:R-:W-:Y:S01]  /*e1c0*/  IMAD.IADD R3, R0, 0x1, R3 ;  /* 0x0000000100037824 */ /* 0x000fe200078e0203 */
        /* <DEDUP_REMOVED lines=8> */
[----:B------:R-:W4:Y:S01]  /*e250*/  LDL R135, [R1+0x70] ;  /* 0x0000700001877983 */ /* 0x000f220000100800 */
[-C--:B-12---:R-:W-:Y:S04]  /*e260*/  IMAD.WIDE.U32 R4, R219, R16.reuse, R8 ;  /* 0x00000010db047225 */ /* 0x086fe800078e0008 */
[----:B------:R-:W-:Y:S01]  /*e270*/  IMAD.IADD R5, R5, 0x1, R0 ;  /* 0x0000000105057824 */ /* 0x000fe200078e0200 */
[C---:B------:R-:W-:Y:S04]  /*e280*/  LEA R14, P0, R4.reuse, c[0x0][0x1f8], 0x1 ;  /* 0x00007e00040e7a11 */ /* 0x040fe800078008ff */
[----:B------:R-:W-:Y:S01]  /*e290*/  LEA.HI.X R15, R4, c[0x0][0x1fc], R5, 0x1, P0 ;  /* 0x00007f00040f7a11 */ /* 0x000fe200000f0c05 */
[----:B------:R-:W-:Y:S01]  /*e2a0*/  IMAD.IADD R4, R0, 0x1, R7 ;  /* 0x0000000100047824 */ /* 0x000fe200078e0207 */
[C---:B------:R-:W-:Y:S04]  /*e2b0*/  LEA R12, P0, R2.reuse, c[0x0][0x1f8], 0x1 ;  /* 0x00007e00020c7a11 */ /* 0x040fe800078008ff */
[----:B------:R-:W-:Y:S01]  /*e2c0*/  LEA.HI.X R13, R2, c[0x0][0x1fc], R3, 0x1, P0 ;  /* 0x00007f00020d7a11 */ /* 0x000fe200000f0c03 */
[CC--:B------:R-:W-:Y:S01]  /*e2d0*/  IMAD.WIDE.U32 R2, R219.reuse, R16.reuse, R236 ;  /* 0x00000010db027225 */ /* 0x0c0fe200078e00ec */
[C---:B------:R-:W-:Y:S01]  /*e2e0*/  LEA R230, P0, R6.reuse, c[0x0][0x1f8], 0x1 ;  /* 0x00007e0006e67a11 */ /* 0x040fe200078008ff */
[----:B-----5:R-:W2:Y:S03]  /*e2f0*/  LDL R242, [R1+0x40] ;  /* 0x0000400001f27983 */ /* 0x020ea60000100800 */
[----:B------:R-:W-:Y:S01]  /*e300*/  LEA.HI.X R231, R6, c[0x0][0x1fc], R4, 0x1, P0 ;  /* 0x00007f0006e77a11 */ /* 0x000fe200000f0c04 */
[C---:B------:R-:W-:Y:S01]  /*e310*/  IMAD.WIDE.U32 R4, R219.reuse, R16, UR4 ;  /* 0x00000004db047e25 */ /* 0x040fe2000f8e0010 */
[----:B------:R-:W-:Y:S02]  /*e320*/  LEA R228, P0, R2, c[0x0][0x1f8], 0x1 ;  /* 0x00007e0002e47a11 */ /* 0x000fe400078008ff */
[C---:B------:R-:W-:Y:S01]  /*e330*/  IADD3 R3, R0.reuse, R3, RZ ;  /* 0x0000000300037210 */ /* 0x040fe20007ffe0ff */
[----:B------:R-:W-:Y:S01]  /*e340*/  IMAD.IADD R0, R0, 0x1, R5 ;  /* 0x0000000100007824 */ /* 0x000fe200078e0205 */
[----:B------:R-:W-:Y:S02]  /*e350*/  LDSM.16.M88.4 R16, [R192+0x8900] ;  /* 0x00890000c010783b */ /* 0x000fe40000000200 */
[----:B------:R-:W-:Y:S02]  /*e360*/  LEA.HI.X R229, R2, c[0x0][0x1fc], R3, 0x1, P0 ;  /* 0x00007f0002e57a11 */ /* 0x000fe400000f0c03 */
[-C--:B---3--:R-:W-:Y:S05]  /*e370*/  IADD3 R2, P0, R10, R4.reuse, RZ ;  /* 0x000000040a027210 */ /* 0x088fea0007f1e0ff */
[----:B------:R-:W-:Y:S01]  /*e380*/  IMAD.X R3, R0, 0x1, R9, P0 ;  /* 0x0000000100037824 */ /* 0x000fe200000e0609 */
[C---:B------:R-:W-:Y:S01]  /*e390*/  LEA R226, P0, R2.reuse, c[0x0][0x1f8], 0x1 ;  /* 0x00007e0002e27a11 */ /* 0x040fe200078008ff */
[----:B------:R-:W1:Y:S03]  /*e3a0*/  LDSM.16.M88.4 R8, [R192+0x8100] ;  /* 0x00810000c008783b */ /* 0x000e660000000200 */
[----:B------:R-:W-:Y:S02]  /*e3b0*/  LEA.HI.X R227, R2, c[0x0][0x1fc], R3, 0x1, P0 ;  /* 0x00007f0002e37a11 */ /* 0x000fe400000f0c03 */
[-C--:B------:R-:W-:Y:S01]  /*e3c0*/  IADD3 R2, P0, R240, R4.reuse, RZ ;  /* 0x00000004f0027210 */ /* 0x080fe20007f1e0ff */
[----:B------:R-:W-:Y:S01]  /*e3d0*/  @!PT LDS RZ, [RZ] ;  /* 0x00000000fffff984 */ /* 0x000fe20000000800 */
[----:B------:R-:W-:Y:S01]  /*e3e0*/  @!PT LDS RZ, [RZ] ;  /* 0x00000000fffff984 */ /* 0x000fe20000000800 */
[----:B------:R-:W-:Y:S01]  /*e3f0*/  @!PT LDS RZ, [RZ] ;  /* 0x00000000fffff984 */ /* 0x000fe20000000800 */
[----:B------:R3:W-:Y:S04]  /*e400*/  LDGSTS.E.BYPASS.LTC128B.128 [R233+0x100], [R14.64], !P3 ;  /* 0x001000000ee97fae */ /* 0x0007e8000d901d48 */
[----:B------:R-:W-:Y:S01]  /*e410*/  IMAD.X R3, R0, 0x1, R241, P0 ;  /* 0x0000000100037824 */ /* 0x000fe200000e06f1 */
[C---:B------:R-:W-:Y:S01]  /*e420*/  LEA R224, P0, R2.reuse, c[0x0][0x1f8], 0x1 ;  /* 0x00007e0002e07a11 */ /* 0x040fe200078008ff */
[----:B------:R3:W-:Y:S03]  /*e430*/  LDGSTS.E.BYPASS.LTC128B.128 [R233+0x2100], [R12.64], !P6 ;  /* 0x021000000ce97fae */ /* 0x0007e6000f101d48 */
[----:B------:R-:W-:Y:S02]  /*e440*/  LEA.HI.X R225, R2, c[0x0][0x1fc], R3, 0x1, P0 ;  /* 0x00007f0002e17a11 */ /* 0x000fe400000f0c03 */
[-C--:B------:R-:W-:Y:S01]  /*e450*/  IADD3 R2, P0, R238, R4.reuse, RZ ;  /* 0x00000004ee027210 */ /* 0x080fe20007f1e0ff */
[----:B------:R5:W-:Y:S03]  /*e460*/  LDGSTS.E.BYPASS.LTC128B.128 [R233+0x4100], [R230.64], !P5 ;  /* 0x04100000e6e97fae */ /* 0x000be6000e901d48 */
[----:B------:R-:W-:Y:S02]  /*e470*/  IADD3.X R3, R0, R239, RZ, P0, !PT ;  /* 0x000000ef00037210 */ /* 0x000fe400007fe4ff */
[C---:B------:R-:W-:Y:S01]  /*e480*/  LEA R222, P0, R2.reuse, c[0x0][0x1f8], 0x1 ;  /* 0x00007e0002de7a11 */ /* 0x040fe200078008ff */
[----:B------:R3:W-:Y:S03]  /*e490*/  LDGSTS.E.BYPASS.LTC128B.128 [R233+0x6100], [R228.64], !P4 ;  /* 0x06100000e4e97fae */ /* 0x0007e6000e101d48 */
[----:B------:R-:W-:Y:S02]  /*e4a0*/  LEA.HI.X R223, R2, c[0x0][0x1fc], R3, 0x1, P0 ;  /* 0x00007f0002df7a11 */ /* 0x000fe400000f0c03 */
[----:B------:R-:W-:Y:S01]  /*e4b0*/  IADD3 R4, P0, R236, R4, RZ ;  /* 0x00000004ec047210 */ /* 0x000fe20007f1e0ff */
[----:B------:R3:W-:Y:S04]  /*e4c0*/  LDGSTS.E.BYPASS.LTC128B.128 [R233+0x1100], [R226.64], !P3 ;  /* 0x01100000e2e97fae */ /* 0x0007e8000d901d48 */
[----:B------:R-:W-:Y:S01]  /*e4d0*/  IMAD.X R0, R0, 0x1, R237, P0 ;  /* 0x0000000100007824 */ /* 0x000fe200000e06ed */
[C---:B------:R-:W-:Y:S01]  /*e4e0*/  LEA R220, P0, R4.reuse, c[0x0][0x1f8], 0x1 ;  /* 0x00007e0004dc7a11 */ /* 0x040fe200078008ff */
[----:B------:R4:W-:Y:S03]  /*e4f0*/  LDGSTS.E.BYPASS.LTC128B.128 [R233+0x3100], [R224.64], !P6 ;  /* 0x03100000e0e97fae */ /* 0x0009e6000f101d48 */
[----:B------:R-:W-:Y:S02]  /*e500*/  LEA.HI.X R221, R4, c[0x0][0x1fc], R0, 0x1, P0 ;  /* 0x00007f0004dd7a11 */ /* 0x000fe400000f0c00 */
[C---:B-1----:R-:W-:Y:S01]  /*e510*/  HMMA.16816.F32 R4, R32.reuse, R8, RZ ;  /* 0x000000082004723c */ /* 0x042fe200000018ff */
[----:B------:R1:W-:Y:S02]  /*e520*/  LDGSTS.E.BYPASS.LTC128B.128 [R233+0x5100], [R222.64], !P5 ;  /* 0x05100000dee97fae */ /* 0x0003e4000e901d48 */
[C---:B------:R-:W-:Y:S04]  /*e530*/  ISETP.GT.AND P0, PT, R219.reuse, R232, PT ;  /* 0x000000e8db00720c */ /* 0x040fe80003f04270 */
[----:B------:R1:W-:Y:S01]  /*e540*/  LDGSTS.E.BYPASS.LTC128B.128 [R233+0x7100], [R220.64], !P4 ;  /* 0x07100000dce97fae */ /* 0x0003e2000e101d48 */
[C---:B------:R-:W-:Y:S05]  /*e550*/  HMMA.16816.F32 R8, R32.reuse, R10, RZ ;  /* 0x0000000a2008723c */ /* 0x040fea00000018ff */
[----:B------:R-:W0:Y:S03]  /*e560*/  LDGDEPBAR ;  /* 0x00000000000079af */ /* 0x000e260000000000 */
[C---:B---3--:R-:W-:Y:S08]  /*e570*/  HMMA.16816.F32 R12, R32.reuse, R16, RZ ;  /* 0x00000010200c723c */ /* 0x048ff000000018ff */
[C---:B------:R-:W-:Y:S08]  /*e580*/  HMMA.16816.F32 R16, R32.reuse, R18, RZ ;  /* 0x000000122010723c */ /* 0x040ff000000018ff */
[C---:B------:R-:W-:Y:S08]  /*e590*/  HMMA.16816.F32 R20, R32.reuse, R24, RZ ;  /* 0x000000182014723c */ /* 0x040ff000000018ff */
[C---:B------:R-:W-:Y:S08]  /*e5a0*/  HMMA.16816.F32 R24, R32.reuse, R26, RZ ;  /* 0x0000001a2018723c */ /* 0x040ff000000018ff */
[C---:B------:R-:W-:Y:S07]  /*e5b0*/  HMMA.16816.F32 R28, R32.reuse, R168, RZ ;  /* 0x000000a8201c723c */ /* 0x040fee00000018ff */
[----:B------:R-:W-:Y:S01]  /*e5c0*/  @P0 IADD3 R168, R219, -0x1, RZ ;  /* 0xffffffffdba80810 */ /* 0x000fe20007ffe0ff */
[----:B------:R-:W-:Y:S04]  /*e5d0*/  HMMA.16816.F32 R32, R32, R170, RZ ;  /* 0x000000aa2020723c */ /* 0x000fe800000018ff */
[----:B------:R-:W-:Y:S03]  /*e5e0*/  @P0 SHF.R.S32.HI R0, RZ, 0x1f, R168 ;  /* 0x0000001fff000819 */ /* 0x000fe600000114a8 */
[----:B------:R-:W-:Y:S01]  /*e5f0*/  IMAD.MOV.U32 R171, RZ, RZ, c[0x0][0x1e0] ;  /* 0x00007800ffab7624 */ /* 0x000fe200078e00ff */
[C---:B------:R-:W-:Y:S05]  /*e600*/  HMMA.16816.F32 R4, R172.reuse, R176, R4 ;  /* 0x000000b0ac04723c */ /* 0x040fea0000001804 */
[----:B------:R-:W-:Y:S01]  /*e610*/  @P0 IMAD R0, R0, c[0x0][0x1e0], RZ ;  /* 0x0000780000000a24 */ /* 0x000fe200078e02ff */
[----:B------:R-:W-:Y:S02]  /*e620*/  SHF.L.U32 R171, R171, 0x5, RZ ;  /* 0x00000005abab7819 */ /* 0x000fe400000006ff */
[C---:B------:R-:W-:Y:S04]  /*e630*/  HMMA.16816.F32 R8, R172.reuse, R178, R8 ;  /* 0x000000b2ac08723c */ /* 0x040fe80000001808 */
[C---:B------:R-:W-:Y:S02]  /*e640*/  @P0 IMAD R0, R168.reuse, c[0x0][0x1e4], R0 ;  /* 0x00007900a8000a24 */ /* 0x040fe400078e0200 */
[----:B------:R-:W-:Y:S02]  /*e650*/  @P0 IMAD.WIDE.U32 R168, R168, c[0x0][0x1e0], RZ ;  /* 0x00007800a8a80a25 */ /* 0x000fe400078e00ff */
[C---:B------:R-:W-:Y:S04]  /*e660*/  HMMA.16816.F32 R12, R172.reuse, R180, R12 ;  /* 0x000000b4ac0c723c */ /* 0x040fe8000000180c */
[----:B------:R-:W-:Y:S02]  /*e670*/  @P0 IMAD.IADD R0, R169, 0x1, R0 ;  /* 0x00000001a9000824 */ /* 0x000fe400078e0200 */
[C---:B------:R-:W-:Y:S02]  /*e680*/  @P0 IMAD.SHL.U32 R2, R168.reuse, 0x40, RZ ;  /* 0x00000040a8020824 */ /* 0x040fe400078e00ff */
[C---:B------:R-:W-:Y:S04]  /*e690*/  HMMA.16816.F32 R16, R172.reuse, R182, R16 ;  /* 0x000000b6ac10723c */ /* 0x040fe80000001810 */
[----:B------:R-:W-:Y:S02]  /*e6a0*/  @P0 SHF.L.U64.HI R0, R168, 0x6, R0 ;  /* 0x00000006a8000819 */ /* 0x000fe40000010200 */
[----:B----4-:R-:W-:Y:S02]  /*e6b0*/  @P0 IADD3 R3, P1, R2, R244, RZ ;  /* 0x000000f402030210 */ /* 0x010fe40007f3e0ff */
[C---:B------:R-:W-:Y:S04]  /*e6c0*/  HMMA.16816.F32 R20, R172.reuse, R184, R20 ;  /* 0x000000b8ac14723c */ /* 0x040fe80000001814 */
[----:B------:R-:W-:Y:S02]  /*e6d0*/  @P0 IADD3.X R132, R0, R243, RZ, P1, !PT ;  /* 0x000000f300840210 */ /* 0x000fe40000ffe4ff */
[C---:B------:R-:W-:Y:S02]  /*e6e0*/  @P0 LEA R234, P1, R3.reuse, c[0x0][0x1c8], 0x1 ;  /* 0x0000720003ea0a11 */ /* 0x040fe400078208ff */
[C---:B------:R-:W-:Y:S04]  /*e6f0*/  HMMA.16816.F32 R24, R172.reuse, R186, R24 ;  /* 0x000000baac18723c */ /* 0x040fe80000001818 */
[----:B------:R-:W-:Y:S02]  /*e700*/  @P0 LEA.HI.X R235, R3, c[0x0][0x1cc], R132, 0x1, P1 ;  /* 0x0000730003eb0a11 */ /* 0x000fe400008f0c84 */
[----:B------:R-:W-:Y:S02]  /*e710*/  @P0 IADD3 R3, P1, R2, R251, RZ ;  /* 0x000000fb02030210 */ /* 0x000fe40007f3e0ff */
[C---:B------:R-:W-:Y:S04]  /*e720*/  HMMA.16816.F32 R28, R172.reuse, R188, R28 ;  /* 0x000000bcac1c723c */ /* 0x040fe8000000181c */
[----:B------:R-:W-:Y:S01]  /*e730*/  @P0 IMAD.X R132, R0, 0x1, R250, P1 ;  /* 0x0000000100840824 */ /* 0x000fe200008e06fa */
[C---:B-----5:R-:W-:Y:S03]  /*e740*/  @P0 LEA R230, P1, R3.reuse, c[0x0][0x1c8], 0x1 ;  /* 0x0000720003e60a11 */ /* 0x060fe600078208ff */
[----:B------:R-:W-:Y:S01]  /*e750*/  HMMA.16816.F32 R32, R172, R190, R32 ;  /* 0x000000beac20723c */ /* 0x000fe20000001820 */
[----:B------:R-:W-:Y:S03]  /*e760*/  LDSM.16.M88.4 R172, [R198+0x8100] ;  /* 0x00810000c6ac783b */ /* 0x000fe60000000200 */
[----:B------:R-:W-:Y:S02]  /*e770*/  @P0 LEA.HI.X R231, R3, c[0x0][0x1cc], R132, 0x1, P1 ;  /* 0x0000730003e70a11 */ /* 0x000fe400008f0c84 */
[----:B------:R-:W-:Y:S06]  /*e780*/  @P0 IADD3 R3, P1, R2, R249, RZ ;  /* 0x000000f902030210 */ /* 0x000fec0007f3e0ff */
[----:B------:R-:W-:Y:S01]  /*e790*/  @P0 IMAD.X R132, R0, 0x1, R248, P1 ;  /* 0x0000000100840824 */ /* 0x000fe200008e06f8 */
[C---:B------:R-:W-:Y:S04]  /*e7a0*/  @P0 LEA R228, P1, R3.reuse, c[0x0][0x1c8], 0x1 ;  /* 0x0000720003e40a11 */ /* 0x040fe800078208ff */
[----:B------:R-:W-:Y:S02]  /*e7b0*/  @P0 LEA.HI.X R229, R3, c[0x0][0x1cc], R132, 0x1, P1 ;  /* 0x0000730003e50a11 */ /* 0x000fe400008f0c84 */
[----:B------:R-:W-:Y:S05]  /*e7c0*/  @P0 IADD3 R3, P1, R2, R247, RZ ;  /* 0x000000f702030210 */ /* 0x000fea0007f3e0ff */
[----:B------:R-:W-:Y:S01]  /*e7d0*/  @P0 IMAD.X R132, R0, 0x1, R246, P1 ;  /* 0x0000000100840824 */ /* 0x000fe200008e06f6 */
[C---:B------:R-:W-:Y:S04]  /*e7e0*/  @P0 LEA R226, P1, R3.reuse, c[0x0][0x1c8], 0x1 ;  /* 0x0000720003e20a11 */ /* 0x040fe800078208ff */
[----:B------:R-:W-:Y:S02]  /*e7f0*/  @P0 LEA.HI.X R227, R3, c[0x0][0x1cc], R132, 0x1, P1 ;  /* 0x0000730003e30a11 */ /* 0x000fe400008f0c84 */
[----:B------:R-:W-:Y:S02]  /*e800*/  @P0 IADD3 R132, P1, R171, R2, RZ ;  /* 0x00000002ab840210 */ /* 0x000fe40007f3e0ff */
[----:B------:R-:W3:Y:S03]  /*e810*/  LDSM.16.M88.4 R168, [R202+0x10100] ;  /* 0x01010000caa8783b */ /* 0x000ee60000000200 */
[----:B------:R-:W-:Y:S01]  /*e820*/  @P0 IMAD.X R3, R135, 0x1, R0, P1 ;  /* 0x0000000187030824 */ /* 0x000fe200008e0600 */
[----:B------:R-:W-:Y:S05]  /*e830*/  @P0 IADD3 R0, P1, R132, R244, RZ ;  /* 0x000000f484000210 */ /* 0x000fea0007f3e0ff */
[----:B------:R-:W-:Y:S01]  /*e840*/  @P0 IMAD.X R2, R3, 0x1, R243, P1 ;  /* 0x0000000103020824 */ /* 0x000fe200008e06f3 */
[C---:B------:R-:W-:Y:S02]  /*e850*/  @P0 LEA R224, P1, R0.reuse, c[0x0][0x1c8], 0x1 ;  /* 0x0000720000e00a11 */ /* 0x040fe400078208ff */
[----:B------:R-:W-:Y:S02]  /*e860*/  MOV R243, c[0x0][0x2c4] ;  /* 0x0000b10000f37a02 */ /* 0x000fe40000000f00 */
[----:B------:R-:W-:Y:S02]  /*e870*/  @P0 LEA.HI.X R225, R0, c[0x0][0x1cc], R2, 0x1, P1 ;  /* 0x0000730000e10a11 */ /* 0x000fe400008f0c02 */
[----:B------:R-:W-:Y:S02]  /*e880*/  @P0 IADD3 R0, P1, R132, R251, RZ ;  /* 0x000000fb84000210 */ /* 0x000fe40007f3e0ff */
[----:B------:R-:W-:Y:S01]  /*e890*/  ISETP.NE.AND P2, PT, R243, 0x1, PT ;  /* 0x00000001f300780c */ /* 0x000fe20003f45270 */
[----:B------:R-:W-:Y:S01]  /*e8a0*/  IMAD.MOV.U32 R243, RZ, RZ, 0x1 ;  /* 0x00000001fff37424 */ /* 0x000fe200078e00ff */
[C---:B------:R-:W-:Y:S02]  /*e8b0*/  @P0 IADD3.X R2, R3.reuse, R250, RZ, P1, !PT ;  /* 0x000000fa03020210 */ /* 0x040fe40000ffe4ff */
[C---:B------:R-:W-:Y:S04]  /*e8c0*/  @P0 LEA R188, P1, R0.reuse, c[0x0][0x1c8], 0x1 ;  /* 0x0000720000bc0a11 */ /* 0x040fe800078208ff */
[----:B------:R-:W-:Y:S02]  /*e8d0*/  @P0 LEA.HI.X R189, R0, c[0x0][0x1cc], R2, 0x1, P1 ;  /* 0x0000730000bd0a11 */ /* 0x000fe400008f0c02 */
[----:B------:R-:W-:Y:S05]  /*e8e0*/  @P0 IADD3 R0, P1, R132, R249, RZ ;  /* 0x000000f984000210 */ /* 0x000fea0007f3e0ff */
[C---:B------:R-:W-:Y:S01]  /*e8f0*/  @P0 IMAD.X R2, R3.reuse, 0x1, R248, P1 ;  /* 0x0000000103020824 */ /* 0x040fe200008e06f8 */
[C---:B------:R-:W-:Y:S04]  /*e900*/  @P0 LEA R176, P1, R0.reuse, c[0x0][0x1c8], 0x1 ;  /* 0x0000720000b00a11 */ /* 0x040fe800078208ff */
[----:B------:R-:W-:Y:S01]  /*e910*/  @P0 LEA.HI.X R177, R0, c[0x0][0x1cc], R2, 0x1, P1 ;  /* 0x0000730000b10a11 */ /* 0x000fe200008f0c02 */
[C---:B---3--:R-:W-:Y:S05]  /*e920*/  HMMA.16816.F32 R4, R168.reuse, R172, R4 ;  /* 0x000000aca804723c */ /* 0x048fea0000001804 */
[----:B------:R-:W-:Y:S03]  /*e930*/  @P0 IADD3 R0, P1, R132, R247, RZ ;  /* 0x000000f784000210 */ /* 0x000fe60007f3e0ff */
[C---:B------:R-:W-:Y:S01]  /*e940*/  HMMA.16816.F32 R8, R168.reuse, R174, R8 ;  /* 0x000000aea808723c */ /* 0x040fe20000001808 */
[----:B------:R-:W3:Y:S03]  /*e950*/  LDSM.16.M88.4 R172, [R198+0x8900] ;  /* 0x00890000c6ac783b */ /* 0x000ee60000000200 */
[----:B------:R-:W-:Y:S04]  /*e960*/  @P0 IMAD.X R2, R3, 0x1, R246, P1 ;  /* 0x0000000103020824 */ /* 0x000fe800008e06f6 */
[C---:B---3--:R-:W-:Y:S08]  /*e970*/  HMMA.16816.F32 R12, R168.reuse, R172, R12 ;  /* 0x000000aca80c723c */ /* 0x048ff0000000180c */
[C---:B------:R-:W-:Y:S01]  /*e980*/  HMMA.16816.F32 R16, R168.reuse, R174, R16 ;  /* 0x000000aea810723c */ /* 0x040fe20000001810 */
[----:B------:R-:W3:Y:S07]  /*e990*/  LDSM.16.M88.4 R172, [R198+0x9100] ;  /* 0x00910000c6ac783b */ /* 0x000eee0000000200 */
[C---:B---3--:R-:W-:Y:S08]  /*e9a0*/  HMMA.16816.F32 R20, R168.reuse, R172, R20 ;  /* 0x000000aca814723c */ /* 0x048ff00000001814 */
[C---:B------:R-:W-:Y:S01]  /*e9b0*/  HMMA.16816.F32 R24, R168.reuse, R174, R24 ;  /* 0x000000aea818723c */ /* 0x040fe20000001818 */
[----:B------:R-:W3:Y:S07]  /*e9c0*/  LDSM.16.M88.4 R172, [R198+0x9900] ;  /* 0x00990000c6ac783b */ /* 0x000eee0000000200 */
[C---:B---3--:R-:W-:Y:S08]  /*e9d0*/  HMMA.16816.F32 R28, R168.reuse, R172, R28 ;  /* 0x000000aca81c723c */ /* 0x048ff0000000181c */
[----:B------:R-:W-:Y:S01]  /*e9e0*/  HMMA.16816.F32 R32, R168, R174, R32 ;  /* 0x000000aea820723c */ /* 0x000fe20000001820 */
[----:B------:R-:W-:Y:S06]  /*e9f0*/  LDSM.16.M88.4 R168, [R201+0x10100] ;  /* 0x01010000c9a8783b */ /* 0x000fec0000000200 */
[----:B------:R-:W3:Y:S02]  /*ea00*/  LDSM.16.M88.4 R172, [R197] ;  /* 0x00000000c5ac783b */ /* 0x000ee40000000200 */
[C---:B---3--:R-:W-:Y:S08]  /*ea10*/  HMMA.16816.F32 R4, R168.reuse, R172, R4 ;  /* 0x000000aca804723c */ /* 0x048ff00000001804 */
[C---:B------:R-:W-:Y:S01]  /*ea20*/  HMMA.16816.F32 R8, R168.reuse, R174, R8 ;  /* 0x000000aea808723c */ /* 0x040fe20000001808 */
[----:B------:R-:W3:Y:S07]  /*ea30*/  LDSM.16.M88.4 R172, [R197+0x800] ;  /* 0x00080000c5ac783b */ /* 0x000eee0000000200 */
        /* <DEDUP_REMOVED lines=9> */
[----:B------:R-:W3:Y:S02]  /*ead0*/  LDSM.16.M88.4 R172, [R192+0xa100] ;  /* 0x00a10000c0ac783b */ /* 0x000ee40000000200 */
        /* <DEDUP_REMOVED lines=15> */
[----:B------:R-:W3:Y:S07]  /*ebd0*/  LDSM.16.M88.4 R172, [R214] ;  /* 0x00000000d6ac783b */ /* 0x000eee0000000200 */
[C---:B---3--:R-:W-:Y:S08]  /*ebe0*/  HMMA.16816.F32 R12, R168.reuse, R172, R12 ;  /* 0x000000aca80c723c */ /* 0x048ff0000000180c */
[C---:B------:R-:W-:Y:S01]  /*ebf0*/  HMMA.16816.F32 R16, R168.reuse, R174, R16 ;  /* 0x000000aea810723c */ /* 0x040fe20000001810 */
[----:B------:R-:W3:Y:S07]  /*ec00*/  LDSM.16.M88.4 R172, [R213] ;  /* 0x00000000d5ac783b */ /* 0x000eee0000000200 */
[C---:B---3--:R-:W-:Y:S08]  /*ec10*/  HMMA.16816.F32 R20, R168.reuse, R172, R20 ;  /* 0x000000aca814723c */ /* 0x048ff00000001814 */
[C---:B------:R-:W-:Y:S01]  /*ec20*/  HMMA.16816.F32 R24, R168.reuse, R174, R24 ;  /* 0x000000aea818723c */ /* 0x040fe20000001818 */
[----:B------:R-:W3:Y:S07]  /*ec30*/  LDSM.16.M88.4 R172, [R212] ;  /* 0x00000000d4ac783b */ /* 0x000eee0000000200 */
        /* <DEDUP_REMOVED lines=123> */
[----:B------:R-:W3:Y:S11]  /*f3f0*/  LDSM.16.M88.4 R172, [R197+0x6800] ;  /* 0x00680000c5ac783b */ /* 0x000ef60000000200 */
[----:B------:R-:W-:Y:S04]  /*f400*/  @!UPT UIADD3 URZ, URZ, URZ, URZ ;  /* 0x0000003f3f3ff290 */ /* 0x000fe8000fffe03f */
[----:B------:R-:W-:Y:S02]  /*f410*/  FMUL.FTZ R4, R4, c[0x0][0x320] ;  /* 0x0000c80004047a20 */ /* 0x000fe40000410000 */
[----:B------:R-:W-:Y:S02]  /*f420*/  FMUL.FTZ R5, R5, c[0x0][0x320] ;  /* 0x0000c80005057a20 */ /* 0x000fe40000410000 */
[----:B------:R4:W1:Y:S01]  /*f430*/  MUFU.TANH R179, R4 ;  /* 0x0000000400b37308 */ /* 0x0008620000002400 */
[----:B------:R-:W-:Y:S02]  /*f440*/  FMUL.FTZ R6, R6, c[0x0][0x320] ;  /* 0x0000c80006067a20 */ /* 0x000fe40000410000 */
[----:B------:R-:W-:Y:S02]  /*f450*/  FMUL.FTZ R7, R7, c[0x0][0x320] ;  /* 0x0000c80007077a20 */ /* 0x000fe40000410000 */
[----:B------:R-:W-:Y:S02]  /*f460*/  FMUL.FTZ R8, R8, c[0x0][0x320] ;  /* 0x0000c80008087a20 */ /* 0x000fe40000410000 */
[----:B------:R-:W-:Y:S02]  /*f470*/  FMUL.FTZ R9, R9, c[0x0][0x320] ;  /* 0x0000c80009097a20 */ /* 0x000fe40000410000 */
[----:B------:R-:W-:Y:S01]  /*f480*/  FMUL.FTZ R10, R10, c[0x0][0x320] ;  /* 0x0000c8000a0a7a20 */ /* 0x000fe20000410000 */
[----:B------:R5:W1:Y:S01]  /*f490*/  MUFU.TANH R178, R5 ;  /* 0x0000000500b27308 */ /* 0x000a620000002400 */
[----:B------:R-:W-:Y:S09]  /*f4a0*/  FMUL.FTZ R11, R11, c[0x0][0x320] ;  /* 0x0000c8000b0b7a20 */ /* 0x000ff20000410000 */
[----:B------:R-:W1:Y:S01]  /*f4b0*/  MUFU.TANH R187, R6 ;  /* 0x0000000600bb7308 */ /* 0x000e620000002400 */
[C---:B---3--:R-:W-:Y:S01]  /*f4c0*/  HMMA.16816.F32 R12, R168.reuse, R172, R12 ;  /* 0x000000aca80c723c */ /* 0x048fe2000000180c */
[----:B----4-:R3:W4:Y:S07]  /*f4d0*/  LDL R4, [R1+0x6c] ;  /* 0x00006c0001047983 */ /* 0x01072e0000100800 */
[C---:B------:R-:W-:Y:S01]  /*f4e0*/  HMMA.16816.F32 R16, R168.reuse, R174, R16 ;  /* 0x000000aea810723c */ /* 0x040fe20000001810 */
[----:B------:R-:W1:Y:S01]  /*f4f0*/  MUFU.TANH R186, R7 ;  /* 0x0000000700ba7308 */ /* 0x000e620000002400 */
[----:B------:R-:W1:Y:S02]  /*f500*/  LDSM.16.M88.4 R172, [R197+0x7000] ;  /* 0x00700000c5ac783b */ /* 0x000e640000000200 */
[----:B-----5:R-:W-:Y:S07]  /*f510*/  IMAD.SHL.U32 R5, R219, 0x40, RZ ;  /* 0x00000040db057824 */ /* 0x020fee00078e00ff */
[----:B------:R-:W1:Y:S05]  /*f520*/  MUFU.TANH R185, R10 ;  /* 0x0000000a00b97308 */ /* 0x000e6a0000002400 */
        /* <DEDUP_REMOVED lines=9> */
[----:B------:R-:W2:Y:S10]  /*f5c0*/  MUFU.TANH R183, R14 ;  /* 0x0000000e00b77308 */ /* 0x000eb40000002400 */
[----:B------:R-:W2:Y:S01]  /*f5d0*/  MUFU.TANH R182, R15 ;  /* 0x0000000f00b67308 */ /* 0x000ea20000002400 */
[C---:B-1----:R-:W-:Y:S08]  /*f5e0*/  HMMA.16816.F32 R20, R168.reuse, R172, R20 ;  /* 0x000000aca814723c */ /* 0x042ff00000001814 */
[C---:B------:R-:W-:Y:S01]  /*f5f0*/  HMMA.16816.F32 R24, R168.reuse, R174, R24 ;  /* 0x000000aea818723c */ /* 0x040fe20000001818 */
[----:B------:R1:W1:Y:S01]  /*f600*/  MUFU.TANH R135, R16 ;  /* 0x0000001000877308 */ /* 0x0002620000002400 */
[----:B------:R-:W5:Y:S01]  /*f610*/  LDSM.16.M88.4 R172, [R197+0x7800] ;  /* 0x00780000c5ac783b */ /* 0x000f620000000200 */
[----:B------:R-:W-:Y:S08]  /*f620*/  DEPBAR.LE SB0, 0x0 ;  /* 0x000080000000791a */ /* 0x000ff00000000000 */
[----:B------:R2:W2:Y:S01]  /*f630*/  MUFU.TANH R132, R17 ;  /* 0x0000001100847308 */ /* 0x0004a20000002400 */
[----:B------:R-:W-:Y:S04]  /*f640*/  BAR.SYNC.DEFER_BLOCKING 0x0 ;  /* 0x0000000000007b1d */ /* 0x000fe80000010000 */
[----:B------:R-:W-:Y:S02]  /*f650*/  FMUL.FTZ R22, R22, c[0x0][0x320] ;  /* 0x0000c80016167a20 */ /* 0x000fe40000410000 */
[----:B------:R-:W-:Y:S02]  /*f660*/  FMUL.FTZ R23, R23, c[0x0][0x320] ;  /* 0x0000c80017177a20 */ /* 0x000fe40000410000 */
[----:B------:R-:W-:Y:S01]  /*f670*/  FMUL.FTZ R20, R20, c[0x0][0x320] ;  /* 0x0000c80014147a20 */ /* 0x000fe20000410000 */
[----:B------:R3:W3:Y:S03]  /*f680*/  MUFU.TANH R181, R18 ;  /* 0x0000001200b57308 */ /* 0x0006e60000002400 */
[----:B-1----:R-:W-:Y:S07]  /*f690*/  FMUL.FTZ R16, R25, c[0x0][0x320] ;  /* 0x0000c80019107a20 */ /* 0x002fee0000410000 */
[----:B------:R1:W1:Y:S01]  /*f6a0*/  MUFU.TANH R180, R19 ;  /* 0x0000001300b47308 */ /* 0x0002620000002400 */
[----:B--2---:R-:W-:Y:S01]  /*f6b0*/  FMUL.FTZ R17, R24, c[0x0][0x320] ;  /* 0x0000c80018117a20 */ /* 0x004fe20000410000 */
[----:B------:R-:W-:Y:S01]  /*f6c0*/  @!PT LDS RZ, [RZ] ;  /* 0x00000000fffff984 */ /* 0x000fe20000000800 */
[----:B------:R-:W-:Y:S01]  /*f6d0*/  @!PT LDS RZ, [RZ] ;  /* 0x00000000fffff984 */ /* 0x000fe20000000800 */
[----:B------:R-:W-:Y:S01]  /*f6e0*/  @!PT LDS RZ, [RZ] ;  /* 0x00000000fffff984 */ /* 0x000fe20000000800 */
[----:B------:R2:W-:Y:S01]  /*f6f0*/  @P0 LDGSTS.E.BYPASS.LTC128B.128 [R233+0x8100], [R234.64], !P3 ;  /* 0x08100000eae90fae */ /* 0x0005e2000d901d48 */
[----:B------:R-:W-:Y:S07]  /*f700*/  FMUL.FTZ R24, R26, c[0x0][0x320] ;  /* 0x0000c8001a187a20 */ /* 0x000fee0000410000 */
[----:B------:R-:W1:Y:S01]  /*f710*/  MUFU.TANH R20, R20 ;  /* 0x0000001400147308 */ /* 0x000e620000002400 */
[----:B------:R2:W-:Y:S01]  /*f720*/  @P0 LDGSTS.E.BYPASS.LTC128B.128 [R233+0xa100], [R230.64], !P6 ;  /* 0x0a100000e6e90fae */ /* 0x0005e2000f101d48 */
[C---:B-----5:R-:W-:Y:S05]  /*f730*/  HMMA.16816.F32 R28, R168.reuse, R172, R28 ;  /* 0x000000aca81c723c */ /* 0x060fea000000181c */
[----:B------:R2:W-:Y:S01]  /*f740*/  @P0 LDGSTS.E.BYPASS.LTC128B.128 [R233+0xc100], [R228.64], !P5 ;  /* 0x0c100000e4e90fae */ /* 0x0005e2000e901d48 */
[----:B---3--:R-:W-:Y:S01]  /*f750*/  FMUL.FTZ R18, R21, c[0x0][0x320] ;  /* 0x0000c80015127a20 */ /* 0x008fe20000410000 */
[C---:B------:R-:W-:Y:S01]  /*f760*/  @P0 LEA R172, P1, R0.reuse, c[0x0][0x1c8], 0x1 ;  /* 0x0000720000ac0a11 */ /* 0x040fe200078208ff */
[----:B------:R-:W3:Y:S01]  /*f770*/  MUFU.TANH R17, R17 ;  /* 0x0000001100117308 */ /* 0x000ee20000002400 */
[----:B------:R-:W-:Y:S02]  /*f780*/  HMMA.16816.F32 R32, R168, R174, R32 ;  /* 0x000000aea820723c */ /* 0x000fe40000001820 */
[----:B------:R2:W-:Y:S01]  /*f790*/  @P0 LDGSTS.E.BYPASS.LTC128B.128 [R233+0xe100], [R226.64], !P4 ;  /* 0x0e100000e2e90fae */ /* 0x0005e2000e101d48 */
[----:B------:R-:W-:Y:S02]  /*f7a0*/  @P0 LEA.HI.X R173, R0, c[0x0][0x1cc], R2, 0x1, P1 ;  /* 0x0000730000ad0a11 */ /* 0x000fe400008f0c02 */
[----:B------:R-:W-:Y:S03]  /*f7b0*/  IADD3 R0, -R242, 0x1, -R5 ;  /* 0x00000001f2007810 */ /* 0x000fe60007ffe905 */
[----:B------:R2:W-:Y:S01]  /*f7c0*/  @P0 LDGSTS.E.BYPASS.LTC128B.128 [R233+0x9100], [R224.64], !P3 ;  /* 0x09100000e0e90fae */ /* 0x0005e2000d901d48 */
[----:B------:R5:W2:Y:S03]  /*f7d0*/  MUFU.TANH R169, R12 ;  /* 0x0000000c00a97308 */ /* 0x000aa60000002400 */
[----:B------:R-:W-:Y:S02]  /*f7e0*/  IADD3 R0, R0, c[0x0][0x1d0], RZ ;  /* 0x0000740000007a10 */ /* 0x000fe40007ffe0ff */
[----:B------:R2:W-:Y:S01]  /*f7f0*/  @P0 LDGSTS.E.BYPASS.LTC128B.128 [R233+0xb100], [R188.64], !P6 ;  /* 0x0b100000bce90fae */ /* 0x0005e2000f101d48 */
[----:B------:R-:W-:Y:S01]  /*f800*/  FMUL.FTZ R15, R28, c[0x0][0x320] ;  /* 0x0000c8001c0f7a20 */ /* 0x000fe20000410000 */
[----:B------:R-:W-:Y:S01]  /*f810*/  IADD3 R0, R0, -c[0x0][0x168], RZ ;  /* 0x80005a0000007a10 */ /* 0x000fe20007ffe0ff */
[----:B------:R-:W-:Y:S02]  /*f820*/  FMUL.FTZ R14, R29, c[0x0][0x320] ;  /* 0x0000c8001d0e7a20 */ /* 0x000fe40000410000 */
[----:B------:R2:W2:Y:S01]  /*f830*/  MUFU.TANH R168, R13 ;  /* 0x0000000d00a87308 */ /* 0x0004a20000002400 */
[----:B------:R3:W-:Y:S01]  /*f840*/  @P0 LDGSTS.E.BYPASS.LTC128B.128 [R233+0xd100], [R176.64], !P5 ;  /* 0x0d100000b0e90fae */ /* 0x0007e2000e901d48 */
[----:B------:R-:W-:Y:S01]  /*f850*/  FMUL.FTZ R21, R31, c[0x0][0x320] ;  /* 0x0000c8001f157a20 */ /* 0x000fe20000410000 */
[----:B------:R-:W-:Y:S02]  /*f860*/  IADD3 R6, R0, UR6, RZ ;  /* 0x0000000600067c10 */ /* 0x000fe4000fffe0ff */
[----:B-1----:R-:W-:Y:S01]  /*f870*/  FMUL.FTZ R19, R34, c[0x0][0x320] ;  /* 0x0000c80022137a20 */ /* 0x002fe20000410000 */
[----:B------:R-:W-:Y:S01]  /*f880*/  IADD3 R7, R0, c[0x0][0x328], RZ ;  /* 0x0000ca0000077a10 */ /* 0x000fe20007ffe0ff */
[----:B------:R1:W-:Y:S01]  /*f890*/  @P0 LDGSTS.E.BYPASS.LTC128B.128 [R233+0xf100], [R172.64], !P4 ;  /* 0x0f100000ace90fae */ /* 0x0003e2000e101d48 */
[----:B------:R-:W-:Y:S02]  /*f8a0*/  FMUL.FTZ R25, R35, c[0x0][0x320] ;  /* 0x0000c80023197a20 */ /* 0x000fe40000410000 */
[----:B------:R1:W1:Y:S03]  /*f8b0*/  MUFU.TANH R175, R22 ;  /* 0x0000001600af7308 */ /* 0x0002660000002400 */
[----:B------:R-:W0:Y:S01]  /*f8c0*/  LDGDEPBAR ;  /* 0x00000000000079af */ /* 0x000e220000000000 */
[----:B-----5:R-:W-:Y:S06]  /*f8d0*/  FMUL.FTZ R12, R33, c[0x0][0x320] ;  /* 0x0000c800210c7a20 */ /* 0x020fec0000410000 */
[----:B------:R5:W3:Y:S01]  /*f8e0*/  MUFU.TANH R174, R23 ;  /* 0x0000001700ae7308 */ /* 0x000ae20000002400 */
[----:B--2---:R-:W-:Y:S09]  /*f8f0*/  FMUL.FTZ R13, R32, c[0x0][0x320] ;  /* 0x0000c800200d7a20 */ /* 0x004ff20000410000 */
[----:B------:R2:W2:Y:S01]  /*f900*/  MUFU.TANH R171, R8 ;  /* 0x0000000800ab7308 */ /* 0x0004a20000002400 */
[----:B-1----:R-:W-:Y:S09]  /*f910*/  FMUL.FTZ R22, R30, c[0x0][0x320] ;  /* 0x0000c8001e167a20 */ /* 0x002ff20000410000 */
[----:B------:R1:W1:Y:S01]  /*f920*/  MUFU.TANH R170, R9 ;  /* 0x0000000900aa7308 */ /* 0x0002620000002400 */
        /* <DEDUP_REMOVED lines=13> */
[----:B----4-:R-:W-:Y:S02]  /*fa00*/  @P2 SHF.R.U32.HI R4, RZ, c[0x0][0x2cc], R252 ;  /* 0x0000b300ff042a19 */ /* 0x010fe400000116fc */
[----:B------:R-:W-:Y:S03]  /*fa10*/  ISETP.LE.AND P2, PT, R243, c[0x0][0x32c], PT ;  /* 0x0000cb00f3007a0c */ /* 0x000fe60003f43270 */
[----:B------:R-:W4:Y:S02]  /*fa20*/  SHFL.IDX PT, R3, R4, RZ, 0x1c1f ;  /* 0x001c1fff04037589 */ /* 0x000f2400000e0000 */
[----:B----4-:R-:W-:Y:S01]  /*fa30*/  IADD3 R2, R7, R3, RZ ;  /* 0x0000000307027210 */ /* 0x010fe20007ffe0ff */
[----:B------:R-:W-:Y:S07]  /*fa40*/  IMAD.IADD R0, R6, 0x1, R3 ;  /* 0x0000000106007824 */ /* 0x000fee00078e0203 */
[----:B------:R-:W-:-:S05]  /*fa50*/  @!P2 BRA `(.L_x_902) ;  /* 0x000001900000a947 */ /* 0x000fca0003800000 */
[----:B-123--:R-:W-:Y:S01]  /*fa60*/  IADD3 R3, R3, c[0x0][0x1d0], RZ ;  /* 0x0000740003037a10 */ /* 0x00efe20007ffe0ff */
        /* <DEDUP_REMOVED lines=13> */
.L_x_904:
[----:B------:R-:W-:Y:S04]  /*fb40*/  MOV R8, c[0x0][0x32c] ;  /* 0x0000cb0000087a02 */ /* 0x000fe80000000f00 */
[----:B------:R-:W-:Y:S11]  /*fb50*/  ISETP.NE.AND P0, PT, R8, 0x1, PT ;  /* 0x000000010800780c */ /* 0x000ff60003f05270 */
[----:B------:R-:W-:Y:S02]  /*fb60*/  @!UPT UIADD3 URZ, URZ, URZ, URZ ;  /* 0x0000003f3f3ff290 */ /* 0x000fe4000fffe03f */
[----:B------:R-:W-:Y:S05]  /*fb70*/  @P0 IMAD.HI.U32 R8, R3, c[0x0][0x330], RZ ;  /* 0x0000cc0003080a27 */ /* 0x000fea00078e00ff */
[----:B------:R-:W-:Y:S02]  /*fb80*/  @P0 SHF.R.U32.HI R3, RZ, c[0x0][0x334], R8 ;  /* 0x0000cd00ff030a19 */ /* 0x000fe40000011608 */
.L_x_905:
[----:B------:R-:W-:Y:S05]  /*fb90*/  BSYNC B0 ;  /* 0x0000000000007941 */ /* 0x000fea0003800000 */
.L_x_903:
[----:B------:R-:W-:Y:S04]  /*fba0*/  IMAD R3, R3, c[0x0][0x32c], -R5 ;  /* 0x0000cb0003037a24 */ /* 0x000fe800078e0a05 */
[----:B------:R-:W-:Y:S05]  /*fbb0*/  IMAD.IADD R3, R3, 0x1, -R242 ;  /* 0x0000000103037824 */ /* 0x000fea00078e0af2 */
[----:B------:R-:W-:Y:S02]  /*fbc0*/  IADD3 R8, R3, c[0x0][0x32c], RZ ;  /* 0x0000cb0003087a10 */ /* 0x000fe40007ffe0ff */
[----:B------:R-:W-:Y:S02]  /*fbd0*/  IMNMX R0, R0, R3, !PT ;  /* 0x0000000300007217 */ /* 0x000fe40007800200 */
[----:B------:R-:W-:Y:S02]  /*fbe0*/  IMNMX R2, R2, R8, PT ;  /* 0x0000000802027217 */ /* 0x000fe40003800200 */
.L_x_902:
[----:B-123--:R-:W-:Y:S01]  /*fbf0*/  ISETP.GT.AND P1, PT, R219, -0x1, PT ;  /* 0xffffffffdb00780c */ /* 0x00efe20003f24270 */
        /* <DEDUP_REMOVED lines=66> */
.L_x_908:
[----:B------:R-:W-:Y:S04]  /*10020*/  MOV R4, c[0x0][0x32c] ;  /* 0x0000cb0000047a02 */ /* 0x000fe80000000f00 */
[----:B------:R-:W-:Y:S11]  /*10030*/  ISETP.NE.AND P0, PT, R4, 0x1, PT ;  /* 0x000000010400780c */ /* 0x000ff60003f05270 */
[----:B------:R-:W-:Y:S02]  /*10040*/  @!UPT UIADD3 URZ, URZ, URZ, URZ ;  /* 0x0000003f3f3ff290 */ /* 0x000fe4000fffe03f */
[----:B------:R-:W-:Y:S05]  /*10050*/  @P0 IMAD.HI.U32 R4, R3, c[0x0][0x330], RZ ;  /* 0x0000cc0003040a27 */ /* 0x000fea00078e00ff */
[----:B------:R-:W-:Y:S02]  /*10060*/  @P0 SHF.R.U32.HI R3, RZ, c[0x0][0x334], R4 ;  /* 0x0000cd00ff030a19 */ /* 0x000fe40000011604 */
.L_x_909:
[----:B------:R-:W-:Y:S05]  /*10070*/  BSYNC B0 ;  /* 0x0000000000007941 */ /* 0x000fea0003800000 */
.L_x_907:
[----:B------:R-:W-:Y:S04]  /*10080*/  IMAD R5, R3, c[0x0][0x32c], -R5 ;  /* 0x0000cb0003057a24 */ /* 0x000fe800078e0a05 */
[----:B------:R-:W-:Y:S05]  /*10090*/  IMAD.IADD R5, R5, 0x1, -R242 ;  /* 0x0000000105057824 */ /* 0x000fea00078e0af2 */
[----:B------:R-:W-:Y:S02]  /*100a0*/  IADD3 R3, R5, c[0x0][0x32c], RZ ;  /* 0x0000cb0005037a10 */ /* 0x000fe40007ffe0ff */
[----:B------:R-:W-:Y:S02]  /*100b0*/  IMNMX R0, R0, R5, !PT ;  /* 0x0000000500007217 */ /* 0x000fe40007800200 */
[----:B------:R-:W-:Y:S02]  /*100c0*/  IMNMX R2, R2, R3, PT ;  /* 0x0000000302027217 */ /* 0x000fe40003800200 */
.L_x_906:
        /* <DEDUP_REMOVED lines=64> */
[----:B------:R-:W-:Y:S01]  /*104d0*/  FMNMX.FTZ R12, R174, R12, !PT ;  /* 0x0000000cae0c7209 */ /* 0x000fe20007810000 */
[----:B------:R-:W-:Y:S01]  /*104e0*/  SHFL.BFLY PT, R13, R3, 0x2, 0x1f ;  /* 0x0c401f00030d7f89 */ /* 0x000fe200000e0000 */
[----:B------:R-:W-:Y:S02]  /*104f0*/  FSEL R186, R22, -INF , !P0 ;  /* 0xff80000016ba7808 */ /* 0x000fe40004000000 */
[----:B------:R-:W-:Y:S02]  /*10500*/  ISETP.GT.AND P0, PT, R0, 0x31, P1 ;  /* 0x000000310000780c */ /* 0x000fe40000f04270 */
[----:B------:R-:W-:Y:S02]  /*10510*/  FMNMX.FTZ R12, R184, R12, !PT ;  /* 0x0000000cb80c7209 */ /* 0x000fe40007810000 */
[----:B------:R-:W-:Y:S02]  /*10520*/  ISETP.LT.OR P0, PT, R2, 0x32, P0 ;  /* 0x000000320200780c */ /* 0x000fe40000701670 */
[----:B------:R-:W-:Y:S02]  /*10530*/  FMNMX.FTZ R12, R185, R12, !PT ;  /* 0x0000000cb90c7209 */ /* 0x000fe40007810000 */
[----:B------:R-:W-:Y:S02]  /*10540*/  FSEL R187, R21, -INF , !P0 ;  /* 0xff80000015bb7808 */ /* 0x000fe40004000000 */
[----:B------:R-:W-:Y:S01]  /*10550*/  ISETP.GT.AND P0, PT, R0, 0x38, P1 ;  /* 0x000000380000780c */ /* 0x000fe20000f04270 */
[----:B------:R-:W-:Y:S03]  /*10560*/  LDSM.16.MT88.4 R20, [R194+0x100] ;  /* 0x00010000c214783b */ /* 0x000fe60000004200 */
[----:B------:R-:W-:Y:S04]  /*10570*/  ISETP.LT.OR P0, PT, R2, 0x39, P0 ;  /* 0x000000390200780c */ /* 0x000fe80000701670 */
[----:B------:R-:W-:Y:S02]  /*10580*/  FSEL R221, R19, -INF , !P0 ;  /* 0xff80000013dd7808 */ /* 0x000fe40004000000 */
[----:B------:R-:W-:Y:S02]  /*10590*/  ISETP.GT.AND P0, PT, R0, 0x39, P1 ;  /* 0x000000390000780c */ /* 0x000fe40000f04270 */
[----:B------:R-:W-:Y:S02]  /*105a0*/  FMNMX.FTZ R0, R186, R12, !PT ;  /* 0x0000000cba007209 */ /* 0x000fe40007810000 */
[----:B------:R-:W-:Y:S02]  /*105b0*/  ISETP.LT.OR P0, PT, R2, 0x3a, P0 ;  /* 0x0000003a0200780c */ /* 0x000fe40000701670 */
[----:B------:R-:W-:Y:S02]  /*105c0*/  FMNMX.FTZ R0, R187, R0, !PT ;  /* 0x00000000bb007209 */ /* 0x000fe40007810000 */
[----:B------:R-:W-:Y:S02]  /*105d0*/  FSEL R135, R25, -INF , !P0 ;  /* 0xff80000019877808 */ /* 0x000fe40004000000 */
[----:B------:R-:W-:Y:S04]  /*105e0*/  FMNMX.FTZ R0, R221, R0, !PT ;  /* 0x00000000dd007209 */ /* 0x000fe80007810000 */
[----:B------:R-:W-:Y:S05]  /*105f0*/  FMNMX.FTZ R0, R135, R0, !PT ;  /* 0x0000000087007209 */ /* 0x000fea0007810000 */
[----:B------:R-:W1:Y:S02]  /*10600*/  SHFL.BFLY PT, R2, R0, 0x2, 0x1f ;  /* 0x0c401f0000027f89 */ /* 0x000e6400000e0000 */
[----:B-1----:R-:W-:Y:S02]  /*10610*/  FMNMX.FTZ R2, R0, R2, !PT ;  /* 0x0000000200027209 */ /* 0x002fe40007810000 */
[----:B------:R-:W-:Y:S04]  /*10620*/  FMNMX.FTZ R3, R3, R13, !PT ;  /* 0x0000000d03037209 */ /* 0x000fe80007810000 */
[----:B------:R-:W-:Y:S08]  /*10630*/  LDSM.16.MT88.4 R12, [R193+0x100] ;  /* 0x00010000c10c783b */ /* 0x000ff00000004200 */
[----:B------:R-:W1:Y:S02]  /*10640*/  SHFL.BFLY PT, R132, R3, 0x1, 0x1f ;  /* 0x0c201f0003847f89 */ /* 0x000e6400000e0000 */
[----:B-1----:R-:W-:Y:S06]  /*10650*/  FMNMX.FTZ R132, R3, R132, !PT ;  /* 0x0000008403847209 */ /* 0x002fec0007810000 */
        /* <DEDUP_REMOVED lines=24> */
[C---:B--2---:R-:W-:Y:S01]  /*107e0*/  FMUL.FTZ R8, R2.reuse, R140 ;  /* 0x0000008c02087220 */ /* 0x044fe20000410000 */
[----:B------:R-:W-:Y:S01]  /*107f0*/  ISETP.GT.AND P0, PT, R219, R232, PT ;  /* 0x000000e8db00720c */ /* 0x000fe20003f04270 */
[----:B------:R-:W-:Y:S02]  /*10800*/  FMUL.FTZ R16, R2, R148 ;  /* 0x0000009402107220 */ /* 0x000fe40000410000 */
[----:B------:R-:W-:Y:S04]  /*10810*/  FADD.FTZ R0, -R0, R134 ;  /* 0x0000008600007221 */ /* 0x000fe80000010100 */
[----:B------:R-:W1:Y:S01]  /*10820*/  MUFU.EX2 R243, R11 ;  /* 0x0000000b00f37308 */ /* 0x000e620000000800 */
[----:B------:R-:W-:Y:S02]  /*10830*/  FMUL.FTZ R17, R2, R149 ;  /* 0x0000009502117220 */ /* 0x000fe40000410000 */
[----:B------:R-:W-:Y:S01]  /*10840*/  FMUL.FTZ R0, R0, c[0x0][0x2d0] ;  /* 0x0000b40000007a20 */ /* 0x000fe20000410000 */
[----:B---3--:R-:W-:Y:S01]  /*10850*/  F2FP.PACK_AB R168, R245, R242 ;  /* 0x000000f2f5a8723e */ /* 0x008fe200000000ff */
[C---:B------:R-:W-:Y:S02]  /*10860*/  FMUL.FTZ R24, R2.reuse, R156 ;  /* 0x0000009c02187220 */ /* 0x040fe40000410000 */
[C---:B------:R-:W-:Y:S02]  /*10870*/  FMUL.FTZ R25, R2.reuse, R157 ;  /* 0x0000009d02197220 */ /* 0x040fe40000410000 */
        /* <DEDUP_REMOVED lines=9> */
[C---:B------:R-:W-:Y:S01]  /*10910*/  FMUL.FTZ R41, R2.reuse, R41 ;  /* 0x0000002902297220 */ /* 0x040fe20000410000 */
        /* <DEDUP_REMOVED lines=209> */
[----:B------:R-:W3:Y:S01]  /*11630*/  LDSM.16.MT88.4 R152, [R195+0x2900] ;  /* 0x00290000c398783b */ /* 0x000ee20000004200 */
[----:B------:R4:W-:Y:S06]  /*11640*/  MUFU.EX2 R189, R134 ;  /* 0x0000008600bd7308 */ /* 0x0009ec0000000800 */
[C---:B--2---:R-:W-:Y:S08]  /*11650*/  HMMA.16816.F32 R36, R136.reuse, R140, R36 ;  /* 0x0000008c8824723c */ /* 0x044ff00000001824 */
[C---:B------:R-:W-:Y:S01]  /*11660*/  HMMA.16816.F32 R40, R136.reuse, R142, R40 ;  /* 0x0000008e8828723c */ /* 0x040fe20000001828 */
[----:B------:R-:W2:Y:S07]  /*11670*/  LDSM.16.MT88.4 R140, [R193+0x4900] ;  /* 0x00490000c18c783b */ /* 0x000eae0000004200 */
[C---:B-1----:R-:W-:Y:S04]  /*11680*/  HMMA.16816.F32 R44, R136.reuse, R144, R44 ;  /* 0x00000090882c723c */ /* 0x042fe8000000182c */
[--C-:B----4-:R-:W-:Y:S02]  /*11690*/  FFMA.FTZ R134, R190, c[0x0][0x2d0], -R172.reuse ;  /* 0x0000b400be867a23 */ /* 0x110fe400000108ac */
[----:B------:R-:W4:Y:S02]  /*116a0*/  LDL.LU R190, [R1+0xc] ;  /* 0x00000c0001be7983 */ /* 0x000f240000300800 */
[C---:B------:R-:W-:Y:S01]  /*116b0*/  HMMA.16816.F32 R48, R136.reuse, R146, R48 ;  /* 0x000000928830723c */ /* 0x040fe20000001830 */
[----:B------:R1:W1:Y:S01]  /*116c0*/  MUFU.EX2 R188, R134 ;  /* 0x0000008600bc7308 */ /* 0x0002620000000800 */
[----:B------:R-:W2:Y:S06]  /*116d0*/  LDSM.16.MT88.4 R144, [R194+0x4900] ;  /* 0x00490000c290783b */ /* 0x000eac0000004200 */
[C---:B-----5:R-:W-:Y:S08]  /*116e0*/  HMMA.16816.F32 R52, R136.reuse, R148, R52 ;  /* 0x000000948834723c */ /* 0x060ff00000001834 */
[C---:B------:R-:W-:Y:S01]  /*116f0*/  HMMA.16816.F32 R56, R136.reuse, R150, R56 ;  /* 0x000000968838723c */ /* 0x040fe20000001838 */
[----:B------:R-:W5:Y:S07]  /*11700*/  LDSM.16.MT88.4 R148, [R196+0x4900] ;  /* 0x00490000c494783b */ /* 0x000f6e0000004200 */
[C---:B---3--:R-:W-:Y:S04]  /*11710*/  HMMA.16816.F32 R60, R136.reuse, R152, R60 ;  /* 0x00000098883c723c */ /* 0x048fe8000000183c */
[--C-:B-1----:R-:W-:Y:S04]  /*11720*/  FFMA.FTZ R134, R175, c[0x0][0x2d0], -R133.reuse ;  /* 0x0000b400af867a23 */ /* 0x102fe80000010885 */
[C---:B------:R-:W-:Y:S01]  /*11730*/  HMMA.16816.F32 R64, R136.reuse, R154, R64 ;  /* 0x0000009a8840723c */ /* 0x040fe20000001840 */
[----:B------:R-:W1:Y:S01]  /*11740*/  LDSM.16.MT88.4 R152, [R195+0x4900] ;  /* 0x00490000c398783b */ /* 0x000e620000004200 */
[----:B------:R3:W-:Y:S06]  /*11750*/  MUFU.EX2 R177, R134 ;  /* 0x0000008600b17308 */ /* 0x0007ec0000000800 */
[C---:B--2---:R-:W-:Y:S08]  /*11760*/  HMMA.16816.F32 R68, R136.reuse, R140, R68 ;  /* 0x0000008c8844723c */ /* 0x044ff00000001844 */
[C---:B------:R-:W-:Y:S01]  /*11770*/  HMMA.16816.F32 R72, R136.reuse, R142, R72 ;  /* 0x0000008e8848723c */ /* 0x040fe20000001848 */
[----:B------:R-:W2:Y:S07]  /*11780*/  LDSM.16.MT88.4 R140, [R193+0x6900] ;  /* 0x00690000c18c783b */ /* 0x000eae0000004200 */
[C---:B------:R-:W-:Y:S04]  /*11790*/  HMMA.16816.F32 R76, R136.reuse, R144, R76 ;  /* 0x00000090884c723c */ /* 0x040fe8000000184c */
[--C-:B---3--:R-:W-:Y:S04]  /*117a0*/  FFMA.FTZ R134, R174, c[0x0][0x2d0], -R133.reuse ;  /* 0x0000b400ae867a23 */ /* 0x108fe80000010885 */
[C---:B------:R-:W-:Y:S01]  /*117b0*/  HMMA.16816.F32 R80, R136.reuse, R146, R80 ;  /* 0x000000928850723c */ /* 0x040fe20000001850 */
[----:B------:R-:W3:Y:S01]  /*117c0*/  LDSM.16.MT88.4 R144, [R194+0x6900] ;  /* 0x00690000c290783b */ /* 0x000ee20000004200 */
[----:B------:R2:W2:Y:S06]  /*117d0*/  MUFU.EX2 R176, R134 ;  /* 0x0000008600b07308 */ /* 0x0004ac0000000800 */
[C---:B-----5:R-:W-:Y:S08]  /*117e0*/  HMMA.16816.F32 R84, R136.reuse, R148, R84 ;  /* 0x000000948854723c */ /* 0x060ff00000001854 */
[C---:B------:R-:W-:Y:S01]  /*117f0*/  HMMA.16816.F32 R88, R136.reuse, R150, R88 ;  /* 0x000000968858723c */ /* 0x040fe20000001858 */
[----:B------:R-:W5:Y:S07]  /*11800*/  LDSM.16.MT88.4 R148, [R196+0x6900] ;  /* 0x00690000c494783b */ /* 0x000f6e0000004200 */
[C---:B-1----:R-:W-:Y:S04]  /*11810*/  HMMA.16816.F32 R92, R136.reuse, R152, R92 ;  /* 0x00000098885c723c */ /* 0x042fe8000000185c */
[--C-:B--2---:R-:W-:Y:S04]  /*11820*/  FFMA.FTZ R134, R184, c[0x0][0x2d0], -R133.reuse ;  /* 0x0000b400b8867a23 */ /* 0x104fe80000010885 */
        /* <DEDUP_REMOVED lines=10> */
[----:B------:R3:W2:Y:S06]  /*118d0*/  MUFU.EX2 R174, R134 ;  /* 0x0000008600ae7308 */ /* 0x0006ac0000000800 */
[C---:B-----5:R-:W-:Y:S08]  /*118e0*/  HMMA.16816.F32 R116, R136.reuse, R148, R116 ;  /* 0x000000948874723c */ /* 0x060ff00000001874 */
[C---:B------:R-:W-:Y:S01]  /*118f0*/  HMMA.16816.F32 R120, R136.reuse, R150, R120 ;  /* 0x000000968878723c */ /* 0x040fe20000001878 */
[----:B------:R-:W5:Y:S07]  /*11900*/  LDSM.16.MT88.4 R148, [R196+0x1100] ;  /* 0x00110000c494783b */ /* 0x000f6e0000004200 */
[C---:B-1----:R-:W-:Y:S04]  /*11910*/  HMMA.16816.F32 R124, R136.reuse, R152, R124 ;  /* 0x00000098887c723c */ /* 0x042fe8000000187c */
[--C-:B---3--:R-:W-:Y:S02]  /*11920*/  FFMA.FTZ R134, R191, c[0x0][0x2d0], -R172.reuse ;  /* 0x0000b400bf867a23 */ /* 0x108fe400000108ac */
[----:B------:R-:W3:Y:S02]  /*11930*/  LDL.LU R191, [R1+0x8] ;  /* 0x0000080001bf7983 */ /* 0x000ee40000300800 */
[----:B------:R-:W-:Y:S01]  /*11940*/  HMMA.16816.F32 R128, R136, R154, R128 ;  /* 0x0000009a8880723c */ /* 0x000fe20000001880 */
[----:B------:R1:W-:Y:S01]  /*11950*/  MUFU.EX2 R185, R134 ;  /* 0x0000008600b97308 */ /* 0x0003e20000000800 */
[----:B------:R-:W5:Y:S05]  /*11960*/  LDSM.16.MT88.4 R152, [R195+0x1100] ;  /* 0x00110000c398783b */ /* 0x000f6a0000004200 */
[----:B------:R-:W-:Y:S02]  /*11970*/  F2FP.PACK_AB R136, R228, R229 ;  /* 0x000000e5e488723e */ /* 0x000fe400000000ff */
[----:B------:R-:W-:Y:S03]  /*11980*/  F2FP.PACK_AB R138, R188, R189 ;  /* 0x000000bdbc8a723e */ /* 0x000fe600000000ff */
[----:B------:R-:W-:Y:S02]  /*11990*/  F2FP.PACK_AB R137, R176, R177 ;  /* 0x000000b1b089723e */ /* 0x000fe400000000ff */
[----:B--2---:R-:W-:Y:S07]  /*119a0*/  F2FP.PACK_AB R139, R174, R175 ;  /* 0x000000afae8b723e */ /* 0x004fee00000000ff */
[C---:B------:R-:W-:Y:S03]  /*119b0*/  HMMA.16816.F32 R4, R136.reuse, R140, R4 ;  /* 0x0000008c8804723c */ /* 0x040fe60000001804 */
[--C-:B-1----:R-:W-:Y:S05]  /*119c0*/  FFMA.FTZ R134, R220, c[0x0][0x2d0], -R172.reuse ;  /* 0x0000b400dc867a23 */ /* 0x102fea00000108ac */
[C---:B------:R-:W-:Y:S01]  /*119d0*/  HMMA.16816.F32 R8, R136.reuse, R142, R8 ;  /* 0x0000008e8808723c */ /* 0x040fe20000001808 */
[----:B------:R-:W1:Y:S01]  /*119e0*/  LDSM.16.MT88.4 R140, [R193+0x3100] ;  /* 0x00310000c18c783b */ /* 0x000e620000004200 */
[----:B------:R-:W2:Y:S06]  /*119f0*/  MUFU.EX2 R184, R134 ;  /* 0x0000008600b87308 */ /* 0x000eac0000000800 */
[C---:B------:R-:W-:Y:S08]  /*11a00*/  HMMA.16816.F32 R12, R136.reuse, R144, R12 ;  /* 0x00000090880c723c */ /* 0x040ff0000000180c */
[C---:B------:R-:W-:Y:S01]  /*11a10*/  HMMA.16816.F32 R16, R136.reuse, R146, R16 ;  /* 0x000000928810723c */ /* 0x040fe20000001810 */
[----:B------:R-:W1:Y:S07]  /*11a20*/  LDSM.16.MT88.4 R144, [R194+0x3100] ;  /* 0x00310000c290783b */ /* 0x000e6e0000004200 */
[C---:B-----5:R-:W-:Y:S04]  /*11a30*/  HMMA.16816.F32 R20, R136.reuse, R148, R20 ;  /* 0x000000948814723c */ /* 0x060fe80000001814 */
[----:B--2---:R-:W-:Y:S01]  /*11a40*/  F2FP.PACK_AB R168, R184, R185 ;  /* 0x000000b9b8a8723e */ /* 0x004fe200000000ff */
[--C-:B------:R-:W-:Y:S02]  /*11a50*/  FFMA.FTZ R134, R222, c[0x0][0x2d0], -R172.reuse ;  /* 0x0000b400de867a23 */ /* 0x100fe400000108ac */
[----:B------:R-:W-:Y:S01]  /*11a60*/  FFMA.FTZ R172, R223, c[0x0][0x2d0], -R172 ;  /* 0x0000b400dfac7a23 */ /* 0x000fe200000108ac */
[C---:B------:R-:W-:Y:S01]  /*11a70*/  HMMA.16816.F32 R24, R136.reuse, R150, R24 ;  /* 0x000000968818723c */ /* 0x040fe20000001818 */
[----:B------:R-:W2:Y:S01]  /*11a80*/  LDSM.16.MT88.4 R148, [R196+0x3100] ;  /* 0x00310000c494783b */ /* 0x000ea20000004200 */
[----:B------:R5:W-:Y:S06]  /*11a90*/  MUFU.EX2 R180, R134 ;  /* 0x0000008600b47308 */ /* 0x000bec0000000800 */
[C---:B------:R-:W-:Y:S04]  /*11aa0*/  HMMA.16816.F32 R28, R136.reuse, R152, R28 ;  /* 0x00000098881c723c */ /* 0x040fe8000000181c */
[----:B------:R-:W2:Y:S04]  /*11ab0*/  MUFU.EX2 R179, R172 ;  /* 0x000000ac00b37308 */ /* 0x000ea80000000800 */
[C---:B------:R-:W-:Y:S01]  /*11ac0*/  HMMA.16816.F32 R32, R136.reuse, R154, R32 ;  /* 0x0000009a8820723c */ /* 0x040fe20000001820 */
[----:B------:R-:W4:Y:S07]  /*11ad0*/  LDSM.16.MT88.4 R152, [R195+0x3100] ;  /* 0x00310000c398783b */ /* 0x000f2e0000004200 */
        /* <DEDUP_REMOVED lines=16> */
[----:B------:R-:W4:Y:S07]  /*11be0*/  LDSM.16.MT88.4 R152, [R195+0x5100] ;  /* 0x00510000c398783b */ /* 0x000f2e0000004200 */
        /* <DEDUP_REMOVED lines=10> */
[----:B------:R-:W1:Y:S07]  /*11c90*/  LDSM.16.MT88.4 R144, [R194+0x7100] ;  /* 0x00710000c290783b */ /* 0x000e6e0000004200 */
[C---:B-----5:R-:W-:Y:S08]  /*11ca0*/  HMMA.16816.F32 R84, R136.reuse, R148, R84 ;  /* 0x000000948854723c */ /* 0x060ff00000001854 */
[C---:B------:R-:W-:Y:S01]  /*11cb0*/  HMMA.16816.F32 R88, R136.reuse, R150, R88 ;  /* 0x000000968858723c */ /* 0x040fe20000001858 */
[----:B------:R-:W5:Y:S03]  /*11cc0*/  LDSM.16.MT88.4 R148, [R196+0x7100] ;  /* 0x00710000c494783b */ /* 0x000f660000004200 */
[----:B--2---:R-:W-:Y:S04]  /*11cd0*/  F2FP.PACK_AB R171, R133, R134 ;  /* 0x0000008685ab723e */ /* 0x004fe800000000ff */
[C---:B----4-:R-:W-:Y:S08]  /*11ce0*/  HMMA.16816.F32 R92, R136.reuse, R152, R92 ;  /* 0x00000098885c723c */ /* 0x050ff0000000185c */
[C---:B------:R-:W-:Y:S01]  /*11cf0*/  HMMA.16816.F32 R96, R136.reuse, R154, R96 ;  /* 0x0000009a8860723c */ /* 0x040fe20000001860 */
[----:B------:R-:W2:Y:S07]  /*11d00*/  LDSM.16.MT88.4 R152, [R195+0x7100] ;  /* 0x00710000c398783b */ /* 0x000eae0000004200 */
[C---:B-1----:R-:W-:Y:S08]  /*11d10*/  HMMA.16816.F32 R100, R136.reuse, R140, R100 ;  /* 0x0000008c8864723c */ /* 0x042ff00000001864 */
[C---:B------:R-:W-:Y:S01]  /*11d20*/  HMMA.16816.F32 R104, R136.reuse, R142, R104 ;  /* 0x0000008e8868723c */ /* 0x040fe20000001868 */
[----:B------:R-:W1:Y:S07]  /*11d30*/  LDSM.16.MT88.4 R140, [R193+0x1900] ;  /* 0x00190000c18c783b */ /* 0x000e6e0000004200 */
[C---:B------:R-:W-:Y:S08]  /*11d40*/  HMMA.16816.F32 R108, R136.reuse, R144, R108 ;  /* 0x00000090886c723c */ /* 0x040ff0000000186c */
[C---:B------:R-:W-:Y:S08]  /*11d50*/  HMMA.16816.F32 R112, R136.reuse, R146, R112 ;  /* 0x000000928870723c */ /* 0x040ff00000001870 */
[C---:B-----5:R-:W-:Y:S08]  /*11d60*/  HMMA.16816.F32 R116, R136.reuse, R148, R116 ;  /* 0x000000948874723c */ /* 0x060ff00000001874 */
        /* <DEDUP_REMOVED lines=11> */
[C---:B------:R-:W-:Y:S08]  /*11e20*/  HMMA.16816.F32 R152, R168.reuse, R160, R20 ;  /* 0x000000a0a898723c */ /* 0x040ff00000001814 */
        /* <DEDUP_REMOVED lines=24> */
[C---:B-----5:R-:W-:Y:S07]  /*11fb0*/  HMMA.16816.F32 R92, R168.reuse, R16, R92 ;  /* 0x00000010a85c723c */ /* 0x060fee000000185c */
[----:B---3--:R-:W-:Y:S01]  /*11fc0*/  FFMA.FTZ R16, R2, R191, R242 ;  /* 0x000000bf02107223 */ /* 0x008fe200000100f2 */
[C---:B------:R-:W-:Y:S04]  /*11fd0*/  HMMA.16816.F32 R96, R168.reuse, R18, R96 ;  /* 0x00000012a860723c */ /* 0x040fe80000001860 */
[----:B------:R-:W-:Y:S02]  /*11fe0*/  FFMA.FTZ R2, R0, R190, R227 ;  /* 0x000000be00027223 */ /* 0x000fe400000100e3 */
        /* <DEDUP_REMOVED lines=8> */
[----:B------:R-:W-:Y:S01]  /*12070*/  FADD.FTZ R2, R224, R2 ;  /* 0x00000002e0027221 */ /* 0x000fe20000010000 */
[C---:B--2---:R-:W-:Y:S03]  /*12080*/  HMMA.16816.F32 R108, R168.reuse, R8, R108 ;  /* 0x00000008a86c723c */ /* 0x044fe6000000186c */
[----:B------:R-:W-:Y:S02]  /*12090*/  FADD.FTZ R0, R235, R0 ;  /* 0x00000000eb007221 */ /* 0x000fe40000010000 */
[----:B------:R-:W-:Y:S02]  /*120a0*/  FADD.FTZ R2, R183, R2 ;  /* 0x00000002b7027221 */ /* 0x000fe40000010000 */
[----:B------:R-:W-:Y:S01]  /*120b0*/  FADD.FTZ R0, R234, R0 ;  /* 0x00000000ea007221 */ /* 0x000fe20000010000 */
[C---:B------:R-:W-:Y:S04]  /*120c0*/  HMMA.16816.F32 R112, R168.reuse, R10, R112 ;  /* 0x0000000aa870723c */ /* 0x040fe80000001870 */
[----:B------:R-:W-:Y:S02]  /*120d0*/  FADD.FTZ R2, R182, R2 ;  /* 0x00000002b6027221 */ /* 0x000fe40000010000 */
[----:B------:R-:W-:Y:S02]  /*120e0*/  FADD.FTZ R0, R231, R0 ;  /* 0x00000000e7007221 */ /* 0x000fe40000010000 */
[----:B------:R-:W-:Y:S01]  /*120f0*/  FADD.FTZ R2, R181, R2 ;  /* 0x00000002b5027221 */ /* 0x000fe20000010000 */
[C---:B----4-:R-:W-:Y:S03]  /*12100*/  HMMA.16816.F32 R116, R168.reuse, R12, R116 ;  /* 0x0000000ca874723c */ /* 0x050fe60000001874 */
        /* <DEDUP_REMOVED lines=19> */
[----:B------:R-:W-:Y:S01]  /*12240*/  IADD3 R0, R219, -0x1, RZ ;  /* 0xffffffffdb007810 */ /* 0x000fe20007ffe0ff */
[----:B------:R-:W-:Y:S01]  /*12250*/  FADD.FTZ R4, R179, R4 ;  /* 0x00000004b3047221 */ /* 0x000fe20000010000 */
[----:B------:R-:W-:Y:S01]  /*12260*/  MOV R134, R3 ;  /* 0x0000000300867202 */ /* 0x000fe20000000f00 */
[----:B------:R-:W-:Y:S01]  /*12270*/  FADD.FTZ R2, R133, R2 ;  /* 0x0000000285027221 */ /* 0x000fe20000010000 */
[----:B------:R-:W-:Y:S02]  /*12280*/  MOV R219, R0 ;  /* 0x0000000000db7202 */ /* 0x000fe40000000f00 */
[----:B------:R1:W-:Y:S01]  /*12290*/  STL [R1+0x8], R4 ;  /* 0x0000080401007387 */ /* 0x0003e20000100800 */
[----:B------:R-:W-:Y:S03]  /*122a0*/  MOV R133, R132 ;  /* 0x0000008400857202 */ /* 0x000fe60000000f00 */
[----:B------:R1:W-:Y:S01]  /*122b0*/  STL [R1+0xc], R2 ;  /* 0x00000c0201007387 */ /* 0x0003e20000100800 */
[----:B------:R-:W-:-:S05]  /*122c0*/  @P0 BRA `(.L_x_910) ;  /* 0xffffbdf000000947 */ /* 0x000fca000383ffff */
.L_x_901:
        /* <DEDUP_REMOVED lines=86> */
[----:B------:R-:W-:Y:S01]  /*12830*/  FMUL.FTZ R22, R2, R129 ;  /* 0x0000008102167220 */ /* 0x000fe20000410000 */
[----:B------:R-:W-:Y:S01]  /*12840*/  @P0 MOV R2, 0x3f317218 ;  /* 0x3f31721800020802 */ /* 0x000fe20000000f00 */
[----:B--2---:R-:W-:Y:S02]  /*12850*/  @P1 FMUL.FTZ R6, R6, 0.69314718246459960938 ;  /* 0x3f31721806061820 */ /* 0x004fe40000410000 */
[----:B-1----:R-:W-:Y:S02]  /*12860*/  @P0 FMUL.FTZ R4, R7, 0.69314718246459960938 ;  /* 0x3f31721807040820 */ /* 0x002fe40000410000 */
[----:B------:R-:W-:Y:S02]  /*12870*/  @P0 FMUL.FTZ R2, R2, c[0x0][0x2d0] ;  /* 0x0000b40002020a20 */ /* 0x000fe40000410000 */
        /* <DEDUP_REMOVED lines=63> */
[----:B------:R-:W-:Y:S02]  /*12c70*/  FMUL.FTZ R131, R0, R131 ;  /* 0x0000008300837220 */ /* 0x000fe40000410000 */
[----:B------:R-:W-:Y:S02]  /*12c80*/  @P1 FFMA.FTZ R36, R5, R132, R6 ;  /* 0x0000008405241223 */ /* 0x000fe40000010006 */
[----:B------:R-:W-:Y:S02]  /*12c90*/  @P0 FFMA.FTZ R37, R2, R3, R4 ;  /* 0x0000000302250223 */ /* 0x000fe40000010004 */
.L_x_874:
        /* <DEDUP_REMOVED lines=9> */
[----:B------:R-:W-:Y:S01]  /*12d30*/  F2FP.PACK_AB R34, R34, R80 ;  /* 0x000000502222723e */ /* 0x000fe200000000ff */
[----:B------:R-:W-:Y:S01]  /*12d40*/  IMAD.MOV.U32 R80, RZ, RZ, c[0x0][0x4e8] ;  /* 0x00013a00ff507624 */ /* 0x000fe200078e00ff */
[----:B------:R-:W-:Y:S01]  /*12d50*/  F2FP.PACK_AB R41, R137, R136 ;  /* 0x000000888929723e */ /* 0x000fe200000000ff */
[----:B------:R-:W4:Y:S01]  /*12d60*/  S2R R83, SR_CTAID.X ;  /* 0x0000000000537919 */ /* 0x000f220000002500 */
[----:B------:R-:W-:Y:S02]  /*12d70*/  F2FP.PACK_AB R138, R139, R138 ;  /* 0x0000008a8b8a723e */ /* 0x000fe400000000ff */
[C---:B------:R-:W-:Y:S01]  /*12d80*/  ISETP.NE.AND P3, PT, R80.reuse, 0x1, PT ;  /* 0x000000015000780c */ /* 0x040fe20003f65270 */
[----:B------:R-:W-:Y:S01]  /*12d90*/  IMAD R80, R80, c[0x0][0x388], RZ ;  /* 0x0000e20050507a24 */ /* 0x000fe200078e02ff */
[----:B------:R-:W-:Y:S01]  /*12da0*/  BAR.SYNC.DEFER_BLOCKING 0x1, 0x100 ;  /* 0x0044000000007b1d */ /* 0x000fe20000010000 */
[----:B------:R-:W-:-:S02]  /*12db0*/  F2FP.PACK_AB R53, R141, R140 ;  /* 0x0000008c8d35723e */ /* 0x000fc400000000ff */
[----:B------:R-:W-:Y:S02]  /*12dc0*/  F2FP.PACK_AB R142, R143, R142 ;  /* 0x0000008e8f8e723e */ /* 0x000fe400000000ff */
        /* <DEDUP_REMOVED lines=52> */
[----:B------:R-:W-:Y:S01]  /*13110*/  IMAD.IADD R6, R7, 0x1, -R4 ;  /* 0x0000000107067824 */ /* 0x000fe200078e0a04 */
[----:B------:R-:W-:Y:S01]  /*13120*/  LOP3.LUT R4, R3, 0x1ffffffe, RZ, 0xc0, !PT ;  /* 0x1ffffffe03047812 */ /* 0x000fe200078ec0ff */
[----:B------:R-:W-:Y:S01]  /*13130*/  IMAD R14, R7, 0x200, R10 ;  /* 0x00000200070e7824 */ /* 0x000fe200078e020a */
[----:B------:R-:W-:Y:S01]  /*13140*/  SHF.R.U32.HI R3, RZ, 0x3, R2 ;  /* 0x00000003ff037819 */ /* 0x000fe20000011602 */
[----:B----4-:R-:W-:Y:S01]  /*13150*/  IMAD R7, R83, 0x80, R5 ;  /* 0x0000008053077824 */ /* 0x010fe200078e0205 */
[----:B------:R-:W-:Y:S01]  /*13160*/  LOP3.LUT R2, R2, 0x38, R0, 0xf8, !PT ;  /* 0x0000003802027812 */ /* 0x000fe200078ef800 */
[----:B------:R-:W-:Y:S01]  /*13170*/  IMAD.IADD R11, R10, 0x1, -R4 ;  /* 0x000000010a0b7824 */ /* 0x000fe200078e0a04 */
[C---:B------:R-:W-:Y:S01]  /*13180*/  LOP3.LUT R4, R8.reuse, 0x1, RZ, 0xc0, !PT ;  /* 0x0000000108047812 */ /* 0x040fe200078ec0ff */
[----:B------:R-:W-:Y:S01]  /*13190*/  IMAD.SHL.U32 R5, R8, 0x40, RZ ;  /* 0x0000004008057824 */ /* 0x000fe200078e00ff */
[----:B------:R-:W-:Y:S01]  /*131a0*/  LOP3.LUT R10, R2, R3, RZ, 0x3c, !PT ;  /* 0x00000003020a7212 */ /* 0x000fe200078e3cff */
[----:B------:R-:W-:Y:S01]  /*131b0*/  @P3 IMAD.HI.U32 R3, R7, c[0x0][0x4ec], RZ ;  /* 0x00013b0007033a27 */ /* 0x000fe200078e00ff */
[----:B------:R-:W-:-:S02]  /*131c0*/  ISETP.NE.U32.AND P4, PT, R4, 0x1, PT ;  /* 0x000000010400780c */ /* 0x000fc40003f85070 */
[----:B------:R-:W-:Y:S01]  /*131d0*/  SHF.R.S32.HI R4, RZ, 0x2, R15 ;  /* 0x00000002ff047819 */ /* 0x000fe2000001140f */
[----:B------:R-:W-:Y:S01]  /*131e0*/  IMAD.MOV.U32 R2, RZ, RZ, R7 ;  /* 0x000000ffff027224 */ /* 0x000fe200078e0007 */
[----:B------:R-:W-:Y:S02]  /*131f0*/  @P3 SHF.R.U32.HI R2, RZ, c[0x0][0x4f0], R3 ;  /* 0x00013c00ff023a19 */ /* 0x000fe40000011603 */
[----:B------:R-:W-:Y:S01]  /*13200*/  LOP3.LUT R8, R5, 0x1c0, RZ, 0xc0, !PT ;  /* 0x000001c005087812 */ /* 0x000fe200078ec0ff */
[----:B------:R-:W-:Y:S01]  /*13210*/  IMAD R3, R6, 0x10, R4 ;  /* 0x0000001006037824 */ /* 0x000fe200078e0204 */
[----:B------:R-:W-:Y:S01]  /*13220*/  F2FP.PACK_AB R153, R153, R152 ;  /* 0x000000989999723e */ /* 0x000fe200000000ff */
[----:B------:R-:W-:Y:S01]  /*13230*/  IMAD.SHL.U32 R6, R20, 0x8, RZ ;  /* 0x0000000814067824 */ /* 0x000fe200078e00ff */
[----:B------:R-:W-:Y:S01]  /*13240*/  LEA.HI R9, R8, R8, RZ, 0x1d ;  /* 0x0000000808097211 */ /* 0x000fe200078fe8ff */
[----:B------:R-:W-:Y:S01]  /*13250*/  IMAD.IADD R5, R13, 0x1, R18 ;  /* 0x000000010d057824 */ /* 0x000fe200078e0212 */
[----:B------:R-:W-:Y:S01]  /*13260*/  F2FP.PACK_AB R154, R155, R154 ;  /* 0x0000009a9b9a723e */ /* 0x000fe200000000ff */
[----:B------:R-:W-:Y:S01]  /*13270*/  IMAD.MOV R8, RZ, RZ, -R2 ;  /* 0x000000ffff087224 */ /* 0x000fe200078e0a02 */
[----:B------:R-:W-:Y:S01]  /*13280*/  LOP3.LUT R18, R10, 0x7ffffe00, R6, 0xf8, !PT ;  /* 0x7ffffe000a127812 */ /* 0x000fe200078ef806 */
[----:B------:R-:W-:Y:S01]  /*13290*/  IMAD.MOV.U32 R4, RZ, RZ, R12 ;  /* 0x000000ffff047224 */ /* 0x000fe200078e000c */
[----:B------:R-:W-:Y:S01]  /*132a0*/  SHF.R.S32.HI R6, RZ, 0x1f, R2 ;  /* 0x0000001fff067819 */ /* 0x000fe20000011402 */
[----:B------:R-:W-:Y:S01]  /*132b0*/  IMAD R12, R8, c[0x0][0x4e8], R7 ;  /* 0x00013a00080c7a24 */ /* 0x000fe200078e0207 */
[----:B------:R-:W-:Y:S01]  /*132c0*/  F2FP.PACK_AB R156, R157, R156 ;  /* 0x0000009c9d9c723e */ /* 0x000fe200000000ff */
[----:B------:R-:W-:Y:S01]  /*132d0*/  IMAD R8, R11, 0x8, R3 ;  /* 0x000000080b087824 */ /* 0x000fe200078e0203 */
[----:B------:R-:W-:Y:S01]  /*132e0*/  F2FP.PACK_AB R158, R159, R158 ;  /* 0x0000009e9f9e723e */ /* 0x000fe200000000ff */
[----:B------:R-:W-:Y:S01]  /*132f0*/  IMAD.U32 R10, R14, 0x2, R9 ;  /* 0x000000020e0a7824 */ /* 0x000fe200078e0009 */
[----:B------:R-:W-:Y:S01]  /*13300*/  F2FP.PACK_AB R160, R161, R160 ;  /* 0x000000a0a1a0723e */ /* 0x000fe200000000ff */
[----:B------:R-:W-:Y:S01]  /*13310*/  IMAD R9, R6, c[0x0][0x3e0], RZ ;  /* 0x0000f80006097a24 */ /* 0x000fe200078e02ff */
[----:B------:R-:W-:Y:S01]  /*13320*/  F2FP.PACK_AB R162, R163, R162 ;  /* 0x000000a2a3a2723e */ /* 0x000fe200000000ff */
[----:B------:R-:W-:Y:S01]  /*13330*/  IMAD.WIDE.U32 R6, R2, c[0x0][0x3e0], R4 ;  /* 0x0000f80002067a25 */ /* 0x000fe200078e0004 */
[----:B------:R-:W-:-:S02]  /*13340*/  F2FP.PACK_AB R164, R165, R164 ;  /* 0x000000a4a5a4723e */ /* 0x000fc400000000ff */
[----:B------:R-:W-:Y:S01]  /*13350*/  F2FP.PACK_AB R166, R167, R166 ;  /* 0x000000a6a7a6723e */ /* 0x000fe200000000ff */
[----:B------:R-:W-:Y:S01]  /*13360*/  IMAD R5, R83, 0x80, R8 ;  /* 0x0000008053057824 */ /* 0x000fe200078e0208 */
[----:B------:R-:W-:Y:S01]  /*13370*/  F2FP.PACK_AB R81, R39, R38 ;  /* 0x000000262751723e */ /* 0x000fe200000000ff */
[----:B------:R-:W-:Y:S01]  /*13380*/  IMAD R3, R83, 0x80, R3 ;  /* 0x0000008053037824 */ /* 0x000fe200078e0203 */
[----:B------:R-:W-:Y:S01]  /*13390*/  F2FP.PACK_AB R65, R43, R42 ;  /* 0x0000002a2b41723e */ /* 0x000fe200000000ff */
[----:B------:R-:W-:Y:S01]  /*133a0*/  @P3 IMAD.HI.U32 R8, R5, c[0x0][0x4ec], RZ ;  /* 0x00013b0005083a27 */ /* 0x000fe200078e00ff */
[----:B------:R-:W-:Y:S02]  /*133b0*/  F2FP.PACK_AB R46, R47, R46 ;  /* 0x0000002e2f2e723e */ /* 0x000fe400000000ff */
[CC--:B------:R-:W-:Y:S01]  /*133c0*/  ISETP.GE.OR P6, PT, R3.reuse, R80.reuse, P0 ;  /* 0x000000500300720c */ /* 0x0c0fe200007c6670 */
[----:B------:R-:W-:Y:S01]  /*133d0*/  IMAD.MOV.U32 R4, RZ, RZ, R5 ;  /* 0x000000ffff047224 */ /* 0x000fe200078e0005 */
[----:B------:R-:W-:Y:S01]  /*133e0*/  IADD3 R3, R3, 0x8, RZ ;  /* 0x0000000803037810 */ /* 0x000fe20007ffe0ff */
[----:B------:R-:W-:Y:S01]  /*133f0*/  IMAD R9, R2, c[0x0][0x3e4], R9 ;  /* 0x0000f90002097a24 */ /* 0x000fe200078e0209 */
[----:B------:R-:W-:Y:S01]  /*13400*/  @P3 SHF.R.U32.HI R4, RZ, c[0x0][0x4f0], R8 ;  /* 0x00013c00ff043a19 */ /* 0x000fe20000011608 */
[----:B------:R-:W-:Y:S01]  /*13410*/  IMAD.SHL.U32 R2, R10, 0x2, RZ ;  /* 0x000000020a027824 */ /* 0x000fe200078e00ff */
[----:B------:R-:W-:Y:S01]  /*13420*/  ISETP.GE.OR P5, PT, R3, R80, P0 ;  /* 0x000000500300720c */ /* 0x000fe200007a6670 */
[----:B------:R-:W-:Y:S01]  /*13430*/  IMAD.IADD R7, R7, 0x1, R9 ;  /* 0x0000000107077824 */ /* 0x000fe200078e0209 */
[--C-:B------:R-:W-:Y:S01]  /*13440*/  SHF.R.S32.HI R8, RZ, 0x1f, R4.reuse ;  /* 0x0000001fff087819 */ /* 0x100fe20000011404 */
[----:B------:R-:W-:Y:S01]  /*13450*/  IMAD.MOV.U32 R14, RZ, RZ, 0x40 ;  /* 0x00000040ff0e7424 */ /* 0x000fe200078e00ff */
[----:B------:R-:W-:Y:S01]  /*13460*/  IADD3 R10, P0, R4, R16, RZ ;  /* 0x00000010040a7210 */ /* 0x000fe20007f1e0ff */
[----:B------:R-:W-:Y:S01]  /*13470*/  IMAD.MOV R4, RZ, RZ, -R4 ;  /* 0x000000ffff047224 */ /* 0x000fe200078e0a04 */
[----:B------:R-:W-:Y:S01]  /*13480*/  IADD3 R9, R2, 0x80, RZ ;  /* 0x0000008002097810 */ /* 0x000fe20007ffe0ff */
[----:B------:R-:W-:Y:S01]  /*13490*/  STS [R2+0x80], R41 ;  /* 0x0000802902007388 */ /* 0x000fe20000000800 */
[----:B------:R-:W-:Y:S01]  /*134a0*/  IADD3.X R11, R8, R17, R21, P0, !PT ;  /* 0x00000011080b7210 */ /* 0x000fe200007fe415 */
[----:B------:R-:W-:Y:S01]  /*134b0*/  IMAD.MOV.U32 R8, RZ, RZ, 0x20 ;  /* 0x00000020ff087424 */ /* 0x000fe200078e00ff */
[----:B------:R-:W-:Y:S01]  /*134c0*/  IADD3 R3, R2, 0x70, RZ ;  /* 0x0000007002037810 */ /* 0x000fe20007ffe0ff */
[----:B------:R-:W-:Y:S01]  /*134d0*/  IMAD R5, R4, c[0x0][0x4e8], R5 ;  /* 0x00013a0004057a24 */ /* 0x000fe200078e0205 */
[----:B------:R-:W-:Y:S01]  /*134e0*/  @P4 IADD3 R3, R9, 0x10, RZ ;  /* 0x0000001009034810 */ /* 0x000fe20007ffe0ff */
[----:B------:R-:W-:Y:S01]  /*134f0*/  STS [R2+0x480], R138 ;  /* 0x0004808a02007388 */ /* 0x000fe20000000800 */
[----:B------:R-:W-:-:S02]  /*13500*/  SHF.R.S32.HI R9, RZ, 0x1f, R12 ;  /* 0x0000001fff097819 */ /* 0x000fc4000001140c */
[----:B------:R-:W-:Y:S01]  /*13510*/  SEL R8, R8, 0xffffffe0, !P1 ;  /* 0xffffffe008087807 */ /* 0x000fe20004800000 */
[----:B------:R-:W-:Y:S01]  /*13520*/  STS [R3], R53 ;  /* 0x0000003503007388 */ /* 0x000fe20000000800 */
[----:B------:R-:W-:Y:S01]  /*13530*/  F2FP.PACK_AB R49, R49, R48 ;  /* 0x000000303131723e */ /* 0x000fe200000000ff */
[----:B------:R-:W-:Y:S01]  /*13540*/  IMAD R9, R9, c[0x0][0x3d8], RZ ;  /* 0x0000f60009097a24 */ /* 0x000fe200078e02ff */
[----:B------:R-:W-:Y:S01]  /*13550*/  F2FP.PACK_AB R50, R51, R50 ;  /* 0x000000323332723e */ /* 0x000fe200000000ff */
[----:B------:R-:W-:Y:S01]  /*13560*/  IMAD.IADD R4, R2, 0x1, R8 ;  /* 0x0000000102047824 */ /* 0x000fe200078e0208 */
[----:B------:R-:W-:Y:S01]  /*13570*/  STS [R3+0x400], R142 ;  /* 0x0004008e03007388 */ /* 0x000fe20000000800 */
[----:B------:R-:W-:Y:S01]  /*13580*/  IMAD.IADD R15, R8, 0x1, R3 ;  /* 0x00000001080f7824 */ /* 0x000fe200078e0203 */
[----:B------:R-:W-:Y:S01]  /*13590*/  SHF.R.S32.HI R8, RZ, 0x1f, R5 ;  /* 0x0000001fff087819 */ /* 0x000fe20000011405 */
[C---:B------:R-:W-:Y:S01]  /*135a0*/  IMAD R17, R12.reuse, c[0x0][0x3dc], R9 ;  /* 0x0000f7000c117a24 */ /* 0x040fe200078e0209 */
[----:B------:R-:W-:Y:S01]  /*135b0*/  STS [R4+0x80], R144 ;  /* 0x0000809004007388 */ /* 0x000fe20000000800 */
[----:B------:R-:W-:Y:S01]  /*135c0*/  IMAD.WIDE.U32 R12, R12, c[0x0][0x3d8], R6 ;  /* 0x0000f6000c0c7a25 */ /* 0x000fe200078e0006 */
[----:B------:R-:W-:-:S02]  /*135d0*/  SEL R7, R14, 0xffffffc0, !P2 ;  /* 0xffffffc00e077807 */ /* 0x000fc40005000000 */
[----:B------:R-:W-:Y:S01]  /*135e0*/  STS [R4+0x480], R146 ;  /* 0x0004809204007388 */ /* 0x000fe20000000800 */
[----:B------:R-:W-:Y:S01]  /*135f0*/  IMAD R14, R8, c[0x0][0x488], RZ ;  /* 0x00012200080e7a24 */ /* 0x000fe200078e02ff */
[----:B------:R-:W-:Y:S01]  /*13600*/  F2FP.PACK_AB R44, R44, R52 ;  /* 0x000000342c2c723e */ /* 0x000fe200000000ff */
[----:B------:R-:W-:Y:S01]  /*13610*/  IMAD.WIDE.U32 R8, R5, c[0x0][0x488], R10 ;  /* 0x0001220005087a25 */ /* 0x000fe200078e000a */
[----:B------:R-:W-:Y:S01]  /*13620*/  STS [R15], R148 ;  /* 0x000000940f007388 */ /* 0x000fe20000000800 */
[----:B------:R-:W-:Y:S02]  /*13630*/  F2FP.PACK_AB R54, R55, R54 ;  /* 0x000000363736723e */ /* 0x000fe400000000ff */
[----:B------:R-:W-:Y:S01]  /*13640*/  IMAD.IADD R6, R2, 0x1, R7 ;  /* 0x0000000102067824 */ /* 0x000fe200078e0207 */
[----:B------:R-:W-:Y:S01]  /*13650*/  STS [R15+0x400], R150 ;  /* 0x000400960f007388 */ /* 0x000fe20000000800 */
[----:B------:R-:W-:Y:S01]  /*13660*/  IMAD R10, R5, c[0x0][0x48c], R14 ;  /* 0x00012300050a7a24 */ /* 0x000fe200078e020e */
[----:B------:R-:W-:Y:S01]  /*13670*/  F2FP.PACK_AB R43, R57, R56 ;  /* 0x00000038392b723e */ /* 0x000fe200000000ff */
[C---:B------:R-:W-:Y:S01]  /*13680*/  IMAD.IADD R14, R7.reuse, 0x1, R3 ;  /* 0x00000001070e7824 */ /* 0x040fe200078e0203 */
[----:B------:R-:W-:Y:S01]  /*13690*/  STS [R6+0x80], R153 ;  /* 0x0000809906007388 */ /* 0x000fe20000000800 */
[----:B------:R-:W-:Y:S01]  /*136a0*/  IMAD.IADD R5, R7, 0x1, R4 ;  /* 0x0000000107057824 */ /* 0x000fe200078e0204 */
[----:B------:R-:W-:Y:S01]  /*136b0*/  F2FP.PACK_AB R58, R59, R58 ;  /* 0x0000003a3b3a723e */ /* 0x000fe200000000ff */
[----:B------:R-:W-:Y:S01]  /*136c0*/  IMAD.IADD R7, R15, 0x1, R7 ;  /* 0x000000010f077824 */ /* 0x000fe200078e0207 */
[----:B------:R-:W-:Y:S01]  /*136d0*/  STS [R6+0x480], R154 ;  /* 0x0004809a06007388 */ /* 0x000fe20000000800 */
[----:B------:R-:W-:Y:S01]  /*136e0*/  F2FP.PACK_AB R42, R61, R60 ;  /* 0x0000003c3d2a723e */ /* 0x000fe200000000ff */
[----:B------:R-:W-:Y:S01]  /*136f0*/  IMAD.IADD R9, R9, 0x1, R10 ;  /* 0x0000000109097824 */ /* 0x000fe200078e020a */
        /* <DEDUP_REMOVED lines=41> */
[----:B------:R-:W-:Y:S02]  /*13990*/  LEA R16, P0, R8, c[0x0][0x450], 0x2 ;  /* 0x0001140008107a11 */ /* 0x000fe400078010ff */
        /* <DEDUP_REMOVED lines=9> */
[----:B------:R-:W-:Y:S01]  /*13a30*/  LEA.HI.X R9, R8, c[0x0][0x454], R9, 0x2, P0 ;  /* 0x0001150008097a11 */ /* 0x000fe200000f1409 */
        /* <DEDUP_REMOVED lines=93> */
.L_x_913:
[----:B--234-:R-:W-:Y:S05]  /*14010*/  BSYNC B0 ;  /* 0x0000000000007941 */ /* 0x01cfea0003800000 */
.L_x_912:
[----:B------:R-:W-:Y:S01]  /*14020*/  IADD3 R4, R28, 0x20, RZ ;  /* 0x000000201c047810 */ /* 0x000fe20007ffe0ff */
[----:B------:R2:W3:Y:S01]  /*14030*/  SHFL.IDX PT, R3, R29, 0x1, 0x181f ;  /* 0x00381f001d037f89 */ /* 0x0004e200000e0000 */
[----:B------:R-:W-:Y:S02]  /*14040*/  BSSY B0, `(.L_x_914) ;  /* 0x000001c000007945 */ /* 0x000fe40003800000 */
[----:B------:R-:W-:Y:S01]  /*14050*/  ISETP.GE.AND P0, PT, R4, R80, PT ;  /* 0x000000500400720c */ /* 0x000fe20003f06270 */
[----:B-1----:R2:W1:-:S12]  /*14060*/  SHFL.IDX PT, R2, R30, 0x1, 0x181f ;  /* 0x00381f001e027f89 */ /* 0x00245800000e0000 */
        /* <DEDUP_REMOVED lines=14> */
[----:B-1-3--:R-:W-:Y:S01]  /*14150*/  @!P3 IMAD.WIDE R8, R0, 0x2, R2 ;  /* 0x000000020008b825 */ /* 0x00afe200078e0202 */
        /* <DEDUP_REMOVED lines=10> */
.L_x_915:
[----:B------:R-:W-:Y:S05]  /*14200*/  BSYNC B0 ;  /* 0x0000000000007941 */ /* 0x000fea0003800000 */
.L_x_914:
[----:B-1----:R-:W-:Y:S01]  /*14210*/  IADD3 R4, R28, 0x40, RZ ;  /* 0x000000401c047810 */ /* 0x002fe20007ffe0ff */
[----:B---3--:R1:W3:Y:S01]  /*14220*/  SHFL.IDX PT, R3, R29, 0x2, 0x181f ;  /* 0x00581f001d037f89 */ /* 0x0082e200000e0000 */
        /* <DEDUP_REMOVED lines=28> */
.L_x_917:
[----:B------:R-:W-:Y:S05]  /*143f0*/  BSYNC B0 ;  /* 0x0000000000007941 */ /* 0x000fea0003800000 */
.L_x_916:
[----:B---3--:R-:W-:Y:S01]  /*14400*/  IADD3 R4, R28, 0x60, RZ ;  /* 0x000000601c047810 */ /* 0x008fe20007ffe0ff */
[----:B------:R3:W1:Y:S03]  /*14410*/  SHFL.IDX PT, R3, R29, 0x3, 0x181f ;  /* 0x00781f001d037f89 */ /* 0x00066600000e0000 */
[----:B------:R-:W-:Y:S01]  /*14420*/  ISETP.GE.AND P0, PT, R4, R80, PT ;  /* 0x000000500400720c */ /* 0x000fe20003f06270 */
[----:B----4-:R3:W4:-:S12]  /*14430*/  SHFL.IDX PT, R2, R30, 0x3, 0x181f ;  /* 0x00781f001e027f89 */ /* 0x01071800000e0000 */
        /* <DEDUP_REMOVED lines=27> */
.L_x_911:
        /* <DEDUP_REMOVED lines=40> */
.L_x_919:
[----:B------:R-:W-:Y:S05]  /*14870*/  BSYNC B0 ;  /* 0x0000000000007941 */ /* 0x000fea0003800000 */
.L_x_918:
        /* <DEDUP_REMOVED lines=70> */
.L_x_921:
[----:B------:R-:W-:Y:S05]  /*14ce0*/  BSYNC B0 ;  /* 0x0000000000007941 */ /* 0x000fea0003800000 */
.L_x_920:
        /* <DEDUP_REMOVED lines=27> */
.L_x_923:
[----:B------:R-:W-:Y:S05]  /*14ea0*/  BSYNC B0 ;  /* 0x0000000000007941 */ /* 0x000fea0003800000 */
.L_x_922:
        /* <DEDUP_REMOVED lines=27> */
.L_x_925:
[----:B------:R-:W-:Y:S05]  /*15060*/  BSYNC B0 ;  /* 0x0000000000007941 */ /* 0x000fea0003800000 */
.L_x_924:
        /* <DEDUP_REMOVED lines=28> */
.L_x_926:
        /* <DEDUP_REMOVED lines=13> */
.L_x_1542:


//--------------------- .text._ZN7cutlass13device_kernelIN5flash19enable_sm80_to_sm89INS1_16FlashAttnFwdSm80INS1_25CollectiveMainloopFwdSm80ILi8ELi1ELb0EN4cute5tupleIJNS5_1CILi128EEENS7_ILi64EEENS7_ILi256EEEEEELi256ENS_6half_tEfNS_4arch4Sm80ELb0ELb1ELb1ELb1ELb0ELb0ELb1ELb0EEENS1_21CollectiveEpilogueFwdINS6_IJS8_SA_S9_EEENS6_IJNS7_ILi1EEESI_SI_EEESC_SE_Li256ELb1ELb1ELb0ELb0EEENS1_19SingleTileSchedulerILb1ELb0ELb1ELi128EEEEEEEEEvNT_6ParamsE --------------------------
	.section	.text._ZN7cutlass13device_kernelIN5flash19enable_sm80_to_sm89INS1_16FlashAttnFwdSm80INS1_25CollectiveMainloopFwdSm80ILi8ELi1ELb0EN4cute5tupleIJNS5_1CILi128EEENS7_ILi64EEENS7_ILi256EEEEEELi256ENS_6half_tEfNS_4arch4Sm80ELb0ELb1ELb1ELb1ELb0ELb0ELb1ELb0EEENS1_21CollectiveEpilogueFwdINS6_IJS8_SA_S9_EEENS6_IJNS7_ILi1EEESI_SI_EEESC_SE_Li256ELb1ELb1ELb0ELb0EEENS1_19SingleTileSchedulerILb1ELb0ELb1ELi128EEEEEEEEEvNT_6ParamsE,"ax",@progbits
	.sectioninfo	@"SHI_REGISTERS=255"
	.align	128
.text._ZN7cutlass13device_kernelIN5flash19enable_sm80_to_sm89INS1_16FlashAttnFwdSm80INS1_25CollectiveMainloopFwdSm80ILi8ELi1ELb0EN4cute5tupleIJNS5_1CILi128EEENS7_ILi64EEENS7_ILi256EEEEEELi256ENS_6half_tEfNS_4arch4Sm80ELb0ELb1ELb1ELb1ELb0ELb0ELb1ELb0EEENS1_21CollectiveEpilogueFwdINS6_IJS8_SA_S9_EEENS6_IJNS7_ILi1EEESI_SI_EEESC_SE_Li256ELb1ELb1ELb0ELb0EEENS1_19SingleTileSchedulerILb1ELb0ELb1ELi128EEEEEEEEEvNT_6ParamsE:
        .type           _ZN7cutlass13device_kernelIN5flash19enable_sm80_to_sm89INS1_16FlashAttnFwdSm80INS1_25CollectiveMainloopFwdSm80ILi8ELi1ELb0EN4cute5tupleIJNS5_1CILi128EEENS7_ILi64EEENS7_ILi256EEEEEELi256ENS_6half_tEfNS_4arch4Sm80ELb0ELb1ELb1ELb1ELb0ELb0ELb1ELb0EEENS1_21CollectiveEpilogueFwdINS6_IJS8_SA_S9_EEENS6_IJNS7_ILi1EEESI_SI_EEESC_SE_Li256ELb1ELb1ELb0ELb0EEENS1_19SingleTileSchedulerILb1ELb0ELb1ELi128EEEEEEEEEvNT_6ParamsE,@function
        .size           _ZN7cutlass13device_kernelIN5flash19enable_sm80_to_sm89INS1_16FlashAttnFwdSm80INS1_25CollectiveMainloopFwdSm80ILi8ELi1ELb0EN4cute5tupleIJNS5_1CILi128EEENS7_ILi64EEENS7_ILi256EEEEEELi256ENS_6half_tEfNS_4arch4Sm80ELb0ELb1ELb1ELb1ELb0ELb0ELb1ELb0EEENS1_21CollectiveEpilogueFwdINS6_IJS8_SA_S9_EEENS6_IJNS7_ILi1EEESI_SI_EEESC_SE_Li256ELb1ELb1ELb0ELb0EEENS1_19SingleTileSchedulerILb1ELb0ELb1ELi128EEEEEEEEEvNT_6ParamsE,(.L_x_1543 - _ZN7cutlass13device_kernelIN5flash19enable_sm80_to_sm89INS1_16FlashAttnFwdSm80INS1_25CollectiveMainloopFwdSm80ILi8ELi1ELb0EN4cute5tupleIJNS5_1CILi128EEENS7_ILi64EEENS7_ILi256EEEEEELi256ENS_6half_tEfNS_4arch4Sm80ELb0ELb1ELb1ELb1ELb0ELb0ELb1ELb0EEENS1_21CollectiveEpilogueFwdINS6_IJS8_SA_S9_EEENS6_IJNS7_ILi1EEESI_SI_EEESC_SE_Li256ELb1ELb1ELb0ELb0EEENS1_19SingleTileSchedulerILb1ELb0ELb1ELi128EEEEEEEEEvNT_6ParamsE)
        .other          _ZN7cutlass13device_kernelIN5flash19enable_sm80_to_sm89INS1_16FlashAttnFwdSm80INS1_25CollectiveMainloopFwdSm80ILi8ELi1ELb0EN4cute5tupleIJNS5_1CILi128EEENS7_ILi64EEENS7_ILi256EEEEEELi256ENS_6half_tEfNS_4arch4Sm80ELb0ELb1ELb1ELb1ELb0ELb0ELb1ELb0EEENS1_21CollectiveEpilogueFwdINS6_IJS8_SA_S9_EEENS6_IJNS7_ILi1EEESI_SI_EEESC_SE_Li256ELb1ELb1ELb0ELb0EEENS1_19SingleTileSchedulerILb1ELb0ELb1ELi128EEEEEEEEEvNT_6ParamsE,@"STO_CUDA_ENTRY STV_DEFAULT"
_ZN7cutlass13device_kernelIN5flash19enable_sm80_to_sm89INS1_16FlashAttnFwdSm80INS1_25CollectiveMainloopFwdSm80ILi8ELi1ELb0EN4cute5tupleIJNS5_1CILi128EEENS7_ILi64EEENS7_ILi256EEEEEELi256ENS_6half_tEfNS_4arch4Sm80ELb0ELb1ELb1ELb1ELb0ELb0ELb1ELb0EEENS1_21CollectiveEpilogueFwdINS6_IJS8_SA_S9_EEENS6_IJNS7_ILi1EEESI_SI_EEESC_SE_Li256ELb1ELb1ELb0ELb0EEENS1_19SingleTileSchedulerILb1ELb0ELb1ELi128EEEEEEEEEvNT_6ParamsE:
        /* <DEDUP_REMOVED lines=17> */
.L_x_928:
        /* <DEDUP_REMOVED lines=8> */
.L_x_930:
[----:B------:R-:W-:-:S04]  /*0190*/  MOV R0, c[0x0][0x54c] ;  /* 0x0001530000007a02 */ /* 0x000fc80000000f00 */
.L_x_929:
[----:B------:R-:W-:Y:S01]  /*01a0*/  USHF.L.U32 UR7, UR7, 0x7, URZ ;  /* 0x0000000707077899 */ /* 0x000fe2000800063f */
[----:B-----5:R-:W-:-:S05]  /*01b0*/  IMAD R0, R0, c[0x0][0x548], RZ ;  /* 0x0001520000007a24 */ /* 0x020fca00078e02ff */
[----:B------:R-:W-:-:S04]  /*01c0*/  ISETP.LE.AND P0, PT, R0, UR7, PT ;  /* 0x0000000700007c0c */ /* 0x000fc8000bf03270 */
[----:B------:R-:W-:-:S05]  /*01d0*/  SEL R0, R5, 0xffffffff, !P0 ;  /* 0xffffffff05007807 */ /* 0x000fca0004000000 */
[----:B------:R2:W-:Y:S01]  /*01e0*/  STL [R1+0x54], R0 ;  /* 0x0000540001007387 */ /* 0x0005e20000100800 */
[----:B------:R-:W-:Y:S05]  /*01f0*/  BRA `(.L_x_931) ;  /* 0x0000013000007947 */ /* 0x000fea0003800000 */
.L_x_927:
[----:B------:R-:W-:-:S04]  /*0200*/  ISETP.NE.U32.AND P0, PT, RZ, c[0x0][0x568], PT ;  /* 0x00015a00ff007a0c */ /* 0x000fc80003f05070 */
[----:B------:R-:W-:-:S13]  /*0210*/  ISETP.NE.AND.EX P0, PT, RZ, c[0x0][0x56c], PT, P0 ;  /* 0x00015b00ff007a0c */ /* 0x000fda0003f05300 */
[----:B------:R-:W-:Y:S05]  /*0220*/  @!P0 BRA `(.L_x_932) ;  /* 0x0000002000008947 */ /* 0x000fea0003800000 */
[----:B------:R1:W5:Y:S01]  /*0230*/  LDG.E R0, [R2.64] ;  /* 0x0000001202007981 */ /* 0x000362000c1e1900 */
[----:B------:R-:W-:Y:S05]  /*0240*/  BRA `(.L_x_933) ;  /* 0x0000009000007947 */ /* 0x000fea0003800000 */
.L_x_932:
        /* <DEDUP_REMOVED lines=8> */
.L_x_934:
[----:B------:R-:W-:-:S04]  /*02d0*/  MOV R0, c[0x0][0x54c] ;  /* 0x0001530000007a02 */ /* 0x000fc80000000f00 */
.L_x_933:
[----:B------:R-:W-:Y:S01]  /*02e0*/  USHF.L.U32 UR7, UR7, 0x7, URZ ;  /* 0x0000000707077899 */ /* 0x000fe2000800063f */
[----:B-----5:R-:W-:-:S05]  /*02f0*/  IMAD R0, R0, c[0x0][0x548], RZ ;  /* 0x0001520000007a24 */ /* 0x020fca00078e02ff */
[----:B------:R-:W-:-:S04]  /*0300*/  ISETP.LE.AND P0, PT, R0, UR7, PT ;  /* 0x0000000700007c0c */ /* 0x000fc8000bf03270 */
[----:B------:R-:W-:-:S05]  /*0310*/  SEL R0, R5, 0xffffffff, !P0 ;  /* 0xffffffff05007807 */ /* 0x000fca0004000000 */
[----:B------:R2:W-:Y:S04]  /*0320*/  STL [R1+0x54], R0 ;  /* 0x0000540001007387 */ /* 0x0005e80000100800 */
.L_x_931:
        /* <DEDUP_REMOVED lines=25> */
[----:B-12---:R-:W-:Y:S05]  /*04c0*/  @P0 BRA `(.L_x_935) ;  /* 0x0000006000000947 */ /* 0x006fea0003800000 */
[----:B------:R-:W-:Y:S05]  /*04d0*/  @!P2 BRA `(.L_x_935) ;  /* 0x000000500000a947 */ /* 0x000fea0003800000 */
[----:B------:R1:W2:Y:S04]  /*04e0*/  LDG.E R0, [R4.64] ;  /* 0x0000001204007981 */ /* 0x0002a8000c1e1900 */
[----:B-1----:R-:W4:Y:S01]  /*04f0*/  LDG.E R4, [R4.64+0x4] ;  /* 0x0000041204047981 */ /* 0x002f22000c1e1900 */
[----:B--23--:R-:W1:Y:S08]  /*0500*/  R2UR UR16, R0 ;  /* 0x00000000001073c2 */ /* 0x00ce7000000e0000 */
[----:B----4-:R-:W1:Y:S02]  /*0510*/  R2UR UR4, R4 ;  /* 0x00000000040473c2 */ /* 0x010e6400000e0000 */
[----:B-1----:R-:W-:-:S06]  /*0520*/  UIADD3 UR16, -UR16, UR4, URZ ;  /* 0x0000000410107290 */ /* 0x002fcc000fffe13f */
.L_x_935:
[----:B------:R-:W-:-:S04]  /*0530*/  ISETP.NE.U32.AND P0, PT, RZ, c[0x0][0x368], PT ;  /* 0x0000da00ff007a0c */ /* 0x000fc80003f05070 */
[----:B------:R-:W-:-:S13]  /*0540*/  ISETP.NE.AND.EX P0, PT, RZ, c[0x0][0x36c], PT, P0 ;  /* 0x0000db00ff007a0c */ /* 0x000fda0003f05300 */
[----:B------:R-:W-:Y:S05]  /*0550*/  @!P0 BRA `(.L_x_936) ;  /* 0x0000004000008947 */ /* 0x000fea0003800000 */
[----:B------:R-:W-:-:S05]  /*0560*/  IMAD.WIDE R2, R41, R26, c[0x0][0x368] ;  /* 0x0000da0029027625 */ /* 0x000fca00078e021a */
[----:B------:R-:W2:Y:S02]  /*0570*/  LDG.E R0, [R2.64] ;  /* 0x0000001202007981 */ /* 0x000ea4000c1e1900 */
[----:B--2---:R1:W2:Y:S02]  /*0580*/  R2UR UR9, R0 ;  /* 0x00000000000973c2 */ /* 0x0042a400000e0000 */
[----:B-12---:R-:W-:Y:S05]  /*0590*/  BRA `(.L_x_937) ;  /* 0x0000006000007947 */ /* 0x006fea0003800000 */
.L_x_936:
[----:B------:R-:W-:Y:S05]  /*05a0*/  @!P4 BRA `(.L_x_937) ;  /* 0x000000500000c947 */ /* 0x000fea0003800000 */
[----:B------:R1:W2:Y:S04]  /*05b0*/  LDG.E R0, [R2.64] ;  /* 0x0000001202007981 */ /* 0x0002a8000c1e1900 */
[----:B-1----:R-:W4:Y:S01]  /*05c0*/  LDG.E R2, [R2.64+0x4] ;  /* 0x0000041202027981 */ /* 0x002f22000c1e1900 */
[----:B--2---:R-:W1:Y:S08]  /*05d0*/  R2UR UR9, R0 ;  /* 0x00000000000973c2 */ /* 0x004e7000000e0000 */
[----:B----4-:R-:W1:Y:S02]  /*05e0*/  R2UR UR4, R2 ;  /* 0x00000000020473c2 */ /* 0x010e6400000e0000 */
[----:B-1----:R-:W-:-:S06]  /*05f0*/  UIADD3 UR9, -UR9, UR4, URZ ;  /* 0x0000000409097290 */ /* 0x002fcc000fffe13f */
.L_x_937:
[----:B------:R-:W-:Y:S01]  /*0600*/  ULDC UR4, c[0x0][0x2c4] ;  /* 0x0000b10000047ab9 */ /* 0x000fe20000000800 */
[----:B-----5:R-:W-:Y:S01]  /*0610*/  IADD3 R11, R7, UR6, RZ ;  /* 0x00000006070b7c10 */ /* 0x020fe2000fffe0ff */
[----:B------:R-:W-:-:S02]  /*0620*/  UISETP.NE.AND UP2, UPT, UR4, 0x1, UPT ;  /* 0x000000010400788c */ /* 0x000fc4000bf45270 */
[----:B------:R-:W-:Y:S02]  /*0630*/  ULDC.64 UR10, c[0x0][0x2c8] ;  /* 0x0000b200000a7ab9 */ /* 0x000fe40000000a00 */
[----:B------:R-:W-:Y:S02]  /*0640*/  ULDC.64 UR4, c[0x0][0x328] ;  /* 0x0000ca0000047ab9 */ /* 0x000fe40000000a00 */
[----:B------:R-:W-:Y:S02]  /*0650*/  UISETP.GE.AND UP1, UPT, UR5, 0x1, UPT ;  /* 0x000000010500788c */ /* 0x000fe4000bf26270 */
[----:B------:R-:W-:-:S03]  /*0660*/  UIADD3 UR9, -UR6, UR9, URZ ;  /* 0x0000000906097290 */ /* 0x000fc6000fffe13f */
[----:B------:R-:W-:Y:S01]  /*0670*/  @UP2 UIADD3 UR12, UR7, 0x7f, URZ ;  /* 0x0000007f070c2890 */ /* 0x000fe2000fffe03f */
[----:B------:R-:W-:Y:S01]  /*0680*/  PLOP3.LUT P0, PT, PT, PT, UP1, 0x40, 0x0 ;  /* 0x000000000000781c */ /* 0x000fe20003f0e818 */
[----:B---3--:R-:W-:Y:S02]  /*0690*/  UIADD3 UR8, UR9, 0x1, -UR16 ;  /* 0x0000000109087890 */ /* 0x008fe4000fffe810 */
[----:B------:R-:W-:Y:S02]  /*06a0*/  UIMAD.WIDE.U32 UR12, UR12, UR10, URZ ;  /* 0x0000000a0c0c72a5 */ /* 0x000fe4000f8e003f */
[----:B------:R-:W-:Y:S02]  /*06b0*/  UIADD3 UR10, UR7, 0x7f, URZ ;  /* 0x0000007f070a7890 */ /* 0x000fe4000fffe03f */
[----:B------:R-:W-:-:S04]  /*06c0*/  @UP2 USHF.R.U32.HI UR10, URZ, UR11, UR13 ;  /* 0x0000000b3f0a2299 */ /* 0x000fc8000801160d */
[----:B------:R-:W-:-:S04]  /*06d0*/  UIADD3 UR8, UR8, UR10, URZ ;  /* 0x0000000a08087290 */ /* 0x000fc8000fffe03f */
[----:B------:R-:W-:Y:S01]  /*06e0*/  UIADD3 UR4, UR8, UR4, URZ ;  /* 0x0000000408047290 */ /* 0x000fe2000fffe03f */
[----:B------:R-:W-:Y:S05]  /*06f0*/  @P0 BRA `(.L_x_938) ;  /* 0x0000012000000947 */ /* 0x000fea0003800000 */
[----:B------:R-:W-:Y:S01]  /*0700*/  ISETP.LT.AND P0, PT, RZ, UR8, PT ;  /* 0x00000008ff007c0c */ /* 0x000fe2000bf01270 */
[----:B------:R-:W-:-:S12]  /*0710*/  UIADD3 UR6, UR8, -0x1, URZ ;  /* 0xffffffff08067890 */ /* 0x000fd8000fffe03f */
        /* <DEDUP_REMOVED lines=8> */
.L_x_939:
[----:B------:R-:W-:Y:S02]  /*07a0*/  UISETP.NE.AND UP0, UPT, UR5, 0x1, UPT ;  /* 0x000000010500788c */ /* 0x000fe4000bf05270 */
[----:B------:R-:W-:Y:S02]  /*07b0*/  ULDC.64 UR10, c[0x0][0x330] ;  /* 0x0000cc00000a7ab9 */ /* 0x000fe40000000a00 */
[----:B------:R-:W-:-:S07]  /*07c0*/  UIMAD.WIDE.U32 UR12, UR6, UR10, URZ ;  /* 0x0000000a060c72a5 */ /* 0x000fce000f8e003f */
[----:B------:R-:W-:Y:S02]  /*07d0*/  @UP0 USHF.R.U32.HI UR6, URZ, UR11, UR13 ;  /* 0x0000000b3f060299 */ /* 0x000fe4000801160d */
.L_x_940:
[----:B------:R-:W-:Y:S02]  /*07e0*/  ULDC UR8, c[0x0][0x32c] ;  /* 0x0000cb0000087ab9 */ /* 0x000fe40000000800 */
[----:B------:R-:W-:-:S04]  /*07f0*/  UIMAD UR8, UR6, UR5, UR8 ;  /* 0x00000005060872a4 */ /* 0x000fc8000f8e0208 */
[----:B------:R-:W-:-:S04]  /*0800*/  UISETP.LT.AND UP0, UPT, UR4, UR8, UPT ;  /* 0x000000080400728c */ /* 0x000fc8000bf01270 */
[----:B------:R-:W-:Y:S02]  /*0810*/  USEL UR4, UR4, UR8, UP0 ;  /* 0x0000000804047287 */ /* 0x000fe40008000000 */
.L_x_938:
[----:B------:R-:W-:Y:S01]  /*0820*/  UIADD3 UR12, UR9, 0x3f, URZ ;  /* 0x0000003f090c7890 */ /* 0x000fe2000fffe03f */
[----:B------:R-:W-:Y:S01]  /*0830*/  PLOP3.LUT P0, PT, PT, PT, UP1, 0x40, 0x0 ;  /* 0x000000000000781c */ /* 0x000fe20003f0e818 */
[----:B------:R-:W-:Y:S02]  /*0840*/  UIADD3 UR6, UR4, 0x3f, URZ ;  /* 0x0000003f04067890 */ /* 0x000fe4000fffe03f */
[----:B------:R-:W-:Y:S02]  /*0850*/  ULDC.64 UR10, c[0x0][0x2c8] ;  /* 0x0000b200000a7ab9 */ /* 0x000fe40000000a00 */
[----:B------:R-:W-:Y:S02]  /*0860*/  UIMAD.WIDE.U32 UR14, UR7, UR10, URZ ;  /* 0x0000000a070e72a5 */ /* 0x000fe4000f8e003f */
[----:B------:R-:W-:Y:S02]  /*0870*/  USHF.R.S32.HI UR8, URZ, 0x1f, UR12 ;  /* 0x0000001f3f087899 */ /* 0x000fe4000801140c */
[----:B------:R-:W-:-:S02]  /*0880*/  USHF.R.S32.HI UR10, URZ, 0x1f, UR6 ;  /* 0x0000001f3f0a7899 */ /* 0x000fc40008011406 */
[----:B------:R-:W-:Y:S02]  /*0890*/  ULEA.HI UR8, UR8, UR12, URZ, 0x6 ;  /* 0x0000000c08087291 */ /* 0x000fe4000f8f303f */
[----:B------:R-:W-:Y:S02]  /*08a0*/  ULEA.HI UR10, UR10, UR6, URZ, 0x6 ;  /* 0x000000060a0a7291 */ /* 0x000fe4000f8f303f */
[----:B------:R-:W-:Y:S02]  /*08b0*/  UMOV UR4, UR7 ;  /* 0x0000000700047c82 */ /* 0x000fe40008000000 */
[----:B------:R-:W-:Y:S02]  /*08c0*/  @UP2 USHF.R.U32.HI UR4, URZ, UR11, UR15 ;  /* 0x0000000b3f042299 */ /* 0x000fe4000801160f */
[----:B------:R-:W-:Y:S02]  /*08d0*/  USHF.R.S32.HI UR14, URZ, 0x6, UR8 ;  /* 0x000000063f0e7899 */ /* 0x000fe40008011408 */
[----:B------:R-:W-:-:S02]  /*08e0*/  USHF.R.S32.HI UR11, URZ, 0x6, UR10 ;  /* 0x000000063f0b7899 */ /* 0x000fc4000801140a */
[----:B------:R-:W-:Y:S02]  /*08f0*/  UIADD3 UR6, UR9, -UR16, URZ ;  /* 0x8000001009067290 */ /* 0x000fe4000fffe03f */
[----:B------:R-:W-:Y:S02]  /*0900*/  UISETP.LT.AND UP0, UPT, UR14, UR11, UPT ;  /* 0x0000000b0e00728c */ /* 0x000fe4000bf01270 */
[----:B------:R-:W-:Y:S02]  /*0910*/  UIADD3 UR10, UR6, UR4, URZ ;  /* 0x00000004060a7290 */ /* 0x000fe4000fffe03f */
[----:B------:R-:W-:Y:S02]  /*0920*/  ULDC UR8, c[0x0][0x324] ;  /* 0x0000c90000087ab9 */ /* 0x000fe40000000800 */
[----:B------:R-:W-:Y:S02]  /*0930*/  USEL UR14, UR14, UR11, UP0 ;  /* 0x0000000b0e0e7287 */ /* 0x000fe40008000000 */
        /* <DEDUP_REMOVED lines=13> */
.L_x_942:
[----:B------:R-:W-:-:S03]  /*0a10*/  UISETP.NE.AND UP0, UPT, UR5, 0x1, UPT ;  /* 0x000000010500788c */ /* 0x000fc6000bf05270 */
[----:B------:R-:W-:Y:S02]  /*0a20*/  ULDC.64 UR4, c[0x0][0x330] ;  /* 0x0000cc0000047ab9 */ /* 0x000fe40000000a00 */
[----:B------:R-:W-:-:S07]  /*0a30*/  UIMAD.WIDE.U32 UR12, UR10, UR4, URZ ;  /* 0x000000040a0c72a5 */ /* 0x000fce000f8e003f */
[----:B------:R-:W-:Y:S02]  /*0a40*/  @UP0 UMOV UR11, UR13 ;  /* 0x0000000d000b0c82 */ /* 0x000fe40008000000 */
[----:B------:R-:W-:Y:S02]  /*0a50*/  @UP0 USHF.R.U32.HI UR10, URZ, UR5, UR11 ;  /* 0x000000053f0a0299 */ /* 0x000fe4000801160b */
.L_x_943:
[----:B------:R-:W-:Y:S02]  /*0a60*/  ULDC UR4, c[0x0][0x32c] ;  /* 0x0000cb0000047ab9 */ /* 0x000fe40000000800 */
[----:B------:R-:W-:-:S04]  /*0a70*/  UIMAD UR4, UR10, UR4, URZ ;  /* 0x000000040a0472a4 */ /* 0x000fc8000f8e023f */
[----:B------:R-:W-:-:S04]  /*0a80*/  UISETP.LT.AND UP0, UPT, UR8, UR4, UPT ;  /* 0x000000040800728c */ /* 0x000fc8000bf01270 */
[----:B------:R-:W-:-:S04]  /*0a90*/  USEL UR8, UR8, UR4, !UP0 ;  /* 0x0000000408087287 */ /* 0x000fc8000c000000 */
.L_x_941:
[----:B------:R-:W-:Y:S01]  /*0aa0*/  USHF.R.S32.HI UR4, URZ, 0x1f, UR8 ;  /* 0x0000001f3f047899 */ /* 0x000fe20008011408 */
[----:B------:R-:W-:Y:S01]  /*0ab0*/  PLOP3.LUT P1, PT, PT, PT, PT, 0x80, 0x0 ;  /* 0x000000000000781c */ /* 0x000fe20003f2f070 */
[----:B------:R-:W-:Y:S01]  /*0ac0*/  IMAD.MOV.U32 R10, RZ, RZ, RZ ;  /* 0x000000ffff0a7224 */ /* 0x000fe200078e00ff */
[----:B------:R-:W-:Y:S01]  /*0ad0*/  CS2R R128, SRZ ;  /* 0x0000000000807805 */ /* 0x000fe2000001ff00 */
[----:B------:R-:W-:Y:S01]  /*0ae0*/  ULEA.HI UR8, UR4, UR8, URZ, 0x6 ;  /* 0x0000000804087291 */ /* 0x000fe2000f8f303f */
[----:B------:R-:W-:Y:S01]  /*0af0*/  IMAD.MOV.U32 R130, RZ, RZ, RZ ;  /* 0x000000ffff827224 */ /* 0x000fe200078e00ff */
[----:B------:R-:W-:Y:S01]  /*0b00*/  CS2R R14, SRZ ;  /* 0x00000000000e7805 */ /* 0x000fe2000001ff00 */
[----:B------:R-:W-:Y:S01]  /*0b10*/  MOV R126, RZ ;  /* 0x000000ff007e7202 */ /* 0x000fe20000000f00 */
[----:B------:R-:W-:Y:S01]  /*0b20*/  USHF.R.S32.HI UR8, URZ, 0x6, UR8 ;  /* 0x000000063f087899 */ /* 0x000fe20008011408 */
[----:B------:R-:W-:Y:S01]  /*0b30*/  CS2R R124, SRZ ;  /* 0x00000000007c7805 */ /* 0x000fe2000001ff00 */
[----:B------:R-:W-:Y:S01]  /*0b40*/  CS2R R122, SRZ ;  /* 0x00000000007a7805 */ /* 0x000fe2000001ff00 */
        /* <DEDUP_REMOVED lines=17> */
[----:B------:R-:W-:Y:S01]  /*0c60*/  CS2R R22, SRZ ;  /* 0x0000000000167805 */ /* 0x000fe2000001ff00 */
[----:B------:R-:W-:Y:S01]  /*0c70*/  IMAD.MOV.U32 R102, RZ, RZ, RZ ;  /* 0x000000ffff667224 */ /* 0x000fe200078e00ff */
        /* <DEDUP_REMOVED lines=53> */
[----:B------:R-:W-:Y:S05]  /*0fd0*/  @!P0 BRA `(.L_x_944) ;  /* 0x000149d000008947 */ /* 0x000fea0003800000 */
[----:B------:R-:W-:-:S04]  /*0fe0*/  ISETP.NE.U32.AND P3, PT, RZ, c[0x0][0x340], PT ;  /* 0x0000d000ff007a0c */ /* 0x000fc80003f65070 */
[----:B------:R-:W-:-:S13]  /*0ff0*/  ISETP.NE.AND.EX P3, PT, RZ, c[0x0][0x344], PT, P3 ;  /* 0x0000d100ff007a0c */ /* 0x000fda0003f65330 */
[----:B------:R-:W-:-:S05]  /*1000*/  @P3 IMAD.WIDE R2, R41, R26, c[0x0][0x340] ;  /* 0x0000d00029023625 */ /* 0x000fca00078e021a */
[----:B------:R1:W2:Y:S01]  /*1010*/  @P3 LDG.E R20, [R2.64] ;  /* 0x0000001202143981 */ /* 0x0002a2000c1e1900 */
[----:B------:R-:W-:Y:S01]  /*1020*/  SHF.R.S32.HI R0, RZ, 0x1f, R6 ;  /* 0x0000001fff007819 */ /* 0x000fe20000011406 */
[----:B------:R-:W-:Y:S01]  /*1030*/  ULDC UR4, c[0x0][0x2c4] ;  /* 0x0000b10000047ab9 */ /* 0x000fe20000000800 */
[----:B------:R-:W-:Y:S01]  /*1040*/  SHF.R.S32.HI R100, RZ, 0x1f, R103 ;  /* 0x0000001fff647819 */ /* 0x000fe20000011467 */
[----:B------:R-:W3:Y:S01]  /*1050*/  S2R R29, SR_CTAID.Y ;  /* 0x00000000001d7919 */ /* 0x000ee20000002600 */
[----:B------:R-:W-:Y:S01]  /*1060*/  PLOP3.LUT P1, PT, PT, PT, UP2, 0x80, 0x0 ;  /* 0x000000000000781c */ /* 0x000fe20003f2f028 */
[----:B------:R-:W-:Y:S01]  /*1070*/  IMAD R0, R0, c[0x0][0x178], RZ ;  /* 0x00005e0000007a24 */ /* 0x000fe200078e02ff */
[-C--:B------:R-:W-:Y:S01]  /*1080*/  LEA.HI R4, R100, R103.reuse, RZ, 0x3 ;  /* 0x0000006764047211 */ /* 0x080fe200078f18ff */
[----:B------:R-:W-:Y:S01]  /*1090*/  UIMAD UR4, UR16, UR4, URZ ;  /* 0x00000004100472a4 */ /* 0x000fe2000f8e023f */
[----:B------:R-:W-:Y:S01]  /*10a0*/  SHF.R.S32.HI R18, RZ, 0x1f, R41 ;  /* 0x0000001fff127819 */ /* 0x000fe20000011429 */
[----:B------:R-:W-:Y:S01]  /*10b0*/  IMAD R0, R6, c[0x0][0x17c], R0 ;  /* 0x00005f0006007a24 */ /* 0x000fe200078e0200 */
[----:B------:R-:W-:Y:S01]  /*10c0*/  SHF.R.S32.HI R26, RZ, 0x3, R4 ;  /* 0x00000003ff1a7819 */ /* 0x000fe20000011404 */
[----:B------:R-:W-:Y:S01]  /*10d0*/  BSSY B0, `(.L_x_945) ;  /* 0x00000b3000007945 */ /* 0x000fe20003800000 */
[----:B------:R-:W-:-:S02]  /*10e0*/  LEA.HI R19, R100, R103, RZ, 0x4 ;  /* 0x0000006764137211 */ /* 0x000fc400078f20ff */
[----:B------:R-:W-:Y:S02]  /*10f0*/  PLOP3.LUT P0, PT, PT, PT, UP2, 0x80, 0x0 ;  /* 0x000000000000781c */ /* 0x000fe40003f0f028 */
[----:B------:R-:W-:Y:S02]  /*1100*/  SHF.R.S32.HI R10, RZ, 0x4, R19 ;  /* 0x00000004ff0a7819 */ /* 0x000fe40000011413 */
[----:B------:R-:W-:Y:S02]  /*1110*/  IADD3 R30, R26, UR7, RZ ;  /* 0x000000071a1e7c10 */ /* 0x000fe4000fffe0ff */
[----:B------:R-:W-:Y:S02]  /*1120*/  LEA.HI R9, R19, R10, RZ, 0x1 ;  /* 0x0000000a13097211 */ /* 0x000fe400078f08ff */
[----:B------:R-:W-:Y:S01]  /*1130*/  LEA.HI R13, R100, R103, RZ, 0x6 ;  /* 0x00000067640d7211 */ /* 0x000fe200078f30ff */
[----:B-1----:R-:W-:Y:S01]  /*1140*/  IMAD.WIDE.U32 R2, R6, c[0x0][0x178], RZ ;  /* 0x00005e0006027a25 */ /* 0x002fe200078e00ff */
[----:B---3--:R-:W-:-:S03]  /*1150*/  SHF.R.S32.HI R25, RZ, 0x1f, R29 ;  /* 0x0000001fff197819 */ /* 0x008fc6000001141d */
[----:B------:R-:W-:Y:S01]  /*1160*/  IMAD.IADD R3, R3, 0x1, R0 ;  /* 0x0000000103037824 */ /* 0x000fe200078e0200 */
[----:B------:R-:W-:Y:S01]  /*1170*/  LOP3.LUT R0, R4, 0xfffffff8, RZ, 0xc0, !PT ;  /* 0xfffffff804007812 */ /* 0x000fe200078ec0ff */
[----:B------:R-:W-:-:S04]  /*1180*/  IMAD R5, R25, c[0x0][0x1b8], RZ ;  /* 0x00006e0019057a24 */ /* 0x000fc800078e02ff */
[----:B------:R-:W-:Y:S02]  /*1190*/  IMAD.IADD R32, R103, 0x1, -R0 ;  /* 0x0000000167207824 */ /* 0x000fe400078e0a00 */
[C---:B------:R-:W-:Y:S01]  /*11a0*/  IMAD R0, R29.reuse, c[0x0][0x1bc], R5 ;  /* 0x00006f001d007a24 */ /* 0x040fe200078e0205 */
[----:B------:R-:W-:Y:S01]  /*11b0*/  SEL R5, R18, RZ, !P2 ;  /* 0x000000ff12057207 */ /* 0x000fe20005000000 */
[----:B------:R-:W-:Y:S02]  /*11c0*/  IMAD R7, R32, 0x20, R26 ;  /* 0x0000002020077824 */ /* 0x000fe400078e021a */
[----:B------:R-:W-:-:S03]  /*11d0*/  IMAD.WIDE.U32 R2, R29, c[0x0][0x1b8], R2 ;  /* 0x00006e001d027a25 */ /* 0x000fc600078e0002 */
[----:B------:R-:W-:Y:S01]  /*11e0*/  IADD3 R7, R7, UR7, RZ ;  /* 0x0000000707077c10 */ /* 0x000fe2000fffe0ff */
[----:B------:R-:W-:Y:S01]  /*11f0*/  IMAD.IADD R3, R3, 0x1, R0 ;  /* 0x0000000103037824 */ /* 0x000fe200078e0200 */
[----:B------:R-:W-:Y:S01]  /*1200*/  SEL R0, R41, RZ, !P2 ;  /* 0x000000ff29007207 */ /* 0x000fe20005000000 */
[----:B------:R-:W-:Y:S02]  /*1210*/  IMAD R5, R5, c[0x0][0x1c0], RZ ;  /* 0x0000700005057a24 */ /* 0x000fe400078e02ff */
[----:B------:R-:W-:-:S04]  /*1220*/  @P1 IMAD.HI.U32 R6, R7, c[0x0][0x2c8], RZ ;  /* 0x0000b20007061a27 */ /* 0x000fc800078e00ff */
[C---:B------:R-:W-:Y:S01]  /*1230*/  IMAD R8, R0.reuse, c[0x0][0x1c4], R5 ;  /* 0x0000710000087a24 */ /* 0x040fe200078e0205 */
[----:B------:R-:W-:Y:S01]  /*1240*/  LOP3.LUT R5, R9, 0xfffffffe, RZ, 0xc0, !PT ;  /* 0xfffffffe09057812 */ /* 0x000fe200078ec0ff */
[----:B------:R-:W-:Y:S01]  /*1250*/  IMAD.MOV.U32 R4, RZ, RZ, R7 ;  /* 0x000000ffff047224 */ /* 0x000fe200078e0007 */
[----:B------:R-:W-:Y:S01]  /*1260*/  @P0 SHF.R.U32.HI R4, RZ, c[0x0][0x2cc], R6 ;  /* 0x0000b300ff040a19 */ /* 0x000fe20000011606 */
[----:B------:R-:W-:Y:S01]  /*1270*/  IMAD.WIDE.U32 R2, R0, c[0x0][0x1c0], R2 ;  /* 0x0000700000027a25 */ /* 0x000fe200078e0002 */
[----:B------:R-:W-:Y:S02]  /*1280*/  SHF.R.S32.HI R9, RZ, 0x1f, R11 ;  /* 0x0000001fff097819 */ /* 0x000fe4000001140b */
[----:B------:R-:W-:Y:S01]  /*1290*/  SHF.R.S32.HI R6, RZ, 0x1f, R4 ;  /* 0x0000001fff067819 */ /* 0x000fe20000011404 */
[----:B------:R-:W-:Y:S01]  /*12a0*/  IMAD.IADD R31, R10, 0x1, -R5 ;  /* 0x000000010a1f7824 */ /* 0x000fe200078e0a05 */
[----:B------:R-:W-:Y:S01]  /*12b0*/  IADD3 R5, R30, 0x20, RZ ;  /* 0x000000201e057810 */ /* 0x000fe20007ffe0ff */
[----:B------:R-:W-:-:S02]  /*12c0*/  IMAD.IADD R3, R3, 0x1, R8 ;  /* 0x0000000103037824 */ /* 0x000fc400078e0208 */
[----:B------:R-:W-:Y:S01]  /*12d0*/  IMAD.MOV R0, RZ, RZ, -R4 ;  /* 0x000000ffff007224 */ /* 0x000fe200078e0a04 */
[----:B------:R-:W-:Y:S01]  /*12e0*/  ISETP.GE.AND P0, PT, R5, UR4, PT ;  /* 0x0000000405007c0c */ /* 0x000fe2000bf06270 */
[----:B------:R-:W-:Y:S02]  /*12f0*/  IMAD.SHL.U32 R8, R26, 0x40, RZ ;  /* 0x000000401a087824 */ /* 0x000fe400078e00ff */
[----:B------:R-:W-:Y:S02]  /*1300*/  IMAD R5, R0, c[0x0][0x2c4], R7 ;  /* 0x0000b10000057a24 */ /* 0x000fe400078e0207 */
[----:B------:R-:W-:Y:S01]  /*1310*/  IMAD R6, R6, c[0x0][0x1b0], RZ ;  /* 0x00006c0006067a24 */ /* 0x000fe200078e02ff */
[----:B------:R-:W-:Y:S01]  /*1320*/  LOP3.LUT R0, R8, 0x1c0, RZ, 0xc0, !PT ;  /* 0x000001c008007812 */ /* 0x000fe200078ec0ff */
[----:B------:R-:W-:Y:S02]  /*1330*/  IMAD.SHL.U32 R10, R32, 0x8, RZ ;  /* 0x00000008200a7824 */ /* 0x000fe400078e00ff */
[C---:B------:R-:W-:Y:S01]  /*1340*/  IMAD R8, R4.reuse, c[0x0][0x1b4], R6 ;  /* 0x00006d0004087a24 */ /* 0x040fe200078e0206 */
[----:B------:R-:W-:Y:S01]  /*1350*/  SHF.R.U32.HI R6, RZ, 0x3, R0 ;  /* 0x00000003ff067819 */ /* 0x000fe20000011600 */
[----:B------:R-:W-:Y:S01]  /*1360*/  IMAD.WIDE.U32 R2, R4, c[0x0][0x1b0], R2 ;  /* 0x00006c0004027a25 */ /* 0x000fe200078e0002 */
[----:B------:R-:W-:-:S02]  /*1370*/  LOP3.LUT R7, R0, 0x38, R10, 0xf8, !PT ;  /* 0x0000003800077812 */ /* 0x000fc400078ef80a */
[----:B------:R-:W-:Y:S01]  /*1380*/  SHF.R.S32.HI R4, RZ, 0x1f, R5 ;  /* 0x0000001fff047819 */ /* 0x000fe20000011405 */
[----:B------:R-:W-:Y:S01]  /*1390*/  IMAD.IADD R3, R3, 0x1, R8 ;  /* 0x0000000103037824 */ /* 0x000fe200078e0208 */
[----:B------:R-:W-:Y:S01]  /*13a0*/  IADD3 R0, P1, R11, R26, RZ ;  /* 0x0000001a0b007210 */ /* 0x000fe20007f3e0ff */
[----:B------:R-:W-:Y:S01]  /*13b0*/  IMAD.SHL.U32 R17, R32, 0x8, RZ ;  /* 0x0000000820117824 */ /* 0x000fe200078e00ff */
[----:B------:R-:W-:Y:S01]  /*13c0*/  IADD3 R11, R10, 0x80, RZ ;  /* 0x000000800a0b7810 */ /* 0x000fe20007ffe0ff */
[----:B------:R-:W-:Y:S01]  /*13d0*/  IMAD R4, R4, c[0x0][0x1a8], RZ ;  /* 0x00006a0004047a24 */ /* 0x000fe200078e02ff */
[----:B------:R-:W-:Y:S01]  /*13e0*/  LOP3.LUT R14, R7, R6, RZ, 0x3c, !PT ;  /* 0x00000006070e7212 */ /* 0x000fe200078e3cff */
[C---:B------:R-:W-:Y:S01]  /*13f0*/  IMAD.WIDE.U32 R2, R5.reuse, c[0x0][0x1a8], R2 ;  /* 0x00006a0005027a25 */ /* 0x040fe200078e0002 */
[----:B------:R-:W-:Y:S02]  /*1400*/  LEA.HI.X.SX32 R6, R26, R9, 0x1, P1 ;  /* 0x000000091a067211 */ /* 0x000fe400008f0eff */
[----:B------:R-:W-:Y:S01]  /*1410*/  ISETP.GE.AND P1, PT, R30, UR4, PT ;  /* 0x000000041e007c0c */ /* 0x000fe2000bf26270 */
[----:B------:R-:W-:Y:S01]  /*1420*/  IMAD R12, R5, c[0x0][0x1ac], R4 ;  /* 0x00006b00050c7a24 */ /* 0x000fe200078e0204 */
[----:B------:R-:W-:Y:S01]  /*1430*/  ISETP.GE.AND P2, PT, R11, c[0x0][0x1d4], PT ;  /* 0x000075000b007a0c */ /* 0x000fe20003f46270 */
[C---:B------:R-:W-:Y:S01]  /*1440*/  IMAD R5, R6.reuse, c[0x0][0x1e0], RZ ;  /* 0x0000780006057a24 */ /* 0x040fe200078e02ff */
[----:B------:R-:W-:Y:S01]  /*1450*/  SHF.R.S32.HI R11, RZ, 0x1f, R10 ;  /* 0x0000001fff0b7819 */ /* 0x000fe2000001140a */
[----:B------:R-:W-:Y:S01]  /*1460*/  IMAD R4, R6, c[0x0][0x208], RZ ;  /* 0x0000820006047a24 */ /* 0x000fe200078e02ff */
[----:B------:R-:W-:Y:S01]  /*1470*/  LEA R28, P5, R2, c[0x0][0x160], 0x1 ;  /* 0x00005800021c7a11 */ /* 0x000fe200078a08ff */
[C---:B------:R-:W-:Y:S01]  /*1480*/  IMAD R15, R0.reuse, c[0x0][0x1e4], R5 ;  /* 0x00007900000f7a24 */ /* 0x040fe200078e0205 */
[----:B------:R-:W-:Y:S01]  /*1490*/  IADD3 R22, R17, 0x80, RZ ;  /* 0x0000008011167810 */ /* 0x000fe20007ffe0ff */
[----:B------:R-:W-:-:S02]  /*14a0*/  IMAD R16, R0, c[0x0][0x20c], R4 ;  /* 0x0000830000107a24 */ /* 0x000fc400078e0204 */
[----:B------:R-:W-:Y:S01]  /*14b0*/  IMAD.WIDE.U32 R8, R0, c[0x0][0x1e0], R10 ;  /* 0x0000780000087a25 */ /* 0x000fe200078e000a */
[----:B------:R-:W-:-:S03]  /*14c0*/  ISETP.GE.AND P6, PT, R22, c[0x0][0x198], PT ;  /* 0x0000660016007a0c */ /* 0x000fc60003fc6270 */
[----:B------:R-:W-:Y:S01]  /*14d0*/  IMAD.WIDE.U32 R6, R0, c[0x0][0x208], R10 ;  /* 0x0000820000067a25 */ /* 0x000fe200078e000a */
[----:B------:R-:W-:-:S03]  /*14e0*/  LOP3.LUT R0, R19, 0xfffffff0, RZ, 0xc0, !PT ;  /* 0xfffffff013007812 */ /* 0x000fc600078ec0ff */
[----:B------:R-:W-:Y:S02]  /*14f0*/  IMAD.IADD R3, R3, 0x1, R12 ;  /* 0x0000000103037824 */ /* 0x000fe400078e020c */
[----:B------:R-:W-:Y:S01]  /*1500*/  IMAD.SHL.U32 R4, R13, 0x8, RZ ;  /* 0x000000080d047824 */ /* 0x000fe200078e00ff */
[----:B------:R-:W-:Y:S01]  /*1510*/  IADD3 R13, R17, 0xc0, RZ ;  /* 0x000000c0110d7810 */ /* 0x000fe20007ffe0ff */
[----:B------:R-:W-:Y:S01]  /*1520*/  IMAD.IADD R0, R103, 0x1, -R0 ;  /* 0x0000000167007824 */ /* 0x000fe200078e0a00 */
[----:B------:R-:W-:Y:S01]  /*1530*/  LEA.HI.X R27, R2, c[0x0][0x164], R3, 0x1, P5 ;  /* 0x00005900021b7a11 */ /* 0x000fe200028f0c03 */
[----:B------:R-:W-:Y:S01]  /*1540*/  IMAD.IADD R9, R9, 0x1, R15 ;  /* 0x0000000109097824 */ /* 0x000fe200078e020f */
[----:B------:R-:W-:Y:S01]  /*1550*/  @!P1 SHF.R.S32.HI R3, RZ, 0x1f, R22 ;  /* 0x0000001fff039819 */ /* 0x000fe20000011416 */
[----:B------:R-:W1:Y:S01]  /*1560*/  SHFL.IDX PT, R2, R28, RZ, 0x181f ;  /* 0x00181fff1c027589 */ /* 0x000e6200000e0000 */
[----:B------:R-:W-:Y:S01]  /*1570*/  LOP3.LUT R231, R14, 0xfffffe00, R4, 0xf8, !PT ;  /* 0xfffffe000ee77812 */ /* 0x000fe200078ef804 */
[----:B------:R-:W-:Y:S01]  /*1580*/  IMAD.IADD R7, R7, 0x1, R16 ;  /* 0x0000000107077824 */ /* 0x000fe200078e0210 */
[----:B------:R-:W-:Y:S01]  /*1590*/  SHF.R.S32.HI R4, RZ, 0x1f, R0 ;  /* 0x0000001fff047819 */ /* 0x000fe20000011400 */
[----:B------:R-:W-:Y:S01]  /*15a0*/  IMAD R23, R25, c[0x0][0x1e8], RZ ;  /* 0x00007a0019177a24 */ /* 0x000fe200078e02ff */
[----:B------:R-:W-:Y:S01]  /*15b0*/  @!P1 LEA.HI R22, R3, R22, RZ, 0x3 ;  /* 0x0000001603169211 */ /* 0x000fe200078f18ff */
[----:B------:R-:W-:Y:S01]  /*15c0*/  @!P1 IMAD.SHL.U32 R16, R231, 0x2, RZ ;  /* 0x00000002e7109824 */ /* 0x000fe200078e00ff */
[----:B------:R-:W3:Y:S01]  /*15d0*/  SHFL.IDX PT, R3, R27, RZ, 0x181f ;  /* 0x00181fff1b037589 */ /* 0x000ee200000e0000 */
[----:B------:R-:W-:Y:S01]  /*15e0*/  LEA.HI R24, R4, R0, RZ, 0x3 ;  /* 0x0000000004187211 */ /* 0x000fe200078f18ff */
[----:B------:R-:W-:Y:S01]  /*15f0*/  IMAD R25, R25, c[0x0][0x210], RZ ;  /* 0x0000840019197a24 */ /* 0x000fe200078e02ff */
[----:B------:R-:W-:Y:S01]  /*1600*/  @!P1 SHF.R.S32.HI R12, RZ, 0x1f, R13 ;  /* 0x0000001fff0c9819 */ /* 0x000fe2000001140d */
[C---:B------:R-:W-:Y:S01]  /*1610*/  IMAD R23, R29.reuse, c[0x0][0x1ec], R23 ;  /* 0x00007b001d177a24 */ /* 0x040fe200078e0217 */
[----:B------:R-:W-:Y:S01]  /*1620*/  LOP3.LUT R4, R24, 0xfffffff8, RZ, 0xc0, !PT ;  /* 0xfffffff818047812 */ /* 0x000fe200078ec0ff */
[----:B------:R-:W-:Y:S01]  /*1630*/  IMAD.WIDE.U32 R8, R29, c[0x0][0x1e8], R8 ;  /* 0x00007a001d087a25 */ /* 0x000fe200078e0008 */
[----:B------:R-:W-:-:S02]  /*1640*/  ISETP.GE.AND P5, PT, R13, c[0x0][0x198], PT ;  /* 0x000066000d007a0c */ /* 0x000fc40003fa6270 */
[----:B------:R-:W-:Y:S01]  /*1650*/  @!P1 LEA.HI R13, R12, R13, RZ, 0x3 ;  /* 0x0000000d0c0d9211 */ /* 0x000fe200078f18ff */
[----:B------:R-:W-:Y:S01]  /*1660*/  IMAD.IADD R19, R0, 0x1, -R4 ;  /* 0x0000000100137824 */ /* 0x000fe200078e0a04 */
[----:B------:R-:W-:Y:S01]  /*1670*/  @!P1 LOP3.LUT R12, R22, 0xfffffff8, RZ, 0xc0, !PT ;  /* 0xfffffff8160c9812 */ /* 0x000fe200078ec0ff */
[C---:B------:R-:W-:Y:S02]  /*1680*/  IMAD R25, R29.reuse, c[0x0][0x214], R25 ;  /* 0x000085001d197a24 */ /* 0x040fe400078e0219 */
[----:B------:R-:W-:-:S04]  /*1690*/  IMAD.WIDE.U32 R6, R29, c[0x0][0x210], R6 ;  /* 0x000084001d067a25 */ /* 0x000fc800078e0006 */
[----:B------:R-:W-:Y:S02]  /*16a0*/  IMAD.IADD R9, R9, 0x1, R23 ;  /* 0x0000000109097824 */ /* 0x000fe400078e0217 */
[--C-:B--2---:R-:W-:Y:S01]  /*16b0*/  @P3 IMAD.MOV.U32 R4, RZ, RZ, R20.reuse ;  /* 0x000000ffff043224 */ /* 0x104fe200078e0014 */
[----:B------:R-:W-:Y:S01]  /*16c0*/  @P3 SHF.R.S32.HI R5, RZ, 0x1f, R20 ;  /* 0x0000001fff053819 */ /* 0x000fe20000011414 */
[----:B------:R-:W-:Y:S02]  /*16d0*/  @!P3 IMAD.MOV.U32 R4, RZ, RZ, R41 ;  /* 0x000000ffff04b224 */ /* 0x000fe400078e0029 */
[----:B------:R-:W-:Y:S01]  /*16e0*/  @!P3 IMAD.MOV.U32 R5, RZ, RZ, R18 ;  /* 0x000000ffff05b224 */ /* 0x000fe200078e0012 */
[----:B------:R-:W-:Y:S02]  /*16f0*/  IADD3 R18, R10, 0x40, RZ ;  /* 0x000000400a127810 */ /* 0x000fe40007ffe0ff */
[----:B------:R-:W-:Y:S02]  /*1700*/  SEL R21, R4, RZ, !P4 ;  /* 0x000000ff04157207 */ /* 0x000fe40006000000 */
[----:B------:R-:W-:-:S02]  /*1710*/  @!P1 SHF.R.S32.HI R0, RZ, 0x1f, R18 ;  /* 0x0000001fff009819 */ /* 0x000fc40000011412 */
[----:B-1----:R-:W-:Y:S01]  /*1720*/  @!P1 LEA R4, P3, R17, R2, 0x1 ;  /* 0x0000000211049211 */ /* 0x002fe200078608ff */
[----:B------:R-:W-:Y:S01]  /*1730*/  IMAD.WIDE.U32 R38, R21, c[0x0][0x1f0], R8 ;  /* 0x00007c0015267a25 */ /* 0x000fe200078e0008 */
[----:B------:R-:W-:Y:S02]  /*1740*/  SEL R20, R5, RZ, !P4 ;  /* 0x000000ff05147207 */ /* 0x000fe40006000000 */
[----:B------:R-:W-:Y:S02]  /*1750*/  @!P1 LEA.HI R0, R0, R18, RZ, 0x3 ;  /* 0x0000001200009211 */ /* 0x000fe400078f18ff */
[C---:B---3--:R-:W-:Y:S01]  /*1760*/  @!P1 LEA.HI.X R5, R17.reuse, R3, R11, 0x1, P3 ;  /* 0x0000000311059211 */ /* 0x048fe200018f0c0b */
[----:B------:R1:W-:Y:S01]  /*1770*/  STL.64 [R1+0x40], R38 ;  /* 0x0000402601007387 */ /* 0x0003e20000100a00 */
[C---:B------:R-:W-:Y:S02]  /*1780*/  ISETP.GE.AND P3, PT, R17.reuse, c[0x0][0x198], PT ;  /* 0x0000660011007a0c */ /* 0x040fe40003f66270 */
[----:B------:R-:W-:-:S02]  /*1790*/  ISETP.GE.AND P4, PT, R17, c[0x0][0x198], PT ;  /* 0x0000660011007a0c */ /* 0x000fc40003f86270 */
[----:B------:R-:W-:Y:S02]  /*17a0*/  ISETP.GE.AND P4, PT, R18, c[0x0][0x198], PT ;  /* 0x0000660012007a0c */ /* 0x000fe40003f86270 */
[----:B------:R-:W-:Y:S02]  /*17b0*/  @!P1 LOP3.LUT R14, R0, 0xfffffff8, RZ, 0xc0, !PT ;  /* 0xfffffff8000e9812 */ /* 0x000fe400078ec0ff */
[----:B------:R-:W-:Y:S01]  /*17c0*/  @!P1 LOP3.LUT R0, R13, 0xfffffff8, RZ, 0xc0, !PT ;  /* 0xfffffff80d009812 */ /* 0x000fe200078ec0ff */
[----:B------:R-:W-:Y:S01]  /*17d0*/  @!P1 IMAD.WIDE R12, R12, 0x2, R2 ;  /* 0x000000020c0c9825 */ /* 0x000fe200078e0202 */
[----:B------:R-:W-:-:S03]  /*17e0*/  P2R R29, PR, RZ, 0x10 ;  /* 0x00000010ff1d7803 */ /* 0x000fc60000000000 */
[--C-:B------:R-:W-:Y:S01]  /*17f0*/  @!P1 IMAD.WIDE R14, R14, 0x2, R2.reuse ;  /* 0x000000020e0e9825 */ /* 0x100fe200078e0202 */
[----:B------:R-:W-:Y:S01]  /*1800*/  @!PT LDS RZ, [RZ] ;  /* 0x00000000fffff984 */ /* 0x000fe20000000800 */
[----:B------:R2:W-:Y:S01]  /*1810*/  @!P1 LDGSTS.E.BYPASS.LTC128B.128 [R16+0x10100], [R4.64], !P3 ;  /* 0x1010000004109fae */ /* 0x0005e2000d901d52 */
[----:B------:R-:W-:Y:S02]  /*1820*/  ISETP.GE.AND P3, PT, R18, c[0x0][0x1d4], PT ;  /* 0x0000750012007a0c */ /* 0x000fe40003f66270 */
[----:B------:R-:W-:Y:S01]  /*1830*/  @!P1 IMAD.WIDE R2, R0, 0x2, R2 ;  /* 0x0000000200029825 */ /* 0x000fe200078e0202 */
[----:B------:R3:W-:Y:S01]  /*1840*/  @!P1 LDGSTS.E.BYPASS.LTC128B.128 [R16+0x14100], [R14.64], !P4 ;  /* 0x141000000e109fae */ /* 0x0007e2000e101d52 */
[----:B------:R-:W-:Y:S02]  /*1850*/  ISETP.GE.AND P4, PT, R10, c[0x0][0x1d4], PT ;  /* 0x000075000a007a0c */ /* 0x000fe40003f86270 */
[C---:B------:R-:W-:Y:S01]  /*1860*/  IMAD.SHL.U32 R0, R19.reuse, 0x40, RZ ;  /* 0x0000004013007824 */ /* 0x040fe200078e00ff */
[----:B------:R4:W-:Y:S04]  /*1870*/  @!P1 LDGSTS.E.BYPASS.LTC128B.128 [R16+0x18100], [R12.64], !P6 ;  /* 0x181000000c109fae */ /* 0x0009e8000f101d52 */
[----:B------:R-:W-:Y:S01]  /*1880*/  LOP3.LUT R0, R0, 0x1c0, RZ, 0xc0, !PT ;  /* 0x000001c000007812 */ /* 0x000fe200078ec0ff */
[----:B------:R5:W-:Y:S01]  /*1890*/  @!P1 LDGSTS.E.BYPASS.LTC128B.128 [R16+0x1c100], [R2.64], !P5 ;  /* 0x1c10000002109fae */ /* 0x000be2000e901d52 */
[----:B------:R-:W-:Y:S01]  /*18a0*/  LOP3.LUT P1, RZ, R19, 0x2, RZ, 0xc0, !PT ;  /* 0x0000000213ff7812 */ /* 0x000fe2000782c0ff */
[----:B--2---:R-:W-:-:S02]  /*18b0*/  IMAD.SHL.U32 R4, R31, 0x8, RZ ;  /* 0x000000081f047824 */ /* 0x004fc400078e00ff */
[----:B------:R-:W-:Y:S02]  /*18c0*/  IMAD R5, R20, c[0x0][0x1f0], RZ ;  /* 0x00007c0014057a24 */ /* 0x000fe400078e02ff */
[----:B---3--:R-:W-:Y:S02]  /*18d0*/  IMAD.MOV.U32 R15, RZ, RZ, 0x20 ;  /* 0x00000020ff0f7424 */ /* 0x008fe400078e00ff */
[----:B----4-:R-:W-:Y:S02]  /*18e0*/  IMAD R13, R21, c[0x0][0x1f4], R5 ;  /* 0x00007d00150d7a24 */ /* 0x010fe400078e0205 */
[----:B------:R-:W-:Y:S02]  /*18f0*/  IMAD.SHL.U32 R5, R24, 0x40, RZ ;  /* 0x0000004018057824 */ /* 0x000fe400078e00ff */
[----:B------:R-:W-:Y:S01]  /*1900*/  IMAD.IADD R41, R39, 0x1, R13 ;  /* 0x0000000127297824 */ /* 0x000fe200078e020d */
[----:B-----5:R-:W-:Y:S01]  /*1910*/  LOP3.LUT R2, R0, 0x8, R4, 0xf8, !PT ;  /* 0x0000000800027812 */ /* 0x020fe200078ef804 */
[----:B------:R-:W-:Y:S01]  /*1920*/  IMAD.MOV.U32 R3, RZ, RZ, 0x10 ;  /* 0x00000010ff037424 */ /* 0x000fe200078e00ff */
[----:B------:R-:W-:-:S04]  /*1930*/  SHF.R.U32.HI R0, RZ, 0x3, R0 ;  /* 0x00000003ff007819 */ /* 0x000fc80000011600 */
[----:B------:R-:W-:Y:S01]  /*1940*/  SEL R4, R3, 0xfffffff0, !P1 ;  /* 0xfffffff003047807 */ /* 0x000fe20004800000 */
[----:B------:R-:W-:Y:S01]  /*1950*/  IMAD.IADD R3, R7, 0x1, R25 ;  /* 0x0000000107037824 */ /* 0x000fe200078e0219 */
[----:B------:R-:W-:Y:S01]  /*1960*/  LOP3.LUT R14, R2, R0, RZ, 0x3c, !PT ;  /* 0x00000000020e7212 */ /* 0x000fe200078e3cff */
[----:B------:R-:W-:Y:S01]  /*1970*/  IMAD R0, R20, c[0x0][0x218], RZ ;  /* 0x0000860014007a24 */ /* 0x000fe200078e02ff */
[----:B------:R-:W-:Y:S01]  /*1980*/  LOP3.LUT P1, RZ, R19, 0x4, RZ, 0xc0, !PT ;  /* 0x0000000413ff7812 */ /* 0x000fe2000782c0ff */
[----:B------:R-:W-:Y:S01]  /*1990*/  IMAD.MOV.U32 R2, RZ, RZ, R6 ;  /* 0x000000ffff027224 */ /* 0x000fe200078e0006 */
[----:B------:R1:W2:Y:S01]  /*19a0*/  SHFL.IDX PT, R7, R27, 0x1, 0x181f ;  /* 0x00381f001b077f89 */ /* 0x0002a200000e0000 */
[C---:B------:R-:W-:Y:S01]  /*19b0*/  IMAD R12, R21.reuse, c[0x0][0x21c], R0 ;  /* 0x00008700150c7a24 */ /* 0x040fe200078e0200 */
[----:B------:R-:W-:Y:S01]  /*19c0*/  IADD3 R0, R10, 0xc0, RZ ;  /* 0x000000c00a007810 */ /* 0x000fe20007ffe0ff */
[----:B------:R-:W-:Y:S01]  /*19d0*/  IMAD.WIDE.U32 R36, R21, c[0x0][0x218], R2 ;  /* 0x0000860015247a25 */ /* 0x000fe200078e0002 */
[----:B------:R1:W3:Y:S01]  /*19e0*/  SHFL.IDX PT, R6, R28, 0x1, 0x181f ;  /* 0x00381f001c067f89 */ /* 0x0002e200000e0000 */
[----:B------:R-:W-:-:S02]  /*19f0*/  SEL R2, R15, 0xffffffe0, !P1 ;  /* 0xffffffe00f027807 */ /* 0x000fc40004800000 */
[----:B------:R-:W-:Y:S01]  /*1a00*/  IMAD.IADD R35, R37, 0x1, R12 ;  /* 0x0000000125237824 */ /* 0x000fe200078e020c */
[----:B------:R1:W-:Y:S01]  /*1a10*/  STL.64 [R1+0x48], R36 ;  /* 0x0000482401007387 */ /* 0x0003e20000100a00 */
[----:B------:R-:W-:Y:S02]  /*1a20*/  LOP3.LUT R5, R14, 0xfffffe00, R5, 0xf8, !PT ;  /* 0xfffffe000e057812 */ /* 0x000fe400078ef805 */
[----:B------:R-:W-:Y:S01]  /*1a30*/  ISETP.GE.AND P1, PT, R0, c[0x0][0x1d4], PT ;  /* 0x0000750000007a0c */ /* 0x000fe20003f26270 */
[----:B------:R1:W-:Y:S04]  /*1a40*/  STL [R1+0x34], R41 ;  /* 0x0000342901007387 */ /* 0x0003e80000100800 */
[----:B------:R1:W-:Y:S01]  /*1a50*/  STL [R1+0x3c], R35 ;  /* 0x00003c2301007387 */ /* 0x0003e20000100800 */
[----:B------:R-:W-:Y:S05]  /*1a60*/  @P0 BRA `(.L_x_946) ;  /* 0x0000019000000947 */ /* 0x000fea0003800000 */
[C---:B------:R-:W-:Y:S02]  /*1a70*/  IADD3 R3, R17.reuse, 0x80, RZ ;  /* 0x0000008011037810 */ /* 0x040fe40007ffe0ff */
[----:B------:R-:W-:-:S02]  /*1a80*/  IADD3 R13, R17, 0xc0, RZ ;  /* 0x000000c0110d7810 */ /* 0x000fc40007ffe0ff */
[C---:B---3--:R-:W-:Y:S02]  /*1a90*/  LEA R8, P0, R17.reuse, R6, 0x1 ;  /* 0x0000000611087211 */ /* 0x048fe400078008ff */
[----:B------:R-:W-:Y:S02]  /*1aa0*/  SHF.R.S32.HI R0, RZ, 0x1f, R18 ;  /* 0x0000001fff007819 */ /* 0x000fe40000011412 */
[----:B------:R-:W-:Y:S02]  /*1ab0*/  SHF.R.S32.HI R14, RZ, 0x1f, R3 ;  /* 0x0000001fff0e7819 */ /* 0x000fe40000011403 */
[----:B------:R-:W-:Y:S02]  /*1ac0*/  SHF.R.S32.HI R15, RZ, 0x1f, R13 ;  /* 0x0000001fff0f7819 */ /* 0x000fe4000001140d */
[----:B------:R-:W-:Y:S02]  /*1ad0*/  P2R R19, PR, RZ, 0x2 ;  /* 0x00000002ff137803 */ /* 0x000fe40000000000 */
[----:B--2---:R-:W-:-:S02]  /*1ae0*/  LEA.HI.X R9, R17, R7, R11, 0x1, P0 ;  /* 0x0000000711097211 */ /* 0x004fc400000f0c0b */
[----:B------:R-:W-:Y:S02]  /*1af0*/  LEA.HI R12, R0, R18, RZ, 0x3 ;  /* 0x00000012000c7211 */ /* 0x000fe400078f18ff */
[----:B------:R-:W-:Y:S02]  /*1b00*/  ISETP.GE.AND P1, PT, R17, c[0x0][0x198], PT ;  /* 0x0000660011007a0c */ /* 0x000fe40003f26270 */
[----:B------:R-:W-:Y:S02]  /*1b10*/  ISETP.NE.AND P0, PT, R29, RZ, PT ;  /* 0x000000ff1d00720c */ /* 0x000fe40003f05270 */
[----:B------:R-:W-:Y:S02]  /*1b20*/  LEA.HI R3, R14, R3, RZ, 0x3 ;  /* 0x000000030e037211 */ /* 0x000fe400078f18ff */
[----:B------:R-:W-:Y:S02]  /*1b30*/  LEA.HI R0, R15, R13, RZ, 0x3 ;  /* 0x0000000d0f007211 */ /* 0x000fe400078f18ff */
[----:B------:R-:W-:-:S02]  /*1b40*/  LOP3.LUT R12, R12, 0xfffffff8, RZ, 0xc0, !PT ;  /* 0xfffffff80c0c7812 */ /* 0x000fc400078ec0ff */
[----:B------:R-:W-:Y:S02]  /*1b50*/  LOP3.LUT R3, R3, 0xfffffff8, RZ, 0xc0, !PT ;  /* 0xfffffff803037812 */ /* 0x000fe400078ec0ff */
[----:B------:R-:W-:Y:S01]  /*1b60*/  LOP3.LUT R16, R0, 0xfffffff8, RZ, 0xc0, !PT ;  /* 0xfffffff800107812 */ /* 0x000fe200078ec0ff */
[----:B------:R-:W-:Y:S02]  /*1b70*/  IMAD.SHL.U32 R0, R231, 0x2, RZ ;  /* 0x00000002e7007824 */ /* 0x000fe400078e00ff */
[----:B------:R-:W-:-:S03]  /*1b80*/  IMAD.WIDE R14, R12, 0x2, R6 ;  /* 0x000000020c0e7825 */ /* 0x000fc600078e0206 */
[----:B------:R2:W-:Y:S01]  /*1b90*/  LDGSTS.E.BYPASS.LTC128B.128 [R0+0x11100], [R8.64], !P1 ;  /* 0x1110000008007fae */ /* 0x0005e2000c901d52 */
[--C-:B------:R-:W-:Y:S01]  /*1ba0*/  IMAD.WIDE R12, R3, 0x2, R6.reuse ;  /* 0x00000002030c7825 */ /* 0x100fe200078e0206 */
[----:B------:R-:W-:Y:S02]  /*1bb0*/  ISETP.NE.AND P1, PT, R19, RZ, PT ;  /* 0x000000ff1300720c */ /* 0x000fe40003f25270 */
[----:B------:R2:W-:Y:S01]  /*1bc0*/  LDGSTS.E.BYPASS.LTC128B.128 [R0+0x15100], [R14.64], !P0 ;  /* 0x151000000e007fae */ /* 0x0005e2000c101d52 */
[----:B------:R-:W-:-:S03]  /*1bd0*/  IMAD.WIDE R6, R16, 0x2, R6 ;  /* 0x0000000210067825 */ /* 0x000fc600078e0206 */
[----:B------:R2:W-:Y:S04]  /*1be0*/  LDGSTS.E.BYPASS.LTC128B.128 [R0+0x19100], [R12.64], !P6 ;  /* 0x191000000c007fae */ /* 0x0005e8000f101d52 */
[----:B------:R2:W-:Y:S03]  /*1bf0*/  LDGSTS.E.BYPASS.LTC128B.128 [R0+0x1d100], [R6.64], !P5 ;  /* 0x1d10000006007fae */ /* 0x0005e6000e901d52 */
.L_x_946:
[----:B------:R-:W-:Y:S05]  /*1c00*/  BSYNC B0 ;  /* 0x0000000000007941 */ /* 0x000fea0003800000 */
.L_x_945:
[----:B--2---:R-:W-:Y:S01]  /*1c10*/  IADD3 R0, R30, 0x40, RZ ;  /* 0x000000401e007810 */ /* 0x004fe20007ffe0ff */
[----:B------:R2:W4:Y:S01]  /*1c20*/  SHFL.IDX PT, R7, R27, 0x2, 0x181f ;  /* 0x00581f001b077f89 */ /* 0x00052200000e0000 */
[----:B------:R-:W-:Y:S02]  /*1c30*/  BSSY B0, `(.L_x_947) ;  /* 0x000001e000007945 */ /* 0x000fe40003800000 */
[----:B------:R-:W-:Y:S01]  /*1c40*/  ISETP.GE.AND P0, PT, R0, UR4, PT ;  /* 0x0000000400007c0c */ /* 0x000fe2000bf06270 */
[----:B---3--:R2:W3:-:S12]  /*1c50*/  SHFL.IDX PT, R6, R28, 0x2, 0x181f ;  /* 0x00581f001c067f89 */ /* 0x0084d800000e0000 */
[----:B------:R-:W-:Y:S05]  /*1c60*/  @P0 BRA `(.L_x_948) ;  /* 0x000001a000000947 */ /* 0x000fea0003800000 */
[C---:B------:R-:W-:Y:S02]  /*1c70*/  IADD3 R3, R17.reuse, 0x80, RZ ;  /* 0x0000008011037810 */ /* 0x040fe40007ffe0ff */
[C---:B------:R-:W-:Y:S02]  /*1c80*/  IADD3 R13, R17.reuse, 0xc0, RZ ;  /* 0x000000c0110d7810 */ /* 0x040fe40007ffe0ff */
[----:B---3--:R-:W-:Y:S02]  /*1c90*/  LEA R8, P0, R17, R6, 0x1 ;  /* 0x0000000611087211 */ /* 0x008fe400078008ff */
[----:B------:R-:W-:Y:S02]  /*1ca0*/  SHF.R.S32.HI R0, RZ, 0x1f, R18 ;  /* 0x0000001fff007819 */ /* 0x000fe40000011412 */
[----:B------:R-:W-:Y:S02]  /*1cb0*/  SHF.R.S32.HI R14, RZ, 0x1f, R3 ;  /* 0x0000001fff0e7819 */ /* 0x000fe40000011403 */
[----:B------:R-:W-:-:S02]  /*1cc0*/  SHF.R.S32.HI R15, RZ, 0x1f, R13 ;  /* 0x0000001fff0f7819 */ /* 0x000fc4000001140d */
[----:B------:R-:W-:Y:S02]  /*1cd0*/  P2R R19, PR, RZ, 0x2 ;  /* 0x00000002ff137803 */ /* 0x000fe40000000000 */
[C---:B----4-:R-:W-:Y:S02]  /*1ce0*/  LEA.HI.X R9, R17.reuse, R7, R11, 0x1, P0 ;  /* 0x0000000711097211 */ /* 0x050fe400000f0c0b */
[----:B------:R-:W-:Y:S02]  /*1cf0*/  LEA.HI R12, R0, R18, RZ, 0x3 ;  /* 0x00000012000c7211 */ /* 0x000fe400078f18ff */
[----:B------:R-:W-:Y:S02]  /*1d00*/  ISETP.GE.AND P1, PT, R17, c[0x0][0x198], PT ;  /* 0x0000660011007a0c */ /* 0x000fe40003f26270 */
[----:B------:R-:W-:Y:S02]  /*1d10*/  ISETP.NE.AND P0, PT, R29, RZ, PT ;  /* 0x000000ff1d00720c */ /* 0x000fe40003f05270 */
[----:B------:R-:W-:-:S02]  /*1d20*/  LEA.HI R3, R14, R3, RZ, 0x3 ;  /* 0x000000030e037211 */ /* 0x000fc400078f18ff */
[----:B------:R-:W-:Y:S02]  /*1d30*/  LEA.HI R0, R15, R13, RZ, 0x3 ;  /* 0x0000000d0f007211 */ /* 0x000fe400078f18ff */
[----:B------:R-:W-:Y:S02]  /*1d40*/  LOP3.LUT R12, R12, 0xfffffff8, RZ, 0xc0, !PT ;  /* 0xfffffff80c0c7812 */ /* 0x000fe400078ec0ff */
[----:B------:R-:W-:Y:S02]  /*1d50*/  LOP3.LUT R3, R3, 0xfffffff8, RZ, 0xc0, !PT ;  /* 0xfffffff803037812 */ /* 0x000fe400078ec0ff */
[----:B------:R-:W-:Y:S01]  /*1d60*/  LOP3.LUT R16, R0, 0xfffffff8, RZ, 0xc0, !PT ;  /* 0xfffffff800107812 */ /* 0x000fe200078ec0ff */
[----:B------:R-:W-:Y:S02]  /*1d70*/  IMAD.SHL.U32 R0, R231, 0x2, RZ ;  /* 0x00000002e7007824 */ /* 0x000fe400078e00ff */
[----:B------:R-:W-:-:S03]  /*1d80*/  IMAD.WIDE R14, R12, 0x2, R6 ;  /* 0x000000020c0e7825 */ /* 0x000fc600078e0206 */
[----:B------:R-:W-:Y:S01]  /*1d90*/  @!PT LDS RZ, [RZ] ;  /* 0x00000000fffff984 */ /* 0x000fe20000000800 */
[----:B------:R3:W-:Y:S01]  /*1da0*/  LDGSTS.E.BYPASS.LTC128B.128 [R0+0x12100], [R8.64], !P1 ;  /* 0x1210000008007fae */ /* 0x0007e2000c901d52 */
[--C-:B------:R-:W-:Y:S01]  /*1db0*/  IMAD.WIDE R12, R3, 0x2, R6.reuse ;  /* 0x00000002030c7825 */ /* 0x100fe200078e0206 */
[----:B------:R-:W-:Y:S02]  /*1dc0*/  ISETP.NE.AND P1, PT, R19, RZ, PT ;  /* 0x000000ff1300720c */ /* 0x000fe40003f25270 */
[----:B------:R3:W-:Y:S01]  /*1dd0*/  LDGSTS.E.BYPASS.LTC128B.128 [R0+0x16100], [R14.64], !P0 ;  /* 0x161000000e007fae */ /* 0x0007e2000c101d52 */
[----:B------:R-:W-:-:S03]  /*1de0*/  IMAD.WIDE R6, R16, 0x2, R6 ;  /* 0x0000000210067825 */ /* 0x000fc600078e0206 */
[----:B------:R3:W-:Y:S04]  /*1df0*/  LDGSTS.E.BYPASS.LTC128B.128 [R0+0x1a100], [R12.64], !P6 ;  /* 0x1a1000000c007fae */ /* 0x0007e8000f101d52 */
[----:B------:R3:W-:Y:S03]  /*1e00*/  LDGSTS.E.BYPASS.LTC128B.128 [R0+0x1e100], [R6.64], !P5 ;  /* 0x1e10000006007fae */ /* 0x0007e6000e901d52 */
.L_x_948:
[----:B------:R-:W-:Y:S05]  /*1e10*/  BSYNC B0 ;  /* 0x0000000000007941 */ /* 0x000fea0003800000 */
.L_x_947:
[----:B---3--:R-:W-:Y:S01]  /*1e20*/  IADD3 R0, R30, 0x60, RZ ;  /* 0x000000601e007810 */ /* 0x008fe20007ffe0ff */
[----:B------:R-:W-:Y:S01]  /*1e30*/  UMOV UR10, 0x6 ;  /* 0x00000006000a7882 */ /* 0x000fe20000000000 */
[----:B----4-:R3:W4:Y:S01]  /*1e40*/  SHFL.IDX PT, R7, R27, 0x3, 0x181f ;  /* 0x00781f001b077f89 */ /* 0x01072200000e0000 */
[----:B------:R-:W-:Y:S01]  /*1e50*/  ULDC.64 UR12, c[0x0][0x1e0] ;  /* 0x00007800000c7ab9 */ /* 0x000fe20000000a00 */
[----:B------:R-:W-:Y:S01]  /*1e60*/  ISETP.GE.AND P0, PT, R0, UR4, PT ;  /* 0x0000000400007c0c */ /* 0x000fe2000bf06270 */
[----:B------:R-:W-:Y:S01]  /*1e70*/  UIADD3 UR15, UR14, -0x1, URZ ;  /* 0xffffffff0e0f7890 */ /* 0x000fe2000fffe03f */
[----:B------:R3:W1:Y:S01]  /*1e80*/  SHFL.IDX PT, R6, R28, 0x3, 0x181f ;  /* 0x00781f001c067f89 */ /* 0x00066200000e0000 */
[----:B------:R-:W-:Y:S01]  /*1e90*/  USHF.L.U64.HI UR20, UR12, UR10, UR13 ;  /* 0x0000000a0c147299 */ /* 0x000fe2000801020d */
[----:B------:R-:W-:Y:S01]  /*1ea0*/  BSSY B0, `(.L_x_949) ;  /* 0x000001d000007945 */ /* 0x000fe20003800000 */
[----:B------:R-:W-:-:S08]  /*1eb0*/  USHF.L.U32 UR21, UR12, 0x6, URZ ;  /* 0x000000060c157899 */ /* 0x000fd0000800063f */
[----:B------:R-:W-:Y:S05]  /*1ec0*/  @P0 BRA `(.L_x_950) ;  /* 0x000001a000000947 */ /* 0x000fea0003800000 */
[----:B------:R-:W-:Y:S01]  /*1ed0*/  P2R R0, PR, RZ, 0x2 ;  /* 0x00000002ff007803 */ /* 0x000fe20000000000 */
[----:B------:R-:W-:Y:S01]  /*1ee0*/  IMAD.SHL.U32 R12, R231, 0x2, RZ ;  /* 0x00000002e70c7824 */ /* 0x000fe200078e00ff */
[C---:B------:R-:W-:Y:S02]  /*1ef0*/  ISETP.GE.AND P1, PT, R17.reuse, c[0x0][0x198], PT ;  /* 0x0000660011007a0c */ /* 0x040fe40003f26270 */
[C---:B-1----:R-:W-:Y:S02]  /*1f00*/  LEA R8, P0, R17.reuse, R6, 0x1 ;  /* 0x0000000611087211 */ /* 0x042fe400078008ff */
[C---:B------:R-:W-:Y:S02]  /*1f10*/  IADD3 R3, R17.reuse, 0xc0, RZ ;  /* 0x000000c011037810 */ /* 0x040fe40007ffe0ff */
[----:B----4-:R-:W-:Y:S02]  /*1f20*/  LEA.HI.X R9, R17, R7, R11, 0x1, P0 ;  /* 0x0000000711097211 */ /* 0x010fe400000f0c0b */
[----:B------:R-:W-:-:S02]  /*1f30*/  SHF.R.S32.HI R10, RZ, 0x1f, R3 ;  /* 0x0000001fff0a7819 */ /* 0x000fc40000011403 */
[----:B------:R-:W-:Y:S02]  /*1f40*/  ISETP.NE.AND P0, PT, R29, RZ, PT ;  /* 0x000000ff1d00720c */ /* 0x000fe40003f05270 */
[----:B------:R-:W-:Y:S01]  /*1f50*/  LEA.HI R3, R10, R3, RZ, 0x3 ;  /* 0x000000030a037211 */ /* 0x000fe200078f18ff */
[----:B------:R-:W-:Y:S01]  /*1f60*/  @!PT LDS RZ, [RZ] ;  /* 0x00000000fffff984 */ /* 0x000fe20000000800 */
[----:B------:R1:W-:Y:S01]  /*1f70*/  LDGSTS.E.BYPASS.LTC128B.128 [R12+0x13100], [R8.64], !P1 ;  /* 0x13100000080c7fae */ /* 0x0003e2000c901d52 */
[----:B------:R-:W-:Y:S02]  /*1f80*/  ISETP.NE.AND P1, PT, R0, RZ, PT ;  /* 0x000000ff0000720c */ /* 0x000fe40003f25270 */
[----:B------:R-:W-:Y:S02]  /*1f90*/  SHF.R.S32.HI R0, RZ, 0x1f, R18 ;  /* 0x0000001fff007819 */ /* 0x000fe40000011412 */
[----:B------:R-:W-:Y:S02]  /*1fa0*/  LOP3.LUT R3, R3, 0xfffffff8, RZ, 0xc0, !PT ;  /* 0xfffffff803037812 */ /* 0x000fe400078ec0ff */
[----:B------:R-:W-:-:S04]  /*1fb0*/  LEA.HI R0, R0, R18, RZ, 0x3 ;  /* 0x0000001200007211 */ /* 0x000fc800078f18ff */
[----:B------:R-:W-:-:S05]  /*1fc0*/  LOP3.LUT R0, R0, 0xfffffff8, RZ, 0xc0, !PT ;  /* 0xfffffff800007812 */ /* 0x000fca00078ec0ff */
        /* <DEDUP_REMOVED lines=10> */
.L_x_950:
[----:B------:R-:W-:Y:S05]  /*2070*/  BSYNC B0 ;  /* 0x0000000000007941 */ /* 0x000fea0003800000 */
.L_x_949:
[----:B------:R-:W-:Y:S01]  /*2080*/  USHF.L.U32 UR17, UR15, 0x6, URZ ;  /* 0x000000060f117899 */ /* 0x000fe2000800063f */
[----:B------:R-:W-:Y:S01]  /*2090*/  IMAD.MOV.U32 R104, RZ, RZ, R40 ;  /* 0x000000ffff687224 */ /* 0x000fe200078e0028 */
[----:B------:R-:W-:Y:S01]  /*20a0*/  USHF.R.S32.HI UR11, URZ, 0x1f, UR15 ;  /* 0x0000001f3f0b7899 */ /* 0x000fe2000801140f */
[----:B------:R-:W0:Y:S01]  /*20b0*/  LDGDEPBAR ;  /* 0x00000000000079af */ /* 0x000e220000000000 */
[----:B------:R-:W-:Y:S01]  /*20c0*/  UIMAD UR4, UR20, UR15, URZ ;  /* 0x0000000f140472a4 */ /* 0x000fe2000f8e023f */
[----:B------:R-:W-:Y:S01]  /*20d0*/  IMAD.MOV.U32 R105, RZ, RZ, R41 ;  /* 0x000000ffff697224 */ /* 0x000fe200078e0029 */
[----:B----4-:R-:W-:Y:S01]  /*20e0*/  SEL R8, RZ, 0x2, P3 ;  /* 0x00000002ff087807 */ /* 0x010fe20001800000 */
[----:B------:R-:W-:Y:S01]  /*20f0*/  IMAD.U32 R96, RZ, RZ, UR17 ;  /* 0x00000011ff607e24 */ /* 0x000fe2000f8e00ff */
[----:B------:R-:W-:Y:S01]  /*2100*/  SEL R3, RZ, 0x4, P2 ;  /* 0x00000004ff037807 */ /* 0x000fe20001000000 */
[----:B------:R-:W-:Y:S01]  /*2110*/  IMAD.U32 R99, RZ, RZ, UR21 ;  /* 0x00000015ff637e24 */ /* 0x000fe2000f8e00ff */
[----:B------:R-:W-:Y:S01]  /*2120*/  UIMAD UR4, UR11, UR21, UR4 ;  /* 0x000000150b0472a4 */ /* 0x000fe2000f8e0204 */
[----:B------:R-:W-:Y:S01]  /*2130*/  IMAD.MOV.U32 R104, RZ, RZ, R38 ;  /* 0x000000ffff687224 */ /* 0x000fe200078e0026 */
[----:B------:R-:W-:Y:S01]  /*2140*/  IADD3 R0, -R96, UR9, -R26 ;  /* 0x0000000960007c10 */ /* 0x000fe2000fffe91a */
[----:B------:R-:W-:Y:S01]  /*2150*/  IMAD.SHL.U32 R9, R32, 0x40, RZ ;  /* 0x0000004020097824 */ /* 0x000fe200078e00ff */
[----:B------:R-:W-:Y:S01]  /*2160*/  USHF.L.U32 UR13, UR12, 0x5, URZ ;  /* 0x000000050c0d7899 */ /* 0x000fe2000800063f */
[----:B-1----:R-:W-:Y:S01]  /*2170*/  IMAD.WIDE.U32 R6, R99, UR15, R104 ;  /* 0x0000000f63067c25 */ /* 0x002fe2000f8e0068 */
[C---:B------:R-:W-:Y:S01]  /*2180*/  ISETP.GE.AND P6, PT, R0.reuse, 0x1, PT ;  /* 0x000000010000780c */ /* 0x040fe20003fc6270 */
[----:B------:R-:W-:Y:S01]  /*2190*/  UMOV UR22, 0x5 ;  /* 0x0000000500167882 */ /* 0x000fe20000000000 */
[----:B------:R-:W-:Y:S01]  /*21a0*/  ISETP.GE.AND P5, PT, R0, 0x21, PT ;  /* 0x000000210000780c */ /* 0x000fe20003fa6270 */
[----:B------:R-:W-:Y:S01]  /*21b0*/  IMAD.SHL.U32 R10, R26, 0x8, RZ ;  /* 0x000000081a0a7824 */ /* 0x000fe200078e00ff */
[----:B------:R-:W-:Y:S01]  /*21c0*/  SEL R0, RZ, 0x1, P4 ;  /* 0x00000001ff007807 */ /* 0x000fe20002000000 */
[----:B------:R-:W-:Y:S01]  /*21d0*/  ULDC UR5, c[0x0][0x1e4] ;  /* 0x0000790000057ab9 */ /* 0x000fe20000000800 */
[----:B------:R-:W-:Y:S01]  /*21e0*/  IMAD.SHL.U32 R231, R231, 0x2, RZ ;  /* 0x00000002e7e77824 */ /* 0x000fe200078e00ff */
[----:B------:R-:W-:Y:S01]  /*21f0*/  USHF.L.U64.HI UR12, UR12, UR22, UR5 ;  /* 0x000000160c0c7299 */ /* 0x000fe20008010205 */
[----:B------:R-:W-:Y:S01]  /*2200*/  IADD3 R12, R3, R8, R0 ;  /* 0x00000008030c7210 */ /* 0x000fe20007ffe000 */
[----:B------:R-:W-:Y:S01]  /*2210*/  UISETP.GT.AND UP0, UPT, UR15, UR8, UPT ;  /* 0x000000080f00728c */ /* 0x000fe2000bf04270 */
[----:B------:R-:W-:Y:S01]  /*2220*/  LOP3.LUT R3, R9, 0x1c0, RZ, 0xc0, !PT ;  /* 0x000001c009037812 */ /* 0x000fe200078ec0ff */
[----:B------:R-:W-:Y:S01]  /*2230*/  UIADD3 UR17, UR9, 0x1, -UR17 ;  /* 0x0000000109117890 */ /* 0x000fe2000fffe811 */
[----:B------:R-:W-:Y:S01]  /*2240*/  IADD3 R0, R7, UR4, RZ ;  /* 0x0000000407007c10 */ /* 0x000fe2000fffe0ff */
[----:B------:R-:W-:Y:S01]  /*2250*/  ULDC.64 UR4, c[0x0][0x208] ;  /* 0x0000820000047ab9 */ /* 0x000fe20000000a00 */
[C---:B------:R-:W-:Y:S01]  /*2260*/  @P6 LEA R8, P0, R6.reuse, c[0x0][0x1c8], 0x1 ;  /* 0x0000720006086a11 */ /* 0x040fe200078008ff */
[----:B------:R-:W-:Y:S01]  /*2270*/  UIMAD UR11, UR11, UR4, URZ ;  /* 0x000000040b0b72a4 */ /* 0x000fe2000f8e023f */
[----:B------:R-:W-:Y:S01]  /*2280*/  LOP3.LUT R10, R3, 0x8, R10, 0xf8, !PT ;  /* 0x00000008030a7812 */ /* 0x000fe200078ef80a */
[----:B------:R-:W-:Y:S01]  /*2290*/  UIMAD.WIDE.U32 UR22, UR15, UR4, URZ ;  /* 0x000000040f1672a5 */ /* 0x000fe2000f8e003f */
[----:B------:R-:W-:Y:S01]  /*22a0*/  SHF.R.U32.HI R3, RZ, 0x3, R3 ;  /* 0x00000003ff037819 */ /* 0x000fe20000011603 */
[----:B------:R-:W-:Y:S01]  /*22b0*/  UIMAD UR11, UR15, UR5, UR11 ;  /* 0x000000050f0b72a4 */ /* 0x000fe2000f8e020b */
[C---:B------:R-:W-:Y:S01]  /*22c0*/  @P6 LEA.HI.X R9, R6.reuse, c[0x0][0x1cc], R0, 0x1, P0 ;  /* 0x0000730006096a11 */ /* 0x040fe200000f0c00 */
[----:B------:R-:W-:Y:S01]  /*22d0*/  BAR.SYNC.DEFER_BLOCKING 0x0 ;  /* 0x0000000000007b1d */ /* 0x000fe20000010000 */
[----:B------:R-:W-:Y:S01]  /*22e0*/  @P5 IADD3 R7, P0, R6, UR13, RZ ;  /* 0x0000000d06075c10 */ /* 0x000fe2000ff1e0ff */
[----:B------:R-:W-:Y:S01]  /*22f0*/  UIADD3 UR11, UR23, UR11, URZ ;  /* 0x0000000b170b7290 */ /* 0x000fe2000fffe03f */
[----:B------:R-:W-:Y:S01]  /*2300*/  LOP3.LUT R10, R10, R3, RZ, 0x3c, !PT ;  /* 0x000000030a0a7212 */ /* 0x000fe200078e3cff */
[----:B------:R-:W-:Y:S01]  /*2310*/  USHF.L.U64.HI UR10, UR4, UR10, UR5 ;  /* 0x0000000a040a7299 */ /* 0x000fe20008010205 */
[----:B------:R-:W-:Y:S01]  /*2320*/  @P5 IADD3.X R3, R0, UR12, RZ, P0, !PT ;  /* 0x0000000c00035c10 */ /* 0x000fe200087fe4ff */
[----:B------:R-:W-:Y:S01]  /*2330*/  @UP0 UIADD3 UR5, UR14, -0x2, URZ ;  /* 0xfffffffe0e050890 */ /* 0x000fe2000fffe03f */
[----:B------:R-:W-:Y:S01]  /*2340*/  @P5 LEA R6, P0, R7, c[0x0][0x1c8], 0x1 ;  /* 0x0000720007065a11 */ /* 0x000fe200078008ff */
[----:B------:R-:W-:Y:S01]  /*2350*/  IMAD R0, R31, 0x200, R10 ;  /* 0x000002001f007824 */ /* 0x000fe200078e020a */
[----:B------:R-:W-:Y:S01]  /*2360*/  SEL R11, RZ, 0x8, P1 ;  /* 0x00000008ff0b7807 */ /* 0x000fe20000800000 */
[----:B------:R-:W-:Y:S01]  /*2370*/  IMAD.U32 R10, RZ, RZ, UR22 ;  /* 0x00000016ff0a7e24 */ /* 0x000fe2000f8e00ff */
[----:B------:R-:W-:Y:S01]  /*2380*/  @P5 LEA.HI.X R7, R7, c[0x0][0x1cc], R3, 0x1, P0 ;  /* 0x0000730007075a11 */ /* 0x000fe200000f0c03 */
[----:B------:R-:W-:Y:S01]  /*2390*/  IMAD.SHL.U32 R204, R0, 0x2, RZ ;  /* 0x0000000200cc7824 */ /* 0x000fe200078e00ff */
[----:B------:R-:W-:Y:S01]  /*23a0*/  LEA.HI R98, R100, R103, RZ, 0x5 ;  /* 0x0000006764627211 */ /* 0x000fe200078f28ff */
[----:B------:R-:W-:Y:S01]  /*23b0*/  IMAD.IADD R14, R12, 0x1, R11 ;  /* 0x000000010c0e7824 */ /* 0x000fe200078e020b */
[----:B------:R-:W-:Y:S01]  /*23c0*/  LEA R3, P0, R10, R36, 0x6 ;  /* 0x000000240a037211 */ /* 0x000fe200078030ff */
[----:B------:R-:W-:Y:S01]  /*23d0*/  IMAD.U32 R11, RZ, RZ, UR23 ;  /* 0x00000017ff0b7e24 */ /* 0x000fe2000f8e00ff */
[C---:B------:R-:W-:Y:S01]  /*23e0*/  IADD3 R0, R204.reuse, 0x8100, RZ ;  /* 0x00008100cc007810 */ /* 0x040fe20007ffe0ff */
[----:B------:R-:W-:Y:S01]  /*23f0*/  @UP0 UIMAD UR20, UR20, UR5, URZ ;  /* 0x00000005141402a4 */ /* 0x000fe2000f8e023f */
[----:B------:R-:W-:Y:S01]  /*2400*/  SHF.R.S32.HI R97, RZ, 0x5, R98 ;  /* 0x00000005ff617819 */ /* 0x000fe20000011462 */
[----:B------:R-:W-:Y:S01]  /*2410*/  STL.64 [R1+0x30], R104 ;  /* 0x0000306801007387 */ /* 0x000fe20000100a00 */
[----:B------:R-:W-:Y:S01]  /*2420*/  IADD3 R215, R204, 0x8120, RZ ;  /* 0x00008120ccd77810 */ /* 0x000fe20007ffe0ff */
[----:B------:R-:W-:Y:S01]  /*2430*/  ULDC UR15, c[0x0][0x324] ;  /* 0x0000c900000f7ab9 */ /* 0x000fe20000000800 */
[----:B------:R-:W-:Y:S01]  /*2440*/  P2R R15, PR, RZ, 0x8 ;  /* 0x00000008ff0f7803 */ /* 0x000fe20000000000 */
[----:B------:R-:W-:Y:S01]  /*2450*/  @!PT LDS RZ, [RZ] ;  /* 0x00000000fffff984 */ /* 0x000fe20000000800 */
[----:B------:R-:W-:Y:S01]  /*2460*/  @!PT LDS RZ, [RZ] ;  /* 0x00000000fffff984 */ /* 0x000fe20000000800 */
[----:B------:R-:W-:Y:S01]  /*2470*/  @!PT LDS RZ, [RZ] ;  /* 0x00000000fffff984 */ /* 0x000fe20000000800 */
[----:B------:R1:W-:Y:S01]  /*2480*/  @P6 LDGSTS.E.BYPASS.LTC128B.128 [R231+0x8100], [R8.64], !P4 ;  /* 0x0810000008e76fae */ /* 0x0003e2000e101d52 */
[----:B------:R-:W-:-:S03]  /*2490*/  ULOP3.LUT UR15, URZ, UR15, URZ, 0x33, !UPT ;  /* 0x0000000f3f0f7292 */ /* 0x000fc6000f8e333f */
[----:B------:R1:W-:Y:S04]  /*24a0*/  @P6 LDGSTS.E.BYPASS.LTC128B.128 [R231+0xa100], [R8.64+0x80], !P3 ;  /* 0x0a10008008e76fae */ /* 0x0003e8000d901d52 */
[----:B------:R1:W-:Y:S04]  /*24b0*/  @P6 LDGSTS.E.BYPASS.LTC128B.128 [R231+0xc100], [R8.64+0x100], !P2 ;  /* 0x0c10010008e76fae */ /* 0x0003e8000d101d52 */
[----:B------:R1:W-:Y:S01]  /*24c0*/  @P6 LDGSTS.E.BYPASS.LTC128B.128 [R231+0xe100], [R8.64+0x180], !P1 ;  /* 0x0e10018008e76fae */ /* 0x0003e2000c901d52 */
[----:B------:R-:W-:-:S03]  /*24d0*/  LOP3.LUT P6, RZ, R32, 0x2, RZ, 0xc0, !PT ;  /* 0x0000000220ff7812 */ /* 0x000fc600078cc0ff */
[----:B------:R4:W-:Y:S04]  /*24e0*/  @P5 LDGSTS.E.BYPASS.LTC128B.128 [R231+0x9100], [R6.64], !P4 ;  /* 0x0910000006e75fae */ /* 0x0009e8000e101d52 */
[----:B------:R4:W-:Y:S04]  /*24f0*/  @P5 LDGSTS.E.BYPASS.LTC128B.128 [R231+0xb100], [R6.64+0x80], !P3 ;  /* 0x0b10008006e75fae */ /* 0x0009e8000d901d52 */
[----:B------:R4:W-:Y:S02]  /*2500*/  @P5 LDGSTS.E.BYPASS.LTC128B.128 [R231+0xd100], [R6.64+0x100], !P2 ;  /* 0x0d10010006e75fae */ /* 0x0009e4000d101d52 */
[----:B------:R-:W-:Y:S01]  /*2510*/  @P6 IADD3 R215, R0, -0x20, RZ ;  /* 0xffffffe000d76810 */ /* 0x000fe20007ffe0ff */
[----:B------:R-:W-:Y:S01]  /*2520*/  IMAD R0, R97, 0x400, R5 ;  /* 0x0000040061007824 */ /* 0x000fe200078e0205 */
[----:B------:R4:W-:Y:S01]  /*2530*/  @P5 LDGSTS.E.BYPASS.LTC128B.128 [R231+0xf100], [R6.64+0x180], !P1 ;  /* 0x0f10018006e75fae */ /* 0x0009e2000c901d52 */
[----:B------:R-:W-:-:S02]  /*2540*/  LOP3.LUT P6, RZ, R14, 0x2, RZ, 0xc0, !PT ;  /* 0x000000020eff7812 */ /* 0x000fc400078cc0ff */
[----:B------:R-:W-:Y:S01]  /*2550*/  IMAD.SHL.U32 R211, R0, 0x2, RZ ;  /* 0x0000000200d37824 */ /* 0x000fe200078e00ff */
[----:B------:R-:W0:Y:S01]  /*2560*/  LDGDEPBAR ;  /* 0x00000000000079af */ /* 0x000e220000000000 */
[----:B------:R-:W-:Y:S01]  /*2570*/  IMAD.MOV.U32 R0, RZ, RZ, 0x40 ;  /* 0x00000040ff007424 */ /* 0x000fe200078e00ff */
[C---:B------:R-:W-:Y:S01]  /*2580*/  IADD3 R230, R215.reuse, 0x800, RZ ;  /* 0x00000800d7e67810 */ /* 0x040fe20007ffe0ff */
[--C-:B------:R-:W-:Y:S01]  /*2590*/  IMAD R212, R4, 0x2, R211.reuse ;  /* 0x0000000204d47824 */ /* 0x100fe200078e02d3 */
[C---:B------:R-:W-:Y:S01]  /*25a0*/  IADD3 R229, R215.reuse, 0x1000, RZ ;  /* 0x00001000d7e57810 */ /* 0x040fe20007ffe0ff */
[C---:B------:R-:W-:Y:S01]  /*25b0*/  IMAD R214, R2.reuse, 0x2, R211 ;  /* 0x0000000202d67824 */ /* 0x040fe200078e02d3 */
[C---:B------:R-:W-:Y:S01]  /*25c0*/  IADD3 R228, R215.reuse, 0x1800, RZ ;  /* 0x00001800d7e47810 */ /* 0x040fe20007ffe0ff */
[----:B-1----:R-:W-:Y:S01]  /*25d0*/  IMAD.U32 R8, RZ, RZ, UR11 ;  /* 0x0000000bff087e24 */ /* 0x002fe2000f8e00ff */
[----:B------:R-:W-:Y:S01]  /*25e0*/  USHF.L.U32 UR11, UR4, 0x6, URZ ;  /* 0x00000006040b7899 */ /* 0x000fe2000800063f */
[----:B------:R-:W-:Y:S01]  /*25f0*/  IMAD R213, R2, 0x2, R212 ;  /* 0x0000000202d57824 */ /* 0x000fe200078e02d4 */
[----:B------:R-:W-:Y:S01]  /*2600*/  @UP0 USHF.R.S32.HI UR4, URZ, 0x1f, UR5 ;  /* 0x0000001f3f040899 */ /* 0x000fe20008011405 */
[----:B------:R-:W-:-:S02]  /*2610*/  IADD3 R227, R215, 0x2000, RZ ;  /* 0x00002000d7e37810 */ /* 0x000fc40007ffe0ff */
[----:B------:R-:W-:Y:S01]  /*2620*/  LEA.HI.X R10, R10, R35, R8, 0x6, P0 ;  /* 0x000000230a0a7211 */ /* 0x000fe200000f3408 */
[----:B------:R-:W-:Y:S01]  /*2630*/  @UP0 UIMAD UR4, UR4, UR21, UR20 ;  /* 0x00000015040402a4 */ /* 0x000fe2000f8e0214 */
[C---:B------:R-:W-:Y:S02]  /*2640*/  IADD3 R226, R215.reuse, 0x2800, RZ ;  /* 0x00002800d7e27810 */ /* 0x040fe40007ffe0ff */
[C---:B------:R-:W-:Y:S02]  /*2650*/  IADD3 R225, R215.reuse, 0x3000, RZ ;  /* 0x00003000d7e17810 */ /* 0x040fe40007ffe0ff */
[C---:B------:R-:W-:Y:S02]  /*2660*/  IADD3 R224, R215.reuse, 0x3800, RZ ;  /* 0x00003800d7e07810 */ /* 0x040fe40007ffe0ff */
[----:B------:R-:W-:Y:S02]  /*2670*/  IADD3 R223, R215, 0x4000, RZ ;  /* 0x00004000d7df7810 */ /* 0x000fe40007ffe0ff */
[----:B----4-:R-:W-:Y:S01]  /*2680*/  LEA R6, P0, R3, c[0x0][0x1f8], 0x1 ;  /* 0x00007e0003067a11 */ /* 0x010fe200078008ff */
[----:B------:R-:W-:-:S04]  /*2690*/  DEPBAR.LE SB0, 0x1 ;  /* 0x000080400000791a */ /* 0x000fc80000000000 */
[----:B------:R-:W-:-:S04]  /*26a0*/  DEPBAR.LE SB0, 0x0 ;  /* 0x000080000000791a */ /* 0x000fc80000000000 */
[----:B------:R-:W-:Y:S01]  /*26b0*/  BAR.SYNC.DEFER_BLOCKING 0x0 ;  /* 0x0000000000007b1d */ /* 0x000fe20000010000 */
[----:B------:R-:W-:Y:S02]  /*26c0*/  LEA.HI.X R7, R3, c[0x0][0x1fc], R10, 0x1, P0 ;  /* 0x00007f0003077a11 */ /* 0x000fe400000f0c0a */
[----:B------:R-:W-:Y:S02]  /*26d0*/  IADD3 R3, -R26, UR9, -R96 ;  /* 0x000000091a037c10 */ /* 0x000fe4000fffe960 */
[----:B------:R-:W-:Y:S02]  /*26e0*/  IADD3 R12, P0, R6, UR11, RZ ;  /* 0x0000000b060c7c10 */ /* 0x000fe4000ff1e0ff */
[----:B------:R-:W-:Y:S02]  /*26f0*/  ISETP.LT.OR P5, PT, R3, 0x1, P4 ;  /* 0x000000010300780c */ /* 0x000fe400027a1670 */
[----:B------:R-:W-:Y:S02]  /*2700*/  IADD3.X R13, R7, UR10, RZ, P0, !PT ;  /* 0x0000000a070d7c10 */ /* 0x000fe400087fe4ff */
[----:B------:R-:W-:-:S02]  /*2710*/  ISETP.LT.OR P0, PT, R3, 0x1, !P6 ;  /* 0x000000010300780c */ /* 0x000fc40007701670 */
[----:B------:R-:W-:Y:S02]  /*2720*/  ISETP.LT.OR P6, PT, R3, 0x21, !P6 ;  /* 0x000000210300780c */ /* 0x000fe400077c1670 */
[C---:B------:R-:W-:Y:S02]  /*2730*/  IADD3 R222, R215.reuse, 0x4800, RZ ;  /* 0x00004800d7de7810 */ /* 0x040fe40007ffe0ff */
[C---:B------:R-:W-:Y:S02]  /*2740*/  IADD3 R221, R215.reuse, 0x5000, RZ ;  /* 0x00005000d7dd7810 */ /* 0x040fe40007ffe0ff */
[C---:B------:R-:W-:Y:S02]  /*2750*/  IADD3 R220, R215.reuse, 0x5800, RZ ;  /* 0x00005800d7dc7810 */ /* 0x040fe40007ffe0ff */
[C---:B------:R-:W-:Y:S02]  /*2760*/  IADD3 R219, R215.reuse, 0x6000, RZ ;  /* 0x00006000d7db7810 */ /* 0x040fe40007ffe0ff */
[C---:B------:R-:W-:Y:S01]  /*2770*/  IADD3 R218, R215.reuse, 0x6800, RZ ;  /* 0x00006800d7da7810 */ /* 0x040fe20007ffe0ff */
[----:B--23--:R-:W-:Y:S01]  /*2780*/  LDSM.16.M88.4 R24, [R204+0x8100] ;  /* 0x00810000cc18783b */ /* 0x00cfe20000000200 */
[----:B------:R-:W-:-:S02]  /*2790*/  IADD3 R217, R215, 0x7000, RZ ;  /* 0x00007000d7d97810 */ /* 0x000fc40007ffe0ff */
[----:B------:R-:W-:Y:S01]  /*27a0*/  IADD3 R216, R215, 0x7800, RZ ;  /* 0x00007800d7d87810 */ /* 0x000fe20007ffe0ff */
        /* <DEDUP_REMOVED lines=18> */
[----:B------:R-:W-:-:S04]  /*28d0*/  LOP3.LUT P0, RZ, R32, 0x4, RZ, 0xc0, !PT ;  /* 0x0000000420ff7812 */ /* 0x000fc8000780c0ff */
[----:B------:R-:W-:Y:S02]  /*28e0*/  SEL R0, R0, 0xffffffc0, !P0 ;  /* 0xffffffc000007807 */ /* 0x000fe40004000000 */
[----:B------:R-:W-:-:S03]  /*28f0*/  LOP3.LUT P0, RZ, R14, 0x8, RZ, 0xc0, !PT ;  /* 0x000000080eff7812 */ /* 0x000fc6000780c0ff */
[----:B------:R-:W-:Y:S01]  /*2900*/  IMAD.IADD R210, R204, 0x1, R0 ;  /* 0x00000001ccd27824 */ /* 0x000fe200078e0200 */
[C---:B------:R-:W-:Y:S01]  /*2910*/  ISETP.LT.OR P3, PT, R3.reuse, 0x1, !P0 ;  /* 0x000000010300780c */ /* 0x040fe20004761670 */
[----:B------:R-:W-:Y:S01]  /*2920*/  IMAD.IADD R209, R0, 0x1, R215 ;  /* 0x0000000100d17824 */ /* 0x000fe200078e02d7 */
[C---:B------:R-:W-:Y:S01]  /*2930*/  ISETP.LT.OR P0, PT, R3.reuse, 0x21, !P0 ;  /* 0x000000210300780c */ /* 0x040fe20004701670 */
[C---:B-1----:R-:W-:Y:S08]  /*2940*/  HMMA.16816.F32 R32, R8.reuse, R24, RZ ;  /* 0x000000180820723c */ /* 0x042ff000000018ff */
[----:B------:R-:W-:Y:S02]  /*2950*/  HMMA.16816.F32 R24, R8, R26, RZ ;  /* 0x0000001a0818723c */ /* 0x000fe400000018ff */
[----:B------:R3:W-:Y:S01]  /*2960*/  LDGSTS.E.BYPASS.LTC128B.128 [R231+0x6100], [R6.64+0x180], !P3 ;  /* 0x0610018006e77fae */ /* 0x0007e2000d901d52 */
[----:B------:R-:W-:-:S05]  /*2970*/  ISETP.LT.OR P3, PT, R3, 0x21, P4 ;  /* 0x000000210300780c */ /* 0x000fca0002761670 */
[C---:B------:R-:W-:Y:S08]  /*2980*/  HMMA.16816.F32 R40, R8.reuse, R20, RZ ;  /* 0x000000140828723c */ /* 0x040ff000000018ff */
[----:B------:R1:W-:Y:S01]  /*2990*/  LDGSTS.E.BYPASS.LTC128B.128 [R231+0x1100], [R12.64], !P3 ;  /* 0x011000000ce77fae */ /* 0x0003e2000d901d52 */
[----:B------:R-:W-:Y:S01]  /*29a0*/  ISETP.NE.AND P3, PT, R15, RZ, PT ;  /* 0x000000ff0f00720c */ /* 0x000fe20003f65270 */
[----:B------:R-:W-:Y:S02]  /*29b0*/  HMMA.16816.F32 R44, R8, R22, RZ ;  /* 0x00000016082c723c */ /* 0x000fe400000018ff */
[----:B------:R1:W-:Y:S01]  /*29c0*/  LDGSTS.E.BYPASS.LTC128B.128 [R231+0x3100], [R12.64+0x80], !P6 ;  /* 0x031000800ce77fae */ /* 0x0003e2000f101d52 */
[----:B------:R-:W-:-:S03]  /*29d0*/  PLOP3.LUT P6, PT, PT, PT, UP0, 0x80, 0x0 ;  /* 0x000000000000781c */ /* 0x000fc60003fcf008 */
[----:B------:R1:W-:Y:S01]  /*29e0*/  LDGSTS.E.BYPASS.LTC128B.128 [R231+0x5100], [R12.64+0x100], !P5 ;  /* 0x051001000ce77fae */ /* 0x0003e2000e901d52 */
[----:B------:R-:W-:Y:S01]  /*29f0*/  PLOP3.LUT P5, PT, PT, PT, UP0, 0x80, 0x0 ;  /* 0x000000000000781c */ /* 0x000fe20003faf008 */
[----:B------:R-:W-:Y:S02]  /*2a00*/  HMMA.16816.F32 R48, R8, R28, RZ ;  /* 0x0000001c0830723c */ /* 0x000fe400000018ff */
[----:B------:R1:W-:Y:S01]  /*2a10*/  LDGSTS.E.BYPASS.LTC128B.128 [R231+0x7100], [R12.64+0x180], !P0 ;  /* 0x071001800ce77fae */ /* 0x0003e2000c101d52 */
[----:B------:R-:W-:-:S03]  /*2a20*/  PLOP3.LUT P0, PT, PT, PT, UP0, 0x80, 0x0 ;  /* 0x000000000000781c */ /* 0x000fc60003f0f008 */
[----:B------:R-:W-:Y:S02]  /*2a30*/  LDSM.16.M88.4 R68, [R210+0x8100] ;  /* 0x00810000d244783b */ /* 0x000fe40000000200 */
[C---:B------:R-:W-:Y:S02]  /*2a40*/  HMMA.16816.F32 R60, R8.reuse, R30, RZ ;  /* 0x0000001e083c723c */ /* 0x040fe400000018ff */
[----:B------:R-:W-:Y:S04]  /*2a50*/  LDSM.16.M88.4 R76, [R210+0x8900] ;  /* 0x00890000d24c783b */ /* 0x000fe80000000200 */
[----:B------:R-:W-:Y:S02]  /*2a60*/  LDSM.16.M88.4 R88, [R210+0x9100] ;  /* 0x00910000d258783b */ /* 0x000fe40000000200 */
[----:B------:R-:W-:Y:S01]  /*2a70*/  HMMA.16816.F32 R20, R8, R38, RZ ;  /* 0x000000260814723c */ /* 0x000fe200000018ff */
[----:B---3--:R-:W-:Y:S01]  /*2a80*/  @P0 IMAD.WIDE.U32 R6, R99, UR5, R104 ;  /* 0x0000000563060c25 */ /* 0x008fe2000f8e0068 */
[----:B------:R-:W-:Y:S01]  /*2a90*/  LDSM.16.M88.4 R84, [R209+0x800] ;  /* 0x00080000d154783b */ /* 0x000fe20000000200 */
[----:B------:R-:W-:-:S03]  /*2aa0*/  PLOP3.LUT P0, PT, PT, PT, UP0, 0x80, 0x0 ;  /* 0x000000000000781c */ /* 0x000fc60003f0f008 */
[----:B------:R-:W-:Y:S01]  /*2ab0*/  LDSM.16.M88.4 R92, [R209+0x1000] ;  /* 0x00100000d15c783b */ /* 0x000fe20000000200 */
[----:B------:R-:W-:Y:S01]  /*2ac0*/  @P5 IADD3 R3, R7, UR4, RZ ;  /* 0x0000000407035c10 */ /* 0x000fe2000fffe0ff */
[----:B------:R-:W-:Y:S01]  /*2ad0*/  HMMA.16816.F32 R56, R8, R36, RZ ;  /* 0x000000240838723c */ /* 0x000fe200000018ff */
[----:B------:R-:W-:Y:S01]  /*2ae0*/  PLOP3.LUT P5, PT, PT, PT, UP0, 0x80, 0x0 ;  /* 0x000000000000781c */ /* 0x000fe20003faf008 */
[----:B------:R-:W-:Y:S04]  /*2af0*/  LDSM.16.M88.4 R8, [R213+0x10100] ;  /* 0x01010000d508783b */ /* 0x000fe80000000200 */
[----:B-1----:R-:W1:Y:S02]  /*2b00*/  LDSM.16.M88.4 R12, [R214+0x10100] ;  /* 0x01010000d60c783b */ /* 0x002e640000000200 */
[C---:B--2---:R-:W-:Y:S02]  /*2b10*/  HMMA.16816.F32 R28, R16.reuse, R52, R32 ;  /* 0x00000034101c723c */ /* 0x044fe40000001820 */
[----:B------:R-:W0:Y:S06]  /*2b20*/  LDGDEPBAR ;  /* 0x00000000000079af */ /* 0x000e2c0000000000 */
[C---:B------:R-:W-:Y:S01]  /*2b30*/  HMMA.16816.F32 R32, R16.reuse, R54, R24 ;  /* 0x000000361020723c */ /* 0x040fe20000001818 */
[----:B------:R-:W2:Y:S07]  /*2b40*/  LDSM.16.M88.4 R52, [R210+0x9900] ;  /* 0x00990000d234783b */ /* 0x000eae0000000200 */
[C---:B------:R-:W-:Y:S08]  /*2b50*/  HMMA.16816.F32 R36, R16.reuse, R64, R40 ;  /* 0x000000401024723c */ /* 0x040ff00000001828 */
[C---:B------:R-:W-:Y:S01]  /*2b60*/  HMMA.16816.F32 R40, R16.reuse, R66, R44 ;  /* 0x000000421028723c */ /* 0x040fe2000000182c */
[----:B------:R-:W3:Y:S07]  /*2b70*/  LDSM.16.M88.4 R64, [R209] ;  /* 0x00000000d140783b */ /* 0x000eee0000000200 */
[C---:B------:R-:W-:Y:S08]  /*2b80*/  HMMA.16816.F32 R44, R16.reuse, R72, R48 ;  /* 0x00000048102c723c */ /* 0x040ff00000001830 */
[C---:B------:R-:W-:Y:S01]  /*2b90*/  HMMA.16816.F32 R24, R16.reuse, R74, R60 ;  /* 0x0000004a1018723c */ /* 0x040fe2000000183c */
[----:B------:R-:W4:Y:S04]  /*2ba0*/  LDSM.16.M88.4 R60, [R209+0x1800] ;  /* 0x00180000d13c783b */ /* 0x000f280000000200 */
[----:B------:R-:W-:Y:S03]  /*2bb0*/  LDSM.16.M88.4 R72, [R204+0xa900] ;  /* 0x00a90000cc48783b */ /* 0x000fe60000000200 */
[C---:B------:R-:W-:Y:S08]  /*2bc0*/  HMMA.16816.F32 R20, R16.reuse, R82, R20 ;  /* 0x000000521014723c */ /* 0x040ff00000001814 */
[----:B------:R-:W-:Y:S01]  /*2bd0*/  HMMA.16816.F32 R48, R16, R80, R56 ;  /* 0x000000501030723c */ /* 0x000fe20000001838 */
[----:B------:R-:W-:Y:S04]  /*2be0*/  LDSM.16.M88.4 R16, [R211+0x14100] ;  /* 0x01410000d310783b */ /* 0x000fe80000000200 */
[----:B------:R-:W-:Y:S03]  /*2bf0*/  LDSM.16.M88.4 R80, [R204+0xb100] ;  /* 0x00b10000cc50783b */ /* 0x000fe60000000200 */
[C---:B-1----:R-:W-:Y:S08]  /*2c00*/  HMMA.16816.F32 R28, R12.reuse, R68, R28 ;  /* 0x000000440c1c723c */ /* 0x042ff0000000181c */
[C---:B------:R-:W-:Y:S01]  /*2c10*/  HMMA.16816.F32 R32, R12.reuse, R70, R32 ;  /* 0x000000460c20723c */ /* 0x040fe20000001820 */
[----:B------:R-:W1:Y:S07]  /*2c20*/  LDSM.16.M88.4 R68, [R204+0xa100] ;  /* 0x00a10000cc44783b */ /* 0x000e6e0000000200 */
[C---:B------:R-:W-:Y:S08]  /*2c30*/  HMMA.16816.F32 R36, R12.reuse, R76, R36 ;  /* 0x0000004c0c24723c */ /* 0x040ff00000001824 */
[C---:B------:R-:W-:Y:S01]  /*2c40*/  HMMA.16816.F32 R40, R12.reuse, R78, R40 ;  /* 0x0000004e0c28723c */ /* 0x040fe20000001828 */
[----:B------:R-:W-:Y:S07]  /*2c50*/  LDSM.16.M88.4 R76, [R215+0x2800] ;  /* 0x00280000d74c783b */ /* 0x000fee0000000200 */
[C---:B------:R-:W-:Y:S08]  /*2c60*/  HMMA.16816.F32 R44, R12.reuse, R88, R44 ;  /* 0x000000580c2c723c */ /* 0x040ff0000000182c */
[C---:B------:R-:W-:Y:S01]  /*2c70*/  HMMA.16816.F32 R56, R12.reuse, R90, R24 ;  /* 0x0000005a0c38723c */ /* 0x040fe20000001818 */
[----:B------:R-:W5:Y:S04]  /*2c80*/  LDSM.16.M88.4 R24, [R204+0xb900] ;  /* 0x00b90000cc18783b */ /* 0x000f680000000200 */
[----:B------:R-:W-:Y:S03]  /*2c90*/  LDSM.16.M88.4 R88, [R215+0x3000] ;  /* 0x00300000d758783b */ /* 0x000fe60000000200 */
[C---:B--2---:R-:W-:Y:S08]  /*2ca0*/  HMMA.16816.F32 R20, R12.reuse, R54, R20 ;  /* 0x000000360c14723c */ /* 0x044ff00000001814 */
[----:B------:R-:W-:Y:S01]  /*2cb0*/  HMMA.16816.F32 R48, R12, R52, R48 ;  /* 0x000000340c30723c */ /* 0x000fe20000001830 */
[----:B------:R-:W-:Y:S04]  /*2cc0*/  LDSM.16.M88.4 R12, [R212+0x14100] ;  /* 0x01410000d40c783b */ /* 0x000fe80000000200 */
[----:B------:R-:W-:Y:S03]  /*2cd0*/  LDSM.16.M88.4 R52, [R215+0x3800] ;  /* 0x00380000d734783b */ /* 0x000fe60000000200 */
[C---:B---3--:R-:W-:Y:S08]  /*2ce0*/  HMMA.16816.F32 R28, R8.reuse, R64, R28 ;  /* 0x00000040081c723c */ /* 0x048ff0000000181c */
[C---:B------:R-:W-:Y:S01]  /*2cf0*/  HMMA.16816.F32 R32, R8.reuse, R66, R32 ;  /* 0x000000420820723c */ /* 0x040fe20000001820 */
[----:B------:R-:W2:Y:S07]  /*2d00*/  LDSM.16.M88.4 R64, [R215+0x2000] ;  /* 0x00200000d740783b */ /* 0x000eae0000000200 */
[C---:B------:R-:W-:Y:S08]  /*2d10*/  HMMA.16816.F32 R36, R8.reuse, R84, R36 ;  /* 0x000000540824723c */ /* 0x040ff00000001824 */
[C---:B------:R-:W-:Y:S01]  /*2d20*/  HMMA.16816.F32 R40, R8.reuse, R86, R40 ;  /* 0x000000560828723c */ /* 0x040fe20000001828 */
[----:B------:R-:W-:Y:S07]  /*2d30*/  LDSM.16.M88.4 R84, [R210+0xb100] ;  /* 0x00b10000d254783b */ /* 0x000fee0000000200 */
[C---:B------:R-:W-:Y:S08]  /*2d40*/  HMMA.16816.F32 R44, R8.reuse, R92, R44 ;  /* 0x0000005c082c723c */ /* 0x040ff0000000182c */
[C---:B------:R-:W-:Y:S01]  /*2d50*/  HMMA.16816.F32 R56, R8.reuse, R94, R56 ;  /* 0x0000005e0838723c */ /* 0x040fe20000001838 */
[----:B------:R-:W-:Y:S07]  /*2d60*/  LDSM.16.M88.4 R92, [R215+0x5000] ;  /* 0x00500000d75c783b */ /* 0x000fee0000000200 */
[C---:B----4-:R-:W-:Y:S08]  /*2d70*/  HMMA.16816.F32 R20, R8.reuse, R62, R20 ;  /* 0x0000003e0814723c */ /* 0x050ff00000001814 */
[----:B------:R-:W-:Y:S01]  /*2d80*/  HMMA.16816.F32 R48, R8, R60, R48 ;  /* 0x0000003c0830723c */ /* 0x000fe20000001830 */
[----:B------:R-:W-:Y:S04]  /*2d90*/  LDSM.16.M88.4 R8, [R214+0x14100] ;  /* 0x01410000d608783b */ /* 0x000fe80000000200 */
[----:B------:R-:W3:Y:S03]  /*2da0*/  LDSM.16.M88.4 R60, [R210+0xa100] ;  /* 0x00a10000d23c783b */ /* 0x000ee60000000200 */
        /* <DEDUP_REMOVED lines=8> */
[----:B------:R-:W-:Y:S07]  /*2e30*/  LDSM.16.M88.4 R80, [R209+0x2800] ;  /* 0x00280000d150783b */ /* 0x000fee0000000200 */
[C---:B-----5:R-:W-:Y:S08]  /*2e40*/  HMMA.16816.F32 R20, R16.reuse, R26, R20 ;  /* 0x0000001a1014723c */ /* 0x060ff00000001814 */
[----:B------:R-:W-:Y:S01]  /*2e50*/  HMMA.16816.F32 R48, R16, R24, R48 ;  /* 0x000000181030723c */ /* 0x000fe20000001830 */
[----:B------:R-:W4:Y:S04]  /*2e60*/  LDSM.16.M88.4 R24, [R210+0xb900] ;  /* 0x00b90000d218783b */ /* 0x000f280000000200 */
[----:B------:R-:W-:Y:S03]  /*2e70*/  LDSM.16.M88.4 R16, [R213+0x14100] ;  /* 0x01410000d510783b */ /* 0x000fe60000000200 */
[C---:B--2---:R-:W-:Y:S08]  /*2e80*/  HMMA.16816.F32 R28, R12.reuse, R64, R28 ;  /* 0x000000400c1c723c */ /* 0x044ff0000000181c */
[C---:B------:R-:W-:Y:S01]  /*2e90*/  HMMA.16816.F32 R32, R12.reuse, R66, R32 ;  /* 0x000000420c20723c */ /* 0x040fe20000001820 */
[----:B------:R-:W2:Y:S07]  /*2ea0*/  LDSM.16.M88.4 R64, [R209+0x2000] ;  /* 0x00200000d140783b */ /* 0x000eae0000000200 */
[C---:B------:R-:W-:Y:S08]  /*2eb0*/  HMMA.16816.F32 R36, R12.reuse, R76, R36 ;  /* 0x0000004c0c24723c */ /* 0x040ff00000001824 */
[C---:B------:R-:W-:Y:S01]  /*2ec0*/  HMMA.16816.F32 R40, R12.reuse, R78, R40 ;  /* 0x0000004e0c28723c */ /* 0x040fe20000001828 */
[----:B------:R-:W-:Y:S07]  /*2ed0*/  LDSM.16.M88.4 R76, [R204+0xc900] ;  /* 0x00c90000cc4c783b */ /* 0x000fee0000000200 */
[C---:B------:R-:W-:Y:S08]  /*2ee0*/  HMMA.16816.F32 R44, R12.reuse, R88, R44 ;  /* 0x000000580c2c723c */ /* 0x040ff0000000182c */
[C---:B------:R-:W-:Y:S01]  /*2ef0*/  HMMA.16816.F32 R56, R12.reuse, R90, R56 ;  /* 0x0000005a0c38723c */ /* 0x040fe20000001838 */
[----:B------:R-:W5:Y:S07]  /*2f00*/  LDSM.16.M88.4 R88, [R209+0x3000] ;  /* 0x00300000d158783b */ /* 0x000f6e0000000200 */
[C---:B------:R-:W-:Y:S08]  /*2f10*/  HMMA.16816.F32 R20, R12.reuse, R54, R20 ;  /* 0x000000360c14723c */ /* 0x040ff00000001814 */
[----:B------:R-:W-:Y:S01]  /*2f20*/  HMMA.16816.F32 R48, R12, R52, R48 ;  /* 0x000000340c30723c */ /* 0x000fe20000001830 */
[----:B------:R-:W-:Y:S04]  /*2f30*/  LDSM.16.M88.4 R12, [R211+0x18100] ;  /* 0x01810000d30c783b */ /* 0x000fe80000000200 */
[----:B------:R-:W-:Y:S03]  /*2f40*/  LDSM.16.M88.4 R52, [R204+0xd900] ;  /* 0x00d90000cc34783b */ /* 0x000fe60000000200 */
[C---:B---3--:R-:W-:Y:S08]  /*2f50*/  HMMA.16816.F32 R28, R8.reuse, R60, R28 ;  /* 0x0000003c081c723c */ /* 0x048ff0000000181c */
[C---:B------:R-:W-:Y:S01]  /*2f60*/  HMMA.16816.F32 R32, R8.reuse, R62, R32 ;  /* 0x0000003e0820723c */ /* 0x040fe20000001820 */
[----:B------:R-:W3:Y:S07]  /*2f70*/  LDSM.16.M88.4 R60, [R209+0x3800] ;  /* 0x00380000d13c783b */ /* 0x000eee0000000200 */
[C---:B-1----:R-:W-:Y:S08]  /*2f80*/  HMMA.16816.F32 R36, R8.reuse, R68, R36 ;  /* 0x000000440824723c */ /* 0x042ff00000001824 */
[C---:B------:R-:W-:Y:S01]  /*2f90*/  HMMA.16816.F32 R40, R8.reuse, R70, R40 ;  /* 0x000000460828723c */ /* 0x040fe20000001828 */
[----:B------:R-:W-:Y:S07]  /*2fa0*/  LDSM.16.M88.4 R68, [R215+0x4000] ;  /* 0x00400000d744783b */ /* 0x000fee0000000200 */
[C---:B------:R-:W-:Y:S08]  /*2fb0*/  HMMA.16816.F32 R44, R8.reuse, R84, R44 ;  /* 0x00000054082c723c */ /* 0x040ff0000000182c */
[C---:B------:R-:W-:Y:S01]  /*2fc0*/  HMMA.16816.F32 R56, R8.reuse, R86, R56 ;  /* 0x000000560838723c */ /* 0x040fe20000001838 */
[----:B------:R-:W1:Y:S07]  /*2fd0*/  LDSM.16.M88.4 R84, [R204+0xd100] ;  /* 0x00d10000cc54783b */ /* 0x000e6e0000000200 */
[C---:B----4-:R-:W-:Y:S08]  /*2fe0*/  HMMA.16816.F32 R20, R8.reuse, R26, R20 ;  /* 0x0000001a0814723c */ /* 0x050ff00000001814 */
[----:B------:R-:W-:Y:S01]  /*2ff0*/  HMMA.16816.F32 R48, R8, R24, R48 ;  /* 0x000000180830723c */ /* 0x000fe20000001830 */
[----:B------:R-:W4:Y:S07]  /*3000*/  LDSM.16.M88.4 R8, [R212+0x18100] ;  /* 0x01810000d408783b */ /* 0x000f2e0000000200 */
[C---:B--2---:R-:W-:Y:S08]  /*3010*/  HMMA.16816.F32 R28, R16.reuse, R64, R28 ;  /* 0x00000040101c723c */ /* 0x044ff0000000181c */
[C---:B------:R-:W-:Y:S01]  /*3020*/  HMMA.16816.F32 R32, R16.reuse, R66, R32 ;  /* 0x000000421020723c */ /* 0x040fe20000001820 */
[----:B------:R-:W-:Y:S07]  /*3030*/  LDSM.16.M88.4 R64, [R215+0x5800] ;  /* 0x00580000d740783b */ /* 0x000fee0000000200 */
[C---:B------:R-:W-:Y:S08]  /*3040*/  HMMA.16816.F32 R36, R16.reuse, R80, R36 ;  /* 0x000000501024723c */ /* 0x040ff00000001824 */
[C---:B------:R-:W-:Y:S01]  /*3050*/  HMMA.16816.F32 R40, R16.reuse, R82, R40 ;  /* 0x000000521028723c */ /* 0x040fe20000001828 */
[----:B------:R-:W2:Y:S07]  /*3060*/  LDSM.16.M88.4 R80, [R215+0x4800] ;  /* 0x00480000d750783b */ /* 0x000eae0000000200 */
[C---:B-----5:R-:W-:Y:S08]  /*3070*/  HMMA.16816.F32 R44, R16.reuse, R88, R44 ;  /* 0x00000058102c723c */ /* 0x060ff0000000182c */
[C---:B------:R-:W-:Y:S01]  /*3080*/  HMMA.16816.F32 R56, R16.reuse, R90, R56 ;  /* 0x0000005a1038723c */ /* 0x040fe20000001838 */
[----:B------:R-:W-:Y:S07]  /*3090*/  LDSM.16.M88.4 R88, [R210+0xd100] ;  /* 0x00d10000d258783b */ /* 0x000fee0000000200 */
[C---:B---3--:R-:W-:Y:S08]  /*30a0*/  HMMA.16816.F32 R24, R16.reuse, R62, R20 ;  /* 0x0000003e1018723c */ /* 0x048ff00000001814 */
[----:B------:R-:W-:Y:S01]  /*30b0*/  HMMA.16816.F32 R48, R16, R60, R48 ;  /* 0x0000003c1030723c */ /* 0x000fe20000001830 */
[----:B------:R-:W-:Y:S04]  /*30c0*/  LDSM.16.M88.4 R16, [R214+0x18100] ;  /* 0x01810000d610783b */ /* 0x000fe80000000200 */
[----:B------:R-:W-:Y:S03]  /*30d0*/  LDSM.16.M88.4 R60, [R210+0xd900] ;  /* 0x00d90000d23c783b */ /* 0x000fe60000000200 */
[C---:B------:R-:W-:Y:S08]  /*30e0*/  HMMA.16816.F32 R20, R12.reuse, R72, R28 ;  /* 0x000000480c14723c */ /* 0x040ff0000000181c */
[C---:B------:R-:W-:Y:S01]  /*30f0*/  HMMA.16816.F32 R32, R12.reuse, R74, R32 ;  /* 0x0000004a0c20723c */ /* 0x040fe20000001820 */
[----:B------:R-:W3:Y:S07]  /*3100*/  LDSM.16.M88.4 R72, [R210+0xc100] ;  /* 0x00c10000d248783b */ /* 0x000eee0000000200 */
[C---:B------:R-:W-:Y:S08]  /*3110*/  HMMA.16816.F32 R36, R12.reuse, R76, R36 ;  /* 0x0000004c0c24723c */ /* 0x040ff00000001824 */
[C---:B------:R-:W-:Y:S01]  /*3120*/  HMMA.16816.F32 R40, R12.reuse, R78, R40 ;  /* 0x0000004e0c28723c */ /* 0x040fe20000001828 */
[----:B------:R-:W5:Y:S07]  /*3130*/  LDSM.16.M88.4 R76, [R210+0xc900] ;  /* 0x00c90000d24c783b */ /* 0x000f6e0000000200 */
[C---:B-1----:R-:W-:Y:S08]  /*3140*/  HMMA.16816.F32 R44, R12.reuse, R84, R44 ;  /* 0x000000540c2c723c */ /* 0x042ff0000000182c */
[C---:B------:R-:W-:Y:S01]  /*3150*/  HMMA.16816.F32 R56, R12.reuse, R86, R56 ;  /* 0x000000560c38723c */ /* 0x040fe20000001838 */
[----:B------:R-:W-:Y:S07]  /*3160*/  LDSM.16.M88.4 R84, [R204+0xe900] ;  /* 0x00e90000cc54783b */ /* 0x000fee0000000200 */
[C---:B------:R-:W-:Y:S08]  /*3170*/  HMMA.16816.F32 R28, R12.reuse, R54, R24 ;  /* 0x000000360c1c723c */ /* 0x040ff00000001818 */
[----:B------:R-:W-:Y:S01]  /*3180*/  HMMA.16816.F32 R48, R12, R52, R48 ;  /* 0x000000340c30723c */ /* 0x000fe20000001830 */
[----:B------:R-:W-:Y:S07]  /*3190*/  LDSM.16.M88.4 R12, [R213+0x18100] ;  /* 0x01810000d50c783b */ /* 0x000fee0000000200 */
[C---:B----4-:R-:W-:Y:S08]  /*31a0*/  HMMA.16816.F32 R24, R8.reuse, R68, R20 ;  /* 0x000000440818723c */ /* 0x050ff00000001814 */
[C---:B------:R-:W-:Y:S01]  /*31b0*/  HMMA.16816.F32 R20, R8.reuse, R70, R32 ;  /* 0x000000460814723c */ /* 0x040fe20000001820 */
[----:B------:R-:W1:Y:S07]  /*31c0*/  LDSM.16.M88.4 R68, [R209+0x4000] ;  /* 0x00400000d144783b */ /* 0x000e6e0000000200 */
[C---:B--2---:R-:W-:Y:S08]  /*31d0*/  HMMA.16816.F32 R36, R8.reuse, R80, R36 ;  /* 0x000000500824723c */ /* 0x044ff00000001824 */
[C---:B------:R-:W-:Y:S01]  /*31e0*/  HMMA.16816.F32 R40, R8.reuse, R82, R40 ;  /* 0x000000520828723c */ /* 0x040fe20000001828 */
[----:B------:R-:W2:Y:S07]  /*31f0*/  LDSM.16.M88.4 R80, [R209+0x4800] ;  /* 0x00480000d150783b */ /* 0x000eae0000000200 */
[C---:B------:R-:W-:Y:S08]  /*3200*/  HMMA.16816.F32 R44, R8.reuse, R92, R44 ;  /* 0x0000005c082c723c */ /* 0x040ff0000000182c */
[C---:B------:R-:W-:Y:S01]  /*3210*/  HMMA.16816.F32 R56, R8.reuse, R94, R56 ;  /* 0x0000005e0838723c */ /* 0x040fe20000001838 */
[----:B------:R-:W4:Y:S07]  /*3220*/  LDSM.16.M88.4 R92, [R209+0x5000] ;  /* 0x00500000d15c783b */ /* 0x000f2e0000000200 */
[C---:B------:R-:W-:Y:S08]  /*3230*/  HMMA.16816.F32 R32, R8.reuse, R66, R28 ;  /* 0x000000420820723c */ /* 0x040ff0000000181c */
[----:B------:R-:W-:Y:S01]  /*3240*/  HMMA.16816.F32 R48, R8, R64, R48 ;  /* 0x000000400830723c */ /* 0x000fe20000001830 */
[----:B------:R-:W1:Y:S04]  /*3250*/  LDSM.16.M88.4 R64, [R209+0x5800] ;  /* 0x00580000d140783b */ /* 0x000e680000000200 */
[----:B------:R-:W-:Y:S03]  /*3260*/  LDSM.16.M88.4 R8, [R211+0x1c100] ;  /* 0x01c10000d308783b */ /* 0x000fe60000000200 */
[C---:B---3--:R-:W-:Y:S08]  /*3270*/  HMMA.16816.F32 R28, R16.reuse, R72, R24 ;  /* 0x00000048101c723c */ /* 0x048ff00000001818 */
[C---:B------:R-:W-:Y:S01]  /*3280*/  HMMA.16816.F32 R24, R16.reuse, R74, R20 ;  /* 0x0000004a1018723c */ /* 0x040fe20000001814 */
[----:B------:R-:W-:Y:S07]  /*3290*/  LDSM.16.M88.4 R72, [R215+0x6800] ;  /* 0x00680000d748783b */ /* 0x000fee0000000200 */
[C---:B-----5:R-:W-:Y:S08]  /*32a0*/  HMMA.16816.F32 R20, R16.reuse, R76, R36 ;  /* 0x0000004c1014723c */ /* 0x060ff00000001824 */
[C---:B------:R-:W-:Y:S01]  /*32b0*/  HMMA.16816.F32 R40, R16.reuse, R78, R40 ;  /* 0x0000004e1028723c */ /* 0x040fe20000001828 */
[----:B------:R-:W3:Y:S07]  /*32c0*/  LDSM.16.M88.4 R76, [R204+0xe100] ;  /* 0x00e10000cc4c783b */ /* 0x000eee0000000200 */
[C---:B------:R-:W-:Y:S08]  /*32d0*/  HMMA.16816.F32 R44, R16.reuse, R88, R44 ;  /* 0x00000058102c723c */ /* 0x040ff0000000182c */
[C---:B------:R-:W-:Y:S01]  /*32e0*/  HMMA.16816.F32 R56, R16.reuse, R90, R56 ;  /* 0x0000005a1038723c */ /* 0x040fe20000001838 */
[----:B------:R-:W5:Y:S07]  /*32f0*/  LDSM.16.M88.4 R88, [R204+0xf100] ;  /* 0x00f10000cc58783b */ /* 0x000f6e0000000200 */
[C---:B------:R-:W-:Y:S08]  /*3300*/  HMMA.16816.F32 R36, R16.reuse, R62, R32 ;  /* 0x0000003e1024723c */ /* 0x040ff00000001820 */
[----:B------:R-:W-:Y:S01]  /*3310*/  HMMA.16816.F32 R52, R16, R60, R48 ;  /* 0x0000003c1034723c */ /* 0x000fe20000001830 */
[----:B------:R-:W3:Y:S04]  /*3320*/  LDSM.16.M88.4 R60, [R204+0xf900] ;  /* 0x00f90000cc3c783b */ /* 0x000ee80000000200 */
[----:B------:R-:W-:Y:S03]  /*3330*/  LDSM.16.M88.4 R16, [R212+0x1c100] ;  /* 0x01c10000d410783b */ /* 0x000fe60000000200 */
[C---:B-1----:R-:W-:Y:S08]  /*3340*/  HMMA.16816.F32 R32, R12.reuse, R68, R28 ;  /* 0x000000440c20723c */ /* 0x042ff0000000181c */
[C---:B------:R-:W-:Y:S01]  /*3350*/  HMMA.16816.F32 R28, R12.reuse, R70, R24 ;  /* 0x000000460c1c723c */ /* 0x040fe20000001818 */
[----:B------:R-:W1:Y:S07]  /*3360*/  LDSM.16.M88.4 R68, [R215+0x6000] ;  /* 0x00600000d744783b */ /* 0x000e6e0000000200 */
[C---:B--2---:R-:W-:Y:S08]  /*3370*/  HMMA.16816.F32 R24, R12.reuse, R80, R20 ;  /* 0x000000500c18723c */ /* 0x044ff00000001814 */
[C---:B------:R-:W-:Y:S01]  /*3380*/  HMMA.16816.F32 R20, R12.reuse, R82, R40 ;  /* 0x000000520c14723c */ /* 0x040fe20000001828 */
[----:B------:R-:W2:Y:S07]  /*3390*/  LDSM.16.M88.4 R80, [R215+0x7000] ;  /* 0x00700000d750783b */ /* 0x000eae0000000200 */
[C---:B----4-:R-:W-:Y:S08]  /*33a0*/  HMMA.16816.F32 R44, R12.reuse, R92, R44 ;  /* 0x0000005c0c2c723c */ /* 0x050ff0000000182c */
[C---:B------:R-:W-:Y:S08]  /*33b0*/  HMMA.16816.F32 R48, R12.reuse, R94, R56 ;  /* 0x0000005e0c30723c */ /* 0x040ff00000001838 */
[C---:B------:R-:W-:Y:S08]  /*33c0*/  HMMA.16816.F32 R40, R12.reuse, R66, R36 ;  /* 0x000000420c28723c */ /* 0x040ff00000001824 */
[----:B------:R-:W-:Y:S01]  /*33d0*/  HMMA.16816.F32 R52, R12, R64, R52 ;  /* 0x000000400c34723c */ /* 0x000fe20000001834 */
[----:B------:R-:W4:Y:S04]  /*33e0*/  LDSM.16.M88.4 R64, [R215+0x7800] ;  /* 0x00780000d740783b */ /* 0x000f280000000200 */
[----:B------:R-:W-:Y:S03]  /*33f0*/  LDSM.16.M88.4 R12, [R214+0x1c100] ;  /* 0x01c10000d60c783b */ /* 0x000fe60000000200 */
[C---:B---3--:R-:W-:Y:S08]  /*3400*/  HMMA.16816.F32 R36, R8.reuse, R76, R32 ;  /* 0x0000004c0824723c */ /* 0x048ff00000001820 */
[C---:B------:R-:W-:Y:S01]  /*3410*/  HMMA.16816.F32 R32, R8.reuse, R78, R28 ;  /* 0x0000004e0820723c */ /* 0x040fe2000000181c */
[----:B------:R-:W-:Y:S07]  /*3420*/  LDSM.16.M88.4 R76, [R210+0xe100] ;  /* 0x00e10000d24c783b */ /* 0x000fee0000000200 */
[C---:B------:R-:W-:Y:S08]  /*3430*/  HMMA.16816.F32 R28, R8.reuse, R84, R24 ;  /* 0x00000054081c723c */ /* 0x040ff00000001818 */
[C---:B------:R-:W-:Y:S08]  /*3440*/  HMMA.16816.F32 R24, R8.reuse, R86, R20 ;  /* 0x000000560818723c */ /* 0x040ff00000001814 */
[C---:B-----5:R-:W-:Y:S08]  /*3450*/  HMMA.16816.F32 R20, R8.reuse, R88, R44 ;  /* 0x000000580814723c */ /* 0x060ff0000000182c */
[C---:B------:R-:W-:Y:S08]  /*3460*/  HMMA.16816.F32 R48, R8.reuse, R90, R48 ;  /* 0x0000005a0830723c */ /* 0x040ff00000001830 */
[----:B------:R-:W-:Y:S08]  /*3470*/  HMMA.16816.F32 R56, R8, R60, R52 ;  /* 0x0000003c0838723c */ /* 0x000ff00000001834 */
[----:B-1----:R-:W-:Y:S01]  /*3480*/  HMMA.16816.F32 R44, R16, R68, R36 ;  /* 0x00000044102c723c */ /* 0x002fe20000001824 */
[----:B------:R-:W1:Y:S07]  /*3490*/  LDSM.16.M88.4 R36, [R210+0xe900] ;  /* 0x00e90000d224783b */ /* 0x000e6e0000000200 */
[----:B------:R-:W-:Y:S01]  /*34a0*/  HMMA.16816.F32 R52, R8, R62, R40 ;  /* 0x0000003e0834723c */ /* 0x000fe20000001828 */
[----:B------:R-:W-:Y:S04]  /*34b0*/  LDSM.16.M88.4 R60, [R210+0xf900] ;  /* 0x00f90000d23c783b */ /* 0x000fe80000000200 */
[----:B------:R-:W-:Y:S03]  /*34c0*/  LDSM.16.M88.4 R8, [R213+0x1c100] ;  /* 0x01c10000d508783b */ /* 0x000fe60000000200 */
[C---:B------:R-:W-:Y:S01]  /*34d0*/  HMMA.16816.F32 R40, R16.reuse, R72, R28 ;  /* 0x000000481028723c */ /* 0x040fe2000000181c */
[----:B------:R-:W3:Y:S07]  /*34e0*/  LDSM.16.M88.4 R28, [R210+0xf100] ;  /* 0x00f10000d21c783b */ /* 0x000eee0000000200 */
[C---:B------:R-:W-:Y:S01]  /*34f0*/  HMMA.16816.F32 R84, R16.reuse, R70, R32 ;  /* 0x000000461054723c */ /* 0x040fe20000001820 */
[----:B------:R-:W-:Y:S07]  /*3500*/  LDSM.16.M88.4 R68, [R209+0x6000] ;  /* 0x00600000d144783b */ /* 0x000fee0000000200 */
[C---:B------:R-:W-:Y:S08]  /*3510*/  HMMA.16816.F32 R32, R16.reuse, R74, R24 ;  /* 0x0000004a1020723c */ /* 0x040ff00000001818 */
[C---:B--2---:R-:W-:Y:S08]  /*3520*/  HMMA.16816.F32 R24, R16.reuse, R80, R20 ;  /* 0x000000501018723c */ /* 0x044ff00000001814 */
[C---:B------:R-:W-:Y:S08]  /*3530*/  HMMA.16816.F32 R20, R16.reuse, R82, R48 ;  /* 0x000000521014723c */ /* 0x040ff00000001830 */
[----:B----4-:R-:W-:Y:S01]  /*3540*/  HMMA.16816.F32 R48, R16, R64, R56 ;  /* 0x000000401030723c */ /* 0x010fe20000001838 */
[----:B------:R-:W2:Y:S07]  /*3550*/  LDSM.16.M88.4 R56, [R209+0x6800] ;  /* 0x00680000d138783b */ /* 0x000eae0000000200 */
[C---:B-1----:R-:W-:Y:S08]  /*3560*/  HMMA.16816.F32 R40, R12.reuse, R36, R40 ;  /* 0x000000240c28723c */ /* 0x042ff00000001828 */
[----:B------:R-:W-:Y:S08]  /*3570*/  HMMA.16816.F32 R36, R12, R38, R32 ;  /* 0x000000260c24723c */ /* 0x000ff00000001820 */
[----:B------:R-:W-:Y:S08]  /*3580*/  HMMA.16816.F32 R16, R16, R66, R52 ;  /* 0x000000421010723c */ /* 0x000ff00000001834 */
[C---:B---3--:R-:W-:Y:S08]  /*3590*/  HMMA.16816.F32 R32, R12.reuse, R28, R24 ;  /* 0x0000001c0c20723c */ /* 0x048ff00000001818 */
[C---:B------:R-:W-:Y:S01]  /*35a0*/  HMMA.16816.F32 R24, R12.reuse, R30, R20 ;  /* 0x0000001e0c18723c */ /* 0x040fe20000001814 */
[----:B------:R-:W1:Y:S07]  /*35b0*/  LDSM.16.M88.4 R20, [R209+0x7000] ;  /* 0x00700000d114783b */ /* 0x000e6e0000000200 */
[C---:B------:R-:W-:Y:S08]  /*35c0*/  HMMA.16816.F32 R44, R12.reuse, R76, R44 ;  /* 0x0000004c0c2c723c */ /* 0x040ff0000000182c */
[----:B------:R-:W-:Y:S08]  /*35d0*/  HMMA.16816.F32 R28, R12, R60, R48 ;  /* 0x0000003c0c1c723c */ /* 0x000ff00000001830 */
[----:B--2---:R-:W-:Y:S01]  /*35e0*/  HMMA.16816.F32 R52, R8, R56, R40 ;  /* 0x000000380834723c */ /* 0x004fe20000001828 */
[----:B------:R-:W2:Y:S01]  /*35f0*/  LDSM.16.M88.4 R40, [R209+0x7800] ;  /* 0x00780000d128783b */ /* 0x000ea20000000200 */
[----:B------:R-:W-:-:S06]  /*3600*/  DEPBAR.LE SB0, 0x0 ;  /* 0x000080000000791a */ /* 0x000fcc0000000000 */
[----:B------:R-:W-:Y:S01]  /*3610*/  HMMA.16816.F32 R48, R12, R62, R16 ;  /* 0x0000003e0c30723c */ /* 0x000fe20000001810 */
[----:B------:R-:W-:Y:S06]  /*3620*/  BAR.SYNC.DEFER_BLOCKING 0x0 ;  /* 0x0000000000007b1d */ /* 0x000fec0000010000 */
[----:B------:R-:W-:Y:S01]  /*3630*/  @P6 LEA R16, P6, R6, c[0x0][0x1c8], 0x1 ;  /* 0x0000720006106a11 */ /* 0x000fe200078c08ff */
[----:B------:R-:W-:Y:S01]  /*3640*/  HMMA.16816.F32 R44, R8, R68, R44 ;  /* 0x00000044082c723c */ /* 0x000fe2000000182c */
[----:B------:R-:W-:-:S07]  /*3650*/  IMAD.U32 R18, RZ, RZ, UR13 ;  /* 0x0000000dff127e24 */ /* 0x000fce000f8e00ff */
[----:B------:R-:W-:Y:S01]  /*3660*/  HMMA.16816.F32 R36, R8, R58, R36 ;  /* 0x0000003a0824723c */ /* 0x000fe20000001824 */
[----:B------:R-:W-:-:S03]  /*3670*/  FMUL.FTZ R7, R52, c[0x0][0x320] ;  /* 0x0000c80034077a20 */ /* 0x000fc60000410000 */
[----:B------:R-:W-:Y:S01]  /*3680*/  @P0 LEA.HI.X R3, R6, c[0x0][0x1cc], R3, 0x1, P6 ;  /* 0x0000730006030a11 */ /* 0x000fe200030f0c03 */
[----:B------:R-:W-:Y:S01]  /*3690*/  IMAD.U32 R6, RZ, RZ, UR13 ;  /* 0x0000000dff067e24 */ /* 0x000fe2000f8e00ff */
[----:B------:R-:W-:Y:S01]  /*36a0*/  PLOP3.LUT P0, PT, PT, PT, UP0, 0x80, 0x0 ;  /* 0x000000000000781c */ /* 0x000fe20003f0f008 */
[----:B------:R3:W4:Y:S01]  /*36b0*/  MUFU.TANH R52, R7 ;  /* 0x0000000700347308 */ /* 0x0007220000002400 */
[----:B-1----:R-:W-:Y:S01]  /*36c0*/  HMMA.16816.F32 R56, R8, R20, R32 ;  /* 0x000000140838723c */ /* 0x002fe20000001820 */
[----:B------:R-:W-:-:S06]  /*36d0*/  PLOP3.LUT P6, PT, PT, PT, UP0, 0x80, 0x0 ;  /* 0x000000000000781c */ /* 0x000fcc0003fcf008 */
[----:B------:R-:W-:Y:S01]  /*36e0*/  FMUL.FTZ R20, R53, c[0x0][0x320] ;  /* 0x0000c80035147a20 */ /* 0x000fe20000410000 */
[C---:B------:R-:W-:Y:S01]  /*36f0*/  HMMA.16816.F32 R32, R8.reuse, R22, R24 ;  /* 0x000000160820723c */ /* 0x040fe20000001818 */
[----:B------:R-:W-:Y:S02]  /*3700*/  FMUL.FTZ R0, R44, c[0x0][0x320] ;  /* 0x0000c8002c007a20 */ /* 0x000fe40000410000 */
[----:B------:R1:W1:Y:S04]  /*3710*/  MUFU.TANH R27, R20 ;  /* 0x00000014001b7308 */ /* 0x0002680000002400 */
[----:B------:R-:W-:Y:S01]  /*3720*/  @P5 LEA R24, P5, R6, R16, 0x1 ;  /* 0x0000001006185211 */ /* 0x000fe200078a08ff */
[----:B---3--:R-:W-:Y:S01]  /*3730*/  IMAD.U32 R7, RZ, RZ, UR12 ;  /* 0x0000000cff077e24 */ /* 0x008fe2000f8e00ff */
[----:B------:R-:W-:Y:S01]  /*3740*/  LEA.HI R6, R100, R103, RZ, 0x2 ;  /* 0x0000006764067211 */ /* 0x000fe200078f10ff */
[----:B--2---:R-:W-:Y:S01]  /*3750*/  HMMA.16816.F32 R28, R8, R40, R28 ;  /* 0x00000028081c723c */ /* 0x004fe2000000181c */
[----:B------:R2:W3:Y:S02]  /*3760*/  MUFU.TANH R61, R0 ;  /* 0x00000000003d7308 */ /* 0x0004e40000002400 */
[----:B------:R-:W-:-:S05]  /*3770*/  LOP3.LUT R6, R6, 0xfffffffc, RZ, 0xc0, !PT ;  /* 0xfffffffc06067812 */ /* 0x000fca00078ec0ff */
[----:B------:R-:W-:Y:S01]  /*3780*/  IMAD.IADD R17, R103, 0x1, -R6 ;  /* 0x0000000167117824 */ /* 0x000fe200078e0a06 */
[----:B------:R-:W-:Y:S01]  /*3790*/  SHF.R.S32.HI R6, RZ, 0x1f, R97 ;  /* 0x0000001fff067819 */ /* 0x000fe20000011461 */
[----:B-1----:R-:W-:Y:S01]  /*37a0*/  FMUL.FTZ R20, R36, c[0x0][0x320] ;  /* 0x0000c80024147a20 */ /* 0x002fe20000410000 */
[----:B------:R-:W-:Y:S01]  /*37b0*/  @P0 LEA.HI.X R19, R18, R3, R7, 0x1, P5 ;  /* 0x0000000312130211 */ /* 0x000fe200028f0c07 */
[----:B------:R-:W-:Y:S01]  /*37c0*/  @P6 IMAD.MOV.U32 R7, RZ, RZ, R3 ;  /* 0x000000ffff076224 */ /* 0x000fe200078e0003 */
[----:B------:R-:W-:Y:S01]  /*37d0*/  PLOP3.LUT P0, PT, PT, PT, UP0, 0x80, 0x0 ;  /* 0x000000000000781c */ /* 0x000fe20003f0f008 */
[----:B------:R-:W-:Y:S01]  /*37e0*/  FMUL.FTZ R3, R37, c[0x0][0x320] ;  /* 0x0000c80025037a20 */ /* 0x000fe20000410000 */
[----:B------:R-:W-:Y:S01]  /*37f0*/  PLOP3.LUT P5, PT, PT, PT, UP0, 0x80, 0x0 ;  /* 0x000000000000781c */ /* 0x000fe20003faf008 */
[----:B------:R-:W-:Y:S01]  /*3800*/  HMMA.16816.F32 R40, R8, R42, R48 ;  /* 0x0000002a0828723c */ /* 0x000fe20000001830 */
[----:B--2---:R-:W-:Y:S01]  /*3810*/  FMUL.FTZ R0, R45, c[0x0][0x320] ;  /* 0x0000c8002d007a20 */ /* 0x004fe20000410000 */
[----:B------:R-:W-:Y:S01]  /*3820*/  LEA.HI R18, R6, R97, RZ, 0x3 ;  /* 0x0000006106127211 */ /* 0x000fe200078f18ff */
[----:B------:R-:W-:Y:S01]  /*3830*/  @P6 IMAD.MOV.U32 R6, RZ, RZ, R16 ;  /* 0x000000ffff066224 */ /* 0x000fe200078e0010 */
[----:B------:R1:W2:Y:S01]  /*3840*/  MUFU.TANH R45, R3 ;  /* 0x00000003002d7308 */ /* 0x0002a20000002400 */
[----:B------:R-:W-:-:S02]  /*3850*/  PLOP3.LUT P6, PT, PT, PT, UP0, 0x80, 0x0 ;  /* 0x000000000000781c */ /* 0x000fc40003fcf008 */
[----:B------:R-:W-:Y:S01]  /*3860*/  LOP3.LUT R16, R18, 0xffffff8, RZ, 0xc0, !PT ;  /* 0x0ffffff812107812 */ /* 0x000fe200078ec0ff */
[----:B------:R-:W-:Y:S02]  /*3870*/  FMUL.FTZ R18, R56, c[0x0][0x320] ;  /* 0x0000c80038127a20 */ /* 0x000fe40000410000 */
[----:B------:R-:W-:Y:S01]  /*3880*/  @!PT LDS RZ, [RZ] ;  /* 0x00000000fffff984 */ /* 0x000fe20000000800 */
[----:B------:R-:W-:Y:S01]  /*3890*/  @!PT LDS RZ, [RZ] ;  /* 0x00000000fffff984 */ /* 0x000fe20000000800 */
[----:B------:R-:W-:Y:S01]  /*38a0*/  @!PT LDS RZ, [RZ] ;  /* 0x00000000fffff984 */ /* 0x000fe20000000800 */
[----:B------:R5:W-:Y:S01]  /*38b0*/  @P0 LDGSTS.E.BYPASS.LTC128B.128 [R231+0x8100], [R6.64], !P4 ;  /* 0x0810000006e70fae */ /* 0x000be2000e101d52 */
[----:B------:R-:W-:Y:S01]  /*38c0*/  PLOP3.LUT P0, PT, PT, PT, UP0, 0x80, 0x0 ;  /* 0x000000000000781c */ /* 0x000fe20003f0f008 */
[----:B------:R2:W2:Y:S01]  /*38d0*/  MUFU.TANH R60, R0 ;  /* 0x00000000003c7308 */ /* 0x0004a20000002400 */
[----:B------:R-:W-:Y:S01]  /*38e0*/  IMAD.IADD R16, R97, 0x1, -R16 ;  /* 0x0000000161107824 */ /* 0x000fe200078e0a10 */
[----:B------:R5:W-:Y:S01]  /*38f0*/  @P5 LDGSTS.E.BYPASS.LTC128B.128 [R231+0xa100], [R6.64+0x80], !P3 ;  /* 0x0a10008006e75fae */ /* 0x000be2000d901d52 */
[----:B------:R-:W-:-:S03]  /*3900*/  PLOP3.LUT P5, PT, PT, PT, UP0, 0x80, 0x0 ;  /* 0x000000000000781c */ /* 0x000fc60003faf008 */
[----:B------:R5:W-:Y:S01]  /*3910*/  @P6 LDGSTS.E.BYPASS.LTC128B.128 [R231+0xc100], [R6.64+0x100], !P2 ;  /* 0x0c10010006e76fae */ /* 0x000be2000d101d52 */
[----:B------:R-:W-:Y:S01]  /*3920*/  PLOP3.LUT P6, PT, PT, PT, UP0, 0x80, 0x0 ;  /* 0x000000000000781c */ /* 0x000fe20003fcf008 */
[----:B------:R-:W3:Y:S01]  /*3930*/  MUFU.TANH R44, R18 ;  /* 0x00000012002c7308 */ /* 0x000ee20000002400 */
[----:B-1----:R-:W-:-:S03]  /*3940*/  LEA.HI R3, R17, R17, RZ, 0x1 ;  /* 0x0000001111037211 */ /* 0x002fc600078f08ff */
[----:B------:R5:W-:Y:S01]  /*3950*/  @P0 LDGSTS.E.BYPASS.LTC128B.128 [R231+0xe100], [R6.64+0x180], !P1 ;  /* 0x0e10018006e70fae */ /* 0x000be2000c901d52 */
[----:B------:R-:W-:Y:S02]  /*3960*/  LOP3.LUT R3, R3, 0x1ffffffe, RZ, 0xc0, !PT ;  /* 0x1ffffffe03037812 */ /* 0x000fe400078ec0ff */
[----:B------:R-:W-:Y:S01]  /*3970*/  PLOP3.LUT P0, PT, PT, PT, UP0, 0x80, 0x0 ;  /* 0x000000000000781c */ /* 0x000fe20003f0f008 */
[----:B--2---:R-:W-:Y:S02]  /*3980*/  FMUL.FTZ R0, R46, c[0x0][0x320] ;  /* 0x0000c8002e007a20 */ /* 0x004fe40000410000 */
[----:B------:R1:W2:Y:S08]  /*3990*/  MUFU.TANH R46, R20 ;  /* 0x00000014002e7308 */ /* 0x0002b00000002400 */
[----:B------:R2:W2:Y:S01]  /*39a0*/  MUFU.TANH R64, R0 ;  /* 0x0000000000407308 */ /* 0x0004a20000002400 */
[----:B-1----:R-:W-:Y:S01]  /*39b0*/  HMMA.16816.F32 R20, R12, R78, R84 ;  /* 0x0000004e0c14723c */ /* 0x002fe20000001854 */
[----:B-----5:R-:W-:-:S06]  /*39c0*/  @P5 IMAD.MOV.U32 R6, RZ, RZ, R24 ;  /* 0x000000ffff065224 */ /* 0x020fcc00078e0018 */
[----:B------:R-:W-:Y:S01]  /*39d0*/  IMAD.IADD R13, R17, 0x1, -R3 ;  /* 0x00000001110d7824 */ /* 0x000fe200078e0a03 */
[----:B--2---:R-:W-:Y:S01]  /*39e0*/  LOP3.LUT R0, R98, 0xffffffe0, RZ, 0xc0, !PT ;  /* 0xffffffe062007812 */ /* 0x004fe200078ec0ff */
[----:B------:R-:W-:Y:S02]  /*39f0*/  FMUL.FTZ R3, R32, c[0x0][0x320] ;  /* 0x0000c80020037a20 */ /* 0x000fe40000410000 */
[----:B------:R-:W-:Y:S01]  /*3a00*/  @P5 IMAD.MOV.U32 R7, RZ, RZ, R19 ;  /* 0x000000ffff075224 */ /* 0x000fe200078e0013 */
[----:B------:R-:W-:Y:S01]  /*3a10*/  PLOP3.LUT P5, PT, PT, PT, UP2, 0x80, 0x0 ;  /* 0x000000000000781c */ /* 0x000fe20003faf028 */
[----:B------:R-:W-:Y:S01]  /*3a20*/  IMAD.IADD R0, R103, 0x1, -R0 ;  /* 0x0000000167007824 */ /* 0x000fe200078e0a00 */
[----:B------:R1:W2:Y:S01]  /*3a30*/  MUFU.TANH R37, R3 ;  /* 0x0000000300257308 */ /* 0x0002a20000002400 */
[----:B------:R-:W-:Y:S01]  /*3a40*/  FMUL.FTZ R14, R33, c[0x0][0x320] ;  /* 0x0000c800210e7a20 */ /* 0x000fe20000410000 */
[----:B------:R5:W-:Y:S01]  /*3a50*/  @P0 LDGSTS.E.BYPASS.LTC128B.128 [R231+0x9100], [R6.64], !P4 ;  /* 0x0910000006e70fae */ /* 0x000be2000e101d52 */
[----:B------:R-:W-:-:S02]  /*3a60*/  PLOP3.LUT P0, PT, PT, PT, UP2, 0x80, 0x0 ;  /* 0x000000000000781c */ /* 0x000fc40003f0f028 */
[----:B------:R-:W-:Y:S01]  /*3a70*/  SHF.R.S32.HI R12, RZ, 0x1f, R0 ;  /* 0x0000001fff0c7819 */ /* 0x000fe20000011400 */
[----:B------:R5:W-:Y:S01]  /*3a80*/  @P6 LDGSTS.E.BYPASS.LTC128B.128 [R231+0xb100], [R6.64+0x80], !P3 ;  /* 0x0b10008006e76fae */ /* 0x000be2000d901d52 */
[----:B------:R-:W-:Y:S01]  /*3a90*/  PLOP3.LUT P6, PT, PT, PT, UP0, 0x80, 0x0 ;  /* 0x000000000000781c */ /* 0x000fe20003fcf008 */
[----:B------:R2:W2:Y:S02]  /*3aa0*/  MUFU.TANH R36, R14 ;  /* 0x0000000e00247308 */ /* 0x0004a40000002400 */
[----:B------:R-:W-:Y:S01]  /*3ab0*/  HMMA.16816.F32 R20, R8, R70, R20 ;  /* 0x000000460814723c */ /* 0x000fe20000001814 */
[----:B-1----:R-:W-:-:S06]  /*3ac0*/  LEA.HI R3, R12, R0, RZ, 0x2 ;  /* 0x000000000c037211 */ /* 0x002fcc00078f10ff */
[----:B------:R-:W-:Y:S02]  /*3ad0*/  FMUL.FTZ R9, R29, c[0x0][0x320] ;  /* 0x0000c8001d097a20 */ /* 0x000fe40000410000 */
[----:B------:R-:W-:Y:S01]  /*3ae0*/  FMUL.FTZ R10, R40, c[0x0][0x320] ;  /* 0x0000c800280a7a20 */ /* 0x000fe20000410000 */
[C---:B------:R-:W-:Y:S01]  /*3af0*/  LEA.HI.SX32 R12, R3.reuse, UR7, 0x1e ;  /* 0x00000007030c7c11 */ /* 0x040fe2000f8ff2ff */
[----:B------:R1:W1:Y:S01]  /*3b00*/  MUFU.TANH R29, R9 ;  /* 0x00000009001d7308 */ /* 0x0002620000002400 */
[----:B------:R-:W-:Y:S01]  /*3b10*/  LOP3.LUT R3, R3, 0x7ffffffc, RZ, 0xc0, !PT ;  /* 0x7ffffffc03037812 */ /* 0x000fe200078ec0ff */
[----:B------:R5:W-:Y:S01]  /*3b20*/  @P6 LDGSTS.E.BYPASS.LTC128B.128 [R231+0xd100], [R6.64+0x100], !P2 ;  /* 0x0d10010006e76fae */ /* 0x000be2000d101d52 */
[----:B--2---:R-:W-:Y:S02]  /*3b30*/  FMUL.FTZ R14, R28, c[0x0][0x320] ;  /* 0x0000c8001c0e7a20 */ /* 0x004fe40000410000 */
[----:B------:R-:W-:Y:S02]  /*3b40*/  IMAD R12, R16, 0x10, R12 ;  /* 0x00000010100c7824 */ /* 0x000fe400078e020c */
[----:B------:R-:W-:Y:S01]  /*3b50*/  IMAD.IADD R0, R0, 0x1, -R3 ;  /* 0x0000000100007824 */ /* 0x000fe200078e0a03 */
[----:B------:R-:W2:Y:S01]  /*3b60*/  MUFU.TANH R32, R14 ;  /* 0x0000000e00207308 */ /* 0x000ea20000002400 */
[----:B------:R-:W-:-:S02]  /*3b70*/  IMAD R62, R13, 0x8, R12 ;  /* 0x000000080d3e7824 */ /* 0x000fc400078e020c */
[----:B------:R-:W-:Y:S02]  /*3b80*/  FMUL.FTZ R3, R41, c[0x0][0x320] ;  /* 0x0000c80029037a20 */ /* 0x000fe40000410000 */
[----:B------:R-:W-:Y:S01]  /*3b90*/  @P5 IMAD.HI.U32 R8, R62, c[0x0][0x2c8], RZ ;  /* 0x0000b2003e085a27 */ /* 0x000fe200078e00ff */
[----:B------:R-:W-:Y:S01]  /*3ba0*/  PLOP3.LUT P5, PT, PT, PT, UP0, 0x80, 0x0 ;  /* 0x000000000000781c */ /* 0x000fe20003faf008 */
[----:B------:R-:W-:Y:S01]  /*3bb0*/  STL [R1+0x2c], R62 ;  /* 0x00002c3e01007387 */ /* 0x000fe20000100800 */
[----:B------:R2:W2:Y:S01]  /*3bc0*/  MUFU.TANH R25, R3 ;  /* 0x0000000300197308 */ /* 0x0004a20000002400 */
[----:B-1----:R-:W-:Y:S01]  /*3bd0*/  IMAD.MOV.U32 R9, RZ, RZ, R62 ;  /* 0x000000ffff097224 */ /* 0x002fe200078e003e */
[----:B------:R-:W-:Y:S01]  /*3be0*/  @P0 SHF.R.U32.HI R9, RZ, c[0x0][0x2cc], R8 ;  /* 0x0000b300ff090a19 */ /* 0x000fe20000011608 */
[----:B------:R-:W-:Y:S01]  /*3bf0*/  IMAD.SHL.U32 R40, R0, 0x2, RZ ;  /* 0x0000000200287824 */ /* 0x000fe200078e00ff */
[----:B------:R-:W-:-:S04]  /*3c00*/  PLOP3.LUT P0, PT, PT, PT, UP1, 0x40, 0x0 ;  /* 0x000000000000781c */ /* 0x000fc80003f0e818 */
[----:B------:R-:W-:Y:S01]  /*3c10*/  STL [R1+0x28], R40 ;  /* 0x0000282801007387 */ /* 0x000fe20000100800 */
[----:B------:R1:W1:Y:S01]  /*3c20*/  MUFU.TANH R26, R10 ;  /* 0x0000000a001a7308 */ /* 0x0002620000002400 */
[----:B------:R-:W-:Y:S02]  /*3c30*/  IADD3 R11, -R40, UR9, -R96 ;  /* 0x00000009280b7c10 */ /* 0x000fe4000fffe960 */
[----:B------:R5:W-:Y:S01]  /*3c40*/  @P5 LDGSTS.E.BYPASS.LTC128B.128 [R231+0xf100], [R6.64+0x180], !P1 ;  /* 0x0f10018006e75fae */ /* 0x000be2000c901d52 */
[----:B--2---:R-:W-:-:S03]  /*3c50*/  IMAD.U32 R3, RZ, RZ, UR17 ;  /* 0x00000011ff037e24 */ /* 0x004fc6000f8e00ff */
[----:B------:R-:W0:Y:S02]  /*3c60*/  LDGDEPBAR ;  /* 0x00000000000079af */ /* 0x000e240000000000 */
[----:B------:R-:W-:Y:S01]  /*3c70*/  IADD3 R0, R3, -UR16, -R40 ;  /* 0x8000001003007c10 */ /* 0x000fe2000fffe828 */
[----:B------:R-:W-:-:S03]  /*3c80*/  FMUL.FTZ R3, R20, c[0x0][0x320] ;  /* 0x0000c80014037a20 */ /* 0x000fc60000410000 */
[C---:B------:R-:W-:Y:S01]  /*3c90*/  IADD3 R8, R0.reuse, c[0x0][0x328], RZ ;  /* 0x0000ca0000087a10 */ /* 0x040fe20007ffe0ff */
[----:B------:R2:W2:Y:S01]  /*3ca0*/  MUFU.TANH R12, R3 ;  /* 0x00000003000c7308 */ /* 0x0004a20000002400 */
[----:B-1----:R-:W-:Y:S01]  /*3cb0*/  IADD3 R10, R0, UR15, RZ ;  /* 0x0000000f000a7c10 */ /* 0x002fe2000fffe0ff */
[----:B-----5:R-:W1:Y:S01]  /*3cc0*/  SHFL.IDX PT, R6, R9, RZ, 0x1c1f ;  /* 0x001c1fff09067589 */ /* 0x020e6200000e0000 */
[----:B------:R-:W-:Y:S02]  /*3cd0*/  FMUL.FTZ R7, R21, c[0x0][0x320] ;  /* 0x0000c80015077a20 */ /* 0x000fe40000410000 */
[----:B--2---:R-:W-:-:S03]  /*3ce0*/  FMUL.FTZ R3, R57, c[0x0][0x320] ;  /* 0x0000c80039037a20 */ /* 0x004fc60000410000 */
[----:B------:R-:W2:Y:S08]  /*3cf0*/  MUFU.TANH R13, R7 ;  /* 0x00000007000d7308 */ /* 0x000eb00000002400 */
[----:B------:R5:W2:Y:S01]  /*3d00*/  MUFU.TANH R15, R3 ;  /* 0x00000003000f7308 */ /* 0x000aa20000002400 */
[--C-:B-1----:R-:W-:Y:S02]  /*3d10*/  IMAD.IADD R0, R10, 0x1, R6.reuse ;  /* 0x000000010a007824 */ /* 0x102fe400078e0206 */
[----:B-----5:R-:W-:-:S05]  /*3d20*/  IMAD.IADD R3, R8, 0x1, R6 ;  /* 0x0000000108037824 */ /* 0x020fca00078e0206 */
[----:B------:R-:W-:Y:S01]  /*3d30*/  IMNMX R3, R3, R11, PT ;  /* 0x0000000b03037217 */ /* 0x000fe20003800200 */
[----:B------:R-:W-:Y:S05]  /*3d40*/  @P0 BRA `(.L_x_951) ;  /* 0x0000016000000947 */ /* 0x000fea0003800000 */
[----:B--234-:R-:W-:Y:S01]  /*3d50*/  IMAD.U32 R7, RZ, RZ, UR16 ;  /* 0x00000010ff077e24 */ /* 0x01cfe2000f8e00ff */
        /* <DEDUP_REMOVED lines=11> */
.L_x_953:
[----:B------:R-:W-:-:S04]  /*3e10*/  MOV R7, c[0x0][0x32c] ;  /* 0x0000cb0000077a02 */ /* 0x000fc80000000f00 */
[----:B------:R-:W-:-:S13]  /*3e20*/  ISETP.NE.AND P0, PT, R7, 0x1, PT ;  /* 0x000000010700780c */ /* 0x000fda0003f05270 */
[----:B------:R-:W-:-:S05]  /*3e30*/  @P0 IMAD.HI.U32 R7, R6, c[0x0][0x330], RZ ;  /* 0x0000cc0006070a27 */ /* 0x000fca00078e00ff */
[----:B------:R-:W-:Y:S02]  /*3e40*/  @P0 SHF.R.U32.HI R6, RZ, c[0x0][0x334], R7 ;  /* 0x0000cd00ff060a19 */ /* 0x000fe40000011607 */
.L_x_954:
[----:B------:R-:W-:Y:S05]  /*3e50*/  BSYNC B0 ;  /* 0x0000000000007941 */ /* 0x000fea0003800000 */
.L_x_952:
[----:B------:R-:W-:-:S04]  /*3e60*/  IMAD R6, R6, c[0x0][0x32c], -R96 ;  /* 0x0000cb0006067a24 */ /* 0x000fc800078e0a60 */
[----:B------:R-:W-:-:S05]  /*3e70*/  IMAD.IADD R6, R6, 0x1, -R40 ;  /* 0x0000000106067824 */ /* 0x000fca00078e0a28 */
[----:B------:R-:W-:Y:S02]  /*3e80*/  IADD3 R7, R6, c[0x0][0x32c], RZ ;  /* 0x0000cb0006077a10 */ /* 0x000fe40007ffe0ff */
[----:B------:R-:W-:Y:S02]  /*3e90*/  IMNMX R0, R0, R6, !PT ;  /* 0x0000000600007217 */ /* 0x000fe40007800200 */
[----:B------:R-:W-:Y:S02]  /*3ea0*/  IMNMX R3, R3, R7, PT ;  /* 0x0000000703037217 */ /* 0x000fe40003800200 */
.L_x_951:
[----:B--234-:R-:W-:Y:S01]  /*3eb0*/  ISETP.LT.AND P0, PT, RZ, UR14, PT ;  /* 0x0000000eff007c0c */ /* 0x01cfe2000bf01270 */
[----:B------:R-:W-:Y:S02]  /*3ec0*/  FMUL.FTZ R6, R55, c[0x0][0x320] ;  /* 0x0000c80037067a20 */ /* 0x000fe40000410000 */
[----:B------:R-:W-:Y:S01]  /*3ed0*/  FMUL.FTZ R7, R59, c[0x0][0x320] ;  /* 0x0000c8003b077a20 */ /* 0x000fe20000410000 */
[C---:B------:R-:W-:Y:S01]  /*3ee0*/  ISETP.GT.AND P6, PT, R0.reuse, 0x1, P0 ;  /* 0x000000010000780c */ /* 0x040fe200007c4270 */
[----:B------:R1:W2:Y:S01]  /*3ef0*/  MUFU.TANH R24, R6 ;  /* 0x0000000600187308 */ /* 0x0002a20000002400 */
[----:B------:R-:W-:-:S02]  /*3f00*/  ISETP.GT.AND P5, PT, R0, RZ, P0 ;  /* 0x000000ff0000720c */ /* 0x000fc400007a4270 */
[C---:B------:R-:W-:Y:S02]  /*3f10*/  ISETP.LT.OR P6, PT, R3.reuse, 0x2, P6 ;  /* 0x000000020300780c */ /* 0x040fe400037c1670 */
[----:B------:R-:W-:Y:S02]  /*3f20*/  ISETP.LT.OR P5, PT, R3, 0x1, P5 ;  /* 0x000000010300780c */ /* 0x000fe40002fa1670 */
[----:B------:R-:W-:Y:S02]  /*3f30*/  FSEL R17, R60, -INF , !P6 ;  /* 0xff8000003c117808 */ /* 0x000fe40007000000 */
[----:B------:R-:W-:Y:S02]  /*3f40*/  ISETP.GT.AND P6, PT, R0, 0x9, P0 ;  /* 0x000000090000780c */ /* 0x000fe400007c4270 */
[----:B------:R-:W-:Y:S02]  /*3f50*/  FSEL R16, R61, -INF , !P5 ;  /* 0xff8000003d107808 */ /* 0x000fe40006800000 */
[----:B------:R-:W-:-:S02]  /*3f60*/  ISETP.LT.OR P6, PT, R3, 0xa, P6 ;  /* 0x0000000a0300780c */ /* 0x000fc400037c1670 */
[----:B------:R-:W-:Y:S01]  /*3f70*/  ISETP.GT.AND P5, PT, R0, 0x8, P0 ;  /* 0x000000080000780c */ /* 0x000fe200007a4270 */
[----:B-1----:R-:W-:Y:S01]  /*3f80*/  FMUL.FTZ R6, R34, c[0x0][0x320] ;  /* 0x0000c80022067a20 */ /* 0x002fe20000410000 */
[----:B------:R-:W-:Y:S02]  /*3f90*/  FSEL R19, R13, -INF , !P6 ;  /* 0xff8000000d137808 */ /* 0x000fe40007000000 */
[----:B------:R-:W-:Y:S01]  /*3fa0*/  ISETP.GT.AND P6, PT, R0, 0x11, P0 ;  /* 0x000000110000780c */ /* 0x000fe200007c4270 */
[----:B------:R1:W3:Y:S01]  /*3fb0*/  MUFU.TANH R34, R6 ;  /* 0x0000000600227308 */ /* 0x0002e20000002400 */
[C---:B------:R-:W-:Y:S02]  /*3fc0*/  ISETP.LT.OR P5, PT, R3.reuse, 0x9, P5 ;  /* 0x000000090300780c */ /* 0x040fe40002fa1670 */
[----:B------:R-:W-:Y:S02]  /*3fd0*/  ISETP.LT.OR P6, PT, R3, 0x12, P6 ;  /* 0x000000120300780c */ /* 0x000fe400037c1670 */
[----:B------:R-:W-:-:S02]  /*3fe0*/  FSEL R18, R12, -INF , !P5 ;  /* 0xff8000000c127808 */ /* 0x000fc40006800000 */
[----:B------:R-:W-:Y:S02]  /*3ff0*/  FSEL R61, R27, -INF , !P6 ;  /* 0xff8000001b3d7808 */ /* 0x000fe40007000000 */
[C---:B------:R-:W-:Y:S02]  /*4000*/  ISETP.GT.AND P5, PT, R0.reuse, 0x10, P0 ;  /* 0x000000100000780c */ /* 0x040fe400007a4270 */
[----:B------:R-:W-:Y:S02]  /*4010*/  ISETP.GT.AND P6, PT, R0, 0x19, P0 ;  /* 0x000000190000780c */ /* 0x000fe400007c4270 */
[C---:B------:R-:W-:Y:S02]  /*4020*/  ISETP.LT.OR P5, PT, R3.reuse, 0x11, P5 ;  /* 0x000000110300780c */ /* 0x040fe40002fa1670 */
[----:B------:R-:W-:Y:S01]  /*4030*/  ISETP.LT.OR P6, PT, R3, 0x1a, P6 ;  /* 0x0000001a0300780c */ /* 0x000fe200037c1670 */
[----:B-1----:R-:W-:Y:S01]  /*4040*/  FMUL.FTZ R6, R35, c[0x0][0x320] ;  /* 0x0000c80023067a20 */ /* 0x002fe20000410000 */
[----:B------:R-:W-:-:S02]  /*4050*/  FSEL R60, R52, -INF , !P5 ;  /* 0xff800000343c7808 */ /* 0x000fc40006800000 */
[----:B------:R-:W-:Y:S01]  /*4060*/  FSEL R63, R45, -INF , !P6 ;  /* 0xff8000002d3f7808 */ /* 0x000fe20007000000 */
[----:B------:R1:W4:Y:S01]  /*4070*/  MUFU.TANH R35, R6 ;  /* 0x0000000600237308 */ /* 0x0003220000002400 */
[C---:B------:R-:W-:Y:S02]  /*4080*/  ISETP.GT.AND P5, PT, R0.reuse, 0x18, P0 ;  /* 0x000000180000780c */ /* 0x040fe400007a4270 */
[----:B------:R-:W-:Y:S02]  /*4090*/  ISETP.GT.AND P6, PT, R0, 0x21, P0 ;  /* 0x000000210000780c */ /* 0x000fe400007c4270 */
[C---:B------:R-:W-:Y:S02]  /*40a0*/  ISETP.LT.OR P5, PT, R3.reuse, 0x19, P5 ;  /* 0x000000190300780c */ /* 0x040fe40002fa1670 */
[----:B------:R-:W-:Y:S02]  /*40b0*/  ISETP.LT.OR P6, PT, R3, 0x22, P6 ;  /* 0x000000220300780c */ /* 0x000fe400037c1670 */
[----:B------:R-:W-:-:S02]  /*40c0*/  FSEL R62, R46, -INF , !P5 ;  /* 0xff8000002e3e7808 */ /* 0x000fc40006800000 */
[----:B------:R-:W-:Y:S02]  /*40d0*/  FSEL R166, R15, -INF , !P6 ;  /* 0xff8000000fa67808 */ /* 0x000fe40007000000 */
[C---:B------:R-:W-:Y:S01]  /*40e0*/  ISETP.GT.AND P5, PT, R0.reuse, 0x20, P0 ;  /* 0x000000200000780c */ /* 0x040fe200007a4270 */
[----:B------:R5:W2:Y:S01]  /*40f0*/  MUFU.TANH R15, R7 ;  /* 0x00000007000f7308 */ /* 0x000aa20000002400 */
[----:B------:R-:W-:Y:S01]  /*4100*/  ISETP.GT.AND P6, PT, R0, 0x29, P0 ;  /* 0x000000290000780c */ /* 0x000fe200007c4270 */
[----:B-1----:R-:W-:Y:S01]  /*4110*/  FMUL.FTZ R6, R23, c[0x0][0x320] ;  /* 0x0000c80017067a20 */ /* 0x002fe20000410000 */
[C---:B------:R-:W-:Y:S02]  /*4120*/  ISETP.LT.OR P5, PT, R3.reuse, 0x21, P5 ;  /* 0x000000210300780c */ /* 0x040fe40002fa1670 */
[----:B------:R-:W-:Y:S02]  /*4130*/  ISETP.LT.OR P6, PT, R3, 0x2a, P6 ;  /* 0x0000002a0300780c */ /* 0x000fe400037c1670 */
[----:B------:R-:W-:Y:S01]  /*4140*/  FSEL R165, R44, -INF , !P5 ;  /* 0xff8000002ca57808 */ /* 0x000fe20006800000 */
[----:B------:R1:W1:Y:S01]  /*4150*/  MUFU.TANH R20, R6 ;  /* 0x0000000600147308 */ /* 0x0002620000002400 */
[----:B------:R-:W-:-:S02]  /*4160*/  FSEL R176, R36, -INF , !P6 ;  /* 0xff80000024b07808 */ /* 0x000fc40007000000 */
[C---:B------:R-:W-:Y:S02]  /*4170*/  ISETP.GT.AND P5, PT, R0.reuse, 0x28, P0 ;  /* 0x000000280000780c */ /* 0x040fe400007a4270 */
[----:B------:R-:W-:Y:S02]  /*4180*/  ISETP.GT.AND P6, PT, R0, 0x31, P0 ;  /* 0x000000310000780c */ /* 0x000fe400007c4270 */
[C---:B------:R-:W-:Y:S01]  /*4190*/  ISETP.LT.OR P5, PT, R3.reuse, 0x29, P5 ;  /* 0x000000290300780c */ /* 0x040fe20002fa1670 */
[----:B-----5:R-:W-:Y:S01]  /*41a0*/  FMUL.FTZ R7, R54, c[0x0][0x320] ;  /* 0x0000c80036077a20 */ /* 0x020fe20000410000 */
[----:B------:R-:W-:Y:S02]  /*41b0*/  ISETP.LT.OR P6, PT, R3, 0x32, P6 ;  /* 0x000000320300780c */ /* 0x000fe400037c1670 */
[----:B------:R-:W-:Y:S02]  /*41c0*/  FSEL R167, R37, -INF , !P5 ;  /* 0xff80000025a77808 */ /* 0x000fe40006800000 */
[----:B------:R-:W-:-:S02]  /*41d0*/  FSEL R179, R29, -INF , !P6 ;  /* 0xff8000001db37808 */ /* 0x000fc40007000000 */
[C---:B------:R-:W-:Y:S01]  /*41e0*/  ISETP.GT.AND P5, PT, R0.reuse, 0x30, P0 ;  /* 0x000000300000780c */ /* 0x040fe200007a4270 */
[----:B-1----:R-:W-:Y:S01]  /*41f0*/  FMUL.FTZ R6, R47, c[0x0][0x320] ;  /* 0x0000c8002f067a20 */ /* 0x002fe20000410000 */
[----:B------:R-:W-:Y:S02]  /*4200*/  ISETP.GT.AND P6, PT, R0, 0x39, P0 ;  /* 0x000000390000780c */ /* 0x000fe400007c4270 */
[C---:B------:R-:W-:Y:S01]  /*4210*/  ISETP.LT.OR P5, PT, R3.reuse, 0x31, P5 ;  /* 0x000000310300780c */ /* 0x040fe20002fa1670 */
[----:B------:R1:W1:Y:S01]  /*4220*/  MUFU.TANH R14, R6 ;  /* 0x00000006000e7308 */ /* 0x0002620000002400 */
[----:B------:R-:W-:Y:S02]  /*4230*/  ISETP.LT.OR P6, PT, R3, 0x3a, P6 ;  /* 0x0000003a0300780c */ /* 0x000fe400037c1670 */
[----:B------:R-:W-:Y:S02]  /*4240*/  FSEL R177, R32, -INF , !P5 ;  /* 0xff80000020b17808 */ /* 0x000fe40006800000 */
[----:B------:R-:W-:-:S02]  /*4250*/  FSEL R25, R25, -INF , !P6 ;  /* 0xff80000019197808 */ /* 0x000fc40007000000 */
[----:B------:R-:W-:Y:S01]  /*4260*/  ISETP.GT.AND P5, PT, R0, 0x38, P0 ;  /* 0x000000380000780c */ /* 0x000fe200007a4270 */
[----:B------:R-:W-:Y:S02]  /*4270*/  FMUL.FTZ R0, R58, c[0x0][0x320] ;  /* 0x0000c8003a007a20 */ /* 0x000fe40000410000 */
[----:B------:R-:W-:Y:S01]  /*4280*/  STL [R1+0x50], R25 ;  /* 0x0000501901007387 */ /* 0x000fe20000100800 */
[----:B------:R-:W-:Y:S01]  /*4290*/  ISETP.LT.OR P5, PT, R3, 0x39, P5 ;  /* 0x000000390300780c */ /* 0x000fe20002fa1670 */
[----:B------:R-:W2:Y:S03]  /*42a0*/  MUFU.TANH R13, R0 ;  /* 0x00000000000d7308 */ /* 0x000ea60000002400 */
[----:B------:R-:W-:Y:S01]  /*42b0*/  FSEL R178, R26, -INF , !P5 ;  /* 0xff8000001ab27808 */ /* 0x000fe20006800000 */
[----:B-1----:R-:W-:Y:S01]  /*42c0*/  FMUL.FTZ R6, R30, c[0x0][0x320] ;  /* 0x0000c8001e067a20 */ /* 0x002fe20000410000 */
[----:B------:R-:W-:-:S03]  /*42d0*/  PLOP3.LUT P5, PT, PT, PT, UP1, 0x40, 0x0 ;  /* 0x000000000000781c */ /* 0x000fc60003fae818 */
        /* <DEDUP_REMOVED lines=13> */
[----:B-1----:R1:W5:Y:S06]  /*43b0*/  SHFL.IDX PT, R6, R9, 0x1, 0x1c1f ;  /* 0x003c1f0009067f89 */ /* 0x00236c00000e0000 */
[----:B-1----:R1:W1:Y:S01]  /*43c0*/  MUFU.TANH R9, R7 ;  /* 0x0000000700097308 */ /* 0x0022620000002400 */
[--C-:B-----5:R-:W-:Y:S02]  /*43d0*/  IMAD.IADD R3, R8, 0x1, R6.reuse ;  /* 0x0000000108037824 */ /* 0x120fe400078e0206 */
[----:B------:R-:W-:-:S03]  /*43e0*/  IMAD.IADD R0, R10, 0x1, R6 ;  /* 0x000000010a007824 */ /* 0x000fc600078e0206 */
[----:B------:R-:W-:Y:S01]  /*43f0*/  IMNMX R3, R3, R11, PT ;  /* 0x0000000b03037217 */ /* 0x000fe20003800200 */
        /* <DEDUP_REMOVED lines=13> */
.L_x_957:
[----:B------:R-:W-:-:S04]  /*44d0*/  MOV R7, c[0x0][0x32c] ;  /* 0x0000cb0000077a02 */ /* 0x000fc80000000f00 */
[----:B------:R-:W-:-:S13]  /*44e0*/  ISETP.NE.AND P5, PT, R7, 0x1, PT ;  /* 0x000000010700780c */ /* 0x000fda0003fa5270 */
[----:B------:R-:W-:-:S05]  /*44f0*/  @P5 IMAD.HI.U32 R7, R6, c[0x0][0x330], RZ ;  /* 0x0000cc0006075a27 */ /* 0x000fca00078e00ff */
[----:B------:R-:W-:Y:S02]  /*4500*/  @P5 SHF.R.U32.HI R6, RZ, c[0x0][0x334], R7 ;  /* 0x0000cd00ff065a19 */ /* 0x000fe40000011607 */
.L_x_958:
[----:B------:R-:W-:Y:S05]  /*4510*/  BSYNC B0 ;  /* 0x0000000000007941 */ /* 0x000fea0003800000 */
.L_x_956:
[----:B------:R-:W-:-:S04]  /*4520*/  IMAD R6, R6, c[0x0][0x32c], -R96 ;  /* 0x0000cb0006067a24 */ /* 0x000fc800078e0a60 */
[----:B------:R-:W-:-:S05]  /*4530*/  IMAD.IADD R6, R6, 0x1, -R40 ;  /* 0x0000000106067824 */ /* 0x000fca00078e0a28 */
[----:B------:R-:W-:Y:S02]  /*4540*/  IADD3 R7, R6, c[0x0][0x32c], RZ ;  /* 0x0000cb0006077a10 */ /* 0x000fe40007ffe0ff */
[----:B------:R-:W-:Y:S02]  /*4550*/  IMNMX R0, R0, R6, !PT ;  /* 0x0000000600007217 */ /* 0x000fe40007800200 */
[----:B------:R-:W-:Y:S02]  /*4560*/  IMNMX R3, R3, R7, PT ;  /* 0x0000000703037217 */ /* 0x000fe40003800200 */
.L_x_955:
[----:B--234-:R-:W-:Y:S01]  /*4570*/  ISETP.GT.AND P6, PT, R0, 0x8, P0 ;  /* 0x000000080000780c */ /* 0x01cfe200007c4270 */
[----:B------:R-:W-:Y:S01]  /*4580*/  STL [R1+0x8c], R221 ;  /* 0x00008cdd01007387 */ /* 0x000fe20000100800 */
[----:B------:R-:W-:Y:S01]  /*4590*/  FMNMX.FTZ R132, R16, R17, !PT ;  /* 0x0000001110847209 */ /* 0x000fe20007810000 */
[----:B------:R-:W-:Y:S01]  /*45a0*/  IMAD.SHL.U32 R205, R5, 0x2, RZ ;  /* 0x0000000205cd7824 */ /* 0x000fe200078e00ff */
[C---:B------:R-:W-:Y:S01]  /*45b0*/  ISETP.LT.OR P6, PT, R3.reuse, 0x9, P6 ;  /* 0x000000090300780c */ /* 0x040fe200037c1670 */
[----:B------:R-:W-:Y:S01]  /*45c0*/  STL [R1+0x88], R220 ;  /* 0x000088dc01007387 */ /* 0x000fe20000100800 */
[----:B------:R-:W-:Y:S01]  /*45d0*/  ISETP.GT.AND P5, PT, R0, 0x1, P0 ;  /* 0x000000010000780c */ /* 0x000fe200007a4270 */
[----:B------:R-:W-:Y:S01]  /*45e0*/  IMAD R208, R2, 0x2, R205 ;  /* 0x0000000202d07824 */ /* 0x000fe200078e02cd */
[----:B------:R-:W-:Y:S01]  /*45f0*/  FSEL R12, R12, -INF , !P6 ;  /* 0xff8000000c0c7808 */ /* 0x000fe20007000000 */
[----:B------:R2:W-:Y:S01]  /*4600*/  STL [R1+0x84], R219 ;  /* 0x000084db01007387 */ /* 0x0005e20000100800 */
[----:B------:R-:W-:Y:S01]  /*4610*/  ISETP.GT.AND P6, PT, R0, 0x10, P0 ;  /* 0x000000100000780c */ /* 0x000fe200007c4270 */
[----:B------:R-:W-:Y:S01]  /*4620*/  ULDC.64 UR4, c[0x0][0x2c8] ;  /* 0x0000b20000047ab9 */ /* 0x000fe20000000a00 */
[----:B------:R-:W-:Y:S01]  /*4630*/  FMNMX.FTZ R132, R18, R132, !PT ;  /* 0x0000008412847209 */ /* 0x000fe20007810000 */
[----:B------:R-:W-:Y:S01]  /*4640*/  STL [R1+0x80], R218 ;  /* 0x000080da01007387 */ /* 0x000fe20000100800 */
[----:B------:R-:W-:-:S02]  /*4650*/  ISETP.LT.OR P5, PT, R3, 0x2, P5 ;  /* 0x000000020300780c */ /* 0x000fc40002fa1670 */
[----:B------:R-:W-:Y:S01]  /*4660*/  ISETP.LT.OR P6, PT, R3, 0x11, P6 ;  /* 0x000000110300780c */ /* 0x000fe200037c1670 */
[----:B------:R-:W-:Y:S01]  /*4670*/  STL [R1+0x7c], R217 ;  /* 0x00007cd901007387 */ /* 0x000fe20000100800 */
[----:B------:R-:W-:Y:S02]  /*4680*/  FMNMX.FTZ R132, R19, R132, !PT ;  /* 0x0000008413847209 */ /* 0x000fe40007810000 */
[----:B------:R-:W-:Y:S01]  /*4690*/  FSEL R10, R14, -INF , !P5 ;  /* 0xff8000000e0a7808 */ /* 0x000fe20006800000 */
[----:B------:R-:W-:Y:S01]  /*46a0*/  STL [R1+0x78], R216 ;  /* 0x000078d801007387 */ /* 0x000fe20000100800 */
[----:B------:R-:W-:Y:S02]  /*46b0*/  ISETP.GT.AND P5, PT, R0, 0x9, P0 ;  /* 0x000000090000780c */ /* 0x000fe400007a4270 */
[----:B-1----:R-:W-:Y:S01]  /*46c0*/  FSEL R48, R9, -INF , !P6 ;  /* 0xff80000009307808 */ /* 0x002fe20007000000 */
[----:B------:R-:W-:Y:S01]  /*46d0*/  STL [R1+0x74], R215 ;  /* 0x000074d701007387 */ /* 0x000fe20000100800 */
[----:B------:R-:W-:-:S02]  /*46e0*/  FMNMX.FTZ R132, R60, R132, !PT ;  /* 0x000000843c847209 */ /* 0x000fc40007810000 */
[----:B------:R-:W-:Y:S01]  /*46f0*/  ISETP.GT.AND P6, PT, R0, RZ, P0 ;  /* 0x000000ff0000720c */ /* 0x000fe200007c4270 */
[----:B------:R-:W-:Y:S01]  /*4700*/  STL [R1+0x70], R214 ;  /* 0x000070d601007387 */ /* 0x000fe20000100800 */
[----:B------:R-:W-:Y:S02]  /*4710*/  ISETP.LT.OR P5, PT, R3, 0xa, P5 ;  /* 0x0000000a0300780c */ /* 0x000fe40002fa1670 */
[----:B------:R-:W-:Y:S01]  /*4720*/  FMNMX.FTZ R132, R61, R132, !PT ;  /* 0x000000843d847209 */ /* 0x000fe20007810000 */
[----:B------:R-:W-:Y:S01]  /*4730*/  STL [R1+0x6c], R213 ;  /* 0x00006cd501007387 */ /* 0x000fe20000100800 */
[----:B------:R-:W-:Y:S02]  /*4740*/  ISETP.LT.OR P6, PT, R3, 0x1, P6 ;  /* 0x000000010300780c */ /* 0x000fe400037c1670 */
[----:B------:R-:W-:Y:S01]  /*4750*/  FSEL R11, R20, -INF , !P5 ;  /* 0xff800000140b7808 */ /* 0x000fe20006800000 */
[----:B------:R-:W-:Y:S01]  /*4760*/  STL [R1+0x68], R212 ;  /* 0x000068d401007387 */ /* 0x000fe20000100800 */
[----:B------:R-:W-:-:S02]  /*4770*/  ISETP.GT.AND P5, PT, R0, 0x11, P0 ;  /* 0x000000110000780c */ /* 0x000fc400007a4270 */
[----:B------:R-:W-:Y:S01]  /*4780*/  FMNMX.FTZ R132, R62, R132, !PT ;  /* 0x000000843e847209 */ /* 0x000fe20007810000 */
[----:B------:R-:W-:Y:S01]  /*4790*/  STL [R1+0x64], R211 ;  /* 0x000064d301007387 */ /* 0x000fe20000100800 */
[----:B------:R-:W-:Y:S02]  /*47a0*/  FSEL R9, R64, -INF , !P6 ;  /* 0xff80000040097808 */ /* 0x000fe40007000000 */
[----:B------:R-:W-:Y:S01]  /*47b0*/  ISETP.LT.OR P5, PT, R3, 0x12, P5 ;  /* 0x000000120300780c */ /* 0x000fe20002fa1670 */
[----:B------:R-:W-:Y:S01]  /*47c0*/  STL [R1+0x60], R210 ;  /* 0x000060d201007387 */ /* 0x000fe20000100800 */
[----:B------:R-:W-:Y:S02]  /*47d0*/  FMNMX.FTZ R132, R63, R132, !PT ;  /* 0x000000843f847209 */ /* 0x000fe40007810000 */
[----:B------:R-:W-:Y:S01]  /*47e0*/  FMNMX.FTZ R6, R9, R10, !PT ;  /* 0x0000000a09067209 */ /* 0x000fe20007810000 */
[----:B------:R-:W-:Y:S01]  /*47f0*/  STL [R1+0x5c], R209 ;  /* 0x00005cd101007387 */ /* 0x000fe20000100800 */
[----:B------:R-:W-:-:S02]  /*4800*/  FSEL R51, R24, -INF , !P5 ;  /* 0xff80000018337808 */ /* 0x000fc40006800000 */
[----:B------:R-:W-:Y:S01]  /*4810*/  FMNMX.FTZ R132, R165, R132, !PT ;  /* 0x00000084a5847209 */ /* 0x000fe20007810000 */
[----:B------:R1:W-:Y:S01]  /*4820*/  STL [R1+0x58], R204 ;  /* 0x000058cc01007387 */ /* 0x0003e20000100800 */
[----:B------:R-:W-:Y:S02]  /*4830*/  ISETP.GT.AND P5, PT, R0, 0x18, P0 ;  /* 0x000000180000780c */ /* 0x000fe400007a4270 */
[----:B------:R-:W-:Y:S01]  /*4840*/  FMNMX.FTZ R6, R12, R6, !PT ;  /* 0x000000060c067209 */ /* 0x000fe20007810000 */
[----:B------:R-:W-:Y:S01]  /*4850*/  LDSM.16.MT88.4 R36, [R208+0x2100] ;  /* 0x00210000d024783b */ /* 0x000fe20000004200 */
[----:B------:R-:W-:Y:S02]  /*4860*/  FMNMX.FTZ R132, R166, R132, !PT ;  /* 0x00000084a6847209 */ /* 0x000fe40007810000 */
[----:B------:R-:W-:Y:S01]  /*4870*/  ISETP.LT.OR P5, PT, R3, 0x19, P5 ;  /* 0x000000190300780c */ /* 0x000fe20002fa1670 */
[----:B------:R-:W-:Y:S01]  /*4880*/  LDSM.16.MT88.4 R40, [R205+0x2100] ;  /* 0x00210000cd28783b */ /* 0x000fe20000004200 */
[----:B------:R-:W-:-:S02]  /*4890*/  FMNMX.FTZ R6, R11, R6, !PT ;  /* 0x000000060b067209 */ /* 0x000fc40007810000 */
[----:B------:R-:W-:Y:S02]  /*48a0*/  ISETP.GT.AND P6, PT, R0, 0x19, P0 ;  /* 0x000000190000780c */ /* 0x000fe400007c4270 */
[----:B------:R-:W-:Y:S02]  /*48b0*/  FMNMX.FTZ R132, R167, R132, !PT ;  /* 0x00000084a7847209 */ /* 0x000fe40007810000 */
[----:B------:R-:W-:Y:S02]  /*48c0*/  FSEL R50, R21, -INF , !P5 ;  /* 0xff80000015327808 */ /* 0x000fe40006800000 */
[----:B------:R-:W-:Y:S02]  /*48d0*/  FMNMX.FTZ R6, R48, R6, !PT ;  /* 0x0000000630067209 */ /* 0x000fe40007810000 */
[----:B------:R-:W-:Y:S02]  /*48e0*/  ISETP.GT.AND P5, PT, R0, 0x20, P0 ;  /* 0x000000200000780c */ /* 0x000fe400007a4270 */
[----:B------:R-:W-:-:S02]  /*48f0*/  ISETP.LT.OR P6, PT, R3, 0x1a, P6 ;  /* 0x0000001a0300780c */ /* 0x000fc400037c1670 */
[----:B------:R-:W-:Y:S02]  /*4900*/  FMNMX.FTZ R132, R176, R132, !PT ;  /* 0x00000084b0847209 */ /* 0x000fe40007810000 */
[----:B------:R-:W-:Y:S02]  /*4910*/  FMNMX.FTZ R6, R51, R6, !PT ;  /* 0x0000000633067209 */ /* 0x000fe40007810000 */
[----:B------:R-:W-:Y:S02]  /*4920*/  ISETP.LT.OR P5, PT, R3, 0x21, P5 ;  /* 0x000000210300780c */ /* 0x000fe40002fa1670 */
[----:B------:R-:W-:Y:S02]  /*4930*/  FSEL R49, R23, -INF , !P6 ;  /* 0xff80000017317808 */ /* 0x000fe40007000000 */
[----:B------:R-:W-:Y:S01]  /*4940*/  ISETP.GT.AND P6, PT, R0, 0x21, P0 ;  /* 0x000000210000780c */ /* 0x000fe200007c4270 */
[----:B------:R-:W-:Y:S01]  /*4950*/  LDSM.16.MT88.4 R20, [R205+0x100] ;  /* 0x00010000cd14783b */ /* 0x000fe20000004200 */
[----:B------:R-:W-:-:S02]  /*4960*/  FMNMX.FTZ R132, R177, R132, !PT ;  /* 0x00000084b1847209 */ /* 0x000fc40007810000 */
[----:B------:R-:W-:Y:S02]  /*4970*/  FMNMX.FTZ R6, R50, R6, !PT ;  /* 0x0000000632067209 */ /* 0x000fe40007810000 */
[----:B------:R-:W-:Y:S02]  /*4980*/  FSEL R134, R13, -INF , !P5 ;  /* 0xff8000000d867808 */ /* 0x000fe40006800000 */
[----:B------:R-:W-:Y:S02]  /*4990*/  ISETP.GT.AND P5, PT, R0, 0x28, P0 ;  /* 0x000000280000780c */ /* 0x000fe400007a4270 */
[----:B------:R-:W-:Y:S02]  /*49a0*/  ISETP.LT.OR P6, PT, R3, 0x22, P6 ;  /* 0x000000220300780c */ /* 0x000fe400037c1670 */
[----:B------:R-:W-:Y:S02]  /*49b0*/  FMNMX.FTZ R132, R179, R132, !PT ;  /* 0x00000084b3847209 */ /* 0x000fe40007810000 */
[----:B------:R-:W-:-:S02]  /*49c0*/  FMNMX.FTZ R6, R49, R6, !PT ;  /* 0x0000000631067209 */ /* 0x000fc40007810000 */
[----:B------:R-:W-:Y:S02]  /*49d0*/  ISETP.LT.OR P5, PT, R3, 0x29, P5 ;  /* 0x000000290300780c */ /* 0x000fe40002fa1670 */
[----:B------:R-:W-:Y:S02]  /*49e0*/  FSEL R133, R15, -INF , !P6 ;  /* 0xff8000000f857808 */ /* 0x000fe40007000000 */
[----:B------:R-:W-:Y:S02]  /*49f0*/  ISETP.GT.AND P6, PT, R0, 0x29, P0 ;  /* 0x000000290000780c */ /* 0x000fe400007c4270 */
[----:B------:R-:W-:Y:S02]  /*4a00*/  FMNMX.FTZ R132, R178, R132, !PT ;  /* 0x00000084b2847209 */ /* 0x000fe40007810000 */
[----:B------:R-:W-:Y:S02]  /*4a10*/  FMNMX.FTZ R6, R134, R6, !PT ;  /* 0x0000000686067209 */ /* 0x000fe40007810000 */
[----:B------:R-:W-:-:S02]  /*4a20*/  FSEL R135, R34, -INF , !P5 ;  /* 0xff80000022877808 */ /* 0x000fc40006800000 */
[----:B------:R-:W-:Y:S02]  /*4a30*/  ISETP.GT.AND P5, PT, R0, 0x30, P0 ;  /* 0x000000300000780c */ /* 0x000fe400007a4270 */
[----:B------:R-:W-:Y:S02]  /*4a40*/  ISETP.LT.OR P6, PT, R3, 0x2a, P6 ;  /* 0x0000002a0300780c */ /* 0x000fe400037c1670 */
[----:B------:R-:W-:Y:S02]  /*4a50*/  FMNMX.FTZ R132, R25, R132, !PT ;  /* 0x0000008419847209 */ /* 0x000fe40007810000 */
[----:B------:R-:W-:Y:S02]  /*4a60*/  FMNMX.FTZ R6, R133, R6, !PT ;  /* 0x0000000685067209 */ /* 0x000fe40007810000 */
[----:B------:R-:W-:Y:S01]  /*4a70*/  ISETP.LT.OR P5, PT, R3, 0x31, P5 ;  /* 0x000000310300780c */ /* 0x000fe20002fa1670 */
[----:B------:R-:W3:Y:S01]  /*4a80*/  SHFL.BFLY PT, R7, R132, 0x2, 0x1f ;  /* 0x0c401f0084077f89 */ /* 0x000ee200000e0000 */
[----:B------:R-:W-:-:S02]  /*4a90*/  FSEL R164, R35, -INF , !P6 ;  /* 0xff80000023a47808 */ /* 0x000fc40007000000 */
[C---:B------:R-:W-:Y:S02]  /*4aa0*/  ISETP.GT.AND P6, PT, R0.reuse, 0x31, P0 ;  /* 0x000000310000780c */ /* 0x040fe400007c4270 */
[----:B------:R-:W-:Y:S02]  /*4ab0*/  FMNMX.FTZ R6, R135, R6, !PT ;  /* 0x0000000687067209 */ /* 0x000fe40007810000 */
[----:B--2---:R-:W-:Y:S02]  /*4ac0*/  FSEL R219, R33, -INF , !P5 ;  /* 0xff80000021db7808 */ /* 0x004fe40006800000 */
[----:B------:R-:W-:Y:S02]  /*4ad0*/  ISETP.GT.AND P5, PT, R0, 0x38, P0 ;  /* 0x000000380000780c */ /* 0x000fe400007a4270 */
[----:B------:R-:W-:Y:S02]  /*4ae0*/  ISETP.LT.OR P6, PT, R3, 0x32, P6 ;  /* 0x000000320300780c */ /* 0x000fe400037c1670 */
[----:B------:R-:W-:-:S02]  /*4af0*/  FMNMX.FTZ R6, R164, R6, !PT ;  /* 0x00000006a4067209 */ /* 0x000fc40007810000 */
[----:B------:R-:W-:Y:S02]  /*4b00*/  ISETP.GT.AND P0, PT, R0, 0x39, P0 ;  /* 0x000000390000780c */ /* 0x000fe40000704270 */
[----:B------:R-:W-:Y:S02]  /*4b10*/  ISETP.LT.OR P5, PT, R3, 0x39, P5 ;  /* 0x000000390300780c */ /* 0x000fe40002fa1670 */
[----:B-1----:R-:W-:Y:S02]  /*4b20*/  FSEL R204, R30, -INF , !P6 ;  /* 0xff8000001ecc7808 */ /* 0x002fe40007000000 */
[----:B------:R-:W-:Y:S02]  /*4b30*/  FMNMX.FTZ R0, R219, R6, !PT ;  /* 0x00000006db007209 */ /* 0x000fe40007810000 */
[----:B------:R-:W-:Y:S02]  /*4b40*/  ISETP.LT.OR P0, PT, R3, 0x3a, P0 ;  /* 0x0000003a0300780c */ /* 0x000fe40000701670 */
[----:B------:R-:W-:-:S02]  /*4b50*/  FSEL R184, R28, -INF , !P5 ;  /* 0xff8000001cb87808 */ /* 0x000fc40006800000 */
[----:B------:R-:W-:Y:S02]  /*4b60*/  FMNMX.FTZ R0, R204, R0, !PT ;  /* 0x00000000cc007209 */ /* 0x000fe40007810000 */
[----:B------:R-:W-:Y:S02]  /*4b70*/  FSEL R181, R27, -INF , !P0 ;  /* 0xff8000001bb57808 */ /* 0x000fe40004000000 */
[----:B------:R-:W-:Y:S01]  /*4b80*/  FMNMX.FTZ R0, R184, R0, !PT ;  /* 0x00000000b8007209 */ /* 0x000fe20007810000 */
[----:B------:R-:W-:Y:S01]  /*4b90*/  LDSM.16.MT88.4 R24, [R205+0x4100] ;  /* 0x00410000cd18783b */ /* 0x000fe20000004200 */
[----:B---3--:R-:W-:Y:S02]  /*4ba0*/  FMNMX.FTZ R132, R132, R7, !PT ;  /* 0x0000000784847209 */ /* 0x008fe40007810000 */
[----:B------:R-:W-:Y:S02]  /*4bb0*/  FMNMX.FTZ R0, R181, R0, !PT ;  /* 0x00000000b5007209 */ /* 0x000fe40007810000 */
[----:B------:R-:W-:Y:S01]  /*4bc0*/  LEA R206, R4, R205, 0x1 ;  /* 0x000000cd04ce7211 */ /* 0x000fe200078e08ff */
[----:B------:R-:W1:Y:S04]  /*4bd0*/  SHFL.BFLY PT, R6, R132, 0x1, 0x1f ;  /* 0x0c201f0084067f89 */ /* 0x000e6800000e0000 */
[----:B------:R-:W2:Y:S01]  /*4be0*/  SHFL.BFLY PT, R3, R0, 0x2, 0x1f ;  /* 0x0c401f0000037f89 */ /* 0x000ea200000e0000 */
[----:B------:R-:W-:-:S03]  /*4bf0*/  IMAD R207, R2, 0x2, R206 ;  /* 0x0000000202cf7824 */ /* 0x000fc600078e02ce */
[----:B------:R-:W-:Y:S04]  /*4c00*/  LDSM.16.MT88.4 R44, [R206+0x2100] ;  /* 0x00210000ce2c783b */ /* 0x000fe80000004200 */
[----:B------:R-:W-:Y:S04]  /*4c10*/  LDSM.16.MT88.4 R28, [R207+0x100] ;  /* 0x00010000cf1c783b */ /* 0x000fe80000004200 */
[----:B------:R-:W-:Y:S01]  /*4c20*/  LDSM.16.MT88.4 R32, [R207+0x2100] ;  /* 0x00210000cf20783b */ /* 0x000fe20000004200 */
[----:B-1----:R-:W-:Y:S02]  /*4c30*/  FMNMX.FTZ R132, R132, R6, !PT ;  /* 0x0000000684847209 */ /* 0x002fe40007810000 */
[----:B--2---:R-:W-:-:S03]  /*4c40*/  FMNMX.FTZ R0, R0, R3, !PT ;  /* 0x0000000300007209 */ /* 0x004fc60007810000 */
[C---:B------:R-:W-:Y:S01]  /*4c50*/  FMUL.FTZ R8, R132.reuse, c[0x0][0x2d0] ;  /* 0x0000b40084087a20 */ /* 0x040fe20000410000 */
[----:B------:R-:W-:Y:S01]  /*4c60*/  FSETP.NEU.FTZ.AND P0, PT, R132, -INF , PT ;  /* 0xff8000008400780b */ /* 0x000fe20003f1d000 */
[----:B------:R-:W1:Y:S03]  /*4c70*/  SHFL.BFLY PT, R6, R0, 0x1, 0x1f ;  /* 0x0c201f0000067f89 */ /* 0x000e6600000e0000 */
[----:B------:R-:W-:-:S05]  /*4c80*/  FSEL R8, R8, RZ, P0 ;  /* 0x000000ff08087208 */ /* 0x000fca0000000000 */
[--C-:B------:R-:W-:Y:S02]  /*4c90*/  FFMA.FTZ R3, R16, c[0x0][0x2d0], -R8.reuse ;  /* 0x0000b40010037a23 */ /* 0x100fe40000010808 */
[--C-:B------:R-:W-:Y:S02]  /*4ca0*/  FFMA.FTZ R2, R60, c[0x0][0x2d0], -R8.reuse ;  /* 0x0000b4003c027a23 */ /* 0x100fe40000010808 */
[----:B------:R2:W-:Y:S08]  /*4cb0*/  MUFU.EX2 R209, R3 ;  /* 0x0000000300d17308 */ /* 0x0005f00000000800 */
[----:B------:R3:W-:Y:S01]  /*4cc0*/  MUFU.EX2 R215, R2 ;  /* 0x0000000200d77308 */ /* 0x0007e20000000800 */
[----:B--2---:R-:W-:-:S07]  /*4cd0*/  FFMA.FTZ R3, R17, c[0x0][0x2d0], -R8 ;  /* 0x0000b40011037a23 */ /* 0x004fce0000010808 */
[----:B------:R1:W-:Y:S01]  /*4ce0*/  MUFU.EX2 R180, R3 ;  /* 0x0000000300b47308 */ /* 0x0003e20000000800 */
[----:B---3--:R-:W-:-:S07]  /*4cf0*/  FFMA.FTZ R2, R61, c[0x0][0x2d0], -R8 ;  /* 0x0000b4003d027a23 */ /* 0x008fce0000010808 */
[----:B------:R2:W-:Y:S01]  /*4d00*/  MUFU.EX2 R212, R2 ;  /* 0x0000000200d47308 */ /* 0x0005e20000000800 */
[----:B-1----:R-:W-:Y:S01]  /*4d10*/  FMNMX.FTZ R3, R0, R6, !PT ;  /* 0x0000000600037209 */ /* 0x002fe20007810000 */
[--C-:B------:R-:W-:Y:S02]  /*4d20*/  FFMA.FTZ R0, R18, c[0x0][0x2d0], -R8.reuse ;  /* 0x0000b40012007a23 */ /* 0x100fe40000010808 */
[----:B------:R-:W-:Y:S01]  /*4d30*/  FFMA.FTZ R6, R19, c[0x0][0x2d0], -R8 ;  /* 0x0000b40013067a23 */ /* 0x000fe20000010808 */
[----:B------:R-:W-:-:S03]  /*4d40*/  FSETP.NEU.FTZ.AND P0, PT, R3, -INF , PT ;  /* 0xff8000000300780b */ /* 0x000fc60003f1d000 */
[----:B------:R1:W-:Y:S01]  /*4d50*/  MUFU.EX2 R218, R0 ;  /* 0x0000000000da7308 */ /* 0x0003e20000000800 */
[----:B------:R-:W3:Y:S01]  /*4d60*/  LDSM.16.MT88.4 R16, [R206+0x100] ;  /* 0x00010000ce10783b */ /* 0x000ee20000004200 */
[----:B--2---:R-:W-:-:S06]  /*4d70*/  FFMA.FTZ R2, R62, c[0x0][0x2d0], -R8 ;  /* 0x0000b4003e027a23 */ /* 0x004fcc0000010808 */
[----:B------:R2:W4:Y:S01]  /*4d80*/  MUFU.EX2 R13, R6 ;  /* 0x00000006000d7308 */ /* 0x0005220000000800 */
[----:B-1----:R-:W-:-:S07]  /*4d90*/  FMUL.FTZ R0, R3, c[0x0][0x2d0] ;  /* 0x0000b40003007a20 */ /* 0x002fce0000410000 */
[----:B------:R1:W-:Y:S01]  /*4da0*/  MUFU.EX2 R210, R2 ;  /* 0x0000000200d27308 */ /* 0x0003e20000000800 */
[----:B------:R-:W-:-:S05]  /*4db0*/  FSEL R0, R0, RZ, P0 ;  /* 0x000000ff00007208 */ /* 0x000fca0000000000 */
[--C-:B------:R-:W-:Y:S02]  /*4dc0*/  FFMA.FTZ R4, R12, c[0x0][0x2d0], -R0.reuse ;  /* 0x0000b4000c047a23 */ /* 0x100fe40000010800 */
[--C-:B--2---:R-:W-:Y:S02]  /*4dd0*/  FFMA.FTZ R6, R9, c[0x0][0x2d0], -R0.reuse ;  /* 0x0000b40009067a23 */ /* 0x104fe40000010800 */
[----:B------:R2:W-:Y:S01]  /*4de0*/  MUFU.EX2 R216, R4 ;  /* 0x0000000400d87308 */ /* 0x0005e20000000800 */
[----:B------:R-:W-:Y:S02]  /*4df0*/  FFMA.FTZ R5, R10, c[0x0][0x2d0], -R0 ;  /* 0x0000b4000a057a23 */ /* 0x000fe40000010800 */
[----:B----4-:R-:W-:Y:S02]  /*4e00*/  IMAD.MOV.U32 R10, RZ, RZ, R13 ;  /* 0x000000ffff0a7224 */ /* 0x010fe400078e000d */
[----:B------:R-:W4:Y:S01]  /*4e10*/  LDSM.16.MT88.4 R12, [R208+0x100] ;  /* 0x00010000d00c783b */ /* 0x000f220000004200 */
[----:B-1----:R-:W-:-:S02]  /*4e20*/  FFMA.FTZ R2, R63, c[0x0][0x2d0], -R8 ;  /* 0x0000b4003f027a23 */ /* 0x002fc40000010808 */
[----:B------:R1:W-:Y:S01]  /*4e30*/  MUFU.EX2 R214, R6 ;  /* 0x0000000600d67308 */ /* 0x0003e20000000800 */
[----:B--2---:R-:W-:-:S07]  /*4e40*/  FFMA.FTZ R4, R11, c[0x0][0x2d0], -R0 ;  /* 0x0000b4000b047a23 */ /* 0x004fce0000010800 */
[----:B------:R-:W2:Y:S01]  /*4e50*/  MUFU.EX2 R9, R5 ;  /* 0x0000000500097308 */ /* 0x000ea20000000800 */
[----:B-1----:R-:W-:-:S07]  /*4e60*/  F2FP.PACK_AB R6, R10, R218 ;  /* 0x000000da0a06723e */ /* 0x002fce00000000ff */
[----:B------:R1:W1:Y:S01]  /*4e70*/  MUFU.EX2 R213, R4 ;  /* 0x0000000400d57308 */ /* 0x0002620000000800 */
[----:B--2---:R-:W-:-:S07]  /*4e80*/  F2FP.PACK_AB R5, R9, R214 ;  /* 0x000000d60905723e */ /* 0x004fce00000000ff */
[----:B------:R2:W2:Y:S01]  /*4e90*/  MUFU.EX2 R217, R2 ;  /* 0x0000000200d97308 */ /* 0x0004a20000000800 */
[----:B-1----:R-:W-:Y:S02]  /*4ea0*/  F2FP.PACK_AB R4, R180, R209 ;  /* 0x000000d1b404723e */ /* 0x002fe400000000ff */
[----:B------:R-:W-:-:S07]  /*4eb0*/  F2FP.PACK_AB R7, R213, R216 ;  /* 0x000000d8d507723e */ /* 0x000fce00000000ff */
[----:B---3--:R-:W-:Y:S01]  /*4ec0*/  HMMA.16816.F32 R56, R4, R16, RZ ;  /* 0x000000100438723c */ /* 0x008fe200000018ff */
[----:B--2---:R-:W-:-:S04]  /*4ed0*/  FFMA.FTZ R2, R48, c[0x0][0x2d0], -R0 ;  /* 0x0000b40030027a23 */ /* 0x004fc80000010800 */
[----:B------:R1:W-:Y:S03]  /*4ee0*/  MUFU.EX2 R211, R2 ;  /* 0x0000000200d37308 */ /* 0x0003e60000000800 */
[C---:B------:R-:W-:Y:S01]  /*4ef0*/  HMMA.16816.F32 R64, R4.reuse, R18, RZ ;  /* 0x000000120440723c */ /* 0x040fe200000018ff */
[----:B------:R-:W2:Y:S07]  /*4f00*/  LDSM.16.MT88.4 R16, [R206+0x4100] ;  /* 0x00410000ce10783b */ /* 0x000eae0000004200 */
[----:B------:R-:W-:Y:S01]  /*4f10*/  HMMA.16816.F32 R76, R4, R20, RZ ;  /* 0x00000014044c723c */ /* 0x000fe200000018ff */
[----:B-1----:R-:W-:-:S07]  /*4f20*/  FFMA.FTZ R2, R51, c[0x0][0x2d0], -R0 ;  /* 0x0000b40033027a23 */ /* 0x002fce0000010800 */
[C---:B------:R-:W-:Y:S01]  /*4f30*/  HMMA.16816.F32 R68, R4.reuse, R22, RZ ;  /* 0x000000160444723c */ /* 0x040fe200000018ff */
[----:B------:R-:W1:Y:S01]  /*4f40*/  LDSM.16.MT88.4 R20, [R207+0x4100] ;  /* 0x00410000cf14783b */ /* 0x000e620000004200 */
[----:B------:R3:W1:Y:S06]  /*4f50*/  MUFU.EX2 R183, R2 ;  /* 0x0000000200b77308 */ /* 0x00066c0000000800 */
[C---:B----4-:R-:W-:Y:S08]  /*4f60*/  HMMA.16816.F32 R52, R4.reuse, R12, RZ ;  /* 0x0000000c0434723c */ /* 0x050ff000000018ff */
[----:B------:R-:W-:Y:S01]  /*4f70*/  HMMA.16816.F32 R92, R4, R14, RZ ;  /* 0x0000000e045c723c */ /* 0x000fe200000018ff */
[----:B------:R-:W4:Y:S01]  /*4f80*/  LDSM.16.MT88.4 R12, [R208+0x4100] ;  /* 0x00410000d00c783b */ /* 0x000f220000004200 */
[----:B---3--:R-:W-:-:S04]  /*4f90*/  FFMA.FTZ R2, R50, c[0x0][0x2d0], -R0 ;  /* 0x0000b40032027a23 */ /* 0x008fc80000010800 */
[----:B------:R3:W-:Y:S02]  /*4fa0*/  MUFU.EX2 R220, R2 ;  /* 0x0000000200dc7308 */ /* 0x0007e40000000800 */
[C---:B------:R-:W-:Y:S08]  /*4fb0*/  HMMA.16816.F32 R104, R4.reuse, R28, RZ ;  /* 0x0000001c0468723c */ /* 0x040ff000000018ff */
[----:B------:R-:W-:Y:S01]  /*4fc0*/  HMMA.16816.F32 R88, R4, R30, RZ ;  /* 0x0000001e0458723c */ /* 0x000fe200000018ff */
[----:B------:R-:W-:Y:S01]  /*4fd0*/  LDSM.16.MT88.4 R28, [R208+0x6100] ;  /* 0x00610000d01c783b */ /* 0x000fe20000004200 */
[----:B---3--:R-:W-:-:S06]  /*4fe0*/  FFMA.FTZ R2, R49, c[0x0][0x2d0], -R0 ;  /* 0x0000b40031027a23 */ /* 0x008fcc0000010800 */
[C---:B------:R-:W-:Y:S01]  /*4ff0*/  HMMA.16816.F32 R124, R4.reuse, R36, RZ ;  /* 0x00000024047c723c */ /* 0x040fe200000018ff */
[----:B------:R-:W3:Y:S07]  /*5000*/  MUFU.EX2 R182, R2 ;  /* 0x0000000200b67308 */ /* 0x000eee0000000800 */
[C---:B------:R-:W-:Y:S01]  /*5010*/  HMMA.16816.F32 R112, R4.reuse, R38, RZ ;  /* 0x000000260470723c */ /* 0x040fe200000018ff */
[----:B------:R-:W1:Y:S07]  /*5020*/  LDSM.16.MT88.4 R36, [R205+0x6100] ;  /* 0x00610000cd24783b */ /* 0x000e6e0000004200 */
[C---:B------:R-:W-:Y:S08]  /*5030*/  HMMA.16816.F32 R100, R4.reuse, R32, RZ ;  /* 0x000000200464723c */ /* 0x040ff000000018ff */
[C---:B------:R-:W-:Y:S01]  /*5040*/  HMMA.16816.F32 R80, R4.reuse, R34, RZ ;  /* 0x000000220450723c */ /* 0x040fe200000018ff */
[----:B------:R-:W3:Y:S07]  /*5050*/  LDSM.16.MT88.4 R32, [R206+0x6100] ;  /* 0x00610000ce20783b */ /* 0x000eee0000004200 */
[C---:B--2---:R-:W-:Y:S08]  /*5060*/  HMMA.16816.F32 R96, R4.reuse, R16, RZ ;  /* 0x000000100460723c */ /* 0x044ff000000018ff */
[C---:B------:R-:W-:Y:S01]  /*5070*/  HMMA.16816.F32 R108, R4.reuse, R18, RZ ;  /* 0x00000012046c723c */ /* 0x040fe200000018ff */
[----:B------:R-:W2:Y:S07]  /*5080*/  LDSM.16.MT88.4 R16, [R207+0x6100] ;  /* 0x00610000cf10783b */ /* 0x000eae0000004200 */
[C---:B------:R-:W-:Y:S08]  /*5090*/  HMMA.16816.F32 R72, R4.reuse, R24, RZ ;  /* 0x000000180448723c */ /* 0x040ff000000018ff */
[C---:B------:R-:W-:Y:S01]  /*50a0*/  HMMA.16816.F32 R84, R4.reuse, R26, RZ ;  /* 0x0000001a0454723c */ /* 0x040fe200000018ff */
[----:B------:R-:W2:Y:S07]  /*50b0*/  LDSM.16.MT88.4 R24, [R205+0x900] ;  /* 0x00090000cd18783b */ /* 0x000eae0000004200 */
[C---:B-1----:R-:W-:Y:S08]  /*50c0*/  HMMA.16816.F32 R148, R4.reuse, R20, RZ ;  /* 0x000000140494723c */ /* 0x042ff000000018ff */
[C---:B------:R-:W-:Y:S01]  /*50d0*/  HMMA.16816.F32 R152, R4.reuse, R22, RZ ;  /* 0x000000160498723c */ /* 0x040fe200000018ff */
[----:B------:R-:W-:Y:S07]  /*50e0*/  LDSM.16.MT88.4 R20, [R206+0x900] ;  /* 0x00090000ce14783b */ /* 0x000fee0000004200 */
[C---:B------:R-:W-:Y:S08]  /*50f0*/  HMMA.16816.F32 R136, R4.reuse, R40, RZ ;  /* 0x000000280488723c */ /* 0x040ff000000018ff */
[C---:B------:R-:W-:Y:S01]  /*5100*/  HMMA.16816.F32 R144, R4.reuse, R42, RZ ;  /* 0x0000002a0490723c */ /* 0x040fe200000018ff */
[----:B------:R-:W1:Y:S07]  /*5110*/  LDSM.16.MT88.4 R40, [R207+0x900] ;  /* 0x00090000cf28783b */ /* 0x000e6e0000004200 */
[C---:B------:R-:W-:Y:S08]  /*5120*/  HMMA.16816.F32 R128, R4.reuse, R44, RZ ;  /* 0x0000002c0480723c */ /* 0x040ff000000018ff */
[C---:B------:R-:W-:Y:S01]  /*5130*/  HMMA.16816.F32 R116, R4.reuse, R46, RZ ;  /* 0x0000002e0474723c */ /* 0x040fe200000018ff */
[----:B------:R-:W-:Y:S07]  /*5140*/  LDSM.16.MT88.4 R44, [R205+0x2900] ;  /* 0x00290000cd2c783b */ /* 0x000fee0000004200 */
[C---:B----4-:R-:W-:Y:S08]  /*5150*/  HMMA.16816.F32 R120, R4.reuse, R12, RZ ;  /* 0x0000000c0478723c */ /* 0x050ff000000018ff */
[C---:B------:R-:W-:Y:S01]  /*5160*/  HMMA.16816.F32 R140, R4.reuse, R14, RZ ;  /* 0x0000000e048c723c */ /* 0x040fe200000018ff */
[----:B------:R-:W4:Y:S07]  /*5170*/  LDSM.16.MT88.4 R12, [R208+0x900] ;  /* 0x00090000d00c783b */ /* 0x000f2e0000004200 */
[C---:B------:R-:W-:Y:S08]  /*5180*/  HMMA.16816.F32 R156, R4.reuse, R36, RZ ;  /* 0x00000024049c723c */ /* 0x040ff000000018ff */
[C---:B------:R-:W-:Y:S01]  /*5190*/  HMMA.16816.F32 R160, R4.reuse, R38, RZ ;  /* 0x0000002604a0723c */ /* 0x040fe200000018ff */
[----:B------:R-:W-:Y:S07]  /*51a0*/  LDSM.16.MT88.4 R36, [R206+0x2900] ;  /* 0x00290000ce24783b */ /* 0x000fee0000004200 */
[C---:B---3--:R-:W-:Y:S08]  /*51b0*/  HMMA.16816.F32 R168, R4.reuse, R32, RZ ;  /* 0x0000002004a8723c */ /* 0x048ff000000018ff */
[C---:B------:R-:W-:Y:S01]  /*51c0*/  HMMA.16816.F32 R172, R4.reuse, R34, RZ ;  /* 0x0000002204ac723c */ /* 0x040fe200000018ff */
[----:B------:R-:W-:Y:S07]  /*51d0*/  LDSM.16.MT88.4 R32, [R208+0x2900] ;  /* 0x00290000d020783b */ /* 0x000fee0000004200 */
[C---:B------:R-:W-:Y:S08]  /*51e0*/  HMMA.16816.F32 R196, R4.reuse, R28, RZ ;  /* 0x0000001c04c4723c */ /* 0x040ff000000018ff */
[C---:B------:R-:W-:Y:S08]  /*51f0*/  HMMA.16816.F32 R200, R4.reuse, R30, RZ ;  /* 0x0000001e04c8723c */ /* 0x040ff000000018ff */
[C---:B--2---:R-:W-:Y:S08]  /*5200*/  HMMA.16816.F32 R188, R4.reuse, R16, RZ ;  /* 0x0000001004bc723c */ /* 0x044ff000000018ff */
[----:B------:R-:W-:Y:S07]  /*5210*/  HMMA.16816.F32 R240, R4, R18, RZ ;  /* 0x0000001204f0723c */ /* 0x000fee00000018ff */
[----:B------:R-:W-:-:S02]  /*5220*/  F2FP.PACK_AB R4, R212, R215 ;  /* 0x000000d7d404723e */ /* 0x000fc400000000ff */
[----:B------:R-:W-:Y:S02]  /*5230*/  F2FP.PACK_AB R6, R217, R210 ;  /* 0x000000d2d906723e */ /* 0x000fe400000000ff */
[----:B------:R-:W-:Y:S02]  /*5240*/  F2FP.PACK_AB R5, R183, R211 ;  /* 0x000000d3b705723e */ /* 0x000fe400000000ff */
[----:B------:R-:W-:-:S03]  /*5250*/  F2FP.PACK_AB R7, R182, R220 ;  /* 0x000000dcb607723e */ /* 0x000fc600000000ff */
[----:B------:R-:W-:Y:S01]  /*5260*/  MOV R62, R189 ;  /* 0x000000bd003e7202 */ /* 0x000fe20000000f00 */
[----:B------:R-:W-:Y:S01]  /*5270*/  IMAD.MOV.U32 R61, RZ, RZ, R190 ;  /* 0x000000ffff3d7224 */ /* 0x000fe200078e00be */
[----:B------:R-:W-:Y:S01]  /*5280*/  MOV R51, R188 ;  /* 0x000000bc00337202 */ /* 0x000fe20000000f00 */
[----:B------:R-:W-:Y:S01]  /*5290*/  IMAD.MOV.U32 R60, RZ, RZ, R191 ;  /* 0x000000ffff3c7224 */ /* 0x000fe200078e00bf */
[C---:B------:R-:W-:Y:S08]  /*52a0*/  HMMA.16816.F32 R16, R4.reuse, R26, R68 ;  /* 0x0000001a0410723c */ /* 0x040ff00000001844 */
[C---:B------:R-:W-:Y:S01]  /*52b0*/  HMMA.16816.F32 R28, R4.reuse, R24, R76 ;  /* 0x00000018041c723c */ /* 0x040fe2000000184c */
[----:B------:R-:W-:Y:S07]  /*52c0*/  LDSM.16.MT88.4 R24, [R207+0x4900] ;  /* 0x00490000cf18783b */ /* 0x000fee0000004200 */
[C---:B-1----:R-:W-:Y:S07]  /*52d0*/  HMMA.16816.F32 R248, R4.reuse, R40, R104 ;  /* 0x0000002804f8723c */ /* 0x042fee0000001868 */
[----:B------:R-:W-:Y:S01]  /*52e0*/  IMAD.MOV.U32 R105, RZ, RZ, R62 ;  /* 0x000000ffff697224 */ /* 0x000fe200078e003e */
[----:B------:R-:W-:Y:S01]  /*52f0*/  MOV R70, R19 ;  /* 0x0000001300467202 */ /* 0x000fe20000000f00 */
[----:B------:R-:W-:Y:S01]  /*5300*/  IMAD.MOV.U32 R71, RZ, RZ, R18 ;  /* 0x000000ffff477224 */ /* 0x000fe200078e0012 */
[----:B----4-:R-:W-:Y:S01]  /*5310*/  HMMA.16816.F32 R232, R4, R12, R52 ;  /* 0x0000000c04e8723c */ /* 0x010fe20000001834 */
[----:B------:R-:W-:Y:S01]  /*5320*/  IMAD.MOV.U32 R69, RZ, RZ, R16 ;  /* 0x000000ffff457224 */ /* 0x000fe200078e0010 */
[----:B------:R-:W-:Y:S01]  /*5330*/  MOV R107, R60 ;  /* 0x0000003c006b7202 */ /* 0x000fe20000000f00 */
[----:B------:R-:W-:-:S02]  /*5340*/  IMAD.MOV.U32 R68, RZ, RZ, R17 ;  /* 0x000000ffff447224 */ /* 0x000fc400078e0011 */
[----:B------:R-:W-:Y:S01]  /*5350*/  IMAD.MOV.U32 R106, RZ, RZ, R61 ;  /* 0x000000ffff6a7224 */ /* 0x000fe200078e003d */
[----:B------:R-:W-:Y:S01]  /*5360*/  MOV R76, R28 ;  /* 0x0000001c004c7202 */ /* 0x000fe20000000f00 */
[----:B------:R-:W-:Y:S01]  /*5370*/  IMAD.MOV.U32 R78, RZ, RZ, R30 ;  /* 0x000000ffff4e7224 */ /* 0x000fe200078e001e */
[C---:B------:R-:W-:Y:S01]  /*5380*/  HMMA.16816.F32 R16, R4.reuse, R20, R56 ;  /* 0x000000140410723c */ /* 0x040fe20000001838 */
[----:B------:R-:W-:Y:S02]  /*5390*/  IMAD.MOV.U32 R77, RZ, RZ, R31 ;  /* 0x000000ffff4d7224 */ /* 0x000fe400078e001f */
[----:B------:R-:W-:Y:S02]  /*53a0*/  IMAD.MOV.U32 R63, RZ, RZ, R29 ;  /* 0x000000ffff3f7224 */ /* 0x000fe400078e001d */
[----:B------:R-:W-:Y:S01]  /*53b0*/  LDSM.16.MT88.4 R28, [R207+0x2900] ;  /* 0x00290000cf1c783b */ /* 0x000fe20000004200 */
[----:B------:R-:W-:Y:S02]  /*53c0*/  IMAD.MOV.U32 R104, RZ, RZ, R51 ;  /* 0x000000ffff687224 */ /* 0x000fe400078e0033 */
[C---:B------:R-:W-:Y:S01]  /*53d0*/  HMMA.16816.F32 R192, R4.reuse, R14, R92 ;  /* 0x0000000e04c0723c */ /* 0x040fe2000000185c */
[----:B------:R-:W1:Y:S06]  /*53e0*/  LDSM.16.MT88.4 R12, [R208+0x4900] ;  /* 0x00490000d00c783b */ /* 0x000e6c0000004200 */
[----:B------:R-:W-:Y:S01]  /*53f0*/  IMAD.MOV.U32 R92, RZ, RZ, R69 ;  /* 0x000000ffff5c7224 */ /* 0x000fe200078e0045 */
[C---:B------:R-:W-:Y:S01]  /*5400*/  HMMA.16816.F32 R236, R4.reuse, R22, R64 ;  /* 0x0000001604ec723c */ /* 0x040fe20000001840 */
[----:B------:R-:W2:Y:S07]  /*5410*/  LDSM.16.MT88.4 R20, [R205+0x4900] ;  /* 0x00490000cd14783b */ /* 0x000eae0000004200 */
[----:B------:R-:W-:Y:S01]  /*5420*/  MOV R58, R18 ;  /* 0x00000012003a7202 */ /* 0x000fe20000000f00 */
[----:B------:R-:W-:Y:S01]  /*5430*/  IMAD.MOV.U32 R57, RZ, RZ, R19 ;  /* 0x000000ffff397224 */ /* 0x000fe200078e0013 */
[----:B------:R-:W-:Y:S01]  /*5440*/  MOV R221, R16 ;  /* 0x0000001000dd7202 */ /* 0x000fe20000000f00 */
[----:B------:R-:W-:Y:S01]  /*5450*/  IMAD.MOV.U32 R56, RZ, RZ, R17 ;  /* 0x000000ffff387224 */ /* 0x000fe200078e0011 */
[----:B------:R-:W-:Y:S01]  /*5460*/  HMMA.16816.F32 R244, R4, R44, R136 ;  /* 0x0000002c04f4723c */ /* 0x000fe20000001888 */
[----:B------:R-:W-:Y:S01]  /*5470*/  MOV R94, R58 ;  /* 0x0000003a005e7202 */ /* 0x000fe20000000f00 */
[----:B------:R-:W-:-:S02]  /*5480*/  IMAD.MOV.U32 R95, RZ, RZ, R57 ;  /* 0x000000ffff5f7224 */ /* 0x000fc400078e0039 */
[----:B------:R-:W-:-:S03]  /*5490*/  IMAD.MOV.U32 R93, RZ, RZ, R56 ;  /* 0x000000ffff5d7224 */ /* 0x000fc600078e0038 */
[----:B------:R-:W-:Y:S01]  /*54a0*/  IMAD.MOV.U32 R138, RZ, RZ, R78 ;  /* 0x000000ffff8a7224 */ /* 0x000fe200078e004e */
[----:B------:R-:W-:Y:S01]  /*54b0*/  HMMA.16816.F32 R16, R4, R42, R88 ;  /* 0x0000002a0410723c */ /* 0x000fe20000001858 */
[----:B------:R-:W-:Y:S01]  /*54c0*/  IMAD.MOV.U32 R139, RZ, RZ, R77 ;  /* 0x000000ffff8b7224 */ /* 0x000fe200078e004d */
[----:B------:R-:W-:Y:S01]  /*54d0*/  MOV R136, R76 ;  /* 0x0000004c00887202 */ /* 0x000fe20000000f00 */
[----:B------:R-:W-:-:S05]  /*54e0*/  IMAD.MOV.U32 R137, RZ, RZ, R63 ;  /* 0x000000ffff897224 */ /* 0x000fca00078e003f */
[C---:B------:R-:W-:Y:S07]  /*54f0*/  HMMA.16816.F32 R40, R4.reuse, R46, R144 ;  /* 0x0000002e0428723c */ /* 0x040fee0000001890 */
[----:B------:R-:W-:Y:S01]  /*5500*/  MOV R147, R71 ;  /* 0x0000004700937202 */ /* 0x000fe20000000f00 */
[----:B-1----:R-:W-:Y:S01]  /*5510*/  HMMA.16816.F32 R76, R4, R12, R120 ;  /* 0x0000000c044c723c */ /* 0x002fe20000001878 */
[----:B------:R-:W-:-:S07]  /*5520*/  MOV R146, R68 ;  /* 0x0000004400927202 */ /* 0x000fce0000000f00 */
[----:B------:R-:W-:Y:S01]  /*5530*/  IMAD.MOV.U32 R2, RZ, RZ, R17 ;  /* 0x000000ffff027224 */ /* 0x000fe200078e0011 */
[C---:B------:R-:W-:Y:S01]  /*5540*/  HMMA.16816.F32 R188, R4.reuse, R34, R112 ;  /* 0x0000002204bc723c */ /* 0x040fe20000001870 */
[----:B------:R-:W-:Y:S01]  /*5550*/  IMAD.MOV.U32 R50, RZ, RZ, R18 ;  /* 0x000000ffff327224 */ /* 0x000fe200078e0012 */
[----:B------:R-:W-:Y:S01]  /*5560*/  MOV R48, R16 ;  /* 0x0000001000307202 */ /* 0x000fe20000000f00 */
[----:B------:R-:W-:Y:S02]  /*5570*/  IMAD.MOV.U32 R49, RZ, RZ, R19 ;  /* 0x000000ffff317224 */ /* 0x000fe400078e0013 */
[----:B------:R-:W1:Y:S02]  /*5580*/  LDSM.16.MT88.4 R16, [R206+0x4900] ;  /* 0x00490000ce10783b */ /* 0x000e640000004200 */
[----:B------:R-:W-:Y:S01]  /*5590*/  IMAD.MOV.U32 R47, RZ, RZ, R40 ;  /* 0x000000ffff2f7224 */ /* 0x000fe200078e0028 */
[----:B------:R-:W-:Y:S01]  /*55a0*/  MOV R46, R41 ;  /* 0x00000029002e7202 */ /* 0x000fe20000000f00 */
[----:B------:R-:W-:Y:S01]  /*55b0*/  IMAD.MOV.U32 R45, RZ, RZ, R42 ;  /* 0x000000ffff2d7224 */ /* 0x000fe200078e002a */
[----:B------:R-:W-:Y:S01]  /*55c0*/  HMMA.16816.F32 R56, R4, R26, R152 ;  /* 0x0000001a0438723c */ /* 0x000fe20000001898 */
[----:B------:R-:W-:-:S02]  /*55d0*/  IMAD.MOV.U32 R44, RZ, RZ, R43 ;  /* 0x000000ffff2c7224 */ /* 0x000fc400078e002b */
[----:B------:R-:W-:Y:S02]  /*55e0*/  IMAD.MOV.U32 R112, RZ, RZ, R2 ;  /* 0x000000ffff707224 */ /* 0x000fe400078e0002 */
[----:B------:R-:W-:Y:S02]  /*55f0*/  IMAD.MOV.U32 R113, RZ, RZ, R50 ;  /* 0x000000ffff717224 */ /* 0x000fe400078e0032 */
[----:B------:R-:W-:Y:S01]  /*5600*/  FFMA.FTZ R2, R165, c[0x0][0x2d0], -R8 ;  /* 0x0000b400a5027a23 */ /* 0x000fe20000010808 */
[----:B------:R-:W-:Y:S01]  /*5610*/  HMMA.16816.F32 R40, R4, R36, R128 ;  /* 0x000000240428723c */ /* 0x000fe20000001880 */
[----:B------:R-:W-:Y:S02]  /*5620*/  IMAD.MOV.U32 R115, RZ, RZ, R9 ;  /* 0x000000ffff737224 */ /* 0x000fe400078e0009 */
[----:B------:R-:W-:-:S05]  /*5630*/  IMAD.MOV.U32 R114, RZ, RZ, R49 ;  /* 0x000000ffff727224 */ /* 0x000fca00078e0031 */
[C---:B------:R-:W-:Y:S07]  /*5640*/  HMMA.16816.F32 R36, R4.reuse, R38, R116 ;  /* 0x000000260424723c */ /* 0x040fee0000001874 */
[----:B------:R-:W-:Y:S01]  /*5650*/  IMAD.MOV.U32 R117, RZ, RZ, R184 ;  /* 0x000000ffff757224 */ /* 0x000fe200078e00b8 */
[----:B------:R-:W-:Y:S01]  /*5660*/  MOV R116, R183 ;  /* 0x000000b700747202 */ /* 0x000fe20000000f00 */
[C---:B------:R-:W-:Y:S07]  /*5670*/  HMMA.16816.F32 R184, R4.reuse, R28, R100 ;  /* 0x0000001c04b8723c */ /* 0x040fee0000001864 */
[----:B------:R-:W-:Y:S01]  /*5680*/  MOV R53, R42 ;  /* 0x0000002a00357202 */ /* 0x000fe20000000f00 */
[----:B------:R-:W-:Y:S01]  /*5690*/  IMAD.MOV.U32 R52, RZ, RZ, R41 ;  /* 0x000000ffff347224 */ /* 0x000fe200078e0029 */
[----:B------:R-:W-:Y:S01]  /*56a0*/  MOV R144, R40 ;  /* 0x0000002800907202 */ /* 0x000fe20000000f00 */
[----:B------:R-:W-:Y:S01]  /*56b0*/  IMAD.MOV.U32 R145, RZ, RZ, R43 ;  /* 0x000000ffff917224 */ /* 0x000fe200078e002b */
[----:B------:R-:W-:Y:S01]  /*56c0*/  MOV R102, R180 ;  /* 0x000000b400667202 */ /* 0x000fe20000000f00 */
[----:B------:R-:W-:Y:S01]  /*56d0*/  IMAD.MOV.U32 R43, RZ, RZ, R70 ;  /* 0x000000ffff2b7224 */ /* 0x000fe200078e0046 */
[C---:B--2---:R-:W-:Y:S01]  /*56e0*/  HMMA.16816.F32 R128, R4.reuse, R20, R72 ;  /* 0x000000140480723c */ /* 0x044fe20000001848 */
        /* <DEDUP_REMOVED lines=10> */
[----:B------:R-:W-:Y:S01]  /*5790*/  MOV R165, R121 ;  /* 0x0000007900a57202 */ /* 0x000fe20000000f00 */
[----:B------:R-:W-:Y:S01]  /*57a0*/  IMAD.MOV.U32 R121, RZ, RZ, R112 ;  /* 0x000000ffff797224 */ /* 0x000fe200078e0070 */
[----:B------:R-:W2:Y:S01]  /*57b0*/  LDSM.16.MT88.4 R36, [R205+0x6900] ;  /* 0x00690000cd24783b */ /* 0x000ea20000004200 */
[----:B------:R-:W-:-:S02]  /*57c0*/  IMAD.MOV.U32 R112, RZ, RZ, R47 ;  /* 0x000000ffff707224 */ /* 0x000fc400078e002f */
[----:B------:R-:W-:Y:S01]  /*57d0*/  IMAD.MOV.U32 R140, RZ, RZ, R102 ;  /* 0x000000ffff8c7224 */ /* 0x000fe200078e0066 */
[C---:B------:R-:W-:Y:S01]  /*57e0*/  HMMA.16816.F32 R68, R4.reuse, R24, R148 ;  /* 0x000000180444723c */ /* 0x040fe20000001894 */
[----:B------:R-:W-:Y:S01]  /*57f0*/  IMAD.MOV.U32 R142, RZ, RZ, R116 ;  /* 0x000000ffff8e7224 */ /* 0x000fe200078e0074 */
[----:B------:R-:W-:Y:S01]  /*5800*/  MOV R143, R117 ;  /* 0x00000075008f7202 */ /* 0x000fe20000000f00 */
[----:B------:R-:W-:Y:S01]  /*5810*/  IMAD.MOV.U32 R116, RZ, RZ, R144 ;  /* 0x000000ffff747224 */ /* 0x000fe200078e0090 */
[----:B------:R-:W-:Y:S01]  /*5820*/  MOV R144, R221 ;  /* 0x000000dd00907202 */ /* 0x000fe20000000f00 */
[----:B------:R-:W-:Y:S01]  /*5830*/  IMAD.MOV.U32 R141, RZ, RZ, R115 ;  /* 0x000000ffff8d7224 */ /* 0x000fe200078e0073 */
[----:B------:R4:W5:Y:S01]  /*5840*/  LDL.LU R221, [R1+0x8c] ;  /* 0x00008c0001dd7983 */ /* 0x0009620000300800 */
[----:B------:R-:W-:Y:S01]  /*5850*/  IMAD.MOV.U32 R148, RZ, RZ, R122 ;  /* 0x000000ffff947224 */ /* 0x000fe200078e007a */
[C---:B-1----:R-:W-:Y:S01]  /*5860*/  HMMA.16816.F32 R88, R4.reuse, R16, R96 ;  /* 0x000000100458723c */ /* 0x042fe20000001860 */
[----:B------:R-:W-:Y:S01]  /*5870*/  IMAD.MOV.U32 R149, RZ, RZ, R123 ;  /* 0x000000ffff957224 */ /* 0x000fe200078e007b */
[----:B------:R1:W4:Y:S01]  /*5880*/  MUFU.EX2 R99, R2 ;  /* 0x0000000200637308 */ /* 0x0003220000000800 */
[----:B------:R-:W-:Y:S01]  /*5890*/  IMAD.MOV.U32 R122, RZ, RZ, R113 ;  /* 0x000000ffff7a7224 */ /* 0x000fe200078e0071 */
[----:B------:R-:W-:Y:S01]  /*58a0*/  MOV R113, R46 ;  /* 0x0000002e00717202 */ /* 0x000fe20000000f00 */
[----:B------:R-:W-:Y:S01]  /*58b0*/  IMAD.MOV.U32 R117, RZ, RZ, R118 ;  /* 0x000000ffff757224 */ /* 0x000fe200078e0076 */
[----:B------:R-:W-:Y:S01]  /*58c0*/  LDSM.16.MT88.4 R12, [R207+0x6900] ;  /* 0x00690000cf0c783b */ /* 0x000fe20000004200 */
[----:B------:R-:W-:Y:S01]  /*58d0*/  IMAD.MOV.U32 R153, RZ, RZ, R148 ;  /* 0x000000ffff997224 */ /* 0x000fe200078e0094 */
[----:B------:R-:W-:Y:S01]  /*58e0*/  MOV R148, R140 ;  /* 0x0000008c00947202 */ /* 0x000fe20000000f00 */
[C---:B------:R-:W-:Y:S01]  /*58f0*/  HMMA.16816.F32 R64, R4.reuse, R32, R124 ;  /* 0x000000200440723c */ /* 0x040fe2000000187c */
[----:B------:R-:W-:Y:S01]  /*5900*/  MOV R154, R149 ;  /* 0x00000095009a7202 */ /* 0x000fe20000000f00 */
[----:B------:R-:W-:Y:S01]  /*5910*/  IMAD.MOV.U32 R149, RZ, RZ, R141 ;  /* 0x000000ffff957224 */ /* 0x000fe200078e008d */
[----:B------:R-:W-:Y:S01]  /*5920*/  MOV R140, R112 ;  /* 0x00000070008c7202 */ /* 0x000fe20000000f00 */
[----:B------:R-:W-:Y:S01]  /*5930*/  IMAD.MOV.U32 R141, RZ, RZ, R113 ;  /* 0x000000ffff8d7224 */ /* 0x000fe200078e0071 */
[----:B------:R-:W-:Y:S01]  /*5940*/  MOV R112, R116 ;  /* 0x0000007400707202 */ /* 0x000fe20000000f00 */
[----:B------:R-:W-:Y:S01]  /*5950*/  IMAD.MOV.U32 R113, RZ, RZ, R117 ;  /* 0x000000ffff717224 */ /* 0x000fe200078e0075 */
[----:B------:R-:W-:Y:S01]  /*5960*/  MOV R116, R220 ;  /* 0x000000dc00747202 */ /* 0x000fe20000000f00 */
[----:B------:R-:W4:Y:S01]  /*5970*/  LDSM.16.MT88.4 R32, [R206+0x6900] ;  /* 0x00690000ce20783b */ /* 0x000f220000004200 */
[----:B-1----:R-:W-:Y:S01]  /*5980*/  FFMA.FTZ R2, R166, c[0x0][0x2d0], -R8 ;  /* 0x0000b400a6027a23 */ /* 0x002fe20000010808 */
[----:B------:R-:W-:Y:S01]  /*5990*/  HMMA.16816.F32 R84, R4, R22, R84 ;  /* 0x000000160454723c */ /* 0x000fe20000001854 */
[----:B------:R-:W-:Y:S01]  /*59a0*/  IMAD.MOV.U32 R100, RZ, RZ, R182 ;  /* 0x000000ffff647224 */ /* 0x000fe200078e00b6 */
[----:B------:R1:W5:Y:S01]  /*59b0*/  LDL.LU R220, [R1+0x88] ;  /* 0x0000880001dc7983 */ /* 0x0003620000300800 */
[----:B------:R4:W-:Y:S01]  /*59c0*/  MUFU.EX2 R166, R2 ;  /* 0x0000000200a67308 */ /* 0x0009e20000000800 */
[----:B------:R-:W-:-:S02]  /*59d0*/  IMAD.MOV.U32 R101, RZ, RZ, R181 ;  /* 0x000000ffff657224 */ /* 0x000fc400078e00b5 */
[----:B------:R-:W3:Y:S01]  /*59e0*/  LDL.LU R117, [R1+0x50] ;  /* 0x0000500001757983 */ /* 0x000ee20000300800 */
[----:B------:R-:W-:Y:S02]  /*59f0*/  IMAD.MOV.U32 R120, RZ, RZ, R11 ;  /* 0x000000ffff787224 */ /* 0x000fe400078e000b */
[----:B------:R-:W-:Y:S01]  /*5a00*/  IMAD.MOV.U32 R119, RZ, RZ, R53 ;  /* 0x000000ffff777224 */ /* 0x000fe200078e0035 */
[----:B------:R-:W1:Y:S01]  /*5a10*/  LDSM.16.MT88.4 R20, [R208+0x6900] ;  /* 0x00690000d014783b */ /* 0x000e620000004200 */
[C---:B--2---:R-:W-:Y:S03]  /*5a20*/  HMMA.16816.F32 R60, R4.reuse, R36, R156 ;  /* 0x00000024043c723c */ /* 0x044fe6000000189c */
[----:B------:R-:W2:Y:S01]  /*5a30*/  LDSM.16.MT88.4 R24, [R206+0x1100] ;  /* 0x00110000ce18783b */ /* 0x000ea20000004200 */
[----:B------:R-:W-:Y:S01]  /*5a40*/  MOV R123, R114 ;  /* 0x00000072007b7202 */ /* 0x000fe20000000f00 */
[----:B------:R-:W-:Y:S01]  /*5a50*/  IMAD.MOV.U32 R115, RZ, RZ, R44 ;  /* 0x000000ffff737224 */ /* 0x000fe200078e002c */
[----:B------:R-:W-:Y:S01]  /*5a60*/  MOV R126, R65 ;  /* 0x00000041007e7202 */ /* 0x000fe20000000f00 */
[----:B------:R-:W-:Y:S01]  /*5a70*/  IMAD.MOV.U32 R152, RZ, RZ, R165 ;  /* 0x000000ffff987224 */ /* 0x000fe200078e00a5 */
[----:B------:R-:W-:Y:S01]  /*5a80*/  MOV R150, R100 ;  /* 0x0000006400967202 */ /* 0x000fe20000000f00 */
[----:B----4-:R-:W-:Y:S01]  /*5a90*/  FFMA.FTZ R2, R167, c[0x0][0x2d0], -R8 ;  /* 0x0000b400a7027a23 */ /* 0x010fe20000010808 */
[----:B------:R-:W-:Y:S01]  /*5aa0*/  HMMA.16816.F32 R180, R4, R30, R80 ;  /* 0x0000001e04b4723c */ /* 0x000fe20000001850 */
[----:B------:R-:W-:-:S02]  /*5ab0*/  IMAD.MOV.U32 R155, RZ, RZ, R120 ;  /* 0x000000ffff9b7224 */ /* 0x000fc400078e0078 */
[----:B------:R-:W-:Y:S01]  /*5ac0*/  IMAD.MOV.U32 R151, RZ, RZ, R101 ;  /* 0x000000ffff977224 */ /* 0x000fe200078e0065 */
[----:B------:R4:W1:Y:S01]  /*5ad0*/  MUFU.EX2 R98, R2 ;  /* 0x0000000200627308 */ /* 0x0008620000000800 */
[----:B------:R-:W-:Y:S01]  /*5ae0*/  IMAD.MOV.U32 R118, RZ, RZ, R119 ;  /* 0x000000ffff767224 */ /* 0x000fe200078e0077 */
[----:B------:R-:W-:Y:S01]  /*5af0*/  MOV R119, R145 ;  /* 0x0000009100777202 */ /* 0x000fe20000000f00 */
[----:B------:R-:W-:Y:S01]  /*5b00*/  IMAD.MOV.U32 R114, RZ, RZ, R45 ;  /* 0x000000ffff727224 */ /* 0x000fe200078e002d */
[----:B------:R-:W-:Y:S01]  /*5b10*/  MOV R159, R155 ;  /* 0x0000009b009f7202 */ /* 0x000fe20000000f00 */
[----:B------:R-:W-:Y:S01]  /*5b20*/  IMAD.MOV.U32 R165, RZ, RZ, R150 ;  /* 0x000000ffffa57224 */ /* 0x000fe200078e0096 */
[----:B------:R-:W-:Y:S01]  /*5b30*/  HMMA.16816.F32 R80, R4, R18, R108 ;  /* 0x000000120450723c */ /* 0x000fe2000000186c */
[----:B------:R-:W-:Y:S01]  /*5b40*/  MOV R156, R152 ;  /* 0x00000098009c7202 */ /* 0x000fe20000000f00 */
[----:B------:R-:W-:Y:S01]  /*5b50*/  IMAD.MOV.U32 R157, RZ, RZ, R153 ;  /* 0x000000ffff9d7224 */ /* 0x000fe200078e0099 */
[----:B------:R-:W-:Y:S01]  /*5b60*/  MOV R158, R154 ;  /* 0x0000009a009e7202 */ /* 0x000fe20000000f00 */
[----:B------:R-:W-:Y:S01]  /*5b70*/  IMAD.MOV.U32 R127, RZ, RZ, R64 ;  /* 0x000000ffff7f7224 */ /* 0x000fe200078e0040 */
[----:B------:R-:W2:Y:S01]  /*5b80*/  LDSM.16.MT88.4 R28, [R205+0x1100] ;  /* 0x00110000cd1c783b */ /* 0x000ea20000004200 */
[----:B------:R-:W-:-:S02]  /*5b90*/  IMAD.MOV.U32 R125, RZ, RZ, R66 ;  /* 0x000000ffff7d7224 */ /* 0x000fc400078e0042 */
[C---:B------:R-:W-:Y:S01]  /*5ba0*/  HMMA.16816.F32 R48, R4.reuse, R34, R172 ;  /* 0x000000220430723c */ /* 0x040fe200000018ac */
[----:B------:R-:W-:Y:S02]  /*5bb0*/  IMAD.MOV.U32 R124, RZ, RZ, R67 ;  /* 0x000000ffff7c7224 */ /* 0x000fe400078e0043 */
[----:B----4-:R-:W-:Y:S01]  /*5bc0*/  FFMA.FTZ R2, R176, c[0x0][0x2d0], -R8 ;  /* 0x0000b400b0027a23 */ /* 0x010fe20000010808 */
[----:B------:R-:W-:Y:S01]  /*5bd0*/  MOV R150, R142 ;  /* 0x0000008e00967202 */ /* 0x000fe20000000f00 */
[----:B------:R-:W-:Y:S01]  /*5be0*/  IMAD.MOV.U32 R155, RZ, RZ, R151 ;  /* 0x000000ffff9b7224 */ /* 0x000fe200078e0097 */
[----:B------:R-:W-:Y:S01]  /*5bf0*/  MOV R110, R147 ;  /* 0x00000093006e7202 */ /* 0x000fe20000000f00 */
[----:B------:R4:W2:Y:S01]  /*5c00*/  MUFU.EX2 R9, R2 ;  /* 0x0000000200097308 */ /* 0x0008a20000000800 */
[----:B------:R-:W-:Y:S01]  /*5c10*/  IMAD.MOV.U32 R151, RZ, RZ, R143 ;  /* 0x000000ffff977224 */ /* 0x000fe200078e008f */
[----:B------:R-:W-:Y:S01]  /*5c20*/  MOV R142, R114 ;  /* 0x00000072008e7202 */ /* 0x000fe20000000f00 */
[----:B------:R-:W-:Y:S01]  /*5c30*/  IMAD.MOV.U32 R172, RZ, RZ, R99 ;  /* 0x000000ffffac7224 */ /* 0x000fe200078e0063 */
[----:B-1----:R-:W-:Y:S01]  /*5c40*/  MOV R173, R98 ;  /* 0x0000006200ad7202 */ /* 0x002fe20000000f00 */
        /* <DEDUP_REMOVED lines=8> */
[----:B------:R-:W1:Y:S01]  /*5cd0*/  LDSM.16.MT88.4 R16, [R208+0x1100] ;  /* 0x00110000d010783b */ /* 0x000e620000004200 */
[----:B------:R-:W-:-:S02]  /*5ce0*/  IMAD.MOV.U32 R111, RZ, RZ, R43 ;  /* 0x000000ffff6f7224 */ /* 0x000fc400078e002b */
[----:B----4-:R-:W-:Y:S01]  /*5cf0*/  FFMA.FTZ R2, R134, c[0x0][0x2d0], -R0 ;  /* 0x0000b40086027a23 */ /* 0x010fe20000010800 */
[----:B------:R-:W-:Y:S01]  /*5d00*/  MOV R114, R118 ;  /* 0x0000007600727202 */ /* 0x000fe20000000f00 */
[----:B------:R-:W-:Y:S01]  /*5d10*/  IMAD.MOV.U32 R143, RZ, RZ, R115 ;  /* 0x000000ffff8f7224 */ /* 0x000fe200078e0073 */
[----:B------:R-:W-:Y:S01]  /*5d20*/  MOV R154, R150 ;  /* 0x00000096009a7202 */ /* 0x000fe20000000f00 */
[----:B------:R4:W-:Y:S01]  /*5d30*/  MUFU.EX2 R252, R2 ;  /* 0x0000000200fc7308 */ /* 0x0009e20000000800 */
[----:B------:R-:W-:Y:S01]  /*5d40*/  IMAD.MOV.U32 R159, RZ, RZ, R155 ;  /* 0x000000ffff9f7224 */ /* 0x000fe200078e009b */
[----:B------:R-:W-:Y:S01]  /*5d50*/  MOV R148, R140 ;  /* 0x0000008c00947202 */ /* 0x000fe20000000f00 */
[----:B------:R-:W-:Y:S01]  /*5d60*/  IMAD.MOV.U32 R146, RZ, RZ, R94 ;  /* 0x000000ffff927224 */ /* 0x000fe200078e005e */
[C---:B------:R-:W-:Y:S01]  /*5d70*/  HMMA.16816.F32 R64, R4.reuse, R32, R168 ;  /* 0x000000200440723c */ /* 0x040fe200000018a8 */
[----:B------:R-:W-:Y:S01]  /*5d80*/  IMAD.MOV.U32 R153, RZ, RZ, R149 ;  /* 0x000000ffff997224 */ /* 0x000fe200078e0095 */
[----:B------:R-:W-:Y:S01]  /*5d90*/  MOV R176, R157 ;  /* 0x0000009d00b07202 */ /* 0x000fe20000000f00 */
[----:B------:R-:W1:Y:S04]  /*5da0*/  LDSM.16.MT88.4 R40, [R207+0x1100] ;  /* 0x00110000cf28783b */ /* 0x000e680000004200 */
[----:B------:R-:W1:Y:S01]  /*5db0*/  LDSM.16.MT88.4 R44, [R206+0x3100] ;  /* 0x00310000ce2c783b */ /* 0x000e620000004200 */
[----:B------:R-:W-:Y:S03]  /*5dc0*/  HMMA.16816.F32 R96, R4, R20, R196 ;  /* 0x000000140460723c */ /* 0x000fe600000018c4 */
[----:B------:R-:W-:Y:S01]  /*5dd0*/  LDSM.16.MT88.4 R36, [R205+0x3100] ;  /* 0x00310000cd24783b */ /* 0x000fe20000004200 */
[----:B----4-:R-:W-:-:S02]  /*5de0*/  FFMA.FTZ R2, R133, c[0x0][0x2d0], -R0 ;  /* 0x0000b40085027a23 */ /* 0x010fc40000010800 */
[----:B------:R-:W-:Y:S02]  /*5df0*/  IMAD.MOV.U32 R115, RZ, RZ, R119 ;  /* 0x000000ffff737224 */ /* 0x000fe400078e0077 */
[----:B------:R-:W-:Y:S01]  /*5e00*/  IMAD.MOV.U32 R118, RZ, RZ, R219 ;  /* 0x000000ffff767224 */ /* 0x000fe200078e00db */
[----:B------:R4:W1:Y:S01]  /*5e10*/  MUFU.EX2 R134, R2 ;  /* 0x0000000200867308 */ /* 0x0008620000000800 */
[----:B------:R-:W-:Y:S01]  /*5e20*/  MOV R119, R218 ;  /* 0x000000da00777202 */ /* 0x000fe20000000f00 */
[----:B------:R-:W-:Y:S01]  /*5e30*/  IMAD.MOV.U32 R155, RZ, RZ, R151 ;  /* 0x000000ffff9b7224 */ /* 0x000fe200078e0097 */
[----:B------:R-:W-:Y:S01]  /*5e40*/  HMMA.16816.F32 R92, R4, R22, R200 ;  /* 0x00000016045c723c */ /* 0x000fe200000018c8 */
[----:B------:R-:W-:Y:S01]  /*5e50*/  IMAD.MOV.U32 R149, RZ, RZ, R141 ;  /* 0x000000ffff957224 */ /* 0x000fe200078e008d */
[----:B------:R-:W-:Y:S01]  /*5e60*/  MOV R150, R142 ;  /* 0x0000008e00967202 */ /* 0x000fe20000000f00 */
[----:B------:R1:W5:Y:S01]  /*5e70*/  LDL.LU R219, [R1+0x84] ;  /* 0x0000840001db7983 */ /* 0x0003620000300800 */
[----:B------:R-:W-:-:S03]  /*5e80*/  MOV R140, R112 ;  /* 0x00000070008c7202 */ /* 0x000fc60000000f00 */
[----:B------:R-:W1:Y:S01]  /*5e90*/  LDSM.16.MT88.4 R32, [R208+0x3100] ;  /* 0x00310000d020783b */ /* 0x000e620000004200 */
[--C-:B----4-:R-:W-:Y:S01]  /*5ea0*/  FFMA.FTZ R2, R135, c[0x0][0x2d0], -R0.reuse ;  /* 0x0000b40087027a23 */ /* 0x110fe20000010800 */
[----:B------:R-:W-:Y:S01]  /*5eb0*/  HMMA.16816.F32 R104, R4, R12, R104 ;  /* 0x0000000c0468723c */ /* 0x000fe20000001868 */
[----:B------:R-:W-:Y:S01]  /*5ec0*/  IMAD.MOV.U32 R151, RZ, RZ, R143 ;  /* 0x000000ffff977224 */ /* 0x000fe200078e008f */
[----:B------:R-:W-:Y:S01]  /*5ed0*/  MOV R142, R114 ;  /* 0x00000072008e7202 */ /* 0x000fe20000000f00 */
[----:B------:R4:W-:Y:S01]  /*5ee0*/  MUFU.EX2 R133, R2 ;  /* 0x0000000200857308 */ /* 0x0009e20000000800 */
[----:B------:R-:W-:Y:S01]  /*5ef0*/  IMAD.MOV.U32 R141, RZ, RZ, R113 ;  /* 0x000000ffff8d7224 */ /* 0x000fe200078e0071 */
[----:B------:R1:W5:Y:S01]  /*5f00*/  LDL.LU R218, [R1+0x80] ;  /* 0x0000800001da7983 */ /* 0x0003620000300800 */
[----:B----4-:R-:W-:-:S05]  /*5f10*/  FFMA.FTZ R2, R164, c[0x0][0x2d0], -R0 ;  /* 0x0000b400a4027a23 */ /* 0x010fca0000010800 */
[----:B------:R-:W4:Y:S01]  /*5f20*/  MUFU.EX2 R11, R2 ;  /* 0x00000002000b7308 */ /* 0x000f220000000800 */
[----:B------:R-:W-:Y:S01]  /*5f30*/  HMMA.16816.F32 R100, R4, R14, R240 ;  /* 0x0000000e0464723c */ /* 0x000fe200000018f0 */
[----:B------:R-:W-:Y:S01]  /*5f40*/  IMAD.MOV.U32 R143, RZ, RZ, R115 ;  /* 0x000000ffff8f7224 */ /* 0x000fe200078e0073 */
[----:B------:R-:W-:Y:S01]  /*5f50*/  MOV R112, R116 ;  /* 0x0000007400707202 */ /* 0x000fe20000000f00 */
[----:B------:R-:W-:Y:S01]  /*5f60*/  IMAD.MOV.U32 R115, RZ, RZ, R119 ;  /* 0x000000ffff737224 */ /* 0x000fe200078e0077 */
[----:B------:R-:W-:Y:S01]  /*5f70*/  MOV R114, R118 ;  /* 0x0000007600727202 */ /* 0x000fe20000000f00 */
[----:B------:R-:W-:Y:S01]  /*5f80*/  IMAD.MOV.U32 R196, RZ, RZ, R140 ;  /* 0x000000ffffc47224 */ /* 0x000fe200078e008c */
[----:B------:R-:W-:Y:S01]  /*5f90*/  MOV R116, R217 ;  /* 0x000000d900747202 */ /* 0x000fe20000000f00 */
[----:B------:R-:W-:Y:S01]  /*5fa0*/  IMAD.MOV.U32 R135, RZ, RZ, R156 ;  /* 0x000000ffff877224 */ /* 0x000fe200078e009c */
[----:B------:R-:W-:Y:S01]  /*5fb0*/  F2FP.PACK_AB R4, R166, R172 ;  /* 0x000000aca604723e */ /* 0x000fe200000000ff */
[----:B------:R3:W5:Y:S01]  /*5fc0*/  LDL.LU R217, [R1+0x7c] ;  /* 0x00007c0001d97983 */ /* 0x0007620000300800 */
[----:B--2---:R-:W-:-:S02]  /*5fd0*/  F2FP.PACK_AB R6, R9, R173 ;  /* 0x000000ad0906723e */ /* 0x004fc400000000ff */
[----:B-1----:R-:W-:Y:S02]  /*5fe0*/  F2FP.PACK_AB R5, R134, R252 ;  /* 0x000000fc8605723e */ /* 0x002fe400000000ff */
[----:B----4-:R-:W-:Y:S01]  /*5ff0*/  F2FP.PACK_AB R7, R11, R133 ;  /* 0x000000850b07723e */ /* 0x010fe200000000ff */
        /* <DEDUP_REMOVED lines=27> */
[C---:B------:R-:W-:Y:S01]  /*61b0*/  HMMA.16816.F32 R136, R4.reuse, R28, R136 ;  /* 0x0000001c0488723c */ /* 0x040fe20000001888 */
[----:B------:R-:W-:Y:S07]  /*61c0*/  LDSM.16.MT88.4 R12, [R207+0x5100] ;  /* 0x00510000cf0c783b */ /* 0x000fee0000004200 */
[C---:B------:R-:W-:Y:S01]  /*61d0*/  HMMA.16816.F32 R108, R4.reuse, R30, R108 ;  /* 0x0000001e046c723c */ /* 0x040fe2000000186c */
[----:B------:R-:W-:Y:S07]  /*61e0*/  LDSM.16.MT88.4 R28, [R207+0x3100] ;  /* 0x00310000cf1c783b */ /* 0x000fee0000004200 */
[----:B------:R-:W-:Y:S01]  /*61f0*/  HMMA.16816.F32 R152, R4, R16, R232 ;  /* 0x000000100498723c */ /* 0x000fe200000018e8 */
[----:B---3--:R-:W-:-:S02]  /*6200*/  IMAD.MOV.U32 R113, RZ, RZ, R117 ;  /* 0x000000ffff717224 */ /* 0x008fc400078e0075 */
[----:B------:R-:W-:Y:S02]  /*6210*/  IMAD.MOV.U32 R117, RZ, RZ, R216 ;  /* 0x000000ffff757224 */ /* 0x000fe400078e00d8 */
[----:B------:R1:W5:Y:S01]  /*6220*/  LDL.LU R216, [R1+0x78] ;  /* 0x0000780001d87983 */ /* 0x0003620000300800 */
[----:B------:R-:W-:-:S03]  /*6230*/  MOV R167, R113 ;  /* 0x0000007100a77202 */ /* 0x000fc60000000f00 */
[----:B------:R1:W5:Y:S01]  /*6240*/  LDL.LU R215, [R1+0x74] ;  /* 0x0000740001d77983 */ /* 0x0003620000300800 */
[----:B------:R-:W-:Y:S03]  /*6250*/  HMMA.16816.F32 R112, R4, R26, R236 ;  /* 0x0000001a0470723c */ /* 0x000fe600000018ec */
[----:B------:R1:W5:Y:S04]  /*6260*/  LDL.LU R214, [R1+0x70] ;  /* 0x0000700001d67983 */ /* 0x0003680000300800 */
[----:B------:R1:W5:Y:S01]  /*6270*/  LDL.LU R213, [R1+0x6c] ;  /* 0x00006c0001d57983 */ /* 0x0003620000300800 */
[----:B------:R-:W-:Y:S01]  /*6280*/  MOV R239, R176 ;  /* 0x000000b000ef7202 */ /* 0x000fe20000000f00 */
[----:B------:R-:W-:-:S02]  /*6290*/  IMAD.MOV.U32 R238, RZ, RZ, R135 ;  /* 0x000000ffffee7224 */ /* 0x000fc400078e0087 */
[----:B------:R1:W5:Y:S01]  /*62a0*/  LDL.LU R212, [R1+0x68] ;  /* 0x0000680001d47983 */ /* 0x0003620000300800 */
[----:B------:R-:W-:Y:S01]  /*62b0*/  IMAD.MOV.U32 R176, RZ, RZ, R209 ;  /* 0x000000ffffb07224 */ /* 0x000fe200078e00d1 */
[----:B------:R-:W-:Y:S02]  /*62c0*/  MOV R135, R204 ;  /* 0x000000cc00877202 */ /* 0x000fe40000000f00 */
[----:B------:R1:W5:Y:S04]  /*62d0*/  LDL.LU R211, [R1+0x64] ;  /* 0x0000640001d37983 */ /* 0x0003680000300800 */
[----:B------:R1:W5:Y:S04]  /*62e0*/  LDL.LU R210, [R1+0x60] ;  /* 0x0000600001d27983 */ /* 0x0003680000300800 */
[----:B------:R1:W5:Y:S04]  /*62f0*/  LDL.LU R209, [R1+0x5c] ;  /* 0x00005c0001d17983 */ /* 0x0003680000300800 */
[----:B------:R1:W5:Y:S01]  /*6300*/  LDL.LU R204, [R1+0x58] ;  /* 0x0000580001cc7983 */ /* 0x0003620000300800 */
[----:B------:R-:W-:-:S02]  /*6310*/  MOV R143, R117 ;  /* 0x00000075008f7202 */ /* 0x000fc40000000f00 */
[C---:B------:R-:W-:Y:S01]  /*6320*/  HMMA.16816.F32 R116, R4.reuse, R18, R192 ;  /* 0x000000120474723c */ /* 0x040fe200000018c0 */
[----:B------:R-:W2:Y:S04]  /*6330*/  LDSM.16.MT88.4 R24, [R205+0x5100] ;  /* 0x00510000cd18783b */ /* 0x000ea80000004200 */
[----:B------:R-:W3:Y:S01]  /*6340*/  LDSM.16.MT88.4 R16, [R208+0x5100] ;  /* 0x00510000d010783b */ /* 0x000ee20000004200 */
[----:B------:R-:W-:Y:S01]  /*6350*/  IMAD.MOV.U32 R236, RZ, RZ, R20 ;  /* 0x000000ffffec7224 */ /* 0x000fe200078e0014 */
[----:B------:R-:W-:Y:S01]  /*6360*/  MOV R237, R21 ;  /* 0x0000001500ed7202 */ /* 0x000fe20000000f00 */
[----:B------:R-:W-:Y:S01]  /*6370*/  IMAD.MOV.U32 R240, RZ, RZ, R127 ;  /* 0x000000fffff07224 */ /* 0x000fe200078e007f */
[----:B------:R-:W-:Y:S01]  /*6380*/  MOV R241, R126 ;  /* 0x0000007e00f17202 */ /* 0x000fe20000000f00 */
[----:B------:R-:W-:Y:S01]  /*6390*/  IMAD.MOV.U32 R242, RZ, RZ, R125 ;  /* 0x000000fffff27224 */ /* 0x000fe200078e007d */
[----:B------:R-:W-:Y:S01]  /*63a0*/  MOV R243, R124 ;  /* 0x0000007c00f37202 */ /* 0x000fe20000000f00 */
[C---:B------:R-:W-:Y:S01]  /*63b0*/  HMMA.16816.F32 R160, R4.reuse, R40, R248 ;  /* 0x0000002804a0723c */ /* 0x040fe200000018f8 */
[----:B------:R-:W-:Y:S07]  /*63c0*/  LDSM.16.MT88.4 R20, [R206+0x5100] ;  /* 0x00510000ce14783b */ /* 0x000fee0000004200 */
[C---:B------:R-:W-:Y:S08]  /*63d0*/  HMMA.16816.F32 R120, R4.reuse, R42, R120 ;  /* 0x0000002a0478723c */ /* 0x040ff00000001878 */
[C---:B------:R-:W-:Y:S08]  /*63e0*/  HMMA.16816.F32 R40, R4.reuse, R46, R236 ;  /* 0x0000002e0428723c */ /* 0x040ff000000018ec */
[C---:B------:R-:W-:Y:S08]  /*63f0*/  HMMA.16816.F32 R192, R4.reuse, R32, R240 ;  /* 0x0000002004c0723c */ /* 0x040ff000000018f0 */
[C---:B------:R-:W-:Y:S08]  /*6400*/  HMMA.16816.F32 R124, R4.reuse, R36, R244 ;  /* 0x00000024047c723c */ /* 0x040ff000000018f4 */
[C---:B------:R-:W-:Y:S01]  /*6410*/  HMMA.16816.F32 R168, R4.reuse, R38, R168 ;  /* 0x0000002604a8723c */ /* 0x040fe200000018a8 */
[----:B------:R-:W4:Y:S07]  /*6420*/  LDSM.16.MT88.4 R36, [R205+0x7100] ;  /* 0x00710000cd24783b */ /* 0x000f2e0000004200 */
[----:B------:R-:W-:Y:S01]  /*6430*/  HMMA.16816.F32 R188, R4, R34, R188 ;  /* 0x0000002204bc723c */ /* 0x000fe200000018bc */
[----:B------:R-:W-:Y:S01]  /*6440*/  IMAD.MOV.U32 R203, RZ, RZ, R2 ;  /* 0x000000ffffcb7224 */ /* 0x000fe200078e0002 */
[----:B------:R-:W-:-:S02]  /*6450*/  MOV R47, R40 ;  /* 0x00000028002f7202 */ /* 0x000fc40000000f00 */
[----:B------:R-:W-:Y:S01]  /*6460*/  MOV R2, R135 ;  /* 0x0000008700027202 */ /* 0x000fe20000000f00 */
[----:B------:R-:W-:Y:S01]  /*6470*/  IMAD.MOV.U32 R135, RZ, RZ, R193 ;  /* 0x000000ffff877224 */ /* 0x000fe200078e00c1 */
[----:B------:R-:W-:Y:S02]  /*6480*/  MOV R40, R192 ;  /* 0x000000c000287202 */ /* 0x000fe40000000f00 */
[C---:B------:R-:W-:Y:S07]  /*6490*/  HMMA.16816.F32 R196, R4.reuse, R44, R196 ;  /* 0x0000002c04c4723c */ /* 0x040fee00000018c4 */
[----:B------:R-:W-:Y:S01]  /*64a0*/  MOV R45, R42 ;  /* 0x0000002a002d7202 */ /* 0x000fe20000000f00 */
[----:B------:R-:W-:Y:S01]  /*64b0*/  IMAD.MOV.U32 R44, RZ, RZ, R43 ;  /* 0x000000ffff2c7224 */ /* 0x000fe200078e002b */
[----:B------:R-:W-:Y:S01]  /*64c0*/  MOV R43, R194 ;  /* 0x000000c2002b7202 */ /* 0x000fe20000000f00 */
[----:B------:R-:W-:Y:S01]  /*64d0*/  IMAD.MOV.U32 R42, RZ, RZ, R195 ;  /* 0x000000ffff2a7224 */ /* 0x000fe200078e00c3 */
[C---:B--2---:R-:W-:Y:S05]  /*64e0*/  HMMA.16816.F32 R232, R4.reuse, R26, R84 ;  /* 0x0000001a04e8723c */ /* 0x044fea0000001854 */
[----:B------:R-:W-:Y:S01]  /*64f0*/  IMAD.MOV.U32 R35, RZ, RZ, R188 ;  /* 0x000000ffff237224 */ /* 0x000fe200078e00bc */
[----:B------:R-:W-:Y:S01]  /*6500*/  MOV R34, R189 ;  /* 0x000000bd00227202 */ /* 0x000fe20000000f00 */
[----:B------:R-:W-:Y:S01]  /*6510*/  IMAD.MOV.U32 R33, RZ, RZ, R190 ;  /* 0x000000ffff217224 */ /* 0x000fe200078e00be */
[----:B------:R-:W-:Y:S01]  /*6520*/  MOV R32, R191 ;  /* 0x000000bf00207202 */ /* 0x000fe20000000f00 */
[C---:B------:R-:W-:Y:S08]  /*6530*/  HMMA.16816.F32 R248, R4.reuse, R28, R184 ;  /* 0x0000001c04f8723c */ /* 0x040ff000000018b8 */
[C---:B---3--:R-:W-:Y:S08]  /*6540*/  HMMA.16816.F32 R84, R4.reuse, R16, R76 ;  /* 0x000000100454723c */ /* 0x048ff0000000184c */
[C---:B------:R-:W-:Y:S01]  /*6550*/  HMMA.16816.F32 R192, R4.reuse, R18, R72 ;  /* 0x0000001204c0723c */ /* 0x040fe20000001848 */
[----:B------:R-:W2:Y:S07]  /*6560*/  LDSM.16.MT88.4 R16, [R208+0x7100] ;  /* 0x00710000d010783b */ /* 0x000eae0000004200 */
[----:B------:R-:W-:Y:S01]  /*6570*/  HMMA.16816.F32 R188, R4, R12, R68 ;  /* 0x0000000c04bc723c */ /* 0x000fe20000001844 */
[----:B------:R-:W-:-:S07]  /*6580*/  MOV R28, R2 ;  /* 0x00000002001c7202 */ /* 0x000fce0000000f00 */
[----:B------:R-:W-:Y:S01]  /*6590*/  HMMA.16816.F32 R184, R4, R14, R56 ;  /* 0x0000000e04b8723c */ /* 0x000fe20000001838 */
[----:B------:R-:W3:Y:S01]  /*65a0*/  LDSM.16.MT88.4 R12, [R207+0x7100] ;  /* 0x00710000cf0c783b */ /* 0x000ee20000004200 */
[----:B------:R-:W-:-:S06]  /*65b0*/  FFMA.FTZ R2, R177, c[0x0][0x2d0], -R8 ;  /* 0x0000b400b1027a23 */ /* 0x000fcc0000010808 */
[C---:B------:R-:W-:Y:S01]  /*65c0*/  HMMA.16816.F32 R244, R4.reuse, R30, R180 ;  /* 0x0000001e04f4723c */ /* 0x040fe200000018b4 */
[----:B------:R1:W1:Y:S06]  /*65d0*/  MUFU.EX2 R75, R2 ;  /* 0x00000002004b7308 */ /* 0x00026c0000000800 */
[----:B------:R-:W-:Y:S01]  /*65e0*/  MOV R182, R179 ;  /* 0x000000b300b67202 */ /* 0x000fe20000000f00 */
[----:B------:R-:W-:Y:S01]  /*65f0*/  HMMA.16816.F32 R240, R4, R24, R128 ;  /* 0x0000001804f0723c */ /* 0x000fe20000001880 */
[----:B------:R-:W2:Y:S01]  /*6600*/  LDSM.16.MT88.4 R24, [R206+0x7100] ;  /* 0x00710000ce18783b */ /* 0x000ea20000004200 */
[----:B------:R-:W-:-:S02]  /*6610*/  IMAD.MOV.U32 R183, RZ, RZ, R178 ;  /* 0x000000ffffb77224 */ /* 0x000fc400078e00b2 */
[----:B------:R-:W-:Y:S02]  /*6620*/  IMAD.MOV.U32 R29, RZ, RZ, R176 ;  /* 0x000000ffff1d7224 */ /* 0x000fe400078e00b0 */
[----:B-1----:R-:W-:Y:S02]  /*6630*/  FFMA.FTZ R2, R182, c[0x0][0x2d0], -R8 ;  /* 0x0000b400b6027a23 */ /* 0x002fe40000010808 */
[----:B----4-:R-:W-:Y:S02]  /*6640*/  HMMA.16816.F32 R176, R4, R36, R60 ;  /* 0x0000002404b0723c */ /* 0x010fe4000000183c */
[----:B------:R1:W4:Y:S01]  /*6650*/  MUFU.EX2 R37, R2 ;  /* 0x0000000200257308 */ /* 0x0003220000000800 */
[----:B------:R-:W-:Y:S02]  /*6660*/  IMAD.MOV.U32 R46, RZ, RZ, R41 ;  /* 0x000000ffff2e7224 */ /* 0x000fe400078e0029 */
[----:B------:R-:W-:Y:S01]  /*6670*/  IMAD.MOV.U32 R41, RZ, RZ, R203 ;  /* 0x000000ffff297224 */ /* 0x000fe200078e00cb */
[----:B------:R-:W-:Y:S01]  /*6680*/  MOV R130, R28 ;  /* 0x0000001c00827202 */ /* 0x000fe20000000f00 */
[----:B------:R-:W-:-:S02]  /*6690*/  IMAD.MOV.U32 R181, RZ, RZ, R164 ;  /* 0x000000ffffb57224 */ /* 0x000fc400078e00a4 */
[----:B-1----:R-:W-:-:S04]  /*66a0*/  FFMA.FTZ R2, R183, c[0x0][0x2d0], -R8 ;  /* 0x0000b400b7027a23 */ /* 0x002fc80000010808 */
[----:B------:R1:W1:Y:S01]  /*66b0*/  MUFU.EX2 R36, R2 ;  /* 0x0000000200247308 */ /* 0x0002620000000800 */
[----:B------:R-:W-:Y:S01]  /*66c0*/  MOV R183, R135 ;  /* 0x0000008700b77202 */ /* 0x000fe20000000f00 */
[----:B------:R-:W-:Y:S01]  /*66d0*/  IMAD.MOV.U32 R182, RZ, RZ, R174 ;  /* 0x000000ffffb67224 */ /* 0x000fe200078e00ae */
[----:B------:R-:W-:Y:S01]  /*66e0*/  MOV R180, R41 ;  /* 0x0000002900b47202 */ /* 0x000fe20000000f00 */
[----:B------:R-:W-:Y:S01]  /*66f0*/  IMAD.MOV.U32 R164, RZ, RZ, R175 ;  /* 0x000000ffffa47224 */ /* 0x000fe200078e00af */
[----:B------:R-:W-:Y:S01]  /*6700*/  MOV R41, R173 ;  /* 0x000000ad00297202 */ /* 0x000fe20000000f00 */
[----:B------:R-:W-:Y:S01]  /*6710*/  IMAD.MOV.U32 R174, RZ, RZ, R158 ;  /* 0x000000ffffae7224 */ /* 0x000fe200078e009e */
[----:B------:R-:W-:Y:S02]  /*6720*/  MOV R173, R156 ;  /* 0x0000009c00ad7202 */ /* 0x000fe40000000f00 */
[----:B------:R-:W-:Y:S01]  /*6730*/  MOV R175, R159 ;  /* 0x0000009f00af7202 */ /* 0x000fe20000000f00 */
[----:B-1----:R-:W-:Y:S01]  /*6740*/  FFMA.FTZ R2, R167, c[0x0][0x2d0], -R8 ;  /* 0x0000b400a7027a23 */ /* 0x002fe20000010808 */
[----:B------:R-:W-:Y:S01]  /*6750*/  MOV R156, R148 ;  /* 0x00000094009c7202 */ /* 0x000fe20000000f00 */
[----:B------:R-:W-:-:S02]  /*6760*/  IMAD.MOV.U32 R167, RZ, RZ, R165 ;  /* 0x000000ffffa77224 */ /* 0x000fc400078e00a5 */
[----:B------:R1:W1:Y:S01]  /*6770*/  MUFU.EX2 R135, R2 ;  /* 0x0000000200877308 */ /* 0x0002620000000800 */
[----:B------:R-:W-:Y:S01]  /*6780*/  MOV R158, R150 ;  /* 0x00000096009e7202 */ /* 0x000fe20000000f00 */
[----:B------:R-:W-:Y:S01]  /*6790*/  IMAD.MOV.U32 R159, RZ, RZ, R140 ;  /* 0x000000ffff9f7224 */ /* 0x000fe200078e008c */
[----:B------:R-:W-:Y:S01]  /*67a0*/  MOV R148, R143 ;  /* 0x0000008f00947202 */ /* 0x000fe20000000f00 */
[----:B------:R-:W-:Y:S01]  /*67b0*/  IMAD.MOV.U32 R165, RZ, RZ, R142 ;  /* 0x000000ffffa57224 */ /* 0x000fe200078e008e */
[----:B------:R-:W-:Y:S01]  /*67c0*/  HMMA.16816.F32 R236, R4, R20, R88 ;  /* 0x0000001404ec723c */ /* 0x000fe20000001858 */
[----:B------:R-:W-:Y:S01]  /*67d0*/  IMAD.MOV.U32 R73, RZ, RZ, R182 ;  /* 0x000000ffff497224 */ /* 0x000fe200078e00b6 */
[----:B------:R-:W-:Y:S02]  /*67e0*/  MOV R182, R158 ;  /* 0x0000009e00b67202 */ /* 0x000fe40000000f00 */
[----:B------:R-:W-:Y:S01]  /*67f0*/  MOV R150, R141 ;  /* 0x0000008d00967202 */ /* 0x000fe20000000f00 */
[----:B------:R-:W-:Y:S01]  /*6800*/  IMAD.MOV.U32 R63, RZ, RZ, R75 ;  /* 0x000000ffff3f7224 */ /* 0x000fe200078e004b */
[----:B------:R-:W2:Y:S01]  /*6810*/  LDSM.16.MT88.4 R140, [R205+0x1900] ;  /* 0x00190000cd8c783b */ /* 0x000ea20000004200 */
[----:B-1----:R-:W-:-:S02]  /*6820*/  FFMA.FTZ R2, R157, c[0x0][0x2d0], -R0 ;  /* 0x0000b4009d027a23 */ /* 0x002fc40000010800 */
[----:B------:R-:W-:Y:S01]  /*6830*/  IMAD.MOV.U32 R157, RZ, RZ, R149 ;  /* 0x000000ffff9d7224 */ /* 0x000fe200078e0095 */
[----:B------:R-:W-:Y:S01]  /*6840*/  HMMA.16816.F32 R200, R4, R22, R80 ;  /* 0x0000001604c8723c */ /* 0x000fe20000001850 */
[----:B------:R-:W-:Y:S01]  /*6850*/  IMAD.MOV.U32 R149, RZ, RZ, R10 ;  /* 0x000000ffff957224 */ /* 0x000fe200078e000a */
[----:B------:R-:W-:Y:S01]  /*6860*/  MOV R89, R34 ;  /* 0x0000002200597202 */ /* 0x000fe20000000f00 */
        /* <DEDUP_REMOVED lines=12> */
[----:B-1----:R-:W-:Y:S01]  /*6930*/  FFMA.FTZ R2, R130, c[0x0][0x2d0], -R0 ;  /* 0x0000b40082027a23 */ /* 0x002fe20000010800 */
        /* <DEDUP_REMOVED lines=12> */
[----:B--2---:R-:W-:Y:S01]  /*6a00*/  HMMA.16816.F32 R172, R4, R16, R96 ;  /* 0x0000001004ac723c */ /* 0x004fe20000001860 */
[----:B------:R-:W-:Y:S01]  /*6a10*/  IMAD.MOV.U32 R128, RZ, RZ, R43 ;  /* 0x000000ffff807224 */ /* 0x000fe200078e002b */
[----:B------:R-:W-:Y:S01]  /*6a20*/  MOV R129, R42 ;  /* 0x0000002a00817202 */ /* 0x000fe20000000f00 */
[----:B------:R-:W-:-:S02]  /*6a30*/  IMAD.MOV.U32 R81, RZ, RZ, R167 ;  /* 0x000000ffff517224 */ /* 0x000fc400078e00a7 */
[----:B-1----:R-:W-:Y:S01]  /*6a40*/  FFMA.FTZ R2, R73, c[0x0][0x2d0], -R0 ;  /* 0x0000b40049027a23 */ /* 0x002fe20000010800 */
        /* <DEDUP_REMOVED lines=10> */
[----:B------:R-:W-:Y:S01]  /*6af0*/  LDSM.16.MT88.4 R148, [R206+0x1900] ;  /* 0x00190000ce94783b */ /* 0x000fe20000004200 */
[C---:B---3--:R-:W-:Y:S01]  /*6b00*/  HMMA.16816.F32 R16, R4.reuse, R14, R100 ;  /* 0x0000000e0410723c */ /* 0x048fe20000001864 */
[----:B------:R-:W-:Y:S01]  /*6b10*/  IMAD.MOV.U32 R131, RZ, RZ, R180 ;  /* 0x000000ffff837224 */ /* 0x000fe200078e00b4 */
[----:B------:R-:W-:Y:S01]  /*6b20*/  MOV R180, R156 ;  /* 0x0000009c00b47202 */ /* 0x000fe20000000f00 */
[----:B------:R-:W-:Y:S01]  /*6b30*/  FFMA.FTZ R0, R74, c[0x0][0x2d0], -R0 ;  /* 0x0000b4004a007a23 */ /* 0x000fe20000010800 */
[----:B------:R-:W-:Y:S03]  /*6b40*/  LDSM.16.MT88.4 R156, [R208+0x1900] ;  /* 0x00190000d09c783b */ /* 0x000fe60000004200 */
[----:B------:R-:W-:Y:S01]  /*6b50*/  MOV R102, R63 ;  /* 0x0000003f00667202 */ /* 0x000fe20000000f00 */
[----:B------:R-:W-:Y:S01]  /*6b60*/  IMAD.MOV.U32 R63, RZ, RZ, R56 ;  /* 0x000000ffff3f7224 */ /* 0x000fe200078e0038 */
[C---:B------:R-:W-:Y:S01]  /*6b70*/  HMMA.16816.F32 R28, R4.reuse, R24, R64 ;  /* 0x00000018041c723c */ /* 0x040fe20000001840 */
[----:B------:R-:W1:Y:S01]  /*6b80*/  LDSM.16.MT88.4 R56, [R208+0x3900] ;  /* 0x00390000d038783b */ /* 0x000e620000004200 */
[----:B------:R-:W-:Y:S01]  /*6b90*/  IMAD.MOV.U32 R70, RZ, RZ, R81 ;  /* 0x000000ffff467224 */ /* 0x000fe200078e0051 */
[----:B------:R-:W-:Y:S01]  /*6ba0*/  MOV R74, R42 ;  /* 0x0000002a004a7202 */ /* 0x000fe20000000f00 */
[----:B------:R-:W-:Y:S01]  /*6bb0*/  IMAD.MOV.U32 R75, RZ, RZ, R43 ;  /* 0x000000ffff4b7224 */ /* 0x000fe200078e002b */
[----:B------:R-:W-:Y:S01]  /*6bc0*/  MOV R80, R40 ;  /* 0x0000002800507202 */ /* 0x000fe20000000f00 */
[----:B------:R-:W-:Y:S01]  /*6bd0*/  IMAD.MOV.U32 R81, RZ, RZ, R41 ;  /* 0x000000ffff517224 */ /* 0x000fe200078e0029 */
[----:B------:R-:W-:Y:S01]  /*6be0*/  LDSM.16.MT88.4 R64, [R207+0x3900] ;  /* 0x00390000cf40783b */ /* 0x000fe20000004200 */
[C---:B------:R-:W-:Y:S03]  /*6bf0*/  HMMA.16816.F32 R24, R4.reuse, R26, R48 ;  /* 0x0000001a0418723c */ /* 0x040fe60000001830 */
[----:B------:R-:W2:Y:S01]  /*6c00*/  LDSM.16.MT88.4 R40, [R205+0x3900] ;  /* 0x00390000cd28783b */ /* 0x000ea20000004200 */
[----:B------:R3:W-:Y:S03]  /*6c10*/  MUFU.EX2 R8, R2 ;  /* 0x0000000200087308 */ /* 0x0007e60000000800 */
[----:B------:R-:W1:Y:S01]  /*6c20*/  LDSM.16.MT88.4 R48, [R206+0x3900] ;  /* 0x00390000ce30783b */ /* 0x000e620000004200 */
[C---:B------:R-:W-:Y:S01]  /*6c30*/  HMMA.16816.F32 R20, R4.reuse, R38, R52 ;  /* 0x000000260414723c */ /* 0x040fe20000001834 */
[----:B------:R-:W-:Y:S01]  /*6c40*/  MOV R79, R164 ;  /* 0x000000a4004f7202 */ /* 0x000fe20000000f00 */
[----:B------:R-:W-:Y:S01]  /*6c50*/  IMAD.MOV.U32 R68, RZ, RZ, R181 ;  /* 0x000000ffff447224 */ /* 0x000fe200078e00b5 */
[----:B------:R-:W-:Y:S01]  /*6c60*/  MOV R69, R180 ;  /* 0x000000b400457202 */ /* 0x000fe20000000f00 */
[----:B------:R-:W3:Y:S01]  /*6c70*/  MUFU.EX2 R0, R0 ;  /* 0x0000000000007308 */ /* 0x000ee20000000800 */
[----:B------:R-:W1:Y:S03]  /*6c80*/  LDSM.16.MT88.4 R164, [R207+0x1900] ;  /* 0x00190000cfa4783b */ /* 0x000e660000004200 */
[----:B------:R-:W-:Y:S01]  /*6c90*/  HMMA.16816.F32 R180, R4, R12, R104 ;  /* 0x0000000c04b4723c */ /* 0x000fe20000001868 */
[----:B------:R-:W-:Y:S01]  /*6ca0*/  IMAD.MOV.U32 R54, RZ, RZ, R128 ;  /* 0x000000ffff367224 */ /* 0x000fe200078e0080 */
[----:B------:R-:W-:Y:S01]  /*6cb0*/  MOV R55, R129 ;  /* 0x0000008100377202 */ /* 0x000fe20000000f00 */
[----:B------:R-:W-:Y:S04]  /*6cc0*/  LDSM.16.MT88.4 R96, [R207+0x5900] ;  /* 0x00590000cf60783b */ /* 0x000fe80000004200 */
[----:B----4-:R-:W-:Y:S01]  /*6cd0*/  IMAD.MOV.U32 R6, RZ, RZ, R37 ;  /* 0x000000ffff067224 */ /* 0x010fe200078e0025 */
[----:B------:R-:W-:Y:S01]  /*6ce0*/  MOV R7, R36 ;  /* 0x0000002400077202 */ /* 0x000fe20000000f00 */
[----:B---3--:R-:W-:Y:S01]  /*6cf0*/  IMAD.MOV.U32 R2, RZ, RZ, R130 ;  /* 0x000000ffff027224 */ /* 0x008fe200078e0082 */
[----:B------:R-:W-:Y:S01]  /*6d00*/  MOV R13, R131 ;  /* 0x00000083000d7202 */ /* 0x000fe20000000f00 */
[----:B------:R-:W-:Y:S01]  /*6d10*/  IMAD.MOV.U32 R52, RZ, RZ, R82 ;  /* 0x000000ffff347224 */ /* 0x000fe200078e0052 */
[----:B------:R-:W-:-:S02]  /*6d20*/  F2FP.PACK_AB R128, R6, R102 ;  /* 0x000000660680723e */ /* 0x000fc400000000ff */
[----:B------:R-:W-:Y:S01]  /*6d30*/  MOV R53, R83 ;  /* 0x0000005300357202 */ /* 0x000fe20000000f00 */
[----:B------:R-:W-:Y:S01]  /*6d40*/  IMAD.MOV.U32 R93, RZ, RZ, R74 ;  /* 0x000000ffff5d7224 */ /* 0x000fe200078e004a */
[----:B------:R-:W-:Y:S02]  /*6d50*/  F2FP.PACK_AB R130, R135, R7 ;  /* 0x000000078782723e */ /* 0x000fe400000000ff */
[----:B------:R-:W-:Y:S01]  /*6d60*/  MOV R92, R75 ;  /* 0x0000004b005c7202 */ /* 0x000fe20000000f00 */
[----:B------:R-:W-:Y:S01]  /*6d70*/  IMAD.MOV.U32 R4, RZ, RZ, R62 ;  /* 0x000000ffff047224 */ /* 0x000fe200078e003e */
[----:B------:R-:W-:Y:S01]  /*6d80*/  F2FP.PACK_AB R129, R9, R10 ;  /* 0x0000000a0981723e */ /* 0x000fe200000000ff */
[----:B------:R-:W-:Y:S01]  /*6d90*/  IMAD.MOV.U32 R95, RZ, RZ, R72 ;  /* 0x000000ffff5f7224 */ /* 0x000fe200078e0048 */
[----:B------:R-:W-:Y:S02]  /*6da0*/  F2FP.PACK_AB R131, R0, R8 ;  /* 0x000000080083723e */ /* 0x000fe400000000ff */
[----:B------:R-:W-:Y:S01]  /*6db0*/  MOV R94, R73 ;  /* 0x00000049005e7202 */ /* 0x000fe20000000f00 */
[----:B------:R-:W-:Y:S01]  /*6dc0*/  IMAD.MOV.U32 R5, RZ, RZ, R92 ;  /* 0x000000ffff057224 */ /* 0x000fe200078e005c */
[----:B------:R-:W-:Y:S01]  /*6dd0*/  MOV R12, R81 ;  /* 0x00000051000c7202 */ /* 0x000fe20000000f00 */
[----:B------:R-:W-:Y:S01]  /*6de0*/  IMAD.MOV.U32 R103, RZ, RZ, R80 ;  /* 0x000000ffff677224 */ /* 0x000fe200078e0050 */
[----:B------:R-:W3:Y:S01]  /*6df0*/  LDSM.16.MT88.4 R72, [R205+0x5900] ;  /* 0x00590000cd48783b */ /* 0x000ee20000004200 */
[C---:B------:R-:W-:Y:S03]  /*6e00*/  HMMA.16816.F32 R136, R128.reuse, R140, R136 ;  /* 0x0000008c8088723c */ /* 0x040fe60000001888 */
[----:B------:R-:W4:Y:S04]  /*6e10*/  LDSM.16.MT88.4 R80, [R206+0x5900] ;  /* 0x00590000ce50783b */ /* 0x000f280000004200 */
[----:B------:R-:W-:Y:S01]  /*6e20*/  LDSM.16.MT88.4 R104, [R205+0x7900] ;  /* 0x00790000cd68783b */ /* 0x000fe20000004200 */
[C---:B------:R-:W-:Y:S07]  /*6e30*/  HMMA.16816.F32 R140, R128.reuse, R142, R108 ;  /* 0x0000008e808c723c */ /* 0x040fee000000186c */
[----:B------:R-:W-:Y:S01]  /*6e40*/  IMAD.MOV.U32 R108, RZ, RZ, R88 ;  /* 0x000000ffff6c7224 */ /* 0x000fe200078e0058 */
[----:B------:R-:W-:Y:S01]  /*6e50*/  MOV R109, R89 ;  /* 0x00000059006d7202 */ /* 0x000fe20000000f00 */
[----:B------:R-:W-:Y:S01]  /*6e60*/  IMAD.MOV.U32 R110, RZ, RZ, R90 ;  /* 0x000000ffff6e7224 */ /* 0x000fe200078e005a */
[----:B------:R-:W-:Y:S01]  /*6e70*/  MOV R111, R91 ;  /* 0x0000005b006f7202 */ /* 0x000fe20000000f00 */
[C---:B-1----:R-:W-:Y:S01]  /*6e80*/  HMMA.16816.F32 R52, R128.reuse, R56, R52 ;  /* 0x000000388034723c */ /* 0x042fe20000001834 */
[----:B------:R-:W1:Y:S07]  /*6e90*/  LDSM.16.MT88.4 R88, [R208+0x5900] ;  /* 0x00590000d058783b */ /* 0x000e6e0000004200 */
[C---:B------:R-:W-:Y:S07]  /*6ea0*/  HMMA.16816.F32 R56, R128.reuse, R58, R108 ;  /* 0x0000003a8038723c */ /* 0x040fee000000186c */
[----:B------:R-:W-:Y:S01]  /*6eb0*/  MOV R111, R13 ;  /* 0x0000000d006f7202 */ /* 0x000fe20000000f00 */
[----:B------:R-:W-:Y:S04]  /*6ec0*/  HMMA.16816.F32 R144, R128, R148, R144 ;  /* 0x000000948090723c */ /* 0x000fe80000001890 */
[----:B------:R-:W-:-:S04]  /*6ed0*/  FADD.FTZ R2, R2, R111 ;  /* 0x0000006f02027221 */ /* 0x000fc80000010000 */
[----:B------:R-:W-:Y:S01]  /*6ee0*/  HMMA.16816.F32 R152, R128, R156, R152 ;  /* 0x0000009c8098723c */ /* 0x000fe20000001898 */
[----:B------:R-:W-:-:S07]  /*6ef0*/  FADD.FTZ R5, R5, R2 ;  /* 0x0000000205057221 */ /* 0x000fce0000010000 */
[C---:B------:R-:W-:Y:S07]  /*6f00*/  HMMA.16816.F32 R148, R128.reuse, R150, R112 ;  /* 0x000000968094723c */ /* 0x040fee0000001870 */
[----:B------:R-:W-:Y:S01]  /*6f10*/  IMAD.MOV.U32 R112, RZ, RZ, R47 ;  /* 0x000000ffff707224 */ /* 0x000fe200078e002f */
[----:B------:R-:W-:Y:S01]  /*6f20*/  HMMA.16816.F32 R156, R128, R158, R116 ;  /* 0x0000009e809c723c */ /* 0x000fe20000001874 */
[----:B------:R-:W-:Y:S01]  /*6f30*/  MOV R113, R46 ;  /* 0x0000002e00717202 */ /* 0x000fe20000000f00 */
[----:B------:R-:W-:Y:S01]  /*6f40*/  IMAD.MOV.U32 R114, RZ, RZ, R45 ;  /* 0x000000ffff727224 */ /* 0x000fe200078e002d */
[----:B------:R-:W-:-:S04]  /*6f50*/  MOV R115, R44 ;  /* 0x0000002c00737202 */ /* 0x000fc80000000f00 */
[----:B------:R-:W-:Y:S01]  /*6f60*/  IMAD.MOV.U32 R116, RZ, RZ, R60 ;  /* 0x000000ffff747224 */ /* 0x000fe200078e003c */
[----:B--2---:R-:W-:Y:S01]  /*6f70*/  HMMA.16816.F32 R36, R128, R40, R124 ;  /* 0x000000288024723c */ /* 0x004fe2000000187c */
[----:B------:R-:W-:-:S06]  /*6f80*/  MOV R117, R63 ;  /* 0x0000003f00757202 */ /* 0x000fcc0000000f00 */
[----:B------:R-:W-:Y:S01]  /*6f90*/  MOV R126, R61 ;  /* 0x0000003d007e7202 */ /* 0x000fe20000000f00 */
[C---:B------:R-:W-:Y:S07]  /*6fa0*/  HMMA.16816.F32 R44, R128.reuse, R48, R196 ;  /* 0x00000030802c723c */ /* 0x040fee00000018c4 */
[----:B------:R-:W-:Y:S01]  /*6fb0*/  MOV R196, R93 ;  /* 0x0000005d00c47202 */ /* 0x000fe20000000f00 */
[----:B------:R-:W-:Y:S01]  /*6fc0*/  HMMA.16816.F32 R60, R128, R64, R248 ;  /* 0x00000040803c723c */ /* 0x000fe200000018f8 */
[----:B------:R-:W-:Y:S01]  /*6fd0*/  IMAD.MOV.U32 R197, RZ, RZ, R94 ;  /* 0x000000ffffc57224 */ /* 0x000fe200078e005e */
[----:B------:R-:W-:-:S05]  /*6fe0*/  MOV R198, R95 ;  /* 0x0000005f00c67202 */ /* 0x000fca0000000f00 */
[----:B------:R-:W-:Y:S01]  /*6ff0*/  MOV R251, R79 ;  /* 0x0000004f00fb7202 */ /* 0x000fe20000000f00 */
[----:B------:R-:W-:-:S04]  /*7000*/  FADD.FTZ R5, R197, R5 ;  /* 0x00000005c5057221 */ /* 0x000fc80000010000 */
[----:B------:R-:W-:-:S04]  /*7010*/  FADD.FTZ R2, R196, R251 ;  /* 0x000000fbc4027221 */ /* 0x000fc80000010000 */
[----:B------:R-:W-:Y:S02]  /*7020*/  FADD.FTZ R2, R198, R2 ;  /* 0x00000002c6027221 */ /* 0x000fe40000010000 */
[----:B------:R-:W-:Y:S01]  /*7030*/  FADD.FTZ R5, R116, R5 ;  /* 0x0000000574057221 */ /* 0x000fe20000010000 */
[C---:B------:R-:W-:Y:S01]  /*7040*/  HMMA.16816.F32 R160, R128.reuse, R164, R160 ;  /* 0x000000a480a0723c */ /* 0x040fe200000018a0 */
[----:B------:R-:W-:Y:S02]  /*7050*/  IMAD.MOV.U32 R118, RZ, RZ, R68 ;  /* 0x000000ffff767224 */ /* 0x000fe400078e0044 */
[----:B------:R-:W-:Y:S01]  /*7060*/  FADD.FTZ R4, R4, R2 ;  /* 0x0000000204047221 */ /* 0x000fe20000010000 */
[----:B------:R-:W-:Y:S01]  /*7070*/  MOV R119, R69 ;  /* 0x0000004500777202 */ /* 0x000fe20000000f00 */
[----:B------:R-:W-:Y:S01]  /*7080*/  IMAD.MOV.U32 R127, RZ, RZ, R12 ;  /* 0x000000ffff7f7224 */ /* 0x000fe200078e000c */
[----:B------:R-:W-:Y:S01]  /*7090*/  MOV R199, R71 ;  /* 0x0000004700c77202 */ /* 0x000fe20000000f00 */
[----:B------:R-:W-:Y:S01]  /*70a0*/  FADD.FTZ R2, R117, R5 ;  /* 0x0000000575027221 */ /* 0x000fe20000010000 */
[----:B------:R-:W-:Y:S01]  /*70b0*/  HMMA.16816.F32 R164, R128, R166, R120 ;  /* 0x000000a680a4723c */ /* 0x000fe20000001878 */
[----:B------:R-:W-:Y:S01]  /*70c0*/  LDSM.16.MT88.4 R120, [R208+0x7900] ;  /* 0x00790000d078783b */ /* 0x000fe20000004200 */
[----:B------:R-:W-:-:S03]  /*70d0*/  FADD.FTZ R4, R118, R4 ;  /* 0x0000000476047221 */ /* 0x000fc60000010000 */
[----:B------:R-:W-:Y:S03]  /*70e0*/  LDSM.16.MT88.4 R12, [R207+0x7900] ;  /* 0x00790000cf0c783b */ /* 0x000fe60000004200 */
[----:B------:R-:W-:Y:S01]  /*70f0*/  HMMA.16816.F32 R48, R128, R50, R112 ;  /* 0x000000328030723c */ /* 0x000fe20000001870 */
[----:B------:R-:W2:Y:S01]  /*7100*/  LDSM.16.MT88.4 R112, [R206+0x7900] ;  /* 0x00790000ce70783b */ /* 0x000ea20000004200 */
[----:B------:R-:W-:Y:S02]  /*7110*/  FADD.FTZ R2, R119, R2 ;  /* 0x0000000277027221 */ /* 0x000fe40000010000 */
[----:B------:R-:W-:-:S04]  /*7120*/  FADD.FTZ R4, R199, R4 ;  /* 0x00000004c7047221 */ /* 0x000fc80000010000 */
[----:B------:R-:W-:Y:S01]  /*7130*/  HMMA.16816.F32 R40, R128, R42, R168 ;  /* 0x0000002a8028723c */ /* 0x000fe200000018a8 */
[----:B------:R-:W-:-:S06]  /*7140*/  IMAD.MOV.U32 R124, RZ, RZ, R78 ;  /* 0x000000ffff7c7224 */ /* 0x000fcc00078e004e */
[----:B------:R-:W-:Y:S01]  /*7150*/  IMAD.MOV.U32 R168, RZ, RZ, R76 ;  /* 0x000000ffffa87224 */ /* 0x000fe200078e004c */
[----:B------:R-:W-:Y:S01]  /*7160*/  MOV R169, R77 ;  /* 0x0000004d00a97202 */ /* 0x000fe20000000f00 */
[----:B------:R-:W-:Y:S02]  /*7170*/  IMAD.MOV.U32 R125, RZ, RZ, R70 ;  /* 0x000000ffff7d7224 */ /* 0x000fe400078e0046 */
[----:B------:R-:W-:Y:S02]  /*7180*/  FADD.FTZ R2, R168, R2 ;  /* 0x00000002a8027221 */ /* 0x000fe40000010000 */
[----:B------:R-:W-:Y:S02]  /*7190*/  FADD.FTZ R4, R169, R4 ;  /* 0x00000004a9047221 */ /* 0x000fe40000010000 */
[----:B------:R-:W-:Y:S02]  /*71a0*/  FADD.FTZ R2, R124, R2 ;  /* 0x000000027c027221 */ /* 0x000fe40000010000 */
[----:B------:R-:W-:-:S02]  /*71b0*/  FADD.FTZ R4, R125, R4 ;  /* 0x000000047d047221 */ /* 0x000fc40000010000 */
[----:B------:R-:W-:Y:S02]  /*71c0*/  FADD.FTZ R2, R126, R2 ;  /* 0x000000027e027221 */ /* 0x000fe40000010000 */
[----:B------:R-:W-:Y:S01]  /*71d0*/  FADD.FTZ R4, R252, R4 ;  /* 0x00000004fc047221 */ /* 0x000fe20000010000 */
[----:B------:R-:W-:Y:S01]  /*71e0*/  MOV R170, R103 ;  /* 0x0000006700aa7202 */ /* 0x000fe20000000f00 */
[----:B------:R-:W-:Y:S02]  /*71f0*/  FADD.FTZ R2, R127, R2 ;  /* 0x000000027f027221 */ /* 0x000fe40000010000 */
[----:B------:R-:W-:Y:S01]  /*7200*/  FADD.FTZ R4, R134, R4 ;  /* 0x0000000486047221 */ /* 0x000fe20000010000 */
[----:B------:R-:W-:Y:S01]  /*7210*/  UIMAD.WIDE.U32 UR20, UR7, UR4, URZ ;  /* 0x00000004071472a5 */ /* 0x000fe2000f8e003f */
[----:B------:R-:W-:Y:S02]  /*7220*/  IMAD.MOV.U32 R171, RZ, RZ, R102 ;  /* 0x000000ffffab7224 */ /* 0x000fe400078e0066 */
[----:B------:R-:W-:-:S02]  /*7230*/  FADD.FTZ R2, R170, R2 ;  /* 0x00000002aa027221 */ /* 0x000fc40000010000 */
[----:B------:R-:W-:Y:S02]  /*7240*/  FADD.FTZ R5, R133, R4 ;  /* 0x0000000485057221 */ /* 0x000fe40000010000 */
[----:B------:R-:W-:Y:S01]  /*7250*/  FADD.FTZ R4, R171, R2 ;  /* 0x00000002ab047221 */ /* 0x000fe20000010000 */
[----:B------:R-:W-:Y:S01]  /*7260*/  PLOP3.LUT P0, PT, PT, PT, UP1, 0x40, 0x0 ;  /* 0x000000000000781c */ /* 0x000fe20003f0e818 */
[----:B------:R-:W-:Y:S01]  /*7270*/  FADD.FTZ R2, R11, R5 ;  /* 0x000000050b027221 */ /* 0x000fe20000010000 */
[----:B------:R-:W-:Y:S02]  /*7280*/  @UP2 UMOV UR17, UR21 ;  /* 0x0000001500112c82 */ /* 0x000fe40008000000 */
[----:B------:R-:W-:Y:S01]  /*7290*/  @UP2 USHF.R.U32.HI UR7, URZ, UR5, UR17 ;  /* 0x000000053f072299 */ /* 0x000fe20008011611 */
[----:B------:R-:W-:Y:S02]  /*72a0*/  FADD.FTZ R2, R10, R2 ;  /* 0x000000020a027221 */ /* 0x000fe40000010000 */
[----:B------:R-:W-:Y:S01]  /*72b0*/  FADD.FTZ R4, R6, R4 ;  /* 0x0000000406047221 */ /* 0x000fe20000010000 */
[----:B------:R-:W-:Y:S01]  /*72c0*/  UIADD3 UR4, UR6, UR7, URZ ;  /* 0x0000000706047290 */ /* 0x000fe2000fffe03f */
[----:B------:R-:W-:Y:S01]  /*72d0*/  FADD.FTZ R2, R9, R2 ;  /* 0x0000000209027221 */ /* 0x000fe20000010000 */
[----:B---3--:R-:W-:Y:S01]  /*72e0*/  HMMA.16816.F32 R68, R128, R72, R240 ;  /* 0x000000488044723c */ /* 0x008fe200000018f0 */
[----:B------:R-:W-:Y:S01]  /*72f0*/  ULDC UR7, c[0x0][0x328] ;  /* 0x0000ca0000077ab9 */ /* 0x000fe20000000800 */
[----:B------:R-:W-:Y:S01]  /*7300*/  FADD.FTZ R4, R7, R4 ;  /* 0x0000000407047221 */ /* 0x000fe20000010000 */
[----:B------:R-:W-:Y:S01]  /*7310*/  UIADD3 UR14, UR14, -0x2, URZ ;  /* 0xfffffffe0e0e7890 */ /* 0x000fe2000fffe03f */
[----:B------:R-:W-:Y:S01]  /*7320*/  FADD.FTZ R8, R8, R2 ;  /* 0x0000000208087221 */ /* 0x000fe20000010000 */
[----:B------:R-:W-:-:S03]  /*7330*/  UIADD3 UR7, UR4, UR7, URZ ;  /* 0x0000000704077290 */ /* 0x000fc6000fffe03f */
[----:B----4-:R-:W-:Y:S01]  /*7340*/  HMMA.16816.F32 R76, R128, R80, R236 ;  /* 0x00000050804c723c */ /* 0x010fe200000018ec */
[----:B------:R-:W-:Y:S02]  /*7350*/  FADD.FTZ R249, R135, R4 ;  /* 0x0000000487f97221 */ /* 0x000fe40000010000 */
[----:B------:R-:W-:-:S05]  /*7360*/  FADD.FTZ R250, R0, R8 ;  /* 0x0000000800fa7221 */ /* 0x000fca0000010000 */
[C---:B-1----:R-:W-:Y:S08]  /*7370*/  HMMA.16816.F32 R84, R128.reuse, R88, R84 ;  /* 0x000000588054723c */ /* 0x042ff00000001854 */
        /* <DEDUP_REMOVED lines=14> */
[----:B------:R-:W-:Y:S07]  /*7460*/  @P0 BRA `(.L_x_959) ;  /* 0x0000013000000947 */ /* 0x000fee0003800000 */
[----:B------:R-:W-:Y:S01]  /*7470*/  ISETP.LT.AND P0, PT, RZ, UR4, PT ;  /* 0x00000004ff007c0c */ /* 0x000fe2000bf01270 */
[----:B------:R-:W-:-:S02]  /*7480*/  UIADD3 UR17, UR4, -0x1, URZ ;  /* 0xffffffff04117890 */ /* 0x000fc4000fffe03f */
[----:B------:R-:W-:-:S10]  /*7490*/  ULDC UR6, c[0x0][0x32c] ;  /* 0x0000cb0000067ab9 */ /* 0x000fd40000000800 */
        /* <DEDUP_REMOVED lines=8> */
.L_x_960:
[----:B------:R-:W-:Y:S02]  /*7520*/  UISETP.NE.AND UP0, UPT, UR6, 0x1, UPT ;  /* 0x000000010600788c */ /* 0x000fe4000bf05270 */
[----:B------:R-:W-:Y:S02]  /*7530*/  ULDC.64 UR4, c[0x0][0x330] ;  /* 0x0000cc0000047ab9 */ /* 0x000fe40000000a00 */
[----:B------:R-:W-:-:S07]  /*7540*/  UIMAD.WIDE.U32 UR20, UR17, UR4, URZ ;  /* 0x00000004111472a5 */ /* 0x000fce000f8e003f */
[----:B------:R-:W-:Y:S02]  /*7550*/  @UP0 USHF.R.U32.HI UR17, URZ, UR5, UR21 ;  /* 0x000000053f110299 */ /* 0x000fe40008011615 */
.L_x_961:
[----:B------:R-:W-:Y:S02]  /*7560*/  ULDC UR4, c[0x0][0x32c] ;  /* 0x0000cb0000047ab9 */ /* 0x000fe40000000800 */
[----:B------:R-:W-:-:S04]  /*7570*/  UIMAD UR4, UR17, UR6, UR4 ;  /* 0x00000006110472a4 */ /* 0x000fc8000f8e0204 */
[----:B------:R-:W-:-:S04]  /*7580*/  UISETP.LT.AND UP0, UPT, UR7, UR4, UPT ;  /* 0x000000040700728c */ /* 0x000fc8000bf01270 */
[----:B------:R-:W-:-:S04]  /*7590*/  USEL UR7, UR7, UR4, UP0 ;  /* 0x0000000407077287 */ /* 0x000fc80008000000 */
.L_x_959:
        /* <DEDUP_REMOVED lines=8> */
[----:B------:R-:W2:Y:S04]  /*7620*/  LDL.64 R10, [R1+0x48] ;  /* 0x00004800010a7983 */ /* 0x000ea80000100a00 */
[----:B------:R-:W3:Y:S04]  /*7630*/  LDL R0, [R1+0x2c] ;  /* 0x00002c0001007983 */ /* 0x000ee80000100800 */
[----:B------:R-:W4:Y:S04]  /*7640*/  LDL.64 R8, [R1+0x38] ;  /* 0x0000380001087983 */ /* 0x000f280000100a00 */
[----:B------:R-:W4:Y:S04]  /*7650*/  LDL.64 R6, [R1+0x40] ;  /* 0x0000400001067983 */ /* 0x000f280000100a00 */
[----:B------:R-:W4:Y:S01]  /*7660*/  LDL.64 R4, [R1+0x30] ;  /* 0x0000300001047983 */ /* 0x000f220000100a00 */
[----:B------:R-:W-:Y:S01]  /*7670*/  PLOP3.LUT P0, PT, PT, PT, UP2, 0x80, 0x0 ;  /* 0x000000000000781c */ /* 0x000fe20003f0f028 */
[----:B------:R-:W-:Y:S01]  /*7680*/  IMAD.MOV.U32 R134, RZ, RZ, R3 ;  /* 0x000000ffff867224 */ /* 0x000fe200078e0003 */
[----:B------:R-:W-:Y:S01]  /*7690*/  ULDC.64 UR6, c[0x0][0x208] ;  /* 0x0000820000067ab9 */ /* 0x000fe20000000a00 */
[----:B------:R-:W-:Y:S01]  /*76a0*/  IMAD.MOV.U32 R133, RZ, RZ, R132 ;  /* 0x000000ffff857224 */ /* 0x000fe200078e0084 */
[----:B------:R-:W-:Y:S01]  /*76b0*/  ULDC.64 UR4, c[0x0][0x1e0] ;  /* 0x0000780000047ab9 */ /* 0x000fe20000000a00 */
[----:B--2---:R-:W-:-:S02]  /*76c0*/  IADD3 R12, P6, R10, 0x40, RZ ;  /* 0x000000400a0c7810 */ /* 0x004fc40007fde0ff */
[----:B------:R-:W-:-:S06]  /*76d0*/  IADD3 R2, P5, R10, 0x80, RZ ;  /* 0x000000800a027810 */ /* 0x000fcc0007fbe0ff */
[----:B---3--:R-:W-:Y:S01]  /*76e0*/  @P0 IMAD.HI.U32 R0, R0, c[0x0][0x2c8], RZ ;  /* 0x0000b20000000a27 */ /* 0x008fe200078e00ff */
[----:B------:R-:W-:Y:S01]  /*76f0*/  PLOP3.LUT P0, PT, PT, PT, UP2, 0x80, 0x0 ;  /* 0x000000000000781c */ /* 0x000fe20003f0f028 */
[----:B------:R-:W-:Y:S04]  /*7700*/  STL [R1+0x10], R12 ;  /* 0x0000100c01007387 */ /* 0x000fe80000100800 */
[----:B------:R4:W-:Y:S08]  /*7710*/  STL [R1+0x8], R2 ;  /* 0x0000080201007387 */ /* 0x0009f00000100800 */
[----:B------:R-:W-:Y:S01]  /*7720*/  @P0 SHF.R.U32.HI R0, RZ, c[0x0][0x2cc], R0 ;  /* 0x0000b300ff000a19 */ /* 0x000fe20000011600 */
[----:B----4-:R-:W-:Y:S01]  /*7730*/  IMAD.X R2, RZ, RZ, R9, P6 ;  /* 0x000000ffff027224 */ /* 0x010fe200030e0609 */
[----:B------:R-:W-:-:S05]  /*7740*/  IADD3 R10, P6, R10, 0xc0, RZ ;  /* 0x000000c00a0a7810 */ /* 0x000fca0007fde0ff */
[----:B------:R-:W-:Y:S04]  /*7750*/  STL [R1], R10 ;  /* 0x0000000a01007387 */ /* 0x000fe80000100800 */
[----:B------:R1:W-:Y:S01]  /*7760*/  STL [R1+0xc], R2 ;  /* 0x00000c0201007387 */ /* 0x0003e20000100800 */
[--C-:B------:R-:W-:Y:S01]  /*7770*/  IMAD.X R252, RZ, RZ, R9.reuse, P6 ;  /* 0x000000fffffc7224 */ /* 0x100fe200030e0609 */
[----:B------:R-:W-:Y:S01]  /*7780*/  IADD3 R247, P6, R6, 0x80, RZ ;  /* 0x0000008006f77810 */ /* 0x000fe20007fde0ff */
[----:B-1----:R-:W-:-:S05]  /*7790*/  IMAD.X R2, RZ, RZ, R9, P5 ;  /* 0x000000ffff027224 */ /* 0x002fca00028e0609 */
[----:B------:R1:W-:Y:S04]  /*77a0*/  STL [R1+0x4], R2 ;  /* 0x0000040201007387 */ /* 0x0003e80000100800 */
[----:B------:R1:W-:Y:S01]  /*77b0*/  @P0 STL [R1+0x14], R0 ;  /* 0x0000140001000387 */ /* 0x0003e20000100800 */
[----:B------:R-:W-:-:S05]  /*77c0*/  IADD3 R251, P5, R6, 0x40, RZ ;  /* 0x0000004006fb7810 */ /* 0x000fca0007fbe0ff */
[--C-:B------:R-:W-:Y:S01]  /*77d0*/  IMAD.X R248, RZ, RZ, R5.reuse, P5 ;  /* 0x000000fffff87224 */ /* 0x100fe200028e0605 */
[----:B------:R-:W-:Y:S01]  /*77e0*/  IADD3 R245, P5, R6, 0xc0, RZ ;  /* 0x000000c006f57810 */ /* 0x000fe20007fbe0ff */
[----:B------:R-:W-:-:S04]  /*77f0*/  IMAD.X R246, RZ, RZ, R5, P6 ;  /* 0x000000fffff67224 */ /* 0x000fc800030e0605 */
[----:B------:R-:W-:Y:S02]  /*7800*/  IMAD.X R244, RZ, RZ, R5, P5 ;  /* 0x000000fffff47224 */ /* 0x000fe400028e0605 */
.L_x_971:
[----:B------:R-:W2:Y:S01]  /*7810*/  LDL.64 R18, [R1+0x48] ;  /* 0x0000480001127983 */ /* 0x000ea20000100a00 */
[----:B------:R-:W-:Y:S01]  /*7820*/  UISETP.GT.AND UP3, UPT, UR8, UR14, UPT ;  /* 0x0000000e0800728c */ /* 0x000fe2000bf64270 */
[----:B------:R-:W-:Y:S04]  /*7830*/  DEPBAR.LE SB0, 0x0 ;  /* 0x000080000000791a */ /* 0x000fe80000000000 */
[----:B------:R-:W3:Y:S01]  /*7840*/  LDL R14, [R1+0x10] ;  /* 0x00001000010e7983 */ /* 0x000ee20000100800 */
[----:B------:R-:W-:Y:S02]  /*7850*/  PLOP3.LUT P5, PT, PT, PT, UP3, 0x80, 0x0 ;  /* 0x000000000000781c */ /* 0x000fe40003faf038 */
[----:B------:R-:W-:Y:S02]  /*7860*/  PLOP3.LUT P0, PT, PT, PT, UP3, 0x80, 0x0 ;  /* 0x000000000000781c */ /* 0x000fe40003f0f038 */
[----:B------:R-:W-:Y:S01]  /*7870*/  PLOP3.LUT P6, PT, PT, PT, UP3, 0x80, 0x0 ;  /* 0x000000000000781c */ /* 0x000fe20003fcf038 */
[----:B------:R-:W4:Y:S01]  /*7880*/  LDL.64 R16, [R1+0x38] ;  /* 0x0000380001107983 */ /* 0x000f220000100a00 */
[----:B------:R-:W-:Y:S02]  /*7890*/  @!UP3 UIMAD.WIDE.U32 UR22, UR14, UR6, URZ ;  /* 0x000000060e16b2a5 */ /* 0x000fe4000f8e003f */
[----:B------:R-:W-:Y:S02]  /*78a0*/  @!UP3 USHF.R.S32.HI UR20, URZ, 0x1f, UR14 ;  /* 0x0000001f3f14b899 */ /* 0x000fe4000801140e */
[----:B------:R-:W-:Y:S01]  /*78b0*/  @!UP3 USHF.L.U32 UR21, UR22, 0x6, URZ ;  /* 0x000000061615b899 */ /* 0x000fe2000800063f */
[----:B------:R-:W4:Y:S01]  /*78c0*/  LDL R11, [R1+0xc] ;  /* 0x00000c00010b7983 */ /* 0x000f220000100800 */
[----:B------:R-:W-:Y:S04]  /*78d0*/  @!UP3 UIMAD UR20, UR20, UR6, URZ ;  /* 0x000000061414b2a4 */ /* 0x000fe8000f8e023f */
[----:B------:R-:W-:Y:S01]  /*78e0*/  @!UP3 UIMAD UR20, UR14, UR7, UR20 ;  /* 0x000000070e14b2a4 */ /* 0x000fe2000f8e0214 */
[----:B------:R-:W4:Y:S03]  /*78f0*/  LDL R10, [R1+0x8] ;  /* 0x00000800010a7983 */ /* 0x000f260000100800 */
[----:B------:R-:W-:Y:S03]  /*7900*/  @!UP3 UIADD3 UR20, UR23, UR20, URZ ;  /* 0x000000141714b290 */ /* 0x000fe6000fffe03f */
[----:B------:R-:W4:Y:S01]  /*7910*/  LDL R9, [R1+0x4] ;  /* 0x0000040001097983 */ /* 0x000f220000100800 */
[----:B------:R-:W-:Y:S05]  /*7920*/  @!UP3 USHF.L.U64.HI UR20, UR22, 0x6, UR20 ;  /* 0x000000061614b899 */ /* 0x000fea0008010214 */
[----:B------:R-:W4:Y:S06]  /*7930*/  LDL R8, [R1] ;  /* 0x0000000001087983 */ /* 0x000f2c0000100800 */
[----:B------:R-:W-:Y:S06]  /*7940*/  BAR.SYNC.DEFER_BLOCKING 0x0 ;  /* 0x0000000000007b1d */ /* 0x000fec0000010000 */
[----:B-----5:R-:W-:Y:S06]  /*7950*/  LDSM.16.M88.4 R32, [R211+0x10100] ;  /* 0x01010000d320783b */ /* 0x020fec0000000200 */
[----:B------:R-:W-:Y:S06]  /*7960*/  LDSM.16.M88.4 R24, [R204+0x9100] ;  /* 0x00910000cc18783b */ /* 0x000fec0000000200 */
[----:B------:R-:W-:Y:S06]  /*7970*/  LDSM.16.M88.4 R168, [R204+0x9900] ;  /* 0x00990000cca8783b */ /* 0x000fec0000000200 */
[----:B------:R-:W-:Y:S06]  /*7980*/  LDSM.16.M88.4 R172, [R212+0x10100] ;  /* 0x01010000d4ac783b */ /* 0x000fec0000000200 */
[----:B------:R-:W-:Y:S06]  /*7990*/  LDSM.16.M88.4 R176, [R215] ;  /* 0x00000000d7b0783b */ /* 0x000fec0000000200 */
[----:B------:R-:W-:Y:S06]  /*79a0*/  LDSM.16.M88.4 R180, [R230] ;  /* 0x00000000e6b4783b */ /* 0x000fec0000000200 */
[----:B------:R-:W-:Y:S06]  /*79b0*/  LDSM.16.M88.4 R184, [R229] ;  /* 0x00000000e5b8783b */ /* 0x000fec0000000200 */
[----:B------:R-:W-:Y:S06]  /*79c0*/  LDSM.16.M88.4 R188, [R228] ;  /* 0x00000000e4bc783b */ /* 0x000fec0000000200 */
[----:B------:R-:W4:Y:S06]  /*79d0*/  LDL.64 R234, [R1+0x40] ;  /* 0x0000400001ea7983 */ /* 0x000f2c0000100a00 */
[----:B------:R-:W4:Y:S01]  /*79e0*/  LDL.64 R232, [R1+0x30] ;  /* 0x0000300001e87983 */ /* 0x000f220000100a00 */
[----:B-12---:R-:W-:Y:S02]  /*79f0*/  @!P5 IADD3 R0, P5, R18, UR21, RZ ;  /* 0x000000151200dc10 */ /* 0x006fe4000ffbe0ff */
[----:B---3--:R-:W-:Y:S11]  /*7a00*/  @!P6 IADD3 R2, P6, R14, UR21, RZ ;  /* 0x000000150e02ec10 */ /* 0x008ff6000ffde0ff */
[----:B----4-:R-:W-:Y:S02]  /*7a10*/  @!P0 IADD3.X R3, R17, UR20, RZ, P5, !PT ;  /* 0x0000001411038c10 */ /* 0x010fe4000affe4ff */
[----:B------:R-:W-:Y:S02]  /*7a20*/  PLOP3.LUT P0, PT, PT, PT, UP3, 0x80, 0x0 ;  /* 0x000000000000781c */ /* 0x000fe40003f0f038 */
[----:B------:R-:W-:Y:S11]  /*7a30*/  PLOP3.LUT P5, PT, PT, PT, UP3, 0x80, 0x0 ;  /* 0x000000000000781c */ /* 0x000ff60003faf038 */
[----:B------:R-:W-:Y:S02]  /*7a40*/  @!P0 IADD3.X R4, R11, UR20, RZ, P6, !PT ;  /* 0x000000140b048c10 */ /* 0x000fe4000b7fe4ff */
[----:B------:R-:W-:Y:S02]  /*7a50*/  PLOP3.LUT P0, PT, PT, PT, UP3, 0x80, 0x0 ;  /* 0x000000000000781c */ /* 0x000fe40003f0f038 */
[C---:B------:R-:W-:Y:S02]  /*7a60*/  @!P5 LEA R5, P5, R0.reuse, c[0x0][0x1f8], 0x1 ;  /* 0x00007e000005da11 */ /* 0x040fe400078a08ff */
[----:B------:R-:W-:Y:S11]  /*7a70*/  PLOP3.LUT P6, PT, PT, PT, UP3, 0x80, 0x0 ;  /* 0x000000000000781c */ /* 0x000ff60003fcf038 */
[----:B------:R-:W-:Y:S02]  /*7a80*/  @!P0 LEA.HI.X R15, R0, c[0x0][0x1fc], R3, 0x1, P5 ;  /* 0x00007f00000f8a11 */ /* 0x000fe400028f0c03 */
[----:B------:R-:W-:Y:S02]  /*7a90*/  @!P6 LEA R12, P6, R2, c[0x0][0x1f8], 0x1 ;  /* 0x00007e00020cea11 */ /* 0x000fe400078c08ff */
[----:B------:R-:W-:Y:S02]  /*7aa0*/  PLOP3.LUT P5, PT, PT, PT, UP3, 0x80, 0x0 ;  /* 0x000000000000781c */ /* 0x000fe40003faf038 */
[----:B------:R-:W-:Y:S11]  /*7ab0*/  PLOP3.LUT P0, PT, PT, PT, UP3, 0x80, 0x0 ;  /* 0x000000000000781c */ /* 0x000ff60003f0f038 */
[----:B------:R-:W-:Y:S02]  /*7ac0*/  @!P5 IADD3 R0, P5, R10, UR21, RZ ;  /* 0x000000150a00dc10 */ /* 0x000fe4000ffbe0ff */
[----:B------:R-:W-:Y:S02]  /*7ad0*/  @!P0 LEA.HI.X R13, R2, c[0x0][0x1fc], R4, 0x1, P6 ;  /* 0x00007f00020d8a11 */ /* 0x000fe400030f0c04 */
[----:B------:R-:W-:Y:S02]  /*7ae0*/  PLOP3.LUT P0, PT, PT, PT, UP3, 0x80, 0x0 ;  /* 0x000000000000781c */ /* 0x000fe40003f0f038 */
[----:B------:R-:W-:Y:S11]  /*7af0*/  PLOP3.LUT P6, PT, PT, PT, UP3, 0x80, 0x0 ;  /* 0x000000000000781c */ /* 0x000ff60003fcf038 */
[----:B------:R-:W-:Y:S02]  /*7b00*/  @!P0 IADD3.X R2, R9, UR20, RZ, P5, !PT ;  /* 0x0000001409028c10 */ /* 0x000fe4000affe4ff */
[C---:B------:R-:W-:Y:S02]  /*7b10*/  @!P6 LEA R6, P6, R0.reuse, c[0x0][0x1f8], 0x1 ;  /* 0x00007e000006ea11 */ /* 0x040fe400078c08ff */
[----:B------:R-:W-:Y:S02]  /*7b20*/  PLOP3.LUT P5, PT, PT, PT, UP3, 0x80, 0x0 ;  /* 0x000000000000781c */ /* 0x000fe40003faf038 */
[----:B------:R-:W-:Y:S11]  /*7b30*/  PLOP3.LUT P0, PT, PT, PT, UP3, 0x80, 0x0 ;  /* 0x000000000000781c */ /* 0x000ff60003f0f038 */
[----:B------:R-:W-:Y:S02]  /*7b40*/  @!UPT UIADD3 URZ, URZ, URZ, URZ ;  /* 0x0000003f3f3ff290 */ /* 0x000fe4000fffe03f */
[----:B------:R-:W-:Y:S02]  /*7b50*/  @!P0 LEA.HI.X R7, R0, c[0x0][0x1fc], R2, 0x1, P6 ;  /* 0x00007f0000078a11 */ /* 0x000fe400030f0c02 */
[----:B------:R-:W-:Y:S01]  /*7b60*/  @!P5 IADD3 R0, P5, R8, UR21, RZ ;  /* 0x000000150800dc10 */ /* 0x000fe2000ffbe0ff */
[----:B------:R-:W-:Y:S01]  /*7b70*/  @!UP3 ULEA UR21, UP0, UR6, UR21, 0x5 ;  /* 0x000000150615b291 */ /* 0x000fe2000f80283f */
[----:B------:R-:W-:Y:S02]  /*7b80*/  PLOP3.LUT P6, PT, PT, PT, UP3, 0x80, 0x0 ;  /* 0x000000000000781c */ /* 0x000fe40003fcf038 */
[----:B------:R-:W-:Y:S11]  /*7b90*/  PLOP3.LUT P0, PT, PT, PT, UP3, 0x80, 0x0 ;  /* 0x000000000000781c */ /* 0x000ff60003f0f038 */
[----:B------:R-:W-:Y:S02]  /*7ba0*/  @!P6 LEA R4, P6, R0, c[0x0][0x1f8], 0x1 ;  /* 0x00007e000004ea11 */ /* 0x000fe400078c08ff */
[----:B------:R-:W-:Y:S01]  /*7bb0*/  @!P0 IADD3.X R2, R252, UR20, RZ, P5, !PT ;  /* 0x00000014fc028c10 */ /* 0x000fe2000affe4ff */
[----:B------:R-:W-:Y:S01]  /*7bc0*/  @!UP3 ULEA.HI.X UR20, UR6, UR20, UR7, 0x5, UP0 ;  /* 0x000000140614b291 */ /* 0x000fe200080f2c07 */
[----:B------:R-:W-:Y:S02]  /*7bd0*/  PLOP3.LUT P5, PT, PT, PT, UP3, 0x80, 0x0 ;  /* 0x000000000000781c */ /* 0x000fe40003faf038 */
[----:B------:R-:W-:Y:S11]  /*7be0*/  PLOP3.LUT P0, PT, PT, PT, UP3, 0x80, 0x0 ;  /* 0x000000000000781c */ /* 0x000ff60003f0f038 */
[----:B------:R-:W-:Y:S02]  /*7bf0*/  @!UPT UIADD3 URZ, URZ, URZ, URZ ;  /* 0x0000003f3f3ff290 */ /* 0x000fe4000fffe03f */
[----:B------:R-:W-:Y:S02]  /*7c00*/  @!P0 LEA.HI.X R23, R0, c[0x0][0x1fc], R2, 0x1, P6 ;  /* 0x00007f0000178a11 */ /* 0x000fe400030f0c02 */
[----:B------:R-:W-:Y:S02]  /*7c10*/  @!P5 IADD3 R0, P5, R18, UR21, RZ ;  /* 0x000000151200dc10 */ /* 0x000fe4000ffbe0ff */
[----:B------:R-:W-:Y:S02]  /*7c20*/  PLOP3.LUT P0, PT, PT, PT, UP3, 0x80, 0x0 ;  /* 0x000000000000781c */ /* 0x000fe40003f0f038 */
[----:B------:R-:W-:Y:S11]  /*7c30*/  PLOP3.LUT P6, PT, PT, PT, UP3, 0x80, 0x0 ;  /* 0x000000000000781c */ /* 0x000ff60003fcf038 */
[----:B------:R-:W-:Y:S02]  /*7c40*/  @!P0 IADD3.X R2, R17, UR20, RZ, P5, !PT ;  /* 0x0000001411028c10 */ /* 0x000fe4000affe4ff */
[----:B------:R-:W-:Y:S01]  /*7c50*/  PLOP3.LUT P0, PT, PT, PT, UP3, 0x80, 0x0 ;  /* 0x000000000000781c */ /* 0x000fe20003f0f038 */
[----:B------:R-:W-:Y:S01]  /*7c60*/  LDSM.16.M88.4 R16, [R204+0x8900] ;  /* 0x00890000cc10783b */ /* 0x000fe20000000200 */
[C---:B------:R-:W-:Y:S02]  /*7c70*/  @!P6 LEA R20, P6, R0.reuse, c[0x0][0x1f8], 0x1 ;  /* 0x00007e000014ea11 */ /* 0x040fe400078c08ff */
[----:B------:R-:W-:Y:S11]  /*7c80*/  PLOP3.LUT P5, PT, PT, PT, UP3, 0x80, 0x0 ;  /* 0x000000000000781c */ /* 0x000ff60003faf038 */
[----:B------:R-:W-:Y:S02]  /*7c90*/  @!P0 LEA.HI.X R3, R0, c[0x0][0x1fc], R2, 0x1, P6 ;  /* 0x00007f0000038a11 */ /* 0x000fe400030f0c02 */
[----:B------:R-:W-:Y:S02]  /*7ca0*/  PLOP3.LUT P0, PT, PT, PT, UP3, 0x80, 0x0 ;  /* 0x000000000000781c */ /* 0x000fe40003f0f038 */
[----:B------:R-:W-:Y:S02]  /*7cb0*/  @!P5 IADD3 R0, P5, R14, UR21, RZ ;  /* 0x000000150e00dc10 */ /* 0x000fe4000ffbe0ff */
[----:B------:R-:W-:Y:S11]  /*7cc0*/  PLOP3.LUT P6, PT, PT, PT, UP3, 0x80, 0x0 ;  /* 0x000000000000781c */ /* 0x000ff60003fcf038 */
[----:B------:R-:W-:Y:S02]  /*7cd0*/  @!P0 IADD3.X R2, R11, UR20, RZ, P5, !PT ;  /* 0x000000140b028c10 */ /* 0x000fe4000affe4ff */
[C---:B------:R-:W-:Y:S02]  /*7ce0*/  @!P6 LEA R21, P6, R0.reuse, c[0x0][0x1f8], 0x1 ;  /* 0x00007e000015ea11 */ /* 0x040fe400078c08ff */
        /* <DEDUP_REMOVED lines=14> */
[----:B------:R-:W-:Y:S01]  /*7dd0*/  PLOP3.LUT P0, PT, PT, PT, UP3, 0x80, 0x0 ;  /* 0x000000000000781c */ /* 0x000fe20003f0f038 */
[----:B------:R-:W1:Y:S01]  /*7de0*/  LDSM.16.M88.4 R8, [R204+0x8100] ;  /* 0x00810000cc08783b */ /* 0x000e620000000200 */
[----:B------:R-:W-:Y:S11]  /*7df0*/  PLOP3.LUT P6, PT, PT, PT, UP3, 0x80, 0x0 ;  /* 0x000000000000781c */ /* 0x000ff60003fcf038 */
[----:B------:R-:W-:Y:S02]  /*7e00*/  @!P0 IADD3.X R2, R252, UR20, RZ, P5, !PT ;  /* 0x00000014fc028c10 */ /* 0x000fe4000affe4ff */
[C---:B------:R-:W-:Y:S02]  /*7e10*/  @!P6 LEA R28, P6, R0.reuse, c[0x0][0x1f8], 0x1 ;  /* 0x00007e00001cea11 */ /* 0x040fe400078c08ff */
[----:B------:R-:W-:Y:S02]  /*7e20*/  PLOP3.LUT P5, PT, PT, PT, UP3, 0x80, 0x0 ;  /* 0x000000000000781c */ /* 0x000fe40003faf038 */
[----:B------:R-:W-:Y:S11]  /*7e30*/  PLOP3.LUT P0, PT, PT, PT, UP3, 0x80, 0x0 ;  /* 0x000000000000781c */ /* 0x000ff60003f0f038 */
[----:B------:R-:W-:Y:S02]  /*7e40*/  @!P5 LEA.HI.X R0, R0, c[0x0][0x1fc], R2, 0x1, P6 ;  /* 0x00007f000000da11 */ /* 0x000fe400030f0c02 */
[----:B------:R-:W-:Y:S01]  /*7e50*/  PLOP3.LUT P6, PT, PT, PT, UP3, 0x80, 0x0 ;  /* 0x000000000000781c */ /* 0x000fe20003fcf038 */
[----:B------:R-:W-:Y:S01]  /*7e60*/  @!P0 IMAD.MOV.U32 R14, RZ, RZ, R5 ;  /* 0x000000ffff0e8224 */ /* 0x000fe200078e0005 */
[----:B------:R-:W-:Y:S02]  /*7e70*/  PLOP3.LUT P0, PT, PT, PT, UP3, 0x80, 0x0 ;  /* 0x000000000000781c */ /* 0x000fe40003f0f038 */
[----:B------:R-:W-:Y:S02]  /*7e80*/  PLOP3.LUT P5, PT, PT, PT, UP3, 0x80, 0x0 ;  /* 0x000000000000781c */ /* 0x000fe40003faf038 */
[----:B------:R-:W-:Y:S07]  /*7e90*/  PLOP3.LUT P5, PT, PT, PT, UP3, 0x80, 0x0 ;  /* 0x000000000000781c */ /* 0x000fee0003faf038 */
[----:B------:R-:W-:Y:S01]  /*7ea0*/  @!PT LDS RZ, [RZ] ;  /* 0x00000000fffff984 */ /* 0x000fe20000000800 */
[----:B------:R-:W-:Y:S01]  /*7eb0*/  @!PT LDS RZ, [RZ] ;  /* 0x00000000fffff984 */ /* 0x000fe20000000800 */
[----:B------:R-:W-:Y:S01]  /*7ec0*/  @!PT LDS RZ, [RZ] ;  /* 0x00000000fffff984 */ /* 0x000fe20000000800 */
[----:B------:R2:W-:Y:S01]  /*7ed0*/  @!P6 LDGSTS.E.BYPASS.LTC128B.128 [R231+0x100], [R14.64], !P4 ;  /* 0x001000000ee7efae */ /* 0x0005e2000e101d52 */
[----:B------:R-:W-:Y:S02]  /*7ee0*/  PLOP3.LUT P6, PT, PT, PT, UP3, 0x80, 0x0 ;  /* 0x000000000000781c */ /* 0x000fe40003fcf038 */
[----:B------:R-:W-:Y:S03]  /*7ef0*/  PLOP3.LUT P6, PT, PT, PT, UP3, 0x80, 0x0 ;  /* 0x000000000000781c */ /* 0x000fe60003fcf038 */
[----:B------:R2:W-:Y:S01]  /*7f00*/  @!P0 LDGSTS.E.BYPASS.LTC128B.128 [R231+0x2100], [R12.64], !P3 ;  /* 0x021000000ce78fae */ /* 0x0005e2000d901d52 */
[----:B------:R-:W-:Y:S05]  /*7f10*/  PLOP3.LUT P0, PT, PT, PT, UP3, 0x80, 0x0 ;  /* 0x000000000000781c */ /* 0x000fea0003f0f038 */
[----:B------:R1:W-:Y:S01]  /*7f20*/  @!P5 LDGSTS.E.BYPASS.LTC128B.128 [R231+0x4100], [R6.64], !P2 ;  /* 0x0410000006e7dfae */ /* 0x0003e2000d101d52 */
[----:B------:R-:W-:Y:S07]  /*7f30*/  PLOP3.LUT P5, PT, PT, PT, UP3, 0x80, 0x0 ;  /* 0x000000000000781c */ /* 0x000fee0003faf038 */
[----:B------:R-:W-:Y:S01]  /*7f40*/  @!P0 IMAD.MOV.U32 R5, RZ, RZ, R23 ;  /* 0x000000ffff058224 */ /* 0x000fe200078e0017 */
[----:B------:R-:W-:Y:S04]  /*7f50*/  PLOP3.LUT P0, PT, PT, PT, UP3, 0x80, 0x0 ;  /* 0x000000000000781c */ /* 0x000fe80003f0f038 */
[----:B------:R1:W-:Y:S01]  /*7f60*/  @!P6 LDGSTS.E.BYPASS.LTC128B.128 [R231+0x6100], [R4.64], !P1 ;  /* 0x0610000004e7efae */ /* 0x0003e2000c901d52 */
[----:B------:R-:W-:Y:S01]  /*7f70*/  @!P5 IMAD.MOV.U32 R2, RZ, RZ, R20 ;  /* 0x000000ffff02d224 */ /* 0x000fe200078e0014 */
[----:B------:R-:W-:Y:S02]  /*7f80*/  PLOP3.LUT P6, PT, PT, PT, UP3, 0x80, 0x0 ;  /* 0x000000000000781c */ /* 0x000fe40003fcf038 */
[----:B------:R-:W-:Y:S05]  /*7f90*/  PLOP3.LUT P5, PT, PT, PT, UP3, 0x80, 0x0 ;  /* 0x000000000000781c */ /* 0x000fea0003faf038 */
[----:B------:R3:W-:Y:S01]  /*7fa0*/  @!P0 LDGSTS.E.BYPASS.LTC128B.128 [R231+0x1100], [R2.64], !P4 ;  /* 0x0110000002e78fae */ /* 0x0007e2000e101d52 */
[----:B------:R-:W-:Y:S01]  /*7fb0*/  PLOP3.LUT P0, PT, PT, PT, UP3, 0x80, 0x0 ;  /* 0x000000000000781c */ /* 0x000fe20003f0f038 */
[C---:B-1----:R-:W-:Y:S08]  /*7fc0*/  HMMA.16816.F32 R4, R32.reuse, R8, RZ ;  /* 0x000000082004723c */ /* 0x042ff000000018ff */
[C---:B------:R-:W-:Y:S01]  /*7fd0*/  HMMA.16816.F32 R8, R32.reuse, R10, RZ ;  /* 0x0000000a2008723c */ /* 0x040fe200000018ff */
[----:B---3--:R-:W-:Y:S03]  /*7fe0*/  @!P6 IMAD.MOV.U32 R2, RZ, RZ, R21 ;  /* 0x000000ffff02e224 */ /* 0x008fe600078e0015 */
[----:B------:R-:W-:Y:S01]  /*7ff0*/  @!P6 IMAD.MOV.U32 R3, RZ, RZ, R29 ;  /* 0x000000ffff03e224 */ /* 0x000fe200078e001d */
[----:B------:R-:W-:Y:S03]  /*8000*/  PLOP3.LUT P6, PT, PT, PT, UP3, 0x80, 0x0 ;  /* 0x000000000000781c */ /* 0x000fe60003fcf038 */
[C---:B--2---:R-:W-:Y:S01]  /*8010*/  HMMA.16816.F32 R12, R32.reuse, R16, RZ ;  /* 0x00000010200c723c */ /* 0x044fe200000018ff */
[----:B------:R1:W-:Y:S01]  /*8020*/  @!P5 LDGSTS.E.BYPASS.LTC128B.128 [R231+0x3100], [R2.64], !P3 ;  /* 0x0310000002e7dfae */ /* 0x0003e2000d901d52 */
[----:B------:R-:W-:Y:S06]  /*8030*/  PLOP3.LUT P5, PT, PT, PT, UP3, 0x80, 0x0 ;  /* 0x000000000000781c */ /* 0x000fec0003faf038 */
[C---:B------:R-:W-:Y:S01]  /*8040*/  HMMA.16816.F32 R16, R32.reuse, R18, RZ ;  /* 0x000000122010723c */ /* 0x040fe200000018ff */
[----:B-1----:R-:W-:Y:S07]  /*8050*/  @!P0 IMAD.MOV.U32 R2, RZ, RZ, R22 ;  /* 0x000000ffff028224 */ /* 0x002fee00078e0016 */
[C---:B------:R-:W-:Y:S01]  /*8060*/  HMMA.16816.F32 R20, R32.reuse, R24, RZ ;  /* 0x000000182014723c */ /* 0x040fe200000018ff */
[----:B------:R-:W-:Y:S01]  /*8070*/  @!P0 IMAD.MOV.U32 R3, RZ, RZ, R30 ;  /* 0x000000ffff038224 */ /* 0x000fe200078e001e */
[----:B------:R-:W-:Y:S01]  /*8080*/  PLOP3.LUT P0, PT, PT, PT, UP3, 0x80, 0x0 ;  /* 0x000000000000781c */ /* 0x000fe20003f0f038 */
[----:B------:R-:W-:Y:S03]  /*8090*/  UISETP.GT.AND UP3, UPT, UR14, UR8, UPT ;  /* 0x000000080e00728c */ /* 0x000fe6000bf64270 */
[----:B------:R1:W-:Y:S02]  /*80a0*/  @!P6 LDGSTS.E.BYPASS.LTC128B.128 [R231+0x5100], [R2.64], !P2 ;  /* 0x0510000002e7efae */ /* 0x0003e4000d101d52 */
[C---:B------:R-:W-:Y:S01]  /*80b0*/  HMMA.16816.F32 R24, R32.reuse, R26, RZ ;  /* 0x0000001a2018723c */ /* 0x040fe200000018ff */
[----:B------:R-:W-:Y:S05]  /*80c0*/  PLOP3.LUT P6, PT, PT, PT, UP3, 0x80, 0x0 ;  /* 0x000000000000781c */ /* 0x000fea0003fcf038 */
[----:B------:R-:W-:Y:S04]  /*80d0*/  @UP3 UIADD3 UR22, UR14, -0x1, URZ ;  /* 0xffffffff0e163890 */ /* 0x000fe8000fffe03f */
[----:B------:R-:W-:Y:S02]  /*80e0*/  @UP3 UIMAD.WIDE.U32 UR24, UR22, UR4, URZ ;  /* 0x00000004161832a5 */ /* 0x000fe4000f8e003f */
[----:B------:R-:W-:Y:S02]  /*80f0*/  @UP3 USHF.R.S32.HI UR20, URZ, 0x1f, UR22 ;  /* 0x0000001f3f143899 */ /* 0x000fe40008011416 */
[----:B------:R-:W-:Y:S02]  /*8100*/  @UP3 USHF.L.U32 UR21, UR24, 0x6, URZ ;  /* 0x0000000618153899 */ /* 0x000fe4000800063f */
[----:B------:R-:W-:Y:S04]  /*8110*/  @UP3 UIMAD UR20, UR20, UR4, URZ ;  /* 0x00000004141432a4 */ /* 0x000fe8000f8e023f */
[----:B------:R-:W-:Y:S04]  /*8120*/  @UP3 UIMAD UR20, UR22, UR5, UR20 ;  /* 0x00000005161432a4 */ /* 0x000fe8000f8e0214 */
[----:B------:R-:W-:Y:S01]  /*8130*/  @UP3 UIADD3 UR20, UR25, UR20, URZ ;  /* 0x0000001419143290 */ /* 0x000fe2000fffe03f */
[----:B-1----:R-:W-:Y:S02]  /*8140*/  @!P5 IMAD.MOV.U32 R2, RZ, RZ, R28 ;  /* 0x000000ffff02d224 */ /* 0x002fe400078e001c */
[C---:B------:R-:W-:Y:S01]  /*8150*/  HMMA.16816.F32 R28, R32.reuse, R168, RZ ;  /* 0x000000a8201c723c */ /* 0x040fe200000018ff */
[----:B------:R-:W-:Y:S01]  /*8160*/  @!P5 IMAD.MOV.U32 R3, RZ, RZ, R0 ;  /* 0x000000ffff03d224 */ /* 0x000fe200078e0000 */
[----:B------:R-:W-:Y:S01]  /*8170*/  @UP3 USHF.L.U64.HI UR20, UR24, 0x6, UR20 ;  /* 0x0000000618143899 */ /* 0x000fe20008010214 */
[----:B------:R-:W-:Y:S03]  /*8180*/  PLOP3.LUT P5, PT, PT, PT, UP3, 0x80, 0x0 ;  /* 0x000000000000781c */ /* 0x000fe60003faf038 */
[----:B------:R1:W-:Y:S01]  /*8190*/  @!P0 LDGSTS.E.BYPASS.LTC128B.128 [R231+0x7100], [R2.64], !P1 ;  /* 0x0710000002e78fae */ /* 0x0003e2000c901d52 */
[----:B------:R-:W-:Y:S01]  /*81a0*/  PLOP3.LUT P0, PT, PT, PT, UP3, 0x80, 0x0 ;  /* 0x000000000000781c */ /* 0x000fe20003f0f038 */
[----:B------:R-:W-:Y:S04]  /*81b0*/  HMMA.16816.F32 R32, R32, R170, RZ ;  /* 0x000000aa2020723c */ /* 0x000fe800000018ff */
[----:B------:R-:W-:Y:S04]  /*81c0*/  LDSM.16.M88.4 R192, [R214+0x10100] ;  /* 0x01010000d6c0783b */ /* 0x000fe80000000200 */
[C---:B------:R-:W-:Y:S02]  /*81d0*/  HMMA.16816.F32 R4, R172.reuse, R176, R4 ;  /* 0x000000b0ac04723c */ /* 0x040fe40000001804 */
[----:B------:R-:W0:Y:S03]  /*81e0*/  LDGDEPBAR ;  /* 0x00000000000079af */ /* 0x000e260000000000 */
[----:B------:R-:W-:Y:S03]  /*81f0*/  @P5 IADD3 R0, P5, R234, UR21, RZ ;  /* 0x00000015ea005c10 */ /* 0x000fe6000ffbe0ff */
[C---:B------:R-:W-:Y:S01]  /*8200*/  HMMA.16816.F32 R8, R172.reuse, R178, R8 ;  /* 0x000000b2ac08723c */ /* 0x040fe20000001808 */
[----:B------:R-:W2:Y:S06]  /*8210*/  LDSM.16.M88.4 R196, [R210+0x8100] ;  /* 0x00810000d2c4783b */ /* 0x000eac0000000200 */
[----:B------:R-:W3:Y:S01]  /*8220*/  LDSM.16.M88.4 R168, [R210+0x8900] ;  /* 0x00890000d2a8783b */ /* 0x000ee20000000200 */
[C---:B------:R-:W-:Y:S04]  /*8230*/  HMMA.16816.F32 R12, R172.reuse, R180, R12 ;  /* 0x000000b4ac0c723c */ /* 0x040fe8000000180c */
[----:B-1----:R-:W-:Y:S01]  /*8240*/  @P0 IADD3.X R2, R233, UR20, RZ, P5, !PT ;  /* 0x00000014e9020c10 */ /* 0x002fe2000affe4ff */
[----:B------:R-:W1:Y:S01]  /*8250*/  LDSM.16.M88.4 R176, [R210+0x9100] ;  /* 0x00910000d2b0783b */ /* 0x000e620000000200 */
[----:B------:R-:W-:Y:S02]  /*8260*/  PLOP3.LUT P0, PT, PT, PT, UP3, 0x80, 0x0 ;  /* 0x000000000000781c */ /* 0x000fe40003f0f038 */
[C---:B------:R-:W-:Y:S01]  /*8270*/  HMMA.16816.F32 R16, R172.reuse, R182, R16 ;  /* 0x000000b6ac10723c */ /* 0x040fe20000001810 */
[----:B------:R-:W-:Y:S02]  /*8280*/  PLOP3.LUT P5, PT, PT, PT, UP3, 0x80, 0x0 ;  /* 0x000000000000781c */ /* 0x000fe40003faf038 */
[----:B------:R-:W4:Y:S05]  /*8290*/  LDSM.16.M88.4 R200, [R210+0x9900] ;  /* 0x00990000d2c8783b */ /* 0x000f2a0000000200 */
[C---:B------:R-:W-:Y:S01]  /*82a0*/  HMMA.16816.F32 R20, R172.reuse, R184, R20 ;  /* 0x000000b8ac14723c */ /* 0x040fe20000001814 */
[----:B------:R-:W-:Y:S07]  /*82b0*/  LDSM.16.M88.4 R180, [R209] ;  /* 0x00000000d1b4783b */ /* 0x000fee0000000200 */
[C---:B------:R-:W-:Y:S01]  /*82c0*/  HMMA.16816.F32 R24, R172.reuse, R186, R24 ;  /* 0x000000baac18723c */ /* 0x040fe20000001818 */
[----:B------:R-:W-:Y:S07]  /*82d0*/  LDSM.16.M88.4 R184, [R209+0x800] ;  /* 0x00080000d1b8783b */ /* 0x000fee0000000200 */
[C---:B------:R-:W-:Y:S08]  /*82e0*/  HMMA.16816.F32 R28, R172.reuse, R188, R28 ;  /* 0x000000bcac1c723c */ /* 0x040ff0000000181c */
[----:B------:R-:W-:Y:S01]  /*82f0*/  HMMA.16816.F32 R32, R172, R190, R32 ;  /* 0x000000beac20723c */ /* 0x000fe20000001820 */
[----:B------:R-:W4:Y:S06]  /*8300*/  LDSM.16.M88.4 R172, [R213+0x10100] ;  /* 0x01010000d5ac783b */ /* 0x000f2c0000000200 */
[----:B------:R-:W4:Y:S01]  /*8310*/  LDSM.16.M88.4 R188, [R209+0x1000] ;  /* 0x00100000d1bc783b */ /* 0x000f220000000200 */
[C---:B--2---:R-:W-:Y:S08]  /*8320*/  HMMA.16816.F32 R4, R192.reuse, R196, R4 ;  /* 0x000000c4c004723c */ /* 0x044ff00000001804 */
[C---:B------:R-:W-:Y:S01]  /*8330*/  HMMA.16816.F32 R8, R192.reuse, R198, R8 ;  /* 0x000000c6c008723c */ /* 0x040fe20000001808 */
[----:B------:R-:W-:Y:S07]  /*8340*/  LDSM.16.M88.4 R196, [R204+0xa100] ;  /* 0x00a10000ccc4783b */ /* 0x000fee0000000200 */
[C---:B---3--:R-:W-:Y:S08]  /*8350*/  HMMA.16816.F32 R12, R192.reuse, R168, R12 ;  /* 0x000000a8c00c723c */ /* 0x048ff0000000180c */
[C---:B------:R-:W-:Y:S01]  /*8360*/  HMMA.16816.F32 R16, R192.reuse, R170, R16 ;  /* 0x000000aac010723c */ /* 0x040fe20000001810 */
[----:B------:R-:W2:Y:S07]  /*8370*/  LDSM.16.M88.4 R168, [R209+0x1800] ;  /* 0x00180000d1a8783b */ /* 0x000eae0000000200 */
[C---:B-1----:R-:W-:Y:S08]  /*8380*/  HMMA.16816.F32 R20, R192.reuse, R176, R20 ;  /* 0x000000b0c014723c */ /* 0x042ff00000001814 */
[C---:B------:R-:W-:Y:S01]  /*8390*/  HMMA.16816.F32 R24, R192.reuse, R178, R24 ;  /* 0x000000b2c018723c */ /* 0x040fe20000001818 */
[----:B------:R-:W1:Y:S07]  /*83a0*/  LDSM.16.M88.4 R176, [R211+0x14100] ;  /* 0x01410000d3b0783b */ /* 0x000e6e0000000200 */
[C---:B----4-:R-:W-:Y:S08]  /*83b0*/  HMMA.16816.F32 R28, R192.reuse, R200, R28 ;  /* 0x000000c8c01c723c */ /* 0x050ff0000000181c */
[----:B------:R-:W-:Y:S01]  /*83c0*/  HMMA.16816.F32 R32, R192, R202, R32 ;  /* 0x000000cac020723c */ /* 0x000fe20000001820 */
[----:B------:R-:W3:Y:S06]  /*83d0*/  LDSM.16.M88.4 R192, [R204+0xa900] ;  /* 0x00a90000ccc0783b */ /* 0x000eec0000000200 */
[----:B------:R-:W-:Y:S01]  /*83e0*/  LDSM.16.M88.4 R200, [R204+0xb900] ;  /* 0x00b90000ccc8783b */ /* 0x000fe20000000200 */
[C---:B------:R-:W-:Y:S08]  /*83f0*/  HMMA.16816.F32 R4, R172.reuse, R180, R4 ;  /* 0x000000b4ac04723c */ /* 0x040ff00000001804 */
[C---:B------:R-:W-:Y:S01]  /*8400*/  HMMA.16816.F32 R8, R172.reuse, R182, R8 ;  /* 0x000000b6ac08723c */ /* 0x040fe20000001808 */
[----:B------:R-:W4:Y:S07]  /*8410*/  LDSM.16.M88.4 R180, [R204+0xb100] ;  /* 0x00b10000ccb4783b */ /* 0x000f2e0000000200 */
[C---:B------:R-:W-:Y:S08]  /*8420*/  HMMA.16816.F32 R12, R172.reuse, R184, R12 ;  /* 0x000000b8ac0c723c */ /* 0x040ff0000000180c */
[C---:B------:R-:W-:Y:S01]  /*8430*/  HMMA.16816.F32 R16, R172.reuse, R186, R16 ;  /* 0x000000baac10723c */ /* 0x040fe20000001810 */
[----:B------:R-:W-:Y:S07]  /*8440*/  LDSM.16.M88.4 R184, [R212+0x14100] ;  /* 0x01410000d4b8783b */ /* 0x000fee0000000200 */
[C---:B------:R-:W-:Y:S08]  /*8450*/  HMMA.16816.F32 R20, R172.reuse, R188, R20 ;  /* 0x000000bcac14723c */ /* 0x040ff00000001814 */
[C---:B------:R-:W-:Y:S01]  /*8460*/  HMMA.16816.F32 R24, R172.reuse, R190, R24 ;  /* 0x000000beac18723c */ /* 0x040fe20000001818 */
[----:B------:R-:W4:Y:S07]  /*8470*/  LDSM.16.M88.4 R188, [R227] ;  /* 0x00000000e3bc783b */ /* 0x000f2e0000000200 */
[C---:B--2---:R-:W-:Y:S08]  /*8480*/  HMMA.16816.F32 R28, R172.reuse, R168, R28 ;  /* 0x000000a8ac1c723c */ /* 0x044ff0000000181c */
[----:B------:R-:W-:Y:S01]  /*8490*/  HMMA.16816.F32 R32, R172, R170, R32 ;  /* 0x000000aaac20723c */ /* 0x000fe20000001820 */
[----:B------:R-:W2:Y:S06]  /*84a0*/  LDSM.16.M88.4 R168, [R226] ;  /* 0x00000000e2a8783b */ /* 0x000eac0000000200 */
[----:B------:R-:W2:Y:S01]  /*84b0*/  LDSM.16.M88.4 R172, [R225] ;  /* 0x00000000e1ac783b */ /* 0x000ea20000000200 */
[C---:B-1----:R-:W-:Y:S08]  /*84c0*/  HMMA.16816.F32 R4, R176.reuse, R196, R4 ;  /* 0x000000c4b004723c */ /* 0x042ff00000001804 */
[C---:B------:R-:W-:Y:S01]  /*84d0*/  HMMA.16816.F32 R8, R176.reuse, R198, R8 ;  /* 0x000000c6b008723c */ /* 0x040fe20000001808 */
[----:B------:R-:W1:Y:S07]  /*84e0*/  LDSM.16.M88.4 R196, [R224] ;  /* 0x00000000e0c4783b */ /* 0x000e6e0000000200 */
[C---:B---3--:R-:W-:Y:S08]  /*84f0*/  HMMA.16816.F32 R12, R176.reuse, R192, R12 ;  /* 0x000000c0b00c723c */ /* 0x048ff0000000180c */
[C---:B------:R-:W-:Y:S01]  /*8500*/  HMMA.16816.F32 R16, R176.reuse, R194, R16 ;  /* 0x000000c2b010723c */ /* 0x040fe20000001810 */
[----:B------:R-:W-:Y:S07]  /*8510*/  LDSM.16.M88.4 R192, [R210+0xa100] ;  /* 0x00a10000d2c0783b */ /* 0x000fee0000000200 */
[C---:B----4-:R-:W-:Y:S08]  /*8520*/  HMMA.16816.F32 R20, R176.reuse, R180, R20 ;  /* 0x000000b4b014723c */ /* 0x050ff00000001814 */
[C---:B------:R-:W-:Y:S01]  /*8530*/  HMMA.16816.F32 R24, R176.reuse, R182, R24 ;  /* 0x000000b6b018723c */ /* 0x040fe20000001818 */
[----:B------:R-:W3:Y:S07]  /*8540*/  LDSM.16.M88.4 R180, [R214+0x14100] ;  /* 0x01410000d6b4783b */ /* 0x000eee0000000200 */
[C---:B------:R-:W-:Y:S08]  /*8550*/  HMMA.16816.F32 R28, R176.reuse, R200, R28 ;  /* 0x000000c8b01c723c */ /* 0x040ff0000000181c */
[----:B------:R-:W-:Y:S01]  /*8560*/  HMMA.16816.F32 R32, R176, R202, R32 ;  /* 0x000000cab020723c */ /* 0x000fe20000001820 */
[----:B------:R-:W4:Y:S06]  /*8570*/  LDSM.16.M88.4 R176, [R210+0xa900] ;  /* 0x00a90000d2b0783b */ /* 0x000f2c0000000200 */
[----:B------:R-:W-:Y:S01]  /*8580*/  LDSM.16.M88.4 R200, [R209+0x2000] ;  /* 0x00200000d1c8783b */ /* 0x000fe20000000200 */
[C---:B------:R-:W-:Y:S08]  /*8590*/  HMMA.16816.F32 R4, R184.reuse, R188, R4 ;  /* 0x000000bcb804723c */ /* 0x040ff00000001804 */
[C---:B------:R-:W-:Y:S01]  /*85a0*/  HMMA.16816.F32 R8, R184.reuse, R190, R8 ;  /* 0x000000beb808723c */ /* 0x040fe20000001808 */
[----:B------:R-:W3:Y:S07]  /*85b0*/  LDSM.16.M88.4 R188, [R210+0xb100] ;  /* 0x00b10000d2bc783b */ /* 0x000eee0000000200 */
[C---:B--2---:R-:W-:Y:S08]  /*85c0*/  HMMA.16816.F32 R12, R184.reuse, R168, R12 ;  /* 0x000000a8b80c723c */ /* 0x044ff0000000180c */
[C---:B------:R-:W-:Y:S01]  /*85d0*/  HMMA.16816.F32 R16, R184.reuse, R170, R16 ;  /* 0x000000aab810723c */ /* 0x040fe20000001810 */
[----:B------:R-:W2:Y:S07]  /*85e0*/  LDSM.16.M88.4 R168, [R210+0xb900] ;  /* 0x00b90000d2a8783b */ /* 0x000eae0000000200 */
[C---:B------:R-:W-:Y:S08]  /*85f0*/  HMMA.16816.F32 R20, R184.reuse, R172, R20 ;  /* 0x000000acb814723c */ /* 0x040ff00000001814 */
[C---:B------:R-:W-:Y:S01]  /*8600*/  HMMA.16816.F32 R24, R184.reuse, R174, R24 ;  /* 0x000000aeb818723c */ /* 0x040fe20000001818 */
[----:B------:R-:W2:Y:S07]  /*8610*/  LDSM.16.M88.4 R172, [R213+0x14100] ;  /* 0x01410000d5ac783b */ /* 0x000eae0000000200 */
[C---:B-1----:R-:W-:Y:S08]  /*8620*/  HMMA.16816.F32 R28, R184.reuse, R196, R28 ;  /* 0x000000c4b81c723c */ /* 0x042ff0000000181c */
[----:B------:R-:W-:Y:S01]  /*8630*/  HMMA.16816.F32 R32, R184, R198, R32 ;  /* 0x000000c6b820723c */ /* 0x000fe20000001820 */
[----:B------:R-:W1:Y:S06]  /*8640*/  LDSM.16.M88.4 R184, [R209+0x2800] ;  /* 0x00280000d1b8783b */ /* 0x000e6c0000000200 */
[----:B------:R-:W-:Y:S01]  /*8650*/  LDSM.16.M88.4 R196, [R209+0x3800] ;  /* 0x00380000d1c4783b */ /* 0x000fe20000000200 */
[C---:B---3--:R-:W-:Y:S08]  /*8660*/  HMMA.16816.F32 R4, R180.reuse, R192, R4 ;  /* 0x000000c0b404723c */ /* 0x048ff00000001804 */
[C---:B------:R-:W-:Y:S01]  /*8670*/  HMMA.16816.F32 R8, R180.reuse, R194, R8 ;  /* 0x000000c2b408723c */ /* 0x040fe20000001808 */
[----:B------:R-:W3:Y:S07]  /*8680*/  LDSM.16.M88.4 R192, [R209+0x3000] ;  /* 0x00300000d1c0783b */ /* 0x000eee0000000200 */
[C---:B----4-:R-:W-:Y:S08]  /*8690*/  HMMA.16816.F32 R12, R180.reuse, R176, R12 ;  /* 0x000000b0b40c723c */ /* 0x050ff0000000180c */
[C---:B------:R-:W-:Y:S01]  /*86a0*/  HMMA.16816.F32 R16, R180.reuse, R178, R16 ;  /* 0x000000b2b410723c */ /* 0x040fe20000001810 */
[----:B------:R-:W-:Y:S07]  /*86b0*/  LDSM.16.M88.4 R176, [R211+0x18100] ;  /* 0x01810000d3b0783b */ /* 0x000fee0000000200 */
[C---:B------:R-:W-:Y:S08]  /*86c0*/  HMMA.16816.F32 R20, R180.reuse, R188, R20 ;  /* 0x000000bcb414723c */ /* 0x040ff00000001814 */
[C---:B------:R-:W-:Y:S01]  /*86d0*/  HMMA.16816.F32 R24, R180.reuse, R190, R24 ;  /* 0x000000beb418723c */ /* 0x040fe20000001818 */
[----:B------:R-:W4:Y:S07]  /*86e0*/  LDSM.16.M88.4 R188, [R204+0xc100] ;  /* 0x00c10000ccbc783b */ /* 0x000f2e0000000200 */
[C---:B--2---:R-:W-:Y:S08]  /*86f0*/  HMMA.16816.F32 R28, R180.reuse, R168, R28 ;  /* 0x000000a8b41c723c */ /* 0x044ff0000000181c */
[----:B------:R-:W-:Y:S01]  /*8700*/  HMMA.16816.F32 R32, R180, R170, R32 ;  /* 0x000000aab420723c */ /* 0x000fe20000001820 */
[----:B------:R-:W2:Y:S06]  /*8710*/  LDSM.16.M88.4 R168, [R204+0xc900] ;  /* 0x00c90000cca8783b */ /* 0x000eac0000000200 */
[----:B------:R-:W2:Y:S01]  /*8720*/  LDSM.16.M88.4 R180, [R204+0xd100] ;  /* 0x00d10000ccb4783b */ /* 0x000ea20000000200 */
[C---:B------:R-:W-:Y:S08]  /*8730*/  HMMA.16816.F32 R4, R172.reuse, R200, R4 ;  /* 0x000000c8ac04723c */ /* 0x040ff00000001804 */
[C---:B------:R-:W-:Y:S01]  /*8740*/  HMMA.16816.F32 R8, R172.reuse, R202, R8 ;  /* 0x000000caac08723c */ /* 0x040fe20000001808 */
[----:B------:R-:W2:Y:S07]  /*8750*/  LDSM.16.M88.4 R200, [R204+0xd900] ;  /* 0x00d90000ccc8783b */ /* 0x000eae0000000200 */
[C---:B-1----:R-:W-:Y:S08]  /*8760*/  HMMA.16816.F32 R12, R172.reuse, R184, R12 ;  /* 0x000000b8ac0c723c */ /* 0x042ff0000000180c */
[C---:B------:R-:W-:Y:S01]  /*8770*/  HMMA.16816.F32 R16, R172.reuse, R186, R16 ;  /* 0x000000baac10723c */ /* 0x040fe20000001810 */
[----:B------:R-:W-:Y:S07]  /*8780*/  LDSM.16.M88.4 R184, [R212+0x18100] ;  /* 0x01810000d4b8783b */ /* 0x000fee0000000200 */
[C---:B---3--:R-:W-:Y:S08]  /*8790*/  HMMA.16816.F32 R20, R172.reuse, R192, R20 ;  /* 0x000000c0ac14723c */ /* 0x048ff00000001814 */
[C---:B------:R-:W-:Y:S01]  /*87a0*/  HMMA.16816.F32 R24, R172.reuse, R194, R24 ;  /* 0x000000c2ac18723c */ /* 0x040fe20000001818 */
[----:B------:R-:W1:Y:S07]  /*87b0*/  LDSM.16.M88.4 R192, [R223] ;  /* 0x00000000dfc0783b */ /* 0x000e6e0000000200 */
[C---:B------:R-:W-:Y:S08]  /*87c0*/  HMMA.16816.F32 R28, R172.reuse, R196, R28 ;  /* 0x000000c4ac1c723c */ /* 0x040ff0000000181c */
[----:B------:R-:W-:Y:S01]  /*87d0*/  HMMA.16816.F32 R32, R172, R198, R32 ;  /* 0x000000c6ac20723c */ /* 0x000fe20000001820 */
[----:B------:R-:W3:Y:S06]  /*87e0*/  LDSM.16.M88.4 R172, [R222] ;  /* 0x00000000deac783b */ /* 0x000eec0000000200 */
[----:B------:R-:W-:Y:S01]  /*87f0*/  LDSM.16.M88.4 R196, [R210+0xc100] ;  /* 0x00c10000d2c4783b */ /* 0x000fe20000000200 */
[C---:B----4-:R-:W-:Y:S08]  /*8800*/  HMMA.16816.F32 R4, R176.reuse, R188, R4 ;  /* 0x000000bcb004723c */ /* 0x050ff00000001804 */
[C---:B------:R-:W-:Y:S01]  /*8810*/  HMMA.16816.F32 R8, R176.reuse, R190, R8 ;  /* 0x000000beb008723c */ /* 0x040fe20000001808 */
[----:B------:R-:W4:Y:S07]  /*8820*/  LDSM.16.M88.4 R188, [R221] ;  /* 0x00000000ddbc783b */ /* 0x000f2e0000000200 */
[C---:B--2---:R-:W-:Y:S08]  /*8830*/  HMMA.16816.F32 R12, R176.reuse, R168, R12 ;  /* 0x000000a8b00c723c */ /* 0x044ff0000000180c */
[C---:B------:R-:W-:Y:S01]  /*8840*/  HMMA.16816.F32 R16, R176.reuse, R170, R16 ;  /* 0x000000aab010723c */ /* 0x040fe20000001810 */
[----:B------:R-:W2:Y:S07]  /*8850*/  LDSM.16.M88.4 R168, [R220] ;  /* 0x00000000dca8783b */ /* 0x000eae0000000200 */
[C---:B------:R-:W-:Y:S08]  /*8860*/  HMMA.16816.F32 R20, R176.reuse, R180, R20 ;  /* 0x000000b4b014723c */ /* 0x040ff00000001814 */
[C---:B------:R-:W-:Y:S01]  /*8870*/  HMMA.16816.F32 R24, R176.reuse, R182, R24 ;  /* 0x000000b6b018723c */ /* 0x040fe20000001818 */
[----:B------:R-:W2:Y:S07]  /*8880*/  LDSM.16.M88.4 R180, [R214+0x18100] ;  /* 0x01810000d6b4783b */ /* 0x000eae0000000200 */
[C---:B------:R-:W-:Y:S08]  /*8890*/  HMMA.16816.F32 R28, R176.reuse, R200, R28 ;  /* 0x000000c8b01c723c */ /* 0x040ff0000000181c */
[----:B------:R-:W-:Y:S01]  /*88a0*/  HMMA.16816.F32 R32, R176, R202, R32 ;  /* 0x000000cab020723c */ /* 0x000fe20000001820 */
[----:B------:R-:W2:Y:S06]  /*88b0*/  LDSM.16.M88.4 R176, [R210+0xc900] ;  /* 0x00c90000d2b0783b */ /* 0x000eac0000000200 */
[----:B------:R-:W-:Y:S01]  /*88c0*/  LDSM.16.M88.4 R200, [R210+0xd900] ;  /* 0x00d90000d2c8783b */ /* 0x000fe20000000200 */
[C---:B-1----:R-:W-:Y:S08]  /*88d0*/  HMMA.16816.F32 R4, R184.reuse, R192, R4 ;  /* 0x000000c0b804723c */ /* 0x042ff00000001804 */
[C---:B------:R-:W-:Y:S01]  /*88e0*/  HMMA.16816.F32 R8, R184.reuse, R194, R8 ;  /* 0x000000c2b808723c */ /* 0x040fe20000001808 */
[----:B------:R-:W1:Y:S07]  /*88f0*/  LDSM.16.M88.4 R192, [R210+0xd100] ;  /* 0x00d10000d2c0783b */ /* 0x000e6e0000000200 */
[C---:B---3--:R-:W-:Y:S08]  /*8900*/  HMMA.16816.F32 R12, R184.reuse, R172, R12 ;  /* 0x000000acb80c723c */ /* 0x048ff0000000180c */
[C---:B------:R-:W-:Y:S01]  /*8910*/  HMMA.16816.F32 R16, R184.reuse, R174, R16 ;  /* 0x000000aeb810723c */ /* 0x040fe20000001810 */
[----:B------:R-:W-:Y:S07]  /*8920*/  LDSM.16.M88.4 R172, [R213+0x18100] ;  /* 0x01810000d5ac783b */ /* 0x000fee0000000200 */
[C---:B----4-:R-:W-:Y:S08]  /*8930*/  HMMA.16816.F32 R20, R184.reuse, R188, R20 ;  /* 0x000000bcb814723c */ /* 0x050ff00000001814 */
[C---:B------:R-:W-:Y:S01]  /*8940*/  HMMA.16816.F32 R24, R184.reuse, R190, R24 ;  /* 0x000000beb818723c */ /* 0x040fe20000001818 */
[----:B------:R-:W3:Y:S07]  /*8950*/  LDSM.16.M88.4 R188, [R209+0x4000] ;  /* 0x00400000d1bc783b */ /* 0x000eee0000000200 */
[C---:B--2---:R-:W-:Y:S08]  /*8960*/  HMMA.16816.F32 R28, R184.reuse, R168, R28 ;  /* 0x000000a8b81c723c */ /* 0x044ff0000000181c */
[----:B------:R-:W-:Y:S01]  /*8970*/  HMMA.16816.F32 R32, R184, R170, R32 ;  /* 0x000000aab820723c */ /* 0x000fe20000001820 */
[----:B------:R-:W2:Y:S06]  /*8980*/  LDSM.16.M88.4 R168, [R209+0x4800] ;  /* 0x00480000d1a8783b */ /* 0x000eac0000000200 */
[----:B------:R-:W4:Y:S01]  /*8990*/  LDSM.16.M88.4 R184, [R209+0x5000] ;  /* 0x00500000d1b8783b */ /* 0x000f220000000200 */
[C---:B------:R-:W-:Y:S08]  /*89a0*/  HMMA.16816.F32 R4, R180.reuse, R196, R4 ;  /* 0x000000c4b404723c */ /* 0x040ff00000001804 */
[C---:B------:R-:W-:Y:S01]  /*89b0*/  HMMA.16816.F32 R8, R180.reuse, R198, R8 ;  /* 0x000000c6b408723c */ /* 0x040fe20000001808 */
[----:B------:R-:W2:Y:S07]  /*89c0*/  LDSM.16.M88.4 R196, [R209+0x5800] ;  /* 0x00580000d1c4783b */ /* 0x000eae0000000200 */
[C---:B------:R-:W-:Y:S08]  /*89d0*/  HMMA.16816.F32 R12, R180.reuse, R176, R12 ;  /* 0x000000b0b40c723c */ /* 0x040ff0000000180c */
[C---:B------:R-:W-:Y:S01]  /*89e0*/  HMMA.16816.F32 R16, R180.reuse, R178, R16 ;  /* 0x000000b2b410723c */ /* 0x040fe20000001810 */
[----:B------:R-:W-:Y:S07]  /*89f0*/  LDSM.16.M88.4 R176, [R211+0x1c100] ;  /* 0x01c10000d3b0783b */ /* 0x000fee0000000200 */
[C---:B-1----:R-:W-:Y:S08]  /*8a00*/  HMMA.16816.F32 R20, R180.reuse, R192, R20 ;  /* 0x000000c0b414723c */ /* 0x042ff00000001814 */
[C---:B------:R-:W-:Y:S01]  /*8a10*/  HMMA.16816.F32 R24, R180.reuse, R194, R24 ;  /* 0x000000c2b418723c */ /* 0x040fe20000001818 */
[----:B------:R-:W1:Y:S07]  /*8a20*/  LDSM.16.M88.4 R192, [R204+0xe100] ;  /* 0x00e10000ccc0783b */ /* 0x000e6e0000000200 */
[C---:B------:R-:W-:Y:S08]  /*8a30*/  HMMA.16816.F32 R28, R180.reuse, R200, R28 ;  /* 0x000000c8b41c723c */ /* 0x040ff0000000181c */
[----:B------:R-:W-:Y:S01]  /*8a40*/  HMMA.16816.F32 R32, R180, R202, R32 ;  /* 0x000000cab420723c */ /* 0x000fe20000001820 */
[----:B------:R-:W1:Y:S06]  /*8a50*/  LDSM.16.M88.4 R180, [R204+0xe900] ;  /* 0x00e90000ccb4783b */ /* 0x000e6c0000000200 */
[----:B------:R-:W-:Y:S01]  /*8a60*/  LDSM.16.M88.4 R200, [R219] ;  /* 0x00000000dbc8783b */ /* 0x000fe20000000200 */
[C---:B---3--:R-:W-:Y:S08]  /*8a70*/  HMMA.16816.F32 R4, R172.reuse, R188, R4 ;  /* 0x000000bcac04723c */ /* 0x048ff00000001804 */
[C---:B------:R-:W-:Y:S01]  /*8a80*/  HMMA.16816.F32 R8, R172.reuse, R190, R8 ;  /* 0x000000beac08723c */ /* 0x040fe20000001808 */
[----:B------:R-:W3:Y:S07]  /*8a90*/  LDSM.16.M88.4 R188, [R204+0xf100] ;  /* 0x00f10000ccbc783b */ /* 0x000eee0000000200 */
[C---:B--2---:R-:W-:Y:S08]  /*8aa0*/  HMMA.16816.F32 R12, R172.reuse, R168, R12 ;  /* 0x000000a8ac0c723c */ /* 0x044ff0000000180c */
[C---:B------:R-:W-:Y:S01]  /*8ab0*/  HMMA.16816.F32 R16, R172.reuse, R170, R16 ;  /* 0x000000aaac10723c */ /* 0x040fe20000001810 */
[----:B------:R-:W2:Y:S07]  /*8ac0*/  LDSM.16.M88.4 R168, [R204+0xf900] ;  /* 0x00f90000cca8783b */ /* 0x000eae0000000200 */
[C---:B----4-:R-:W-:Y:S08]  /*8ad0*/  HMMA.16816.F32 R20, R172.reuse, R184, R20 ;  /* 0x000000b8ac14723c */ /* 0x050ff00000001814 */
[C---:B------:R-:W-:Y:S01]  /*8ae0*/  HMMA.16816.F32 R24, R172.reuse, R186, R24 ;  /* 0x000000baac18723c */ /* 0x040fe20000001818 */
[----:B------:R-:W2:Y:S07]  /*8af0*/  LDSM.16.M88.4 R184, [R212+0x1c100] ;  /* 0x01c10000d4b8783b */ /* 0x000eae0000000200 */
[C---:B------:R-:W-:Y:S07]  /*8b00*/  HMMA.16816.F32 R28, R172.reuse, R196, R28 ;  /* 0x000000c4ac1c723c */ /* 0x040fee000000181c */
[C---:B------:R-:W-:Y:S01]  /*8b10*/  @P6 LEA R196, P6, R0.reuse, c[0x0][0x1c8], 0x1 ;  /* 0x0000720000c46a11 */ /* 0x040fe200078c08ff */
[----:B------:R-:W-:Y:S01]  /*8b20*/  HMMA.16816.F32 R32, R172, R198, R32 ;  /* 0x000000c6ac20723c */ /* 0x000fe20000001820 */
[----:B------:R-:W2:Y:S06]  /*8b30*/  LDSM.16.M88.4 R172, [R218] ;  /* 0x00000000daac783b */ /* 0x000eac0000000200 */
[----:B------:R-:W4:Y:S01]  /*8b40*/  LDL R198, [R1+0x14] ;  /* 0x0000140001c67983 */ /* 0x000f220000100800 */
[C---:B-1----:R-:W-:Y:S05]  /*8b50*/  HMMA.16816.F32 R4, R176.reuse, R192, R4 ;  /* 0x000000c0b004723c */ /* 0x042fea0000001804 */
[----:B------:R-:W-:Y:S01]  /*8b60*/  @P0 LEA.HI.X R197, R0, c[0x0][0x1cc], R2, 0x1, P6 ;  /* 0x0000730000c50a11 */ /* 0x000fe200030f0c02 */
[----:B------:R-:W4:Y:S01]  /*8b70*/  LDL R199, [R1+0x28] ;  /* 0x0000280001c77983 */ /* 0x000f220000100800 */
[----:B------:R-:W-:Y:S01]  /*8b80*/  @P5 IADD3 R0, P5, R251, UR21, RZ ;  /* 0x00000015fb005c10 */ /* 0x000fe2000ffbe0ff */
[C---:B------:R-:W-:Y:S01]  /*8b90*/  HMMA.16816.F32 R8, R176.reuse, R194, R8 ;  /* 0x000000c2b008723c */ /* 0x040fe20000001808 */
[----:B------:R-:W-:Y:S02]  /*8ba0*/  PLOP3.LUT P6, PT, PT, PT, UP3, 0x80, 0x0 ;  /* 0x000000000000781c */ /* 0x000fe40003fcf038 */
[----:B------:R-:W-:Y:S01]  /*8bb0*/  PLOP3.LUT P0, PT, PT, PT, UP3, 0x80, 0x0 ;  /* 0x000000000000781c */ /* 0x000fe20003f0f038 */
[----:B------:R-:W1:Y:S04]  /*8bc0*/  LDSM.16.M88.4 R192, [R217] ;  /* 0x00000000d9c0783b */ /* 0x000e680000000200 */
[C---:B------:R-:W-:Y:S08]  /*8bd0*/  HMMA.16816.F32 R12, R176.reuse, R180, R12 ;  /* 0x000000b4b00c723c */ /* 0x040ff0000000180c */
[C---:B------:R-:W-:Y:S01]  /*8be0*/  HMMA.16816.F32 R16, R176.reuse, R182, R16 ;  /* 0x000000b6b010723c */ /* 0x040fe20000001810 */
[----:B------:R-:W1:Y:S03]  /*8bf0*/  LDSM.16.M88.4 R180, [R216] ;  /* 0x00000000d8b4783b */ /* 0x000e660000000200 */
[----:B------:R-:W-:Y:S02]  /*8c00*/  @P0 IADD3.X R2, R248, UR20, RZ, P5, !PT ;  /* 0x00000014f8020c10 */ /* 0x000fe4000affe4ff */
[----:B------:R-:W-:Y:S02]  /*8c10*/  PLOP3.LUT P0, PT, PT, PT, UP3, 0x80, 0x0 ;  /* 0x000000000000781c */ /* 0x000fe40003f0f038 */
[C---:B---3--:R-:W-:Y:S01]  /*8c20*/  HMMA.16816.F32 R20, R176.reuse, R188, R20 ;  /* 0x000000bcb014723c */ /* 0x048fe20000001814 */
[----:B------:R-:W-:Y:S07]  /*8c30*/  PLOP3.LUT P5, PT, PT, PT, UP3, 0x80, 0x0 ;  /* 0x000000000000781c */ /* 0x000fee0003faf038 */
[C---:B------:R-:W-:Y:S01]  /*8c40*/  HMMA.16816.F32 R24, R176.reuse, R190, R24 ;  /* 0x000000beb018723c */ /* 0x040fe20000001818 */
[----:B------:R-:W-:Y:S07]  /*8c50*/  LDSM.16.M88.4 R188, [R210+0xf100] ;  /* 0x00f10000d2bc783b */ /* 0x000fee0000000200 */
[C---:B--2---:R-:W-:Y:S08]  /*8c60*/  HMMA.16816.F32 R28, R176.reuse, R168, R28 ;  /* 0x000000a8b01c723c */ /* 0x044ff0000000181c */
[----:B------:R-:W-:Y:S01]  /*8c70*/  HMMA.16816.F32 R32, R176, R170, R32 ;  /* 0x000000aab020723c */ /* 0x000fe20000001820 */
[----:B------:R-:W-:Y:S06]  /*8c80*/  LDSM.16.M88.4 R168, [R214+0x1c100] ;  /* 0x01c10000d6a8783b */ /* 0x000fec0000000200 */
[----:B------:R-:W-:Y:S01]  /*8c90*/  LDSM.16.M88.4 R176, [R210+0xe900] ;  /* 0x00e90000d2b0783b */ /* 0x000fe20000000200 */
[C---:B------:R-:W-:Y:S08]  /*8ca0*/  HMMA.16816.F32 R4, R184.reuse, R200, R4 ;  /* 0x000000c8b804723c */ /* 0x040ff00000001804 */
[C---:B------:R-:W-:Y:S08]  /*8cb0*/  HMMA.16816.F32 R8, R184.reuse, R202, R8 ;  /* 0x000000cab808723c */ /* 0x040ff00000001808 */
        /* <DEDUP_REMOVED lines=8> */
[----:B------:R-:W-:Y:S06]  /*8d40*/  LDSM.16.M88.4 R180, [R213+0x1c100] ;  /* 0x01c10000d5b4783b */ /* 0x000fec0000000200 */
[----:B------:R-:W3:Y:S01]  /*8d50*/  LDSM.16.M88.4 R184, [R209+0x6000] ;  /* 0x00600000d1b8783b */ /* 0x000ee20000000200 */
[C---:B--2---:R-:W-:Y:S07]  /*8d60*/  HMMA.16816.F32 R4, R168.reuse, R172, R4 ;  /* 0x000000aca804723c */ /* 0x044fee0000001804 */
[C---:B------:R-:W-:Y:S01]  /*8d70*/  @P6 LEA R172, P6, R0.reuse, c[0x0][0x1c8], 0x1 ;  /* 0x0000720000ac6a11 */ /* 0x040fe200078c08ff */
[C---:B------:R-:W-:Y:S08]  /*8d80*/  HMMA.16816.F32 R8, R168.reuse, R174, R8 ;  /* 0x000000aea808723c */ /* 0x040ff00000001808 */
[C---:B------:R-:W-:Y:S08]  /*8d90*/  HMMA.16816.F32 R12, R168.reuse, R176, R12 ;  /* 0x000000b0a80c723c */ /* 0x040ff0000000180c */
[C---:B------:R-:W-:Y:S08]  /*8da0*/  HMMA.16816.F32 R16, R168.reuse, R178, R16 ;  /* 0x000000b2a810723c */ /* 0x040ff00000001810 */
[C---:B------:R-:W-:Y:S08]  /*8db0*/  HMMA.16816.F32 R20, R168.reuse, R188, R20 ;  /* 0x000000bca814723c */ /* 0x040ff00000001814 */
[C---:B------:R-:W-:Y:S08]  /*8dc0*/  HMMA.16816.F32 R24, R168.reuse, R190, R24 ;  /* 0x000000bea818723c */ /* 0x040ff00000001818 */
[C---:B-1----:R-:W-:Y:S08]  /*8dd0*/  HMMA.16816.F32 R28, R168.reuse, R192, R28 ;  /* 0x000000c0a81c723c */ /* 0x042ff0000000181c */
[----:B------:R-:W-:Y:S01]  /*8de0*/  HMMA.16816.F32 R32, R168, R194, R32 ;  /* 0x000000c2a820723c */ /* 0x000fe20000001820 */
[----:B------:R-:W1:Y:S06]  /*8df0*/  LDSM.16.M88.4 R168, [R209+0x6800] ;  /* 0x00680000d1a8783b */ /* 0x000e6c0000000200 */
[----:B------:R-:W-:Y:S01]  /*8e00*/  @P0 LEA.HI.X R195, R0, c[0x0][0x1cc], R2, 0x1, P6 ;  /* 0x0000730000c30a11 */ /* 0x000fe200030f0c02 */
[C---:B---3--:R-:W-:Y:S01]  /*8e10*/  HMMA.16816.F32 R4, R180.reuse, R184, R4 ;  /* 0x000000b8b404723c */ /* 0x048fe20000001804 */
[----:B------:R-:W-:Y:S02]  /*8e20*/  PLOP3.LUT P6, PT, PT, PT, UP3, 0x80, 0x0 ;  /* 0x000000000000781c */ /* 0x000fe40003fcf038 */
[----:B------:R-:W-:Y:S02]  /*8e30*/  PLOP3.LUT P0, PT, PT, PT, UP3, 0x80, 0x0 ;  /* 0x000000000000781c */ /* 0x000fe40003f0f038 */
[----:B------:R-:W-:Y:S03]  /*8e40*/  @P5 IADD3 R0, P5, R247, UR21, RZ ;  /* 0x00000015f7005c10 */ /* 0x000fe6000ffbe0ff */
[C---:B------:R-:W-:Y:S06]  /*8e50*/  HMMA.16816.F32 R8, R180.reuse, R186, R8 ;  /* 0x000000bab408723c */ /* 0x040fec0000001808 */
[----:B------:R-:W-:Y:S06]  /*8e60*/  @P6 LEA R135, P6, R0, c[0x0][0x1c8], 0x1 ;  /* 0x0000720000876a11 */ /* 0x000fec00078c08ff */
[----:B------:R-:W-:Y:S02]  /*8e70*/  @P0 IADD3.X R2, R246, UR20, RZ, P5, !PT ;  /* 0x00000014f6020c10 */ /* 0x000fe4000affe4ff */
[----:B------:R-:W-:Y:S02]  /*8e80*/  PLOP3.LUT P0, PT, PT, PT, UP3, 0x80, 0x0 ;  /* 0x000000000000781c */ /* 0x000fe40003f0f038 */
[----:B------:R-:W-:Y:S01]  /*8e90*/  PLOP3.LUT P5, PT, PT, PT, UP3, 0x80, 0x0 ;  /* 0x000000000000781c */ /* 0x000fe20003faf038 */
[----:B------:R-:W-:Y:S02]  /*8ea0*/  FMUL.FTZ R4, R4, c[0x0][0x320] ;  /* 0x0000c80004047a20 */ /* 0x000fe40000410000 */
[----:B------:R-:W-:Y:S02]  /*8eb0*/  FMUL.FTZ R5, R5, c[0x0][0x320] ;  /* 0x0000c80005057a20 */ /* 0x000fe40000410000 */
[----:B------:R-:W2:Y:S01]  /*8ec0*/  MUFU.TANH R188, R4 ;  /* 0x0000000400bc7308 */ /* 0x000ea20000002400 */
[----:B------:R-:W-:Y:S02]  /*8ed0*/  FMUL.FTZ R6, R6, c[0x0][0x320] ;  /* 0x0000c80006067a20 */ /* 0x000fe40000410000 */
[----:B------:R-:W-:Y:S01]  /*8ee0*/  FMUL.FTZ R7, R7, c[0x0][0x320] ;  /* 0x0000c80007077a20 */ /* 0x000fe20000410000 */
[C---:B-1----:R-:W-:Y:S03]  /*8ef0*/  HMMA.16816.F32 R12, R180.reuse, R168, R12 ;  /* 0x000000a8b40c723c */ /* 0x042fe6000000180c */
[----:B------:R-:W-:Y:S01]  /*8f00*/  @P0 LEA.HI.X R194, R0, c[0x0][0x1cc], R2, 0x1, P6 ;  /* 0x0000730000c20a11 */ /* 0x000fe200030f0c02 */
[----:B------:R-:W-:Y:S01]  /*8f10*/  FMUL.FTZ R9, R9, c[0x0][0x320] ;  /* 0x0000c80009097a20 */ /* 0x000fe20000410000 */
[----:B------:R-:W-:Y:S01]  /*8f20*/  PLOP3.LUT P0, PT, PT, PT, UP3, 0x80, 0x0 ;  /* 0x000000000000781c */ /* 0x000fe20003f0f038 */
[----:B------:R-:W1:Y:S01]  /*8f30*/  MUFU.TANH R187, R5 ;  /* 0x0000000500bb7308 */ /* 0x000e620000002400 */
[----:B------:R-:W-:Y:S01]  /*8f40*/  @P5 IADD3 R0, P5, R245, UR21, RZ ;  /* 0x00000015f5005c10 */ /* 0x000fe2000ffbe0ff */
[----:B------:R-:W-:Y:S01]  /*8f50*/  FMUL.FTZ R10, R10, c[0x0][0x320] ;  /* 0x0000c8000a0a7a20 */ /* 0x000fe20000410000 */
[----:B------:R-:W-:Y:S01]  /*8f60*/  PLOP3.LUT P6, PT, PT, PT, UP3, 0x80, 0x0 ;  /* 0x000000000000781c */ /* 0x000fe20003fcf038 */
[C---:B------:R-:W-:Y:S01]  /*8f70*/  HMMA.16816.F32 R16, R180.reuse, R170, R16 ;  /* 0x000000aab410723c */ /* 0x040fe20000001810 */
[----:B------:R-:W-:Y:S02]  /*8f80*/  @UP3 UIADD3 UR21, UP0, UR13, UR21, URZ ;  /* 0x000000150d153290 */ /* 0x000fe4000ff1e03f */
[----:B------:R-:W-:Y:S02]  /*8f90*/  FMUL.FTZ R11, R11, c[0x0][0x320] ;  /* 0x0000c8000b0b7a20 */ /* 0x000fe40000410000 */
[----:B------:R-:W-:Y:S01]  /*8fa0*/  FMUL.FTZ R8, R8, c[0x0][0x320] ;  /* 0x0000c80008087a20 */ /* 0x000fe20000410000 */
[----:B------:R-:W3:Y:S06]  /*8fb0*/  MUFU.TANH R191, R6 ;  /* 0x0000000600bf7308 */ /* 0x000eec0000002400 */
[----:B------:R-:W-:Y:S01]  /*8fc0*/  @P0 IADD3.X R2, R244, UR20, RZ, P5, !PT ;  /* 0x00000014f4020c10 */ /* 0x000fe2000affe4ff */
[----:B------:R-:W-:Y:S01]  /*8fd0*/  @UP3 UIADD3.X UR20, UR12, UR20, URZ, UP0, !UPT ;  /* 0x000000140c143290 */ /* 0x000fe200087fe43f */
[----:B------:R-:W-:Y:S01]  /*8fe0*/  @P6 LEA R132, P6, R0, c[0x0][0x1c8], 0x1 ;  /* 0x0000720000846a11 */ /* 0x000fe200078c08ff */
[----:B------:R-:W-:Y:S01]  /*8ff0*/  FMUL.FTZ R13, R13, c[0x0][0x320] ;  /* 0x0000c8000d0d7a20 */ /* 0x000fe20000410000 */
[----:B------:R1:W1:Y:S01]  /*9000*/  MUFU.TANH R192, R7 ;  /* 0x0000000700c07308 */ /* 0x0002620000002400 */
[----:B------:R-:W-:Y:S01]  /*9010*/  PLOP3.LUT P0, PT, PT, PT, UP3, 0x80, 0x0 ;  /* 0x000000000000781c */ /* 0x000fe20003f0f038 */
[----:B------:R-:W-:Y:S01]  /*9020*/  FMUL.FTZ R12, R12, c[0x0][0x320] ;  /* 0x0000c8000c0c7a20 */ /* 0x000fe20000410000 */
[----:B------:R-:W-:Y:S01]  /*9030*/  PLOP3.LUT P5, PT, PT, PT, UP3, 0x80, 0x0 ;  /* 0x000000000000781c */ /* 0x000fe20003faf038 */
[----:B------:R-:W-:Y:S02]  /*9040*/  FMUL.FTZ R14, R14, c[0x0][0x320] ;  /* 0x0000c8000e0e7a20 */ /* 0x000fe40000410000 */
[----:B------:R-:W-:Y:S02]  /*9050*/  FMUL.FTZ R15, R15, c[0x0][0x320] ;  /* 0x0000c8000f0f7a20 */ /* 0x000fe40000410000 */
[----:B------:R-:W-:Y:S02]  /*9060*/  FMUL.FTZ R16, R16, c[0x0][0x320] ;  /* 0x0000c80010107a20 */ /* 0x000fe40000410000 */
[----:B------:R-:W2:Y:S01]  /*9070*/  MUFU.TANH R175, R12 ;  /* 0x0000000c00af7308 */ /* 0x000ea20000002400 */
[----:B------:R-:W-:Y:S02]  /*9080*/  FMUL.FTZ R17, R17, c[0x0][0x320] ;  /* 0x0000c80011117a20 */ /* 0x000fe40000410000 */
[----:B------:R-:W-:Y:S01]  /*9090*/  FMUL.FTZ R18, R18, c[0x0][0x320] ;  /* 0x0000c80012127a20 */ /* 0x000fe20000410000 */
[----:B------:R-:W-:Y:S01]  /*90a0*/  @P0 LEA.HI.X R193, R0, c[0x0][0x1cc], R2, 0x1, P6 ;  /* 0x0000730000c10a11 */ /* 0x000fe200030f0c02 */
[----:B------:R-:W-:Y:S01]  /*90b0*/  FMUL.FTZ R19, R19, c[0x0][0x320] ;  /* 0x0000c80013137a20 */ /* 0x000fe20000410000 */
[----:B------:R-:W-:Y:S02]  /*90c0*/  @P5 IADD3 R0, P5, R234, UR21, RZ ;  /* 0x00000015ea005c10 */ /* 0x000fe4000ffbe0ff */
[----:B------:R-:W-:Y:S02]  /*90d0*/  PLOP3.LUT P6, PT, PT, PT, UP3, 0x80, 0x0 ;  /* 0x000000000000781c */ /* 0x000fe40003fcf038 */
[----:B------:R2:W2:Y:S01]  /*90e0*/  MUFU.TANH R184, R8 ;  /* 0x0000000800b87308 */ /* 0x0004a20000002400 */
[----:B------:R-:W-:Y:S01]  /*90f0*/  PLOP3.LUT P0, PT, PT, PT, UP3, 0x80, 0x0 ;  /* 0x000000000000781c */ /* 0x000fe20003f0f038 */
[----:B-1----:R-:W1:Y:S08]  /*9100*/  LDSM.16.M88.4 R4, [R209+0x7000] ;  /* 0x00700000d104783b */ /* 0x002e700000000200 */
[----:B------:R-:W1:Y:S01]  /*9110*/  MUFU.TANH R170, R16 ;  /* 0x0000001000aa7308 */ /* 0x000e620000002400 */
[C---:B------:R-:W-:Y:S03]  /*9120*/  @P6 LEA R2, P6, R0.reuse, c[0x0][0x1c8], 0x1 ;  /* 0x0000720000026a11 */ /* 0x040fe600078c08ff */
[----:B------:R-:W-:Y:S02]  /*9130*/  @P0 IADD3.X R3, R233, UR20, RZ, P5, !PT ;  /* 0x00000014e9030c10 */ /* 0x000fe4000affe4ff */
[----:B------:R-:W-:Y:S02]  /*9140*/  PLOP3.LUT P0, PT, PT, PT, UP3, 0x80, 0x0 ;  /* 0x000000000000781c */ /* 0x000fe40003f0f038 */
[----:B------:R-:W-:Y:S02]  /*9150*/  PLOP3.LUT P5, PT, PT, PT, UP3, 0x80, 0x0 ;  /* 0x000000000000781c */ /* 0x000fe40003faf038 */
[----:B------:R1:W1:Y:S09]  /*9160*/  MUFU.TANH R171, R13 ;  /* 0x0000000d00ab7308 */ /* 0x0002720000002400 */
[----:B------:R-:W-:Y:S01]  /*9170*/  @P0 LEA.HI.X R3, R0, c[0x0][0x1cc], R3, 0x1, P6 ;  /* 0x0000730000030a11 */ /* 0x000fe200030f0c03 */
[----:B------:R-:W3:Y:S01]  /*9180*/  MUFU.TANH R178, R9 ;  /* 0x0000000900b27308 */ /* 0x000ee20000002400 */
[----:B------:R-:W-:Y:S02]  /*9190*/  PLOP3.LUT P0, PT, PT, PT, UP3, 0x80, 0x0 ;  /* 0x000000000000781c */ /* 0x000fe40003f0f038 */
[----:B------:R-:W-:Y:S02]  /*91a0*/  @P5 IADD3 R0, P5, R251, UR21, RZ ;  /* 0x00000015fb005c10 */ /* 0x000fe4000ffbe0ff */
[----:B------:R-:W-:Y:S05]  /*91b0*/  PLOP3.LUT P6, PT, PT, PT, UP3, 0x80, 0x0 ;  /* 0x000000000000781c */ /* 0x000fea0003fcf038 */
[----:B------:R-:W3:Y:S01]  /*91c0*/  MUFU.TANH R189, R10 ;  /* 0x0000000a00bd7308 */ /* 0x000ee20000002400 */
[C---:B-1----:R-:W-:Y:S05]  /*91d0*/  HMMA.16816.F32 R20, R180.reuse, R4, R20 ;  /* 0x00000004b414723c */ /* 0x042fea0000001814 */
[----:B--2---:R-:W-:Y:S02]  /*91e0*/  @P0 IADD3.X R8, R248, UR20, RZ, P5, !PT ;  /* 0x00000014f8080c10 */ /* 0x004fe4000affe4ff */
[C---:B------:R-:W-:Y:S02]  /*91f0*/  @P6 LEA R12, P6, R0.reuse, c[0x0][0x1c8], 0x1 ;  /* 0x00007200000c6a11 */ /* 0x040fe400078c08ff */
[----:B------:R1:W2:Y:S01]  /*9200*/  MUFU.TANH R190, R11 ;  /* 0x0000000b00be7308 */ /* 0x0002a20000002400 */
[----:B------:R-:W-:Y:S01]  /*9210*/  PLOP3.LUT P0, PT, PT, PT, UP3, 0x80, 0x0 ;  /* 0x000000000000781c */ /* 0x000fe20003f0f038 */
[C---:B------:R-:W-:Y:S01]  /*9220*/  HMMA.16816.F32 R24, R180.reuse, R6, R24 ;  /* 0x00000006b418723c */ /* 0x040fe20000001818 */
[----:B------:R-:W-:Y:S07]  /*9230*/  PLOP3.LUT P5, PT, PT, PT, UP3, 0x80, 0x0 ;  /* 0x000000000000781c */ /* 0x000fee0003faf038 */
[----:B------:R-:W2:Y:S04]  /*9240*/  MUFU.TANH R185, R14 ;  /* 0x0000000e00b97308 */ /* 0x000ea80000002400 */
[----:B------:R-:W-:Y:S02]  /*9250*/  @P0 LEA.HI.X R13, R0, c[0x0][0x1cc], R8, 0x1, P6 ;  /* 0x00007300000d0a11 */ /* 0x000fe400030f0c08 */
[----:B------:R-:W-:Y:S02]  /*9260*/  PLOP3.LUT P0, PT, PT, PT, UP3, 0x80, 0x0 ;  /* 0x000000000000781c */ /* 0x000fe40003f0f038 */
[----:B------:R-:W-:Y:S01]  /*9270*/  @P5 IADD3 R0, P5, R247, UR21, RZ ;  /* 0x00000015f7005c10 */ /* 0x000fe2000ffbe0ff */
[----:B------:R-:W-:Y:S01]  /*9280*/  FMUL.FTZ R20, R20, c[0x0][0x320] ;  /* 0x0000c80014147a20 */ /* 0x000fe20000410000 */
[----:B------:R-:W2:Y:S01]  /*9290*/  MUFU.TANH R186, R15 ;  /* 0x0000000f00ba7308 */ /* 0x000ea20000002400 */
[----:B------:R-:W-:Y:S01]  /*92a0*/  PLOP3.LUT P6, PT, PT, PT, UP3, 0x80, 0x0 ;  /* 0x000000000000781c */ /* 0x000fe20003fcf038 */
[----:B------:R-:W-:Y:S01]  /*92b0*/  FMUL.FTZ R22, R22, c[0x0][0x320] ;  /* 0x0000c80016167a20 */ /* 0x000fe20000410000 */
[----:B-1----:R-:W1:Y:S01]  /*92c0*/  LDSM.16.M88.4 R8, [R209+0x7800] ;  /* 0x00780000d108783b */ /* 0x002e620000000200 */
[----:B------:R-:W-:Y:S04]  /*92d0*/  DEPBAR.LE SB0, 0x0 ;  /* 0x000080000000791a */ /* 0x000fe80000000000 */
[----:B------:R-:W-:Y:S02]  /*92e0*/  FMUL.FTZ R23, R23, c[0x0][0x320] ;  /* 0x0000c80017177a20 */ /* 0x000fe40000410000 */
[----:B------:R2:W1:Y:S01]  /*92f0*/  MUFU.TANH R169, R17 ;  /* 0x0000001100a97308 */ /* 0x0004620000002400 */
[----:B------:R-:W-:Y:S01]  /*9300*/  @P0 IADD3.X R4, R246, UR20, RZ, P5, !PT ;  /* 0x00000014f6040c10 */ /* 0x000fe2000affe4ff */
[----:B------:R-:W-:Y:S01]  /*9310*/  BAR.SYNC.DEFER_BLOCKING 0x0 ;  /* 0x0000000000007b1d */ /* 0x000fe20000010000 */
[----:B------:R-:W-:Y:S02]  /*9320*/  PLOP3.LUT P0, PT, PT, PT, UP3, 0x80, 0x0 ;  /* 0x000000000000781c */ /* 0x000fe40003f0f038 */
[C---:B------:R-:W-:Y:S02]  /*9330*/  @P6 LEA R16, P6, R0.reuse, c[0x0][0x1c8], 0x1 ;  /* 0x0000720000106a11 */ /* 0x040fe400078c08ff */
[----:B------:R-:W-:Y:S03]  /*9340*/  PLOP3.LUT P5, PT, PT, PT, UP3, 0x80, 0x0 ;  /* 0x000000000000781c */ /* 0x000fe60003faf038 */
[----:B------:R-:W1:Y:S08]  /*9350*/  MUFU.TANH R176, R18 ;  /* 0x0000001200b07308 */ /* 0x000e700000002400 */
[----:B------:R-:W-:Y:S02]  /*9360*/  @P0 LEA.HI.X R179, R0, c[0x0][0x1cc], R4, 0x1, P6 ;  /* 0x0000730000b30a11 */ /* 0x000fe400030f0c04 */
[----:B------:R3:W3:Y:S01]  /*9370*/  MUFU.TANH R177, R19 ;  /* 0x0000001300b17308 */ /* 0x0006e20000002400 */
[----:B------:R-:W-:Y:S02]  /*9380*/  @P5 IADD3 R0, P5, R245, UR21, RZ ;  /* 0x00000015f5005c10 */ /* 0x000fe4000ffbe0ff */
[----:B------:R-:W-:Y:S01]  /*9390*/  PLOP3.LUT P6, PT, PT, PT, UP3, 0x80, 0x0 ;  /* 0x000000000000781c */ /* 0x000fe20003fcf038 */
[----:B--2---:R-:W-:Y:S01]  /*93a0*/  FMUL.FTZ R17, R25, c[0x0][0x320] ;  /* 0x0000c80019117a20 */ /* 0x004fe20000410000 */
[----:B------:R-:W-:Y:S05]  /*93b0*/  PLOP3.LUT P0, PT, PT, PT, UP3, 0x80, 0x0 ;  /* 0x000000000000781c */ /* 0x000fea0003f0f038 */
[----:B------:R-:W2:Y:S01]  /*93c0*/  MUFU.TANH R168, R20 ;  /* 0x0000001400a87308 */ /* 0x000ea20000002400 */
[C---:B-1----:R-:W-:Y:S05]  /*93d0*/  HMMA.16816.F32 R28, R180.reuse, R8, R28 ;  /* 0x00000008b41c723c */ /* 0x042fea000000181c */
[----:B------:R-:W-:Y:S04]  /*93e0*/  @P6 LEA R6, P6, R0, c[0x0][0x1c8], 0x1 ;  /* 0x0000720000066a11 */ /* 0x000fe800078c08ff */
[----:B------:R1:W1:Y:S03]  /*93f0*/  MUFU.TANH R173, R22 ;  /* 0x0000001600ad7308 */ /* 0x0002660000002400 */
[----:B------:R-:W-:Y:S01]  /*9400*/  @P0 IADD3.X R7, R244, UR20, RZ, P5, !PT ;  /* 0x00000014f4070c10 */ /* 0x000fe2000affe4ff */
[----:B------:R-:W-:Y:S01]  /*9410*/  USHF.L.U32 UR20, UR14, 0x6, URZ ;  /* 0x000000060e147899 */ /* 0x000fe2000800063f */
[----:B------:R-:W-:Y:S01]  /*9420*/  PLOP3.LUT P0, PT, PT, PT, UP3, 0x80, 0x0 ;  /* 0x000000000000781c */ /* 0x000fe20003f0f038 */
[----:B------:R-:W-:Y:S01]  /*9430*/  HMMA.16816.F32 R32, R180, R10, R32 ;  /* 0x0000000ab420723c */ /* 0x000fe20000001820 */
[----:B------:R-:W-:Y:S02]  /*9440*/  PLOP3.LUT P5, PT, PT, PT, UP3, 0x80, 0x0 ;  /* 0x000000000000781c */ /* 0x000fe40003faf038 */
[----:B---3--:R-:W-:Y:S02]  /*9450*/  FMUL.FTZ R19, R21, c[0x0][0x320] ;  /* 0x0000c80015137a20 */ /* 0x008fe40000410000 */
[----:B------:R-:W-:Y:S01]  /*9460*/  FMUL.FTZ R18, R24, c[0x0][0x320] ;  /* 0x0000c80018127a20 */ /* 0x000fe20000410000 */
[----:B------:R3:W2:Y:S06]  /*9470*/  MUFU.TANH R174, R23 ;  /* 0x0000001700ae7308 */ /* 0x0006ac0000002400 */
[----:B------:R-:W-:Y:S01]  /*9480*/  @P0 LEA.HI.X R7, R0, c[0x0][0x1cc], R7, 0x1, P6 ;  /* 0x0000730000070a11 */ /* 0x000fe200030f0c07 */
[----:B------:R-:W-:Y:S01]  /*9490*/  IMAD.U32 R0, RZ, RZ, UR16 ;  /* 0x00000010ff007e24 */ /* 0x000fe2000f8e00ff */
[----:B------:R-:W-:Y:S01]  /*94a0*/  PLOP3.LUT P0, PT, PT, PT, UP3, 0x80, 0x0 ;  /* 0x000000000000781c */ /* 0x000fe20003f0f038 */
[----:B------:R-:W-:Y:S01]  /*94b0*/  @P5 IMAD.MOV.U32 R4, RZ, RZ, R196 ;  /* 0x000000ffff045224 */ /* 0x000fe200078e00c4 */
[----:B------:R-:W2:Y:S01]  /*94c0*/  MUFU.TANH R19, R19 ;  /* 0x0000001300137308 */ /* 0x000ea20000002400 */
[----:B------:R-:W-:Y:S01]  /*94d0*/  @P5 IMAD.MOV.U32 R5, RZ, RZ, R197 ;  /* 0x000000ffff055224 */ /* 0x000fe200078e00c5 */
[----:B------:R-:W-:Y:S01]  /*94e0*/  PLOP3.LUT P6, PT, PT, PT, UP3, 0x80, 0x0 ;  /* 0x000000000000781c */ /* 0x000fe20003fcf038 */
[----:B------:R-:W-:Y:S01]  /*94f0*/  FMUL.FTZ R15, R28, c[0x0][0x320] ;  /* 0x0000c8001c0f7a20 */ /* 0x000fe20000410000 */
[----:B------:R-:W-:Y:S01]  /*9500*/  PLOP3.LUT P5, PT, PT, PT, UP3, 0x80, 0x0 ;  /* 0x000000000000781c */ /* 0x000fe20003faf038 */
[----:B-1----:R-:W-:Y:S02]  /*9510*/  FMUL.FTZ R22, R27, c[0x0][0x320] ;  /* 0x0000c8001b167a20 */ /* 0x002fe40000410000 */
[----:B------:R-:W-:Y:S02]  /*9520*/  FMUL.FTZ R14, R29, c[0x0][0x320] ;  /* 0x0000c8001d0e7a20 */ /* 0x000fe40000410000 */
[----:B------:R-:W-:Y:S01]  /*9530*/  FMUL.FTZ R21, R30, c[0x0][0x320] ;  /* 0x0000c8001e157a20 */ /* 0x000fe20000410000 */
[----:B------:R-:W1:Y:S01]  /*9540*/  MUFU.TANH R18, R18 ;  /* 0x0000001200127308 */ /* 0x000e620000002400 */
[----:B------:R-:W-:Y:S01]  /*9550*/  @!PT LDS RZ, [RZ] ;  /* 0x00000000fffff984 */ /* 0x000fe20000000800 */
[----:B------:R-:W-:Y:S01]  /*9560*/  @!PT LDS RZ, [RZ] ;  /* 0x00000000fffff984 */ /* 0x000fe20000000800 */
[----:B------:R-:W-:Y:S01]  /*9570*/  @!PT LDS RZ, [RZ] ;  /* 0x00000000fffff984 */ /* 0x000fe20000000800 */
[----:B------:R1:W-:Y:S01]  /*9580*/  @P0 LDGSTS.E.BYPASS.LTC128B.128 [R231+0x8100], [R4.64], !P4 ;  /* 0x0810000004e70fae */ /* 0x0003e2000e101d52 */
[----:B------:R-:W-:Y:S01]  /*9590*/  PLOP3.LUT P0, PT, PT, PT, UP3, 0x80, 0x0 ;  /* 0x000000000000781c */ /* 0x000fe20003f0f038 */
[----:B------:R-:W-:Y:S02]  /*95a0*/  FMUL.FTZ R20, R31, c[0x0][0x320] ;  /* 0x0000c8001f147a20 */ /* 0x000fe40000410000 */
[----:B---3--:R-:W-:Y:S02]  /*95b0*/  FMUL.FTZ R23, R26, c[0x0][0x320] ;  /* 0x0000c8001a177a20 */ /* 0x008fe40000410000 */
[----:B------:R-:W-:Y:S03]  /*95c0*/  FMUL.FTZ R35, R35, c[0x0][0x320] ;  /* 0x0000c80023237a20 */ /* 0x000fe60000410000 */
[----:B------:R-:W3:Y:S10]  /*95d0*/  MUFU.TANH R17, R17 ;  /* 0x0000001100117308 */ /* 0x000ef40000002400 */
[----:B------:R-:W2:Y:S01]  /*95e0*/  MUFU.TANH R23, R23 ;  /* 0x0000001700177308 */ /* 0x000ea20000002400 */
[----:B-1----:R-:W-:Y:S09]  /*95f0*/  @P6 IMAD.MOV.U32 R5, RZ, RZ, R195 ;  /* 0x000000ffff056224 */ /* 0x002ff200078e00c3 */
[----:B------:R-:W1:Y:S01]  /*9600*/  MUFU.TANH R22, R22 ;  /* 0x0000001600167308 */ /* 0x000e620000002400 */
[----:B------:R-:W-:Y:S01]  /*9610*/  @P6 IMAD.MOV.U32 R4, RZ, RZ, R172 ;  /* 0x000000ffff046224 */ /* 0x000fe200078e00ac */
[----:B------:R-:W-:Y:S04]  /*9620*/  PLOP3.LUT P6, PT, PT, PT, UP3, 0x80, 0x0 ;  /* 0x000000000000781c */ /* 0x000fe80003fcf038 */
[----:B------:R1:W-:Y:S01]  /*9630*/  @P5 LDGSTS.E.BYPASS.LTC128B.128 [R231+0xa100], [R4.64], !P3 ;  /* 0x0a10000004e75fae */ /* 0x0003e2000d901d52 */
[----:B------:R-:W-:Y:S03]  /*9640*/  PLOP3.LUT P5, PT, PT, PT, UP3, 0x80, 0x0 ;  /* 0x000000000000781c */ /* 0x000fe60003faf038 */
[----:B------:R-:W2:Y:S10]  /*9650*/  MUFU.TANH R15, R15 ;  /* 0x0000000f000f7308 */ /* 0x000eb40000002400 */
[----:B------:R-:W2:Y:S10]  /*9660*/  MUFU.TANH R14, R14 ;  /* 0x0000000e000e7308 */ /* 0x000eb40000002400 */
[----:B------:R-:W2:Y:S01]  /*9670*/  MUFU.TANH R21, R21 ;  /* 0x0000001500157308 */ /* 0x000ea20000002400 */
[----:B-1----:R-:W-:Y:S02]  /*9680*/  @P0 IMAD.MOV.U32 R5, RZ, RZ, R194 ;  /* 0x000000ffff050224 */ /* 0x002fe400078e00c2 */
[----:B------:R-:W-:Y:S01]  /*9690*/  @P0 IMAD.MOV.U32 R4, RZ, RZ, R135 ;  /* 0x000000ffff040224 */ /* 0x000fe200078e0087 */
[----:B------:R-:W-:Y:S04]  /*96a0*/  PLOP3.LUT P0, PT, PT, PT, UP3, 0x80, 0x0 ;  /* 0x000000000000781c */ /* 0x000fe80003f0f038 */
[----:B------:R1:W-:Y:S02]  /*96b0*/  @P6 LDGSTS.E.BYPASS.LTC128B.128 [R231+0xc100], [R4.64], !P2 ;  /* 0x0c10000004e76fae */ /* 0x0003e4000d101d52 */
[----:B------:R-:W1:Y:S01]  /*96c0*/  MUFU.TANH R20, R20 ;  /* 0x0000001400147308 */ /* 0x000e620000002400 */
[----:B------:R-:W-:Y:S02]  /*96d0*/  PLOP3.LUT P6, PT, PT, PT, UP3, 0x80, 0x0 ;  /* 0x000000000000781c */ /* 0x000fe40003fcf038 */
[----:B------:R-:W-:Y:S07]  /*96e0*/  PLOP3.LUT P6, PT, PT, PT, UP3, 0x80, 0x0 ;  /* 0x000000000000781c */ /* 0x000fee0003fcf038 */
[----:B------:R2:W2:Y:S01]  /*96f0*/  MUFU.TANH R135, R35 ;  /* 0x0000002300877308 */ /* 0x0004a20000002400 */
[----:B-1----:R-:W-:Y:S02]  /*9700*/  @P5 IMAD.MOV.U32 R5, RZ, RZ, R193 ;  /* 0x000000ffff055224 */ /* 0x002fe400078e00c1 */
[----:B------:R-:W-:Y:S01]  /*9710*/  @P5 IMAD.MOV.U32 R4, RZ, RZ, R132 ;  /* 0x000000ffff045224 */ /* 0x000fe200078e0084 */
[----:B------:R-:W-:Y:S04]  /*9720*/  PLOP3.LUT P5, PT, PT, PT, UP3, 0x80, 0x0 ;  /* 0x000000000000781c */ /* 0x000fe80003faf038 */
[----:B------:R1:W-:Y:S01]  /*9730*/  @P0 LDGSTS.E.BYPASS.LTC128B.128 [R231+0xe100], [R4.64], !P1 ;  /* 0x0e10000004e70fae */ /* 0x0003e2000c901d52 */
[----:B------:R-:W-:Y:S08]  /*9740*/  PLOP3.LUT P0, PT, PT, PT, UP3, 0x80, 0x0 ;  /* 0x000000000000781c */ /* 0x000ff00003f0f038 */
[----:B------:R2:W-:Y:S01]  /*9750*/  @P5 LDGSTS.E.BYPASS.LTC128B.128 [R231+0x9100], [R2.64], !P4 ;  /* 0x0910000002e75fae */ /* 0x0005e2000e101d52 */
[----:B------:R-:W-:Y:S05]  /*9760*/  PLOP3.LUT P5, PT, PT, PT, UP2, 0x80, 0x0 ;  /* 0x000000000000781c */ /* 0x000fea0003faf028 */
[----:B-1----:R1:W3:Y:S01]  /*9770*/  LDL R5, [R1+0x2c] ;  /* 0x00002c0001057983 */ /* 0x0022e20000100800 */
[----:B------:R-:W-:Y:S02]  /*9780*/  IMAD.U32 R4, RZ, RZ, UR20 ;  /* 0x00000014ff047e24 */ /* 0x000fe4000f8e00ff */
[----:B--2---:R-:W-:Y:S02]  /*9790*/  @P0 IMAD.MOV.U32 R2, RZ, RZ, R12 ;  /* 0x000000ffff020224 */ /* 0x004fe400078e000c */
[----:B------:R-:W-:Y:S01]  /*97a0*/  @P0 IMAD.MOV.U32 R3, RZ, RZ, R13 ;  /* 0x000000ffff030224 */ /* 0x000fe200078e000d */
[----:B------:R-:W-:Y:S01]  /*97b0*/  PLOP3.LUT P0, PT, PT, PT, UP3, 0x80, 0x0 ;  /* 0x000000000000781c */ /* 0x000fe20003f0f038 */
[----:B------:R-:W-:Y:S02]  /*97c0*/  FMUL.FTZ R13, R32, c[0x0][0x320] ;  /* 0x0000c800200d7a20 */ /* 0x000fe40000410000 */
[----:B------:R-:W-:Y:S01]  /*97d0*/  FMUL.FTZ R12, R33, c[0x0][0x320] ;  /* 0x0000c800210c7a20 */ /* 0x000fe20000410000 */
[----:B------:R4:W-:Y:S01]  /*97e0*/  @P6 LDGSTS.E.BYPASS.LTC128B.128 [R231+0xb100], [R2.64], !P3 ;  /* 0x0b10000002e76fae */ /* 0x0009e2000d901d52 */
[----:B------:R-:W-:Y:S02]  /*97f0*/  PLOP3.LUT P6, PT, PT, PT, UP3, 0x80, 0x0 ;  /* 0x000000000000781c */ /* 0x000fe40003fcf038 */
[----:B------:R-:W2:Y:S06]  /*9800*/  MUFU.TANH R13, R13 ;  /* 0x0000000d000d7308 */ /* 0x000eac0000002400 */
[----:B------:R-:W-:Y:S02]  /*9810*/  @P0 IMAD.MOV.U32 R8, RZ, RZ, R16 ;  /* 0x000000ffff080224 */ /* 0x000fe400078e0010 */
[----:B------:R-:W-:Y:S01]  /*9820*/  @P0 IMAD.MOV.U32 R9, RZ, RZ, R179 ;  /* 0x000000ffff090224 */ /* 0x000fe200078e00b3 */
[----:B------:R-:W-:Y:S01]  /*9830*/  PLOP3.LUT P0, PT, PT, PT, UP3, 0x80, 0x0 ;  /* 0x000000000000781c */ /* 0x000fe20003f0f038 */
[----:B------:R-:W-:Y:S01]  /*9840*/  FMUL.FTZ R16, R34, c[0x0][0x320] ;  /* 0x0000c80022107a20 */ /* 0x000fe20000410000 */
[----:B------:R-:W1:Y:S02]  /*9850*/  MUFU.TANH R12, R12 ;  /* 0x0000000c000c7308 */ /* 0x000e640000002400 */
[----:B------:R1:W-:Y:S08]  /*9860*/  @P6 LDGSTS.E.BYPASS.LTC128B.128 [R231+0xd100], [R8.64], !P2 ;  /* 0x0d10000008e76fae */ /* 0x0003f0000d101d52 */
[----:B------:R-:W1:Y:S01]  /*9870*/  MUFU.TANH R16, R16 ;  /* 0x0000001000107308 */ /* 0x000e620000002400 */
[----:B------:R1:W-:Y:S01]  /*9880*/  @P0 LDGSTS.E.BYPASS.LTC128B.128 [R231+0xf100], [R6.64], !P1 ;  /* 0x0f10000006e70fae */ /* 0x0003e2000c901d52 */
[----:B------:R-:W-:Y:S02]  /*9890*/  PLOP3.LUT P0, PT, PT, PT, UP1, 0x40, 0x0 ;  /* 0x000000000000781c */ /* 0x000fe40003f0e818 */
[----:B----4-:R-:W-:Y:S03]  /*98a0*/  IADD3 R2, -R199, 0x1, -R4 ;  /* 0x00000001c7027810 */ /* 0x010fe60007ffe904 */
[----:B------:R-:W0:Y:S01]  /*98b0*/  LDGDEPBAR ;  /* 0x00000000000079af */ /* 0x000e220000000000 */
[----:B------:R-:W-:Y:S04]  /*98c0*/  IADD3 R0, -R0, UR9, R2 ;  /* 0x0000000900007c10 */ /* 0x000fe8000fffe102 */
[C---:B-1----:R-:W-:Y:S02]  /*98d0*/  IADD3 R7, R0.reuse, c[0x0][0x328], RZ ;  /* 0x0000ca0000077a10 */ /* 0x042fe40007ffe0ff */
[----:B------:R-:W-:Y:S01]  /*98e0*/  IADD3 R6, R0, UR15, RZ ;  /* 0x0000000f00067c10 */ /* 0x000fe2000fffe0ff */
[----:B---3--:R-:W-:Y:S01]  /*98f0*/  @P5 IMAD.MOV.U32 R5, RZ, RZ, R198 ;  /* 0x000000ffff055224 */ /* 0x008fe200078e00c6 */
[----:B------:R-:W-:Y:S04]  /*9900*/  PLOP3.LUT P5, PT, PT, PT, UP3, 0x80, 0x0 ;  /* 0x000000000000781c */ /* 0x000fe80003faf038 */
[----:B------:R-:W1:Y:S02]  /*9910*/  SHFL.IDX PT, R3, R5, RZ, 0x1c1f ;  /* 0x001c1fff05037589 */ /* 0x000e6400000e0000 */
[--C-:B-1----:R-:W-:Y:S02]  /*9920*/  IMAD.IADD R2, R7, 0x1, R3.reuse ;  /* 0x0000000107027824 */ /* 0x102fe400078e0203 */
[----:B------:R-:W-:Y:S01]  /*9930*/  IMAD.IADD R0, R6, 0x1, R3 ;  /* 0x0000000106007824 */ /* 0x000fe200078e0203 */
[----:B------:R-:W-:-:S05]  /*9940*/  @P0 BRA `(.L_x_963) ;  /* 0x0000019000000947 */ /* 0x000fca0003800000 */
[----:B--2---:R-:W-:Y:S01]  /*9950*/  IMAD.U32 R8, RZ, RZ, UR16 ;  /* 0x00000010ff087e24 */ /* 0x004fe2000f8e00ff */
        /* <DEDUP_REMOVED lines=13> */
.L_x_965:
[----:B------:R-:W-:Y:S04]  /*9a30*/  MOV R8, c[0x0][0x32c] ;  /* 0x0000cb0000087a02 */ /* 0x000fe80000000f00 */
[----:B------:R-:W-:Y:S11]  /*9a40*/  ISETP.NE.AND P0, PT, R8, 0x1, PT ;  /* 0x000000010800780c */ /* 0x000ff60003f05270 */
[----:B------:R-:W-:Y:S02]  /*9a50*/  @!UPT UIADD3 URZ, URZ, URZ, URZ ;  /* 0x0000003f3f3ff290 */ /* 0x000fe4000fffe03f */
[----:B------:R-:W-:Y:S05]  /*9a60*/  @P0 IMAD.HI.U32 R8, R3, c[0x0][0x330], RZ ;  /* 0x0000cc0003080a27 */ /* 0x000fea00078e00ff */
[----:B------:R-:W-:Y:S02]  /*9a70*/  @P0 SHF.R.U32.HI R3, RZ, c[0x0][0x334], R8 ;  /* 0x0000cd00ff030a19 */ /* 0x000fe40000011608 */
.L_x_966:
[----:B------:R-:W-:Y:S05]  /*9a80*/  BSYNC B0 ;  /* 0x0000000000007941 */ /* 0x000fea0003800000 */
.L_x_964:
[----:B------:R-:W-:Y:S04]  /*9a90*/  IMAD R3, R3, c[0x0][0x32c], -R4 ;  /* 0x0000cb0003037a24 */ /* 0x000fe800078e0a04 */
[----:B------:R-:W-:Y:S05]  /*9aa0*/  IMAD.IADD R3, R3, 0x1, -R199 ;  /* 0x0000000103037824 */ /* 0x000fea00078e0ac7 */
[----:B------:R-:W-:Y:S02]  /*9ab0*/  IADD3 R8, R3, c[0x0][0x32c], RZ ;  /* 0x0000cb0003087a10 */ /* 0x000fe40007ffe0ff */
[----:B------:R-:W-:Y:S02]  /*9ac0*/  IMNMX R0, R0, R3, !PT ;  /* 0x0000000300007217 */ /* 0x000fe40007800200 */
[----:B------:R-:W-:Y:S02]  /*9ad0*/  IMNMX R2, R2, R8, PT ;  /* 0x0000000802027217 */ /* 0x000fe40003800200 */
.L_x_963:
[----:B--2---:R-:W-:Y:S01]  /*9ae0*/  UISETP.GT.AND UP0, UPT, UR14, -0x1, UPT ;  /* 0xffffffff0e00788c */ /* 0x004fe2000bf04270 */
[----:B------:R-:W1:Y:S05]  /*9af0*/  SHFL.IDX PT, R3, R5, 0x1, 0x1c1f ;  /* 0x003c1f0005037f89 */ /* 0x000e6a00000e0000 */
[----:B------:R-:W-:Y:S02]  /*9b00*/  PLOP3.LUT P0, PT, PT, PT, UP0, 0x80, 0x0 ;  /* 0x000000000000781c */ /* 0x000fe40003f0f008 */
[----:B------:R-:W-:Y:S02]  /*9b10*/  PLOP3.LUT P6, PT, PT, PT, UP0, 0x80, 0x0 ;  /* 0x000000000000781c */ /* 0x000fe40003fcf008 */
[C---:B------:R-:W-:Y:S02]  /*9b20*/  ISETP.GT.AND P0, PT, R0.reuse, RZ, P0 ;  /* 0x000000ff0000720c */ /* 0x040fe40000704270 */
[----:B------:R-:W-:Y:S02]  /*9b30*/  ISETP.GT.AND P6, PT, R0, 0x8, P6 ;  /* 0x000000080000780c */ /* 0x000fe400037c4270 */
[----:B------:R-:W-:Y:S02]  /*9b40*/  ISETP.LT.OR P5, PT, R2, 0x1, P0 ;  /* 0x000000010200780c */ /* 0x000fe400007a1670 */
[----:B------:R-:W-:Y:S02]  /*9b50*/  PLOP3.LUT P0, PT, PT, PT, UP0, 0x80, 0x0 ;  /* 0x000000000000781c */ /* 0x000fe40003f0f008 */
[----:B------:R-:W-:Y:S02]  /*9b60*/  FSEL R8, R188, -INF , !P5 ;  /* 0xff800000bc087808 */ /* 0x000fe40006800000 */
[----:B------:R-:W-:Y:S02]  /*9b70*/  ISETP.GT.AND P0, PT, R0, 0x1, P0 ;  /* 0x000000010000780c */ /* 0x000fe40000704270 */
[----:B------:R-:W-:Y:S02]  /*9b80*/  PLOP3.LUT P5, PT, PT, PT, UP0, 0x80, 0x0 ;  /* 0x000000000000781c */ /* 0x000fe40003faf008 */
[----:B------:R-:W-:Y:S02]  /*9b90*/  ISETP.LT.OR P0, PT, R2, 0x2, P0 ;  /* 0x000000020200780c */ /* 0x000fe40000701670 */
[----:B------:R-:W-:Y:S02]  /*9ba0*/  ISETP.GT.AND P5, PT, R0, 0x9, P5 ;  /* 0x000000090000780c */ /* 0x000fe40002fa4270 */
[----:B------:R-:W-:Y:S02]  /*9bb0*/  FSEL R10, R187, -INF , !P0 ;  /* 0xff800000bb0a7808 */ /* 0x000fe40004000000 */
[----:B------:R-:W-:Y:S02]  /*9bc0*/  PLOP3.LUT P0, PT, PT, PT, UP0, 0x80, 0x0 ;  /* 0x000000000000781c */ /* 0x000fe40003f0f008 */
[----:B------:R-:W-:Y:S02]  /*9bd0*/  ISETP.LT.OR P6, PT, R2, 0x9, P6 ;  /* 0x000000090200780c */ /* 0x000fe400037c1670 */
[----:B------:R-:W-:Y:S02]  /*9be0*/  ISETP.GT.AND P0, PT, R0, 0x10, P0 ;  /* 0x000000100000780c */ /* 0x000fe40000704270 */
[C---:B------:R-:W-:Y:S02]  /*9bf0*/  ISETP.LT.OR P5, PT, R2.reuse, 0xa, P5 ;  /* 0x0000000a0200780c */ /* 0x040fe40002fa1670 */
[----:B------:R-:W-:Y:S02]  /*9c00*/  ISETP.LT.OR P0, PT, R2, 0x11, P0 ;  /* 0x000000110200780c */ /* 0x000fe40000701670 */
[----:B------:R-:W-:Y:S02]  /*9c10*/  FSEL R9, R184, -INF , !P6 ;  /* 0xff800000b8097808 */ /* 0x000fe40007000000 */
[----:B------:R-:W-:Y:S02]  /*9c20*/  FSEL R175, R175, -INF , !P0 ;  /* 0xff800000afaf7808 */ /* 0x000fe40004000000 */
[----:B------:R-:W-:Y:S02]  /*9c30*/  PLOP3.LUT P0, PT, PT, PT, UP0, 0x80, 0x0 ;  /* 0x000000000000781c */ /* 0x000fe40003f0f008 */
        /* <DEDUP_REMOVED lines=40> */
[----:B------:R-:W-:Y:S01]  /*9ec0*/  ISETP.GT.AND P5, PT, R0, 0x39, P5 ;  /* 0x000000390000780c */ /* 0x000fe20002fa4270 */
[--C-:B-1----:R-:W-:Y:S01]  /*9ed0*/  IMAD.IADD R0, R6, 0x1, R3.reuse ;  /* 0x0000000106007824 */ /* 0x102fe200078e0203 */
[C---:B------:R-:W-:Y:S02]  /*9ee0*/  ISETP.LT.OR P6, PT, R2.reuse, 0x39, P6 ;  /* 0x000000390200780c */ /* 0x040fe400037c1670 */
[----:B------:R-:W-:Y:S01]  /*9ef0*/  ISETP.LT.OR P5, PT, R2, 0x3a, P5 ;  /* 0x0000003a0200780c */ /* 0x000fe20002fa1670 */
[----:B------:R-:W-:Y:S01]  /*9f00*/  IMAD.IADD R2, R7, 0x1, R3 ;  /* 0x0000000107027824 */ /* 0x000fe200078e0203 */
[----:B------:R-:W-:Y:S02]  /*9f10*/  FSEL R197, R13, -INF , !P6 ;  /* 0xff8000000dc57808 */ /* 0x000fe40007000000 */
[----:B------:R-:W-:Y:S01]  /*9f20*/  FSEL R198, R12, -INF , !P5 ;  /* 0xff8000000cc67808 */ /* 0x000fe20006800000 */
        /* <DEDUP_REMOVED lines=15> */
.L_x_969:
[----:B------:R-:W-:Y:S04]  /*a020*/  MOV R5, c[0x0][0x32c] ;  /* 0x0000cb0000057a02 */ /* 0x000fe80000000f00 */
[----:B------:R-:W-:Y:S11]  /*a030*/  ISETP.NE.AND P0, PT, R5, 0x1, PT ;  /* 0x000000010500780c */ /* 0x000ff60003f05270 */
[----:B------:R-:W-:Y:S02]  /*a040*/  @!UPT UIADD3 URZ, URZ, URZ, URZ ;  /* 0x0000003f3f3ff290 */ /* 0x000fe4000fffe03f */
[----:B------:R-:W-:Y:S05]  /*a050*/  @P0 IMAD.HI.U32 R5, R3, c[0x0][0x330], RZ ;  /* 0x0000cc0003050a27 */ /* 0x000fea00078e00ff */
[----:B------:R-:W-:Y:S02]  /*a060*/  @P0 SHF.R.U32.HI R3, RZ, c[0x0][0x334], R5 ;  /* 0x0000cd00ff030a19 */ /* 0x000fe40000011605 */
.L_x_970:
[----:B------:R-:W-:Y:S05]  /*a070*/  BSYNC B0 ;  /* 0x0000000000007941 */ /* 0x000fea0003800000 */
.L_x_968:
[----:B------:R-:W-:Y:S04]  /*a080*/  IMAD R4, R3, c[0x0][0x32c], -R4 ;  /* 0x0000cb0003047a24 */ /* 0x000fe800078e0a04 */
[----:B------:R-:W-:Y:S05]  /*a090*/  IMAD.IADD R4, R4, 0x1, -R199 ;  /* 0x0000000104047824 */ /* 0x000fea00078e0ac7 */
[----:B------:R-:W-:Y:S02]  /*a0a0*/  IADD3 R3, R4, c[0x0][0x32c], RZ ;  /* 0x0000cb0004037a10 */ /* 0x000fe40007ffe0ff */
[----:B------:R-:W-:Y:S02]  /*a0b0*/  IMNMX R0, R0, R4, !PT ;  /* 0x0000000400007217 */ /* 0x000fe40007800200 */
[----:B------:R-:W-:Y:S02]  /*a0c0*/  IMNMX R2, R2, R3, PT ;  /* 0x0000000302027217 */ /* 0x000fe40003800200 */
.L_x_967:
[----:B------:R-:W-:Y:S01]  /*a0d0*/  FMNMX.FTZ R3, R8, R133, !PT ;  /* 0x0000008508037209 */ /* 0x000fe20007810000 */
[----:B------:R-:W-:Y:S01]  /*a0e0*/  LDSM.16.MT88.4 R28, [R208+0x100] ;  /* 0x00010000d01c783b */ /* 0x000fe20000004200 */
[----:B------:R-:W-:Y:S02]  /*a0f0*/  PLOP3.LUT P0, PT, PT, PT, UP0, 0x80, 0x0 ;  /* 0x000000000000781c */ /* 0x000fe40003f0f008 */
[----:B------:R-:W-:Y:S02]  /*a100*/  FMNMX.FTZ R3, R10, R3, !PT ;  /* 0x000000030a037209 */ /* 0x000fe40007810000 */
[C---:B------:R-:W-:Y:S02]  /*a110*/  ISETP.GT.AND P0, PT, R0.reuse, RZ, P0 ;  /* 0x000000ff0000720c */ /* 0x040fe40000704270 */
[----:B------:R-:W-:Y:S02]  /*a120*/  FMNMX.FTZ R3, R9, R3, !PT ;  /* 0x0000000309037209 */ /* 0x000fe40007810000 */
[----:B------:R-:W-:Y:S02]  /*a130*/  PLOP3.LUT P6, PT, PT, PT, UP0, 0x80, 0x0 ;  /* 0x000000000000781c */ /* 0x000fe40003fcf008 */
[----:B------:R-:W-:Y:S02]  /*a140*/  FMNMX.FTZ R3, R11, R3, !PT ;  /* 0x000000030b037209 */ /* 0x000fe40007810000 */
[----:B------:R-:W-:Y:S02]  /*a150*/  ISETP.GT.AND P6, PT, R0, 0x1, P6 ;  /* 0x000000010000780c */ /* 0x000fe400037c4270 */
[----:B------:R-:W-:Y:S02]  /*a160*/  FMNMX.FTZ R3, R175, R3, !PT ;  /* 0x00000003af037209 */ /* 0x000fe40007810000 */
[----:B------:R-:W-:Y:S02]  /*a170*/  PLOP3.LUT P5, PT, PT, PT, UP0, 0x80, 0x0 ;  /* 0x000000000000781c */ /* 0x000fe40003faf008 */
[----:B------:R-:W-:Y:S02]  /*a180*/  ISETP.LT.OR P0, PT, R2, 0x1, P0 ;  /* 0x000000010200780c */ /* 0x000fe40000701670 */
[----:B------:R-:W-:Y:S02]  /*a190*/  FMNMX.FTZ R3, R178, R3, !PT ;  /* 0x00000003b2037209 */ /* 0x000fe40007810000 */
[----:B------:R-:W-:Y:S02]  /*a1a0*/  ISETP.GT.AND P5, PT, R0, 0x8, P5 ;  /* 0x000000080000780c */ /* 0x000fe40002fa4270 */
[----:B------:R-:W-:Y:S02]  /*a1b0*/  ISETP.LT.OR P6, PT, R2, 0x2, P6 ;  /* 0x000000020200780c */ /* 0x000fe400037c1670 */
[----:B------:R-:W-:Y:S02]  /*a1c0*/  FSEL R4, R191, -INF , !P0 ;  /* 0xff800000bf047808 */ /* 0x000fe40004000000 */
[----:B------:R-:W-:Y:S02]  /*a1d0*/  PLOP3.LUT P0, PT, PT, PT, UP0, 0x80, 0x0 ;  /* 0x000000000000781c */ /* 0x000fe40003f0f008 */
[----:B------:R-:W-:Y:S02]  /*a1e0*/  FMNMX.FTZ R3, R179, R3, !PT ;  /* 0x00000003b3037209 */ /* 0x000fe40007810000 */
[----:B------:R-:W-:Y:S02]  /*a1f0*/  FSEL R6, R192, -INF , !P6 ;  /* 0xff800000c0067808 */ /* 0x000fe40007000000 */
[----:B------:R-:W-:Y:S02]  /*a200*/  ISETP.GT.AND P0, PT, R0, 0x9, P0 ;  /* 0x000000090000780c */ /* 0x000fe40000704270 */
[----:B------:R-:W-:Y:S02]  /*a210*/  FMNMX.FTZ R12, R4, R134, !PT ;  /* 0x00000086040c7209 */ /* 0x000fe40007810000 */
[----:B------:R-:W-:Y:S02]  /*a220*/  PLOP3.LUT P6, PT, PT, PT, UP0, 0x80, 0x0 ;  /* 0x000000000000781c */ /* 0x000fe40003fcf008 */
[----:B------:R-:W-:Y:S02]  /*a230*/  ISETP.LT.OR P5, PT, R2, 0x9, P5 ;  /* 0x000000090200780c */ /* 0x000fe40002fa1670 */
[----:B------:R-:W-:Y:S02]  /*a240*/  FMNMX.FTZ R3, R180, R3, !PT ;  /* 0x00000003b4037209 */ /* 0x000fe40007810000 */
[----:B------:R-:W-:Y:S02]  /*a250*/  ISETP.GT.AND P6, PT, R0, 0x10, P6 ;  /* 0x000000100000780c */ /* 0x000fe400037c4270 */
[----:B------:R-:W-:Y:S02]  /*a260*/  FSEL R5, R189, -INF , !P5 ;  /* 0xff800000bd057808 */ /* 0x000fe40006800000 */
[----:B------:R-:W-:Y:S02]  /*a270*/  PLOP3.LUT P5, PT, PT, PT, UP0, 0x80, 0x0 ;  /* 0x000000000000781c */ /* 0x000fe40003faf008 */
[----:B------:R-:W-:Y:S02]  /*a280*/  FMNMX.FTZ R12, R6, R12, !PT ;  /* 0x0000000c060c7209 */ /* 0x000fe40007810000 */
        /* <DEDUP_REMOVED lines=15> */
[----:B------:R-:W-:Y:S02]  /*a380*/  ISETP.LT.OR P0, PT, R2, 0x19, P0 ;  /* 0x000000190200780c */ /* 0x000fe40000701670 */
[----:B------:R-:W-:Y:S02]  /*a390*/  FSEL R186, R186, -INF , !P5 ;  /* 0xff800000baba7808 */ /* 0x000fe40006800000 */
[----:B------:R-:W-:Y:S02]  /*a3a0*/  PLOP3.LUT P5, PT, PT, PT, UP0, 0x80, 0x0 ;  /* 0x000000000000781c */ /* 0x000fe40003faf008 */
[----:B------:R-:W-:Y:S02]  /*a3b0*/  FMNMX.FTZ R12, R185, R12, !PT ;  /* 0x0000000cb90c7209 */ /* 0x000fe40007810000 */
[----:B------:R-:W-:Y:S02]  /*a3c0*/  FMNMX.FTZ R3, R188, R3, !PT ;  /* 0x00000003bc037209 */ /* 0x000fe40007810000 */
[----:B------:R-:W-:Y:S02]  /*a3d0*/  FSEL R176, R176, -INF , !P0 ;  /* 0xff800000b0b07808 */ /* 0x000fe40004000000 */
[----:B------:R-:W-:Y:S02]  /*a3e0*/  ISETP.LT.OR P6, PT, R2, 0x1a, P6 ;  /* 0x0000001a0200780c */ /* 0x000fe400037c1670 */
[----:B------:R-:W-:Y:S02]  /*a3f0*/  ISETP.GT.AND P5, PT, R0, 0x20, P5 ;  /* 0x000000200000780c */ /* 0x000fe40002fa4270 */
[----:B------:R-:W-:Y:S02]  /*a400*/  FMNMX.FTZ R12, R186, R12, !PT ;  /* 0x0000000cba0c7209 */ /* 0x000fe40007810000 */
[----:B------:R-:W-:Y:S02]  /*a410*/  PLOP3.LUT P0, PT, PT, PT, UP0, 0x80, 0x0 ;  /* 0x000000000000781c */ /* 0x000fe40003f0f008 */
[----:B------:R-:W-:Y:S02]  /*a420*/  FMNMX.FTZ R3, R195, R3, !PT ;  /* 0x00000003c3037209 */ /* 0x000fe40007810000 */
[----:B------:R-:W-:Y:S02]  /*a430*/  FSEL R177, R177, -INF , !P6 ;  /* 0xff800000b1b17808 */ /* 0x000fe40007000000 */
[----:B------:R-:W-:Y:S02]  /*a440*/  FMNMX.FTZ R12, R176, R12, !PT ;  /* 0x0000000cb00c7209 */ /* 0x000fe40007810000 */
[----:B------:R-:W-:Y:S02]  /*a450*/  ISETP.GT.AND P0, PT, R0, 0x21, P0 ;  /* 0x000000210000780c */ /* 0x000fe40000704270 */
[----:B------:R-:W-:Y:S02]  /*a460*/  ISETP.LT.OR P5, PT, R2, 0x21, P5 ;  /* 0x000000210200780c */ /* 0x000fe40002fa1670 */
[----:B------:R-:W-:Y:S02]  /*a470*/  PLOP3.LUT P6, PT, PT, PT, UP0, 0x80, 0x0 ;  /* 0x000000000000781c */ /* 0x000fe40003fcf008 */
[----:B------:R-:W-:Y:S02]  /*a480*/  FMNMX.FTZ R3, R196, R3, !PT ;  /* 0x00000003c4037209 */ /* 0x000fe40007810000 */
[----:B------:R-:W-:Y:S02]  /*a490*/  FSEL R173, R173, -INF , !P5 ;  /* 0xff800000adad7808 */ /* 0x000fe40006800000 */
[----:B------:R-:W-:Y:S02]  /*a4a0*/  FMNMX.FTZ R12, R177, R12, !PT ;  /* 0x0000000cb10c7209 */ /* 0x000fe40007810000 */
[----:B------:R-:W-:Y:S02]  /*a4b0*/  ISETP.LT.OR P0, PT, R2, 0x22, P0 ;  /* 0x000000220200780c */ /* 0x000fe40000701670 */
[----:B------:R-:W-:Y:S02]  /*a4c0*/  ISETP.GT.AND P6, PT, R0, 0x28, P6 ;  /* 0x000000280000780c */ /* 0x000fe400037c4270 */
        /* <DEDUP_REMOVED lines=9> */
[----:B------:R-:W-:Y:S01]  /*a560*/  FMNMX.FTZ R12, R174, R12, !PT ;  /* 0x0000000cae0c7209 */ /* 0x000fe20007810000 */
[----:B------:R-:W-:Y:S01]  /*a570*/  SHFL.BFLY PT, R13, R3, 0x2, 0x1f ;  /* 0x0c401f00030d7f89 */ /* 0x000fe200000e0000 */
[----:B------:R-:W-:Y:S02]  /*a580*/  ISETP.GT.AND P0, PT, R0, 0x30, P0 ;  /* 0x000000300000780c */ /* 0x000fe40000704270 */
[----:B------:R-:W-:Y:S02]  /*a590*/  ISETP.LT.OR P5, PT, R2, 0x2a, P5 ;  /* 0x0000002a0200780c */ /* 0x000fe40002fa1670 */
[----:B------:R-:W-:Y:S02]  /*a5a0*/  PLOP3.LUT P6, PT, PT, PT, UP0, 0x80, 0x0 ;  /* 0x000000000000781c */ /* 0x000fe40003fcf008 */
[----:B------:R-:W-:Y:S02]  /*a5b0*/  FSEL R187, R22, -INF , !P5 ;  /* 0xff80000016bb7808 */ /* 0x000fe40006800000 */
[----:B------:R-:W-:Y:S02]  /*a5c0*/  ISETP.LT.OR P0, PT, R2, 0x31, P0 ;  /* 0x000000310200780c */ /* 0x000fe40000701670 */
[C---:B------:R-:W-:Y:S02]  /*a5d0*/  ISETP.GT.AND P6, PT, R0.reuse, 0x31, P6 ;  /* 0x000000310000780c */ /* 0x040fe400037c4270 */
[----:B------:R-:W-:Y:S02]  /*a5e0*/  FMNMX.FTZ R12, R181, R12, !PT ;  /* 0x0000000cb50c7209 */ /* 0x000fe40007810000 */
[----:B------:R-:W-:Y:S02]  /*a5f0*/  PLOP3.LUT P5, PT, PT, PT, UP0, 0x80, 0x0 ;  /* 0x000000000000781c */ /* 0x000fe40003faf008 */
[----:B------:R-:W-:Y:S02]  /*a600*/  FSEL R192, R21, -INF , !P0 ;  /* 0xff80000015c07808 */ /* 0x000fe40004000000 */
[----:B------:R-:W-:Y:S02]  /*a610*/  FMNMX.FTZ R12, R187, R12, !PT ;  /* 0x0000000cbb0c7209 */ /* 0x000fe40007810000 */
[----:B------:R-:W-:Y:S02]  /*a620*/  ISETP.GT.AND P5, PT, R0, 0x38, P5 ;  /* 0x000000380000780c */ /* 0x000fe40002fa4270 */
[----:B------:R-:W-:Y:S02]  /*a630*/  ISETP.LT.OR P6, PT, R2, 0x32, P6 ;  /* 0x000000320200780c */ /* 0x000fe400037c1670 */
[----:B------:R-:W-:Y:S01]  /*a640*/  PLOP3.LUT P0, PT, PT, PT, UP0, 0x80, 0x0 ;  /* 0x000000000000781c */ /* 0x000fe20003f0f008 */
[----:B------:R-:W-:Y:S01]  /*a650*/  UISETP.GT.AND UP0, UPT, UR14, UR17, UPT ;  /* 0x000000110e00728c */ /* 0x000fe2000bf04270 */
[----:B------:R-:W-:Y:S01]  /*a660*/  FSEL R193, R20, -INF , !P6 ;  /* 0xff80000014c17808 */ /* 0x000fe20007000000 */
[----:B------:R-:W-:Y:S01]  /*a670*/  UIADD3 UR14, UR14, -0x1, URZ ;  /* 0xffffffff0e0e7890 */ /* 0x000fe2000fffe03f */
[----:B------:R-:W-:Y:S01]  /*a680*/  ISETP.GT.AND P0, PT, R0, 0x39, P0 ;  /* 0x000000390000780c */ /* 0x000fe20000704270 */
[----:B------:R-:W-:Y:S01]  /*a690*/  LDSM.16.MT88.4 R20, [R206+0x100] ;  /* 0x00010000ce14783b */ /* 0x000fe20000004200 */
[----:B------:R-:W-:Y:S02]  /*a6a0*/  FMNMX.FTZ R0, R192, R12, !PT ;  /* 0x0000000cc0007209 */ /* 0x000fe40007810000 */
[C---:B------:R-:W-:Y:S02]  /*a6b0*/  ISETP.LT.OR P5, PT, R2.reuse, 0x39, P5 ;  /* 0x000000390200780c */ /* 0x040fe40002fa1670 */
[----:B------:R-:W-:Y:S02]  /*a6c0*/  ISETP.LT.OR P0, PT, R2, 0x3a, P0 ;  /* 0x0000003a0200780c */ /* 0x000fe40000701670 */
[----:B------:R-:W-:Y:S02]  /*a6d0*/  FSEL R194, R16, -INF , !P5 ;  /* 0xff80000010c27808 */ /* 0x000fe40006800000 */
        /* <DEDUP_REMOVED lines=35> */
[----:B------:R-:W-:Y:S01]  /*a910*/  PLOP3.LUT P0, PT, PT, PT, UP0, 0x80, 0x0 ;  /* 0x000000000000781c */ /* 0x000fe20003f0f008 */
        /* <DEDUP_REMOVED lines=30> */
[C---:B------:R-:W-:Y:S01]  /*ab00*/  FMUL.FTZ R60, R2.reuse, R60 ;  /* 0x0000003c023c7220 */ /* 0x040fe20000410000 */
        /* <DEDUP_REMOVED lines=12> */
[C---:B------:R-:W-:Y:S01]  /*abd0*/  FMUL.FTZ R77, R2.reuse, R77 ;  /* 0x0000004d024d7220 */ /* 0x040fe20000410000 */
        /* <DEDUP_REMOVED lines=26> */
[----:B------:R-:W-:Y:S02]  /*ad80*/  FMUL.FTZ R35, R0, R167 ;  /* 0x000000a700237220 */ /* 0x000fe40000410000 */
[--C-:B-1----:R-:W-:Y:S01]  /*ad90*/  FFMA.FTZ R134, R178, c[0x0][0x2d0], -R172.reuse ;  /* 0x0000b400b2867a23 */ /* 0x102fe200000108ac */
[----:B------:R-:W-:Y:S01]  /*ada0*/  LDSM.16.MT88.4 R156, [R205+0x2900] ;  /* 0x00290000cd9c783b */ /* 0x000fe20000004200 */
[C---:B------:R-:W-:Y:S01]  /*adb0*/  FMUL.FTZ R20, R2.reuse, R152 ;  /* 0x0000009802147220 */ /* 0x040fe20000410000 */
[C---:B------:R-:W-:Y:S01]  /*adc0*/  HMMA.16816.F32 R16, R168.reuse, R22, R16 ;  /* 0x00000016a810723c */ /* 0x040fe20000001810 */
[----:B------:R1:W5:Y:S03]  /*add0*/  MUFU.EX2 R238, R134 ;  /* 0x0000008600ee7308 */ /* 0x0003660000000800 */
        /* <DEDUP_REMOVED lines=17> */
[----:B------:R1:W-:Y:S02]  /*aef0*/  MUFU.EX2 R237, R134 ;  /* 0x0000008600ed7308 */ /* 0x0003e40000000800 */
        /* <DEDUP_REMOVED lines=17> */
[----:B------:R-:W-:Y:S02]  /*b010*/  FMUL.FTZ R67, R0, R67 ;  /* 0x0000004300437220 */ /* 0x000fe40000410000 */
[--C-:B-1----:R-:W-:Y:S02]  /*b020*/  FFMA.FTZ R134, R180, c[0x0][0x2d0], -R172.reuse ;  /* 0x0000b400b4867a23 */ /* 0x102fe400000108ac */
[C---:B----4-:R-:W-:Y:S02]  /*b030*/  HMMA.16816.F32 R44, R168.reuse, R144, R44 ;  /* 0x00000090a82c723c */ /* 0x050fe4000000182c */
[----:B------:R1:W-:Y:S02]  /*b040*/  MUFU.EX2 R236, R134 ;  /* 0x0000008600ec7308 */ /* 0x0003e40000000800 */
[C---:B------:R-:W-:Y:S02]  /*b050*/  FMUL.FTZ R70, R0.reuse, R70 ;  /* 0x0000004600467220 */ /* 0x040fe40000410000 */
[C---:B------:R-:W-:Y:S02]  /*b060*/  FMUL.FTZ R71, R0.reuse, R71 ;  /* 0x0000004700477220 */ /* 0x040fe40000410000 */
[C---:B------:R-:W-:Y:S01]  /*b070*/  HMMA.16816.F32 R48, R168.reuse, R146, R48 ;  /* 0x00000092a830723c */ /* 0x040fe20000001830 */
[----:B------:R-:W4:Y:S03]  /*b080*/  LDSM.16.MT88.4 R144, [R205+0x4100] ;  /* 0x00410000cd90783b */ /* 0x000f260000004200 */
        /* <DEDUP_REMOVED lines=9> */
[C---:B------:R-:W-:Y:S02]  /*b120*/  FMUL.FTZ R86, R0.reuse, R86 ;  /* 0x0000005600567220 */ /* 0x040fe40000410000 */
[----:B------:R-:W-:Y:S02]  /*b130*/  FMUL.FTZ R87, R0, R87 ;  /* 0x0000005700577220 */ /* 0x000fe40000410000 */
[C---:B---3--:R-:W-:Y:S04]  /*b140*/  HMMA.16816.F32 R60, R168.reuse, R140, R60 ;  /* 0x0000008ca83c723c */ /* 0x048fe8000000183c */
[----:B------:R-:W-:Y:S02]  /*b150*/  FMUL.FTZ R89, R2, R89 ;  /* 0x0000005902597220 */ /* 0x000fe40000410000 */
[C---:B------:R-:W-:Y:S02]  /*b160*/  FMUL.FTZ R90, R0.reuse, R90 ;  /* 0x0000005a005a7220 */ /* 0x040fe40000410000 */
[C---:B------:R-:W-:Y:S01]  /*b170*/  HMMA.16816.F32 R64, R168.reuse, R142, R64 ;  /* 0x0000008ea840723c */ /* 0x040fe20000001840 */
[----:B------:R-:W3:Y:S03]  /*b180*/  LDSM.16.MT88.4 R140, [R208+0x4100] ;  /* 0x00410000d08c783b */ /* 0x000ee60000004200 */
[----:B------:R-:W-:Y:S02]  /*b190*/  FMUL.FTZ R91, R0, R91 ;  /* 0x0000005b005b7220 */ /* 0x000fe40000410000 */
[C---:B------:R-:W-:Y:S02]  /*b1a0*/  FMUL.FTZ R92, R2.reuse, R92 ;  /* 0x0000005c025c7220 */ /* 0x040fe40000410000 */
[C---:B----4-:R-:W-:Y:S04]  /*b1b0*/  HMMA.16816.F32 R68, R168.reuse, R144, R68 ;  /* 0x00000090a844723c */ /* 0x050fe80000001844 */
[----:B------:R-:W-:Y:S02]  /*b1c0*/  FMUL.FTZ R93, R2, R93 ;  /* 0x0000005d025d7220 */ /* 0x000fe40000410000 */
[C---:B------:R-:W-:Y:S02]  /*b1d0*/  FMUL.FTZ R94, R0.reuse, R94 ;  /* 0x0000005e005e7220 */ /* 0x040fe40000410000 */
[C---:B------:R-:W-:Y:S01]  /*b1e0*/  HMMA.16816.F32 R72, R168.reuse, R146, R72 ;  /* 0x00000092a848723c */ /* 0x040fe20000001848 */
[----:B------:R-:W4:Y:S03]  /*b1f0*/  LDSM.16.MT88.4 R144, [R207+0x4100] ;  /* 0x00410000cf90783b */ /* 0x000f260000004200 */
[--C-:B-1----:R-:W-:Y:S02]  /*b200*/  FFMA.FTZ R134, R185, c[0x0][0x2d0], -R133.reuse ;  /* 0x0000b400b9867a23 */ /* 0x102fe40000010885 */
[----:B------:R-:W-:Y:S02]  /*b210*/  FMUL.FTZ R95, R0, R95 ;  /* 0x0000005f005f7220 */ /* 0x000fe40000410000 */
[C---:B------:R-:W-:Y:S01]  /*b220*/  FMUL.FTZ R96, R2.reuse, R96 ;  /* 0x0000006002607220 */ /* 0x040fe20000410000 */
[C---:B--2---:R-:W-:Y:S01]  /*b230*/  HMMA.16816.F32 R76, R168.reuse, R136, R76 ;  /* 0x00000088a84c723c */ /* 0x044fe2000000184c */
[----:B------:R1:W-:Y:S02]  /*b240*/  MUFU.EX2 R191, R134 ;  /* 0x0000008600bf7308 */ /* 0x0003e40000000800 */
[----:B------:R-:W-:Y:S02]  /*b250*/  FMUL.FTZ R97, R2, R97 ;  /* 0x0000006102617220 */ /* 0x000fe40000410000 */
[C---:B------:R-:W-:Y:S02]  /*b260*/  FMUL.FTZ R98, R0.reuse, R98 ;  /* 0x0000006200627220 */ /* 0x040fe40000410000 */
[----:B------:R-:W-:Y:S01]  /*b270*/  FMUL.FTZ R99, R0, R99 ;  /* 0x0000006300637220 */ /* 0x000fe20000410000 */
        /* <DEDUP_REMOVED lines=11> */
[C---:B----4-:R-:W-:Y:S01]  /*b330*/  HMMA.16816.F32 R92, R168.reuse, R144, R92 ;  /* 0x00000090a85c723c */ /* 0x050fe2000000185c */
[----:B------:R1:W4:Y:S03]  /*b340*/  MUFU.EX2 R190, R134 ;  /* 0x0000008600be7308 */ /* 0x0003260000000800 */
[----:B------:R-:W-:Y:S02]  /*b350*/  FMUL.FTZ R105, R2, R105 ;  /* 0x0000006902697220 */ /* 0x000fe40000410000 */
[C---:B------:R-:W-:Y:S02]  /*b360*/  FMUL.FTZ R106, R0.reuse, R106 ;  /* 0x0000006a006a7220 */ /* 0x040fe40000410000 */
[C---:B------:R-:W-:Y:S01]  /*b370*/  HMMA.16816.F32 R96, R168.reuse, R146, R96 ;  /* 0x00000092a860723c */ /* 0x040fe20000001860 */
[----:B------:R-:W4:Y:S03]  /*b380*/  LDSM.16.MT88.4 R144, [R208+0x6100] ;  /* 0x00610000d090783b */ /* 0x000f260000004200 */
[----:B------:R-:W-:Y:S02]  /*b390*/  FMUL.FTZ R107, R0, R107 ;  /* 0x0000006b006b7220 */ /* 0x000fe40000410000 */
[C---:B------:R-:W-:Y:S02]  /*b3a0*/  FMUL.FTZ R108, R2.reuse, R108 ;  /* 0x0000006c026c7220 */ /* 0x040fe40000410000 */
[----:B------:R-:W-:Y:S01]  /*b3b0*/  FMUL.FTZ R109, R2, R109 ;  /* 0x0000006d026d7220 */ /* 0x000fe20000410000 */
[C---:B--2---:R-:W-:Y:S03]  /*b3c0*/  HMMA.16816.F32 R100, R168.reuse, R136, R100 ;  /* 0x00000088a864723c */ /* 0x044fe60000001864 */
[C---:B------:R-:W-:Y:S02]  /*b3d0*/  FMUL.FTZ R110, R0.reuse, R110 ;  /* 0x0000006e006e7220 */ /* 0x040fe40000410000 */
[----:B------:R-:W-:Y:S02]  /*b3e0*/  FMUL.FTZ R111, R0, R111 ;  /* 0x0000006f006f7220 */ /* 0x000fe40000410000 */
[----:B------:R-:W-:Y:S01]  /*b3f0*/  FMUL.FTZ R112, R2, R112 ;  /* 0x0000007002707220 */ /* 0x000fe20000410000 */
[C---:B------:R-:W-:Y:S01]  /*b400*/  HMMA.16816.F32 R104, R168.reuse, R138, R104 ;  /* 0x0000008aa868723c */ /* 0x040fe20000001868 */
[----:B------:R-:W2:Y:S03]  /*b410*/  LDSM.16.MT88.4 R136, [R207+0x6100] ;  /* 0x00610000cf88783b */ /* 0x000ea60000004200 */
[--C-:B-1----:R-:W-:Y:S02]  /*b420*/  FFMA.FTZ R134, R176, c[0x0][0x2d0], -R133.reuse ;  /* 0x0000b400b0867a23 */ /* 0x102fe40000010885 */
[----:B------:R-:W-:Y:S02]  /*b430*/  FMUL.FTZ R113, R2, R113 ;  /* 0x0000007102717220 */ /* 0x000fe40000410000 */
[C---:B---3--:R-:W-:Y:S01]  /*b440*/  HMMA.16816.F32 R108, R168.reuse, R140, R108 ;  /* 0x0000008ca86c723c */ /* 0x048fe2000000186c */
[----:B------:R1:W-:Y:S03]  /*b450*/  MUFU.EX2 R189, R134 ;  /* 0x0000008600bd7308 */ /* 0x0003e60000000800 */
[C---:B------:R-:W-:Y:S02]  /*b460*/  FMUL.FTZ R114, R0.reuse, R114 ;  /* 0x0000007200727220 */ /* 0x040fe40000410000 */
[----:B------:R-:W-:Y:S02]  /*b470*/  FMUL.FTZ R115, R0, R115 ;  /* 0x0000007300737220 */ /* 0x000fe40000410000 */
[C---:B------:R-:W-:Y:S04]  /*b480*/  FMUL.FTZ R116, R2.reuse, R116 ;  /* 0x0000007402747220 */ /* 0x040fe80000410000 */
[----:B------:R-:W-:Y:S01]  /*b490*/  FMUL.FTZ R117, R2, R117 ;  /* 0x0000007502757220 */ /* 0x000fe20000410000 */
[C---:B------:R-:W-:Y:S01]  /*b4a0*/  HMMA.16816.F32 R112, R168.reuse, R142, R112 ;  /* 0x0000008ea870723c */ /* 0x040fe20000001870 */
[----:B------:R-:W3:Y:S02]  /*b4b0*/  LDSM.16.MT88.4 R140, [R205+0x900] ;  /* 0x00090000cd8c783b */ /* 0x000ee40000004200 */
[C---:B------:R-:W-:Y:S02]  /*b4c0*/  FMUL.FTZ R118, R0.reuse, R118 ;  /* 0x0000007600767220 */ /* 0x040fe40000410000 */
[----:B------:R-:W-:Y:S02]  /*b4d0*/  FMUL.FTZ R119, R0, R119 ;  /* 0x0000007700777220 */ /* 0x000fe40000410000 */
[C---:B------:R-:W-:Y:S02]  /*b4e0*/  FMUL.FTZ R120, R2.reuse, R120 ;  /* 0x0000007802787220 */ /* 0x040fe40000410000 */
[----:B------:R-:W-:Y:S03]  /*b4f0*/  FMUL.FTZ R121, R2, R121 ;  /* 0x0000007902797220 */ /* 0x000fe60000410000 */
[C---:B----4-:R-:W-:Y:S03]  /*b500*/  HMMA.16816.F32 R116, R168.reuse, R144, R116 ;  /* 0x00000090a874723c */ /* 0x050fe60000001874 */
[C---:B------:R-:W-:Y:S02]  /*b510*/  FMUL.FTZ R122, R0.reuse, R122 ;  /* 0x0000007a007a7220 */ /* 0x040fe40000410000 */
[----:B------:R-:W-:Y:S02]  /*b520*/  FMUL.FTZ R123, R0, R123 ;  /* 0x0000007b007b7220 */ /* 0x000fe40000410000 */
[--C-:B-1----:R-:W-:Y:S02]  /*b530*/  FFMA.FTZ R134, R177, c[0x0][0x2d0], -R133.reuse ;  /* 0x0000b400b1867a23 */ /* 0x102fe40000010885 */
[----:B------:R-:W-:Y:S02]  /*b540*/  LDSM.16.MT88.4 R176, [R206+0x3900] ;  /* 0x00390000ceb0783b */ /* 0x000fe40000004200 */
[----:B------:R1:W4:Y:S01]  /*b550*/  MUFU.EX2 R186, R134 ;  /* 0x0000008600ba7308 */ /* 0x0003220000000800 */
[C---:B------:R-:W-:Y:S03]  /*b560*/  HMMA.16816.F32 R120, R168.reuse, R146, R120 ;  /* 0x00000092a878723c */ /* 0x040fe60000001878 */
[C---:B------:R-:W-:Y:S02]  /*b570*/  FMUL.FTZ R124, R2.reuse, R124 ;  /* 0x0000007c027c7220 */ /* 0x040fe40000410000 */
[----:B------:R-:W-:Y:S01]  /*b580*/  FMUL.FTZ R125, R2, R125 ;  /* 0x0000007d027d7220 */ /* 0x000fe20000410000 */
[----:B------:R-:W3:Y:S01]  /*b590*/  LDSM.16.MT88.4 R144, [R208+0x900] ;  /* 0x00090000d090783b */ /* 0x000ee20000004200 */
[C---:B------:R-:W-:Y:S02]  /*b5a0*/  FMUL.FTZ R126, R0.reuse, R126 ;  /* 0x0000007e007e7220 */ /* 0x040fe40000410000 */
[----:B------:R-:W-:Y:S03]  /*b5b0*/  FMUL.FTZ R127, R0, R127 ;  /* 0x0000007f007f7220 */ /* 0x000fe60000410000 */
[C---:B------:R-:W-:Y:S02]  /*b5c0*/  FMUL.FTZ R128, R2.reuse, R128 ;  /* 0x0000008002807220 */ /* 0x040fe40000410000 */
[----:B------:R-:W-:Y:S02]  /*b5d0*/  FMUL.FTZ R129, R2, R129 ;  /* 0x0000008102817220 */ /* 0x000fe40000410000 */
[C---:B--2---:R-:W-:Y:S03]  /*b5e0*/  HMMA.16816.F32 R124, R168.reuse, R136, R124 ;  /* 0x00000088a87c723c */ /* 0x044fe6000000187c */
[C---:B------:R-:W-:Y:S02]  /*b5f0*/  FMUL.FTZ R130, R0.reuse, R130 ;  /* 0x0000008200827220 */ /* 0x040fe40000410000 */
[----:B------:R-:W-:Y:S02]  /*b600*/  FMUL.FTZ R131, R0, R131 ;  /* 0x0000008300837220 */ /* 0x000fe40000410000 */
[----:B-----5:R-:W-:Y:S01]  /*b610*/  F2FP.PACK_AB R136, R238, R239 ;  /* 0x000000efee88723e */ /* 0x020fe200000000ff */
[--C-:B-1----:R-:W-:Y:S01]  /*b620*/  FFMA.FTZ R134, R182, c[0x0][0x2d0], -R172.reuse ;  /* 0x0000b400b6867a23 */ /* 0x102fe200000108ac */
[----:B------:R-:W-:Y:S03]  /*b630*/  F2FP.PACK_AB R137, R190, R191 ;  /* 0x000000bfbe89723e */ /* 0x000fe600000000ff */
[----:B------:R-:W-:Y:S01]  /*b640*/  HMMA.16816.F32 R128, R168, R138, R128 ;  /* 0x0000008aa880723c */ /* 0x000fe20000001880 */
[----:B------:R1:W-:Y:S06]  /*b650*/  MUFU.EX2 R235, R134 ;  /* 0x0000008600eb7308 */ /* 0x0003ec0000000800 */
[----:B------:R-:W-:Y:S02]  /*b660*/  F2FP.PACK_AB R138, R236, R237 ;  /* 0x000000edec8a723e */ /* 0x000fe400000000ff */
[----:B----4-:R-:W-:Y:S07]  /*b670*/  F2FP.PACK_AB R139, R186, R189 ;  /* 0x000000bdba8b723e */ /* 0x010fee00000000ff */
[C---:B---3--:R-:W-:Y:S08]  /*b680*/  HMMA.16816.F32 R4, R136.reuse, R140, R4 ;  /* 0x0000008c8804723c */ /* 0x048ff00000001804 */
[C---:B------:R-:W-:Y:S01]  /*b690*/  HMMA.16816.F32 R8, R136.reuse, R142, R8 ;  /* 0x0000008e8808723c */ /* 0x040fe20000001808 */
[----:B------:R-:W2:Y:S03]  /*b6a0*/  LDSM.16.MT88.4 R140, [R206+0x2900] ;  /* 0x00290000ce8c783b */ /* 0x000ea60000004200 */
[--C-:B-1----:R-:W-:Y:S04]  /*b6b0*/  FFMA.FTZ R134, R183, c[0x0][0x2d0], -R172.reuse ;  /* 0x0000b400b7867a23 */ /* 0x102fe800000108ac */
[C---:B------:R-:W-:Y:S01]  /*b6c0*/  HMMA.16816.F32 R12, R136.reuse, R148, R12 ;  /* 0x00000094880c723c */ /* 0x040fe2000000180c */
[----:B------:R1:W3:Y:S07]  /*b6d0*/  MUFU.EX2 R234, R134 ;  /* 0x0000008600ea7308 */ /* 0x0002ee0000000800 */
[C---:B------:R-:W-:Y:S01]  /*b6e0*/  HMMA.16816.F32 R16, R136.reuse, R150, R16 ;  /* 0x000000968810723c */ /* 0x040fe20000001810 */
[----:B------:R-:W-:Y:S07]  /*b6f0*/  LDSM.16.MT88.4 R148, [R207+0x2900] ;  /* 0x00290000cf94783b */ /* 0x000fee0000004200 */
[C---:B------:R-:W-:Y:S08]  /*b700*/  HMMA.16816.F32 R20, R136.reuse, R144, R20 ;  /* 0x000000908814723c */ /* 0x040ff00000001814 */
[C---:B------:R-:W-:Y:S01]  /*b710*/  HMMA.16816.F32 R24, R136.reuse, R146, R24 ;  /* 0x000000928818723c */ /* 0x040fe20000001818 */
[----:B------:R-:W4:Y:S03]  /*b720*/  LDSM.16.MT88.4 R144, [R208+0x2900] ;  /* 0x00290000d090783b */ /* 0x000f260000004200 */
[--C-:B-1----:R-:W-:Y:S04]  /*b730*/  FFMA.FTZ R134, R184, c[0x0][0x2d0], -R172.reuse ;  /* 0x0000b400b8867a23 */ /* 0x102fe800000108ac */
[C---:B------:R-:W-:Y:S01]  /*b740*/  HMMA.16816.F32 R28, R136.reuse, R152, R28 ;  /* 0x00000098881c723c */ /* 0x040fe2000000181c */
[----:B------:R1:W-:Y:S07]  /*b750*/  MUFU.EX2 R233, R134 ;  /* 0x0000008600e97308 */ /* 0x0003ee0000000800 */
[C---:B------:R-:W-:Y:S01]  /*b760*/  HMMA.16816.F32 R32, R136.reuse, R154, R32 ;  /* 0x0000009a8820723c */ /* 0x040fe20000001820 */
[----:B------:R-:W5:Y:S07]  /*b770*/  LDSM.16.MT88.4 R152, [R208+0x4900] ;  /* 0x00490000d098783b */ /* 0x000f6e0000004200 */
[C---:B------:R-:W-:Y:S08]  /*b780*/  HMMA.16816.F32 R36, R136.reuse, R156, R36 ;  /* 0x0000009c8824723c */ /* 0x040ff00000001824 */
[C---:B------:R-:W-:Y:S01]  /*b790*/  HMMA.16816.F32 R40, R136.reuse, R158, R40 ;  /* 0x0000009e8828723c */ /* 0x040fe20000001828 */
[----:B------:R-:W-:Y:S03]  /*b7a0*/  LDSM.16.MT88.4 R156, [R206+0x1100] ;  /* 0x00110000ce9c783b */ /* 0x000fe60000004200 */
[--C-:B-1----:R-:W-:Y:S04]  /*b7b0*/  FFMA.FTZ R134, R188, c[0x0][0x2d0], -R172.reuse ;  /* 0x0000b400bc867a23 */ /* 0x102fe800000108ac */
[C---:B--2---:R-:W-:Y:S01]  /*b7c0*/  HMMA.16816.F32 R44, R136.reuse, R140, R44 ;  /* 0x0000008c882c723c */ /* 0x044fe2000000182c */
[----:B------:R1:W2:Y:S07]  /*b7d0*/  MUFU.EX2 R232, R134 ;  /* 0x0000008600e87308 */ /* 0x0002ae0000000800 */
[C---:B------:R-:W-:Y:S01]  /*b7e0*/  HMMA.16816.F32 R48, R136.reuse, R142, R48 ;  /* 0x0000008e8830723c */ /* 0x040fe20000001830 */
[----:B------:R-:W2:Y:S07]  /*b7f0*/  LDSM.16.MT88.4 R140, [R207+0x4900] ;  /* 0x00490000cf8c783b */ /* 0x000eae0000004200 */
[C---:B----4-:R-:W-:Y:S08]  /*b800*/  HMMA.16816.F32 R52, R136.reuse, R144, R52 ;  /* 0x000000908834723c */ /* 0x050ff00000001834 */
[C---:B------:R-:W-:Y:S01]  /*b810*/  HMMA.16816.F32 R56, R136.reuse, R146, R56 ;  /* 0x000000928838723c */ /* 0x040fe20000001838 */
[----:B------:R-:W4:Y:S03]  /*b820*/  LDSM.16.MT88.4 R144, [R205+0x6900] ;  /* 0x00690000cd90783b */ /* 0x000f260000004200 */
[--C-:B-1----:R-:W-:Y:S04]  /*b830*/  FFMA.FTZ R134, R173, c[0x0][0x2d0], -R133.reuse ;  /* 0x0000b400ad867a23 */ /* 0x102fe80000010885 */
[C---:B------:R-:W-:Y:S01]  /*b840*/  HMMA.16816.F32 R60, R136.reuse, R148, R60 ;  /* 0x00000094883c723c */ /* 0x040fe2000000183c */
[----:B------:R1:W-:Y:S07]  /*b850*/  MUFU.EX2 R185, R134 ;  /* 0x0000008600b97308 */ /* 0x0003ee0000000800 */
[C---:B------:R-:W-:Y:S01]  /*b860*/  HMMA.16816.F32 R64, R136.reuse, R150, R64 ;  /* 0x000000968840723c */ /* 0x040fe20000001840 */
[----:B------:R-:W2:Y:S07]  /*b870*/  LDSM.16.MT88.4 R148, [R206+0x6900] ;  /* 0x00690000ce94783b */ /* 0x000eae0000004200 */
[C---:B------:R-:W-:Y:S08]  /*b880*/  HMMA.16816.F32 R68, R136.reuse, R160, R68 ;  /* 0x000000a08844723c */ /* 0x040ff00000001844 */
[C---:B------:R-:W-:Y:S01]  /*b890*/  HMMA.16816.F32 R72, R136.reuse, R162, R72 ;  /* 0x000000a28848723c */ /* 0x040fe20000001848 */
[----:B------:R-:W-:Y:S03]  /*b8a0*/  LDSM.16.MT88.4 R160, [R207+0x1100] ;  /* 0x00110000cfa0783b */ /* 0x000fe60000004200 */
[--C-:B-1----:R-:W-:Y:S04]  /*b8b0*/  FFMA.FTZ R134, R174, c[0x0][0x2d0], -R133.reuse ;  /* 0x0000b400ae867a23 */ /* 0x102fe80000010885 */
[C---:B------:R-:W-:Y:S01]  /*b8c0*/  HMMA.16816.F32 R76, R136.reuse, R164, R76 ;  /* 0x000000a4884c723c */ /* 0x040fe2000000184c */
[----:B------:R1:W1:Y:S07]  /*b8d0*/  MUFU.EX2 R184, R134 ;  /* 0x0000008600b87308 */ /* 0x00026e0000000800 */
[C---:B------:R-:W-:Y:S01]  /*b8e0*/  HMMA.16816.F32 R80, R136.reuse, R166, R80 ;  /* 0x000000a68850723c */ /* 0x040fe20000001850 */
[----:B------:R-:W-:Y:S07]  /*b8f0*/  LDSM.16.MT88.4 R164, [R206+0x5100] ;  /* 0x00510000cea4783b */ /* 0x000fee0000004200 */
[C---:B-----5:R-:W-:Y:S08]  /*b900*/  HMMA.16816.F32 R84, R136.reuse, R152, R84 ;  /* 0x000000988854723c */ /* 0x060ff00000001854 */
[C---:B------:R-:W-:Y:S01]  /*b910*/  HMMA.16816.F32 R88, R136.reuse, R154, R88 ;  /* 0x0000009a8858723c */ /* 0x040fe20000001858 */
[----:B------:R-:W5:Y:S03]  /*b920*/  LDSM.16.MT88.4 R152, [R208+0x6900] ;  /* 0x00690000d098783b */ /* 0x000f660000004200 */
[--C-:B-1----:R-:W-:Y:S04]  /*b930*/  FFMA.FTZ R134, R181, c[0x0][0x2d0], -R133.reuse ;  /* 0x0000b400b5867a23 */ /* 0x102fe80000010885 */
[C---:B--2---:R-:W-:Y:S01]  /*b940*/  HMMA.16816.F32 R92, R136.reuse, R140, R92 ;  /* 0x0000008c885c723c */ /* 0x044fe2000000185c */
[----:B------:R1:W-:Y:S07]  /*b950*/  MUFU.EX2 R183, R134 ;  /* 0x0000008600b77308 */ /* 0x0003ee0000000800 */
[C---:B------:R-:W-:Y:S01]  /*b960*/  HMMA.16816.F32 R96, R136.reuse, R142, R96 ;  /* 0x0000008e8860723c */ /* 0x040fe20000001860 */
[----:B------:R-:W2:Y:S07]  /*b970*/  LDSM.16.MT88.4 R140, [R207+0x6900] ;  /* 0x00690000cf8c783b */ /* 0x000eae0000004200 */
[C---:B----4-:R-:W-:Y:S08]  /*b980*/  HMMA.16816.F32 R100, R136.reuse, R144, R100 ;  /* 0x000000908864723c */ /* 0x050ff00000001864 */
[C---:B------:R-:W-:Y:S01]  /*b990*/  HMMA.16816.F32 R104, R136.reuse, R146, R104 ;  /* 0x000000928868723c */ /* 0x040fe20000001868 */
[----:B------:R-:W4:Y:S03]  /*b9a0*/  LDSM.16.MT88.4 R144, [R205+0x1100] ;  /* 0x00110000cd90783b */ /* 0x000f260000004200 */
[--C-:B-1----:R-:W-:Y:S04]  /*b9b0*/  FFMA.FTZ R134, R187, c[0x0][0x2d0], -R133.reuse ;  /* 0x0000b400bb867a23 */ /* 0x102fe80000010885 */
[C---:B------:R-:W-:Y:S01]  /*b9c0*/  HMMA.16816.F32 R108, R136.reuse, R148, R108 ;  /* 0x00000094886c723c */ /* 0x040fe2000000186c */
[----:B------:R1:W1:Y:S07]  /*b9d0*/  MUFU.EX2 R182, R134 ;  /* 0x0000008600b67308 */ /* 0x00026e0000000800 */
[C---:B------:R-:W-:Y:S01]  /*b9e0*/  HMMA.16816.F32 R112, R136.reuse, R150, R112 ;  /* 0x000000968870723c */ /* 0x040fe20000001870 */
[----:B------:R-:W4:Y:S07]  /*b9f0*/  LDSM.16.MT88.4 R148, [R208+0x1100] ;  /* 0x00110000d094783b */ /* 0x000f2e0000004200 */
[C---:B-----5:R-:W-:Y:S08]  /*ba00*/  HMMA.16816.F32 R116, R136.reuse, R152, R116 ;  /* 0x000000988874723c */ /* 0x060ff00000001874 */
[C---:B------:R-:W-:Y:S01]  /*ba10*/  HMMA.16816.F32 R120, R136.reuse, R154, R120 ;  /* 0x0000009a8878723c */ /* 0x040fe20000001878 */
[----:B------:R-:W-:Y:S03]  /*ba20*/  LDSM.16.MT88.4 R152, [R208+0x3100] ;  /* 0x00310000d098783b */ /* 0x000fe60000004200 */
[--C-:B-1----:R-:W-:Y:S04]  /*ba30*/  FFMA.FTZ R134, R195, c[0x0][0x2d0], -R172.reuse ;  /* 0x0000b400c3867a23 */ /* 0x102fe800000108ac */
[C---:B--2---:R-:W-:Y:S01]  /*ba40*/  HMMA.16816.F32 R124, R136.reuse, R140, R124 ;  /* 0x0000008c887c723c */ /* 0x044fe2000000187c */
[----:B------:R1:W-:Y:S07]  /*ba50*/  MUFU.EX2 R203, R134 ;  /* 0x0000008600cb7308 */ /* 0x0003ee0000000800 */
[----:B------:R-:W-:Y:S01]  /*ba60*/  HMMA.16816.F32 R128, R136, R142, R128 ;  /* 0x0000008e8880723c */ /* 0x000fe20000001880 */
[----:B------:R-:W2:Y:S06]  /*ba70*/  LDSM.16.MT88.4 R140, [R205+0x3100] ;  /* 0x00310000cd8c783b */ /* 0x000eac0000004200 */
[----:B---3--:R-:W-:Y:S02]  /*ba80*/  F2FP.PACK_AB R136, R234, R235 ;  /* 0x000000ebea88723e */ /* 0x008fe400000000ff */
[----:B------:R-:W-:Y:S03]  /*ba90*/  F2FP.PACK_AB R138, R232, R233 ;  /* 0x000000e9e88a723e */ /* 0x000fe600000000ff */
[----:B------:R-:W-:Y:S02]  /*baa0*/  F2FP.PACK_AB R137, R184, R185 ;  /* 0x000000b9b889723e */ /* 0x000fe400000000ff */
[----:B------:R-:W-:Y:S01]  /*bab0*/  F2FP.PACK_AB R139, R182, R183 ;  /* 0x000000b7b68b723e */ /* 0x000fe200000000ff */
[--C-:B-1----:R-:W-:Y:S06]  /*bac0*/  FFMA.FTZ R134, R196, c[0x0][0x2d0], -R172.reuse ;  /* 0x0000b400c4867a23 */ /* 0x102fec00000108ac */
[C---:B----4-:R-:W-:Y:S01]  /*bad0*/  HMMA.16816.F32 R4, R136.reuse, R144, R4 ;  /* 0x000000908804723c */ /* 0x050fe20000001804 */
[----:B------:R1:W3:Y:S07]  /*bae0*/  MUFU.EX2 R195, R134 ;  /* 0x0000008600c37308 */ /* 0x0002ee0000000800 */
[C---:B------:R-:W-:Y:S01]  /*baf0*/  HMMA.16816.F32 R8, R136.reuse, R146, R8 ;  /* 0x000000928808723c */ /* 0x040fe20000001808 */
[----:B------:R-:W4:Y:S07]  /*bb00*/  LDSM.16.MT88.4 R144, [R206+0x3100] ;  /* 0x00310000ce90783b */ /* 0x000f2e0000004200 */
[C---:B------:R-:W-:Y:S08]  /*bb10*/  HMMA.16816.F32 R12, R136.reuse, R156, R12 ;  /* 0x0000009c880c723c */ /* 0x040ff0000000180c */
[C---:B------:R-:W-:Y:S01]  /*bb20*/  HMMA.16816.F32 R16, R136.reuse, R158, R16 ;  /* 0x0000009e8810723c */ /* 0x040fe20000001810 */
[----:B------:R-:W5:Y:S03]  /*bb30*/  LDSM.16.MT88.4 R156, [R207+0x3100] ;  /* 0x00310000cf9c783b */ /* 0x000f660000004200 */
[--C-:B-1----:R-:W-:Y:S01]  /*bb40*/  FFMA.FTZ R134, R197, c[0x0][0x2d0], -R172.reuse ;  /* 0x0000b400c5867a23 */ /* 0x102fe200000108ac */
[----:B---3--:R-:W-:Y:S01]  /*bb50*/  F2FP.PACK_AB R168, R195, R203 ;  /* 0x000000cbc3a8723e */ /* 0x008fe200000000ff */
[----:B------:R-:W-:Y:S02]  /*bb60*/  FFMA.FTZ R172, R198, c[0x0][0x2d0], -R172 ;  /* 0x0000b400c6ac7a23 */ /* 0x000fe400000108ac */
[C---:B------:R-:W-:Y:S01]  /*bb70*/  HMMA.16816.F32 R20, R136.reuse, R148, R20 ;  /* 0x000000948814723c */ /* 0x040fe20000001814 */
[----:B------:R1:W-:Y:S07]  /*bb80*/  MUFU.EX2 R188, R134 ;  /* 0x0000008600bc7308 */ /* 0x0003ee0000000800 */
[C---:B------:R-:W-:Y:S01]  /*bb90*/  HMMA.16816.F32 R24, R136.reuse, R150, R24 ;  /* 0x000000968818723c */ /* 0x040fe20000001818 */
[----:B------:R-:W3:Y:S02]  /*bba0*/  LDSM.16.MT88.4 R148, [R205+0x5100] ;  /* 0x00510000cd94783b */ /* 0x000ee40000004200 */
[----:B------:R4:W4:Y:S05]  /*bbb0*/  MUFU.EX2 R187, R172 ;  /* 0x000000ac00bb7308 */ /* 0x00092a0000000800 */
[C---:B------:R-:W-:Y:S08]  /*bbc0*/  HMMA.16816.F32 R28, R136.reuse, R160, R28 ;  /* 0x000000a0881c723c */ /* 0x040ff0000000181c */
[C---:B------:R-:W-:Y:S01]  /*bbd0*/  HMMA.16816.F32 R32, R136.reuse, R162, R32 ;  /* 0x000000a28820723c */ /* 0x040fe20000001820 */
[----:B------:R-:W3:Y:S03]  /*bbe0*/  LDSM.16.MT88.4 R160, [R208+0x5100] ;  /* 0x00510000d0a0783b */ /* 0x000ee60000004200 */
[--C-:B-1----:R-:W-:Y:S04]  /*bbf0*/  FFMA.FTZ R134, R192, c[0x0][0x2d0], -R133.reuse ;  /* 0x0000b400c0867a23 */ /* 0x102fe80000010885 */
[C---:B--2---:R-:W-:Y:S01]  /*bc00*/  HMMA.16816.F32 R36, R136.reuse, R140, R36 ;  /* 0x0000008c8824723c */ /* 0x044fe20000001824 */
[----:B------:R1:W-:Y:S01]  /*bc10*/  MUFU.EX2 R181, R134 ;  /* 0x0000008600b57308 */ /* 0x0003e20000000800 */
[----:B----4-:R-:W-:Y:S02]  /*bc20*/  LDSM.16.MT88.4 R172, [R205+0x3900] ;  /* 0x00390000cdac783b */ /* 0x010fe40000004200 */
[----:B------:R-:W-:Y:S04]  /*bc30*/  F2FP.PACK_AB R170, R187, R188 ;  /* 0x000000bcbbaa723e */ /* 0x000fe800000000ff */
[C---:B------:R-:W-:Y:S02]  /*bc40*/  HMMA.16816.F32 R40, R136.reuse, R142, R40 ;  /* 0x0000008e8828723c */ /* 0x040fe40000001828 */
[----:B------:R-:W2:Y:S06]  /*bc50*/  LDSM.16.MT88.4 R140, [R207+0x5100] ;  /* 0x00510000cf8c783b */ /* 0x000eac0000004200 */
[C---:B------:R-:W-:Y:S08]  /*bc60*/  HMMA.16816.F32 R44, R136.reuse, R144, R44 ;  /* 0x00000090882c723c */ /* 0x040ff0000000182c */
[C---:B------:R-:W-:Y:S01]  /*bc70*/  HMMA.16816.F32 R48, R136.reuse, R146, R48 ;  /* 0x000000928830723c */ /* 0x040fe20000001830 */
[----:B------:R-:W4:Y:S03]  /*bc80*/  LDSM.16.MT88.4 R144, [R205+0x7100] ;  /* 0x00710000cd90783b */ /* 0x000f260000004200 */
[--C-:B-1----:R-:W-:Y:S04]  /*bc90*/  FFMA.FTZ R134, R193, c[0x0][0x2d0], -R133.reuse ;  /* 0x0000b400c1867a23 */ /* 0x102fe80000010885 */
[C---:B------:R-:W-:Y:S01]  /*bca0*/  HMMA.16816.F32 R52, R136.reuse, R152, R52 ;  /* 0x000000988834723c */ /* 0x040fe20000001834 */
[----:B------:R-:W1:Y:S07]  /*bcb0*/  MUFU.EX2 R180, R134 ;  /* 0x0000008600b47308 */ /* 0x000e6e0000000800 */
[C---:B------:R-:W-:Y:S01]  /*bcc0*/  HMMA.16816.F32 R56, R136.reuse, R154, R56 ;  /* 0x0000009a8838723c */ /* 0x040fe20000001838 */
[----:B------:R-:W-:Y:S07]  /*bcd0*/  LDSM.16.MT88.4 R152, [R208+0x7100] ;  /* 0x00710000d098783b */ /* 0x000fee0000004200 */
[C---:B-----5:R-:W-:Y:S08]  /*bce0*/  HMMA.16816.F32 R60, R136.reuse, R156, R60 ;  /* 0x0000009c883c723c */ /* 0x060ff0000000183c */
[C---:B------:R-:W-:Y:S01]  /*bcf0*/  HMMA.16816.F32 R64, R136.reuse, R158, R64 ;  /* 0x0000009e8840723c */ /* 0x040fe20000001840 */
[----:B------:R-:W-:Y:S03]  /*bd00*/  LDSM.16.MT88.4 R156, [R206+0x1900] ;  /* 0x00190000ce9c783b */ /* 0x000fe60000004200 */
[----:B-1----:R-:W-:Y:S01]  /*bd10*/  F2FP.PACK_AB R169, R180, R181 ;  /* 0x000000b5b4a9723e */ /* 0x002fe200000000ff */
[--C-:B------:R-:W-:Y:S02]  /*bd20*/  FFMA.FTZ R134, R194, c[0x0][0x2d0], -R133.reuse ;  /* 0x0000b400c2867a23 */ /* 0x100fe40000010885 */
[----:B------:R-:W-:Y:S01]  /*bd30*/  FFMA.FTZ R133, R135, c[0x0][0x2d0], -R133 ;  /* 0x0000b40087857a23 */ /* 0x000fe20000010885 */
[C---:B---3--:R-:W-:Y:S03]  /*bd40*/  HMMA.16816.F32 R68, R136.reuse, R148, R68 ;  /* 0x000000948844723c */ /* 0x048fe60000001844 */
[----:B------:R-:W-:Y:S05]  /*bd50*/  MUFU.EX2 R134, R134 ;  /* 0x0000008600867308 */ /* 0x000fea0000000800 */
[C---:B------:R-:W-:Y:S01]  /*bd60*/  HMMA.16816.F32 R72, R136.reuse, R150, R72 ;  /* 0x000000968848723c */ /* 0x040fe20000001848 */
[----:B------:R-:W1:Y:S04]  /*bd70*/  LDSM.16.MT88.4 R148, [R206+0x7100] ;  /* 0x00710000ce94783b */ /* 0x000e680000004200 */
[----:B------:R-:W3:Y:S03]  /*bd80*/  MUFU.EX2 R133, R133 ;  /* 0x0000008500857308 */ /* 0x000ee60000000800 */
[C---:B------:R-:W-:Y:S08]  /*bd90*/  HMMA.16816.F32 R76, R136.reuse, R164, R76 ;  /* 0x000000a4884c723c */ /* 0x040ff0000000184c */
[C---:B------:R-:W-:Y:S01]  /*bda0*/  HMMA.16816.F32 R80, R136.reuse, R166, R80 ;  /* 0x000000a68850723c */ /* 0x040fe20000001850 */
[----:B------:R-:W-:Y:S07]  /*bdb0*/  LDSM.16.MT88.4 R164, [R207+0x1900] ;  /* 0x00190000cfa4783b */ /* 0x000fee0000004200 */
[C---:B------:R-:W-:Y:S04]  /*bdc0*/  HMMA.16816.F32 R84, R136.reuse, R160, R84 ;  /* 0x000000a08854723c */ /* 0x040fe80000001854 */
[----:B---3--:R-:W-:Y:S04]  /*bdd0*/  F2FP.PACK_AB R171, R133, R134 ;  /* 0x0000008685ab723e */ /* 0x008fe800000000ff */
[C---:B------:R-:W-:Y:S01]  /*bde0*/  HMMA.16816.F32 R88, R136.reuse, R162, R88 ;  /* 0x000000a28858723c */ /* 0x040fe20000001858 */
[----:B------:R-:W-:Y:S07]  /*bdf0*/  LDSM.16.MT88.4 R160, [R208+0x1900] ;  /* 0x00190000d0a0783b */ /* 0x000fee0000004200 */
[C---:B--2---:R-:W-:Y:S08]  /*be00*/  HMMA.16816.F32 R92, R136.reuse, R140, R92 ;  /* 0x0000008c885c723c */ /* 0x044ff0000000185c */
[C---:B------:R-:W-:Y:S01]  /*be10*/  HMMA.16816.F32 R96, R136.reuse, R142, R96 ;  /* 0x0000008e8860723c */ /* 0x040fe20000001860 */
[----:B------:R-:W2:Y:S07]  /*be20*/  LDSM.16.MT88.4 R140, [R207+0x7100] ;  /* 0x00710000cf8c783b */ /* 0x000eae0000004200 */
[C---:B----4-:R-:W-:Y:S08]  /*be30*/  HMMA.16816.F32 R100, R136.reuse, R144, R100 ;  /* 0x000000908864723c */ /* 0x050ff00000001864 */
[C---:B------:R-:W-:Y:S01]  /*be40*/  HMMA.16816.F32 R104, R136.reuse, R146, R104 ;  /* 0x000000928868723c */ /* 0x040fe20000001868 */
[----:B------:R-:W3:Y:S07]  /*be50*/  LDSM.16.MT88.4 R144, [R205+0x1900] ;  /* 0x00190000cd90783b */ /* 0x000eee0000004200 */
[C---:B-1----:R-:W-:Y:S08]  /*be60*/  HMMA.16816.F32 R108, R136.reuse, R148, R108 ;  /* 0x00000094886c723c */ /* 0x042ff0000000186c */
[C---:B------:R-:W-:Y:S08]  /*be70*/  HMMA.16816.F32 R112, R136.reuse, R150, R112 ;  /* 0x000000968870723c */ /* 0x040ff00000001870 */
[C---:B------:R-:W-:Y:S08]  /*be80*/  HMMA.16816.F32 R116, R136.reuse, R152, R116 ;  /* 0x000000988874723c */ /* 0x040ff00000001874 */
[C---:B------:R-:W-:Y:S08]  /*be90*/  HMMA.16816.F32 R120, R136.reuse, R154, R120 ;  /* 0x0000009a8878723c */ /* 0x040ff00000001878 */
[C---:B--2---:R-:W-:Y:S08]  /*bea0*/  HMMA.16816.F32 R124, R136.reuse, R140, R124 ;  /* 0x0000008c887c723c */ /* 0x044ff0000000187c */
[----:B------:R-:W-:Y:S08]  /*beb0*/  HMMA.16816.F32 R128, R136, R142, R128 ;  /* 0x0000008e8880723c */ /* 0x000ff00000001880 */
[C---:B---3--:R-:W-:Y:S01]  /*bec0*/  HMMA.16816.F32 R136, R168.reuse, R144, R4 ;  /* 0x00000090a888723c */ /* 0x048fe20000001804 */
        /* <DEDUP_REMOVED lines=10> */
[----:B------:R-:W1:Y:S07]  /*bf70*/  LDSM.16.MT88.4 R24, [R207+0x5900] ;  /* 0x00590000cf18783b */ /* 0x000e6e0000004200 */
[C---:B------:R-:W-:Y:S01]  /*bf80*/  HMMA.16816.F32 R160, R168.reuse, R164, R28 ;  /* 0x000000a4a8a0723c */ /* 0x040fe2000000181c */
[----:B------:R-:W1:Y:S07]  /*bf90*/  LDSM.16.MT88.4 R28, [R205+0x7900] ;  /* 0x00790000cd1c783b */ /* 0x000e6e0000004200 */
[C---:B------:R-:W-:Y:S08]  /*bfa0*/  HMMA.16816.F32 R164, R168.reuse, R166, R32 ;  /* 0x000000a6a8a4723c */ /* 0x040ff00000001820 */
        /* <DEDUP_REMOVED lines=13> */
[C---:B----4-:R-:W-:Y:S07]  /*c080*/  HMMA.16816.F32 R76, R168.reuse, R16, R76 ;  /* 0x00000010a84c723c */ /* 0x050fee000000184c */
[----:B------:R-:W-:Y:S01]  /*c090*/  FFMA.FTZ R16, R2, R249, R240 ;  /* 0x000000f902107223 */ /* 0x000fe200000100f0 */
        /* <DEDUP_REMOVED lines=33> */
[----:B------:R-:W-:Y:S01]  /*c2b0*/  FADD.FTZ R4, R182, R2 ;  /* 0x00000002b6047221 */ /* 0x000fe20000010000 */
[C---:B---3--:R-:W-:Y:S03]  /*c2c0*/  HMMA.16816.F32 R124, R168.reuse, R12, R124 ;  /* 0x0000000ca87c723c */ /* 0x048fe6000000187c */
[----:B------:R-:W-:Y:S02]  /*c2d0*/  FADD.FTZ R2, R203, R0 ;  /* 0x00000000cb027221 */ /* 0x000fe40000010000 */
[----:B------:R-:W-:Y:S02]  /*c2e0*/  FADD.FTZ R0, R181, R4 ;  /* 0x00000004b5007221 */ /* 0x000fe40000010000 */
[----:B------:R-:W-:Y:S01]  /*c2f0*/  FADD.FTZ R2, R195, R2 ;  /* 0x00000002c3027221 */ /* 0x000fe20000010000 */
[----:B------:R-:W-:Y:S04]  /*c300*/  HMMA.16816.F32 R128, R168, R14, R128 ;  /* 0x0000000ea880723c */ /* 0x000fe80000001880 */
[----:B------:R-:W-:Y:S02]  /*c310*/  FADD.FTZ R0, R180, R0 ;  /* 0x00000000b4007221 */ /* 0x000fe40000010000 */
[----:B------:R-:W-:Y:S02]  /*c320*/  FADD.FTZ R2, R188, R2 ;  /* 0x00000002bc027221 */ /* 0x000fe40000010000 */
[----:B------:R-:W-:Y:S01]  /*c330*/  FADD.FTZ R0, R134, R0 ;  /* 0x0000000086007221 */ /* 0x000fe20000010000 */
[----:B------:R-:W-:Y:S03]  /*c340*/  MOV R134, R3 ;  /* 0x0000000300867202 */ /* 0x000fe60000000f00 */
[----:B------:R-:W-:Y:S02]  /*c350*/  FADD.FTZ R249, R187, R2 ;  /* 0x00000002bbf97221 */ /* 0x000fe40000010000 */
[----:B------:R-:W-:Y:S01]  /*c360*/  FADD.FTZ R250, R133, R0 ;  /* 0x0000000085fa7221 */ /* 0x000fe20000010000 */
[----:B------:R-:W-:Y:S01]  /*c370*/  MOV R133, R132 ;  /* 0x0000008400857202 */ /* 0x000fe20000000f00 */
[----:B------:R-:W-:-:S05]  /*c380*/  @P0 BRA `(.L_x_971) ;  /* 0xffffb48000000947 */ /* 0x000fca000383ffff */
.L_x_962:
        /* <DEDUP_REMOVED lines=23> */
.L_x_973:
[----:B------:R-:W-:Y:S02]  /*c500*/  ULDC UR4, c[0x0][0x32c] ;  /* 0x0000cb0000047ab9 */ /* 0x000fe40000000800 */
[----:B------:R-:W-:-:S03]  /*c510*/  UISETP.NE.AND UP0, UPT, UR4, 0x1, UPT ;  /* 0x000000010400788c */ /* 0x000fc6000bf05270 */
[----:B------:R-:W-:Y:S02]  /*c520*/  ULDC.64 UR4, c[0x0][0x330] ;  /* 0x0000cc0000047ab9 */ /* 0x000fe40000000a00 */
[----:B------:R-:W-:-:S07]  /*c530*/  UIMAD.WIDE.U32 UR20, UR7, UR4, URZ ;  /* 0x00000004071472a5 */ /* 0x000fce000f8e003f */
[----:B------:R-:W-:Y:S02]  /*c540*/  @UP0 UMOV UR17, UR21 ;  /* 0x0000001500110c82 */ /* 0x000fe40008000000 */
[----:B------:R-:W-:Y:S02]  /*c550*/  @UP0 USHF.R.U32.HI UR7, URZ, UR5, UR17 ;  /* 0x000000053f070299 */ /* 0x000fe40008011611 */
.L_x_974:
[----:B------:R-:W-:Y:S02]  /*c560*/  ULDC UR4, c[0x0][0x32c] ;  /* 0x0000cb0000047ab9 */ /* 0x000fe40000000800 */
[----:B------:R-:W-:-:S04]  /*c570*/  UIMAD UR4, UR7, UR4, URZ ;  /* 0x00000004070472a4 */ /* 0x000fc8000f8e023f */
[----:B------:R-:W-:-:S04]  /*c580*/  UISETP.LT.AND UP0, UPT, UR6, UR4, UPT ;  /* 0x000000040600728c */ /* 0x000fc8000bf01270 */
[----:B------:R-:W-:-:S04]  /*c590*/  USEL UR6, UR6, UR4, !UP0 ;  /* 0x0000000406067287 */ /* 0x000fc8000c000000 */
.L_x_972:
        /* <DEDUP_REMOVED lines=10> */
[----:B------:R-:W3:Y:S04]  /*c640*/  LDL.64 R8, [R1+0x38] ;  /* 0x0000380001087983 */ /* 0x000ee80000100a00 */
[----:B------:R-:W4:Y:S04]  /*c650*/  LDL.64 R6, [R1+0x40] ;  /* 0x0000400001067983 */ /* 0x000f280000100a00 */
[----:B------:R-:W3:Y:S01]  /*c660*/  LDL.64 R4, [R1+0x30] ;  /* 0x0000300001047983 */ /* 0x000ee20000100a00 */
[----:B------:R-:W-:Y:S01]  /*c670*/  IMAD.MOV.U32 R134, RZ, RZ, R3 ;  /* 0x000000ffff867224 */ /* 0x000fe200078e0003 */
[----:B------:R-:W-:Y:S01]  /*c680*/  MOV R133, R132 ;  /* 0x0000008400857202 */ /* 0x000fe20000000f00 */
[----:B------:R-:W-:-:S02]  /*c690*/  UMOV UR20, UR14 ;  /* 0x0000000e00147c82 */ /* 0x000fc40008000000 */
[----:B------:R-:W-:Y:S02]  /*c6a0*/  ULDC.64 UR6, c[0x0][0x208] ;  /* 0x0000820000067ab9 */ /* 0x000fe40000000a00 */
[----:B------:R-:W-:Y:S01]  /*c6b0*/  ULDC.64 UR4, c[0x0][0x1e0] ;  /* 0x0000780000047ab9 */ /* 0x000fe20000000a00 */
[C---:B--2---:R-:W-:Y:S02]  /*c6c0*/  IADD3 R2, P6, R10.reuse, 0x40, RZ ;  /* 0x000000400a027810 */ /* 0x044fe40007fde0ff */
[C---:B------:R-:W-:Y:S02]  /*c6d0*/  IADD3 R0, P5, R10.reuse, 0x80, RZ ;  /* 0x000000800a007810 */ /* 0x040fe40007fbe0ff */
[----:B------:R-:W-:Y:S01]  /*c6e0*/  IADD3 R3, P0, R10, 0xc0, RZ ;  /* 0x000000c00a037810 */ /* 0x000fe20007f1e0ff */
[----:B------:R3:W-:Y:S04]  /*c6f0*/  STL [R1+0x24], R2 ;  /* 0x0000240201007387 */ /* 0x0007e80000100800 */
[----:B------:R4:W-:Y:S04]  /*c700*/  STL [R1+0x1c], R0 ;  /* 0x00001c0001007387 */ /* 0x0009e80000100800 */
[----:B------:R1:W-:Y:S01]  /*c710*/  STL [R1+0x14], R3 ;  /* 0x0000140301007387 */ /* 0x0003e20000100800 */
[----:B---3--:R-:W-:Y:S01]  /*c720*/  IMAD.X R2, RZ, RZ, R9, P6 ;  /* 0x000000ffff027224 */ /* 0x008fe200030e0609 */
[----:B----4-:R-:W-:-:S04]  /*c730*/  IADD3 R0, P6, R6, 0x40, RZ ;  /* 0x0000004006007810 */ /* 0x010fc80007fde0ff */
[----:B------:R2:W-:Y:S01]  /*c740*/  STL [R1+0x20], R2 ;  /* 0x0000200201007387 */ /* 0x0005e20000100800 */
[----:B-1----:R-:W-:-:S03]  /*c750*/  IMAD.X R3, RZ, RZ, R9, P5 ;  /* 0x000000ffff037224 */ /* 0x002fc600028e0609 */
[----:B------:R1:W-:Y:S04]  /*c760*/  STL [R1+0xc], R0 ;  /* 0x00000c0001007387 */ /* 0x0003e80000100800 */
[----:B------:R-:W-:Y:S01]  /*c770*/  STL [R1+0x18], R3 ;  /* 0x0000180301007387 */ /* 0x000fe20000100800 */
[----:B--2---:R-:W-:Y:S01]  /*c780*/  IADD3 R2, P5, R6, 0x80, RZ ;  /* 0x0000008006027810 */ /* 0x004fe20007fbe0ff */
[----:B-1----:R-:W-:-:S04]  /*c790*/  IMAD.X R0, RZ, RZ, R9, P0 ;  /* 0x000000ffff007224 */ /* 0x002fc800000e0609 */
[----:B------:R1:W-:Y:S01]  /*c7a0*/  STL [R1+0x4], R2 ;  /* 0x0000040201007387 */ /* 0x0003e20000100800 */
[----:B------:R-:W-:-:S03]  /*c7b0*/  IADD3 R252, P0, R6, 0xc0, RZ ;  /* 0x000000c006fc7810 */ /* 0x000fc60007f1e0ff */
[----:B------:R2:W-:Y:S01]  /*c7c0*/  STL [R1+0x10], R0 ;  /* 0x0000100001007387 */ /* 0x0005e20000100800 */
[----:B------:R-:W-:Y:S01]  /*c7d0*/  IADD3.X R251, RZ, R5, RZ, P0, !PT ;  /* 0x00000005fffb7210 */ /* 0x000fe200007fe4ff */
[--C-:B-1----:R-:W-:Y:S02]  /*c7e0*/  IMAD.X R2, RZ, RZ, R5.reuse, P6 ;  /* 0x000000ffff027224 */ /* 0x102fe400030e0605 */
[----:B--2---:R-:W-:-:S05]  /*c7f0*/  IMAD.X R0, RZ, RZ, R5, P5 ;  /* 0x000000ffff007224 */ /* 0x004fca00028e0605 */
[----:B------:R1:W-:Y:S04]  /*c800*/  STL [R1], R0 ;  /* 0x0000000001007387 */ /* 0x0003e80000100800 */
[----:B------:R1:W-:Y:S02]  /*c810*/  STL [R1+0x8], R2 ;  /* 0x0000080201007387 */ /* 0x0003e40000100800 */
.L_x_976:
[----:B------:R-:W2:Y:S01]  /*c820*/  LDL.64 R20, [R1+0x48] ;  /* 0x0000480001147983 */ /* 0x000ea20000100a00 */
[----:B------:R-:W-:Y:S01]  /*c830*/  UISETP.GT.AND UP3, UPT, UR8, UR20, UPT ;  /* 0x000000140800728c */ /* 0x000fe2000bf64270 */
[----:B------:R-:W-:Y:S04]  /*c840*/  DEPBAR.LE SB0, 0x0 ;  /* 0x000080000000791a */ /* 0x000fe80000000000 */
[----:B------:R-:W3:Y:S01]  /*c850*/  LDL.64 R18, [R1+0x38] ;  /* 0x0000380001127983 */ /* 0x000ee20000100a00 */
[----:B------:R-:W-:Y:S02]  /*c860*/  PLOP3.LUT P5, PT, PT, PT, UP3, 0x80, 0x0 ;  /* 0x000000000000781c */ /* 0x000fe40003faf038 */
[----:B------:R-:W-:Y:S02]  /*c870*/  PLOP3.LUT P0, PT, PT, PT, UP3, 0x80, 0x0 ;  /* 0x000000000000781c */ /* 0x000fe40003f0f038 */
[----:B------:R-:W-:Y:S01]  /*c880*/  PLOP3.LUT P6, PT, PT, PT, UP3, 0x80, 0x0 ;  /* 0x000000000000781c */ /* 0x000fe20003fcf038 */
[----:B------:R-:W4:Y:S01]  /*c890*/  LDL R16, [R1+0x24] ;  /* 0x0000240001107983 */ /* 0x000f220000100800 */
[----:B------:R-:W-:Y:S02]  /*c8a0*/  @!UP3 UIMAD.WIDE.U32 UR22, UR20, UR6, URZ ;  /* 0x000000061416b2a5 */ /* 0x000fe4000f8e003f */
[----:B------:R-:W-:Y:S01]  /*c8b0*/  @!UP3 USHF.R.S32.HI UR14, URZ, 0x1f, UR20 ;  /* 0x0000001f3f0eb899 */ /* 0x000fe20008011414 */
[----:B------:R-:W3:Y:S01]  /*c8c0*/  LDL R14, [R1+0x20] ;  /* 0x00002000010e7983 */ /* 0x000ee20000100800 */
[----:B------:R-:W-:Y:S02]  /*c8d0*/  @!UP3 USHF.L.U32 UR21, UR22, 0x6, URZ ;  /* 0x000000061615b899 */ /* 0x000fe4000800063f */
[----:B------:R-:W-:Y:S01]  /*c8e0*/  @!UP3 UIMAD UR14, UR14, UR6, URZ ;  /* 0x000000060e0eb2a4 */ /* 0x000fe2000f8e023f */
[----:B------:R-:W3:Y:S03]  /*c8f0*/  LDL R11, [R1+0x1c] ;  /* 0x00001c00010b7983 */ /* 0x000ee60000100800 */
[----:B------:R-:W-:Y:S01]  /*c900*/  @!UP3 UIMAD UR14, UR20, UR7, UR14 ;  /* 0x00000007140eb2a4 */ /* 0x000fe2000f8e020e */
[----:B------:R-:W3:Y:S03]  /*c910*/  LDL R10, [R1+0x18] ;  /* 0x00001800010a7983 */ /* 0x000ee60000100800 */
[----:B------:R-:W-:Y:S01]  /*c920*/  @!UP3 UIADD3 UR14, UR23, UR14, URZ ;  /* 0x0000000e170eb290 */ /* 0x000fe2000fffe03f */
[----:B------:R-:W3:Y:S03]  /*c930*/  LDL R9, [R1+0x14] ;  /* 0x0000140001097983 */ /* 0x000ee60000100800 */
[----:B------:R-:W-:Y:S01]  /*c940*/  @!UP3 USHF.L.U64.HI UR14, UR22, 0x6, UR14 ;  /* 0x00000006160eb899 */ /* 0x000fe2000801020e */
[----:B------:R-:W3:Y:S04]  /*c950*/  LDL R8, [R1+0x10] ;  /* 0x0000100001087983 */ /* 0x000ee80000100800 */
[----:B------:R-:W-:Y:S08]  /*c960*/  BAR.SYNC.DEFER_BLOCKING 0x0 ;  /* 0x0000000000007b1d */ /* 0x000ff00000010000 */
[----:B-----5:R-:W-:Y:S08]  /*c970*/  LDSM.16.M88.4 R32, [R211+0x10100] ;  /* 0x01010000d320783b */ /* 0x020ff00000000200 */
[----:B------:R-:W-:Y:S08]  /*c980*/  LDSM.16.M88.4 R24, [R204+0x9100] ;  /* 0x00910000cc18783b */ /* 0x000ff00000000200 */
[----:B------:R-:W-:Y:S08]  /*c990*/  LDSM.16.M88.4 R168, [R204+0x9900] ;  /* 0x00990000cca8783b */ /* 0x000ff00000000200 */
[----:B------:R-:W-:Y:S08]  /*c9a0*/  LDSM.16.M88.4 R172, [R212+0x10100] ;  /* 0x01010000d4ac783b */ /* 0x000ff00000000200 */
[----:B------:R-:W-:Y:S08]  /*c9b0*/  LDSM.16.M88.4 R176, [R215] ;  /* 0x00000000d7b0783b */ /* 0x000ff00000000200 */
[----:B------:R-:W-:Y:S08]  /*c9c0*/  LDSM.16.M88.4 R180, [R230] ;  /* 0x00000000e6b4783b */ /* 0x000ff00000000200 */
[----:B------:R-:W-:Y:S08]  /*c9d0*/  LDSM.16.M88.4 R184, [R229] ;  /* 0x00000000e5b8783b */ /* 0x000ff00000000200 */
[----:B------:R-:W-:Y:S08]  /*c9e0*/  LDSM.16.M88.4 R188, [R228] ;  /* 0x00000000e4bc783b */ /* 0x000ff00000000200 */
[----:B------:R-:W3:Y:S06]  /*c9f0*/  LDL.64 R238, [R1+0x40] ;  /* 0x0000400001ee7983 */ /* 0x000eec0000100a00 */
[----:B------:R-:W3:Y:S04]  /*ca00*/  LDL R135, [R1+0xc] ;  /* 0x00000c0001877983 */ /* 0x000ee80000100800 */
[----:B------:R-:W3:Y:S06]  /*ca10*/  LDL.64 R236, [R1+0x30] ;  /* 0x0000300001ec7983 */ /* 0x000eec0000100a00 */
[----:B------:R-:W3:Y:S04]  /*ca20*/  LDL R234, [R1+0x8] ;  /* 0x0000080001ea7983 */ /* 0x000ee80000100800 */
[----:B------:R-:W3:Y:S04]  /*ca30*/  LDL R233, [R1+0x4] ;  /* 0x0000040001e97983 */ /* 0x000ee80000100800 */
[----:B------:R-:W3:Y:S01]  /*ca40*/  LDL R232, [R1] ;  /* 0x0000000001e87983 */ /* 0x000ee20000100800 */
[----:B-12---:R-:W-:Y:S02]  /*ca50*/  @!P5 IADD3 R0, P5, R20, UR21, RZ ;  /* 0x000000151400dc10 */ /* 0x006fe4000ffbe0ff */
[----:B----4-:R-:W-:Y:S11]  /*ca60*/  @!P6 IADD3 R2, P6, R16, UR21, RZ ;  /* 0x000000151002ec10 */ /* 0x010ff6000ffde0ff */
[----:B---3--:R-:W-:Y:S02]  /*ca70*/  @!P0 IADD3.X R3, R19, UR14, RZ, P5, !PT ;  /* 0x0000000e13038c10 */ /* 0x008fe4000affe4ff */
[----:B------:R-:W-:Y:S02]  /*ca80*/  PLOP3.LUT P0, PT, PT, PT, UP3, 0x80, 0x0 ;  /* 0x000000000000781c */ /* 0x000fe40003f0f038 */
[----:B------:R-:W-:Y:S11]  /*ca90*/  PLOP3.LUT P5, PT, PT, PT, UP3, 0x80, 0x0 ;  /* 0x000000000000781c */ /* 0x000ff60003faf038 */
[----:B------:R-:W-:Y:S02]  /*caa0*/  @!P0 IADD3.X R4, R14, UR14, RZ, P6, !PT ;  /* 0x0000000e0e048c10 */ /* 0x000fe4000b7fe4ff */
[----:B------:R-:W-:Y:S02]  /*cab0*/  PLOP3.LUT P0, PT, PT, PT, UP3, 0x80, 0x0 ;  /* 0x000000000000781c */ /* 0x000fe40003f0f038 */
[C---:B------:R-:W-:Y:S02]  /*cac0*/  @!P5 LEA R5, P5, R0.reuse, c[0x0][0x1f8], 0x1 ;  /* 0x00007e000005da11 */ /* 0x040fe400078a08ff */
[----:B------:R-:W-:Y:S11]  /*cad0*/  PLOP3.LUT P6, PT, PT, PT, UP3, 0x80, 0x0 ;  /* 0x000000000000781c */ /* 0x000ff60003fcf038 */
[----:B------:R-:W-:Y:S02]  /*cae0*/  @!P0 LEA.HI.X R15, R0, c[0x0][0x1fc], R3, 0x1, P5 ;  /* 0x00007f00000f8a11 */ /* 0x000fe400028f0c03 */
[C---:B------:R-:W-:Y:S02]  /*caf0*/  @!P6 LEA R12, P6, R2.reuse, c[0x0][0x1f8], 0x1 ;  /* 0x00007e00020cea11 */ /* 0x040fe400078c08ff */
        /* <DEDUP_REMOVED lines=21> */
[----:B------:R-:W-:Y:S02]  /*cc50*/  @!P0 LEA.HI.X R23, R0, c[0x0][0x1fc], R2, 0x1, P6 ;  /* 0x00007f0000178a11 */ /* 0x000fe400030f0c02 */
[----:B------:R-:W-:Y:S02]  /*cc60*/  PLOP3.LUT P0, PT, PT, PT, UP3, 0x80, 0x0 ;  /* 0x000000000000781c */ /* 0x000fe40003f0f038 */
[----:B------:R-:W-:Y:S02]  /*cc70*/  @!P5 IADD3 R0, P5, R20, UR21, RZ ;  /* 0x000000151400dc10 */ /* 0x000fe4000ffbe0ff */
[----:B------:R-:W-:Y:S11]  /*cc80*/  PLOP3.LUT P6, PT, PT, PT, UP3, 0x80, 0x0 ;  /* 0x000000000000781c */ /* 0x000ff60003fcf038 */
[----:B------:R-:W-:Y:S02]  /*cc90*/  @!P0 IADD3.X R2, R19, UR14, RZ, P5, !PT ;  /* 0x0000000e13028c10 */ /* 0x000fe4000affe4ff */
[----:B------:R-:W-:Y:S02]  /*cca0*/  PLOP3.LUT P0, PT, PT, PT, UP3, 0x80, 0x0 ;  /* 0x000000000000781c */ /* 0x000fe40003f0f038 */
[----:B------:R-:W-:Y:S02]  /*ccb0*/  PLOP3.LUT P5, PT, PT, PT, UP3, 0x80, 0x0 ;  /* 0x000000000000781c */ /* 0x000fe40003faf038 */
[C---:B------:R-:W-:Y:S11]  /*ccc0*/  @!P6 LEA R20, P6, R0.reuse, c[0x0][0x1f8], 0x1 ;  /* 0x00007e000014ea11 */ /* 0x040ff600078c08ff */
[----:B------:R-:W-:Y:S02]  /*ccd0*/  @!UPT UIADD3 URZ, URZ, URZ, URZ ;  /* 0x0000003f3f3ff290 */ /* 0x000fe4000fffe03f */
[----:B------:R-:W-:Y:S02]  /*cce0*/  @!P0 LEA.HI.X R3, R0, c[0x0][0x1fc], R2, 0x1, P6 ;  /* 0x00007f0000038a11 */ /* 0x000fe400030f0c02 */
[----:B------:R-:W-:Y:S02]  /*ccf0*/  @!P5 IADD3 R0, P5, R16, UR21, RZ ;  /* 0x000000151000dc10 */ /* 0x000fe4000ffbe0ff */
[----:B------:R-:W-:Y:S01]  /*cd00*/  PLOP3.LUT P0, PT, PT, PT, UP3, 0x80, 0x0 ;  /* 0x000000000000781c */ /* 0x000fe20003f0f038 */
[----:B------:R-:W-:Y:S01]  /*cd10*/  LDSM.16.M88.4 R16, [R204+0x8900] ;  /* 0x00890000cc10783b */ /* 0x000fe20000000200 */
[----:B------:R-:W-:Y:S11]  /*cd20*/  PLOP3.LUT P6, PT, PT, PT, UP3, 0x80, 0x0 ;  /* 0x000000000000781c */ /* 0x000ff60003fcf038 */
[----:B------:R-:W-:Y:S02]  /*cd30*/  @!P0 IADD3.X R2, R14, UR14, RZ, P5, !PT ;  /* 0x0000000e0e028c10 */ /* 0x000fe4000affe4ff */
[----:B------:R-:W-:Y:S02]  /*cd40*/  PLOP3.LUT P5, PT, PT, PT, UP3, 0x80, 0x0 ;  /* 0x000000000000781c */ /* 0x000fe40003faf038 */
[C---:B------:R-:W-:Y:S02]  /*cd50*/  @!P6 LEA R21, P6, R0.reuse, c[0x0][0x1f8], 0x1 ;  /* 0x00007e000015ea11 */ /* 0x040fe400078c08ff */
        /* <DEDUP_REMOVED lines=15> */
[----:B------:R-:W-:Y:S01]  /*ce50*/  @!P0 IADD3.X R2, R8, UR14, RZ, P5, !PT ;  /* 0x0000000e08028c10 */ /* 0x000fe2000affe4ff */
[----:B------:R-:W-:Y:S01]  /*ce60*/  UIADD3 UR14, UR20, -0x1, URZ ;  /* 0xffffffff140e7890 */ /* 0x000fe2000fffe03f */
[C---:B------:R-:W-:Y:S01]  /*ce70*/  @!P6 LEA R132, P6, R0.reuse, c[0x0][0x1f8], 0x1 ;  /* 0x00007e000084ea11 */ /* 0x040fe200078c08ff */
[----:B------:R-:W1:Y:S01]  /*ce80*/  LDSM.16.M88.4 R8, [R204+0x8100] ;  /* 0x00810000cc08783b */ /* 0x000e620000000200 */
[----:B------:R-:W-:Y:S02]  /*ce90*/  PLOP3.LUT P5, PT, PT, PT, UP3, 0x80, 0x0 ;  /* 0x000000000000781c */ /* 0x000fe40003faf038 */
[----:B------:R-:W-:Y:S11]  /*cea0*/  PLOP3.LUT P0, PT, PT, PT, UP3, 0x80, 0x0 ;  /* 0x000000000000781c */ /* 0x000ff60003f0f038 */
[----:B------:R-:W-:Y:S02]  /*ceb0*/  @!P5 LEA.HI.X R0, R0, c[0x0][0x1fc], R2, 0x1, P6 ;  /* 0x00007f000000da11 */ /* 0x000fe400030f0c02 */
[----:B------:R-:W-:Y:S02]  /*cec0*/  PLOP3.LUT P6, PT, PT, PT, UP3, 0x80, 0x0 ;  /* 0x000000000000781c */ /* 0x000fe40003fcf038 */
[----:B------:R-:W-:Y:S02]  /*ced0*/  @!P0 MOV R14, R5 ;  /* 0x00000005000e8202 */ /* 0x000fe40000000f00 */
[----:B------:R-:W-:Y:S02]  /*cee0*/  PLOP3.LUT P0, PT, PT, PT, UP3, 0x80, 0x0 ;  /* 0x000000000000781c */ /* 0x000fe40003f0f038 */
[----:B------:R-:W-:Y:S02]  /*cef0*/  PLOP3.LUT P5, PT, PT, PT, UP3, 0x80, 0x0 ;  /* 0x000000000000781c */ /* 0x000fe40003faf038 */
[----:B------:R-:W-:Y:S05]  /*cf00*/  PLOP3.LUT P5, PT, PT, PT, UP3, 0x80, 0x0 ;  /* 0x000000000000781c */ /* 0x000fea0003faf038 */
[----:B------:R-:W-:Y:S01]  /*cf10*/  @!PT LDS RZ, [RZ] ;  /* 0x00000000fffff984 */ /* 0x000fe20000000800 */
[----:B------:R-:W-:Y:S01]  /*cf20*/  @!PT LDS RZ, [RZ] ;  /* 0x00000000fffff984 */ /* 0x000fe20000000800 */
[----:B------:R-:W-:Y:S01]  /*cf30*/  @!PT LDS RZ, [RZ] ;  /* 0x00000000fffff984 */ /* 0x000fe20000000800 */
[----:B------:R2:W-:Y:S01]  /*cf40*/  @!P6 LDGSTS.E.BYPASS.LTC128B.128 [R231+0x100], [R14.64], !P4 ;  /* 0x001000000ee7efae */ /* 0x0005e2000e101d52 */
[----:B------:R-:W-:Y:S02]  /*cf50*/  PLOP3.LUT P6, PT, PT, PT, UP3, 0x80, 0x0 ;  /* 0x000000000000781c */ /* 0x000fe40003fcf038 */
[----:B------:R-:W-:Y:S05]  /*cf60*/  PLOP3.LUT P6, PT, PT, PT, UP3, 0x80, 0x0 ;  /* 0x000000000000781c */ /* 0x000fea0003fcf038 */
[----:B------:R2:W-:Y:S01]  /*cf70*/  @!P0 LDGSTS.E.BYPASS.LTC128B.128 [R231+0x2100], [R12.64], !P3 ;  /* 0x021000000ce78fae */ /* 0x0005e2000d901d52 */
[----:B------:R-:W-:Y:S07]  /*cf80*/  PLOP3.LUT P0, PT, PT, PT, UP3, 0x80, 0x0 ;  /* 0x000000000000781c */ /* 0x000fee0003f0f038 */
[----:B------:R1:W-:Y:S01]  /*cf90*/  @!P5 LDGSTS.E.BYPASS.LTC128B.128 [R231+0x4100], [R6.64], !P2 ;  /* 0x0410000006e7dfae */ /* 0x0003e2000d101d52 */
[----:B------:R-:W-:Y:S05]  /*cfa0*/  PLOP3.LUT P5, PT, PT, PT, UP3, 0x80, 0x0 ;  /* 0x000000000000781c */ /* 0x000fea0003faf038 */
[----:B------:R-:W-:Y:S02]  /*cfb0*/  @!P0 MOV R5, R23 ;  /* 0x0000001700058202 */ /* 0x000fe40000000f00 */
[----:B------:R-:W-:Y:S03]  /*cfc0*/  PLOP3.LUT P0, PT, PT, PT, UP3, 0x80, 0x0 ;  /* 0x000000000000781c */ /* 0x000fe60003f0f038 */
[----:B------:R1:W-:Y:S01]  /*cfd0*/  @!P6 LDGSTS.E.BYPASS.LTC128B.128 [R231+0x6100], [R4.64], !P1 ;  /* 0x0610000004e7efae */ /* 0x0003e2000c901d52 */
[----:B------:R-:W-:Y:S02]  /*cfe0*/  PLOP3.LUT P6, PT, PT, PT, UP3, 0x80, 0x0 ;  /* 0x000000000000781c */ /* 0x000fe40003fcf038 */
[----:B------:R-:W-:Y:S02]  /*cff0*/  @!P5 MOV R2, R20 ;  /* 0x000000140002d202 */ /* 0x000fe40000000f00 */
[----:B------:R-:W-:Y:S05]  /*d000*/  PLOP3.LUT P5, PT, PT, PT, UP3, 0x80, 0x0 ;  /* 0x000000000000781c */ /* 0x000fea0003faf038 */
[----:B------:R3:W-:Y:S01]  /*d010*/  @!P0 LDGSTS.E.BYPASS.LTC128B.128 [R231+0x1100], [R2.64], !P4 ;  /* 0x0110000002e78fae */ /* 0x0007e2000e101d52 */
[----:B------:R-:W-:Y:S01]  /*d020*/  PLOP3.LUT P0, PT, PT, PT, UP3, 0x80, 0x0 ;  /* 0x000000000000781c */ /* 0x000fe20003f0f038 */
[C---:B-1----:R-:W-:Y:S08]  /*d030*/  HMMA.16816.F32 R4, R32.reuse, R8, RZ ;  /* 0x000000082004723c */ /* 0x042ff000000018ff */
[C---:B------:R-:W-:Y:S01]  /*d040*/  HMMA.16816.F32 R8, R32.reuse, R10, RZ ;  /* 0x0000000a2008723c */ /* 0x040fe200000018ff */
[----:B---3--:R-:W-:Y:S03]  /*d050*/  @!P6 MOV R2, R21 ;  /* 0x000000150002e202 */ /* 0x008fe60000000f00 */
[----:B------:R-:W-:Y:S04]  /*d060*/  @!P6 MOV R3, R28 ;  /* 0x0000001c0003e202 */ /* 0x000fe80000000f00 */
[C---:B--2---:R-:W-:Y:S01]  /*d070*/  HMMA.16816.F32 R12, R32.reuse, R16, RZ ;  /* 0x00000010200c723c */ /* 0x044fe200000018ff */
[----:B------:R-:W-:Y:S01]  /*d080*/  PLOP3.LUT P6, PT, PT, PT, UP3, 0x80, 0x0 ;  /* 0x000000000000781c */ /* 0x000fe20003fcf038 */
[----:B------:R1:W-:Y:S01]  /*d090*/  @!P5 LDGSTS.E.BYPASS.LTC128B.128 [R231+0x3100], [R2.64], !P3 ;  /* 0x0310000002e7dfae */ /* 0x0003e2000d901d52 */
[----:B------:R-:W-:Y:S05]  /*d0a0*/  PLOP3.LUT P5, PT, PT, PT, UP3, 0x80, 0x0 ;  /* 0x000000000000781c */ /* 0x000fea0003faf038 */
[C---:B------:R-:W-:Y:S01]  /*d0b0*/  HMMA.16816.F32 R16, R32.reuse, R18, RZ ;  /* 0x000000122010723c */ /* 0x040fe200000018ff */
[----:B-1----:R-:W-:Y:S07]  /*d0c0*/  @!P0 MOV R2, R22 ;  /* 0x0000001600028202 */ /* 0x002fee0000000f00 */
[C---:B------:R-:W-:Y:S01]  /*d0d0*/  HMMA.16816.F32 R20, R32.reuse, R24, RZ ;  /* 0x000000182014723c */ /* 0x040fe200000018ff */
[----:B------:R-:W-:Y:S02]  /*d0e0*/  @!P0 MOV R3, R29 ;  /* 0x0000001d00038202 */ /* 0x000fe40000000f00 */
[----:B------:R-:W-:Y:S01]  /*d0f0*/  PLOP3.LUT P0, PT, PT, PT, UP3, 0x80, 0x0 ;  /* 0x000000000000781c */ /* 0x000fe20003f0f038 */
[----:B------:R-:W-:Y:S02]  /*d100*/  UISETP.GT.AND UP3, UPT, UR20, UR8, UPT ;  /* 0x000000081400728c */ /* 0x000fe4000bf64270 */
[----:B------:R1:W-:Y:S02]  /*d110*/  @!P6 LDGSTS.E.BYPASS.LTC128B.128 [R231+0x5100], [R2.64], !P2 ;  /* 0x0510000002e7efae */ /* 0x0003e4000d101d52 */
[C---:B------:R-:W-:Y:S02]  /*d120*/  HMMA.16816.F32 R24, R32.reuse, R26, RZ ;  /* 0x0000001a2018723c */ /* 0x040fe400000018ff */
[----:B------:R-:W-:Y:S05]  /*d130*/  PLOP3.LUT P6, PT, PT, PT, UP3, 0x80, 0x0 ;  /* 0x000000000000781c */ /* 0x000fea0003fcf038 */
[----:B------:R-:W-:Y:S01]  /*d140*/  @UP3 UIMAD.WIDE.U32 UR24, UR14, UR4, URZ ;  /* 0x000000040e1832a5 */ /* 0x000fe2000f8e003f */
[C---:B------:R-:W-:Y:S01]  /*d150*/  HMMA.16816.F32 R28, R32.reuse, R168, RZ ;  /* 0x000000a8201c723c */ /* 0x040fe200000018ff */
[----:B------:R-:W-:Y:S02]  /*d160*/  @UP3 USHF.R.S32.HI UR21, URZ, 0x1f, UR14 ;  /* 0x0000001f3f153899 */ /* 0x000fe4000801140e */
[----:B------:R-:W-:Y:S02]  /*d170*/  @UP3 USHF.L.U32 UR22, UR24, 0x6, URZ ;  /* 0x0000000618163899 */ /* 0x000fe4000800063f */
[----:B------:R-:W-:Y:S03]  /*d180*/  @UP3 UIMAD UR21, UR21, UR4, URZ ;  /* 0x00000004151532a4 */ /* 0x000fe6000f8e023f */
[----:B------:R-:W-:Y:S01]  /*d190*/  HMMA.16816.F32 R32, R32, R170, RZ ;  /* 0x000000aa2020723c */ /* 0x000fe200000018ff */
[----:B------:R-:W-:Y:S04]  /*d1a0*/  @UP3 UIMAD UR21, UR14, UR5, UR21 ;  /* 0x000000050e1532a4 */ /* 0x000fe8000f8e0215 */
[----:B------:R-:W-:Y:S03]  /*d1b0*/  @UP3 UIADD3 UR21, UR25, UR21, URZ ;  /* 0x0000001519153290 */ /* 0x000fe6000fffe03f */
[C---:B------:R-:W-:Y:S01]  /*d1c0*/  HMMA.16816.F32 R4, R172.reuse, R176, R4 ;  /* 0x000000b0ac04723c */ /* 0x040fe20000001804 */
[----:B------:R-:W-:Y:S04]  /*d1d0*/  @UP3 USHF.L.U64.HI UR21, UR24, 0x6, UR21 ;  /* 0x0000000618153899 */ /* 0x000fe80008010215 */
[----:B-1----:R-:W-:Y:S01]  /*d1e0*/  @!P5 IMAD.MOV.U32 R2, RZ, RZ, R132 ;  /* 0x000000ffff02d224 */ /* 0x002fe200078e0084 */
[----:B------:R-:W-:Y:S02]  /*d1f0*/  @!P5 MOV R3, R0 ;  /* 0x000000000003d202 */ /* 0x000fe40000000f00 */
[C---:B------:R-:W-:Y:S01]  /*d200*/  HMMA.16816.F32 R8, R172.reuse, R178, R8 ;  /* 0x000000b2ac08723c */ /* 0x040fe20000001808 */
[----:B------:R-:W-:Y:S02]  /*d210*/  PLOP3.LUT P5, PT, PT, PT, UP3, 0x80, 0x0 ;  /* 0x000000000000781c */ /* 0x000fe40003faf038 */
[----:B------:R1:W-:Y:S01]  /*d220*/  @!P0 LDGSTS.E.BYPASS.LTC128B.128 [R231+0x7100], [R2.64], !P1 ;  /* 0x0710000002e78fae */ /* 0x0003e2000c901d52 */
[----:B------:R-:W-:Y:S04]  /*d230*/  PLOP3.LUT P0, PT, PT, PT, UP3, 0x80, 0x0 ;  /* 0x000000000000781c */ /* 0x000fe80003f0f038 */
[C---:B------:R-:W-:Y:S03]  /*d240*/  HMMA.16816.F32 R12, R172.reuse, R180, R12 ;  /* 0x000000b4ac0c723c */ /* 0x040fe6000000180c */
[----:B------:R-:W-:Y:S03]  /*d250*/  LDSM.16.M88.4 R192, [R214+0x10100] ;  /* 0x01010000d6c0783b */ /* 0x000fe60000000200 */
[----:B------:R-:W-:Y:S02]  /*d260*/  @P5 IADD3 R0, P5, R238, UR22, RZ ;  /* 0x00000016ee005c10 */ /* 0x000fe4000ffbe0ff */
[C---:B------:R-:W-:Y:S03]  /*d270*/  HMMA.16816.F32 R16, R172.reuse, R182, R16 ;  /* 0x000000b6ac10723c */ /* 0x040fe60000001810 */
[----:B------:R-:W2:Y:S05]  /*d280*/  LDSM.16.M88.4 R196, [R210+0x8100] ;  /* 0x00810000d2c4783b */ /* 0x000eaa0000000200 */
[C---:B------:R-:W-:Y:S03]  /*d290*/  HMMA.16816.F32 R20, R172.reuse, R184, R20 ;  /* 0x000000b8ac14723c */ /* 0x040fe60000001814 */
[----:B------:R-:W0:Y:S01]  /*d2a0*/  LDGDEPBAR ;  /* 0x00000000000079af */ /* 0x000e220000000000 */
[----:B-1----:R-:W-:Y:S04]  /*d2b0*/  @P0 IADD3.X R2, R237, UR21, RZ, P5, !PT ;  /* 0x00000015ed020c10 */ /* 0x002fe8000affe4ff */
[C---:B------:R-:W-:Y:S01]  /*d2c0*/  HMMA.16816.F32 R24, R172.reuse, R186, R24 ;  /* 0x000000baac18723c */ /* 0x040fe20000001818 */
[----:B------:R-:W-:Y:S02]  /*d2d0*/  PLOP3.LUT P5, PT, PT, PT, UP3, 0x80, 0x0 ;  /* 0x000000000000781c */ /* 0x000fe40003faf038 */
[----:B------:R-:W1:Y:S01]  /*d2e0*/  LDSM.16.M88.4 R168, [R210+0x8900] ;  /* 0x00890000d2a8783b */ /* 0x000e620000000200 */
[----:B------:R-:W-:Y:S04]  /*d2f0*/  PLOP3.LUT P0, PT, PT, PT, UP3, 0x80, 0x0 ;  /* 0x000000000000781c */ /* 0x000fe80003f0f038 */
[C---:B------:R-:W-:Y:S03]  /*d300*/  HMMA.16816.F32 R28, R172.reuse, R188, R28 ;  /* 0x000000bcac1c723c */ /* 0x040fe6000000181c */
[----:B------:R-:W3:Y:S05]  /*d310*/  LDSM.16.M88.4 R200, [R210+0x9100] ;  /* 0x00910000d2c8783b */ /* 0x000eea0000000200 */
[----:B------:R-:W-:Y:S03]  /*d320*/  HMMA.16816.F32 R32, R172, R190, R32 ;  /* 0x000000beac20723c */ /* 0x000fe60000001820 */
[----:B------:R-:W4:Y:S05]  /*d330*/  LDSM.16.M88.4 R176, [R210+0x9900] ;  /* 0x00990000d2b0783b */ /* 0x000f2a0000000200 */
[C---:B--2---:R-:W-:Y:S03]  /*d340*/  HMMA.16816.F32 R4, R192.reuse, R196, R4 ;  /* 0x000000c4c004723c */ /* 0x044fe60000001804 */
[----:B------:R-:W-:Y:S05]  /*d350*/  LDSM.16.M88.4 R180, [R213+0x10100] ;  /* 0x01010000d5b4783b */ /* 0x000fea0000000200 */
[C---:B------:R-:W-:Y:S03]  /*d360*/  HMMA.16816.F32 R8, R192.reuse, R198, R8 ;  /* 0x000000c6c008723c */ /* 0x040fe60000001808 */
[----:B------:R-:W2:Y:S05]  /*d370*/  LDSM.16.M88.4 R184, [R209] ;  /* 0x00000000d1b8783b */ /* 0x000eaa0000000200 */
[C---:B-1----:R-:W-:Y:S03]  /*d380*/  HMMA.16816.F32 R12, R192.reuse, R168, R12 ;  /* 0x000000a8c00c723c */ /* 0x042fe6000000180c */
[----:B------:R-:W1:Y:S05]  /*d390*/  LDSM.16.M88.4 R172, [R209+0x800] ;  /* 0x00080000d1ac783b */ /* 0x000e6a0000000200 */
[C---:B------:R-:W-:Y:S03]  /*d3a0*/  HMMA.16816.F32 R16, R192.reuse, R170, R16 ;  /* 0x000000aac010723c */ /* 0x040fe60000001810 */
[----:B------:R-:W1:Y:S05]  /*d3b0*/  LDSM.16.M88.4 R188, [R209+0x1000] ;  /* 0x00100000d1bc783b */ /* 0x000e6a0000000200 */
[C---:B---3--:R-:W-:Y:S03]  /*d3c0*/  HMMA.16816.F32 R20, R192.reuse, R200, R20 ;  /* 0x000000c8c014723c */ /* 0x048fe60000001814 */
[----:B------:R-:W3:Y:S05]  /*d3d0*/  LDSM.16.M88.4 R168, [R209+0x1800] ;  /* 0x00180000d1a8783b */ /* 0x000eea0000000200 */
[C---:B------:R-:W-:Y:S03]  /*d3e0*/  HMMA.16816.F32 R24, R192.reuse, R202, R24 ;  /* 0x000000cac018723c */ /* 0x040fe60000001818 */
[----:B------:R-:W-:Y:S05]  /*d3f0*/  LDSM.16.M88.4 R196, [R211+0x14100] ;  /* 0x01410000d3c4783b */ /* 0x000fea0000000200 */
[C---:B----4-:R-:W-:Y:S03]  /*d400*/  HMMA.16816.F32 R28, R192.reuse, R176, R28 ;  /* 0x000000b0c01c723c */ /* 0x050fe6000000181c */
[----:B------:R-:W4:Y:S05]  /*d410*/  LDSM.16.M88.4 R200, [R204+0xa100] ;  /* 0x00a10000ccc8783b */ /* 0x000f2a0000000200 */
[----:B------:R-:W-:Y:S03]  /*d420*/  HMMA.16816.F32 R32, R192, R178, R32 ;  /* 0x000000b2c020723c */ /* 0x000fe60000001820 */
[----:B------:R-:W-:Y:S05]  /*d430*/  LDSM.16.M88.4 R176, [R204+0xb100] ;  /* 0x00b10000ccb0783b */ /* 0x000fea0000000200 */
[C---:B--2---:R-:W-:Y:S03]  /*d440*/  HMMA.16816.F32 R4, R180.reuse, R184, R4 ;  /* 0x000000b8b404723c */ /* 0x044fe60000001804 */
[----:B------:R-:W-:Y:S05]  /*d450*/  LDSM.16.M88.4 R192, [R227] ;  /* 0x00000000e3c0783b */ /* 0x000fea0000000200 */
[C---:B------:R-:W-:Y:S03]  /*d460*/  HMMA.16816.F32 R8, R180.reuse, R186, R8 ;  /* 0x000000bab408723c */ /* 0x040fe60000001808 */
[----:B------:R-:W-:Y:S05]  /*d470*/  LDSM.16.M88.4 R184, [R204+0xb900] ;  /* 0x00b90000ccb8783b */ /* 0x000fea0000000200 */
        /* <DEDUP_REMOVED lines=8> */
[----:B------:R-:W3:Y:S07]  /*d500*/  LDSM.16.M88.4 R168, [R226] ;  /* 0x00000000e2a8783b */ /* 0x000eee0000000200 */
[C---:B----4-:R-:W-:Y:S01]  /*d510*/  HMMA.16816.F32 R4, R196.reuse, R200, R4 ;  /* 0x000000c8c404723c */ /* 0x050fe20000001804 */
[----:B------:R-:W4:Y:S07]  /*d520*/  LDSM.16.M88.4 R180, [R225] ;  /* 0x00000000e1b4783b */ /* 0x000f2e0000000200 */
[C---:B------:R-:W-:Y:S01]  /*d530*/  HMMA.16816.F32 R8, R196.reuse, R202, R8 ;  /* 0x000000cac408723c */ /* 0x040fe20000001808 */
[----:B------:R-:W2:Y:S07]  /*d540*/  LDSM.16.M88.4 R200, [R224] ;  /* 0x00000000e0c8783b */ /* 0x000eae0000000200 */
[C---:B-1----:R-:W-:Y:S08]  /*d550*/  HMMA.16816.F32 R12, R196.reuse, R172, R12 ;  /* 0x000000acc40c723c */ /* 0x042ff0000000180c */
[C---:B------:R-:W-:Y:S01]  /*d560*/  HMMA.16816.F32 R16, R196.reuse, R174, R16 ;  /* 0x000000aec410723c */ /* 0x040fe20000001810 */
[----:B------:R-:W-:Y:S07]  /*d570*/  LDSM.16.M88.4 R172, [R214+0x14100] ;  /* 0x01410000d6ac783b */ /* 0x000fee0000000200 */
[C---:B------:R-:W-:Y:S08]  /*d580*/  HMMA.16816.F32 R20, R196.reuse, R176, R20 ;  /* 0x000000b0c414723c */ /* 0x040ff00000001814 */
[C---:B------:R-:W-:Y:S01]  /*d590*/  HMMA.16816.F32 R24, R196.reuse, R178, R24 ;  /* 0x000000b2c418723c */ /* 0x040fe20000001818 */
[----:B------:R-:W1:Y:S07]  /*d5a0*/  LDSM.16.M88.4 R176, [R210+0xa100] ;  /* 0x00a10000d2b0783b */ /* 0x000e6e0000000200 */
[C---:B------:R-:W-:Y:S08]  /*d5b0*/  HMMA.16816.F32 R28, R196.reuse, R184, R28 ;  /* 0x000000b8c41c723c */ /* 0x040ff0000000181c */
[----:B------:R-:W-:Y:S01]  /*d5c0*/  HMMA.16816.F32 R32, R196, R186, R32 ;  /* 0x000000bac420723c */ /* 0x000fe20000001820 */
[----:B------:R-:W1:Y:S07]  /*d5d0*/  LDSM.16.M88.4 R184, [R210+0xa900] ;  /* 0x00a90000d2b8783b */ /* 0x000e6e0000000200 */
[C---:B--2---:R-:W-:Y:S01]  /*d5e0*/  HMMA.16816.F32 R4, R188.reuse, R192, R4 ;  /* 0x000000c0bc04723c */ /* 0x044fe20000001804 */
[----:B------:R-:W2:Y:S07]  /*d5f0*/  LDSM.16.M88.4 R196, [R210+0xb100] ;  /* 0x00b10000d2c4783b */ /* 0x000eae0000000200 */
        /* <DEDUP_REMOVED lines=10> */
[----:B------:R-:W4:Y:S07]  /*d6a0*/  LDSM.16.M88.4 R188, [R209+0x2800] ;  /* 0x00280000d1bc783b */ /* 0x000f2e0000000200 */
[C---:B-1----:R-:W-:Y:S01]  /*d6b0*/  HMMA.16816.F32 R4, R172.reuse, R176, R4 ;  /* 0x000000b0ac04723c */ /* 0x042fe20000001804 */
[----:B------:R-:W1:Y:S07]  /*d6c0*/  LDSM.16.M88.4 R200, [R209+0x3000] ;  /* 0x00300000d1c8783b */ /* 0x000e6e0000000200 */
[C---:B------:R-:W-:Y:S01]  /*d6d0*/  HMMA.16816.F32 R8, R172.reuse, R178, R8 ;  /* 0x000000b2ac08723c */ /* 0x040fe20000001808 */
[----:B------:R-:W1:Y:S07]  /*d6e0*/  LDSM.16.M88.4 R176, [R209+0x3800] ;  /* 0x00380000d1b0783b */ /* 0x000e6e0000000200 */
[C---:B------:R-:W-:Y:S08]  /*d6f0*/  HMMA.16816.F32 R12, R172.reuse, R184, R12 ;  /* 0x000000b8ac0c723c */ /* 0x040ff0000000180c */
[C---:B------:R-:W-:Y:S01]  /*d700*/  HMMA.16816.F32 R16, R172.reuse, R186, R16 ;  /* 0x000000baac10723c */ /* 0x040fe20000001810 */
[----:B------:R-:W-:Y:S07]  /*d710*/  LDSM.16.M88.4 R184, [R211+0x18100] ;  /* 0x01810000d3b8783b */ /* 0x000fee0000000200 */
[C---:B--2---:R-:W-:Y:S08]  /*d720*/  HMMA.16816.F32 R20, R172.reuse, R196, R20 ;  /* 0x000000c4ac14723c */ /* 0x044ff00000001814 */
[C---:B------:R-:W-:Y:S01]  /*d730*/  HMMA.16816.F32 R24, R172.reuse, R198, R24 ;  /* 0x000000c6ac18723c */ /* 0x040fe20000001818 */
[----:B------:R-:W2:Y:S07]  /*d740*/  LDSM.16.M88.4 R196, [R204+0xc100] ;  /* 0x00c10000ccc4783b */ /* 0x000eae0000000200 */
[C---:B------:R-:W-:Y:S08]  /*d750*/  HMMA.16816.F32 R28, R172.reuse, R192, R28 ;  /* 0x000000c0ac1c723c */ /* 0x040ff0000000181c */
[----:B------:R-:W-:Y:S01]  /*d760*/  HMMA.16816.F32 R32, R172, R194, R32 ;  /* 0x000000c2ac20723c */ /* 0x000fe20000001820 */
[----:B------:R-:W2:Y:S07]  /*d770*/  LDSM.16.M88.4 R172, [R204+0xc900] ;  /* 0x00c90000ccac783b */ /* 0x000eae0000000200 */
[C---:B---3--:R-:W-:Y:S01]  /*d780*/  HMMA.16816.F32 R4, R168.reuse, R180, R4 ;  /* 0x000000b4a804723c */ /* 0x048fe20000001804 */
[----:B------:R-:W3:Y:S07]  /*d790*/  LDSM.16.M88.4 R192, [R204+0xd100] ;  /* 0x00d10000ccc0783b */ /* 0x000eee0000000200 */
[C---:B------:R-:W-:Y:S01]  /*d7a0*/  HMMA.16816.F32 R8, R168.reuse, R182, R8 ;  /* 0x000000b6a808723c */ /* 0x040fe20000001808 */
[----:B------:R-:W2:Y:S07]  /*d7b0*/  LDSM.16.M88.4 R180, [R204+0xd900] ;  /* 0x00d90000ccb4783b */ /* 0x000eae0000000200 */
[C---:B----4-:R-:W-:Y:S08]  /*d7c0*/  HMMA.16816.F32 R12, R168.reuse, R188, R12 ;  /* 0x000000bca80c723c */ /* 0x050ff0000000180c */
[C---:B------:R-:W-:Y:S01]  /*d7d0*/  HMMA.16816.F32 R16, R168.reuse, R190, R16 ;  /* 0x000000bea810723c */ /* 0x040fe20000001810 */
[----:B------:R-:W-:Y:S07]  /*d7e0*/  LDSM.16.M88.4 R188, [R212+0x18100] ;  /* 0x01810000d4bc783b */ /* 0x000fee0000000200 */
[C---:B-1----:R-:W-:Y:S08]  /*d7f0*/  HMMA.16816.F32 R20, R168.reuse, R200, R20 ;  /* 0x000000c8a814723c */ /* 0x042ff00000001814 */
[C---:B------:R-:W-:Y:S01]  /*d800*/  HMMA.16816.F32 R24, R168.reuse, R202, R24 ;  /* 0x000000caa818723c */ /* 0x040fe20000001818 */
[----:B------:R-:W1:Y:S07]  /*d810*/  LDSM.16.M88.4 R200, [R223] ;  /* 0x00000000dfc8783b */ /* 0x000e6e0000000200 */
[C---:B------:R-:W-:Y:S08]  /*d820*/  HMMA.16816.F32 R28, R168.reuse, R176, R28 ;  /* 0x000000b0a81c723c */ /* 0x040ff0000000181c */
[----:B------:R-:W-:Y:S01]  /*d830*/  HMMA.16816.F32 R32, R168, R178, R32 ;  /* 0x000000b2a820723c */ /* 0x000fe20000001820 */
[----:B------:R-:W4:Y:S07]  /*d840*/  LDSM.16.M88.4 R168, [R222] ;  /* 0x00000000dea8783b */ /* 0x000f2e0000000200 */
[C---:B--2---:R-:W-:Y:S01]  /*d850*/  HMMA.16816.F32 R4, R184.reuse, R196, R4 ;  /* 0x000000c4b804723c */ /* 0x044fe20000001804 */
[----:B------:R-:W-:Y:S07]  /*d860*/  LDSM.16.M88.4 R176, [R220] ;  /* 0x00000000dcb0783b */ /* 0x000fee0000000200 */
[C---:B------:R-:W-:Y:S01]  /*d870*/  HMMA.16816.F32 R8, R184.reuse, R198, R8 ;  /* 0x000000c6b808723c */ /* 0x040fe20000001808 */
[----:B------:R-:W-:Y:S07]  /*d880*/  LDSM.16.M88.4 R196, [R210+0xc100] ;  /* 0x00c10000d2c4783b */ /* 0x000fee0000000200 */
[C---:B------:R-:W-:Y:S08]  /*d890*/  HMMA.16816.F32 R12, R184.reuse, R172, R12 ;  /* 0x000000acb80c723c */ /* 0x040ff0000000180c */
[C---:B------:R-:W-:Y:S01]  /*d8a0*/  HMMA.16816.F32 R16, R184.reuse, R174, R16 ;  /* 0x000000aeb810723c */ /* 0x040fe20000001810 */
[----:B------:R-:W2:Y:S07]  /*d8b0*/  LDSM.16.M88.4 R172, [R221] ;  /* 0x00000000ddac783b */ /* 0x000eae0000000200 */
[C---:B---3--:R-:W-:Y:S08]  /*d8c0*/  HMMA.16816.F32 R20, R184.reuse, R192, R20 ;  /* 0x000000c0b814723c */ /* 0x048ff00000001814 */
[C---:B------:R-:W-:Y:S01]  /*d8d0*/  HMMA.16816.F32 R24, R184.reuse, R194, R24 ;  /* 0x000000c2b818723c */ /* 0x040fe20000001818 */
[----:B------:R-:W3:Y:S07]  /*d8e0*/  LDSM.16.M88.4 R192, [R214+0x18100] ;  /* 0x01810000d6c0783b */ /* 0x000eee0000000200 */
[C---:B------:R-:W-:Y:S08]  /*d8f0*/  HMMA.16816.F32 R28, R184.reuse, R180, R28 ;  /* 0x000000b4b81c723c */ /* 0x040ff0000000181c */
[----:B------:R-:W-:Y:S01]  /*d900*/  HMMA.16816.F32 R32, R184, R182, R32 ;  /* 0x000000b6b820723c */ /* 0x000fe20000001820 */
[----:B------:R-:W3:Y:S07]  /*d910*/  LDSM.16.M88.4 R180, [R210+0xc900] ;  /* 0x00c90000d2b4783b */ /* 0x000eee0000000200 */
[C---:B-1----:R-:W-:Y:S01]  /*d920*/  HMMA.16816.F32 R4, R188.reuse, R200, R4 ;  /* 0x000000c8bc04723c */ /* 0x042fe20000001804 */
[----:B------:R-:W1:Y:S07]  /*d930*/  LDSM.16.M88.4 R184, [R210+0xd100] ;  /* 0x00d10000d2b8783b */ /* 0x000e6e0000000200 */
[C---:B------:R-:W-:Y:S01]  /*d940*/  HMMA.16816.F32 R8, R188.reuse, R202, R8 ;  /* 0x000000cabc08723c */ /* 0x040fe20000001808 */
[----:B------:R-:W1:Y:S07]  /*d950*/  LDSM.16.M88.4 R200, [R210+0xd900] ;  /* 0x00d90000d2c8783b */ /* 0x000e6e0000000200 */
        /* <DEDUP_REMOVED lines=8> */
[----:B------:R-:W4:Y:S07]  /*d9e0*/  LDSM.16.M88.4 R176, [R209+0x4800] ;  /* 0x00480000d1b0783b */ /* 0x000f2e0000000200 */
[C---:B---3--:R-:W-:Y:S01]  /*d9f0*/  HMMA.16816.F32 R4, R192.reuse, R196, R4 ;  /* 0x000000c4c004723c */ /* 0x048fe20000001804 */
[----:B------:R-:W3:Y:S07]  /*da00*/  LDSM.16.M88.4 R188, [R209+0x5000] ;  /* 0x00500000d1bc783b */ /* 0x000eee0000000200 */
        /* <DEDUP_REMOVED lines=15> */
[C---:B----4-:R-:W-:Y:S08]  /*db00*/  HMMA.16816.F32 R12, R168.reuse, R176, R12 ;  /* 0x000000b0a80c723c */ /* 0x050ff0000000180c */
[C---:B------:R-:W-:Y:S01]  /*db10*/  HMMA.16816.F32 R16, R168.reuse, R178, R16 ;  /* 0x000000b2a810723c */ /* 0x040fe20000001810 */
[----:B------:R-:W-:Y:S07]  /*db20*/  LDSM.16.M88.4 R176, [R212+0x1c100] ;  /* 0x01c10000d4b0783b */ /* 0x000fee0000000200 */
[C---:B---3--:R-:W-:Y:S08]  /*db30*/  HMMA.16816.F32 R20, R168.reuse, R188, R20 ;  /* 0x000000bca814723c */ /* 0x048ff00000001814 */
[C---:B------:R-:W-:Y:S01]  /*db40*/  HMMA.16816.F32 R24, R168.reuse, R190, R24 ;  /* 0x000000bea818723c */ /* 0x040fe20000001818 */
[----:B------:R-:W3:Y:S07]  /*db50*/  LDSM.16.M88.4 R188, [R219] ;  /* 0x00000000dbbc783b */ /* 0x000eee0000000200 */
[C---:B------:R-:W-:Y:S08]  /*db60*/  HMMA.16816.F32 R28, R168.reuse, R196, R28 ;  /* 0x000000c4a81c723c */ /* 0x040ff0000000181c */
[----:B------:R-:W-:Y:S01]  /*db70*/  HMMA.16816.F32 R32, R168, R198, R32 ;  /* 0x000000c6a820723c */ /* 0x000fe20000001820 */
[----:B------:R-:W4:Y:S07]  /*db80*/  LDSM.16.M88.4 R168, [R218] ;  /* 0x00000000daa8783b */ /* 0x000f2e0000000200 */
[C---:B-1----:R-:W-:Y:S01]  /*db90*/  HMMA.16816.F32 R4, R180.reuse, R184, R4 ;  /* 0x000000b8b404723c */ /* 0x042fe20000001804 */
[----:B------:R-:W1:Y:S07]  /*dba0*/  LDSM.16.M88.4 R196, [R217] ;  /* 0x00000000d9c4783b */ /* 0x000e6e0000000200 */
[C---:B------:R-:W-:Y:S01]  /*dbb0*/  HMMA.16816.F32 R8, R180.reuse, R186, R8 ;  /* 0x000000bab408723c */ /* 0x040fe20000001808 */
[----:B------:R-:W1:Y:S07]  /*dbc0*/  LDSM.16.M88.4 R184, [R216] ;  /* 0x00000000d8b8783b */ /* 0x000e6e0000000200 */
        /* <DEDUP_REMOVED lines=8> */
[----:B------:R-:W-:Y:S07]  /*dc50*/  LDSM.16.M88.4 R172, [R210+0xf100] ;  /* 0x00f10000d2ac783b */ /* 0x000fee0000000200 */
[C---:B---3--:R-:W-:Y:S01]  /*dc60*/  HMMA.16816.F32 R4, R176.reuse, R188, R4 ;  /* 0x000000bcb004723c */ /* 0x048fe20000001804 */
[----:B------:R-:W-:Y:S07]  /*dc70*/  LDSM.16.M88.4 R180, [R210+0xf900] ;  /* 0x00f90000d2b4783b */ /* 0x000fee0000000200 */
[C---:B------:R-:W-:Y:S01]  /*dc80*/  HMMA.16816.F32 R8, R176.reuse, R190, R8 ;  /* 0x000000beb008723c */ /* 0x040fe20000001808 */
[----:B------:R-:W-:Y:S07]  /*dc90*/  LDSM.16.M88.4 R188, [R213+0x1c100] ;  /* 0x01c10000d5bc783b */ /* 0x000fee0000000200 */
[C---:B----4-:R-:W-:Y:S08]  /*dca0*/  HMMA.16816.F32 R12, R176.reuse, R168, R12 ;  /* 0x000000a8b00c723c */ /* 0x050ff0000000180c */
[C---:B------:R-:W-:Y:S01]  /*dcb0*/  HMMA.16816.F32 R16, R176.reuse, R170, R16 ;  /* 0x000000aab010723c */ /* 0x040fe20000001810 */
[----:B------:R-:W3:Y:S07]  /*dcc0*/  LDSM.16.M88.4 R168, [R210+0xe900] ;  /* 0x00e90000d2a8783b */ /* 0x000eee0000000200 */
[C---:B-1----:R-:W-:Y:S08]  /*dcd0*/  HMMA.16816.F32 R20, R176.reuse, R196, R20 ;  /* 0x000000c4b014723c */ /* 0x042ff00000001814 */
[C---:B------:R-:W-:Y:S01]  /*dce0*/  HMMA.16816.F32 R24, R176.reuse, R198, R24 ;  /* 0x000000c6b018723c */ /* 0x040fe20000001818 */
[----:B------:R-:W1:Y:S07]  /*dcf0*/  LDSM.16.M88.4 R196, [R209+0x6000] ;  /* 0x00600000d1c4783b */ /* 0x000e6e0000000200 */
[C---:B------:R-:W-:Y:S08]  /*dd00*/  HMMA.16816.F32 R28, R176.reuse, R184, R28 ;  /* 0x000000b8b01c723c */ /* 0x040ff0000000181c */
[----:B------:R-:W-:Y:S08]  /*dd10*/  HMMA.16816.F32 R32, R176, R186, R32 ;  /* 0x000000bab020723c */ /* 0x000ff00000001820 */
[C---:B--2---:R-:W-:Y:S08]  /*dd20*/  HMMA.16816.F32 R4, R192.reuse, R200, R4 ;  /* 0x000000c8c004723c */ /* 0x044ff00000001804 */
[C---:B------:R-:W-:Y:S08]  /*dd30*/  HMMA.16816.F32 R8, R192.reuse, R202, R8 ;  /* 0x000000cac008723c */ /* 0x040ff00000001808 */
[C---:B---3--:R-:W-:Y:S08]  /*dd40*/  HMMA.16816.F32 R12, R192.reuse, R168, R12 ;  /* 0x000000a8c00c723c */ /* 0x048ff0000000180c */
[C---:B------:R-:W-:Y:S01]  /*dd50*/  HMMA.16816.F32 R16, R192.reuse, R170, R16 ;  /* 0x000000aac010723c */ /* 0x040fe20000001810 */
[----:B------:R-:W2:Y:S07]  /*dd60*/  LDSM.16.M88.4 R168, [R209+0x6800] ;  /* 0x00680000d1a8783b */ /* 0x000eae0000000200 */
[C---:B------:R-:W-:Y:S08]  /*dd70*/  HMMA.16816.F32 R20, R192.reuse, R172, R20 ;  /* 0x000000acc014723c */ /* 0x040ff00000001814 */
[C---:B------:R-:W-:Y:S08]  /*dd80*/  HMMA.16816.F32 R24, R192.reuse, R174, R24 ;  /* 0x000000aec018723c */ /* 0x040ff00000001818 */
[C---:B------:R-:W-:Y:S08]  /*dd90*/  HMMA.16816.F32 R28, R192.reuse, R180, R28 ;  /* 0x000000b4c01c723c */ /* 0x040ff0000000181c */
[----:B------:R-:W-:Y:S08]  /*dda0*/  HMMA.16816.F32 R32, R192, R182, R32 ;  /* 0x000000b6c020723c */ /* 0x000ff00000001820 */
[C---:B-1----:R-:W-:Y:S08]  /*ddb0*/  HMMA.16816.F32 R4, R188.reuse, R196, R4 ;  /* 0x000000c4bc04723c */ /* 0x042ff00000001804 */
[C---:B------:R-:W-:Y:S08]  /*ddc0*/  HMMA.16816.F32 R8, R188.reuse, R198, R8 ;  /* 0x000000c6bc08723c */ /* 0x040ff00000001808 */
[C---:B--2---:R-:W-:Y:S08]  /*ddd0*/  HMMA.16816.F32 R12, R188.reuse, R168, R12 ;  /* 0x000000a8bc0c723c */ /* 0x044ff0000000180c */
        /* <DEDUP_REMOVED lines=12> */
[----:B------:R-:W-:Y:S01]  /*dea0*/  FMUL.FTZ R3, R17, c[0x0][0x320] ;  /* 0x0000c80011037a20 */ /* 0x000fe20000410000 */
[----:B------:R-:W-:Y:S01]  /*deb0*/  @P6 LEA R17, P6, R0, c[0x0][0x1c8], 0x1 ;  /* 0x0000720000116a11 */ /* 0x000fe200078c08ff */
[----:B------:R-:W-:Y:S02]  /*dec0*/  FMUL.FTZ R11, R11, c[0x0][0x320] ;  /* 0x0000c8000b0b7a20 */ /* 0x000fe40000410000 */
[----:B------:R-:W-:Y:S01]  /*ded0*/  FMUL.FTZ R13, R13, c[0x0][0x320] ;  /* 0x0000c8000d0d7a20 */ /* 0x000fe20000410000 */
[----:B------:R-:W1:Y:S01]  /*dee0*/  MUFU.TANH R178, R6 ;  /* 0x0000000600b27308 */ /* 0x000e620000002400 */
[----:B------:R-:W-:Y:S02]  /*def0*/  FMUL.FTZ R19, R19, c[0x0][0x320] ;  /* 0x0000c80013137a20 */ /* 0x000fe40000410000 */
[----:B------:R-:W-:Y:S02]  /*df00*/  FMUL.FTZ R12, R12, c[0x0][0x320] ;  /* 0x0000c8000c0c7a20 */ /* 0x000fe40000410000 */
[----:B------:R-:W-:Y:S02]  /*df10*/  FMUL.FTZ R18, R18, c[0x0][0x320] ;  /* 0x0000c80012127a20 */ /* 0x000fe40000410000 */
[----:B------:R-:W-:Y:S02]  /*df20*/  FMUL.FTZ R16, R16, c[0x0][0x320] ;  /* 0x0000c80010107a20 */ /* 0x000fe40000410000 */
[----:B------:R-:W-:Y:S01]  /*df30*/  @P0 LEA.HI.X R169, R0, c[0x0][0x1cc], R2, 0x1, P6 ;  /* 0x0000730000a90a11 */ /* 0x000fe200030f0c02 */
[----:B------:R2:W3:Y:S01]  /*df40*/  MUFU.TANH R179, R7 ;  /* 0x0000000700b37308 */ /* 0x0004e20000002400 */
[----:B------:R-:W-:Y:S02]  /*df50*/  @P5 IADD3 R0, P5, R135, UR22, RZ ;  /* 0x0000001687005c10 */ /* 0x000fe4000ffbe0ff */
[----:B------:R-:W-:Y:S02]  /*df60*/  PLOP3.LUT P6, PT, PT, PT, UP3, 0x80, 0x0 ;  /* 0x000000000000781c */ /* 0x000fe40003fcf038 */
[----:B------:R-:W-:Y:S05]  /*df70*/  PLOP3.LUT P0, PT, PT, PT, UP3, 0x80, 0x0 ;  /* 0x000000000000781c */ /* 0x000fea0003f0f038 */
[----:B------:R4:W-:Y:S08]  /*df80*/  MUFU.TANH R181, R15 ;  /* 0x0000000f00b57308 */ /* 0x0009f00000002400 */
[----:B------:R-:W-:Y:S02]  /*df90*/  @P0 IADD3.X R2, R234, UR21, RZ, P5, !PT ;  /* 0x00000015ea020c10 */ /* 0x000fe4000affe4ff */
[----:B------:R-:W-:Y:S01]  /*dfa0*/  PLOP3.LUT P0, PT, PT, PT, UP3, 0x80, 0x0 ;  /* 0x000000000000781c */ /* 0x000fe20003f0f038 */
[----:B------:R-:W-:Y:S01]  /*dfb0*/  MUFU.TANH R171, R14 ;  /* 0x0000000e00ab7308 */ /* 0x000fe20000002400 */
[----:B------:R-:W-:Y:S01]  /*dfc0*/  PLOP3.LUT P5, PT, PT, PT, UP3, 0x80, 0x0 ;  /* 0x000000000000781c */ /* 0x000fe20003faf038 */
[----:B--2---:R-:W2:Y:S08]  /*dfd0*/  LDSM.16.M88.4 R4, [R209+0x7000] ;  /* 0x00700000d104783b */ /* 0x004eb00000000200 */
[----:B------:R-:W-:Y:S01]  /*dfe0*/  MUFU.TANH R172, R8 ;  /* 0x0000000800ac7308 */ /* 0x000fe20000002400 */
[----:B----4-:R-:W-:Y:S09]  /*dff0*/  @P6 LEA R15, P6, R0, c[0x0][0x1c8], 0x1 ;  /* 0x00007200000f6a11 */ /* 0x010ff200078c08ff */
[----:B------:R-:W-:Y:S10]  /*e000*/  MUFU.TANH R173, R9 ;  /* 0x0000000900ad7308 */ /* 0x000ff40000002400 */
[----:B------:R-:W4:Y:S10]  /*e010*/  MUFU.TANH R174, R10 ;  /* 0x0000000a00ae7308 */ /* 0x000f340000002400 */
[----:B------:R1:W1:Y:S01]  /*e020*/  MUFU.TANH R176, R11 ;  /* 0x0000000b00b07308 */ /* 0x0002620000002400 */
[C---:B--2---:R-:W-:Y:S09]  /*e030*/  HMMA.16816.F32 R20, R188.reuse, R4, R20 ;  /* 0x00000004bc14723c */ /* 0x044ff20000001814 */
[----:B------:R-:W-:Y:S01]  /*e040*/  MUFU.TANH R170, R13 ;  /* 0x0000000d00aa7308 */ /* 0x000fe20000002400 */
[C---:B------:R-:W-:Y:S09]  /*e050*/  HMMA.16816.F32 R24, R188.reuse, R6, R24 ;  /* 0x00000006bc18723c */ /* 0x040ff20000001818 */
[----:B------:R-:W-:Y:S01]  /*e060*/  MUFU.TANH R185, R19 ;  /* 0x0000001300b97308 */ /* 0x000fe20000002400 */
[----:B-1----:R-:W1:Y:S01]  /*e070*/  LDSM.16.M88.4 R8, [R209+0x7800] ;  /* 0x00780000d108783b */ /* 0x002e620000000200 */
[----:B------:R-:W-:Y:S04]  /*e080*/  DEPBAR.LE SB0, 0x0 ;  /* 0x000080000000791a */ /* 0x000fe80000000000 */
[----:B------:R-:W-:Y:S04]  /*e090*/  FMUL.FTZ R21, R21, c[0x0][0x320] ;  /* 0x0000c80015157a20 */ /* 0x000fe80000410000 */
[----:B------:R-:W-:Y:S01]  /*e0a0*/  MUFU.TANH R180, R12 ;  /* 0x0000000c00b47308 */ /* 0x000fe20000002400 */
[----:B------:R-:W-:Y:S01]  /*e0b0*/  FMUL.FTZ R20, R20, c[0x0][0x320] ;  /* 0x0000c80014147a20 */ /* 0x000fe20000410000 */
[----:B------:R-:W-:Y:S01]  /*e0c0*/  BAR.SYNC.DEFER_BLOCKING 0x0 ;  /* 0x0000000000007b1d */ /* 0x000fe20000010000 */
[----:B------:R-:W-:Y:S02]  /*e0d0*/  FMUL.FTZ R22, R22, c[0x0][0x320] ;  /* 0x0000c80016167a20 */ /* 0x000fe40000410000 */
[----:B------:R-:W-:Y:S02]  /*e0e0*/  FMUL.FTZ R23, R23, c[0x0][0x320] ;  /* 0x0000c80017177a20 */ /* 0x000fe40000410000 */
[----:B------:R-:W-:Y:S02]  /*e0f0*/  FMUL.FTZ R24, R24, c[0x0][0x320] ;  /* 0x0000c80018187a20 */ /* 0x000fe40000410000 */
[----:B------:R-:W-:Y:S02]  /*e100*/  FMUL.FTZ R25, R25, c[0x0][0x320] ;  /* 0x0000c80019197a20 */ /* 0x000fe40000410000 */
[----:B------:R-:W-:Y:S02]  /*e110*/  FMUL.FTZ R26, R26, c[0x0][0x320] ;  /* 0x0000c8001a1a7a20 */ /* 0x000fe40000410000 */
[----:B------:R-:W-:Y:S01]  /*e120*/  FMUL.FTZ R27, R27, c[0x0][0x320] ;  /* 0x0000c8001b1b7a20 */ /* 0x000fe20000410000 */
[C---:B-1----:R-:W-:Y:S01]  /*e130*/  HMMA.16816.F32 R28, R188.reuse, R8, R28 ;  /* 0x00000008bc1c723c */ /* 0x042fe2000000181c */
[----:B------:R1:W-:Y:S07]  /*e140*/  MUFU.TANH R187, R21 ;  /* 0x0000001500bb7308 */ /* 0x0003ee0000002400 */
[----:B------:R-:W-:Y:S03]  /*e150*/  HMMA.16816.F32 R32, R188, R10, R32 ;  /* 0x0000000abc20723c */ /* 0x000fe60000001820 */
[----:B------:R-:W-:Y:S10]  /*e160*/  MUFU.TANH R186, R20 ;  /* 0x0000001400ba7308 */ /* 0x000ff40000002400 */
[----:B------:R2:W-:Y:S03]  /*e170*/  MUFU.TANH R183, R3 ;  /* 0x0000000300b77308 */ /* 0x0005e60000002400 */
[----:B------:R-:W-:Y:S01]  /*e180*/  FMUL.FTZ R28, R28, c[0x0][0x320] ;  /* 0x0000c8001c1c7a20 */ /* 0x000fe20000410000 */
[----:B-1----:R-:W-:Y:S01]  /*e190*/  @P0 LEA.HI.X R21, R0, c[0x0][0x1cc], R2, 0x1, P6 ;  /* 0x0000730000150a11 */ /* 0x002fe200030f0c02 */
[----:B------:R-:W-:Y:S01]  /*e1a0*/  FMUL.FTZ R29, R29, c[0x0][0x320] ;  /* 0x0000c8001d1d7a20 */ /* 0x000fe20000410000 */
[----:B------:R-:W-:Y:S01]  /*e1b0*/  @P5 IADD3 R0, P5, R233, UR22, RZ ;  /* 0x00000016e9005c10 */ /* 0x000fe2000ffbe0ff */
[----:B------:R-:W-:Y:S01]  /*e1c0*/  FMUL.FTZ R30, R30, c[0x0][0x320] ;  /* 0x0000c8001e1e7a20 */ /* 0x000fe20000410000 */
[----:B------:R-:W-:Y:S01]  /*e1d0*/  PLOP3.LUT P6, PT, PT, PT, UP3, 0x80, 0x0 ;  /* 0x000000000000781c */ /* 0x000fe20003fcf038 */
[----:B------:R-:W-:Y:S01]  /*e1e0*/  FMUL.FTZ R31, R31, c[0x0][0x320] ;  /* 0x0000c8001f1f7a20 */ /* 0x000fe20000410000 */
[----:B------:R-:W-:Y:S01]  /*e1f0*/  PLOP3.LUT P0, PT, PT, PT, UP3, 0x80, 0x0 ;  /* 0x000000000000781c */ /* 0x000fe20003f0f038 */
[----:B------:R-:W1:Y:S01]  /*e200*/  MUFU.TANH R184, R18 ;  /* 0x0000001200b87308 */ /* 0x000e620000002400 */
[----:B------:R-:W-:Y:S02]  /*e210*/  FMUL.FTZ R32, R32, c[0x0][0x320] ;  /* 0x0000c80020207a20 */ /* 0x000fe40000410000 */
[----:B------:R-:W-:Y:S02]  /*e220*/  FMUL.FTZ R33, R33, c[0x0][0x320] ;  /* 0x0000c80021217a20 */ /* 0x000fe40000410000 */
[----:B------:R-:W-:Y:S05]  /*e230*/  FMUL.FTZ R34, R34, c[0x0][0x320] ;  /* 0x0000c80022227a20 */ /* 0x000fea0000410000 */
[----:B------:R-:W-:Y:S01]  /*e240*/  @P6 LEA R14, P6, R0, c[0x0][0x1c8], 0x1 ;  /* 0x00007200000e6a11 */ /* 0x000fe200078c08ff */
[----:B------:R-:W1:Y:S01]  /*e250*/  MUFU.TANH R182, R16 ;  /* 0x0000001000b67308 */ /* 0x000e620000002400 */
[----:B------:R-:W-:Y:S02]  /*e260*/  @P0 IADD3.X R2, R232, UR21, RZ, P5, !PT ;  /* 0x00000015e8020c10 */ /* 0x000fe4000affe4ff */
[----:B------:R-:W-:Y:S02]  /*e270*/  PLOP3.LUT P0, PT, PT, PT, UP3, 0x80, 0x0 ;  /* 0x000000000000781c */ /* 0x000fe40003f0f038 */
[----:B------:R-:W-:Y:S02]  /*e280*/  PLOP3.LUT P5, PT, PT, PT, UP3, 0x80, 0x0 ;  /* 0x000000000000781c */ /* 0x000fe40003faf038 */
[----:B--2---:R-:W-:Y:S03]  /*e290*/  FMNMX.FTZ R3, R178, R134, !PT ;  /* 0x00000086b2037209 */ /* 0x004fe60007810000 */
[----:B------:R-:W2:Y:S01]  /*e2a0*/  MUFU.TANH R192, R22 ;  /* 0x0000001600c07308 */ /* 0x000ea20000002400 */
[----:B---3--:R-:W-:Y:S04]  /*e2b0*/  FMNMX.FTZ R3, R179, R3, !PT ;  /* 0x00000003b3037209 */ /* 0x008fe80007810000 */
[----:B----4-:R-:W-:Y:S02]  /*e2c0*/  FMNMX.FTZ R3, R174, R3, !PT ;  /* 0x00000003ae037209 */ /* 0x010fe40007810000 */
[----:B------:R-:W-:Y:S02]  /*e2d0*/  @P0 LEA.HI.X R20, R0, c[0x0][0x1cc], R2, 0x1, P6 ;  /* 0x0000730000140a11 */ /* 0x000fe400030f0c02 */
[----:B------:R-:W-:Y:S01]  /*e2e0*/  @P5 IADD3 R0, P5, R252, UR22, RZ ;  /* 0x00000016fc005c10 */ /* 0x000fe2000ffbe0ff */
[----:B------:R-:W-:Y:S01]  /*e2f0*/  @UP3 UIADD3 UR22, UP0, UR13, UR22, URZ ;  /* 0x000000160d163290 */ /* 0x000fe2000ff1e03f */
[----:B------:R-:W-:Y:S01]  /*e300*/  PLOP3.LUT P6, PT, PT, PT, UP3, 0x80, 0x0 ;  /* 0x000000000000781c */ /* 0x000fe20003fcf038 */
[----:B------:R-:W-:Y:S01]  /*e310*/  MUFU.TANH R197, R23 ;  /* 0x0000001700c57308 */ /* 0x000fe20000002400 */
[----:B------:R-:W-:Y:S02]  /*e320*/  PLOP3.LUT P0, PT, PT, PT, UP3, 0x80, 0x0 ;  /* 0x000000000000781c */ /* 0x000fe40003f0f038 */
[----:B------:R-:W-:Y:S04]  /*e330*/  FMNMX.FTZ R3, R176, R3, !PT ;  /* 0x00000003b0037209 */ /* 0x000fe80007810000 */
[----:B------:R-:W-:Y:S03]  /*e340*/  FMNMX.FTZ R3, R171, R3, !PT ;  /* 0x00000003ab037209 */ /* 0x000fe60007810000 */
[----:B------:R-:W3:Y:S01]  /*e350*/  MUFU.TANH R201, R24 ;  /* 0x0000001800c97308 */ /* 0x000ee20000002400 */
[----:B------:R-:W-:Y:S02]  /*e360*/  FMNMX.FTZ R3, R181, R3, !PT ;  /* 0x00000003b5037209 */ /* 0x000fe40007810000 */
[----:B------:R-:W-:Y:S02]  /*e370*/  @P6 LEA R13, P6, R0, c[0x0][0x1c8], 0x1 ;  /* 0x00007200000d6a11 */ /* 0x000fe400078c08ff */
[----:B------:R-:W-:Y:S01]  /*e380*/  @P0 IADD3.X R2, R251, UR21, RZ, P5, !PT ;  /* 0x00000015fb020c10 */ /* 0x000fe2000affe4ff */
[----:B------:R-:W-:Y:S01]  /*e390*/  @UP3 UIADD3.X UR21, UR12, UR21, URZ, UP0, !UPT ;  /* 0x000000150c153290 */ /* 0x000fe200087fe43f */
[----:B------:R-:W-:Y:S01]  /*e3a0*/  PLOP3.LUT P0, PT, PT, PT, UP3, 0x80, 0x0 ;  /* 0x000000000000781c */ /* 0x000fe20003f0f038 */
[----:B------:R-:W-:Y:S01]  /*e3b0*/  UISETP.GT.AND UP0, UPT, UR20, UR17, UPT ;  /* 0x000000111400728c */ /* 0x000fe2000bf04270 */
[----:B------:R-:W-:Y:S01]  /*e3c0*/  PLOP3.LUT P5, PT, PT, PT, UP3, 0x80, 0x0 ;  /* 0x000000000000781c */ /* 0x000fe20003faf038 */
[----:B------:R-:W4:Y:S01]  /*e3d0*/  MUFU.TANH R241, R25 ;  /* 0x0000001900f17308 */ /* 0x000f220000002400 */
[----:B-1----:R-:W-:Y:S01]  /*e3e0*/  FMNMX.FTZ R3, R184, R3, !PT ;  /* 0x00000003b8037209 */ /* 0x002fe20007810000 */
[----:B------:R-:W-:Y:S08]  /*e3f0*/  UMOV UR20, UR14 ;  /* 0x0000000e00147c82 */ /* 0x000ff00008000000 */
[----:B------:R-:W-:Y:S01]  /*e400*/  @P0 LEA.HI.X R19, R0, c[0x0][0x1cc], R2, 0x1, P6 ;  /* 0x0000730000130a11 */ /* 0x000fe200030f0c02 */
[----:B------:R-:W1:Y:S01]  /*e410*/  MUFU.TANH R242, R26 ;  /* 0x0000001a00f27308 */ /* 0x000e620000002400 */
[----:B------:R-:W-:Y:S02]  /*e420*/  @P5 IADD3 R0, P5, R238, UR22, RZ ;  /* 0x00000016ee005c10 */ /* 0x000fe4000ffbe0ff */
[----:B------:R-:W-:Y:S02]  /*e430*/  PLOP3.LUT P6, PT, PT, PT, UP3, 0x80, 0x0 ;  /* 0x000000000000781c */ /* 0x000fe40003fcf038 */
[----:B------:R-:W-:Y:S02]  /*e440*/  PLOP3.LUT P0, PT, PT, PT, UP3, 0x80, 0x0 ;  /* 0x000000000000781c */ /* 0x000fe40003f0f038 */
[----:B------:R-:W-:Y:S03]  /*e450*/  FMNMX.FTZ R2, R177, R133, !PT ;  /* 0x00000085b1027209 */ /* 0x000fe60007810000 */
[----:B------:R-:W1:Y:S01]  /*e460*/  MUFU.TANH R244, R28 ;  /* 0x0000001c00f47308 */ /* 0x000e620000002400 */
[----:B------:R-:W-:Y:S04]  /*e470*/  FMNMX.FTZ R2, R175, R2, !PT ;  /* 0x00000002af027209 */ /* 0x000fe80007810000 */
[----:B------:R-:W-:Y:S02]  /*e480*/  FMNMX.FTZ R2, R172, R2, !PT ;  /* 0x00000002ac027209 */ /* 0x000fe40007810000 */
[----:B------:R-:W-:Y:S02]  /*e490*/  @P6 LEA R12, P6, R0, c[0x0][0x1c8], 0x1 ;  /* 0x00007200000c6a11 */ /* 0x000fe400078c08ff */
[----:B------:R-:W-:Y:S01]  /*e4a0*/  @P0 IADD3.X R4, R237, UR21, RZ, P5, !PT ;  /* 0x00000015ed040c10 */ /* 0x000fe2000affe4ff */
[----:B------:R-:W1:Y:S01]  /*e4b0*/  MUFU.TANH R243, R27 ;  /* 0x0000001b00f37308 */ /* 0x000e620000002400 */
[----:B------:R-:W-:Y:S02]  /*e4c0*/  PLOP3.LUT P0, PT, PT, PT, UP3, 0x80, 0x0 ;  /* 0x000000000000781c */ /* 0x000fe40003f0f038 */
[----:B------:R-:W-:Y:S02]  /*e4d0*/  FMNMX.FTZ R2, R173, R2, !PT ;  /* 0x00000002ad027209 */ /* 0x000fe40007810000 */
[----:B------:R-:W-:Y:S02]  /*e4e0*/  PLOP3.LUT P5, PT, PT, PT, UP3, 0x80, 0x0 ;  /* 0x000000000000781c */ /* 0x000fe40003faf038 */
[----:B------:R-:W-:Y:S03]  /*e4f0*/  FMNMX.FTZ R2, R180, R2, !PT ;  /* 0x00000002b4027209 */ /* 0x000fe60007810000 */
[----:B------:R-:W1:Y:S04]  /*e500*/  MUFU.TANH R245, R29 ;  /* 0x0000001d00f57308 */ /* 0x000e680000002400 */
[----:B------:R-:W-:Y:S02]  /*e510*/  @P0 LEA.HI.X R18, R0, c[0x0][0x1cc], R4, 0x1, P6 ;  /* 0x0000730000120a11 */ /* 0x000fe400030f0c04 */
[----:B------:R-:W-:Y:S02]  /*e520*/  FMNMX.FTZ R0, R170, R2, !PT ;  /* 0x00000002aa007209 */ /* 0x000fe40007810000 */
[----:B------:R-:W-:Y:S02]  /*e530*/  FMNMX.FTZ R4, R185, R3, !PT ;  /* 0x00000003b9047209 */ /* 0x000fe40007810000 */
[----:B------:R-:W-:Y:S01]  /*e540*/  FMNMX.FTZ R0, R182, R0, !PT ;  /* 0x00000000b6007209 */ /* 0x000fe20007810000 */
[----:B------:R-:W1:Y:S01]  /*e550*/  MUFU.TANH R190, R30 ;  /* 0x0000001e00be7308 */ /* 0x000e620000002400 */
[----:B------:R-:W-:Y:S02]  /*e560*/  @P5 IADD3 R2, P5, R135, UR22, RZ ;  /* 0x0000001687025c10 */ /* 0x000fe4000ffbe0ff */
[----:B------:R-:W-:Y:S02]  /*e570*/  FMNMX.FTZ R0, R183, R0, !PT ;  /* 0x00000000b7007209 */ /* 0x000fe40007810000 */
[----:B------:R-:W-:Y:S02]  /*e580*/  PLOP3.LUT P6, PT, PT, PT, UP3, 0x80, 0x0 ;  /* 0x000000000000781c */ /* 0x000fe40003fcf038 */
[----:B------:R-:W-:Y:S02]  /*e590*/  FMNMX.FTZ R0, R186, R0, !PT ;  /* 0x00000000ba007209 */ /* 0x000fe40007810000 */
[----:B------:R-:W-:Y:S01]  /*e5a0*/  PLOP3.LUT P0, PT, PT, PT, UP3, 0x80, 0x0 ;  /* 0x000000000000781c */ /* 0x000fe20003f0f038 */
[----:B------:R-:W-:Y:S01]  /*e5b0*/  MUFU.TANH R246, R31 ;  /* 0x0000001f00f67308 */ /* 0x000fe20000002400 */
[----:B------:R-:W-:Y:S01]  /*e5c0*/  FMNMX.FTZ R3, R187, R0, !PT ;  /* 0x00000000bb037209 */ /* 0x000fe20007810000 */
[----:B------:R-:W-:Y:S01]  /*e5d0*/  FMUL.FTZ R0, R35, c[0x0][0x320] ;  /* 0x0000c80023007a20 */ /* 0x000fe20000410000 */
[----:B--2---:R-:W-:Y:S02]  /*e5e0*/  FMNMX.FTZ R4, R192, R4, !PT ;  /* 0x00000004c0047209 */ /* 0x004fe40007810000 */
[----:B---3--:R-:W-:Y:S02]  /*e5f0*/  FMNMX.FTZ R3, R201, R3, !PT ;  /* 0x00000003c9037209 */ /* 0x008fe40007810000 */
[----:B------:R-:W-:Y:S02]  /*e600*/  FMNMX.FTZ R4, R197, R4, !PT ;  /* 0x00000004c5047209 */ /* 0x000fe40007810000 */
[----:B------:R-:W-:Y:S01]  /*e610*/  @P6 LEA R11, P6, R2, c[0x0][0x1c8], 0x1 ;  /* 0x00007200020b6a11 */ /* 0x000fe200078c08ff */
[----:B------:R4:W-:Y:S02]  /*e620*/  MUFU.TANH R168, R0 ;  /* 0x0000000000a87308 */ /* 0x0009e40000002400 */
[----:B------:R-:W-:Y:S02]  /*e630*/  @P0 IADD3.X R5, R234, UR21, RZ, P5, !PT ;  /* 0x00000015ea050c10 */ /* 0x000fe4000affe4ff */
[----:B------:R-:W-:Y:S02]  /*e640*/  PLOP3.LUT P0, PT, PT, PT, UP3, 0x80, 0x0 ;  /* 0x000000000000781c */ /* 0x000fe40003f0f038 */
[----:B------:R-:W-:Y:S04]  /*e650*/  PLOP3.LUT P5, PT, PT, PT, UP3, 0x80, 0x0 ;  /* 0x000000000000781c */ /* 0x000fe80003faf038 */
[----:B------:R-:W2:Y:S07]  /*e660*/  MUFU.TANH R247, R32 ;  /* 0x0000002000f77308 */ /* 0x000eae0000002400 */
[----:B------:R-:W-:Y:S02]  /*e670*/  @P0 LEA.HI.X R16, R2, c[0x0][0x1cc], R5, 0x1, P6 ;  /* 0x0000730002100a11 */ /* 0x000fe400030f0c05 */
[----:B------:R-:W-:Y:S01]  /*e680*/  PLOP3.LUT P6, PT, PT, PT, UP3, 0x80, 0x0 ;  /* 0x000000000000781c */ /* 0x000fe20003fcf038 */
[----:B------:R-:W3:Y:S01]  /*e690*/  MUFU.TANH R248, R33 ;  /* 0x0000002100f87308 */ /* 0x000ee20000002400 */
[----:B------:R-:W-:Y:S02]  /*e6a0*/  PLOP3.LUT P0, PT, PT, PT, UP3, 0x80, 0x0 ;  /* 0x000000000000781c */ /* 0x000fe40003f0f038 */
[----:B----4-:R-:W-:Y:S02]  /*e6b0*/  FMNMX.FTZ R0, R241, R3, !PT ;  /* 0x00000003f1007209 */ /* 0x010fe40007810000 */
[----:B-1----:R-:W-:Y:S02]  /*e6c0*/  FMNMX.FTZ R3, R242, R4, !PT ;  /* 0x00000004f2037209 */ /* 0x002fe40007810000 */
[----:B------:R-:W-:Y:S02]  /*e6d0*/  FMNMX.FTZ R0, R244, R0, !PT ;  /* 0x00000000f4007209 */ /* 0x000fe40007810000 */
[----:B------:R-:W-:Y:S01]  /*e6e0*/  FMNMX.FTZ R3, R243, R3, !PT ;  /* 0x00000003f3037209 */ /* 0x000fe20007810000 */
[----:B------:R-:W1:Y:S01]  /*e6f0*/  MUFU.TANH R135, R34 ;  /* 0x0000002200877308 */ /* 0x000e620000002400 */
[----:B------:R-:W-:Y:S02]  /*e700*/  FMNMX.FTZ R0, R245, R0, !PT ;  /* 0x00000000f5007209 */ /* 0x000fe40007810000 */
[----:B------:R-:W-:Y:S02]  /*e710*/  FMNMX.FTZ R3, R190, R3, !PT ;  /* 0x00000003be037209 */ /* 0x000fe40007810000 */
[----:B--2---:R-:W-:Y:S02]  /*e720*/  FMNMX.FTZ R132, R247, R0, !PT ;  /* 0x00000000f7847209 */ /* 0x004fe40007810000 */
[----:B------:R-:W-:Y:S02]  /*e730*/  FMNMX.FTZ R0, R246, R3, !PT ;  /* 0x00000003f6007209 */ /* 0x000fe40007810000 */
[----:B------:R-:W-:Y:S02]  /*e740*/  @P5 IADD3 R3, P5, R233, UR22, RZ ;  /* 0x00000016e9035c10 */ /* 0x000fe4000ffbe0ff */
[----:B---3--:R-:W-:Y:S02]  /*e750*/  FMNMX.FTZ R132, R248, R132, !PT ;  /* 0x00000084f8847209 */ /* 0x008fe40007810000 */
[----:B------:R-:W-:Y:S03]  /*e760*/  @P6 LEA R8, P6, R3, c[0x0][0x1c8], 0x1 ;  /* 0x0000720003086a11 */ /* 0x000fe600078c08ff */
[----:B------:R-:W2:Y:S06]  /*e770*/  SHFL.BFLY PT, R5, R132, 0x2, 0x1f ;  /* 0x0c401f0084057f89 */ /* 0x000eac00000e0000 */
[----:B------:R-:W-:Y:S02]  /*e780*/  @P0 IADD3.X R4, R232, UR21, RZ, P5, !PT ;  /* 0x00000015e8040c10 */ /* 0x000fe4000affe4ff */
[----:B------:R-:W-:Y:S02]  /*e790*/  PLOP3.LUT P0, PT, PT, PT, UP3, 0x80, 0x0 ;  /* 0x000000000000781c */ /* 0x000fe40003f0f038 */
[----:B------:R-:W-:Y:S02]  /*e7a0*/  PLOP3.LUT P5, PT, PT, PT, UP3, 0x80, 0x0 ;  /* 0x000000000000781c */ /* 0x000fe40003faf038 */
[----:B-1----:R-:W-:Y:S04]  /*e7b0*/  FMNMX.FTZ R0, R135, R0, !PT ;  /* 0x0000000087007209 */ /* 0x002fe80007810000 */
[----:B------:R-:W-:Y:S05]  /*e7c0*/  FMNMX.FTZ R0, R168, R0, !PT ;  /* 0x00000000a8007209 */ /* 0x000fea0007810000 */
[----:B------:R-:W-:Y:S01]  /*e7d0*/  @P0 LEA.HI.X R9, R3, c[0x0][0x1cc], R4, 0x1, P6 ;  /* 0x0000730003090a11 */ /* 0x000fe200030f0c04 */
[----:B------:R-:W1:Y:S01]  /*e7e0*/  SHFL.BFLY PT, R2, R0, 0x2, 0x1f ;  /* 0x0c401f0000027f89 */ /* 0x000e6200000e0000 */
[----:B------:R-:W-:Y:S02]  /*e7f0*/  @P5 IADD3 R4, P5, R252, UR22, RZ ;  /* 0x00000016fc045c10 */ /* 0x000fe4000ffbe0ff */
[----:B------:R-:W-:Y:S02]  /*e800*/  PLOP3.LUT P0, PT, PT, PT, UP3, 0x80, 0x0 ;  /* 0x000000000000781c */ /* 0x000fe40003f0f038 */
[----:B------:R-:W-:Y:S02]  /*e810*/  PLOP3.LUT P6, PT, PT, PT, UP3, 0x80, 0x0 ;  /* 0x000000000000781c */ /* 0x000fe40003fcf038 */
[----:B--2---:R-:W-:Y:S05]  /*e820*/  FMNMX.FTZ R132, R132, R5, !PT ;  /* 0x0000000584847209 */ /* 0x004fea0007810000 */
[----:B------:R-:W2:Y:S04]  /*e830*/  SHFL.BFLY PT, R6, R132, 0x1, 0x1f ;  /* 0x0c201f0084067f89 */ /* 0x000ea800000e0000 */
[----:B------:R-:W-:Y:S02]  /*e840*/  @P0 IADD3.X R5, R251, UR21, RZ, P5, !PT ;  /* 0x00000015fb050c10 */ /* 0x000fe4000affe4ff */
[----:B------:R-:W-:Y:S02]  /*e850*/  PLOP3.LUT P5, PT, PT, PT, UP3, 0x80, 0x0 ;  /* 0x000000000000781c */ /* 0x000fe40003faf038 */
[----:B------:R-:W-:Y:S02]  /*e860*/  @P6 LEA R10, P6, R4, c[0x0][0x1c8], 0x1 ;  /* 0x00007200040a6a11 */ /* 0x000fe400078c08ff */
[----:B------:R-:W-:Y:S02]  /*e870*/  PLOP3.LUT P0, PT, PT, PT, UP3, 0x80, 0x0 ;  /* 0x000000000000781c */ /* 0x000fe40003f0f038 */
[----:B-1----:R-:W-:Y:S05]  /*e880*/  FMNMX.FTZ R0, R0, R2, !PT ;  /* 0x0000000200007209 */ /* 0x002fea0007810000 */
[----:B------:R-:W1:Y:S04]  /*e890*/  SHFL.BFLY PT, R3, R0, 0x1, 0x1f ;  /* 0x0c201f0000037f89 */ /* 0x000e6800000e0000 */
[----:B------:R-:W-:Y:S02]  /*e8a0*/  @P5 LEA.HI.X R7, R4, c[0x0][0x1cc], R5, 0x1, P6 ;  /* 0x0000730004075a11 */ /* 0x000fe400030f0c05 */
[----:B------:R-:W-:Y:S02]  /*e8b0*/  PLOP3.LUT P6, PT, PT, PT, UP3, 0x80, 0x0 ;  /* 0x000000000000781c */ /* 0x000fe40003fcf038 */
[----:B------:R-:W-:Y:S02]  /*e8c0*/  @P0 MOV R4, R17 ;  /* 0x0000001100040202 */ /* 0x000fe40000000f00 */
[----:B------:R-:W-:Y:S02]  /*e8d0*/  @P0 MOV R5, R169 ;  /* 0x000000a900050202 */ /* 0x000fe40000000f00 */
[----:B------:R-:W-:Y:S02]  /*e8e0*/  PLOP3.LUT P5, PT, PT, PT, UP3, 0x80, 0x0 ;  /* 0x000000000000781c */ /* 0x000fe40003faf038 */
[----:B------:R-:W-:Y:S02]  /*e8f0*/  PLOP3.LUT P0, PT, PT, PT, UP3, 0x80, 0x0 ;  /* 0x000000000000781c */ /* 0x000fe40003f0f038 */
[----:B--2---:R-:W-:Y:S03]  /*e900*/  FMNMX.FTZ R132, R132, R6, !PT ;  /* 0x0000000684847209 */ /* 0x004fe60007810000 */
[----:B------:R2:W-:Y:S01]  /*e910*/  @P6 LDGSTS.E.BYPASS.LTC128B.128 [R231+0x8100], [R4.64], !P4 ;  /* 0x0810000004e76fae */ /* 0x0005e2000e101d52 */
[----:B------:R-:W-:Y:S01]  /*e920*/  PLOP3.LUT P6, PT, PT, PT, UP3, 0x80, 0x0 ;  /* 0x000000000000781c */ /* 0x000fe20003fcf038 */
[C---:B------:R-:W-:Y:S02]  /*e930*/  FMUL.FTZ R169, R132.reuse, c[0x0][0x2d0] ;  /* 0x0000b40084a97a20 */ /* 0x040fe40000410000 */
[----:B------:R-:W-:Y:S01]  /*e940*/  FADD.FTZ R2, -R132, R133 ;  /* 0x0000008584027221 */ /* 0x000fe20000010100 */
[----:B-1----:R-:W-:Y:S01]  /*e950*/  FMNMX.FTZ R3, R0, R3, !PT ;  /* 0x0000000300037209 */ /* 0x002fe20007810000 */
[----:B------:R-:W-:Y:S02]  /*e960*/  FFMA.FTZ R6, R175, c[0x0][0x2d0], -R169 ;  /* 0x0000b400af067a23 */ /* 0x000fe400000108a9 */
[----:B------:R-:W-:Y:S02]  /*e970*/  FMUL.FTZ R0, R2, c[0x0][0x2d0] ;  /* 0x0000b40002007a20 */ /* 0x000fe40000410000 */
[----:B------:R-:W-:Y:S01]  /*e980*/  FMUL.FTZ R133, R3, c[0x0][0x2d0] ;  /* 0x0000b40003857a20 */ /* 0x000fe20000410000 */
[----:B------:R1:W-:Y:S03]  /*e990*/  MUFU.EX2 R239, R6 ;  /* 0x0000000600ef7308 */ /* 0x0003e60000000800 */
[----:B------:R-:W-:Y:S07]  /*e9a0*/  FFMA.FTZ R135, R135, c[0x0][0x2d0], -R133 ;  /* 0x0000b40087877a23 */ /* 0x000fee0000010885 */
[----:B------:R3:W4:Y:S01]  /*e9b0*/  MUFU.EX2 R2, R0 ;  /* 0x0000000000027308 */ /* 0x0007220000000800 */
[----:B--2---:R-:W-:Y:S01]  /*e9c0*/  @P5 MOV R4, R15 ;  /* 0x0000000f00045202 */ /* 0x004fe20000000f00 */
[----:B------:R-:W-:Y:S01]  /*e9d0*/  @P5 IMAD.MOV.U32 R5, RZ, RZ, R21 ;  /* 0x000000ffff055224 */ /* 0x000fe200078e0015 */
[----:B------:R-:W-:Y:S07]  /*e9e0*/  PLOP3.LUT P5, PT, PT, PT, UP3, 0x80, 0x0 ;  /* 0x000000000000781c */ /* 0x000fee0003faf038 */
[----:B------:R-:W-:Y:S01]  /*e9f0*/  MUFU.EX2 R135, R135 ;  /* 0x0000008700877308 */ /* 0x000fe20000000800 */
[----:B------:R2:W-:Y:S01]  /*ea00*/  @P0 LDGSTS.E.BYPASS.LTC128B.128 [R231+0xa100], [R4.64], !P3 ;  /* 0x0a10000004e70fae */ /* 0x0005e2000d901d52 */
[----:B------:R-:W-:Y:S01]  /*ea10*/  PLOP3.LUT P0, PT, PT, PT, UP3, 0x80, 0x0 ;  /* 0x000000000000781c */ /* 0x000fe20003f0f038 */
[--C-:B-1----:R-:W-:Y:S07]  /*ea20*/  FFMA.FTZ R6, R172, c[0x0][0x2d0], -R169.reuse ;  /* 0x0000b400ac067a23 */ /* 0x102fee00000108a9 */
[----:B------:R-:W-:Y:S01]  /*ea30*/  MUFU.EX2 R238, R6 ;  /* 0x0000000600ee7308 */ /* 0x000fe20000000800 */
[----:B---3--:R-:W-:Y:S02]  /*ea40*/  FADD.FTZ R0, -R3, R134 ;  /* 0x0000008603007221 */ /* 0x008fe40000010100 */
[----:B----4-:R-:W-:Y:S02]  /*ea50*/  FMUL.FTZ R17, R2, R149 ;  /* 0x0000009502117220 */ /* 0x010fe40000410000 */
[----:B------:R-:W-:Y:S02]  /*ea60*/  FMUL.FTZ R0, R0, c[0x0][0x2d0] ;  /* 0x0000b40000007a20 */ /* 0x000fe40000410000 */
[C---:B------:R-:W-:Y:S02]  /*ea70*/  FMUL.FTZ R24, R2.reuse, R156 ;  /* 0x0000009c02187220 */ /* 0x040fe40000410000 */
[----:B------:R-:W-:Y:S02]  /*ea80*/  FMUL.FTZ R25, R2, R157 ;  /* 0x0000009d02197220 */ /* 0x000fe40000410000 */
[----:B------:R-:W1:Y:S01]  /*ea90*/  MUFU.EX2 R0, R0 ;  /* 0x0000000000007308 */ /* 0x000e620000000800 */
[--C-:B------:R-:W-:Y:S02]  /*eaa0*/  FFMA.FTZ R134, R180, c[0x0][0x2d0], -R169.reuse ;  /* 0x0000b400b4867a23 */ /* 0x100fe400000108a9 */
[C---:B------:R-:W-:Y:S02]  /*eab0*/  FMUL.FTZ R32, R2.reuse, R164 ;  /* 0x000000a402207220 */ /* 0x040fe40000410000 */
[--C-:B--2---:R-:W-:Y:S01]  /*eac0*/  FFMA.FTZ R4, R177, c[0x0][0x2d0], -R169.reuse ;  /* 0x0000b400b1047a23 */ /* 0x104fe200000108a9 */
[----:B------:R-:W-:Y:S01]  /*ead0*/  @P6 MOV R5, R20 ;  /* 0x0000001400056202 */ /* 0x000fe20000000f00 */
        /* <DEDUP_REMOVED lines=8> */
[----:B------:R-:W-:Y:S01]  /*eb60*/  MUFU.EX2 R236, R134 ;  /* 0x0000008600ec7308 */ /* 0x000fe20000000800 */
[C---:B------:R-:W-:Y:S02]  /*eb70*/  FMUL.FTZ R48, R2.reuse, R48 ;  /* 0x0000003002307220 */ /* 0x040fe40000410000 */
[----:B------:R-:W-:Y:S02]  /*eb80*/  FMUL.FTZ R49, R2, R49 ;  /* 0x0000003102317220 */ /* 0x000fe40000410000 */
[C---:B-1----:R-:W-:Y:S02]  /*eb90*/  FMUL.FTZ R26, R0.reuse, R158 ;  /* 0x0000009e001a7220 */ /* 0x042fe40000410000 */
[C---:B------:R-:W-:Y:S02]  /*eba0*/  FMUL.FTZ R27, R0.reuse, R159 ;  /* 0x0000009f001b7220 */ /* 0x040fe40000410000 */
[C---:B------:R-:W-:Y:S02]  /*ebb0*/  FMUL.FTZ R34, R0.reuse, R166 ;  /* 0x000000a600227220 */ /* 0x040fe40000410000 */
[C---:B------:R-:W-:Y:S02]  /*ebc0*/  FMUL.FTZ R35, R0.reuse, R167 ;  /* 0x000000a700237220 */ /* 0x040fe40000410000 */
[C---:B------:R-:W-:Y:S01]  /*ebd0*/  FMUL.FTZ R38, R0.reuse, R38 ;  /* 0x0000002600267220 */ /* 0x040fe20000410000 */
[----:B--2---:R-:W-:Y:S01]  /*ebe0*/  @P6 MOV R4, R14 ;  /* 0x0000000e00046202 */ /* 0x004fe20000000f00 */
[C---:B------:R-:W-:Y:S01]  /*ebf0*/  FMUL.FTZ R39, R0.reuse, R39 ;  /* 0x0000002700277220 */ /* 0x040fe20000410000 */
[----:B------:R-:W-:Y:S01]  /*ec00*/  PLOP3.LUT P6, PT, PT, PT, UP3, 0x80, 0x0 ;  /* 0x000000000000781c */ /* 0x000fe20003fcf038 */
[C---:B------:R-:W-:Y:S02]  /*ec10*/  FMUL.FTZ R42, R0.reuse, R42 ;  /* 0x0000002a002a7220 */ /* 0x040fe40000410000 */
[----:B------:R1:W-:Y:S01]  /*ec20*/  @P5 LDGSTS.E.BYPASS.LTC128B.128 [R231+0xc100], [R4.64], !P2 ;  /* 0x0c10000004e75fae */ /* 0x0003e2000d101d52 */
[----:B------:R-:W-:Y:S01]  /*ec30*/  PLOP3.LUT P5, PT, PT, PT, UP3, 0x80, 0x0 ;  /* 0x000000000000781c */ /* 0x000fe20003faf038 */
[C---:B------:R-:W-:Y:S02]  /*ec40*/  FMUL.FTZ R43, R0.reuse, R43 ;  /* 0x0000002b002b7220 */ /* 0x040fe40000410000 */
[C---:B------:R-:W-:Y:S02]  /*ec50*/  FMUL.FTZ R46, R0.reuse, R46 ;  /* 0x0000002e002e7220 */ /* 0x040fe40000410000 */
[C---:B------:R-:W-:Y:S02]  /*ec60*/  FMUL.FTZ R47, R0.reuse, R47 ;  /* 0x0000002f002f7220 */ /* 0x040fe40000410000 */
        /* <DEDUP_REMOVED lines=9> */
[----:B------:R-:W-:Y:S01]  /*ed00*/  FMUL.FTZ R59, R0, R59 ;  /* 0x0000003b003b7220 */ /* 0x000fe20000410000 */
[----:B-1----:R-:W-:Y:S01]  /*ed10*/  @P0 MOV R4, R13 ;  /* 0x0000000d00040202 */ /* 0x002fe20000000f00 */
[----:B------:R-:W-:Y:S01]  /*ed20*/  FMUL.FTZ R60, R2, R60 ;  /* 0x0000003c023c7220 */ /* 0x000fe20000410000 */
[----:B------:R-:W-:Y:S01]  /*ed30*/  @P0 MOV R5, R19 ;  /* 0x0000001300050202 */ /* 0x000fe20000000f00 */
[----:B------:R-:W-:Y:S01]  /*ed40*/  FMUL.FTZ R19, R0, R151 ;  /* 0x0000009700137220 */ /* 0x000fe20000410000 */
[----:B------:R-:W-:Y:S01]  /*ed50*/  PLOP3.LUT P0, PT, PT, PT, UP3, 0x80, 0x0 ;  /* 0x000000000000781c */ /* 0x000fe20003f0f038 */
[----:B------:R-:W-:Y:S02]  /*ed60*/  FMUL.FTZ R61, R2, R61 ;  /* 0x0000003d023d7220 */ /* 0x000fe40000410000 */
[----:B------:R1:W-:Y:S01]  /*ed70*/  @P6 LDGSTS.E.BYPASS.LTC128B.128 [R231+0xe100], [R4.64], !P1 ;  /* 0x0e10000004e76fae */ /* 0x0003e2000c901d52 */
[----:B------:R-:W-:Y:S01]  /*ed80*/  PLOP3.LUT P6, PT, PT, PT, UP3, 0x80, 0x0 ;  /* 0x000000000000781c */ /* 0x000fe20003fcf038 */
        /* <DEDUP_REMOVED lines=12> */
[C---:B------:R-:W-:Y:S01]  /*ee50*/  FMUL.FTZ R74, R0.reuse, R74 ;  /* 0x0000004a004a7220 */ /* 0x040fe20000410000 */
[----:B-1----:R-:W-:Y:S01]  /*ee60*/  @P5 MOV R4, R12 ;  /* 0x0000000c00045202 */ /* 0x002fe20000000f00 */
[----:B------:R-:W-:Y:S01]  /*ee70*/  @P5 IMAD.MOV.U32 R5, RZ, RZ, R18 ;  /* 0x000000ffff055224 */ /* 0x000fe200078e0012 */
[----:B------:R-:W-:Y:S01]  /*ee80*/  PLOP3.LUT P5, PT, PT, PT, UP3, 0x80, 0x0 ;  /* 0x000000000000781c */ /* 0x000fe20003faf038 */
[C---:B------:R-:W-:Y:S02]  /*ee90*/  FMUL.FTZ R18, R0.reuse, R150 ;  /* 0x0000009600127220 */ /* 0x040fe40000410000 */
[----:B------:R-:W-:Y:S01]  /*eea0*/  FMUL.FTZ R75, R0, R75 ;  /* 0x0000004b004b7220 */ /* 0x000fe20000410000 */
[----:B------:R1:W-:Y:S01]  /*eeb0*/  @P0 LDGSTS.E.BYPASS.LTC128B.128 [R231+0x9100], [R4.64], !P4 ;  /* 0x0910000004e70fae */ /* 0x0003e2000e101d52 */
[----:B------:R-:W-:Y:S01]  /*eec0*/  PLOP3.LUT P0, PT, PT, PT, UP3, 0x80, 0x0 ;  /* 0x000000000000781c */ /* 0x000fe20003f0f038 */
[C---:B------:R-:W-:Y:S01]  /*eed0*/  FMUL.FTZ R76, R2.reuse, R76 ;  /* 0x0000004c024c7220 */ /* 0x040fe20000410000 */
[----:B------:R-:W-:Y:S01]  /*eee0*/  PLOP3.LUT P0, PT, PT, PT, UP3, 0x80, 0x0 ;  /* 0x000000000000781c */ /* 0x000fe20003f0f038 */
        /* <DEDUP_REMOVED lines=13> */
[----:B------:R-:W-:Y:S02]  /*efc0*/  FFMA.FTZ R4, R173, c[0x0][0x2d0], -R169 ;  /* 0x0000b400ad047a23 */ /* 0x000fe400000108a9 */
[C---:B------:R-:W-:Y:S02]  /*efd0*/  FMUL.FTZ R16, R2.reuse, R148 ;  /* 0x0000009402107220 */ /* 0x040fe40000410000 */
[----:B------:R1:W2:Y:S01]  /*efe0*/  MUFU.EX2 R237, R4 ;  /* 0x0000000400ed7308 */ /* 0x0002a20000000800 */
        /* <DEDUP_REMOVED lines=12> */
[----:B-1----:R-:W-:Y:S01]  /*f0b0*/  @P6 MOV R4, R11 ;  /* 0x0000000b00046202 */ /* 0x002fe20000000f00 */
        /* <DEDUP_REMOVED lines=9> */
[----:B------:R3:W-:Y:S01]  /*f150*/  @P6 LDGSTS.E.BYPASS.LTC128B.128 [R231+0xd100], [R8.64], !P2 ;  /* 0x0d10000008e76fae */ /* 0x0007e2000d101d52 */
[C---:B------:R-:W-:Y:S02]  /*f160*/  FMUL.FTZ R106, R0.reuse, R106 ;  /* 0x0000006a006a7220 */ /* 0x040fe40000410000 */
[C---:B------:R-:W-:Y:S01]  /*f170*/  FMUL.FTZ R107, R0.reuse, R107 ;  /* 0x0000006b006b7220 */ /* 0x040fe20000410000 */
[----:B------:R-:W-:Y:S01]  /*f180*/  @P5 MOV R6, R10 ;  /* 0x0000000a00065202 */ /* 0x000fe20000000f00 */
[----:B------:R-:W-:Y:S02]  /*f190*/  FMUL.FTZ R10, R0, R142 ;  /* 0x0000008e000a7220 */ /* 0x000fe40000410000 */
[C---:B------:R-:W-:Y:S02]  /*f1a0*/  FMUL.FTZ R108, R2.reuse, R108 ;  /* 0x0000006c026c7220 */ /* 0x040fe40000410000 */
[----:B------:R4:W-:Y:S01]  /*f1b0*/  @P0 LDGSTS.E.BYPASS.LTC128B.128 [R231+0xf100], [R6.64], !P1 ;  /* 0x0f10000006e70fae */ /* 0x0009e2000c901d52 */
[----:B------:R-:W-:Y:S01]  /*f1c0*/  FMUL.FTZ R109, R2, R109 ;  /* 0x0000006d026d7220 */ /* 0x000fe20000410000 */
[----:B------:R-:W-:Y:S01]  /*f1d0*/  PLOP3.LUT P0, PT, PT, PT, UP0, 0x80, 0x0 ;  /* 0x000000000000781c */ /* 0x000fe20003f0f008 */
[C---:B------:R-:W-:Y:S02]  /*f1e0*/  FMUL.FTZ R110, R0.reuse, R110 ;  /* 0x0000006e006e7220 */ /* 0x040fe40000410000 */
[----:B------:R-:W-:Y:S02]  /*f1f0*/  FMUL.FTZ R111, R0, R111 ;  /* 0x0000006f006f7220 */ /* 0x000fe40000410000 */
[----:B------:R-:W-:Y:S01]  /*f200*/  FMUL.FTZ R112, R2, R112 ;  /* 0x0000007002707220 */ /* 0x000fe20000410000 */
[----:B------:R-:W2:Y:S01]  /*f210*/  LDSM.16.MT88.4 R12, [R205+0x100] ;  /* 0x00010000cd0c783b */ /* 0x000ea20000004200 */
[--C-:B-1----:R-:W-:Y:S02]  /*f220*/  FFMA.FTZ R4, R178, c[0x0][0x2d0], -R133.reuse ;  /* 0x0000b400b2047a23 */ /* 0x102fe40000010885 */
[C---:B------:R-:W-:Y:S02]  /*f230*/  FMUL.FTZ R5, R2.reuse, R137 ;  /* 0x0000008902057220 */ /* 0x040fe40000410000 */
[----:B------:R1:W-:Y:S01]  /*f240*/  MUFU.EX2 R200, R4 ;  /* 0x0000000400c87308 */ /* 0x0003e20000000800 */
[----:B------:R-:W-:Y:S02]  /*f250*/  FMUL.FTZ R113, R2, R113 ;  /* 0x0000007102717220 */ /* 0x000fe40000410000 */
[----:B------:R-:W2:Y:S01]  /*f260*/  LDSM.16.MT88.4 R20, [R206+0x100] ;  /* 0x00010000ce14783b */ /* 0x000ea20000004200 */
[----:B------:R-:W-:Y:S02]  /*f270*/  FMUL.FTZ R114, R0, R114 ;  /* 0x0000007200727220 */ /* 0x000fe40000410000 */
[C---:B---3--:R-:W-:Y:S02]  /*f280*/  FMUL.FTZ R8, R2.reuse, R140 ;  /* 0x0000008c02087220 */ /* 0x048fe40000410000 */
[----:B------:R-:W-:Y:S02]  /*f290*/  FMUL.FTZ R9, R2, R141 ;  /* 0x0000008d02097220 */ /* 0x000fe40000410000 */
[----:B------:R-:W-:Y:S01]  /*f2a0*/  FMUL.FTZ R115, R0, R115 ;  /* 0x0000007300737220 */ /* 0x000fe20000410000 */
[----:B------:R-:W3:Y:S01]  /*f2b0*/  LDSM.16.MT88.4 R28, [R208+0x100] ;  /* 0x00010000d01c783b */ /* 0x000ee20000004200 */
[----:B------:R-:W-:Y:S02]  /*f2c0*/  FMUL.FTZ R116, R2, R116 ;  /* 0x0000007402747220 */ /* 0x000fe40000410000 */
[C---:B----4-:R-:W-:Y:S01]  /*f2d0*/  FMUL.FTZ R6, R0.reuse, R138 ;  /* 0x0000008a00067220 */ /* 0x050fe20000410000 */
[----:B--2---:R-:W-:Y:S01]  /*f2e0*/  F2FP.PACK_AB R138, R237, R238 ;  /* 0x000000eeed8a723e */ /* 0x004fe200000000ff */
[----:B------:R-:W-:Y:S02]  /*f2f0*/  FMUL.FTZ R7, R0, R139 ;  /* 0x0000008b00077220 */ /* 0x000fe40000410000 */
[----:B------:R-:W-:Y:S01]  /*f300*/  FMUL.FTZ R117, R2, R117 ;  /* 0x0000007502757220 */ /* 0x000fe20000410000 */
[----:B------:R-:W2:Y:S01]  /*f310*/  LDSM.16.MT88.4 R140, [R207+0x100] ;  /* 0x00010000cf8c783b */ /* 0x000ea20000004200 */
[C---:B------:R-:W-:Y:S02]  /*f320*/  FMUL.FTZ R118, R0.reuse, R118 ;  /* 0x0000007600767220 */ /* 0x040fe40000410000 */
[----:B------:R-:W-:Y:S02]  /*f330*/  FMUL.FTZ R119, R0, R119 ;  /* 0x0000007700777220 */ /* 0x000fe40000410000 */
[--C-:B-1----:R-:W-:Y:S02]  /*f340*/  FFMA.FTZ R4, R179, c[0x0][0x2d0], -R133.reuse ;  /* 0x0000b400b3047a23 */ /* 0x102fe40000010885 */
[C---:B------:R-:W-:Y:S01]  /*f350*/  FMUL.FTZ R120, R2.reuse, R120 ;  /* 0x0000007802787220 */ /* 0x040fe20000410000 */
[----:B------:R-:W-:Y:S01]  /*f360*/  LDSM.16.MT88.4 R148, [R206+0x2100] ;  /* 0x00210000ce94783b */ /* 0x000fe20000004200 */
[----:B------:R1:W4:Y:S01]  /*f370*/  MUFU.EX2 R202, R4 ;  /* 0x0000000400ca7308 */ /* 0x0003220000000800 */
[----:B------:R-:W-:Y:S02]  /*f380*/  FMUL.FTZ R121, R2, R121 ;  /* 0x0000007902797220 */ /* 0x000fe40000410000 */
[C---:B------:R-:W-:Y:S02]  /*f390*/  FMUL.FTZ R122, R0.reuse, R122 ;  /* 0x0000007a007a7220 */ /* 0x040fe40000410000 */
[----:B------:R-:W-:Y:S02]  /*f3a0*/  FMUL.FTZ R123, R0, R123 ;  /* 0x0000007b007b7220 */ /* 0x000fe40000410000 */
[----:B------:R-:W-:Y:S01]  /*f3b0*/  LDSM.16.MT88.4 R156, [R205+0x2900] ;  /* 0x00290000cd9c783b */ /* 0x000fe20000004200 */
[C---:B------:R-:W-:Y:S02]  /*f3c0*/  FMUL.FTZ R124, R2.reuse, R124 ;  /* 0x0000007c027c7220 */ /* 0x040fe40000410000 */
[----:B------:R-:W-:Y:S02]  /*f3d0*/  FMUL.FTZ R125, R2, R125 ;  /* 0x0000007d027d7220 */ /* 0x000fe40000410000 */
[C---:B------:R-:W-:Y:S02]  /*f3e0*/  FMUL.FTZ R126, R0.reuse, R126 ;  /* 0x0000007e007e7220 */ /* 0x040fe40000410000 */
[----:B------:R-:W-:Y:S01]  /*f3f0*/  FMUL.FTZ R127, R0, R127 ;  /* 0x0000007f007f7220 */ /* 0x000fe20000410000 */
[----:B------:R-:W-:Y:S01]  /*f400*/  LDSM.16.MT88.4 R164, [R207+0x2900] ;  /* 0x00290000cfa4783b */ /* 0x000fe20000004200 */
[C---:B------:R-:W-:Y:S02]  /*f410*/  FMUL.FTZ R128, R2.reuse, R128 ;  /* 0x0000008002807220 */ /* 0x040fe40000410000 */
[----:B------:R-:W-:Y:S02]  /*f420*/  FMUL.FTZ R129, R2, R129 ;  /* 0x0000008102817220 */ /* 0x000fe40000410000 */
[C---:B------:R-:W-:Y:S02]  /*f430*/  FMUL.FTZ R130, R0.reuse, R130 ;  /* 0x0000008200827220 */ /* 0x040fe40000410000 */
[----:B------:R-:W-:Y:S01]  /*f440*/  FMUL.FTZ R131, R0, R131 ;  /* 0x0000008300837220 */ /* 0x000fe20000410000 */
[----:B------:R-:W0:Y:S01]  /*f450*/  LDGDEPBAR ;  /* 0x00000000000079af */ /* 0x000e220000000000 */
[----:B-1----:R-:W-:Y:S01]  /*f460*/  FFMA.FTZ R4, R174, c[0x0][0x2d0], -R133 ;  /* 0x0000b400ae047a23 */ /* 0x002fe20000010885 */
[----:B----4-:R-:W-:Y:S01]  /*f470*/  F2FP.PACK_AB R137, R202, R200 ;  /* 0x000000c8ca89723e */ /* 0x010fe200000000ff */
[----:B------:R-:W-:Y:S02]  /*f480*/  FFMA.FTZ R134, R170, c[0x0][0x2d0], -R169 ;  /* 0x0000b400aa867a23 */ /* 0x000fe400000108a9 */
[----:B------:R1:W-:Y:S03]  /*f490*/  MUFU.EX2 R199, R4 ;  /* 0x0000000400c77308 */ /* 0x0003e60000000800 */
[----:B------:R-:W-:Y:S07]  /*f4a0*/  LDSM.16.MT88.4 R172, [R207+0x1900] ;  /* 0x00190000cfac783b */ /* 0x000fee0000004200 */
[----:B------:R4:W-:Y:S01]  /*f4b0*/  MUFU.EX2 R235, R134 ;  /* 0x0000008600eb7308 */ /* 0x0009e20000000800 */
[--C-:B-1----:R-:W-:Y:S02]  /*f4c0*/  FFMA.FTZ R4, R176, c[0x0][0x2d0], -R133.reuse ;  /* 0x0000b400b0047a23 */ /* 0x102fe40000010885 */
[----:B------:R-:W-:Y:S07]  /*f4d0*/  LDSM.16.MT88.4 R176, [R205+0x3900] ;  /* 0x00390000cdb0783b */ /* 0x000fee0000004200 */
[----:B------:R-:W1:Y:S01]  /*f4e0*/  MUFU.EX2 R198, R4 ;  /* 0x0000000400c67308 */ /* 0x000e620000000800 */
[--C-:B----4-:R-:W-:Y:S09]  /*f4f0*/  FFMA.FTZ R134, R171, c[0x0][0x2d0], -R133.reuse ;  /* 0x0000b400ab867a23 */ /* 0x110ff20000010885 */
[----:B------:R4:W2:Y:S01]  /*f500*/  MUFU.EX2 R196, R134 ;  /* 0x0000008600c47308 */ /* 0x0008a20000000800 */
[----:B-1----:R-:W-:Y:S01]  /*f510*/  F2FP.PACK_AB R139, R198, R199 ;  /* 0x000000c7c68b723e */ /* 0x002fe200000000ff */
[C---:B------:R-:W-:Y:S01]  /*f520*/  FMUL.FTZ R4, R2.reuse, R136 ;  /* 0x0000008802047220 */ /* 0x040fe20000410000 */
[----:B------:R-:W-:Y:S07]  /*f530*/  F2FP.PACK_AB R136, R239, R240 ;  /* 0x000000f0ef88723e */ /* 0x000fee00000000ff */
[C---:B------:R-:W-:Y:S05]  /*f540*/  HMMA.16816.F32 R4, R136.reuse, R12, R4 ;  /* 0x0000000c8804723c */ /* 0x040fea0000001804 */
[----:B----4-:R-:W-:Y:S02]  /*f550*/  FFMA.FTZ R134, R181, c[0x0][0x2d0], -R133 ;  /* 0x0000b400b5867a23 */ /* 0x010fe40000010885 */
[C---:B------:R-:W-:Y:S01]  /*f560*/  FMUL.FTZ R12, R2.reuse, R144 ;  /* 0x00000090020c7220 */ /* 0x040fe20000410000 */
[C---:B------:R-:W-:Y:S01]  /*f570*/  HMMA.16816.F32 R8, R136.reuse, R14, R8 ;  /* 0x0000000e8808723c */ /* 0x040fe20000001808 */
[----:B------:R1:W4:Y:S03]  /*f580*/  MUFU.EX2 R195, R134 ;  /* 0x0000008600c37308 */ /* 0x0003260000000800 */
[----:B------:R-:W-:Y:S03]  /*f590*/  FMUL.FTZ R13, R2, R145 ;  /* 0x00000091020d7220 */ /* 0x000fe60000410000 */
[C---:B------:R-:W-:Y:S02]  /*f5a0*/  FMUL.FTZ R14, R0.reuse, R146 ;  /* 0x00000092000e7220 */ /* 0x040fe40000410000 */
[----:B------:R-:W-:Y:S02]  /*f5b0*/  FMUL.FTZ R15, R0, R147 ;  /* 0x00000093000f7220 */ /* 0x000fe40000410000 */
[----:B------:R-:W2:Y:S05]  /*f5c0*/  LDSM.16.MT88.4 R144, [R205+0x2100] ;  /* 0x00210000cd90783b */ /* 0x000eaa0000004200 */
[C---:B------:R-:W-:Y:S07]  /*f5d0*/  HMMA.16816.F32 R12, R136.reuse, R20, R12 ;  /* 0x00000014880c723c */ /* 0x040fee000000180c */
[C---:B------:R-:W-:Y:S01]  /*f5e0*/  FMUL.FTZ R20, R2.reuse, R152 ;  /* 0x0000009802147220 */ /* 0x040fe20000410000 */
[C---:B------:R-:W-:Y:S04]  /*f5f0*/  HMMA.16816.F32 R16, R136.reuse, R22, R16 ;  /* 0x000000168810723c */ /* 0x040fe80000001810 */
[----:B------:R-:W-:Y:S02]  /*f600*/  FMUL.FTZ R21, R2, R153 ;  /* 0x0000009902157220 */ /* 0x000fe40000410000 */
[--C-:B-1----:R-:W-:Y:S02]  /*f610*/  FFMA.FTZ R134, R182, c[0x0][0x2d0], -R169.reuse ;  /* 0x0000b400b6867a23 */ /* 0x102fe400000108a9 */
[C---:B------:R-:W-:Y:S02]  /*f620*/  FMUL.FTZ R22, R0.reuse, R154 ;  /* 0x0000009a00167220 */ /* 0x040fe40000410000 */
[----:B------:R1:W1:Y:S02]  /*f630*/  MUFU.EX2 R234, R134 ;  /* 0x0000008600ea7308 */ /* 0x0002640000000800 */
[----:B------:R-:W-:Y:S02]  /*f640*/  FMUL.FTZ R23, R0, R155 ;  /* 0x0000009b00177220 */ /* 0x000fe40000410000 */
[----:B------:R-:W-:Y:S05]  /*f650*/  LDSM.16.MT88.4 R152, [R208+0x900] ;  /* 0x00090000d098783b */ /* 0x000fea0000004200 */
[C---:B---3--:R-:W-:Y:S07]  /*f660*/  HMMA.16816.F32 R20, R136.reuse, R28, R20 ;  /* 0x0000001c8814723c */ /* 0x048fee0000001814 */
[C---:B------:R-:W-:Y:S01]  /*f670*/  FMUL.FTZ R28, R2.reuse, R160 ;  /* 0x000000a0021c7220 */ /* 0x040fe20000410000 */
[C---:B------:R-:W-:Y:S04]  /*f680*/  HMMA.16816.F32 R24, R136.reuse, R30, R24 ;  /* 0x0000001e8818723c */ /* 0x040fe80000001818 */
[C---:B------:R-:W-:Y:S02]  /*f690*/  FMUL.FTZ R29, R2.reuse, R161 ;  /* 0x000000a1021d7220 */ /* 0x040fe40000410000 */
[----:B------:R-:W-:Y:S02]  /*f6a0*/  FFMA.FTZ R2, R2, R249, R240 ;  /* 0x000000f902027223 */ /* 0x000fe400000100f0 */
[C---:B------:R-:W-:Y:S04]  /*f6b0*/  FMUL.FTZ R30, R0.reuse, R162 ;  /* 0x000000a2001e7220 */ /* 0x040fe80000410000 */
[C---:B------:R-:W-:Y:S02]  /*f6c0*/  FMUL.FTZ R31, R0.reuse, R163 ;  /* 0x000000a3001f7220 */ /* 0x040fe40000410000 */
[----:B------:R-:W-:Y:S01]  /*f6d0*/  LDSM.16.MT88.4 R160, [R208+0x2900] ;  /* 0x00290000d0a0783b */ /* 0x000fe20000004200 */
[----:B-1----:R-:W-:Y:S02]  /*f6e0*/  FFMA.FTZ R134, R183, c[0x0][0x2d0], -R169 ;  /* 0x0000b400b7867a23 */ /* 0x002fe400000108a9 */
[----:B------:R-:W-:Y:S02]  /*f6f0*/  FFMA.FTZ R0, R0, R250, R200 ;  /* 0x000000fa00007223 */ /* 0x000fe400000100c8 */
[C---:B--2---:R-:W-:Y:S01]  /*f700*/  HMMA.16816.F32 R28, R136.reuse, R140, R28 ;  /* 0x0000008c881c723c */ /* 0x044fe2000000181c */
[----:B------:R1:W2:Y:S02]  /*f710*/  MUFU.EX2 R233, R134 ;  /* 0x0000008600e97308 */ /* 0x0002a40000000800 */
[----:B------:R-:W-:Y:S01]  /*f720*/  LDSM.16.MT88.4 R180, [R206+0x3900] ;  /* 0x00390000ceb4783b */ /* 0x000fe20000004200 */
[----:B------:R-:W-:Y:S02]  /*f730*/  FADD.FTZ R2, R239, R2 ;  /* 0x00000002ef027221 */ /* 0x000fe40000010000 */
[----:B------:R-:W-:Y:S02]  /*f740*/  FADD.FTZ R0, R202, R0 ;  /* 0x00000000ca007221 */ /* 0x000fe40000010000 */
[C---:B------:R-:W-:Y:S03]  /*f750*/  HMMA.16816.F32 R32, R136.reuse, R142, R32 ;  /* 0x0000008e8820723c */ /* 0x040fe60000001820 */
[----:B------:R-:W3:Y:S01]  /*f760*/  LDSM.16.MT88.4 R140, [R208+0x2100] ;  /* 0x00210000d08c783b */ /* 0x000ee20000004200 */
[----:B------:R-:W-:Y:S02]  /*f770*/  FADD.FTZ R2, R238, R2 ;  /* 0x00000002ee027221 */ /* 0x000fe40000010000 */
[----:B------:R-:W-:Y:S02]  /*f780*/  FADD.FTZ R0, R199, R0 ;  /* 0x00000000c7007221 */ /* 0x000fe40000010000 */
[C---:B------:R-:W-:Y:S04]  /*f790*/  HMMA.16816.F32 R36, R136.reuse, R144, R36 ;  /* 0x000000908824723c */ /* 0x040fe80000001824 */
[----:B------:R-:W-:Y:S02]  /*f7a0*/  FADD.FTZ R2, R237, R2 ;  /* 0x00000002ed027221 */ /* 0x000fe40000010000 */
[----:B------:R-:W-:Y:S02]  /*f7b0*/  FADD.FTZ R0, R198, R0 ;  /* 0x00000000c6007221 */ /* 0x000fe40000010000 */
[C---:B------:R-:W-:Y:S01]  /*f7c0*/  HMMA.16816.F32 R40, R136.reuse, R146, R40 ;  /* 0x000000928828723c */ /* 0x040fe20000001828 */
[----:B------:R-:W2:Y:S03]  /*f7d0*/  LDSM.16.MT88.4 R144, [R207+0x2100] ;  /* 0x00210000cf90783b */ /* 0x000ea60000004200 */
[--C-:B-1----:R-:W-:Y:S02]  /*f7e0*/  FFMA.FTZ R134, R184, c[0x0][0x2d0], -R133.reuse ;  /* 0x0000b400b8867a23 */ /* 0x102fe40000010885 */
[----:B------:R-:W-:Y:S02]  /*f7f0*/  FADD.FTZ R2, R236, R2 ;  /* 0x00000002ec027221 */ /* 0x000fe40000010000 */
[C---:B------:R-:W-:Y:S01]  /*f800*/  HMMA.16816.F32 R44, R136.reuse, R148, R44 ;  /* 0x00000094882c723c */ /* 0x040fe2000000182c */
[----:B------:R1:W1:Y:S03]  /*f810*/  MUFU.EX2 R194, R134 ;  /* 0x0000008600c27308 */ /* 0x0002660000000800 */
[----:B------:R-:W-:Y:S02]  /*f820*/  FADD.FTZ R0, R196, R0 ;  /* 0x00000000c4007221 */ /* 0x000fe40000010000 */
[----:B------:R-:W-:Y:S02]  /*f830*/  FADD.FTZ R2, R235, R2 ;  /* 0x00000002eb027221 */ /* 0x000fe40000010000 */
[C---:B------:R-:W-:Y:S01]  /*f840*/  HMMA.16816.F32 R48, R136.reuse, R150, R48 ;  /* 0x000000968830723c */ /* 0x040fe20000001830 */
[----:B------:R-:W2:Y:S03]  /*f850*/  LDSM.16.MT88.4 R148, [R205+0x4100] ;  /* 0x00410000cd94783b */ /* 0x000ea60000004200 */
[----:B----4-:R-:W-:Y:S02]  /*f860*/  FADD.FTZ R0, R195, R0 ;  /* 0x00000000c3007221 */ /* 0x010fe40000010000 */
[----:B------:R-:W-:Y:S02]  /*f870*/  FADD.FTZ R2, R234, R2 ;  /* 0x00000002ea027221 */ /* 0x000fe40000010000 */
[C---:B---3--:R-:W-:Y:S04]  /*f880*/  HMMA.16816.F32 R52, R136.reuse, R140, R52 ;  /* 0x0000008c8834723c */ /* 0x048fe80000001834 */
[----:B--2---:R-:W-:Y:S02]  /*f890*/  FADD.FTZ R2, R233, R2 ;  /* 0x00000002e9027221 */ /* 0x004fe40000010000 */
[----:B-1----:R-:W-:Y:S02]  /*f8a0*/  FFMA.FTZ R134, R185, c[0x0][0x2d0], -R133 ;  /* 0x0000b400b9867a23 */ /* 0x002fe40000010885 */
[C---:B------:R-:W-:Y:S01]  /*f8b0*/  HMMA.16816.F32 R56, R136.reuse, R142, R56 ;  /* 0x0000008e8838723c */ /* 0x040fe20000001838 */
[----:B------:R-:W1:Y:S01]  /*f8c0*/  LDSM.16.MT88.4 R140, [R206+0x4100] ;  /* 0x00410000ce8c783b */ /* 0x000e620000004200 */
[----:B------:R2:W3:Y:S02]  /*f8d0*/  MUFU.EX2 R193, R134 ;  /* 0x0000008600c17308 */ /* 0x0004e40000000800 */
[----:B------:R-:W-:Y:S04]  /*f8e0*/  FADD.FTZ R0, R194, R0 ;  /* 0x00000000c2007221 */ /* 0x000fe80000010000 */
[C---:B------:R-:W-:Y:S08]  /*f8f0*/  HMMA.16816.F32 R60, R136.reuse, R144, R60 ;  /* 0x00000090883c723c */ /* 0x040ff0000000183c */
[C---:B------:R-:W-:Y:S01]  /*f900*/  HMMA.16816.F32 R64, R136.reuse, R146, R64 ;  /* 0x000000928840723c */ /* 0x040fe20000001840 */
[----:B------:R-:W4:Y:S07]  /*f910*/  LDSM.16.MT88.4 R144, [R208+0x4100] ;  /* 0x00410000d090783b */ /* 0x000f2e0000004200 */
[C---:B------:R-:W-:Y:S04]  /*f920*/  HMMA.16816.F32 R68, R136.reuse, R148, R68 ;  /* 0x000000948844723c */ /* 0x040fe80000001844 */
[--C-:B--2---:R-:W-:Y:S02]  /*f930*/  FFMA.FTZ R134, R186, c[0x0][0x2d0], -R169.reuse ;  /* 0x0000b400ba867a23 */ /* 0x104fe400000108a9 */
[----:B---3--:R-:W-:Y:S02]  /*f940*/  FADD.FTZ R0, R193, R0 ;  /* 0x00000000c1007221 */ /* 0x008fe40000010000 */
[C---:B------:R-:W-:Y:S01]  /*f950*/  HMMA.16816.F32 R72, R136.reuse, R150, R72 ;  /* 0x000000968848723c */ /* 0x040fe20000001848 */
[----:B------:R-:W2:Y:S01]  /*f960*/  LDSM.16.MT88.4 R148, [R207+0x4100] ;  /* 0x00410000cf94783b */ /* 0x000ea20000004200 */
[----:B------:R3:W3:Y:S06]  /*f970*/  MUFU.EX2 R232, R134 ;  /* 0x0000008600e87308 */ /* 0x0006ec0000000800 */
[C---:B-1----:R-:W-:Y:S08]  /*f980*/  HMMA.16816.F32 R76, R136.reuse, R140, R76 ;  /* 0x0000008c884c723c */ /* 0x042ff0000000184c */
[C---:B------:R-:W-:Y:S01]  /*f990*/  HMMA.16816.F32 R80, R136.reuse, R142, R80 ;  /* 0x0000008e8850723c */ /* 0x040fe20000001850 */
[----:B------:R-:W1:Y:S07]  /*f9a0*/  LDSM.16.MT88.4 R140, [R205+0x6100] ;  /* 0x00610000cd8c783b */ /* 0x000e6e0000004200 */
[C---:B----4-:R-:W-:Y:S04]  /*f9b0*/  HMMA.16816.F32 R84, R136.reuse, R144, R84 ;  /* 0x000000908854723c */ /* 0x050fe80000001854 */
[----:B---3--:R-:W-:Y:S02]  /*f9c0*/  FFMA.FTZ R134, R187, c[0x0][0x2d0], -R169 ;  /* 0x0000b400bb867a23 */ /* 0x008fe400000108a9 */
[----:B------:R-:W-:Y:S02]  /*f9d0*/  FADD.FTZ R2, R232, R2 ;  /* 0x00000002e8027221 */ /* 0x000fe40000010000 */
[C---:B------:R-:W-:Y:S01]  /*f9e0*/  HMMA.16816.F32 R88, R136.reuse, R146, R88 ;  /* 0x000000928858723c */ /* 0x040fe20000001858 */
[----:B------:R-:W3:Y:S01]  /*f9f0*/  LDSM.16.MT88.4 R144, [R206+0x6100] ;  /* 0x00610000ce90783b */ /* 0x000ee20000004200 */
[----:B------:R4:W4:Y:S06]  /*fa00*/  MUFU.EX2 R203, R134 ;  /* 0x0000008600cb7308 */ /* 0x00092c0000000800 */
[C---:B--2---:R-:W-:Y:S08]  /*fa10*/  HMMA.16816.F32 R92, R136.reuse, R148, R92 ;  /* 0x00000094885c723c */ /* 0x044ff0000000185c */
[C---:B------:R-:W-:Y:S01]  /*fa20*/  HMMA.16816.F32 R96, R136.reuse, R150, R96 ;  /* 0x000000968860723c */ /* 0x040fe20000001860 */
[----:B------:R-:W2:Y:S07]  /*fa30*/  LDSM.16.MT88.4 R148, [R208+0x6100] ;  /* 0x00610000d094783b */ /* 0x000eae0000004200 */
[C---:B-1----:R-:W-:Y:S04]  /*fa40*/  HMMA.16816.F32 R100, R136.reuse, R140, R100 ;  /* 0x0000008c8864723c */ /* 0x042fe80000001864 */
[--C-:B----4-:R-:W-:Y:S02]  /*fa50*/  FFMA.FTZ R134, R192, c[0x0][0x2d0], -R133.reuse ;  /* 0x0000b400c0867a23 */ /* 0x110fe40000010885 */
[----:B------:R-:W-:Y:S02]  /*fa60*/  FADD.FTZ R2, R203, R2 ;  /* 0x00000002cb027221 */ /* 0x000fe40000010000 */
[----:B------:R1:W4:Y:S01]  /*fa70*/  MUFU.EX2 R189, R134 ;  /* 0x0000008600bd7308 */ /* 0x0003220000000800 */
[C---:B------:R-:W-:Y:S01]  /*fa80*/  HMMA.16816.F32 R104, R136.reuse, R142, R104 ;  /* 0x0000008e8868723c */ /* 0x040fe20000001868 */
[----:B------:R-:W4:Y:S07]  /*fa90*/  LDSM.16.MT88.4 R140, [R207+0x6100] ;  /* 0x00610000cf8c783b */ /* 0x000f2e0000004200 */
[C---:B---3--:R-:W-:Y:S08]  /*faa0*/  HMMA.16816.F32 R108, R136.reuse, R144, R108 ;  /* 0x00000090886c723c */ /* 0x048ff0000000186c */
[C---:B------:R-:W-:Y:S01]  /*fab0*/  HMMA.16816.F32 R112, R136.reuse, R146, R112 ;  /* 0x000000928870723c */ /* 0x040fe20000001870 */
[----:B------:R-:W3:Y:S03]  /*fac0*/  LDSM.16.MT88.4 R144, [R205+0x900] ;  /* 0x00090000cd90783b */ /* 0x000ee60000004200 */
[----:B-1----:R-:W-:Y:S04]  /*fad0*/  FFMA.FTZ R134, R197, c[0x0][0x2d0], -R133 ;  /* 0x0000b400c5867a23 */ /* 0x002fe80000010885 */
[C---:B--2---:R-:W-:Y:S01]  /*fae0*/  HMMA.16816.F32 R116, R136.reuse, R148, R116 ;  /* 0x000000948874723c */ /* 0x044fe20000001874 */
[----:B------:R1:W2:Y:S03]  /*faf0*/  MUFU.EX2 R188, R134 ;  /* 0x0000008600bc7308 */ /* 0x0002a60000000800 */
[----:B----4-:R-:W-:Y:S04]  /*fb00*/  FADD.FTZ R0, R189, R0 ;  /* 0x00000000bd007221 */ /* 0x010fe80000010000 */
[C---:B------:R-:W-:Y:S01]  /*fb10*/  HMMA.16816.F32 R120, R136.reuse, R150, R120 ;  /* 0x000000968878723c */ /* 0x040fe20000001878 */
[----:B------:R-:W4:Y:S07]  /*fb20*/  LDSM.16.MT88.4 R148, [R206+0x900] ;  /* 0x00090000ce94783b */ /* 0x000f2e0000004200 */
[C---:B------:R-:W-:Y:S08]  /*fb30*/  HMMA.16816.F32 R124, R136.reuse, R140, R124 ;  /* 0x0000008c887c723c */ /* 0x040ff0000000187c */
[----:B------:R-:W-:Y:S01]  /*fb40*/  HMMA.16816.F32 R128, R136, R142, R128 ;  /* 0x0000008e8880723c */ /* 0x000fe20000001880 */
[----:B------:R-:W4:Y:S03]  /*fb50*/  LDSM.16.MT88.4 R140, [R207+0x900] ;  /* 0x00090000cf8c783b */ /* 0x000f260000004200 */
[--C-:B-1----:R-:W-:Y:S02]  /*fb60*/  FFMA.FTZ R134, R201, c[0x0][0x2d0], -R169.reuse ;  /* 0x0000b400c9867a23 */ /* 0x102fe400000108a9 */
[----:B--2---:R-:W-:Y:S01]  /*fb70*/  FADD.FTZ R0, R188, R0 ;  /* 0x00000000bc007221 */ /* 0x004fe20000010000 */
[----:B------:R-:W-:Y:S01]  /*fb80*/  F2FP.PACK_AB R136, R235, R236 ;  /* 0x000000eceb88723e */ /* 0x000fe200000000ff */
[----:B------:R1:W2:Y:S01]  /*fb90*/  MUFU.EX2 R201, R134 ;  /* 0x0000008600c97308 */ /* 0x0002a20000000800 */
[----:B------:R-:W-:Y:S03]  /*fba0*/  F2FP.PACK_AB R137, R195, R196 ;  /* 0x000000c4c389723e */ /* 0x000fe600000000ff */
[----:B------:R-:W-:Y:S02]  /*fbb0*/  F2FP.PACK_AB R138, R233, R234 ;  /* 0x000000eae98a723e */ /* 0x000fe400000000ff */
[----:B------:R-:W-:Y:S07]  /*fbc0*/  F2FP.PACK_AB R139, R193, R194 ;  /* 0x000000c2c18b723e */ /* 0x000fee00000000ff */
[C---:B---3--:R-:W-:Y:S08]  /*fbd0*/  HMMA.16816.F32 R4, R136.reuse, R144, R4 ;  /* 0x000000908804723c */ /* 0x048ff00000001804 */
[C---:B------:R-:W-:Y:S01]  /*fbe0*/  HMMA.16816.F32 R8, R136.reuse, R146, R8 ;  /* 0x000000928808723c */ /* 0x040fe20000001808 */
[----:B------:R-:W3:Y:S03]  /*fbf0*/  LDSM.16.MT88.4 R144, [R206+0x2900] ;  /* 0x00290000ce90783b */ /* 0x000ee60000004200 */
[----:B-1----:R-:W-:Y:S02]  /*fc00*/  FFMA.FTZ R134, R241, c[0x0][0x2d0], -R169 ;  /* 0x0000b400f1867a23 */ /* 0x002fe400000108a9 */
[----:B--2---:R-:W-:Y:S02]  /*fc10*/  FADD.FTZ R2, R201, R2 ;  /* 0x00000002c9027221 */ /* 0x004fe40000010000 */
[C---:B----4-:R-:W-:Y:S01]  /*fc20*/  HMMA.16816.F32 R12, R136.reuse, R148, R12 ;  /* 0x00000094880c723c */ /* 0x050fe2000000180c */
[----:B------:R1:W2:Y:S07]  /*fc30*/  MUFU.EX2 R197, R134 ;  /* 0x0000008600c57308 */ /* 0x0002ae0000000800 */
[C---:B------:R-:W-:Y:S01]  /*fc40*/  HMMA.16816.F32 R16, R136.reuse, R150, R16 ;  /* 0x000000968810723c */ /* 0x040fe20000001810 */
[----:B------:R-:W4:Y:S07]  /*fc50*/  LDSM.16.MT88.4 R148, [R205+0x4900] ;  /* 0x00490000cd94783b */ /* 0x000f2e0000004200 */
[C---:B------:R-:W-:Y:S08]  /*fc60*/  HMMA.16816.F32 R20, R136.reuse, R152, R20 ;  /* 0x000000988814723c */ /* 0x040ff00000001814 */
[C---:B------:R-:W-:Y:S01]  /*fc70*/  HMMA.16816.F32 R24, R136.reuse, R154, R24 ;  /* 0x0000009a8818723c */ /* 0x040fe20000001818 */
[----:B------:R-:W4:Y:S03]  /*fc80*/  LDSM.16.MT88.4 R152, [R206+0x4900] ;  /* 0x00490000ce98783b */ /* 0x000f260000004200 */
[--C-:B-1----:R-:W-:Y:S02]  /*fc90*/  FFMA.FTZ R134, R242, c[0x0][0x2d0], -R133.reuse ;  /* 0x0000b400f2867a23 */ /* 0x102fe40000010885 */
[----:B--2---:R-:W-:Y:S02]  /*fca0*/  FADD.FTZ R2, R197, R2 ;  /* 0x00000002c5027221 */ /* 0x004fe40000010000 */
[C---:B------:R-:W-:Y:S01]  /*fcb0*/  HMMA.16816.F32 R28, R136.reuse, R140, R28 ;  /* 0x0000008c881c723c */ /* 0x040fe2000000181c */
[----:B------:R1:W2:Y:S07]  /*fcc0*/  MUFU.EX2 R187, R134 ;  /* 0x0000008600bb7308 */ /* 0x0002ae0000000800 */
[C---:B------:R-:W-:Y:S01]  /*fcd0*/  HMMA.16816.F32 R32, R136.reuse, R142, R32 ;  /* 0x0000008e8820723c */ /* 0x040fe20000001820 */
[----:B------:R-:W4:Y:S07]  /*fce0*/  LDSM.16.MT88.4 R140, [R208+0x4900] ;  /* 0x00490000d08c783b */ /* 0x000f2e0000004200 */
[C---:B------:R-:W-:Y:S08]  /*fcf0*/  HMMA.16816.F32 R36, R136.reuse, R156, R36 ;  /* 0x0000009c8824723c */ /* 0x040ff00000001824 */
[C---:B------:R-:W-:Y:S01]  /*fd00*/  HMMA.16816.F32 R40, R136.reuse, R158, R40 ;  /* 0x0000009e8828723c */ /* 0x040fe20000001828 */
[----:B------:R-:W-:Y:S03]  /*fd10*/  LDSM.16.MT88.4 R156, [R205+0x3100] ;  /* 0x00310000cd9c783b */ /* 0x000fe60000004200 */
[----:B-1----:R-:W-:Y:S02]  /*fd20*/  FFMA.FTZ R134, R243, c[0x0][0x2d0], -R133 ;  /* 0x0000b400f3867a23 */ /* 0x002fe40000010885 */
[----:B--2---:R-:W-:Y:S02]  /*fd30*/  FADD.FTZ R0, R187, R0 ;  /* 0x00000000bb007221 */ /* 0x004fe40000010000 */
[C---:B---3--:R-:W-:Y:S01]  /*fd40*/  HMMA.16816.F32 R44, R136.reuse, R144, R44 ;  /* 0x00000090882c723c */ /* 0x048fe2000000182c */
[----:B------:R1:W2:Y:S07]  /*fd50*/  MUFU.EX2 R186, R134 ;  /* 0x0000008600ba7308 */ /* 0x0002ae0000000800 */
[C---:B------:R-:W-:Y:S01]  /*fd60*/  HMMA.16816.F32 R48, R136.reuse, R146, R48 ;  /* 0x000000928830723c */ /* 0x040fe20000001830 */
[----:B------:R-:W3:Y:S07]  /*fd70*/  LDSM.16.MT88.4 R144, [R207+0x4900] ;  /* 0x00490000cf90783b */ /* 0x000eee0000004200 */
[C---:B------:R-:W-:Y:S08]  /*fd80*/  HMMA.16816.F32 R52, R136.reuse, R160, R52 ;  /* 0x000000a08834723c */ /* 0x040ff00000001834 */
[C---:B------:R-:W-:Y:S01]  /*fd90*/  HMMA.16816.F32 R56, R136.reuse, R162, R56 ;  /* 0x000000a28838723c */ /* 0x040fe20000001838 */
[----:B------:R-:W-:Y:S03]  /*fda0*/  LDSM.16.MT88.4 R160, [R206+0x3100] ;  /* 0x00310000cea0783b */ /* 0x000fe60000004200 */
[--C-:B-1----:R-:W-:Y:S02]  /*fdb0*/  FFMA.FTZ R134, R244, c[0x0][0x2d0], -R169.reuse ;  /* 0x0000b400f4867a23 */ /* 0x102fe400000108a9 */
[----:B--2---:R-:W-:Y:S02]  /*fdc0*/  FADD.FTZ R0, R186, R0 ;  /* 0x00000000ba007221 */ /* 0x004fe40000010000 */
[C---:B------:R-:W-:Y:S01]  /*fdd0*/  HMMA.16816.F32 R60, R136.reuse, R164, R60 ;  /* 0x000000a4883c723c */ /* 0x040fe2000000183c */
[----:B------:R1:W2:Y:S07]  /*fde0*/  MUFU.EX2 R192, R134 ;  /* 0x0000008600c07308 */ /* 0x0002ae0000000800 */
[C---:B------:R-:W-:Y:S01]  /*fdf0*/  HMMA.16816.F32 R64, R136.reuse, R166, R64 ;  /* 0x000000a68840723c */ /* 0x040fe20000001840 */
[----:B------:R-:W-:Y:S07]  /*fe00*/  LDSM.16.MT88.4 R164, [R205+0x5100] ;  /* 0x00510000cda4783b */ /* 0x000fee0000004200 */
[C---:B----4-:R-:W-:Y:S08]  /*fe10*/  HMMA.16816.F32 R68, R136.reuse, R148, R68 ;  /* 0x000000948844723c */ /* 0x050ff00000001844 */
[C---:B------:R-:W-:Y:S01]  /*fe20*/  HMMA.16816.F32 R72, R136.reuse, R150, R72 ;  /* 0x000000968848723c */ /* 0x040fe20000001848 */
[----:B------:R-:W4:Y:S03]  /*fe30*/  LDSM.16.MT88.4 R148, [R205+0x6900] ;  /* 0x00690000cd94783b */ /* 0x000f260000004200 */
[----:B-1----:R-:W-:Y:S02]  /*fe40*/  FFMA.FTZ R134, R245, c[0x0][0x2d0], -R169 ;  /* 0x0000b400f5867a23 */ /* 0x002fe400000108a9 */
[----:B--2---:R-:W-:Y:S02]  /*fe50*/  FADD.FTZ R2, R192, R2 ;  /* 0x00000002c0027221 */ /* 0x004fe40000010000 */
[C---:B------:R-:W-:Y:S01]  /*fe60*/  HMMA.16816.F32 R76, R136.reuse, R152, R76 ;  /* 0x00000098884c723c */ /* 0x040fe2000000184c */
[----:B------:R1:W2:Y:S07]  /*fe70*/  MUFU.EX2 R191, R134 ;  /* 0x0000008600bf7308 */ /* 0x0002ae0000000800 */
[C---:B------:R-:W-:Y:S01]  /*fe80*/  HMMA.16816.F32 R80, R136.reuse, R154, R80 ;  /* 0x0000009a8850723c */ /* 0x040fe20000001850 */
[----:B------:R-:W2:Y:S07]  /*fe90*/  LDSM.16.MT88.4 R152, [R206+0x6900] ;  /* 0x00690000ce98783b */ /* 0x000eae0000004200 */
[C---:B------:R-:W-:Y:S08]  /*fea0*/  HMMA.16816.F32 R84, R136.reuse, R140, R84 ;  /* 0x0000008c8854723c */ /* 0x040ff00000001854 */
[C---:B------:R-:W-:Y:S01]  /*feb0*/  HMMA.16816.F32 R88, R136.reuse, R142, R88 ;  /* 0x0000008e8858723c */ /* 0x040fe20000001858 */
[----:B------:R-:W2:Y:S03]  /*fec0*/  LDSM.16.MT88.4 R140, [R208+0x6900] ;  /* 0x00690000d08c783b */ /* 0x000ea60000004200 */
[--C-:B-1----:R-:W-:Y:S04]  /*fed0*/  FFMA.FTZ R134, R190, c[0x0][0x2d0], -R133.reuse ;  /* 0x0000b400be867a23 */ /* 0x102fe80000010885 */
[C---:B---3--:R-:W-:Y:S01]  /*fee0*/  HMMA.16816.F32 R92, R136.reuse, R144, R92 ;  /* 0x00000090885c723c */ /* 0x048fe2000000185c */
[----:B------:R1:W-:Y:S07]  /*fef0*/  MUFU.EX2 R185, R134 ;  /* 0x0000008600b97308 */ /* 0x0003ee0000000800 */
[C---:B------:R-:W-:Y:S01]  /*ff00*/  HMMA.16816.F32 R96, R136.reuse, R146, R96 ;  /* 0x000000928860723c */ /* 0x040fe20000001860 */
[----:B------:R-:W3:Y:S07]  /*ff10*/  LDSM.16.MT88.4 R144, [R207+0x6900] ;  /* 0x00690000cf90783b */ /* 0x000eee0000004200 */
[C---:B----4-:R-:W-:Y:S08]  /*ff20*/  HMMA.16816.F32 R100, R136.reuse, R148, R100 ;  /* 0x000000948864723c */ /* 0x050ff00000001864 */
[C---:B------:R-:W-:Y:S01]  /*ff30*/  HMMA.16816.F32 R104, R136.reuse, R150, R104 ;  /* 0x000000968868723c */ /* 0x040fe20000001868 */
[----:B------:R-:W4:Y:S03]  /*ff40*/  LDSM.16.MT88.4 R148, [R205+0x1100] ;  /* 0x00110000cd94783b */ /* 0x000f260000004200 */
[--C-:B-1----:R-:W-:Y:S02]  /*ff50*/  FFMA.FTZ R134, R246, c[0x0][0x2d0], -R133.reuse ;  /* 0x0000b400f6867a23 */ /* 0x102fe40000010885 */
[----:B------:R-:W-:Y:S01]  /*ff60*/  FFMA.FTZ R133, R168, c[0x0][0x2d0], -R133 ;  /* 0x0000b400a8857a23 */ /* 0x000fe20000010885 */
[----:B--2---:R-:W-:Y:S01]  /*ff70*/  F2FP.PACK_AB R168, R191, R192 ;  /* 0x000000c0bfa8723e */ /* 0x004fe200000000ff */
[C---:B------:R-:W-:Y:S01]  /*ff80*/  HMMA.16816.F32 R108, R136.reuse, R152, R108 ;  /* 0x00000098886c723c */ /* 0x040fe2000000186c */
[----:B------:R1:W-:Y:S07]  /*ff90*/  MUFU.EX2 R184, R134 ;  /* 0x0000008600b87308 */ /* 0x0003ee0000000800 */
[C---:B------:R-:W-:Y:S01]  /*ffa0*/  HMMA.16816.F32 R112, R136.reuse, R154, R112 ;  /* 0x0000009a8870723c */ /* 0x040fe20000001870 */
[----:B------:R-:W-:Y:S02]  /*ffb0*/  LDSM.16.MT88.4 R152, [R208+0x1100] ;  /* 0x00110000d098783b */ /* 0x000fe40000004200 */
[----:B------:R-:W2:Y:S05]  /*ffc0*/  MUFU.EX2 R133, R133 ;  /* 0x0000008500857308 */ /* 0x000eaa0000000800 */
[C---:B------:R-:W-:Y:S08]  /*ffd0*/  HMMA.16816.F32 R116, R136.reuse, R140, R116 ;  /* 0x0000008c8874723c */ /* 0x040ff00000001874 */
[C---:B------:R-:W-:Y:S01]  /*ffe0*/  HMMA.16816.F32 R120, R136.reuse, R142, R120 ;  /* 0x0000008e8878723c */ /* 0x040fe20000001878 */
[----:B------:R-:W4:Y:S03]  /*fff0*/  LDSM.16.MT88.4 R140, [R206+0x1100] ;  /* 0x00110000ce8c783b */ /* 0x000f260000004200 */
[--C-:B-1----:R-:W-:Y:S04]  /*10000*/  FFMA.FTZ R134, R247, c[0x0][0x2d0], -R169.reuse ;  /* 0x0000b400f7867a23 */ /* 0x102fe800000108a9 */
[C---:B---3--:R-:W-:Y:S01]  /*10010*/  HMMA.16816.F32 R124, R136.reuse, R144, R124 ;  /* 0x00000090887c723c */ /* 0x048fe2000000187c */
[----:B------:R1:W-:Y:S03]  /*10020*/  MUFU.EX2 R190, R134 ;  /* 0x0000008600be7308 */ /* 0x0003e60000000800 */
[----:B--2---:R-:W-:Y:S04]  /*10030*/  F2FP.PACK_AB R171, R133, R135 ;  /* 0x0000008785ab723e */ /* 0x004fe800000000ff */
[----:B------:R-:W-:Y:S01]  /*10040*/  HMMA.16816.F32 R128, R136, R146, R128 ;  /* 0x000000928880723c */ /* 0x000fe20000001880 */
[----:B------:R-:W2:Y:S06]  /*10050*/  LDSM.16.MT88.4 R144, [R207+0x1100] ;  /* 0x00110000cf90783b */ /* 0x000eac0000004200 */
[----:B------:R-:W-:Y:S02]  /*10060*/  F2FP.PACK_AB R136, R203, R232 ;  /* 0x000000e8cb88723e */ /* 0x000fe400000000ff */
[----:B------:R-:W-:Y:S03]  /*10070*/  F2FP.PACK_AB R137, R188, R189 ;  /* 0x000000bdbc89723e */ /* 0x000fe600000000ff */
[----:B------:R-:W-:Y:S02]  /*10080*/  F2FP.PACK_AB R138, R197, R201 ;  /* 0x000000c9c58a723e */ /* 0x000fe400000000ff */
[----:B------:R-:W-:Y:S01]  /*10090*/  F2FP.PACK_AB R139, R186, R187 ;  /* 0x000000bbba8b723e */ /* 0x000fe200000000ff */
[----:B-1----:R-:W-:Y:S01]  /*100a0*/  FFMA.FTZ R134, R248, c[0x0][0x2d0], -R169 ;  /* 0x0000b400f8867a23 */ /* 0x002fe200000108a9 */
[----:B------:R-:W-:Y:S05]  /*100b0*/  F2FP.PACK_AB R169, R184, R185 ;  /* 0x000000b9b8a9723e */ /* 0x000fea00000000ff */
[C---:B----4-:R-:W-:Y:S01]  /*100c0*/  HMMA.16816.F32 R4, R136.reuse, R148, R4 ;  /* 0x000000948804723c */ /* 0x050fe20000001804 */
[----:B------:R-:W1:Y:S07]  /*100d0*/  MUFU.EX2 R134, R134 ;  /* 0x0000008600867308 */ /* 0x000e6e0000000800 */
[C---:B------:R-:W-:Y:S01]  /*100e0*/  HMMA.16816.F32 R8, R136.reuse, R150, R8 ;  /* 0x000000968808723c */ /* 0x040fe20000001808 */
[----:B------:R-:W3:Y:S07]  /*100f0*/  LDSM.16.MT88.4 R148, [R208+0x3100] ;  /* 0x00310000d094783b */ /* 0x000eee0000004200 */
[C---:B------:R-:W-:Y:S08]  /*10100*/  HMMA.16816.F32 R12, R136.reuse, R140, R12 ;  /* 0x0000008c880c723c */ /* 0x040ff0000000180c */
[C---:B------:R-:W-:Y:S01]  /*10110*/  HMMA.16816.F32 R16, R136.reuse, R142, R16 ;  /* 0x0000008e8810723c */ /* 0x040fe20000001810 */
[----:B------:R-:W4:Y:S03]  /*10120*/  LDSM.16.MT88.4 R140, [R207+0x3100] ;  /* 0x00310000cf8c783b */ /* 0x000f260000004200 */
[----:B-1----:R-:W-:Y:S04]  /*10130*/  F2FP.PACK_AB R170, R134, R190 ;  /* 0x000000be86aa723e */ /* 0x002fe800000000ff */
[C---:B------:R-:W-:Y:S08]  /*10140*/  HMMA.16816.F32 R20, R136.reuse, R152, R20 ;  /* 0x000000988814723c */ /* 0x040ff00000001814 */
[C---:B------:R-:W-:Y:S01]  /*10150*/  HMMA.16816.F32 R24, R136.reuse, R154, R24 ;  /* 0x0000009a8818723c */ /* 0x040fe20000001818 */
[----:B------:R-:W-:Y:S07]  /*10160*/  LDSM.16.MT88.4 R152, [R205+0x7100] ;  /* 0x00710000cd98783b */ /* 0x000fee0000004200 */
[C---:B--2---:R-:W-:Y:S08]  /*10170*/  HMMA.16816.F32 R28, R136.reuse, R144, R28 ;  /* 0x00000090881c723c */ /* 0x044ff0000000181c */
        /* <DEDUP_REMOVED lines=8> */
[C---:B---3--:R-:W-:Y:S08]  /*10200*/  HMMA.16816.F32 R52, R136.reuse, R148, R52 ;  /* 0x000000948834723c */ /* 0x048ff00000001834 */
[C---:B------:R-:W-:Y:S01]  /*10210*/  HMMA.16816.F32 R56, R136.reuse, R150, R56 ;  /* 0x000000968838723c */ /* 0x040fe20000001838 */
[----:B------:R-:W2:Y:S07]  /*10220*/  LDSM.16.MT88.4 R148, [R208+0x5100] ;  /* 0x00510000d094783b */ /* 0x000eae0000004200 */
[C---:B----4-:R-:W-:Y:S08]  /*10230*/  HMMA.16816.F32 R60, R136.reuse, R140, R60 ;  /* 0x0000008c883c723c */ /* 0x050ff0000000183c */
[C---:B------:R-:W-:Y:S01]  /*10240*/  HMMA.16816.F32 R64, R136.reuse, R142, R64 ;  /* 0x0000008e8840723c */ /* 0x040fe20000001840 */
[----:B------:R-:W3:Y:S07]  /*10250*/  LDSM.16.MT88.4 R140, [R207+0x5100] ;  /* 0x00510000cf8c783b */ /* 0x000eee0000004200 */
[C---:B------:R-:W-:Y:S08]  /*10260*/  HMMA.16816.F32 R68, R136.reuse, R164, R68 ;  /* 0x000000a48844723c */ /* 0x040ff00000001844 */
        /* <DEDUP_REMOVED lines=12> */
[C---:B------:R-:W-:Y:S08]  /*10330*/  HMMA.16816.F32 R104, R136.reuse, R154, R104 ;  /* 0x0000009a8868723c */ /* 0x040ff00000001868 */
        /* <DEDUP_REMOVED lines=15> */
[----:B------:R-:W1:Y:S07]  /*10430*/  LDSM.16.MT88.4 R20, [R208+0x5900] ;  /* 0x00590000d014783b */ /* 0x000e6e0000004200 */
[C---:B------:R-:W-:Y:S01]  /*10440*/  HMMA.16816.F32 R156, R168.reuse, R166, R24 ;  /* 0x000000a6a89c723c */ /* 0x040fe20000001818 */
[----:B------:R-:W1:Y:S07]  /*10450*/  LDSM.16.MT88.4 R24, [R207+0x5900] ;  /* 0x00590000cf18783b */ /* 0x000e6e0000004200 */
[C---:B------:R-:W-:Y:S01]  /*10460*/  HMMA.16816.F32 R160, R168.reuse, R172, R28 ;  /* 0x000000aca8a0723c */ /* 0x040fe2000000181c */
[----:B------:R-:W1:Y:S07]  /*10470*/  LDSM.16.MT88.4 R28, [R205+0x7900] ;  /* 0x00790000cd1c783b */ /* 0x000e6e0000004200 */
[C---:B------:R-:W-:Y:S01]  /*10480*/  HMMA.16816.F32 R164, R168.reuse, R174, R32 ;  /* 0x000000aea8a4723c */ /* 0x040fe20000001820 */
[----:B------:R-:W2:Y:S07]  /*10490*/  LDSM.16.MT88.4 R32, [R206+0x7900] ;  /* 0x00790000ce20783b */ /* 0x000eae0000004200 */
        /* <DEDUP_REMOVED lines=34> */
[----:B------:R-:W-:Y:S01]  /*106c0*/  MOV R133, R132 ;  /* 0x0000008400857202 */ /* 0x000fe20000000f00 */
[----:B------:R-:W-:-:S05]  /*106d0*/  @P0 BRA `(.L_x_976) ;  /* 0xffffc14000000947 */ /* 0x000fca000383ffff */
.L_x_975:
[----:B------:R-:W-:-:S06]  /*106e0*/  UISETP.GE.AND UP0, UPT, UR14, UR8, UPT ;  /* 0x000000080e00728c */ /* 0x000fcc000bf06270 */
[----:B------:R-:W-:-:S13]  /*106f0*/  PLOP3.LUT P0, PT, PT, PT, UP0, 0x80, 0x0 ;  /* 0x000000000000781c */ /* 0x000fda0003f0f008 */
[----:B------:R-:W-:Y:S05]  /*10700*/  @!P0 BRA `(.L_x_977) ;  /* 0x000048f000008947 */ /* 0x000fea0003800000 */
[----:B------:R-:W2:Y:S01]  /*10710*/  LDL.64 R6, [R1+0x48] ;  /* 0x0000480001067983 */ /* 0x000ea20000100a00 */
[----:B------:R-:W-:-:S03]  /*10720*/  ULDC.64 UR4, c[0x0][0x208] ;  /* 0x0000820000047ab9 */ /* 0x000fc60000000a00 */
[----:B------:R-:W2:Y:S04]  /*10730*/  LDL.64 R4, [R1+0x38] ;  /* 0x0000380001047983 */ /* 0x000ea80000100a00 */
[----:B------:R-:W3:Y:S04]  /*10740*/  LDL.64 R10, [R1+0x40] ;  /* 0x00004000010a7983 */ /* 0x000ee80000100a00 */
[----:B------:R-:W4:Y:S01]  /*10750*/  LDL.64 R8, [R1+0x30] ;  /* 0x0000300001087983 */ /* 0x000f220000100a00 */
[----:B------:R-:W-:Y:S01]  /*10760*/  MOV R134, R3 ;  /* 0x0000000300867202 */ /* 0x000fe20000000f00 */
[----:B------:R-:W-:Y:S01]  /*10770*/  IMAD.MOV.U32 R133, RZ, RZ, R132 ;  /* 0x000000ffff857224 */ /* 0x000fe200078e0084 */
[----:B------:R-:W-:-:S02]  /*10780*/  USHF.L.U64.HI UR21, UR4, 0x5, UR5 ;  /* 0x0000000504157899 */ /* 0x000fc40008010205 */
[----:B------:R-:W-:-:S03]  /*10790*/  USHF.L.U32 UR20, UR4, 0x5, URZ ;  /* 0x0000000504147899 */ /* 0x000fc6000800063f */
[----:B------:R-:W-:Y:S01]  /*107a0*/  ULDC.64 UR4, c[0x0][0x1e0] ;  /* 0x0000780000047ab9 */ /* 0x000fe20000000a00 */
[----:B--2---:R-:W-:-:S05]  /*107b0*/  MOV R4, R6 ;  /* 0x0000000600047202 */ /* 0x004fca0000000f00 */
[----:B------:R1:W-:Y:S01]  /*107c0*/  STL.64 [R1+0x38], R4 ;  /* 0x0000380401007387 */ /* 0x0003e20000100a00 */
[C---:B------:R-:W-:Y:S02]  /*107d0*/  IADD3 R236, P6, R6.reuse, 0x40, RZ ;  /* 0x0000004006ec7810 */ /* 0x040fe40007fde0ff */
[C---:B------:R-:W-:Y:S02]  /*107e0*/  IADD3 R232, P0, R6.reuse, 0xc0, RZ ;  /* 0x000000c006e87810 */ /* 0x040fe40007f1e0ff */
[----:B------:R-:W-:Y:S01]  /*107f0*/  IADD3 R234, P5, R6, 0x80, RZ ;  /* 0x0000008006ea7810 */ /* 0x000fe20007fbe0ff */
[--C-:B------:R-:W-:Y:S01]  /*10800*/  IMAD.X R237, RZ, RZ, R5.reuse, P6 ;  /* 0x000000ffffed7224 */ /* 0x100fe200030e0605 */
[C---:B---3--:R-:W-:Y:S01]  /*10810*/  IADD3 R252, P6, R10.reuse, 0x40, RZ ;  /* 0x000000400afc7810 */ /* 0x048fe20007fde0ff */
[--C-:B------:R-:W-:Y:S01]  /*10820*/  IMAD.X R233, RZ, RZ, R5.reuse, P0 ;  /* 0x000000ffffe97224 */ /* 0x100fe200000e0605 */
[C---:B------:R-:W-:Y:S01]  /*10830*/  IADD3 R246, P0, R10.reuse, 0xc0, RZ ;  /* 0x000000c00af67810 */ /* 0x040fe20007f1e0ff */
[----:B------:R-:W-:Y:S01]  /*10840*/  IMAD.X R235, RZ, RZ, R5, P5 ;  /* 0x000000ffffeb7224 */ /* 0x000fe200028e0605 */
[----:B------:R-:W-:Y:S01]  /*10850*/  IADD3 R248, P5, R10, 0x80, RZ ;  /* 0x000000800af87810 */ /* 0x000fe20007fbe0ff */
[----:B----4-:R-:W-:-:S02]  /*10860*/  IMAD.X R251, RZ, RZ, R9, P6 ;  /* 0x000000fffffb7224 */ /* 0x010fc400030e0609 */
[----:B------:R-:W-:Y:S01]  /*10870*/  IMAD.X R245, RZ, RZ, R9, P0 ;  /* 0x000000fffff57224 */ /* 0x000fe200000e0609 */
[----:B------:R-:W-:Y:S02]  /*10880*/  IADD3.X R247, RZ, R9, RZ, P5, !PT ;  /* 0x00000009fff77210 */ /* 0x000fe40002ffe4ff */
.L_x_986:
[----:B------:R-:W2:Y:S01]  /*10890*/  LDL.64 R196, [R1+0x38] ;  /* 0x0000380001c47983 */ /* 0x000ea20000100a00 */
[----:B------:R-:W-:Y:S04]  /*108a0*/  DEPBAR.LE SB0, 0x0 ;  /* 0x000080000000791a */ /* 0x000fe80000000000 */
[----:B------:R-:W-:Y:S01]  /*108b0*/  USHF.R.S32.HI UR7, URZ, 0x1f, UR14 ;  /* 0x0000001f3f077899 */ /* 0x000fe2000801140e */
[----:B------:R-:W3:Y:S01]  /*108c0*/  LDL.64 R172, [R1+0x48] ;  /* 0x0000480001ac7983 */ /* 0x000ee20000100a00 */
[----:B------:R-:W-:Y:S01]  /*108d0*/  UIMAD UR6, UR10, UR14, URZ ;  /* 0x0000000e0a0672a4 */ /* 0x000fe2000f8e023f */
[----:B------:R-:W-:Y:S01]  /*108e0*/  IMAD.U32 R2, RZ, RZ, UR14 ;  /* 0x0000000eff027e24 */ /* 0x000fe2000f8e00ff */
[----:B------:R-:W-:Y:S01]  /*108f0*/  UIMAD.WIDE.U32 UR22, UR14, UR11, UR20 ;  /* 0x0000000b0e1672a5 */ /* 0x000fe2000f8e0014 */
[----:B------:R-:W-:Y:S01]  /*10900*/  IMAD.U32 R20, RZ, RZ, UR14 ;  /* 0x0000000eff147e24 */ /* 0x000fe2000f8e00ff */
[----:B------:R-:W-:Y:S01]  /*10910*/  UIMAD UR6, UR7, UR11, UR6 ;  /* 0x0000000b070672a4 */ /* 0x000fe2000f8e0206 */
[----:B------:R-:W-:Y:S01]  /*10920*/  BAR.SYNC.DEFER_BLOCKING 0x0 ;  /* 0x0000000000007b1d */ /* 0x000fe20000010000 */
[----:B------:R-:W-:Y:S01]  /*10930*/  IMAD.U32 R12, RZ, RZ, UR14 ;  /* 0x0000000eff0c7e24 */ /* 0x000fe2000f8e00ff */
[----:B------:R-:W-:Y:S01]  /*10940*/  UISETP.GT.AND UP3, UPT, UR14, UR8, UPT ;  /* 0x000000080e00728c */ /* 0x000fe2000bf64270 */
[----:B------:R-:W-:Y:S04]  /*10950*/  IMAD.WIDE.U32 R20, R20, UR11, R234 ;  /* 0x0000000b14147c25 */ /* 0x000fe8000f8e00ea */
[----:B------:R-:W-:Y:S01]  /*10960*/  IMAD.U32 R22, RZ, RZ, UR14 ;  /* 0x0000000eff167e24 */ /* 0x000fe2000f8e00ff */
[----:B------:R-:W-:Y:S02]  /*10970*/  LEA R192, P5, R20, c[0x0][0x1f8], 0x1 ;  /* 0x00007e0014c07a11 */ /* 0x000fe400078a08ff */
[----:B------:R-:W-:Y:S01]  /*10980*/  IADD3 R21, R21, UR6, RZ ;  /* 0x0000000615157c10 */ /* 0x000fe2000fffe0ff */
[----:B------:R-:W-:Y:S02]  /*10990*/  IMAD.WIDE.U32 R22, R22, UR11, R236 ;  /* 0x0000000b16167c25 */ /* 0x000fe4000f8e00ec */
[----:B------:R-:W-:Y:S01]  /*109a0*/  @UP3 UIADD3 UR17, UR14, -0x1, URZ ;  /* 0xffffffff0e113890 */ /* 0x000fe2000fffe03f */
[----:B------:R-:W-:Y:S02]  /*109b0*/  LEA.HI.X R193, R20, c[0x0][0x1fc], R21, 0x1, P5 ;  /* 0x00007f0014c17a11 */ /* 0x000fe400028f0c15 */
[C---:B------:R-:W-:Y:S02]  /*109c0*/  LEA R28, P6, R22.reuse, c[0x0][0x1f8], 0x1 ;  /* 0x00007e00161c7a11 */ /* 0x040fe400078c08ff */
[----:B------:R-:W-:Y:S04]  /*109d0*/  IADD3 R23, R23, UR6, RZ ;  /* 0x0000000617177c10 */ /* 0x000fe8000fffe0ff */
[----:B------:R-:W-:Y:S01]  /*109e0*/  LEA.HI.X R29, R22, c[0x0][0x1fc], R23, 0x1, P6 ;  /* 0x00007f00161d7a11 */ /* 0x000fe200030f0c17 */
[----:B-----5:R-:W-:Y:S06]  /*109f0*/  LDSM.16.M88.4 R32, [R211+0x10100] ;  /* 0x01010000d320783b */ /* 0x020fec0000000200 */
[----:B------:R-:W4:Y:S06]  /*10a00*/  LDSM.16.M88.4 R8, [R204+0x8100] ;  /* 0x00810000cc08783b */ /* 0x000f2c0000000200 */
[----:B------:R-:W1:Y:S06]  /*10a10*/  LDSM.16.M88.4 R16, [R204+0x8900] ;  /* 0x00890000cc10783b */ /* 0x000e6c0000000200 */
[----:B------:R-:W1:Y:S06]  /*10a20*/  LDSM.16.M88.4 R24, [R204+0x9100] ;  /* 0x00910000cc18783b */ /* 0x000e6c0000000200 */
[----:B------:R-:W1:Y:S06]  /*10a30*/  LDSM.16.M88.4 R168, [R204+0x9900] ;  /* 0x00990000cca8783b */ /* 0x000e6c0000000200 */
[----:B------:R-:W-:Y:S06]  /*10a40*/  LDSM.16.M88.4 R176, [R215] ;  /* 0x00000000d7b0783b */ /* 0x000fec0000000200 */
[----:B------:R-:W-:Y:S06]  /*10a50*/  LDSM.16.M88.4 R180, [R230] ;  /* 0x00000000e6b4783b */ /* 0x000fec0000000200 */
[----:B------:R-:W-:Y:S01]  /*10a60*/  LDSM.16.M88.4 R184, [R229] ;  /* 0x00000000e5b8783b */ /* 0x000fe20000000200 */
[C---:B-1--4-:R-:W-:Y:S05]  /*10a70*/  HMMA.16816.F32 R4, R32.reuse, R8, RZ ;  /* 0x000000082004723c */ /* 0x052fea00000018ff */
[----:B------:R-:W-:Y:S03]  /*10a80*/  LDSM.16.M88.4 R188, [R228] ;  /* 0x00000000e4bc783b */ /* 0x000fe60000000200 */
[C---:B------:R-:W-:Y:S03]  /*10a90*/  HMMA.16816.F32 R8, R32.reuse, R10, RZ ;  /* 0x0000000a2008723c */ /* 0x040fe600000018ff */
[----:B------:R-:W4:Y:S06]  /*10aa0*/  LDL.64 R202, [R1+0x40] ;  /* 0x0000400001ca7983 */ /* 0x000f2c0000100a00 */
[----:B------:R-:W4:Y:S03]  /*10ab0*/  LDL.64 R200, [R1+0x30] ;  /* 0x0000300001c87983 */ /* 0x000f260000100a00 */
[----:B--2---:R-:W-:Y:S05]  /*10ac0*/  IMAD.WIDE.U32 R2, R2, UR11, R196 ;  /* 0x0000000b02027c25 */ /* 0x004fea000f8e00c4 */
[C---:B------:R-:W-:Y:S02]  /*10ad0*/  LEA R30, P0, R2.reuse, c[0x0][0x1f8], 0x1 ;  /* 0x00007e00021e7a11 */ /* 0x040fe400078008ff */
[----:B------:R-:W-:Y:S04]  /*10ae0*/  IADD3 R0, R3, UR6, RZ ;  /* 0x0000000603007c10 */ /* 0x000fe8000fffe0ff */
[----:B------:R-:W-:Y:S01]  /*10af0*/  LEA.HI.X R31, R2, c[0x0][0x1fc], R0, 0x1, P0 ;  /* 0x00007f00021f7a11 */ /* 0x000fe200000f0c00 */
[----:B------:R-:W-:Y:S02]  /*10b00*/  IMAD.WIDE.U32 R2, R12, UR11, R232 ;  /* 0x0000000b0c027c25 */ /* 0x000fe4000f8e00e8 */
[C---:B------:R-:W-:Y:S03]  /*10b10*/  HMMA.16816.F32 R12, R32.reuse, R16, RZ ;  /* 0x00000010200c723c */ /* 0x040fe600000018ff */
[C---:B------:R-:W-:Y:S02]  /*10b20*/  LEA R194, P0, R2.reuse, c[0x0][0x1f8], 0x1 ;  /* 0x00007e0002c27a11 */ /* 0x040fe400078008ff */
[----:B------:R-:W-:Y:S01]  /*10b30*/  IADD3 R0, R3, UR6, RZ ;  /* 0x0000000603007c10 */ /* 0x000fe2000fffe0ff */
[----:B------:R-:W-:Y:S02]  /*10b40*/  UIADD3 UR6, UR6, UR23, URZ ;  /* 0x0000001706067290 */ /* 0x000fe4000fffe03f */
[C---:B------:R-:W-:Y:S01]  /*10b50*/  HMMA.16816.F32 R16, R32.reuse, R18, RZ ;  /* 0x000000122010723c */ /* 0x040fe200000018ff */
[----:B------:R-:W-:Y:S03]  /*10b60*/  LEA.HI.X R195, R2, c[0x0][0x1fc], R0, 0x1, P0 ;  /* 0x00007f0002c37a11 */ /* 0x000fe600000f0c00 */
[----:B---3--:R-:W-:Y:S02]  /*10b70*/  IADD3 R0, P5, R172, UR22, RZ ;  /* 0x00000016ac007c10 */ /* 0x008fe4000ffbe0ff */
[----:B------:R-:W1:Y:S02]  /*10b80*/  LDSM.16.M88.4 R172, [R212+0x10100] ;  /* 0x01010000d4ac783b */ /* 0x000e640000000200 */
[C---:B------:R-:W-:Y:S01]  /*10b90*/  HMMA.16816.F32 R20, R32.reuse, R24, RZ ;  /* 0x000000182014723c */ /* 0x040fe200000018ff */
[----:B------:R-:W-:Y:S03]  /*10ba0*/  LEA R2, P0, R0, c[0x0][0x1f8], 0x1 ;  /* 0x00007e0000027a11 */ /* 0x000fe600078008ff */
[----:B------:R-:W-:Y:S01]  /*10bb0*/  @!PT LDS RZ, [RZ] ;  /* 0x00000000fffff984 */ /* 0x000fe20000000800 */
[----:B------:R-:W-:Y:S01]  /*10bc0*/  @!PT LDS RZ, [RZ] ;  /* 0x00000000fffff984 */ /* 0x000fe20000000800 */
[----:B------:R-:W-:Y:S01]  /*10bd0*/  @!PT LDS RZ, [RZ] ;  /* 0x00000000fffff984 */ /* 0x000fe20000000800 */
[----:B------:R2:W-:Y:S01]  /*10be0*/  LDGSTS.E.BYPASS.LTC128B.128 [R231+0x100], [R30.64], !P4 ;  /* 0x001000001ee77fae */ /* 0x0005e2000e101d52 */
[----:B------:R-:W-:Y:S02]  /*10bf0*/  IADD3.X R3, R197, UR6, RZ, P5, !PT ;  /* 0x00000006c5037c10 */ /* 0x000fe4000affe4ff */
[----:B------:R-:W-:Y:S01]  /*10c00*/  IADD3 R132, P5, R236, UR22, RZ ;  /* 0x00000016ec847c10 */ /* 0x000fe2000ffbe0ff */
[C---:B------:R-:W-:Y:S01]  /*10c10*/  HMMA.16816.F32 R24, R32.reuse, R26, RZ ;  /* 0x0000001a2018723c */ /* 0x040fe200000018ff */
[----:B------:R-:W-:Y:S01]  /*10c20*/  LEA.HI.X R3, R0, c[0x0][0x1fc], R3, 0x1, P0 ;  /* 0x00007f0000037a11 */ /* 0x000fe200000f0c03 */
[----:B------:R2:W-:Y:S02]  /*10c30*/  LDGSTS.E.BYPASS.LTC128B.128 [R231+0x2100], [R28.64], !P3 ;  /* 0x021000001ce77fae */ /* 0x0005e4000d901d52 */
[----:B------:R-:W-:Y:S04]  /*10c40*/  IADD3.X R0, R237, UR6, RZ, P5, !PT ;  /* 0x00000006ed007c10 */ /* 0x000fe8000affe4ff */
[----:B------:R3:W-:Y:S06]  /*10c50*/  LDGSTS.E.BYPASS.LTC128B.128 [R231+0x4100], [R192.64], !P2 ;  /* 0x04100000c0e77fae */ /* 0x0007ec000d101d52 */
[----:B------:R1:W-:Y:S06]  /*10c60*/  LDGSTS.E.BYPASS.LTC128B.128 [R231+0x6100], [R194.64], !P1 ;  /* 0x06100000c2e77fae */ /* 0x0003ec000c901d52 */
[----:B------:R1:W-:Y:S01]  /*10c70*/  LDGSTS.E.BYPASS.LTC128B.128 [R231+0x1100], [R2.64], !P4 ;  /* 0x0110000002e77fae */ /* 0x0003e2000e101d52 */
[C---:B--2---:R-:W-:Y:S01]  /*10c80*/  HMMA.16816.F32 R28, R32.reuse, R168, RZ ;  /* 0x000000a8201c723c */ /* 0x044fe200000018ff */
[C---:B---3--:R-:W-:Y:S07]  /*10c90*/  LEA R192, P0, R132.reuse, c[0x0][0x1f8], 0x1 ;  /* 0x00007e0084c07a11 */ /* 0x048fee00078008ff */
[----:B------:R-:W-:Y:S01]  /*10ca0*/  HMMA.16816.F32 R32, R32, R170, RZ ;  /* 0x000000aa2020723c */ /* 0x000fe200000018ff */
[----:B------:R-:W-:Y:S03]  /*10cb0*/  LEA.HI.X R193, R132, c[0x0][0x1fc], R0, 0x1, P0 ;  /* 0x00007f0084c17a11 */ /* 0x000fe600000f0c00 */
[----:B------:R-:W-:Y:S04]  /*10cc0*/  IADD3 R132, P0, R234, UR22, RZ ;  /* 0x00000016ea847c10 */ /* 0x000fe8000ff1e0ff */
[C---:B-1----:R-:W-:Y:S01]  /*10cd0*/  HMMA.16816.F32 R4, R172.reuse, R176, R4 ;  /* 0x000000b0ac04723c */ /* 0x042fe20000001804 */
[----:B------:R1:W-:Y:S04]  /*10ce0*/  LDGSTS.E.BYPASS.LTC128B.128 [R231+0x3100], [R192.64], !P3 ;  /* 0x03100000c0e77fae */ /* 0x0003e8000d901d52 */
[C---:B------:R-:W-:Y:S02]  /*10cf0*/  LEA R168, P6, R132.reuse, c[0x0][0x1f8], 0x1 ;  /* 0x00007e0084a87a11 */ /* 0x040fe400078c08ff */
[----:B------:R-:W-:Y:S01]  /*10d00*/  IADD3.X R3, R235, UR6, RZ, P0, !PT ;  /* 0x00000006eb037c10 */ /* 0x000fe200087fe4ff */
[C---:B------:R-:W-:Y:S04]  /*10d10*/  HMMA.16816.F32 R8, R172.reuse, R178, R8 ;  /* 0x000000b2ac08723c */ /* 0x040fe80000001808 */
[----:B------:R-:W-:Y:S02]  /*10d20*/  LEA.HI.X R169, R132, c[0x0][0x1fc], R3, 0x1, P6 ;  /* 0x00007f0084a97a11 */ /* 0x000fe400030f0c03 */
[----:B------:R-:W-:Y:S01]  /*10d30*/  IADD3 R0, P5, R232, UR22, RZ ;  /* 0x00000016e8007c10 */ /* 0x000fe2000ffbe0ff */
[----:B------:R-:W-:Y:S01]  /*10d40*/  @UP3 UIMAD.WIDE.U32 UR22, UR17, UR4, URZ ;  /* 0x00000004111632a5 */ /* 0x000fe2000f8e003f */
[C---:B------:R-:W-:Y:S01]  /*10d50*/  HMMA.16816.F32 R12, R172.reuse, R180, R12 ;  /* 0x000000b4ac0c723c */ /* 0x040fe2000000180c */
[----:B------:R2:W-:Y:S01]  /*10d60*/  LDGSTS.E.BYPASS.LTC128B.128 [R231+0x5100], [R168.64], !P2 ;  /* 0x05100000a8e77fae */ /* 0x0005e2000d101d52 */
[----:B------:R-:W-:Y:S01]  /*10d70*/  PLOP3.LUT P6, PT, PT, PT, UP3, 0x80, 0x0 ;  /* 0x000000000000781c */ /* 0x000fe20003fcf038 */
[----:B------:R-:W-:Y:S01]  /*10d80*/  @UP3 USHF.L.U32 UR7, UR22, 0x6, URZ ;  /* 0x0000000616073899 */ /* 0x000fe2000800063f */
[C---:B------:R-:W-:Y:S02]  /*10d90*/  LEA R2, P0, R0.reuse, c[0x0][0x1f8], 0x1 ;  /* 0x00007e0000027a11 */ /* 0x040fe400078008ff */
[----:B------:R-:W-:Y:S01]  /*10da0*/  IADD3.X R135, R233, UR6, RZ, P5, !PT ;  /* 0x00000006e9877c10 */ /* 0x000fe2000affe4ff */
[----:B------:R-:W-:Y:S01]  /*10db0*/  @UP3 USHF.R.S32.HI UR6, URZ, 0x1f, UR17 ;  /* 0x0000001f3f063899 */ /* 0x000fe20008011411 */
[C---:B------:R-:W-:Y:S01]  /*10dc0*/  HMMA.16816.F32 R16, R172.reuse, R182, R16 ;  /* 0x000000b6ac10723c */ /* 0x040fe20000001810 */
[----:B------:R-:W-:Y:S02]  /*10dd0*/  PLOP3.LUT P5, PT, PT, PT, UP3, 0x80, 0x0 ;  /* 0x000000000000781c */ /* 0x000fe40003faf038 */
[----:B------:R-:W-:Y:S01]  /*10de0*/  @UP3 UIMAD UR6, UR6, UR4, URZ ;  /* 0x00000004060632a4 */ /* 0x000fe2000f8e023f */
[----:B------:R-:W-:Y:S02]  /*10df0*/  LEA.HI.X R3, R0, c[0x0][0x1fc], R135, 0x1, P0 ;  /* 0x00007f0000037a11 */ /* 0x000fe400000f0c87 */
[----:B------:R-:W-:Y:S01]  /*10e00*/  PLOP3.LUT P0, PT, PT, PT, UP3, 0x80, 0x0 ;  /* 0x000000000000781c */ /* 0x000fe20003f0f038 */
[----:B------:R-:W-:Y:S01]  /*10e10*/  @UP3 UIMAD UR6, UR17, UR5, UR6 ;  /* 0x00000005110632a4 */ /* 0x000fe2000f8e0206 */
[C---:B------:R-:W-:Y:S01]  /*10e20*/  HMMA.16816.F32 R20, R172.reuse, R184, R20 ;  /* 0x000000b8ac14723c */ /* 0x040fe20000001814 */
[----:B------:R3:W-:Y:S02]  /*10e30*/  LDGSTS.E.BYPASS.LTC128B.128 [R231+0x7100], [R2.64], !P1 ;  /* 0x0710000002e77fae */ /* 0x0007e4000c901d52 */
[----:B------:R-:W-:Y:S03]  /*10e40*/  @UP3 UIADD3 UR6, UR23, UR6, URZ ;  /* 0x0000000617063290 */ /* 0x000fe6000fffe03f */
[----:B----4-:R-:W-:Y:S01]  /*10e50*/  @P5 IADD3 R0, P5, R202, UR7, RZ ;  /* 0x00000007ca005c10 */ /* 0x010fe2000ffbe0ff */
[----:B-1----:R-:W-:Y:S01]  /*10e60*/  LDSM.16.M88.4 R192, [R210+0x8100] ;  /* 0x00810000d2c0783b */ /* 0x002fe20000000200 */
[C---:B------:R-:W-:Y:S01]  /*10e70*/  HMMA.16816.F32 R24, R172.reuse, R186, R24 ;  /* 0x000000baac18723c */ /* 0x040fe20000001818 */
[----:B------:R-:W-:Y:S03]  /*10e80*/  @UP3 USHF.L.U64.HI UR6, UR22, 0x6, UR6 ;  /* 0x0000000616063899 */ /* 0x000fe60008010206 */
[C---:B------:R-:W-:Y:S01]  /*10e90*/  @P6 LEA R196, P6, R0.reuse, c[0x0][0x1c8], 0x1 ;  /* 0x0000720000c46a11 */ /* 0x040fe200078c08ff */
[----:B--2---:R-:W1:Y:S03]  /*10ea0*/  LDSM.16.M88.4 R168, [R214+0x10100] ;  /* 0x01010000d6a8783b */ /* 0x004e660000000200 */
[C---:B------:R-:W-:Y:S03]  /*10eb0*/  HMMA.16816.F32 R28, R172.reuse, R188, R28 ;  /* 0x000000bcac1c723c */ /* 0x040fe6000000181c */
[----:B------:R-:W2:Y:S05]  /*10ec0*/  LDSM.16.M88.4 R176, [R210+0x8900] ;  /* 0x00890000d2b0783b */ /* 0x000eaa0000000200 */
[----:B------:R-:W-:Y:S01]  /*10ed0*/  HMMA.16816.F32 R32, R172, R190, R32 ;  /* 0x000000beac20723c */ /* 0x000fe20000001820 */
[----:B------:R-:W4:Y:S03]  /*10ee0*/  LDSM.16.M88.4 R180, [R210+0x9100] ;  /* 0x00910000d2b4783b */ /* 0x000f260000000200 */
[----:B---3--:R-:W-:Y:S02]  /*10ef0*/  @P0 IADD3.X R2, R201, UR6, RZ, P5, !PT ;  /* 0x00000006c9020c10 */ /* 0x008fe4000affe4ff */
[----:B------:R-:W-:Y:S01]  /*10f00*/  PLOP3.LUT P0, PT, PT, PT, UP3, 0x80, 0x0 ;  /* 0x000000000000781c */ /* 0x000fe20003f0f038 */
[----:B------:R-:W0:Y:S01]  /*10f10*/  LDGDEPBAR ;  /* 0x00000000000079af */ /* 0x000e220000000000 */
[----:B------:R-:W-:Y:S05]  /*10f20*/  PLOP3.LUT P5, PT, PT, PT, UP3, 0x80, 0x0 ;  /* 0x000000000000781c */ /* 0x000fea0003faf038 */
[----:B------:R-:W3:Y:S06]  /*10f30*/  LDSM.16.M88.4 R172, [R210+0x9900] ;  /* 0x00990000d2ac783b */ /* 0x000eec0000000200 */
[----:B------:R-:W-:Y:S01]  /*10f40*/  LDSM.16.M88.4 R184, [R213+0x10100] ;  /* 0x01010000d5b8783b */ /* 0x000fe20000000200 */
[----:B------:R-:W-:Y:S02]  /*10f50*/  @P0 LEA.HI.X R199, R0, c[0x0][0x1cc], R2, 0x1, P6 ;  /* 0x0000730000c70a11 */ /* 0x000fe400030f0c02 */
[----:B------:R-:W-:Y:S02]  /*10f60*/  @P5 IADD3 R0, P5, R252, UR7, RZ ;  /* 0x00000007fc005c10 */ /* 0x000fe4000ffbe0ff */
[----:B------:R-:W-:Y:S01]  /*10f70*/  PLOP3.LUT P6, PT, PT, PT, UP3, 0x80, 0x0 ;  /* 0x000000000000781c */ /* 0x000fe20003fcf038 */
[----:B------:R-:W3:Y:S01]  /*10f80*/  LDSM.16.M88.4 R188, [R209] ;  /* 0x00000000d1bc783b */ /* 0x000ee20000000200 */
[----:B------:R-:W-:Y:S01]  /*10f90*/  PLOP3.LUT P0, PT, PT, PT, UP3, 0x80, 0x0 ;  /* 0x000000000000781c */ /* 0x000fe20003f0f038 */
[C---:B-1----:R-:W-:Y:S08]  /*10fa0*/  HMMA.16816.F32 R4, R168.reuse, R192, R4 ;  /* 0x000000c0a804723c */ /* 0x042ff00000001804 */
[C---:B------:R-:W-:Y:S01]  /*10fb0*/  HMMA.16816.F32 R8, R168.reuse, R194, R8 ;  /* 0x000000c2a808723c */ /* 0x040fe20000001808 */
[----:B------:R-:W1:Y:S03]  /*10fc0*/  LDSM.16.M88.4 R192, [R209+0x800] ;  /* 0x00080000d1c0783b */ /* 0x000e660000000200 */
[----:B------:R-:W-:Y:S02]  /*10fd0*/  @P0 IADD3.X R2, R251, UR6, RZ, P5, !PT ;  /* 0x00000006fb020c10 */ /* 0x000fe4000affe4ff */
[----:B------:R-:W-:Y:S02]  /*10fe0*/  PLOP3.LUT P0, PT, PT, PT, UP3, 0x80, 0x0 ;  /* 0x000000000000781c */ /* 0x000fe40003f0f038 */
[C---:B--2---:R-:W-:Y:S01]  /*10ff0*/  HMMA.16816.F32 R12, R168.reuse, R176, R12 ;  /* 0x000000b0a80c723c */ /* 0x044fe2000000180c */
[----:B------:R-:W-:Y:S07]  /*11000*/  PLOP3.LUT P5, PT, PT, PT, UP3, 0x80, 0x0 ;  /* 0x000000000000781c */ /* 0x000fee0003faf038 */
[C---:B------:R-:W-:Y:S01]  /*11010*/  HMMA.16816.F32 R16, R168.reuse, R178, R16 ;  /* 0x000000b2a810723c */ /* 0x040fe20000001810 */
[----:B------:R-:W-:Y:S07]  /*11020*/  LDSM.16.M88.4 R176, [R211+0x14100] ;  /* 0x01410000d3b0783b */ /* 0x000fee0000000200 */
[C---:B----4-:R-:W-:Y:S08]  /*11030*/  HMMA.16816.F32 R20, R168.reuse, R180, R20 ;  /* 0x000000b4a814723c */ /* 0x050ff00000001814 */
[C---:B------:R-:W-:Y:S01]  /*11040*/  HMMA.16816.F32 R24, R168.reuse, R182, R24 ;  /* 0x000000b6a818723c */ /* 0x040fe20000001818 */
[----:B------:R-:W-:Y:S07]  /*11050*/  LDSM.16.M88.4 R180, [R204+0xa100] ;  /* 0x00a10000ccb4783b */ /* 0x000fee0000000200 */
[C---:B---3--:R-:W-:Y:S08]  /*11060*/  HMMA.16816.F32 R28, R168.reuse, R172, R28 ;  /* 0x000000aca81c723c */ /* 0x048ff0000000181c */
[----:B------:R-:W-:Y:S01]  /*11070*/  HMMA.16816.F32 R32, R168, R174, R32 ;  /* 0x000000aea820723c */ /* 0x000fe20000001820 */
[----:B------:R-:W2:Y:S06]  /*11080*/  LDSM.16.M88.4 R168, [R209+0x1000] ;  /* 0x00100000d1a8783b */ /* 0x000eac0000000200 */
[----:B------:R-:W3:Y:S01]  /*11090*/  LDSM.16.M88.4 R172, [R209+0x1800] ;  /* 0x00180000d1ac783b */ /* 0x000ee20000000200 */
[C---:B------:R-:W-:Y:S08]  /*110a0*/  HMMA.16816.F32 R4, R184.reuse, R188, R4 ;  /* 0x000000bcb804723c */ /* 0x040ff00000001804 */
[C---:B------:R-:W-:Y:S01]  /*110b0*/  HMMA.16816.F32 R8, R184.reuse, R190, R8 ;  /* 0x000000beb808723c */ /* 0x040fe20000001808 */
[----:B------:R-:W4:Y:S07]  /*110c0*/  LDSM.16.M88.4 R188, [R204+0xa900] ;  /* 0x00a90000ccbc783b */ /* 0x000f2e0000000200 */
[C---:B-1----:R-:W-:Y:S08]  /*110d0*/  HMMA.16816.F32 R12, R184.reuse, R192, R12 ;  /* 0x000000c0b80c723c */ /* 0x042ff0000000180c */
[C---:B------:R-:W-:Y:S01]  /*110e0*/  HMMA.16816.F32 R16, R184.reuse, R194, R16 ;  /* 0x000000c2b810723c */ /* 0x040fe20000001810 */
[----:B------:R-:W1:Y:S07]  /*110f0*/  LDSM.16.M88.4 R192, [R204+0xb100] ;  /* 0x00b10000ccc0783b */ /* 0x000e6e0000000200 */
[C---:B--2---:R-:W-:Y:S08]  /*11100*/  HMMA.16816.F32 R20, R184.reuse, R168, R20 ;  /* 0x000000a8b814723c */ /* 0x044ff00000001814 */
[C---:B------:R-:W-:Y:S01]  /*11110*/  HMMA.16816.F32 R24, R184.reuse, R170, R24 ;  /* 0x000000aab818723c */ /* 0x040fe20000001818 */
[----:B------:R-:W2:Y:S07]  /*11120*/  LDSM.16.M88.4 R168, [R204+0xb900] ;  /* 0x00b90000cca8783b */ /* 0x000eae0000000200 */
[C---:B---3--:R-:W-:Y:S08]  /*11130*/  HMMA.16816.F32 R28, R184.reuse, R172, R28 ;  /* 0x000000acb81c723c */ /* 0x048ff0000000181c */
[----:B------:R-:W-:Y:S01]  /*11140*/  HMMA.16816.F32 R32, R184, R174, R32 ;  /* 0x000000aeb820723c */ /* 0x000fe20000001820 */
[----:B------:R-:W-:Y:S06]  /*11150*/  LDSM.16.M88.4 R172, [R212+0x14100] ;  /* 0x01410000d4ac783b */ /* 0x000fec0000000200 */
[----:B------:R-:W-:Y:S01]  /*11160*/  LDSM.16.M88.4 R184, [R226] ;  /* 0x00000000e2b8783b */ /* 0x000fe20000000200 */
[C---:B------:R-:W-:Y:S08]  /*11170*/  HMMA.16816.F32 R4, R176.reuse, R180, R4 ;  /* 0x000000b4b004723c */ /* 0x040ff00000001804 */
[C---:B------:R-:W-:Y:S01]  /*11180*/  HMMA.16816.F32 R8, R176.reuse, R182, R8 ;  /* 0x000000b6b008723c */ /* 0x040fe20000001808 */
[----:B------:R-:W3:Y:S07]  /*11190*/  LDSM.16.M88.4 R180, [R227] ;  /* 0x00000000e3b4783b */ /* 0x000eee0000000200 */
[C---:B----4-:R-:W-:Y:S08]  /*111a0*/  HMMA.16816.F32 R12, R176.reuse, R188, R12 ;  /* 0x000000bcb00c723c */ /* 0x050ff0000000180c */
[C---:B------:R-:W-:Y:S01]  /*111b0*/  HMMA.16816.F32 R16, R176.reuse, R190, R16 ;  /* 0x000000beb010723c */ /* 0x040fe20000001810 */
[----:B------:R-:W4:Y:S07]  /*111c0*/  LDSM.16.M88.4 R188, [R225] ;  /* 0x00000000e1bc783b */ /* 0x000f2e0000000200 */
[C---:B-1----:R-:W-:Y:S08]  /*111d0*/  HMMA.16816.F32 R20, R176.reuse, R192, R20 ;  /* 0x000000c0b014723c */ /* 0x042ff00000001814 */
[C---:B------:R-:W-:Y:S01]  /*111e0*/  HMMA.16816.F32 R24, R176.reuse, R194, R24 ;  /* 0x000000c2b018723c */ /* 0x040fe20000001818 */
[----:B------:R-:W1:Y:S07]  /*111f0*/  LDSM.16.M88.4 R192, [R224] ;  /* 0x00000000e0c0783b */ /* 0x000e6e0000000200 */
[C---:B--2---:R-:W-:Y:S08]  /*11200*/  HMMA.16816.F32 R28, R176.reuse, R168, R28 ;  /* 0x000000a8b01c723c */ /* 0x044ff0000000181c */
[----:B------:R-:W-:Y:S01]  /*11210*/  HMMA.16816.F32 R32, R176, R170, R32 ;  /* 0x000000aab020723c */ /* 0x000fe20000001820 */
[----:B------:R-:W-:Y:S06]  /*11220*/  LDSM.16.M88.4 R168, [R214+0x14100] ;  /* 0x01410000d6a8783b */ /* 0x000fec0000000200 */
[----:B------:R-:W2:Y:S01]  /*11230*/  LDSM.16.M88.4 R176, [R210+0xa100] ;  /* 0x00a10000d2b0783b */ /* 0x000ea20000000200 */
[C---:B---3--:R-:W-:Y:S08]  /*11240*/  HMMA.16816.F32 R4, R172.reuse, R180, R4 ;  /* 0x000000b4ac04723c */ /* 0x048ff00000001804 */
[C---:B------:R-:W-:Y:S01]  /*11250*/  HMMA.16816.F32 R8, R172.reuse, R182, R8 ;  /* 0x000000b6ac08723c */ /* 0x040fe20000001808 */
[----:B------:R-:W3:Y:S07]  /*11260*/  LDSM.16.M88.4 R180, [R210+0xa900] ;  /* 0x00a90000d2b4783b */ /* 0x000eee0000000200 */
[C---:B------:R-:W-:Y:S08]  /*11270*/  HMMA.16816.F32 R12, R172.reuse, R184, R12 ;  /* 0x000000b8ac0c723c */ /* 0x040ff0000000180c */
[C---:B------:R-:W-:Y:S01]  /*11280*/  HMMA.16816.F32 R16, R172.reuse, R186, R16 ;  /* 0x000000baac10723c */ /* 0x040fe20000001810 */
[----:B------:R-:W3:Y:S07]  /*11290*/  LDSM.16.M88.4 R184, [R210+0xb100] ;  /* 0x00b10000d2b8783b */ /* 0x000eee0000000200 */
[C---:B----4-:R-:W-:Y:S08]  /*112a0*/  HMMA.16816.F32 R20, R172.reuse, R188, R20 ;  /* 0x000000bcac14723c */ /* 0x050ff00000001814 */
[C---:B------:R-:W-:Y:S01]  /*112b0*/  HMMA.16816.F32 R24, R172.reuse, R190, R24 ;  /* 0x000000beac18723c */ /* 0x040fe20000001818 */
[----:B------:R-:W4:Y:S07]  /*112c0*/  LDSM.16.M88.4 R188, [R210+0xb900] ;  /* 0x00b90000d2bc783b */ /* 0x000f2e0000000200 */
[C---:B-1----:R-:W-:Y:S08]  /*112d0*/  HMMA.16816.F32 R28, R172.reuse, R192, R28 ;  /* 0x000000c0ac1c723c */ /* 0x042ff0000000181c */
[----:B------:R-:W-:Y:S01]  /*112e0*/  HMMA.16816.F32 R32, R172, R194, R32 ;  /* 0x000000c2ac20723c */ /* 0x000fe20000001820 */
[----:B------:R-:W-:Y:S06]  /*112f0*/  LDSM.16.M88.4 R172, [R213+0x14100] ;  /* 0x01410000d5ac783b */ /* 0x000fec0000000200 */
[----:B------:R-:W1:Y:S01]  /*11300*/  LDSM.16.M88.4 R192, [R209+0x2000] ;  /* 0x00200000d1c0783b */ /* 0x000e620000000200 */
[C---:B--2---:R-:W-:Y:S08]  /*11310*/  HMMA.16816.F32 R4, R168.reuse, R176, R4 ;  /* 0x000000b0a804723c */ /* 0x044ff00000001804 */
[C---:B------:R-:W-:Y:S01]  /*11320*/  HMMA.16816.F32 R8, R168.reuse, R178, R8 ;  /* 0x000000b2a808723c */ /* 0x040fe20000001808 */
[----:B------:R-:W2:Y:S07]  /*11330*/  LDSM.16.M88.4 R176, [R209+0x2800] ;  /* 0x00280000d1b0783b */ /* 0x000eae0000000200 */
[C---:B---3--:R-:W-:Y:S08]  /*11340*/  HMMA.16816.F32 R12, R168.reuse, R180, R12 ;  /* 0x000000b4a80c723c */ /* 0x048ff0000000180c */
[C---:B------:R-:W-:Y:S01]  /*11350*/  HMMA.16816.F32 R16, R168.reuse, R182, R16 ;  /* 0x000000b6a810723c */ /* 0x040fe20000001810 */
[----:B------:R-:W3:Y:S07]  /*11360*/  LDSM.16.M88.4 R180, [R209+0x3000] ;  /* 0x00300000d1b4783b */ /* 0x000eee0000000200 */
[C---:B------:R-:W-:Y:S08]  /*11370*/  HMMA.16816.F32 R20, R168.reuse, R184, R20 ;  /* 0x000000b8a814723c */ /* 0x040ff00000001814 */
[C---:B------:R-:W-:Y:S01]  /*11380*/  HMMA.16816.F32 R24, R168.reuse, R186, R24 ;  /* 0x000000baa818723c */ /* 0x040fe20000001818 */
[----:B------:R-:W-:Y:S07]  /*11390*/  LDSM.16.M88.4 R184, [R211+0x18100] ;  /* 0x01810000d3b8783b */ /* 0x000fee0000000200 */
[C---:B----4-:R-:W-:Y:S08]  /*113a0*/  HMMA.16816.F32 R28, R168.reuse, R188, R28 ;  /* 0x000000bca81c723c */ /* 0x050ff0000000181c */
[----:B------:R-:W-:Y:S01]  /*113b0*/  HMMA.16816.F32 R32, R168, R190, R32 ;  /* 0x000000bea820723c */ /* 0x000fe20000001820 */
[----:B------:R-:W4:Y:S06]  /*113c0*/  LDSM.16.M88.4 R168, [R209+0x3800] ;  /* 0x00380000d1a8783b */ /* 0x000f2c0000000200 */
[----:B------:R-:W4:Y:S01]  /*113d0*/  LDSM.16.M88.4 R188, [R204+0xc100] ;  /* 0x00c10000ccbc783b */ /* 0x000f220000000200 */
[C---:B-1----:R-:W-:Y:S08]  /*113e0*/  HMMA.16816.F32 R4, R172.reuse, R192, R4 ;  /* 0x000000c0ac04723c */ /* 0x042ff00000001804 */
[C---:B------:R-:W-:Y:S01]  /*113f0*/  HMMA.16816.F32 R8, R172.reuse, R194, R8 ;  /* 0x000000c2ac08723c */ /* 0x040fe20000001808 */
[----:B------:R-:W1:Y:S07]  /*11400*/  LDSM.16.M88.4 R192, [R204+0xc900] ;  /* 0x00c90000ccc0783b */ /* 0x000e6e0000000200 */
[C---:B--2---:R-:W-:Y:S08]  /*11410*/  HMMA.16816.F32 R12, R172.reuse, R176, R12 ;  /* 0x000000b0ac0c723c */ /* 0x044ff0000000180c */
[C---:B------:R-:W-:Y:S01]  /*11420*/  HMMA.16816.F32 R16, R172.reuse, R178, R16 ;  /* 0x000000b2ac10723c */ /* 0x040fe20000001810 */
[----:B------:R-:W-:Y:S07]  /*11430*/  LDSM.16.M88.4 R176, [R212+0x18100] ;  /* 0x01810000d4b0783b */ /* 0x000fee0000000200 */
[C---:B---3--:R-:W-:Y:S08]  /*11440*/  HMMA.16816.F32 R20, R172.reuse, R180, R20 ;  /* 0x000000b4ac14723c */ /* 0x048ff00000001814 */
[C---:B------:R-:W-:Y:S01]  /*11450*/  HMMA.16816.F32 R24, R172.reuse, R182, R24 ;  /* 0x000000b6ac18723c */ /* 0x040fe20000001818 */
[----:B------:R-:W-:Y:S07]  /*11460*/  LDSM.16.M88.4 R180, [R223] ;  /* 0x00000000dfb4783b */ /* 0x000fee0000000200 */
[C---:B----4-:R-:W-:Y:S08]  /*11470*/  HMMA.16816.F32 R28, R172.reuse, R168, R28 ;  /* 0x000000a8ac1c723c */ /* 0x050ff0000000181c */
[----:B------:R-:W-:Y:S01]  /*11480*/  HMMA.16816.F32 R32, R172, R170, R32 ;  /* 0x000000aaac20723c */ /* 0x000fe20000001820 */
[----:B------:R-:W2:Y:S06]  /*11490*/  LDSM.16.M88.4 R168, [R204+0xd100] ;  /* 0x00d10000cca8783b */ /* 0x000eac0000000200 */
[----:B------:R-:W3:Y:S01]  /*114a0*/  LDSM.16.M88.4 R172, [R204+0xd900] ;  /* 0x00d90000ccac783b */ /* 0x000ee20000000200 */
[C---:B------:R-:W-:Y:S08]  /*114b0*/  HMMA.16816.F32 R4, R184.reuse, R188, R4 ;  /* 0x000000bcb804723c */ /* 0x040ff00000001804 */
[C---:B------:R-:W-:Y:S01]  /*114c0*/  HMMA.16816.F32 R8, R184.reuse, R190, R8 ;  /* 0x000000beb808723c */ /* 0x040fe20000001808 */
[----:B------:R-:W4:Y:S07]  /*114d0*/  LDSM.16.M88.4 R188, [R222] ;  /* 0x00000000debc783b */ /* 0x000f2e0000000200 */
[C---:B-1----:R-:W-:Y:S08]  /*114e0*/  HMMA.16816.F32 R12, R184.reuse, R192, R12 ;  /* 0x000000c0b80c723c */ /* 0x042ff0000000180c */
[C---:B------:R-:W-:Y:S01]  /*114f0*/  HMMA.16816.F32 R16, R184.reuse, R194, R16 ;  /* 0x000000c2b810723c */ /* 0x040fe20000001810 */
[----:B------:R-:W1:Y:S07]  /*11500*/  LDSM.16.M88.4 R192, [R221] ;  /* 0x00000000ddc0783b */ /* 0x000e6e0000000200 */
[C---:B--2---:R-:W-:Y:S08]  /*11510*/  HMMA.16816.F32 R20, R184.reuse, R168, R20 ;  /* 0x000000a8b814723c */ /* 0x044ff00000001814 */
[C---:B------:R-:W-:Y:S01]  /*11520*/  HMMA.16816.F32 R24, R184.reuse, R170, R24 ;  /* 0x000000aab818723c */ /* 0x040fe20000001818 */
[----:B------:R-:W2:Y:S07]  /*11530*/  LDSM.16.M88.4 R168, [R220] ;  /* 0x00000000dca8783b */ /* 0x000eae0000000200 */
[C---:B---3--:R-:W-:Y:S08]  /*11540*/  HMMA.16816.F32 R28, R184.reuse, R172, R28 ;  /* 0x000000acb81c723c */ /* 0x048ff0000000181c */
[----:B------:R-:W-:Y:S01]  /*11550*/  HMMA.16816.F32 R32, R184, R174, R32 ;  /* 0x000000aeb820723c */ /* 0x000fe20000001820 */
[----:B------:R-:W-:Y:S06]  /*11560*/  LDSM.16.M88.4 R172, [R214+0x18100] ;  /* 0x01810000d6ac783b */ /* 0x000fec0000000200 */
[----:B------:R-:W-:Y:S01]  /*11570*/  LDSM.16.M88.4 R184, [R210+0xc900] ;  /* 0x00c90000d2b8783b */ /* 0x000fe20000000200 */
[C---:B------:R-:W-:Y:S08]  /*11580*/  HMMA.16816.F32 R4, R176.reuse, R180, R4 ;  /* 0x000000b4b004723c */ /* 0x040ff00000001804 */
[C---:B------:R-:W-:Y:S01]  /*11590*/  HMMA.16816.F32 R8, R176.reuse, R182, R8 ;  /* 0x000000b6b008723c */ /* 0x040fe20000001808 */
[----:B------:R-:W3:Y:S07]  /*115a0*/  LDSM.16.M88.4 R180, [R210+0xc100] ;  /* 0x00c10000d2b4783b */ /* 0x000eee0000000200 */
[C---:B----4-:R-:W-:Y:S08]  /*115b0*/  HMMA.16816.F32 R12, R176.reuse, R188, R12 ;  /* 0x000000bcb00c723c */ /* 0x050ff0000000180c */
[C---:B------:R-:W-:Y:S01]  /*115c0*/  HMMA.16816.F32 R16, R176.reuse, R190, R16 ;  /* 0x000000beb010723c */ /* 0x040fe20000001810 */
[----:B------:R-:W4:Y:S07]  /*115d0*/  LDSM.16.M88.4 R188, [R210+0xd100] ;  /* 0x00d10000d2bc783b */ /* 0x000f2e0000000200 */
[C---:B-1----:R-:W-:Y:S08]  /*115e0*/  HMMA.16816.F32 R20, R176.reuse, R192, R20 ;  /* 0x000000c0b014723c */ /* 0x042ff00000001814 */
[C---:B------:R-:W-:Y:S01]  /*115f0*/  HMMA.16816.F32 R24, R176.reuse, R194, R24 ;  /* 0x000000c2b018723c */ /* 0x040fe20000001818 */
[----:B------:R-:W1:Y:S07]  /*11600*/  LDSM.16.M88.4 R192, [R210+0xd900] ;  /* 0x00d90000d2c0783b */ /* 0x000e6e0000000200 */
        /* <DEDUP_REMOVED lines=29> */
[----:B------:R-:W4:Y:S01]  /*117e0*/  LDSM.16.M88.4 R188, [R219] ;  /* 0x00000000dbbc783b */ /* 0x000f220000000200 */
[C---:B-1----:R-:W-:Y:S08]  /*117f0*/  HMMA.16816.F32 R4, R172.reuse, R192, R4 ;  /* 0x000000c0ac04723c */ /* 0x042ff00000001804 */
[C---:B------:R-:W-:Y:S01]  /*11800*/  HMMA.16816.F32 R8, R172.reuse, R194, R8 ;  /* 0x000000c2ac08723c */ /* 0x040fe20000001808 */
[----:B------:R-:W1:Y:S07]  /*11810*/  LDSM.16.M88.4 R192, [R218] ;  /* 0x00000000dac0783b */ /* 0x000e6e0000000200 */
[C---:B--2---:R-:W-:Y:S08]  /*11820*/  HMMA.16816.F32 R12, R172.reuse, R176, R12 ;  /* 0x000000b0ac0c723c */ /* 0x044ff0000000180c */
[C---:B------:R-:W-:Y:S01]  /*11830*/  HMMA.16816.F32 R16, R172.reuse, R178, R16 ;  /* 0x000000b2ac10723c */ /* 0x040fe20000001810 */
[----:B------:R-:W2:Y:S07]  /*11840*/  LDSM.16.M88.4 R176, [R217] ;  /* 0x00000000d9b0783b */ /* 0x000eae0000000200 */
[C---:B---3--:R-:W-:Y:S08]  /*11850*/  HMMA.16816.F32 R20, R172.reuse, R180, R20 ;  /* 0x000000b4ac14723c */ /* 0x048ff00000001814 */
[C---:B------:R-:W-:Y:S01]  /*11860*/  HMMA.16816.F32 R24, R172.reuse, R182, R24 ;  /* 0x000000b6ac18723c */ /* 0x040fe20000001818 */
[----:B------:R-:W-:Y:S07]  /*11870*/  LDSM.16.M88.4 R180, [R210+0xe100] ;  /* 0x00e10000d2b4783b */ /* 0x000fee0000000200 */
[C---:B----4-:R-:W-:Y:S08]  /*11880*/  HMMA.16816.F32 R28, R172.reuse, R168, R28 ;  /* 0x000000a8ac1c723c */ /* 0x050ff0000000181c */
[----:B------:R-:W-:Y:S01]  /*11890*/  HMMA.16816.F32 R32, R172, R170, R32 ;  /* 0x000000aaac20723c */ /* 0x000fe20000001820 */
[----:B------:R-:W3:Y:S06]  /*118a0*/  LDSM.16.M88.4 R168, [R216] ;  /* 0x00000000d8a8783b */ /* 0x000eec0000000200 */
[----:B------:R-:W4:Y:S01]  /*118b0*/  LDSM.16.M88.4 R172, [R214+0x1c100] ;  /* 0x01c10000d6ac783b */ /* 0x000f220000000200 */
[C---:B------:R-:W-:Y:S08]  /*118c0*/  HMMA.16816.F32 R4, R184.reuse, R188, R4 ;  /* 0x000000bcb804723c */ /* 0x040ff00000001804 */
[C---:B------:R-:W-:Y:S01]  /*118d0*/  HMMA.16816.F32 R8, R184.reuse, R190, R8 ;  /* 0x000000beb808723c */ /* 0x040fe20000001808 */
[----:B------:R-:W4:Y:S07]  /*118e0*/  LDSM.16.M88.4 R188, [R210+0xe900] ;  /* 0x00e90000d2bc783b */ /* 0x000f2e0000000200 */
[C---:B-1----:R-:W-:Y:S08]  /*118f0*/  HMMA.16816.F32 R12, R184.reuse, R192, R12 ;  /* 0x000000c0b80c723c */ /* 0x042ff0000000180c */
[C---:B------:R-:W-:Y:S01]  /*11900*/  HMMA.16816.F32 R16, R184.reuse, R194, R16 ;  /* 0x000000c2b810723c */ /* 0x040fe20000001810 */
[----:B------:R-:W-:Y:S07]  /*11910*/  LDSM.16.M88.4 R192, [R209+0x6000] ;  /* 0x00600000d1c0783b */ /* 0x000fee0000000200 */
[C---:B--2---:R-:W-:Y:S08]  /*11920*/  HMMA.16816.F32 R20, R184.reuse, R176, R20 ;  /* 0x000000b0b814723c */ /* 0x044ff00000001814 */
[C---:B------:R-:W-:Y:S01]  /*11930*/  HMMA.16816.F32 R24, R184.reuse, R178, R24 ;  /* 0x000000b2b818723c */ /* 0x040fe20000001818 */
[----:B------:R-:W1:Y:S07]  /*11940*/  LDSM.16.M88.4 R176, [R210+0xf100] ;  /* 0x00f10000d2b0783b */ /* 0x000e6e0000000200 */
[C---:B---3--:R-:W-:Y:S08]  /*11950*/  HMMA.16816.F32 R28, R184.reuse, R168, R28 ;  /* 0x000000a8b81c723c */ /* 0x048ff0000000181c */
[----:B------:R-:W-:Y:S01]  /*11960*/  HMMA.16816.F32 R32, R184, R170, R32 ;  /* 0x000000aab820723c */ /* 0x000fe20000001820 */
[----:B------:R-:W2:Y:S06]  /*11970*/  LDSM.16.M88.4 R168, [R210+0xf900] ;  /* 0x00f90000d2a8783b */ /* 0x000eac0000000200 */
[----:B------:R-:W3:Y:S01]  /*11980*/  LDSM.16.M88.4 R184, [R213+0x1c100] ;  /* 0x01c10000d5b8783b */ /* 0x000ee20000000200 */
[C---:B----4-:R-:W-:Y:S08]  /*11990*/  HMMA.16816.F32 R4, R172.reuse, R180, R4 ;  /* 0x000000b4ac04723c */ /* 0x050ff00000001804 */
[C---:B------:R-:W-:Y:S07]  /*119a0*/  HMMA.16816.F32 R8, R172.reuse, R182, R8 ;  /* 0x000000b6ac08723c */ /* 0x040fee0000001808 */
[C---:B------:R-:W-:Y:S01]  /*119b0*/  @P6 LEA R182, P6, R0.reuse, c[0x0][0x1c8], 0x1 ;  /* 0x0000720000b66a11 */ /* 0x040fe200078c08ff */
[C---:B------:R-:W-:Y:S08]  /*119c0*/  HMMA.16816.F32 R12, R172.reuse, R188, R12 ;  /* 0x000000bcac0c723c */ /* 0x040ff0000000180c */
[C---:B------:R-:W-:Y:S04]  /*119d0*/  HMMA.16816.F32 R16, R172.reuse, R190, R16 ;  /* 0x000000beac10723c */ /* 0x040fe80000001810 */
[----:B------:R-:W-:Y:S02]  /*119e0*/  @P0 LEA.HI.X R197, R0, c[0x0][0x1cc], R2, 0x1, P6 ;  /* 0x0000730000c50a11 */ /* 0x000fe400030f0c02 */
[----:B------:R-:W-:Y:S02]  /*119f0*/  @P5 IADD3 R0, P5, R248, UR7, RZ ;  /* 0x00000007f8005c10 */ /* 0x000fe4000ffbe0ff */
[C---:B-1----:R-:W-:Y:S01]  /*11a00*/  HMMA.16816.F32 R20, R172.reuse, R176, R20 ;  /* 0x000000b0ac14723c */ /* 0x042fe20000001814 */
[----:B------:R-:W-:Y:S02]  /*11a10*/  PLOP3.LUT P6, PT, PT, PT, UP3, 0x80, 0x0 ;  /* 0x000000000000781c */ /* 0x000fe40003fcf038 */
[----:B------:R-:W-:Y:S05]  /*11a20*/  PLOP3.LUT P0, PT, PT, PT, UP3, 0x80, 0x0 ;  /* 0x000000000000781c */ /* 0x000fea0003f0f038 */
[C---:B------:R-:W-:Y:S08]  /*11a30*/  HMMA.16816.F32 R24, R172.reuse, R178, R24 ;  /* 0x000000b2ac18723c */ /* 0x040ff00000001818 */
[C---:B--2---:R-:W-:Y:S04]  /*11a40*/  HMMA.16816.F32 R28, R172.reuse, R168, R28 ;  /* 0x000000a8ac1c723c */ /* 0x044fe8000000181c */
[----:B------:R-:W-:Y:S02]  /*11a50*/  @P0 IADD3.X R2, R247, UR6, RZ, P5, !PT ;  /* 0x00000006f7020c10 */ /* 0x000fe4000affe4ff */
[----:B------:R-:W-:Y:S02]  /*11a60*/  PLOP3.LUT P0, PT, PT, PT, UP3, 0x80, 0x0 ;  /* 0x000000000000781c */ /* 0x000fe40003f0f038 */
[----:B------:R-:W-:Y:S01]  /*11a70*/  HMMA.16816.F32 R32, R172, R170, R32 ;  /* 0x000000aaac20723c */ /* 0x000fe20000001820 */
[----:B------:R-:W1:Y:S01]  /*11a80*/  LDSM.16.M88.4 R168, [R209+0x6800] ;  /* 0x00680000d1a8783b */ /* 0x000e620000000200 */
[----:B------:R-:W-:Y:S05]  /*11a90*/  PLOP3.LUT P5, PT, PT, PT, UP3, 0x80, 0x0 ;  /* 0x000000000000781c */ /* 0x000fea0003faf038 */
[C---:B------:R-:W-:Y:S01]  /*11aa0*/  @P6 LEA R172, P6, R0.reuse, c[0x0][0x1c8], 0x1 ;  /* 0x0000720000ac6a11 */ /* 0x040fe200078c08ff */
[C---:B---3--:R-:W-:Y:S08]  /*11ab0*/  HMMA.16816.F32 R4, R184.reuse, R192, R4 ;  /* 0x000000c0b804723c */ /* 0x048ff00000001804 */
[C---:B------:R-:W-:Y:S01]  /*11ac0*/  HMMA.16816.F32 R8, R184.reuse, R194, R8 ;  /* 0x000000c2b808723c */ /* 0x040fe20000001808 */
[----:B------:R-:W2:Y:S03]  /*11ad0*/  LDL R194, [R1+0x2c] ;  /* 0x00002c0001c27983 */ /* 0x000ea60000100800 */
[----:B------:R-:W-:Y:S02]  /*11ae0*/  @P0 LEA.HI.X R198, R0, c[0x0][0x1cc], R2, 0x1, P6 ;  /* 0x0000730000c60a11 */ /* 0x000fe400030f0c02 */
[----:B------:R-:W-:Y:S01]  /*11af0*/  @P5 IADD3 R0, P5, R246, UR7, RZ ;  /* 0x00000007f6005c10 */ /* 0x000fe2000ffbe0ff */
[----:B------:R-:W-:Y:S01]  /*11b00*/  @UP3 UIADD3 UR7, UP0, UR13, UR7, URZ ;  /* 0x000000070d073290 */ /* 0x000fe2000ff1e03f */
[----:B------:R-:W-:Y:S02]  /*11b10*/  PLOP3.LUT P6, PT, PT, PT, UP3, 0x80, 0x0 ;  /* 0x000000000000781c */ /* 0x000fe40003fcf038 */
[----:B------:R-:W-:Y:S06]  /*11b20*/  PLOP3.LUT P0, PT, PT, PT, UP3, 0x80, 0x0 ;  /* 0x000000000000781c */ /* 0x000fec0003f0f038 */
[----:B------:R-:W-:Y:S02]  /*11b30*/  FMUL.FTZ R4, R4, c[0x0][0x320] ;  /* 0x0000c80004047a20 */ /* 0x000fe40000410000 */
[----:B------:R-:W-:Y:S02]  /*11b40*/  FMUL.FTZ R5, R5, c[0x0][0x320] ;  /* 0x0000c80005057a20 */ /* 0x000fe40000410000 */
[----:B------:R-:W3:Y:S01]  /*11b50*/  MUFU.TANH R183, R4 ;  /* 0x0000000400b77308 */ /* 0x000ee20000002400 */
[----:B------:R-:W-:Y:S01]  /*11b60*/  FMUL.FTZ R6, R6, c[0x0][0x320] ;  /* 0x0000c80006067a20 */ /* 0x000fe20000410000 */
[----:B------:R-:W-:Y:S01]  /*11b70*/  @P6 LEA R135, P6, R0, c[0x0][0x1c8], 0x1 ;  /* 0x0000720000876a11 */ /* 0x000fe200078c08ff */
[----:B------:R-:W-:Y:S01]  /*11b80*/  FMUL.FTZ R7, R7, c[0x0][0x320] ;  /* 0x0000c80007077a20 */ /* 0x000fe20000410000 */
[----:B------:R-:W-:Y:S01]  /*11b90*/  @P0 IADD3.X R2, R245, UR6, RZ, P5, !PT ;  /* 0x00000006f5020c10 */ /* 0x000fe2000affe4ff */
[----:B------:R-:W-:Y:S01]  /*11ba0*/  FMUL.FTZ R8, R8, c[0x0][0x320] ;  /* 0x0000c80008087a20 */ /* 0x000fe20000410000 */
[C---:B-1----:R-:W-:Y:S01]  /*11bb0*/  HMMA.16816.F32 R12, R184.reuse, R168, R12 ;  /* 0x000000a8b80c723c */ /* 0x042fe2000000180c */
[----:B------:R-:W-:Y:S01]  /*11bc0*/  PLOP3.LUT P0, PT, PT, PT, UP3, 0x80, 0x0 ;  /* 0x000000000000781c */ /* 0x000fe20003f0f038 */
[----:B------:R-:W-:Y:S01]  /*11bd0*/  @UP3 UIADD3.X UR6, UR12, UR6, URZ, UP0, !UPT ;  /* 0x000000060c063290 */ /* 0x000fe200087fe43f */
[----:B------:R-:W-:Y:S01]  /*11be0*/  FMUL.FTZ R9, R9, c[0x0][0x320] ;  /* 0x0000c80009097a20 */ /* 0x000fe20000410000 */
[----:B------:R-:W1:Y:S01]  /*11bf0*/  MUFU.TANH R180, R5 ;  /* 0x0000000500b47308 */ /* 0x000e620000002400 */
[----:B------:R-:W-:Y:S01]  /*11c00*/  FMUL.FTZ R10, R10, c[0x0][0x320] ;  /* 0x0000c8000a0a7a20 */ /* 0x000fe20000410000 */
[----:B------:R-:W-:Y:S01]  /*11c10*/  PLOP3.LUT P5, PT, PT, PT, UP3, 0x80, 0x0 ;  /* 0x000000000000781c */ /* 0x000fe20003faf038 */
[----:B------:R-:W-:Y:S01]  /*11c20*/  FMUL.FTZ R11, R11, c[0x0][0x320] ;  /* 0x0000c8000b0b7a20 */ /* 0x000fe20000410000 */
[C---:B------:R-:W-:Y:S06]  /*11c30*/  HMMA.16816.F32 R16, R184.reuse, R170, R16 ;  /* 0x000000aab810723c */ /* 0x040fec0000001810 */
[----:B------:R-:W4:Y:S01]  /*11c40*/  MUFU.TANH R190, R6 ;  /* 0x0000000600be7308 */ /* 0x000f220000002400 */
[----:B------:R-:W-:Y:S02]  /*11c50*/  @P0 LEA.HI.X R193, R0, c[0x0][0x1cc], R2, 0x1, P6 ;  /* 0x0000730000c10a11 */ /* 0x000fe400030f0c02 */
[----:B------:R-:W-:Y:S02]  /*11c60*/  PLOP3.LUT P0, PT, PT, PT, UP3, 0x80, 0x0 ;  /* 0x000000000000781c */ /* 0x000fe40003f0f038 */
[----:B------:R-:W-:Y:S02]  /*11c70*/  PLOP3.LUT P6, PT, PT, PT, UP3, 0x80, 0x0 ;  /* 0x000000000000781c */ /* 0x000fe40003fcf038 */
[----:B------:R-:W-:Y:S03]  /*11c80*/  @P5 IADD3 R0, P5, R202, UR7, RZ ;  /* 0x00000007ca005c10 */ /* 0x000fe6000ffbe0ff */
[----:B------:R1:W1:Y:S01]  /*11c90*/  MUFU.TANH R191, R7 ;  /* 0x0000000700bf7308 */ /* 0x0002620000002400 */
[----:B------:R-:W-:Y:S02]  /*11ca0*/  FMUL.FTZ R12, R12, c[0x0][0x320] ;  /* 0x0000c8000c0c7a20 */ /* 0x000fe40000410000 */
[----:B------:R-:W-:Y:S02]  /*11cb0*/  FMUL.FTZ R13, R13, c[0x0][0x320] ;  /* 0x0000c8000d0d7a20 */ /* 0x000fe40000410000 */
[----:B------:R-:W-:Y:S02]  /*11cc0*/  FMUL.FTZ R14, R14, c[0x0][0x320] ;  /* 0x0000c8000e0e7a20 */ /* 0x000fe40000410000 */
[----:B------:R-:W-:Y:S01]  /*11cd0*/  FMUL.FTZ R15, R15, c[0x0][0x320] ;  /* 0x0000c8000f0f7a20 */ /* 0x000fe20000410000 */
[----:B------:R-:W-:Y:S01]  /*11ce0*/  @P6 LEA R132, P6, R0, c[0x0][0x1c8], 0x1 ;  /* 0x0000720000846a11 */ /* 0x000fe200078c08ff */
[----:B------:R-:W-:Y:S01]  /*11cf0*/  FMUL.FTZ R17, R17, c[0x0][0x320] ;  /* 0x0000c80011117a20 */ /* 0x000fe20000410000 */
[----:B------:R-:W2:Y:S01]  /*11d00*/  MUFU.TANH R178, R8 ;  /* 0x0000000800b27308 */ /* 0x000ea20000002400 */
[----:B------:R-:W-:Y:S01]  /*11d10*/  @P0 IADD3.X R2, R201, UR6, RZ, P5, !PT ;  /* 0x00000006c9020c10 */ /* 0x000fe2000affe4ff */
[----:B------:R-:W-:Y:S01]  /*11d20*/  FMUL.FTZ R16, R16, c[0x0][0x320] ;  /* 0x0000c80010107a20 */ /* 0x000fe20000410000 */
[----:B------:R-:W-:Y:S01]  /*11d30*/  PLOP3.LUT P0, PT, PT, PT, UP3, 0x80, 0x0 ;  /* 0x000000000000781c */ /* 0x000fe20003f0f038 */
[----:B------:R-:W-:Y:S01]  /*11d40*/  FMUL.FTZ R18, R18, c[0x0][0x320] ;  /* 0x0000c80012127a20 */ /* 0x000fe20000410000 */
[----:B------:R-:W-:Y:S01]  /*11d50*/  PLOP3.LUT P5, PT, PT, PT, UP3, 0x80, 0x0 ;  /* 0x000000000000781c */ /* 0x000fe20003faf038 */
[----:B------:R-:W-:Y:S04]  /*11d60*/  FMUL.FTZ R19, R19, c[0x0][0x320] ;  /* 0x0000c80013137a20 */ /* 0x000fe80000410000 */
[----:B------:R-:W2:Y:S01]  /*11d70*/  MUFU.TANH R168, R17 ;  /* 0x0000001100a87308 */ /* 0x000ea20000002400 */
[----:B-1----:R-:W1:Y:S05]  /*11d80*/  LDSM.16.M88.4 R4, [R209+0x7000] ;  /* 0x00700000d104783b */ /* 0x002e6a0000000200 */
[----:B------:R-:W-:Y:S02]  /*11d90*/  @P0 LEA.HI.X R192, R0, c[0x0][0x1cc], R2, 0x1, P6 ;  /* 0x0000730000c00a11 */ /* 0x000fe400030f0c02 */
[----:B------:R-:W-:Y:S02]  /*11da0*/  @P5 IADD3 R0, P5, R252, UR7, RZ ;  /* 0x00000007fc005c10 */ /* 0x000fe4000ffbe0ff */
[----:B------:R-:W1:Y:S01]  /*11db0*/  MUFU.TANH R175, R9 ;  /* 0x0000000900af7308 */ /* 0x000e620000002400 */
[----:B------:R-:W-:Y:S02]  /*11dc0*/  PLOP3.LUT P6, PT, PT, PT, UP3, 0x80, 0x0 ;  /* 0x000000000000781c */ /* 0x000fe40003fcf038 */
[----:B------:R-:W-:Y:S07]  /*11dd0*/  PLOP3.LUT P0, PT, PT, PT, UP3, 0x80, 0x0 ;  /* 0x000000000000781c */ /* 0x000fee0003f0f038 */
[----:B------:R-:W1:Y:S04]  /*11de0*/  MUFU.TANH R188, R10 ;  /* 0x0000000a00bc7308 */ /* 0x000e680000002400 */
[C---:B------:R-:W-:Y:S02]  /*11df0*/  @P6 LEA R2, P6, R0.reuse, c[0x0][0x1c8], 0x1 ;  /* 0x0000720000026a11 */ /* 0x040fe400078c08ff */
[----:B------:R-:W-:Y:S02]  /*11e00*/  @P0 IADD3.X R3, R251, UR6, RZ, P5, !PT ;  /* 0x00000006fb030c10 */ /* 0x000fe4000affe4ff */
[----:B------:R-:W-:Y:S02]  /*11e10*/  PLOP3.LUT P0, PT, PT, PT, UP3, 0x80, 0x0 ;  /* 0x000000000000781c */ /* 0x000fe40003f0f038 */
[----:B------:R3:W2:Y:S01]  /*11e20*/  MUFU.TANH R189, R11 ;  /* 0x0000000b00bd7308 */ /* 0x0006a20000002400 */
[----:B------:R-:W-:Y:S09]  /*11e30*/  PLOP3.LUT P5, PT, PT, PT, UP3, 0x80, 0x0 ;  /* 0x000000000000781c */ /* 0x000ff20003faf038 */
[----:B------:R4:W2:Y:S01]  /*11e40*/  MUFU.TANH R169, R16 ;  /* 0x0000001000a97308 */ /* 0x0008a20000002400 */
[----:B------:R-:W-:Y:S02]  /*11e50*/  @P0 LEA.HI.X R3, R0, c[0x0][0x1cc], R3, 0x1, P6 ;  /* 0x0000730000030a11 */ /* 0x000fe400030f0c03 */
[----:B------:R-:W-:Y:S01]  /*11e60*/  PLOP3.LUT P6, PT, PT, PT, UP3, 0x80, 0x0 ;  /* 0x000000000000781c */ /* 0x000fe20003fcf038 */
[C---:B-1----:R-:W-:Y:S01]  /*11e70*/  HMMA.16816.F32 R20, R184.reuse, R4, R20 ;  /* 0x00000004b814723c */ /* 0x042fe20000001814 */
[----:B------:R-:W-:Y:S02]  /*11e80*/  PLOP3.LUT P0, PT, PT, PT, UP3, 0x80, 0x0 ;  /* 0x000000000000781c */ /* 0x000fe40003f0f038 */
[----:B------:R-:W-:Y:S03]  /*11e90*/  @P5 IADD3 R0, P5, R248, UR7, RZ ;  /* 0x00000007f8005c10 */ /* 0x000fe6000ffbe0ff */
[----:B------:R-:W1:Y:S02]  /*11ea0*/  MUFU.TANH R173, R12 ;  /* 0x0000000c00ad7308 */ /* 0x000e640000002400 */
[C---:B------:R-:W-:Y:S01]  /*11eb0*/  HMMA.16816.F32 R24, R184.reuse, R6, R24 ;  /* 0x00000006b818723c */ /* 0x040fe20000001818 */
[----:B---3--:R-:W3:Y:S01]  /*11ec0*/  LDSM.16.M88.4 R8, [R209+0x7800] ;  /* 0x00780000d108783b */ /* 0x008ee20000000200 */
[----:B------:R-:W-:Y:S06]  /*11ed0*/  DEPBAR.LE SB0, 0x0 ;  /* 0x000080000000791a */ /* 0x000fec0000000000 */
[----:B------:R-:W1:Y:S01]  /*11ee0*/  MUFU.TANH R170, R13 ;  /* 0x0000000d00aa7308 */ /* 0x000e620000002400 */
[----:B------:R-:W-:Y:S01]  /*11ef0*/  @P0 IADD3.X R4, R247, UR6, RZ, P5, !PT ;  /* 0x00000006f7040c10 */ /* 0x000fe2000affe4ff */
[----:B------:R-:W-:Y:S01]  /*11f00*/  BAR.SYNC.DEFER_BLOCKING 0x0 ;  /* 0x0000000000007b1d */ /* 0x000fe20000010000 */
[----:B------:R-:W-:Y:S02]  /*11f10*/  PLOP3.LUT P0, PT, PT, PT, UP3, 0x80, 0x0 ;  /* 0x000000000000781c */ /* 0x000fe40003f0f038 */
[----:B----4-:R-:W-:Y:S02]  /*11f20*/  @P6 LEA R16, P6, R0, c[0x0][0x1c8], 0x1 ;  /* 0x0000720000106a11 */ /* 0x010fe400078c08ff */
[----:B------:R-:W-:Y:S01]  /*11f30*/  PLOP3.LUT P5, PT, PT, PT, UP3, 0x80, 0x0 ;  /* 0x000000000000781c */ /* 0x000fe20003faf038 */
[----:B------:R-:W-:Y:S02]  /*11f40*/  FMUL.FTZ R22, R22, c[0x0][0x320] ;  /* 0x0000c80016167a20 */ /* 0x000fe40000410000 */
[----:B------:R-:W4:Y:S01]  /*11f50*/  MUFU.TANH R179, R14 ;  /* 0x0000000e00b37308 */ /* 0x000f220000002400 */
[----:B------:R-:W-:Y:S02]  /*11f60*/  FMUL.FTZ R23, R23, c[0x0][0x320] ;  /* 0x0000c80017177a20 */ /* 0x000fe40000410000 */
[----:B------:R-:W-:Y:S03]  /*11f70*/  FMUL.FTZ R20, R20, c[0x0][0x320] ;  /* 0x0000c80014147a20 */ /* 0x000fe60000410000 */
[----:B------:R-:W-:Y:S02]  /*11f80*/  FMUL.FTZ R17, R25, c[0x0][0x320] ;  /* 0x0000c80019117a20 */ /* 0x000fe40000410000 */
[----:B------:R-:W4:Y:S01]  /*11f90*/  LDL R25, [R1+0x28] ;  /* 0x0000280001197983 */ /* 0x000f220000100800 */
[----:B------:R-:W-:Y:S01]  /*11fa0*/  @P0 LEA.HI.X R4, R0, c[0x0][0x1cc], R4, 0x1, P6 ;  /* 0x0000730000040a11 */ /* 0x000fe200030f0c04 */
[----:B------:R-:W1:Y:S01]  /*11fb0*/  MUFU.TANH R181, R15 ;  /* 0x0000000f00b57308 */ /* 0x000e620000002400 */
[----:B------:R-:W-:Y:S02]  /*11fc0*/  @P5 IADD3 R0, P5, R246, UR7, RZ ;  /* 0x00000007f6005c10 */ /* 0x000fe4000ffbe0ff */
[----:B------:R-:W-:Y:S02]  /*11fd0*/  PLOP3.LUT P6, PT, PT, PT, UP3, 0x80, 0x0 ;  /* 0x000000000000781c */ /* 0x000fe40003fcf038 */
[----:B------:R-:W-:Y:S05]  /*11fe0*/  PLOP3.LUT P0, PT, PT, PT, UP3, 0x80, 0x0 ;  /* 0x000000000000781c */ /* 0x000fea0003f0f038 */
[----:B------:R1:W1:Y:S01]  /*11ff0*/  MUFU.TANH R176, R18 ;  /* 0x0000001200b07308 */ /* 0x0002620000002400 */
[C---:B---3--:R-:W-:Y:S05]  /*12000*/  HMMA.16816.F32 R28, R184.reuse, R8, R28 ;  /* 0x00000008b81c723c */ /* 0x048fea000000181c */
[----:B------:R-:W-:Y:S04]  /*12010*/  @P6 LEA R6, P6, R0, c[0x0][0x1c8], 0x1 ;  /* 0x0000720000066a11 */ /* 0x000fe800078c08ff */
[----:B------:R3:W2:Y:S03]  /*12020*/  MUFU.TANH R177, R19 ;  /* 0x0000001300b17308 */ /* 0x0006a60000002400 */
[----:B------:R-:W-:Y:S01]  /*12030*/  @P0 IADD3.X R7, R245, UR6, RZ, P5, !PT ;  /* 0x00000006f5070c10 */ /* 0x000fe2000affe4ff */
[----:B------:R-:W-:Y:S01]  /*12040*/  HMMA.16816.F32 R32, R184, R10, R32 ;  /* 0x0000000ab820723c */ /* 0x000fe20000001820 */
[----:B------:R-:W-:Y:S01]  /*12050*/  PLOP3.LUT P0, PT, PT, PT, UP3, 0x80, 0x0 ;  /* 0x000000000000781c */ /* 0x000fe20003f0f038 */
[----:B------:R-:W-:Y:S01]  /*12060*/  USHF.L.U32 UR6, UR14, 0x6, URZ ;  /* 0x000000060e067899 */ /* 0x000fe2000800063f */
[----:B------:R-:W-:Y:S03]  /*12070*/  PLOP3.LUT P5, PT, PT, PT, UP2, 0x80, 0x0 ;  /* 0x000000000000781c */ /* 0x000fe60003faf028 */
[----:B------:R3:W2:Y:S01]  /*12080*/  MUFU.TANH R171, R22 ;  /* 0x0000001600ab7308 */ /* 0x0006a20000002400 */
[----:B-1----:R-:W-:Y:S07]  /*12090*/  FMUL.FTZ R18, R24, c[0x0][0x320] ;  /* 0x0000c80018127a20 */ /* 0x002fee0000410000 */
[----:B------:R-:W-:Y:S01]  /*120a0*/  @P0 LEA.HI.X R7, R0, c[0x0][0x1cc], R7, 0x1, P6 ;  /* 0x0000730000070a11 */ /* 0x000fe200030f0c07 */
[----:B------:R-:W-:Y:S01]  /*120b0*/  FMUL.FTZ R24, R26, c[0x0][0x320] ;  /* 0x0000c8001a187a20 */ /* 0x000fe20000410000 */
[----:B------:R-:W-:Y:S01]  /*120c0*/  PLOP3.LUT P6, PT, PT, PT, UP3, 0x80, 0x0 ;  /* 0x000000000000781c */ /* 0x000fe20003fcf038 */
[----:B------:R-:W-:Y:S01]  /*120d0*/  FMUL.FTZ R15, R28, c[0x0][0x320] ;  /* 0x0000c8001c0f7a20 */ /* 0x000fe20000410000 */
[----:B------:R1:W1:Y:S01]  /*120e0*/  MUFU.TANH R174, R23 ;  /* 0x0000001700ae7308 */ /* 0x0002620000002400 */
[----:B------:R-:W-:Y:S01]  /*120f0*/  PLOP3.LUT P0, PT, PT, PT, UP2, 0x80, 0x0 ;  /* 0x000000000000781c */ /* 0x000fe20003f0f028 */
[----:B------:R-:W-:Y:S02]  /*12100*/  FMUL.FTZ R14, R29, c[0x0][0x320] ;  /* 0x0000c8001d0e7a20 */ /* 0x000fe40000410000 */
[----:B---3--:R-:W-:Y:S02]  /*12110*/  FMUL.FTZ R19, R21, c[0x0][0x320] ;  /* 0x0000c80015137a20 */ /* 0x008fe40000410000 */
[----:B------:R-:W-:Y:S02]  /*12120*/  FMUL.FTZ R21, R31, c[0x0][0x320] ;  /* 0x0000c8001f157a20 */ /* 0x000fe40000410000 */
[----:B------:R-:W-:Y:S02]  /*12130*/  FMUL.FTZ R13, R32, c[0x0][0x320] ;  /* 0x0000c800200d7a20 */ /* 0x000fe40000410000 */
[----:B------:R-:W3:Y:S01]  /*12140*/  MUFU.TANH R20, R20 ;  /* 0x0000001400147308 */ /* 0x000ee20000002400 */
[----:B------:R-:W-:Y:S02]  /*12150*/  @P6 IMAD.MOV.U32 R8, RZ, RZ, R196 ;  /* 0x000000ffff086224 */ /* 0x000fe400078e00c4 */
[----:B------:R-:W-:Y:S01]  /*12160*/  @P6 IMAD.MOV.U32 R9, RZ, RZ, R199 ;  /* 0x000000ffff096224 */ /* 0x000fe200078e00c7 */
[----:B------:R-:W-:Y:S01]  /*12170*/  PLOP3.LUT P6, PT, PT, PT, UP3, 0x80, 0x0 ;  /* 0x000000000000781c */ /* 0x000fe20003fcf038 */
[----:B------:R-:W-:Y:S02]  /*12180*/  FMUL.FTZ R22, R30, c[0x0][0x320] ;  /* 0x0000c8001e167a20 */ /* 0x000fe40000410000 */
[----:B------:R-:W-:Y:S02]  /*12190*/  FMUL.FTZ R12, R33, c[0x0][0x320] ;  /* 0x0000c800210c7a20 */ /* 0x000fe40000410000 */
[----:B------:R-:W-:Y:S01]  /*121a0*/  FMUL.FTZ R35, R35, c[0x0][0x320] ;  /* 0x0000c80023237a20 */ /* 0x000fe20000410000 */
[----:B------:R-:W2:Y:S01]  /*121b0*/  MUFU.TANH R19, R19 ;  /* 0x0000001300137308 */ /* 0x000ea20000002400 */
[----:B-1----:R-:W-:Y:S09]  /*121c0*/  FMUL.FTZ R23, R27, c[0x0][0x320] ;  /* 0x0000c8001b177a20 */ /* 0x002ff20000410000 */
        /* <DEDUP_REMOVED lines=9> */
[----:B--2---:R-:W-:Y:S01]  /*12260*/  @P5 IMAD.HI.U32 R0, R194, c[0x0][0x2c8], RZ ;  /* 0x0000b200c2005a27 */ /* 0x004fe200078e00ff */
[----:B------:R-:W-:Y:S03]  /*12270*/  PLOP3.LUT P5, PT, PT, PT, UP3, 0x80, 0x0 ;  /* 0x000000000000781c */ /* 0x000fe60003faf038 */
[----:B------:R-:W-:Y:S01]  /*12280*/  IMAD.MOV.U32 R5, RZ, RZ, R194 ;  /* 0x000000ffff057224 */ /* 0x000fe200078e00c2 */
[----:B------:R-:W-:Y:S01]  /*12290*/  @P0 SHF.R.U32.HI R5, RZ, c[0x0][0x2cc], R0 ;  /* 0x0000b300ff050a19 */ /* 0x000fe20000011600 */
[----:B------:R-:W-:Y:S01]  /*122a0*/  IMAD.U32 R0, RZ, RZ, UR16 ;  /* 0x00000010ff007e24 */ /* 0x000fe2000f8e00ff */
[----:B------:R-:W-:Y:S02]  /*122b0*/  PLOP3.LUT P0, PT, PT, PT, UP3, 0x80, 0x0 ;  /* 0x000000000000781c */ /* 0x000fe40003f0f038 */
[----:B------:R-:W2:Y:S05]  /*122c0*/  MUFU.TANH R12, R12 ;  /* 0x0000000c000c7308 */ /* 0x000eaa0000002400 */
[----:B------:R-:W-:Y:S01]  /*122d0*/  @!PT LDS RZ, [RZ] ;  /* 0x00000000fffff984 */ /* 0x000fe20000000800 */
[----:B------:R-:W-:Y:S01]  /*122e0*/  @!PT LDS RZ, [RZ] ;  /* 0x00000000fffff984 */ /* 0x000fe20000000800 */
[----:B------:R-:W-:Y:S01]  /*122f0*/  @!PT LDS RZ, [RZ] ;  /* 0x00000000fffff984 */ /* 0x000fe20000000800 */
[----:B------:R1:W-:Y:S01]  /*12300*/  @P5 LDGSTS.E.BYPASS.LTC128B.128 [R231+0x8100], [R8.64], !P4 ;  /* 0x0810000008e75fae */ /* 0x0003e2000e101d52 */
[----:B------:R-:W-:Y:S05]  /*12310*/  PLOP3.LUT P5, PT, PT, PT, UP3, 0x80, 0x0 ;  /* 0x000000000000781c */ /* 0x000fea0003faf038 */
[----:B-1----:R-:W-:Y:S02]  /*12320*/  @P0 IMAD.MOV.U32 R8, RZ, RZ, R182 ;  /* 0x000000ffff080224 */ /* 0x002fe400078e00b6 */
[----:B------:R-:W-:Y:S01]  /*12330*/  @P0 IMAD.MOV.U32 R9, RZ, RZ, R197 ;  /* 0x000000ffff090224 */ /* 0x000fe200078e00c5 */
[----:B------:R-:W-:Y:S04]  /*12340*/  PLOP3.LUT P0, PT, PT, PT, UP3, 0x80, 0x0 ;  /* 0x000000000000781c */ /* 0x000fe80003f0f038 */
[----:B------:R1:W-:Y:S01]  /*12350*/  @P6 LDGSTS.E.BYPASS.LTC128B.128 [R231+0xa100], [R8.64], !P3 ;  /* 0x0a10000008e76fae */ /* 0x0003e2000d901d52 */
[----:B------:R-:W-:Y:S01]  /*12360*/  PLOP3.LUT P6, PT, PT, PT, UP3, 0x80, 0x0 ;  /* 0x000000000000781c */ /* 0x000fe20003fcf038 */
[----:B-1----:R-:W-:Y:S02]  /*12370*/  @P5 IMAD.MOV.U32 R8, RZ, RZ, R172 ;  /* 0x000000ffff085224 */ /* 0x002fe400078e00ac */
[----:B------:R-:W-:Y:S01]  /*12380*/  @P5 IMAD.MOV.U32 R9, RZ, RZ, R198 ;  /* 0x000000ffff095224 */ /* 0x000fe200078e00c6 */
[----:B------:R-:W-:Y:S04]  /*12390*/  PLOP3.LUT P5, PT, PT, PT, UP3, 0x80, 0x0 ;  /* 0x000000000000781c */ /* 0x000fe80003faf038 */
[----:B------:R1:W-:Y:S01]  /*123a0*/  @P0 LDGSTS.E.BYPASS.LTC128B.128 [R231+0xc100], [R8.64], !P2 ;  /* 0x0c10000008e70fae */ /* 0x0003e2000d101d52 */
[----:B------:R-:W-:Y:S04]  /*123b0*/  PLOP3.LUT P0, PT, PT, PT, UP3, 0x80, 0x0 ;  /* 0x000000000000781c */ /* 0x000fe80003f0f038 */
[----:B-1----:R-:W-:Y:S02]  /*123c0*/  @P6 IMAD.MOV.U32 R8, RZ, RZ, R135 ;  /* 0x000000ffff086224 */ /* 0x002fe400078e0087 */
[----:B------:R-:W-:Y:S01]  /*123d0*/  @P6 IMAD.MOV.U32 R9, RZ, RZ, R193 ;  /* 0x000000ffff096224 */ /* 0x000fe200078e00c1 */
[----:B------:R-:W-:Y:S01]  /*123e0*/  PLOP3.LUT P6, PT, PT, PT, UP3, 0x80, 0x0 ;  /* 0x000000000000781c */ /* 0x000fe20003fcf038 */
[----:B------:R1:W1:Y:S03]  /*123f0*/  MUFU.TANH R135, R35 ;  /* 0x0000002300877308 */ /* 0x0002660000002400 */
[----:B------:R1:W-:Y:S01]  /*12400*/  @P5 LDGSTS.E.BYPASS.LTC128B.128 [R231+0xe100], [R8.64], !P1 ;  /* 0x0e10000008e75fae */ /* 0x0003e2000c901d52 */
[----:B------:R-:W-:Y:S02]  /*12410*/  PLOP3.LUT P5, PT, PT, PT, UP3, 0x80, 0x0 ;  /* 0x000000000000781c */ /* 0x000fe40003faf038 */
[----:B------:R-:W-:Y:S01]  /*12420*/  PLOP3.LUT P5, PT, PT, PT, UP3, 0x80, 0x0 ;  /* 0x000000000000781c */ /* 0x000fe20003faf038 */
[----:B-1----:R-:W-:Y:S02]  /*12430*/  @P0 IMAD.MOV.U32 R8, RZ, RZ, R132 ;  /* 0x000000ffff080224 */ /* 0x002fe400078e0084 */
[----:B------:R-:W-:Y:S01]  /*12440*/  @P0 IMAD.MOV.U32 R9, RZ, RZ, R192 ;  /* 0x000000ffff090224 */ /* 0x000fe200078e00c0 */
[----:B------:R-:W-:Y:S04]  /*12450*/  PLOP3.LUT P0, PT, PT, PT, UP3, 0x80, 0x0 ;  /* 0x000000000000781c */ /* 0x000fe80003f0f038 */
[----:B------:R1:W-:Y:S01]  /*12460*/  @P6 LDGSTS.E.BYPASS.LTC128B.128 [R231+0x9100], [R8.64], !P4 ;  /* 0x0910000008e76fae */ /* 0x0003e2000e101d52 */
[----:B------:R-:W-:Y:S08]  /*12470*/  PLOP3.LUT P6, PT, PT, PT, UP3, 0x80, 0x0 ;  /* 0x000000000000781c */ /* 0x000ff00003fcf038 */
[----:B------:R4:W-:Y:S01]  /*12480*/  @P0 LDGSTS.E.BYPASS.LTC128B.128 [R231+0xb100], [R2.64], !P3 ;  /* 0x0b10000002e70fae */ /* 0x0009e2000d901d52 */
[----:B------:R-:W-:Y:S02]  /*12490*/  PLOP3.LUT P0, PT, PT, PT, UP3, 0x80, 0x0 ;  /* 0x000000000000781c */ /* 0x000fe40003f0f038 */
[----:B------:R-:W-:Y:S02]  /*124a0*/  PLOP3.LUT P0, PT, PT, PT, UP1, 0x40, 0x0 ;  /* 0x000000000000781c */ /* 0x000fe40003f0e818 */
[----:B-1----:R-:W-:Y:S02]  /*124b0*/  @P6 IMAD.MOV.U32 R8, RZ, RZ, R16 ;  /* 0x000000ffff086224 */ /* 0x002fe400078e0010 */
[----:B------:R-:W-:Y:S01]  /*124c0*/  @P6 IMAD.MOV.U32 R9, RZ, RZ, R4 ;  /* 0x000000ffff096224 */ /* 0x000fe200078e0004 */
[----:B------:R-:W-:Y:S01]  /*124d0*/  PLOP3.LUT P6, PT, PT, PT, UP3, 0x80, 0x0 ;  /* 0x000000000000781c */ /* 0x000fe20003fcf038 */
[----:B------:R-:W-:Y:S02]  /*124e0*/  FMUL.FTZ R16, R34, c[0x0][0x320] ;  /* 0x0000c80022107a20 */ /* 0x000fe40000410000 */
[----:B------:R-:W-:Y:S01]  /*124f0*/  IMAD.U32 R4, RZ, RZ, UR6 ;  /* 0x00000006ff047e24 */ /* 0x000fe2000f8e00ff */
[----:B------:R1:W-:Y:S03]  /*12500*/  @P5 LDGSTS.E.BYPASS.LTC128B.128 [R231+0xd100], [R8.64], !P2 ;  /* 0x0d10000008e75fae */ /* 0x0003e6000d101d52 */
[----:B------:R-:W1:Y:S01]  /*12510*/  MUFU.TANH R16, R16 ;  /* 0x0000001000107308 */ /* 0x000e620000002400 */
[----:B----4-:R-:W-:Y:S02]  /*12520*/  IADD3 R2, -R25, 0x1, -R4 ;  /* 0x0000000119027810 */ /* 0x010fe40007ffe904 */
[----:B------:R-:W4:Y:S02]  /*12530*/  SHFL.IDX PT, R3, R5, RZ, 0x1c1f ;  /* 0x001c1fff05037589 */ /* 0x000f2400000e0000 */
[----:B------:R-:W-:Y:S04]  /*12540*/  IADD3 R0, -R0, UR9, R2 ;  /* 0x0000000900007c10 */ /* 0x000fe8000fffe102 */
[----:B------:R1:W-:Y:S06]  /*12550*/  @P6 LDGSTS.E.BYPASS.LTC128B.128 [R231+0xf100], [R6.64], !P1 ;  /* 0x0f10000006e76fae */ /* 0x0003ec000c901d52 */
[----:B------:R-:W0:Y:S01]  /*12560*/  LDGDEPBAR ;  /* 0x00000000000079af */ /* 0x000e220000000000 */
[C---:B-1----:R-:W-:Y:S02]  /*12570*/  IADD3 R7, R0.reuse, c[0x0][0x328], RZ ;  /* 0x0000ca0000077a10 */ /* 0x042fe40007ffe0ff */
[----:B------:R-:W-:Y:S03]  /*12580*/  IADD3 R6, R0, UR15, RZ ;  /* 0x0000000f00067c10 */ /* 0x000fe6000fffe0ff */
[--C-:B----4-:R-:W-:Y:S02]  /*12590*/  IMAD.IADD R2, R7, 0x1, R3.reuse ;  /* 0x0000000107027824 */ /* 0x110fe400078e0203 */
[----:B------:R-:W-:Y:S01]  /*125a0*/  IMAD.IADD R0, R6, 0x1, R3 ;  /* 0x0000000106007824 */ /* 0x000fe200078e0203 */
[----:B------:R-:W-:-:S05]  /*125b0*/  @P0 BRA `(.L_x_978) ;  /* 0x0000019000000947 */ /* 0x000fca0003800000 */
[----:B--23--:R-:W-:Y:S01]  /*125c0*/  IMAD.U32 R8, RZ, RZ, UR16 ;  /* 0x00000010ff087e24 */ /* 0x00cfe2000f8e00ff */
        /* <DEDUP_REMOVED lines=13> */
.L_x_980:
[----:B------:R-:W-:Y:S04]  /*126a0*/  MOV R8, c[0x0][0x32c] ;  /* 0x0000cb0000087a02 */ /* 0x000fe80000000f00 */
[----:B------:R-:W-:Y:S11]  /*126b0*/  ISETP.NE.AND P0, PT, R8, 0x1, PT ;  /* 0x000000010800780c */ /* 0x000ff60003f05270 */
[----:B------:R-:W-:Y:S02]  /*126c0*/  @!UPT UIADD3 URZ, URZ, URZ, URZ ;  /* 0x0000003f3f3ff290 */ /* 0x000fe4000fffe03f */
[----:B------:R-:W-:Y:S05]  /*126d0*/  @P0 IMAD.HI.U32 R8, R3, c[0x0][0x330], RZ ;  /* 0x0000cc0003080a27 */ /* 0x000fea00078e00ff */
[----:B------:R-:W-:Y:S02]  /*126e0*/  @P0 SHF.R.U32.HI R3, RZ, c[0x0][0x334], R8 ;  /* 0x0000cd00ff030a19 */ /* 0x000fe40000011608 */
.L_x_981:
[----:B------:R-:W-:Y:S05]  /*126f0*/  BSYNC B0 ;  /* 0x0000000000007941 */ /* 0x000fea0003800000 */
.L_x_979:
[----:B------:R-:W-:Y:S04]  /*12700*/  IMAD R3, R3, c[0x0][0x32c], -R4 ;  /* 0x0000cb0003037a24 */ /* 0x000fe800078e0a04 */
[----:B------:R-:W-:Y:S05]  /*12710*/  IMAD.IADD R3, R3, 0x1, -R25 ;  /* 0x0000000103037824 */ /* 0x000fea00078e0a19 */
[----:B------:R-:W-:Y:S02]  /*12720*/  IADD3 R8, R3, c[0x0][0x32c], RZ ;  /* 0x0000cb0003087a10 */ /* 0x000fe40007ffe0ff */
[----:B------:R-:W-:Y:S02]  /*12730*/  IMNMX R0, R0, R3, !PT ;  /* 0x0000000300007217 */ /* 0x000fe40007800200 */
[----:B------:R-:W-:Y:S02]  /*12740*/  IMNMX R2, R2, R8, PT ;  /* 0x0000000802027217 */ /* 0x000fe40003800200 */
.L_x_978:
[----:B--23--:R-:W-:Y:S01]  /*12750*/  UISETP.GT.AND UP0, UPT, UR14, -0x1, UPT ;  /* 0xffffffff0e00788c */ /* 0x00cfe2000bf04270 */
        /* <DEDUP_REMOVED lines=83> */
.L_x_984:
[----:B------:R-:W-:Y:S04]  /*12c90*/  MOV R5, c[0x0][0x32c] ;  /* 0x0000cb0000057a02 */ /* 0x000fe80000000f00 */
[----:B------:R-:W-:Y:S11]  /*12ca0*/  ISETP.NE.AND P0, PT, R5, 0x1, PT ;  /* 0x000000010500780c */ /* 0x000ff60003f05270 */
[----:B------:R-:W-:Y:S02]  /*12cb0*/  @!UPT UIADD3 URZ, URZ, URZ, URZ ;  /* 0x0000003f3f3ff290 */ /* 0x000fe4000fffe03f */
[----:B------:R-:W-:Y:S05]  /*12cc0*/  @P0 IMAD.HI.U32 R5, R3, c[0x0][0x330], RZ ;  /* 0x0000cc0003050a27 */ /* 0x000fea00078e00ff */
[----:B------:R-:W-:Y:S02]  /*12cd0*/  @P0 SHF.R.U32.HI R3, RZ, c[0x0][0x334], R5 ;  /* 0x0000cd00ff030a19 */ /* 0x000fe40000011605 */
.L_x_985:
[----:B------:R-:W-:Y:S05]  /*12ce0*/  BSYNC B0 ;  /* 0x0000000000007941 */ /* 0x000fea0003800000 */
.L_x_983:
[----:B------:R-:W-:Y:S04]  /*12cf0*/  IMAD R4, R3, c[0x0][0x32c], -R4 ;  /* 0x0000cb0003047a24 */ /* 0x000fe800078e0a04 */
[----:B------:R-:W-:Y:S05]  /*12d00*/  IMAD.IADD R4, R4, 0x1, -R25 ;  /* 0x0000000104047824 */ /* 0x000fea00078e0a19 */
[----:B------:R-:W-:Y:S02]  /*12d10*/  IADD3 R3, R4, c[0x0][0x32c], RZ ;  /* 0x0000cb0004037a10 */ /* 0x000fe40007ffe0ff */
[----:B------:R-:W-:Y:S02]  /*12d20*/  IMNMX R0, R0, R4, !PT ;  /* 0x0000000400007217 */ /* 0x000fe40007800200 */
[----:B------:R-:W-:Y:S02]  /*12d30*/  IMNMX R2, R2, R3, PT ;  /* 0x0000000302027217 */ /* 0x000fe40003800200 */
.L_x_982:
        /* <DEDUP_REMOVED lines=10> */
[----:B------:R-:W-:Y:S02]  /*12de0*/  ISETP.LT.OR P0, PT, R2, 0x1, P0 ;  /* 0x000000010200780c */ /* 0x000fe40000701670 */
[----:B------:R-:W-:Y:S02]  /*12df0*/  PLOP3.LUT P5, PT, PT, PT, UP0, 0x80, 0x0 ;  /* 0x000000000000781c */ /* 0x000fe40003faf008 */
[----:B------:R-:W-:Y:S02]  /*12e00*/  FMNMX.FTZ R3, R175, R3, !PT ;  /* 0x00000003af037209 */ /* 0x000fe40007810000 */
[----:B------:R-:W-:Y:S02]  /*12e10*/  FSEL R4, R190, -INF , !P0 ;  /* 0xff800000be047808 */ /* 0x000fe40004000000 */
[----:B------:R-:W-:Y:S02]  /*12e20*/  ISETP.GT.AND P5, PT, R0, 0x8, P5 ;  /* 0x000000080000780c */ /* 0x000fe40002fa4270 */
        /* <DEDUP_REMOVED lines=16> */
[----:B------:R-:W-:Y:S02]  /*12f30*/  ISETP.GT.AND P5, PT, R0, 0x11, P5 ;  /* 0x000000110000780c */ /* 0x000fe40002fa4270 */
[----:B------:R-:W-:Y:S02]  /*12f40*/  PLOP3.LUT P0, PT, PT, PT, UP0, 0x80, 0x0 ;  /* 0x000000000000781c */ /* 0x000fe40003f0f008 */
[----:B------:R-:W-:Y:S02]  /*12f50*/  FMNMX.FTZ R12, R5, R12, !PT ;  /* 0x0000000c050c7209 */ /* 0x000fe40007810000 */
[----:B------:R-:W-:Y:S02]  /*12f60*/  ISETP.LT.OR P6, PT, R2, 0x11, P6 ;  /* 0x000000110200780c */ /* 0x000fe400037c1670 */
[----:B------:R-:W-:Y:S02]  /*12f70*/  FMNMX.FTZ R3, R186, R3, !PT ;  /* 0x00000003ba037209 */ /* 0x000fe40007810000 */
[----:B------:R-:W-:Y:S02]  /*12f80*/  ISETP.GT.AND P0, PT, R0, 0x18, P0 ;  /* 0x000000180000780c */ /* 0x000fe40000704270 */
[----:B------:R-:W-:Y:S02]  /*12f90*/  FMNMX.FTZ R12, R7, R12, !PT ;  /* 0x0000000c070c7209 */ /* 0x000fe40007810000 */
[----:B------:R-:W-:Y:S02]  /*12fa0*/  FSEL R179, R179, -INF , !P6 ;  /* 0xff800000b3b37808 */ /* 0x000fe40007000000 */
        /* <DEDUP_REMOVED lines=18> */
[----:B------:R-:W-:Y:S02]  /*130d0*/  ISETP.LT.OR P5, PT, R2, 0x21, P5 ;  /* 0x000000210200780c */ /* 0x000fe40002fa1670 */
[----:B------:R-:W-:Y:S02]  /*130e0*/  FMNMX.FTZ R12, R176, R12, !PT ;  /* 0x0000000cb00c7209 */ /* 0x000fe40007810000 */
        /* <DEDUP_REMOVED lines=14> */
[----:B------:R-:W-:Y:S01]  /*131d0*/  ISETP.LT.OR P5, PT, R2, 0x2a, P5 ;  /* 0x0000002a0200780c */ /* 0x000fe20002fa1670 */
[----:B------:R-:W-:Y:S01]  /*131e0*/  SHFL.BFLY PT, R13, R3, 0x2, 0x1f ;  /* 0x0c401f00030d7f89 */ /* 0x000fe200000e0000 */
[----:B------:R-:W-:Y:S02]  /*131f0*/  FSEL R183, R24, -INF , !P6 ;  /* 0xff80000018b77808 */ /* 0x000fe40007000000 */
[----:B------:R-:W-:Y:S02]  /*13200*/  PLOP3.LUT P6, PT, PT, PT, UP0, 0x80, 0x0 ;  /* 0x000000000000781c */ /* 0x000fe40003fcf008 */
[----:B------:R-:W-:Y:S02]  /*13210*/  FMNMX.FTZ R12, R174, R12, !PT ;  /* 0x0000000cae0c7209 */ /* 0x000fe40007810000 */
[----:B------:R-:W-:Y:S02]  /*13220*/  FSEL R185, R23, -INF , !P5 ;  /* 0xff80000017b97808 */ /* 0x000fe40006800000 */
[----:B------:R-:W-:Y:S02]  /*13230*/  ISETP.LT.OR P0, PT, R2, 0x31, P0 ;  /* 0x000000310200780c */ /* 0x000fe40000701670 */
[----:B------:R-:W-:Y:S02]  /*13240*/  ISETP.GT.AND P6, PT, R0, 0x31, P6 ;  /* 0x000000310000780c */ /* 0x000fe400037c4270 */
        /* <DEDUP_REMOVED lines=60> */
[C---:B------:R-:W-:Y:S01]  /*13610*/  FMUL.FTZ R32, R2.reuse, R164 ;  /* 0x000000a402207220 */ /* 0x040fe20000410000 */
        /* <DEDUP_REMOVED lines=31> */
[C---:B------:R-:W-:Y:S02]  /*13810*/  FMUL.FTZ R76, R2.reuse, R76 ;  /* 0x0000004c024c7220 */ /* 0x040fe40000410000 */
        /* <DEDUP_REMOVED lines=10> */
[----:B------:R-:W1:Y:S01]  /*138c0*/  LDSM.16.MT88.4 R136, [R207+0x100] ;  /* 0x00010000cf88783b */ /* 0x000e620000004200 */
[C---:B------:R-:W-:Y:S02]  /*138d0*/  FMUL.FTZ R10, R0.reuse, R142 ;  /* 0x0000008e000a7220 */ /* 0x040fe40000410000 */
[C---:B------:R-:W-:Y:S02]  /*138e0*/  FMUL.FTZ R11, R0.reuse, R143 ;  /* 0x0000008f000b7220 */ /* 0x040fe40000410000 */
[C---:B------:R-:W-:Y:S03]  /*138f0*/  HMMA.16816.F32 R4, R168.reuse, R12, R4 ;  /* 0x0000000ca804723c */ /* 0x040fe60000001804 */
[----:B------:R-:W2:Y:S02]  /*13900*/  LDSM.16.MT88.4 R140, [R205+0x2100] ;  /* 0x00210000cd8c783b */ /* 0x000ea40000004200 */
        /* <DEDUP_REMOVED lines=10> */
[----:B------:R-:W3:Y:S01]  /*139b0*/  LDSM.16.MT88.4 R144, [R206+0x2100] ;  /* 0x00210000ce90783b */ /* 0x000ee20000004200 */
        /* <DEDUP_REMOVED lines=8> */
[--C-:B------:R-:W-:Y:S01]  /*13a40*/  FFMA.FTZ R134, R173, c[0x0][0x2d0], -R172.reuse ;  /* 0x0000b400ad867a23 */ /* 0x100fe200000108ac */
[----:B------:R-:W-:Y:S01]  /*13a50*/  LDSM.16.MT88.4 R164, [R207+0x1900] ;  /* 0x00190000cfa4783b */ /* 0x000fe20000004200 */
[C---:B------:R-:W-:Y:S02]  /*13a60*/  FMUL.FTZ R22, R0.reuse, R154 ;  /* 0x0000009a00167220 */ /* 0x040fe40000410000 */
[----:B------:R4:W-:Y:S02]  /*13a70*/  MUFU.EX2 R240, R134 ;  /* 0x0000008600f07308 */ /* 0x0009e40000000800 */
        /* <DEDUP_REMOVED lines=11> */
[C---:B------:R-:W-:Y:S02]  /*13b30*/  FMUL.FTZ R50, R0.reuse, R50 ;  /* 0x0000003200327220 */ /* 0x040fe40000410000 */
[C---:B------:R-:W-:Y:S04]  /*13b40*/  FMUL.FTZ R30, R0.reuse, R162 ;  /* 0x000000a2001e7220 */ /* 0x040fe80000410000 */
[C---:B------:R-:W-:Y:S02]  /*13b50*/  FMUL.FTZ R31, R0.reuse, R163 ;  /* 0x000000a3001f7220 */ /* 0x040fe40000410000 */
[----:B------:R-:W-:Y:S01]  /*13b60*/  LDSM.16.MT88.4 R160, [R208+0x1900] ;  /* 0x00190000d0a0783b */ /* 0x000fe20000004200 */
[C---:B------:R-:W-:Y:S02]  /*13b70*/  FMUL.FTZ R51, R0.reuse, R51 ;  /* 0x0000003300337220 */ /* 0x040fe40000410000 */
[C---:B------:R-:W-:Y:S02]  /*13b80*/  FMUL.FTZ R54, R0.reuse, R54 ;  /* 0x0000003600367220 */ /* 0x040fe40000410000 */
[C---:B-1----:R-:W-:Y:S03]  /*13b90*/  HMMA.16816.F32 R28, R168.reuse, R136, R28 ;  /* 0x00000088a81c723c */ /* 0x042fe6000000181c */
[C---:B------:R-:W-:Y:S02]  /*13ba0*/  FMUL.FTZ R55, R0.reuse, R55 ;  /* 0x0000003700377220 */ /* 0x040fe40000410000 */
[C---:B------:R-:W-:Y:S02]  /*13bb0*/  FMUL.FTZ R58, R0.reuse, R58 ;  /* 0x0000003a003a7220 */ /* 0x040fe40000410000 */
[C---:B------:R-:W-:Y:S01]  /*13bc0*/  FMUL.FTZ R59, R0.reuse, R59 ;  /* 0x0000003b003b7220 */ /* 0x040fe20000410000 */
[C---:B------:R-:W-:Y:S01]  /*13bd0*/  HMMA.16816.F32 R32, R168.reuse, R138, R32 ;  /* 0x0000008aa820723c */ /* 0x040fe20000001820 */
[----:B------:R-:W1:Y:S03]  /*13be0*/  LDSM.16.MT88.4 R136, [R208+0x2100] ;  /* 0x00210000d088783b */ /* 0x000e660000004200 */
[--C-:B----4-:R-:W-:Y:S02]  /*13bf0*/  FFMA.FTZ R134, R175, c[0x0][0x2d0], -R172.reuse ;  /* 0x0000b400af867a23 */ /* 0x110fe400000108ac */
[C---:B------:R-:W-:Y:S02]  /*13c00*/  FMUL.FTZ R62, R0.reuse, R62 ;  /* 0x0000003e003e7220 */ /* 0x040fe40000410000 */
[C---:B--2---:R-:W-:Y:S01]  /*13c10*/  HMMA.16816.F32 R36, R168.reuse, R140, R36 ;  /* 0x0000008ca824723c */ /* 0x044fe20000001824 */
[----:B------:R2:W4:Y:S03]  /*13c20*/  MUFU.EX2 R239, R134 ;  /* 0x0000008600ef7308 */ /* 0x0005260000000800 */
[C---:B------:R-:W-:Y:S02]  /*13c30*/  FMUL.FTZ R63, R0.reuse, R63 ;  /* 0x0000003f003f7220 */ /* 0x040fe40000410000 */
[C---:B------:R-:W-:Y:S02]  /*13c40*/  FMUL.FTZ R66, R0.reuse, R66 ;  /* 0x0000004200427220 */ /* 0x040fe40000410000 */
[C---:B------:R-:W-:Y:S01]  /*13c50*/  HMMA.16816.F32 R40, R168.reuse, R142, R40 ;  /* 0x0000008ea828723c */ /* 0x040fe20000001828 */
[----:B------:R-:W5:Y:S03]  /*13c60*/  LDSM.16.MT88.4 R140, [R207+0x2100] ;  /* 0x00210000cf8c783b */ /* 0x000f660000004200 */
[C---:B------:R-:W-:Y:S02]  /*13c70*/  FMUL.FTZ R67, R0.reuse, R67 ;  /* 0x0000004300437220 */ /* 0x040fe40000410000 */
[C---:B------:R-:W-:Y:S02]  /*13c80*/  FMUL.FTZ R70, R0.reuse, R70 ;  /* 0x0000004600467220 */ /* 0x040fe40000410000 */
[C---:B---3--:R-:W-:Y:S04]  /*13c90*/  HMMA.16816.F32 R44, R168.reuse, R144, R44 ;  /* 0x00000090a82c723c */ /* 0x048fe8000000182c */
[C---:B------:R-:W-:Y:S02]  /*13ca0*/  FMUL.FTZ R71, R0.reuse, R71 ;  /* 0x0000004700477220 */ /* 0x040fe40000410000 */
[----:B------:R-:W-:Y:S02]  /*13cb0*/  FMUL.FTZ R74, R0, R74 ;  /* 0x0000004a004a7220 */ /* 0x000fe40000410000 */
[C---:B------:R-:W-:Y:S01]  /*13cc0*/  HMMA.16816.F32 R48, R168.reuse, R146, R48 ;  /* 0x00000092a830723c */ /* 0x040fe20000001830 */
[----:B------:R-:W3:Y:S03]  /*13cd0*/  LDSM.16.MT88.4 R144, [R205+0x4100] ;  /* 0x00410000cd90783b */ /* 0x000ee60000004200 */
[--C-:B--2---:R-:W-:Y:S02]  /*13ce0*/  FFMA.FTZ R134, R178, c[0x0][0x2d0], -R172.reuse ;  /* 0x0000b400b2867a23 */ /* 0x104fe400000108ac */
[C---:B------:R-:W-:Y:S02]  /*13cf0*/  FMUL.FTZ R75, R0.reuse, R75 ;  /* 0x0000004b004b7220 */ /* 0x040fe40000410000 */
[----:B------:R2:W-:Y:S01]  /*13d00*/  MUFU.EX2 R238, R134 ;  /* 0x0000008600ee7308 */ /* 0x0005e20000000800 */
        /* <DEDUP_REMOVED lines=8> */
[C---:B-----5:R-:W-:Y:S04]  /*13d90*/  HMMA.16816.F32 R60, R168.reuse, R140, R60 ;  /* 0x0000008ca83c723c */ /* 0x060fe8000000183c */
[C---:B------:R-:W-:Y:S02]  /*13da0*/  FMUL.FTZ R87, R0.reuse, R87 ;  /* 0x0000005700577220 */ /* 0x040fe40000410000 */
[----:B------:R-:W-:Y:S02]  /*13db0*/  FMUL.FTZ R90, R0, R90 ;  /* 0x0000005a005a7220 */ /* 0x000fe40000410000 */
[C---:B------:R-:W-:Y:S01]  /*13dc0*/  HMMA.16816.F32 R64, R168.reuse, R142, R64 ;  /* 0x0000008ea840723c */ /* 0x040fe20000001840 */
[----:B------:R-:W5:Y:S03]  /*13dd0*/  LDSM.16.MT88.4 R140, [R208+0x4100] ;  /* 0x00410000d08c783b */ /* 0x000f660000004200 */
[--C-:B--2---:R-:W-:Y:S02]  /*13de0*/  FFMA.FTZ R134, R180, c[0x0][0x2d0], -R172.reuse ;  /* 0x0000b400b4867a23 */ /* 0x104fe400000108ac */
[----:B------:R-:W-:Y:S02]  /*13df0*/  FMUL.FTZ R91, R0, R91 ;  /* 0x0000005b005b7220 */ /* 0x000fe40000410000 */
[C---:B---3--:R-:W-:Y:S01]  /*13e00*/  HMMA.16816.F32 R68, R168.reuse, R144, R68 ;  /* 0x00000090a844723c */ /* 0x048fe20000001844 */
[----:B------:R2:W-:Y:S03]  /*13e10*/  MUFU.EX2 R203, R134 ;  /* 0x0000008600cb7308 */ /* 0x0005e60000000800 */
[C---:B------:R-:W-:Y:S02]  /*13e20*/  FMUL.FTZ R92, R2.reuse, R92 ;  /* 0x0000005c025c7220 */ /* 0x040fe40000410000 */
[----:B------:R-:W-:Y:S02]  /*13e30*/  FMUL.FTZ R93, R2, R93 ;  /* 0x0000005d025d7220 */ /* 0x000fe40000410000 */
[C---:B------:R-:W-:Y:S01]  /*13e40*/  HMMA.16816.F32 R72, R168.reuse, R146, R72 ;  /* 0x00000092a848723c */ /* 0x040fe20000001848 */
[----:B------:R-:W3:Y:S03]  /*13e50*/  LDSM.16.MT88.4 R144, [R207+0x4100] ;  /* 0x00410000cf90783b */ /* 0x000ee60000004200 */
[C---:B------:R-:W-:Y:S02]  /*13e60*/  FMUL.FTZ R94, R0.reuse, R94 ;  /* 0x0000005e005e7220 */ /* 0x040fe40000410000 */
[----:B------:R-:W-:Y:S02]  /*13e70*/  FMUL.FTZ R95, R0, R95 ;  /* 0x0000005f005f7220 */ /* 0x000fe40000410000 */
[C---:B------:R-:W-:Y:S01]  /*13e80*/  FMUL.FTZ R96, R2.reuse, R96 ;  /* 0x0000006002607220 */ /* 0x040fe20000410000 */
[C---:B-1----:R-:W-:Y:S03]  /*13e90*/  HMMA.16816.F32 R76, R168.reuse, R136, R76 ;  /* 0x00000088a84c723c */ /* 0x042fe6000000184c */
[----:B------:R-:W-:Y:S02]  /*13ea0*/  FMUL.FTZ R97, R2, R97 ;  /* 0x0000006102617220 */ /* 0x000fe40000410000 */
[C---:B------:R-:W-:Y:S02]  /*13eb0*/  FMUL.FTZ R98, R0.reuse, R98 ;  /* 0x0000006200627220 */ /* 0x040fe40000410000 */
[----:B------:R-:W-:Y:S01]  /*13ec0*/  FMUL.FTZ R99, R0, R99 ;  /* 0x0000006300637220 */ /* 0x000fe20000410000 */
[C---:B------:R-:W-:Y:S01]  /*13ed0*/  HMMA.16816.F32 R80, R168.reuse, R138, R80 ;  /* 0x0000008aa850723c */ /* 0x040fe20000001850 */
[----:B------:R-:W1:Y:S03]  /*13ee0*/  LDSM.16.MT88.4 R136, [R205+0x6100] ;  /* 0x00610000cd88783b */ /* 0x000e660000004200 */
[--C-:B--2---:R-:W-:Y:S02]  /*13ef0*/  FFMA.FTZ R134, R179, c[0x0][0x2d0], -R133.reuse ;  /* 0x0000b400b3867a23 */ /* 0x104fe40000010885 */
[C---:B------:R-:W-:Y:S02]  /*13f00*/  FMUL.FTZ R100, R2.reuse, R100 ;  /* 0x0000006402647220 */ /* 0x040fe40000410000 */
[C---:B-----5:R-:W-:Y:S01]  /*13f10*/  HMMA.16816.F32 R84, R168.reuse, R140, R84 ;  /* 0x0000008ca854723c */ /* 0x060fe20000001854 */
[----:B------:R2:W-:Y:S03]  /*13f20*/  MUFU.EX2 R188, R134 ;  /* 0x0000008600bc7308 */ /* 0x0005e60000000800 */
[----:B------:R-:W-:Y:S02]  /*13f30*/  FMUL.FTZ R101, R2, R101 ;  /* 0x0000006502657220 */ /* 0x000fe40000410000 */
[C---:B------:R-:W-:Y:S02]  /*13f40*/  FMUL.FTZ R102, R0.reuse, R102 ;  /* 0x0000006600667220 */ /* 0x040fe40000410000 */
[C---:B------:R-:W-:Y:S01]  /*13f50*/  HMMA.16816.F32 R88, R168.reuse, R142, R88 ;  /* 0x0000008ea858723c */ /* 0x040fe20000001858 */
[----:B------:R-:W5:Y:S03]  /*13f60*/  LDSM.16.MT88.4 R140, [R206+0x6100] ;  /* 0x00610000ce8c783b */ /* 0x000f660000004200 */
[----:B------:R-:W-:Y:S02]  /*13f70*/  FMUL.FTZ R103, R0, R103 ;  /* 0x0000006700677220 */ /* 0x000fe40000410000 */
[C---:B------:R-:W-:Y:S02]  /*13f80*/  FMUL.FTZ R104, R2.reuse, R104 ;  /* 0x0000006802687220 */ /* 0x040fe40000410000 */
[C---:B---3--:R-:W-:Y:S04]  /*13f90*/  HMMA.16816.F32 R92, R168.reuse, R144, R92 ;  /* 0x00000090a85c723c */ /* 0x048fe8000000185c */
[----:B------:R-:W-:Y:S02]  /*13fa0*/  FMUL.FTZ R105, R2, R105 ;  /* 0x0000006902697220 */ /* 0x000fe40000410000 */
[C---:B------:R-:W-:Y:S02]  /*13fb0*/  FMUL.FTZ R106, R0.reuse, R106 ;  /* 0x0000006a006a7220 */ /* 0x040fe40000410000 */
[C---:B------:R-:W-:Y:S01]  /*13fc0*/  HMMA.16816.F32 R96, R168.reuse, R146, R96 ;  /* 0x00000092a860723c */ /* 0x040fe20000001860 */
[----:B------:R-:W3:Y:S03]  /*13fd0*/  LDSM.16.MT88.4 R144, [R208+0x6100] ;  /* 0x00610000d090783b */ /* 0x000ee60000004200 */
[--C-:B--2---:R-:W-:Y:S02]  /*13fe0*/  FFMA.FTZ R134, R181, c[0x0][0x2d0], -R133.reuse ;  /* 0x0000b400b5867a23 */ /* 0x104fe40000010885 */
[----:B------:R-:W-:Y:S02]  /*13ff0*/  FMUL.FTZ R107, R0, R107 ;  /* 0x0000006b006b7220 */ /* 0x000fe40000410000 */
[----:B------:R2:W2:Y:S01]  /*14000*/  MUFU.EX2 R180, R134 ;  /* 0x0000008600b47308 */ /* 0x0004a20000000800 */
[C---:B-1----:R-:W-:Y:S03]  /*14010*/  HMMA.16816.F32 R100, R168.reuse, R136, R100 ;  /* 0x00000088a864723c */ /* 0x042fe60000001864 */
[C---:B------:R-:W-:Y:S02]  /*14020*/  FMUL.FTZ R108, R2.reuse, R108 ;  /* 0x0000006c026c7220 */ /* 0x040fe40000410000 */
[----:B------:R-:W-:Y:S02]  /*14030*/  FMUL.FTZ R109, R2, R109 ;  /* 0x0000006d026d7220 */ /* 0x000fe40000410000 */
[C---:B------:R-:W-:Y:S01]  /*14040*/  FMUL.FTZ R110, R0.reuse, R110 ;  /* 0x0000006e006e7220 */ /* 0x040fe20000410000 */
[C---:B------:R-:W-:Y:S01]  /*14050*/  HMMA.16816.F32 R104, R168.reuse, R138, R104 ;  /* 0x0000008aa868723c */ /* 0x040fe20000001868 */
[----:B------:R-:W1:Y:S03]  /*14060*/  LDSM.16.MT88.4 R136, [R207+0x6100] ;  /* 0x00610000cf88783b */ /* 0x000e660000004200 */
[----:B------:R-:W-:Y:S02]  /*14070*/  FMUL.FTZ R111, R0, R111 ;  /* 0x0000006f006f7220 */ /* 0x000fe40000410000 */
[C---:B------:R-:W-:Y:S02]  /*14080*/  FMUL.FTZ R112, R2.reuse, R112 ;  /* 0x0000007002707220 */ /* 0x040fe40000410000 */
[----:B------:R-:W-:Y:S03]  /*14090*/  FMUL.FTZ R113, R2, R113 ;  /* 0x0000007102717220 */ /* 0x000fe60000410000 */
[C---:B-----5:R-:W-:Y:S03]  /*140a0*/  HMMA.16816.F32 R108, R168.reuse, R140, R108 ;  /* 0x0000008ca86c723c */ /* 0x060fe6000000186c */
[----:B------:R-:W-:Y:S02]  /*140b0*/  FMUL.FTZ R114, R0, R114 ;  /* 0x0000007200727220 */ /* 0x000fe40000410000 */
[--C-:B--2---:R-:W-:Y:S02]  /*140c0*/  FFMA.FTZ R134, R176, c[0x0][0x2d0], -R133.reuse ;  /* 0x0000b400b0867a23 */ /* 0x104fe40000010885 */
[----:B------:R-:W-:Y:S02]  /*140d0*/  FMUL.FTZ R115, R0, R115 ;  /* 0x0000007300737220 */ /* 0x000fe40000410000 */
[----:B------:R2:W-:Y:S03]  /*140e0*/  MUFU.EX2 R179, R134 ;  /* 0x0000008600b37308 */ /* 0x0005e60000000800 */
[C---:B------:R-:W-:Y:S02]  /*140f0*/  FMUL.FTZ R116, R2.reuse, R116 ;  /* 0x0000007402747220 */ /* 0x040fe40000410000 */
[C---:B------:R-:W-:Y:S01]  /*14100*/  HMMA.16816.F32 R112, R168.reuse, R142, R112 ;  /* 0x0000008ea870723c */ /* 0x040fe20000001870 */
[----:B------:R-:W5:Y:S02]  /*14110*/  LDSM.16.MT88.4 R140, [R205+0x900] ;  /* 0x00090000cd8c783b */ /* 0x000f640000004200 */
        /* <DEDUP_REMOVED lines=8> */
[--C-:B--2---:R-:W-:Y:S02]  /*141a0*/  FFMA.FTZ R134, R177, c[0x0][0x2d0], -R133.reuse ;  /* 0x0000b400b1867a23 */ /* 0x104fe40000010885 */
[C---:B------:R-:W-:Y:S02]  /*141b0*/  FMUL.FTZ R124, R2.reuse, R124 ;  /* 0x0000007c027c7220 */ /* 0x040fe40000410000 */
[----:B------:R2:W3:Y:S01]  /*141c0*/  MUFU.EX2 R178, R134 ;  /* 0x0000008600b27308 */ /* 0x0004e20000000800 */
[C---:B------:R-:W-:Y:S01]  /*141d0*/  HMMA.16816.F32 R120, R168.reuse, R146, R120 ;  /* 0x00000092a878723c */ /* 0x040fe20000001878 */
[----:B------:R-:W5:Y:S02]  /*141e0*/  LDSM.16.MT88.4 R144, [R206+0x900] ;  /* 0x00090000ce90783b */ /* 0x000f640000004200 */
[----:B------:R-:W-:Y:S02]  /*141f0*/  FMUL.FTZ R125, R2, R125 ;  /* 0x0000007d027d7220 */ /* 0x000fe40000410000 */
[C---:B------:R-:W-:Y:S02]  /*14200*/  FMUL.FTZ R126, R0.reuse, R126 ;  /* 0x0000007e007e7220 */ /* 0x040fe40000410000 */
[----:B------:R-:W-:Y:S02]  /*14210*/  FMUL.FTZ R127, R0, R127 ;  /* 0x0000007f007f7220 */ /* 0x000fe40000410000 */
[C---:B------:R-:W-:Y:S03]  /*14220*/  FMUL.FTZ R128, R2.reuse, R128 ;  /* 0x0000008002807220 */ /* 0x040fe60000410000 */
[----:B------:R-:W-:Y:S02]  /*14230*/  FMUL.FTZ R129, R2, R129 ;  /* 0x0000008102817220 */ /* 0x000fe40000410000 */
[C---:B-1----:R-:W-:Y:S03]  /*14240*/  HMMA.16816.F32 R124, R168.reuse, R136, R124 ;  /* 0x00000088a87c723c */ /* 0x042fe6000000187c */
[C---:B------:R-:W-:Y:S02]  /*14250*/  FMUL.FTZ R130, R0.reuse, R130 ;  /* 0x0000008200827220 */ /* 0x040fe40000410000 */
[----:B------:R-:W-:Y:S02]  /*14260*/  FMUL.FTZ R131, R0, R131 ;  /* 0x0000008300837220 */ /* 0x000fe40000410000 */
[----:B----4-:R-:W-:Y:S02]  /*14270*/  F2FP.PACK_AB R136, R239, R240 ;  /* 0x000000f0ef88723e */ /* 0x010fe400000000ff */
[----:B------:R-:W-:Y:S03]  /*14280*/  F2FP.PACK_AB R137, R180, R188 ;  /* 0x000000bcb489723e */ /* 0x000fe600000000ff */
[----:B------:R-:W-:Y:S03]  /*14290*/  HMMA.16816.F32 R128, R168, R138, R128 ;  /* 0x0000008aa880723c */ /* 0x000fe60000001880 */
[--C-:B--2---:R-:W-:Y:S04]  /*142a0*/  FFMA.FTZ R134, R184, c[0x0][0x2d0], -R172.reuse ;  /* 0x0000b400b8867a23 */ /* 0x104fe800000108ac */
[----:B------:R-:W-:Y:S01]  /*142b0*/  F2FP.PACK_AB R138, R203, R238 ;  /* 0x000000eecb8a723e */ /* 0x000fe200000000ff */
[----:B------:R1:W-:Y:S01]  /*142c0*/  MUFU.EX2 R202, R134 ;  /* 0x0000008600ca7308 */ /* 0x0003e20000000800 */
[----:B---3--:R-:W-:Y:S07]  /*142d0*/  F2FP.PACK_AB R139, R178, R179 ;  /* 0x000000b3b28b723e */ /* 0x008fee00000000ff */
[C---:B-----5:R-:W-:Y:S08]  /*142e0*/  HMMA.16816.F32 R4, R136.reuse, R140, R4 ;  /* 0x0000008c8804723c */ /* 0x060ff00000001804 */
        /* <DEDUP_REMOVED lines=15> */
[C---:B------:R-:W-:Y:S08]  /*143e0*/  HMMA.16816.F32 R36, R136.reuse, R156, R36 ;  /* 0x0000009c8824723c */ /* 0x040ff00000001824 */
[C---:B------:R-:W-:Y:S01]  /*143f0*/  HMMA.16816.F32 R40, R136.reuse, R158, R40 ;  /* 0x0000009e8828723c */ /* 0x040fe20000001828 */
[----:B------:R-:W3:Y:S07]  /*14400*/  LDSM.16.MT88.4 R156, [R206+0x4900] ;  /* 0x00490000ce9c783b */ /* 0x000eee0000004200 */
[C---:B--2---:R-:W-:Y:S04]  /*14410*/  HMMA.16816.F32 R44, R136.reuse, R140, R44 ;  /* 0x0000008c882c723c */ /* 0x044fe8000000182c */
[--C-:B-1----:R-:W-:Y:S04]  /*14420*/  FFMA.FTZ R134, R192, c[0x0][0x2d0], -R172.reuse ;  /* 0x0000b400c0867a23 */ /* 0x102fe800000108ac */
[C---:B------:R-:W-:Y:S01]  /*14430*/  HMMA.16816.F32 R48, R136.reuse, R142, R48 ;  /* 0x0000008e8830723c */ /* 0x040fe20000001830 */
[----:B------:R-:W1:Y:S01]  /*14440*/  LDSM.16.MT88.4 R140, [R208+0x4900] ;  /* 0x00490000d08c783b */ /* 0x000e620000004200 */
[----:B------:R2:W1:Y:S06]  /*14450*/  MUFU.EX2 R186, R134 ;  /* 0x0000008600ba7308 */ /* 0x00046c0000000800 */
[C---:B------:R-:W-:Y:S08]  /*14460*/  HMMA.16816.F32 R52, R136.reuse, R144, R52 ;  /* 0x000000908834723c */ /* 0x040ff00000001834 */
[C---:B------:R-:W-:Y:S01]  /*14470*/  HMMA.16816.F32 R56, R136.reuse, R146, R56 ;  /* 0x000000928838723c */ /* 0x040fe20000001838 */
[----:B------:R-:W1:Y:S07]  /*14480*/  LDSM.16.MT88.4 R144, [R207+0x4900] ;  /* 0x00490000cf90783b */ /* 0x000e6e0000004200 */
[C---:B-----5:R-:W-:Y:S04]  /*14490*/  HMMA.16816.F32 R60, R136.reuse, R148, R60 ;  /* 0x00000094883c723c */ /* 0x060fe8000000183c */
[--C-:B--2---:R-:W-:Y:S04]  /*144a0*/  FFMA.FTZ R134, R174, c[0x0][0x2d0], -R133.reuse ;  /* 0x0000b400ae867a23 */ /* 0x104fe80000010885 */
[C---:B------:R-:W-:Y:S01]  /*144b0*/  HMMA.16816.F32 R64, R136.reuse, R150, R64 ;  /* 0x000000968840723c */ /* 0x040fe20000001840 */
[----:B------:R-:W2:Y:S01]  /*144c0*/  LDSM.16.MT88.4 R148, [R205+0x6900] ;  /* 0x00690000cd94783b */ /* 0x000ea20000004200 */
[----:B------:R5:W-:Y:S06]  /*144d0*/  MUFU.EX2 R176, R134 ;  /* 0x0000008600b07308 */ /* 0x000bec0000000800 */
[C---:B---3--:R-:W-:Y:S08]  /*144e0*/  HMMA.16816.F32 R68, R136.reuse, R152, R68 ;  /* 0x000000988844723c */ /* 0x048ff00000001844 */
[C---:B------:R-:W-:Y:S01]  /*144f0*/  HMMA.16816.F32 R72, R136.reuse, R154, R72 ;  /* 0x0000009a8848723c */ /* 0x040fe20000001848 */
[----:B------:R-:W3:Y:S07]  /*14500*/  LDSM.16.MT88.4 R152, [R206+0x6900] ;  /* 0x00690000ce98783b */ /* 0x000eee0000004200 */
[C---:B------:R-:W-:Y:S04]  /*14510*/  HMMA.16816.F32 R76, R136.reuse, R156, R76 ;  /* 0x0000009c884c723c */ /* 0x040fe8000000184c */
[--C-:B-----5:R-:W-:Y:S03]  /*14520*/  FFMA.FTZ R134, R183, c[0x0][0x2d0], -R133.reuse ;  /* 0x0000b400b7867a23 */ /* 0x120fe60000010885 */
[--C-:B------:R-:W-:Y:S01]  /*14530*/  FFMA.FTZ R156, R182, c[0x0][0x2d0], -R133.reuse ;  /* 0x0000b400b69c7a23 */ /* 0x100fe20000010885 */
[C---:B------:R-:W-:Y:S01]  /*14540*/  HMMA.16816.F32 R80, R136.reuse, R158, R80 ;  /* 0x0000009e8850723c */ /* 0x040fe20000001850 */
[----:B------:R5:W-:Y:S07]  /*14550*/  MUFU.EX2 R175, R134 ;  /* 0x0000008600af7308 */ /* 0x000bee0000000800 */
[C---:B-1----:R-:W-:Y:S03]  /*14560*/  HMMA.16816.F32 R84, R136.reuse, R140, R84 ;  /* 0x0000008c8854723c */ /* 0x042fe60000001854 */
[----:B------:R1:W1:Y:S05]  /*14570*/  MUFU.EX2 R177, R156 ;  /* 0x0000009c00b17308 */ /* 0x00026a0000000800 */
[C---:B------:R-:W-:Y:S01]  /*14580*/  HMMA.16816.F32 R88, R136.reuse, R142, R88 ;  /* 0x0000008e8858723c */ /* 0x040fe20000001858 */
[----:B------:R-:W4:Y:S07]  /*14590*/  LDSM.16.MT88.4 R140, [R208+0x6900] ;  /* 0x00690000d08c783b */ /* 0x000f2e0000004200 */
[C---:B------:R-:W-:Y:S04]  /*145a0*/  HMMA.16816.F32 R92, R136.reuse, R144, R92 ;  /* 0x00000090885c723c */ /* 0x040fe8000000185c */
[--C-:B-----5:R-:W-:Y:S04]  /*145b0*/  FFMA.FTZ R134, R185, c[0x0][0x2d0], -R133.reuse ;  /* 0x0000b400b9867a23 */ /* 0x120fe80000010885 */
[C---:B------:R-:W-:Y:S01]  /*145c0*/  HMMA.16816.F32 R96, R136.reuse, R146, R96 ;  /* 0x000000928860723c */ /* 0x040fe20000001860 */
[----:B------:R-:W5:Y:S01]  /*145d0*/  LDSM.16.MT88.4 R144, [R207+0x6900] ;  /* 0x00690000cf90783b */ /* 0x000f620000004200 */
[----:B------:R4:W4:Y:S06]  /*145e0*/  MUFU.EX2 R174, R134 ;  /* 0x0000008600ae7308 */ /* 0x00092c0000000800 */
[C---:B--2---:R-:W-:Y:S01]  /*145f0*/  HMMA.16816.F32 R100, R136.reuse, R148, R100 ;  /* 0x000000948864723c */ /* 0x044fe20000001864 */
[----:B-1----:R-:W-:Y:S07]  /*14600*/  LDSM.16.MT88.4 R156, [R208+0x1100] ;  /* 0x00110000d09c783b */ /* 0x002fee0000004200 */
[C---:B------:R-:W-:Y:S01]  /*14610*/  HMMA.16816.F32 R104, R136.reuse, R150, R104 ;  /* 0x000000968868723c */ /* 0x040fe20000001868 */
[----:B------:R-:W1:Y:S07]  /*14620*/  LDSM.16.MT88.4 R148, [R205+0x1100] ;  /* 0x00110000cd94783b */ /* 0x000e6e0000004200 */
[C---:B---3--:R-:W-:Y:S04]  /*14630*/  HMMA.16816.F32 R108, R136.reuse, R152, R108 ;  /* 0x00000098886c723c */ /* 0x048fe8000000186c */
[--C-:B----4-:R-:W-:Y:S04]  /*14640*/  FFMA.FTZ R134, R193, c[0x0][0x2d0], -R172.reuse ;  /* 0x0000b400c1867a23 */ /* 0x110fe800000108ac */
[C---:B------:R-:W-:Y:S01]  /*14650*/  HMMA.16816.F32 R112, R136.reuse, R154, R112 ;  /* 0x0000009a8870723c */ /* 0x040fe20000001870 */
[----:B------:R-:W2:Y:S01]  /*14660*/  LDSM.16.MT88.4 R152, [R206+0x1100] ;  /* 0x00110000ce98783b */ /* 0x000ea20000004200 */
[----:B------:R3:W-:Y:S06]  /*14670*/  MUFU.EX2 R184, R134 ;  /* 0x0000008600b87308 */ /* 0x0007ec0000000800 */
[C---:B------:R-:W-:Y:S08]  /*14680*/  HMMA.16816.F32 R116, R136.reuse, R140, R116 ;  /* 0x0000008c8874723c */ /* 0x040ff00000001874 */
[C---:B------:R-:W-:Y:S01]  /*14690*/  HMMA.16816.F32 R120, R136.reuse, R142, R120 ;  /* 0x0000008e8878723c */ /* 0x040fe20000001878 */
[----:B------:R-:W4:Y:S07]  /*146a0*/  LDSM.16.MT88.4 R140, [R207+0x1100] ;  /* 0x00110000cf8c783b */ /* 0x000f2e0000004200 */
[C---:B-----5:R-:W-:Y:S04]  /*146b0*/  HMMA.16816.F32 R124, R136.reuse, R144, R124 ;  /* 0x00000090887c723c */ /* 0x060fe8000000187c */
[--C-:B---3--:R-:W-:Y:S04]  /*146c0*/  FFMA.FTZ R134, R194, c[0x0][0x2d0], -R172.reuse ;  /* 0x0000b400c2867a23 */ /* 0x108fe800000108ac */
[----:B------:R-:W-:Y:S01]  /*146d0*/  HMMA.16816.F32 R128, R136, R146, R128 ;  /* 0x000000928880723c */ /* 0x000fe20000001880 */
[----:B------:R-:W3:Y:S01]  /*146e0*/  LDSM.16.MT88.4 R144, [R205+0x3100] ;  /* 0x00310000cd90783b */ /* 0x000ee20000004200 */
[----:B------:R-:W5:Y:S05]  /*146f0*/  MUFU.EX2 R183, R134 ;  /* 0x0000008600b77308 */ /* 0x000f6a0000000800 */
[----:B------:R-:W-:Y:S02]  /*14700*/  F2FP.PACK_AB R136, R201, R202 ;  /* 0x000000cac988723e */ /* 0x000fe400000000ff */
[----:B------:R-:W-:Y:S03]  /*14710*/  F2FP.PACK_AB R138, R186, R187 ;  /* 0x000000bbba8a723e */ /* 0x000fe600000000ff */
[----:B------:R-:W-:Y:S02]  /*14720*/  F2FP.PACK_AB R137, R176, R177 ;  /* 0x000000b1b089723e */ /* 0x000fe400000000ff */
[----:B------:R-:W-:Y:S07]  /*14730*/  F2FP.PACK_AB R139, R174, R175 ;  /* 0x000000afae8b723e */ /* 0x000fee00000000ff */
[C---:B-1----:R-:W-:Y:S03]  /*14740*/  HMMA.16816.F32 R4, R136.reuse, R148, R4 ;  /* 0x000000948804723c */ /* 0x042fe60000001804 */
[----:B-----5:R-:W-:Y:S01]  /*14750*/  F2FP.PACK_AB R168, R183, R184 ;  /* 0x000000b8b7a8723e */ /* 0x020fe200000000ff */
[--C-:B------:R-:W-:Y:S04]  /*14760*/  FFMA.FTZ R134, R195, c[0x0][0x2d0], -R172.reuse ;  /* 0x0000b400c3867a23 */ /* 0x100fe800000108ac */
[C---:B------:R-:W-:Y:S01]  /*14770*/  HMMA.16816.F32 R8, R136.reuse, R150, R8 ;  /* 0x000000968808723c */ /* 0x040fe20000001808 */
[----:B------:R-:W1:Y:S01]  /*14780*/  LDSM.16.MT88.4 R148, [R206+0x3100] ;  /* 0x00310000ce94783b */ /* 0x000e620000004200 */
[----:B------:R5:W-:Y:S02]  /*14790*/  MUFU.EX2 R182, R134 ;  /* 0x0000008600b67308 */ /* 0x000be40000000800 */
[----:B------:R-:W-:Y:S04]  /*147a0*/  FFMA.FTZ R172, R196, c[0x0][0x2d0], -R172 ;  /* 0x0000b400c4ac7a23 */ /* 0x000fe800000108ac */
[C---:B--2---:R-:W-:Y:S04]  /*147b0*/  HMMA.16816.F32 R12, R136.reuse, R152, R12 ;  /* 0x00000098880c723c */ /* 0x044fe8000000180c */
[----:B------:R-:W2:Y:S04]  /*147c0*/  MUFU.EX2 R181, R172 ;  /* 0x000000ac00b57308 */ /* 0x000ea80000000800 */
[C---:B------:R-:W-:Y:S01]  /*147d0*/  HMMA.16816.F32 R16, R136.reuse, R154, R16 ;  /* 0x0000009a8810723c */ /* 0x040fe20000001810 */
[----:B------:R-:W1:Y:S07]  /*147e0*/  LDSM.16.MT88.4 R152, [R208+0x3100] ;  /* 0x00310000d098783b */ /* 0x000e6e0000004200 */
[C---:B------:R-:W-:Y:S04]  /*147f0*/  HMMA.16816.F32 R20, R136.reuse, R156, R20 ;  /* 0x0000009c8814723c */ /* 0x040fe80000001814 */
[--C-:B-----5:R-:W-:Y:S04]  /*14800*/  FFMA.FTZ R134, R189, c[0x0][0x2d0], -R133.reuse ;  /* 0x0000b400bd867a23 */ /* 0x120fe80000010885 */
[C---:B------:R-:W-:Y:S01]  /*14810*/  HMMA.16816.F32 R24, R136.reuse, R158, R24 ;  /* 0x0000009e8818723c */ /* 0x040fe20000001818 */
[----:B------:R-:W-:Y:S01]  /*14820*/  LDSM.16.MT88.4 R156, [R205+0x5100] ;  /* 0x00510000cd9c783b */ /* 0x000fe20000004200 */
[----:B------:R5:W-:Y:S02]  /*14830*/  MUFU.EX2 R173, R134 ;  /* 0x0000008600ad7308 */ /* 0x000be40000000800 */
[----:B--2---:R-:W-:Y:S04]  /*14840*/  F2FP.PACK_AB R170, R181, R182 ;  /* 0x000000b6b5aa723e */ /* 0x004fe800000000ff */
[C---:B----4-:R-:W-:Y:S08]  /*14850*/  HMMA.16816.F32 R28, R136.reuse, R140, R28 ;  /* 0x0000008c881c723c */ /* 0x050ff0000000181c */
[C---:B------:R-:W-:Y:S01]  /*14860*/  HMMA.16816.F32 R32, R136.reuse, R142, R32 ;  /* 0x0000008e8820723c */ /* 0x040fe20000001820 */
[----:B------:R-:W2:Y:S07]  /*14870*/  LDSM.16.MT88.4 R140, [R207+0x3100] ;  /* 0x00310000cf8c783b */ /* 0x000eae0000004200 */
[C---:B---3--:R-:W-:Y:S04]  /*14880*/  HMMA.16816.F32 R36, R136.reuse, R144, R36 ;  /* 0x000000908824723c */ /* 0x048fe80000001824 */
[--C-:B-----5:R-:W-:Y:S04]  /*14890*/  FFMA.FTZ R134, R190, c[0x0][0x2d0], -R133.reuse ;  /* 0x0000b400be867a23 */ /* 0x120fe80000010885 */
[C---:B------:R-:W-:Y:S01]  /*148a0*/  HMMA.16816.F32 R40, R136.reuse, R146, R40 ;  /* 0x000000928828723c */ /* 0x040fe20000001828 */
[----:B------:R-:W3:Y:S01]  /*148b0*/  LDSM.16.MT88.4 R144, [R206+0x5100] ;  /* 0x00510000ce90783b */ /* 0x000ee20000004200 */
[----:B------:R-:W4:Y:S06]  /*148c0*/  MUFU.EX2 R172, R134 ;  /* 0x0000008600ac7308 */ /* 0x000f2c0000000800 */
[C---:B-1----:R-:W-:Y:S08]  /*148d0*/  HMMA.16816.F32 R44, R136.reuse, R148, R44 ;  /* 0x00000094882c723c */ /* 0x042ff0000000182c */
[C---:B------:R-:W-:Y:S01]  /*148e0*/  HMMA.16816.F32 R48, R136.reuse, R150, R48 ;  /* 0x000000968830723c */ /* 0x040fe20000001830 */
[----:B------:R-:W1:Y:S07]  /*148f0*/  LDSM.16.MT88.4 R148, [R208+0x5100] ;  /* 0x00510000d094783b */ /* 0x000e6e0000004200 */
[C---:B------:R-:W-:Y:S04]  /*14900*/  HMMA.16816.F32 R52, R136.reuse, R152, R52 ;  /* 0x000000988834723c */ /* 0x040fe80000001834 */
[----:B----4-:R-:W-:Y:S01]  /*14910*/  F2FP.PACK_AB R169, R172, R173 ;  /* 0x000000adaca9723e */ /* 0x010fe200000000ff */
[--C-:B------:R-:W-:Y:S02]  /*14920*/  FFMA.FTZ R134, R191, c[0x0][0x2d0], -R133.reuse ;  /* 0x0000b400bf867a23 */ /* 0x100fe40000010885 */
[----:B------:R-:W-:Y:S01]  /*14930*/  FFMA.FTZ R133, R135, c[0x0][0x2d0], -R133 ;  /* 0x0000b40087857a23 */ /* 0x000fe20000010885 */
[C---:B------:R-:W-:Y:S01]  /*14940*/  HMMA.16816.F32 R56, R136.reuse, R154, R56 ;  /* 0x0000009a8838723c */ /* 0x040fe20000001838 */
[----:B------:R-:W4:Y:S02]  /*14950*/  LDSM.16.MT88.4 R152, [R207+0x5100] ;  /* 0x00510000cf98783b */ /* 0x000f240000004200 */
[----:B------:R-:W-:Y:S05]  /*14960*/  MUFU.EX2 R134, R134 ;  /* 0x0000008600867308 */ /* 0x000fea0000000800 */
[C---:B--2---:R-:W-:Y:S05]  /*14970*/  HMMA.16816.F32 R60, R136.reuse, R140, R60 ;  /* 0x0000008c883c723c */ /* 0x044fea000000183c */
[----:B------:R-:W2:Y:S03]  /*14980*/  MUFU.EX2 R133, R133 ;  /* 0x0000008500857308 */ /* 0x000ea60000000800 */
[C---:B------:R-:W-:Y:S01]  /*14990*/  HMMA.16816.F32 R64, R136.reuse, R142, R64 ;  /* 0x0000008e8840723c */ /* 0x040fe20000001840 */
[----:B------:R-:W5:Y:S07]  /*149a0*/  LDSM.16.MT88.4 R140, [R205+0x7100] ;  /* 0x00710000cd8c783b */ /* 0x000f6e0000004200 */
[C---:B------:R-:W-:Y:S08]  /*149b0*/  HMMA.16816.F32 R68, R136.reuse, R156, R68 ;  /* 0x0000009c8844723c */ /* 0x040ff00000001844 */
[C---:B------:R-:W-:Y:S01]  /*149c0*/  HMMA.16816.F32 R72, R136.reuse, R158, R72 ;  /* 0x0000009e8848723c */ /* 0x040fe20000001848 */
[----:B------:R-:W-:Y:S03]  /*149d0*/  LDSM.16.MT88.4 R156, [R206+0x1900] ;  /* 0x00190000ce9c783b */ /* 0x000fe60000004200 */
[----:B--2---:R-:W-:Y:S04]  /*149e0*/  F2FP.PACK_AB R171, R133, R134 ;  /* 0x0000008685ab723e */ /* 0x004fe800000000ff */
[C---:B---3--:R-:W-:Y:S08]  /*149f0*/  HMMA.16816.F32 R76, R136.reuse, R144, R76 ;  /* 0x00000090884c723c */ /* 0x048ff0000000184c */
[C---:B------:R-:W-:Y:S01]  /*14a00*/  HMMA.16816.F32 R80, R136.reuse, R146, R80 ;  /* 0x000000928850723c */ /* 0x040fe20000001850 */
[----:B------:R-:W2:Y:S07]  /*14a10*/  LDSM.16.MT88.4 R144, [R206+0x7100] ;  /* 0x00710000ce90783b */ /* 0x000eae0000004200 */
[C---:B-1----:R-:W-:Y:S08]  /*14a20*/  HMMA.16816.F32 R84, R136.reuse, R148, R84 ;  /* 0x000000948854723c */ /* 0x042ff00000001854 */
[C---:B------:R-:W-:Y:S01]  /*14a30*/  HMMA.16816.F32 R88, R136.reuse, R150, R88 ;  /* 0x000000968858723c */ /* 0x040fe20000001858 */
[----:B------:R-:W1:Y:S07]  /*14a40*/  LDSM.16.MT88.4 R148, [R208+0x7100] ;  /* 0x00710000d094783b */ /* 0x000e6e0000004200 */
[C---:B----4-:R-:W-:Y:S08]  /*14a50*/  HMMA.16816.F32 R92, R136.reuse, R152, R92 ;  /* 0x00000098885c723c */ /* 0x050ff0000000185c */
[C---:B------:R-:W-:Y:S01]  /*14a60*/  HMMA.16816.F32 R96, R136.reuse, R154, R96 ;  /* 0x0000009a8860723c */ /* 0x040fe20000001860 */
[----:B------:R-:W3:Y:S07]  /*14a70*/  LDSM.16.MT88.4 R152, [R207+0x7100] ;  /* 0x00710000cf98783b */ /* 0x000eee0000004200 */
[C---:B-----5:R-:W-:Y:S08]  /*14a80*/  HMMA.16816.F32 R100, R136.reuse, R140, R100 ;  /* 0x0000008c8864723c */ /* 0x060ff00000001864 */
[C---:B------:R-:W-:Y:S01]  /*14a90*/  HMMA.16816.F32 R104, R136.reuse, R142, R104 ;  /* 0x0000008e8868723c */ /* 0x040fe20000001868 */
[----:B------:R-:W4:Y:S07]  /*14aa0*/  LDSM.16.MT88.4 R140, [R205+0x1900] ;  /* 0x00190000cd8c783b */ /* 0x000f2e0000004200 */
[C---:B--2---:R-:W-:Y:S08]  /*14ab0*/  HMMA.16816.F32 R108, R136.reuse, R144, R108 ;  /* 0x00000090886c723c */ /* 0x044ff0000000186c */
[C---:B------:R-:W-:Y:S08]  /*14ac0*/  HMMA.16816.F32 R112, R136.reuse, R146, R112 ;  /* 0x000000928870723c */ /* 0x040ff00000001870 */
[C---:B-1----:R-:W-:Y:S08]  /*14ad0*/  HMMA.16816.F32 R116, R136.reuse, R148, R116 ;  /* 0x000000948874723c */ /* 0x042ff00000001874 */
[C---:B------:R-:W-:Y:S08]  /*14ae0*/  HMMA.16816.F32 R120, R136.reuse, R150, R120 ;  /* 0x000000968878723c */ /* 0x040ff00000001878 */
[C---:B---3--:R-:W-:Y:S08]  /*14af0*/  HMMA.16816.F32 R124, R136.reuse, R152, R124 ;  /* 0x00000098887c723c */ /* 0x048ff0000000187c */
        /* <DEDUP_REMOVED lines=12> */
[----:B------:R-:W-:Y:S07]  /*14bc0*/  LDSM.16.MT88.4 R24, [R205+0x7900] ;  /* 0x00790000cd18783b */ /* 0x000fee0000004200 */
        /* <DEDUP_REMOVED lines=20> */
[C---:B--2---:R-:W-:Y:S07]  /*14d10*/  HMMA.16816.F32 R84, R168.reuse, R8, R84 ;  /* 0x00000008a854723c */ /* 0x044fee0000001854 */
[----:B------:R-:W-:Y:S01]  /*14d20*/  FFMA.FTZ R8, R2, R249, R241 ;  /* 0x000000f902087223 */ /* 0x000fe200000100f1 */
[C---:B------:R-:W-:Y:S04]  /*14d30*/  HMMA.16816.F32 R88, R168.reuse, R10, R88 ;  /* 0x0000000aa858723c */ /* 0x040fe80000001858 */
[----:B------:R-:W-:Y:S02]  /*14d40*/  FFMA.FTZ R2, R0, R250, R200 ;  /* 0x000000fa00027223 */ /* 0x000fe400000100c8 */
        /* <DEDUP_REMOVED lines=13> */
[C---:B----4-:R-:W-:Y:S04]  /*14e20*/  HMMA.16816.F32 R108, R168.reuse, R16, R108 ;  /* 0x00000010a86c723c */ /* 0x050fe8000000186c */
[----:B------:R-:W-:Y:S02]  /*14e30*/  FADD.FTZ R2, R180, R2 ;  /* 0x00000002b4027221 */ /* 0x000fe40000010000 */
[----:B------:R-:W-:Y:S02]  /*14e40*/  FADD.FTZ R0, R238, R0 ;  /* 0x00000000ee007221 */ /* 0x000fe40000010000 */
[C---:B------:R-:W-:Y:S04]  /*14e50*/  HMMA.16816.F32 R112, R168.reuse, R18, R112 ;  /* 0x00000012a870723c */ /* 0x040fe80000001870 */
[----:B------:R-:W-:Y:S02]  /*14e60*/  FADD.FTZ R2, R179, R2 ;  /* 0x00000002b3027221 */ /* 0x000fe40000010000 */
[----:B------:R-:W-:Y:S02]  /*14e70*/  FADD.FTZ R0, R203, R0 ;  /* 0x00000000cb007221 */ /* 0x000fe40000010000 */
[----:B------:R-:W-:Y:S01]  /*14e80*/  FADD.FTZ R2, R178, R2 ;  /* 0x00000002b2027221 */ /* 0x000fe20000010000 */
[C---:B-----5:R-:W-:Y:S03]  /*14e90*/  HMMA.16816.F32 R116, R168.reuse, R20, R116 ;  /* 0x00000014a874723c */ /* 0x060fe60000001874 */
        /* <DEDUP_REMOVED lines=8> */
[----:B------:R-:W-:Y:S04]  /*14f20*/  FADD.FTZ R0, R186, R0 ;  /* 0x00000000ba007221 */ /* 0x000fe80000010000 */
[----:B------:R-:W-:Y:S01]  /*14f30*/  FADD.FTZ R4, R174, R2 ;  /* 0x00000002ae047221 */ /* 0x000fe20000010000 */
[----:B------:R-:W-:Y:S04]  /*14f40*/  HMMA.16816.F32 R128, R168, R6, R128 ;  /* 0x00000006a880723c */ /* 0x000fe80000001880 */
[----:B------:R-:W-:Y:S02]  /*14f50*/  FADD.FTZ R2, R184, R0 ;  /* 0x00000000b8027221 */ /* 0x000fe40000010000 */
[----:B------:R-:W-:Y:S02]  /*14f60*/  FADD.FTZ R0, R173, R4 ;  /* 0x00000004ad007221 */ /* 0x000fe40000010000 */
[----:B------:R-:W-:Y:S04]  /*14f70*/  FADD.FTZ R2, R183, R2 ;  /* 0x00000002b7027221 */ /* 0x000fe80000010000 */
[----:B------:R-:W-:Y:S02]  /*14f80*/  FADD.FTZ R0, R172, R0 ;  /* 0x00000000ac007221 */ /* 0x000fe40000010000 */
[----:B------:R-:W-:Y:S02]  /*14f90*/  FADD.FTZ R2, R182, R2 ;  /* 0x00000002b6027221 */ /* 0x000fe40000010000 */
[----:B------:R-:W-:Y:S01]  /*14fa0*/  FADD.FTZ R0, R134, R0 ;  /* 0x0000000086007221 */ /* 0x000fe20000010000 */
[----:B------:R-:W-:Y:S01]  /*14fb0*/  MOV R134, R3 ;  /* 0x0000000300867202 */ /* 0x000fe20000000f00 */
[----:B------:R-:W-:Y:S02]  /*14fc0*/  FADD.FTZ R249, R181, R2 ;  /* 0x00000002b5f97221 */ /* 0x000fe40000010000 */
[----:B------:R-:W-:Y:S01]  /*14fd0*/  FADD.FTZ R250, R133, R0 ;  /* 0x0000000085fa7221 */ /* 0x000fe20000010000 */
[----:B------:R-:W-:Y:S01]  /*14fe0*/  MOV R133, R132 ;  /* 0x0000008400857202 */ /* 0x000fe20000000f00 */
[----:B------:R-:W-:-:S05]  /*14ff0*/  @P0 BRA `(.L_x_986) ;  /* 0xffffb89000000947 */ /* 0x000fca000383ffff */
.L_x_977:
[----:B------:R-:W1:Y:S01]  /*15000*/  SHFL.BFLY PT, R0, R249, 0x2, 0x1f ;  /* 0x0c401f00f9007f89 */ /* 0x000e6200000e0000 */
[----:B------:R-:W-:-:S02]  /*15010*/  MOV R2, RZ ;  /* 0x000000ff00027202 */ /* 0x000fc40000000f00 */
[----:B------:R-:W-:Y:S01]  /*15020*/  PLOP3.LUT P1, PT, PT, PT, PT, 0x8, 0x0 ;  /* 0x000000000000781c */ /* 0x000fe20003f2e170 */
[----:B------:R-:W2:Y:S01]  /*15030*/  SHFL.BFLY PT, R4, R250, 0x2, 0x1f ;  /* 0x0c401f00fa047f89 */ /* 0x000ea200000e0000 */
        /* <DEDUP_REMOVED lines=151> */
.L_x_944:
[----:B------:R-:W-:Y:S05]  /*159b0*/  @P1 BRA `(.L_x_987) ;  /* 0x00001ab000001947 */ /* 0x000fea0003800000 */
        /* <DEDUP_REMOVED lines=183> */
.L_x_988:
        /* <DEDUP_REMOVED lines=15> */
[----:B------:R-:W-:Y:S02]  /*16620*/  IADD3 R7, -R5, R43, RZ ;  /* 0x0000002b05077210 */ /* 0x000fe40007ffe1ff */
        /* <DEDUP_REMOVED lines=86> */
[----:B------:R-:W-:Y:S01]  /*16b90*/  IMAD.IADD R3, R5, 0x1, R6 ;  /* 0x0000000105037824 */ /* 0x000fe200078e0206 */
[C---:B------:R-:W-:Y:S01]  /*16ba0*/  LEA R31, P0, R4.reuse, c[0x0][0x380], 0x1 ;  /* 0x0000e000041f7a11 */ /* 0x040fe200078008ff */
[----:B----4-:R1:W-:Y:S03]  /*16bb0*/  @!P2 ST.E [R8.64], R57 ;  /* 0x000000390800a985 */ /* 0x0103e6000c101912 */
[----:B------:R-:W-:Y:S01]  /*16bc0*/  LEA.HI.X R30, R4, c[0x0][0x384], R3, 0x1, P0 ;  /* 0x0000e100041e7a11 */ /* 0x000fe200000f0c03 */
[----:B------:R1:W2:Y:S01]  /*16bd0*/  LDS.128 R44, [R2+0x1080] ;  /* 0x00108000022c7984 */ /* 0x0002a20000000c00 */
[----:B------:R-:W-:-:S03]  /*16be0*/  ISETP.GE.AND P0, PT, R28, R29, PT ;  /* 0x0000001d1c00720c */ /* 0x000fc60003f06270 */
        /* <DEDUP_REMOVED lines=42> */
.L_x_990:
[----:B--234-:R-:W-:Y:S05]  /*16e90*/  BSYNC B0 ;  /* 0x0000000000007941 */ /* 0x01cfea0003800000 */
.L_x_989:
        /* <DEDUP_REMOVED lines=30> */
.L_x_992:
[----:B------:R-:W-:Y:S05]  /*17080*/  BSYNC B0 ;  /* 0x0000000000007941 */ /* 0x000fea0003800000 */
.L_x_991:
        /* <DEDUP_REMOVED lines=30> */
.L_x_994:
[----:B------:R-:W-:Y:S05]  /*17270*/  BSYNC B0 ;  /* 0x0000000000007941 */ /* 0x000fea0003800000 */
.L_x_993:
        /* <DEDUP_REMOVED lines=31> */
.L_x_987:
        /* <DEDUP_REMOVED lines=19> */
.L_x_995:
        /* <DEDUP_REMOVED lines=42> */
.L_x_997:
[----:B------:R-:W-:Y:S05]  /*17840*/  BSYNC B0 ;  /* 0x0000000000007941 */ /* 0x000fea0003800000 */
.L_x_996:
        /* <DEDUP_REMOVED lines=73> */
.L_x_999:
[----:B------:R-:W-:Y:S05]  /*17ce0*/  BSYNC B0 ;  /* 0x0000000000007941 */ /* 0x000fea0003800000 */
.L_x_998:
        /* <DEDUP_REMOVED lines=27> */
.L_x_1001:
[----:B------:R-:W-:Y:S05]  /*17ea0*/  BSYNC B0 ;  /* 0x0000000000007941 */ /* 0x000fea0003800000 */
.L_x_1000:
        /* <DEDUP_REMOVED lines=27> */
.L_x_1003:
[----:B------:R-:W-:Y:S05]  /*18060*/  BSYNC B0 ;  /* 0x0000000000007941 */ /* 0x000fea0003800000 */
.L_x_1002:
        /* <DEDUP_REMOVED lines=28> */
.L_x_1004:
        /* <DEDUP_REMOVED lines=13> */
.L_x_1543:


//--------------------- .text._ZN7cutlass13device_kernelIN5flash19enable_sm80_to_sm89INS1_16FlashAttnFwdSm80INS1_25CollectiveMainloopFwdSm80ILi8ELi1ELb0EN4cute5tupleIJNS5_1CILi128EEENS7_ILi48EEENS7_ILi256EEEEEELi256ENS_6half_tEfNS_4arch4Sm80ELb0ELb1ELb1ELb1ELb0ELb1ELb1ELb0EEENS1_21CollectiveEpilogueFwdINS6_IJS8_SA_S9_EEENS6_IJNS7_ILi1EEESI_SI_EEESC_SE_Li256ELb1ELb1ELb0ELb0EEENS1_19SingleTileSchedulerILb1ELb0ELb1ELi128EEEEEEEEEvNT_6ParamsE --------------------------
	.section	.text._ZN7cutlass13device_kernelIN5flash19enable_sm80_to_sm89INS1_16FlashAttnFwdSm80INS1_25CollectiveMainloopFwdSm80ILi8ELi1ELb0EN4cute5tupleIJNS5_1CILi128EEENS7_ILi48EEENS7_ILi256EEEEEELi256ENS_6half_tEfNS_4arch4Sm80ELb0ELb1ELb1ELb1ELb0ELb1ELb1ELb0EEENS1_21CollectiveEpilogueFwdINS6_IJS8_SA_S9_EEENS6_IJNS7_ILi1EEESI_SI_EEESC_SE_Li256ELb1ELb1ELb0ELb0EEENS1_19SingleTileSchedulerILb1ELb0ELb1ELi128EEEEEEEEEvNT_6ParamsE,"ax",@progbits
	.sectioninfo	@"SHI_REGISTERS=255"
	.align	128
.text._ZN7cutlass13device_kernelIN5flash19enable_sm80_to_sm89INS1_16FlashAttnFwdSm80INS1_25CollectiveMainloopFwdSm80ILi8ELi1ELb0EN4cute5tupleIJNS5_1CILi128EEENS7_ILi48EEENS7_ILi256EEEEEELi256ENS_6half_tEfNS_4arch4Sm80ELb0ELb1ELb1ELb1ELb0ELb1ELb1ELb0EEENS1_21CollectiveEpilogueFwdINS6_IJS8_SA_S9_EEENS6_IJNS7_ILi1EEESI_SI_EEESC_SE_Li256ELb1ELb1ELb0ELb0EEENS1_19SingleTileSchedulerILb1ELb0ELb1ELi128EEEEEEEEEvNT_6ParamsE:
        .type           _ZN7cutlass13device_kernelIN5flash19enable_sm80_to_sm89INS1_16FlashAttnFwdSm80INS1_25CollectiveMainloopFwdSm80ILi8ELi1ELb0EN4cute5tupleIJNS5_1CILi128EEENS7_ILi48EEENS7_ILi256EEEEEELi256ENS_6half_tEfNS_4arch4Sm80ELb0ELb1ELb1ELb1ELb0ELb1ELb1ELb0EEENS1_21CollectiveEpilogueFwdINS6_IJS8_SA_S9_EEENS6_IJNS7_ILi1EEESI_SI_EEESC_SE_Li256ELb1ELb1ELb0ELb0EEENS1_19SingleTileSchedulerILb1ELb0ELb1ELi128EEEEEEEEEvNT_6ParamsE,@function
        .size           _ZN7cutlass13device_kernelIN5flash19enable_sm80_to_sm89INS1_16FlashAttnFwdSm80INS1_25CollectiveMainloopFwdSm80ILi8ELi1ELb0EN4cute5tupleIJNS5_1CILi128EEENS7_ILi48EEENS7_ILi256EEEEEELi256ENS_6half_tEfNS_4arch4Sm80ELb0ELb1ELb1ELb1ELb0ELb1ELb1ELb0EEENS1_21CollectiveEpilogueFwdINS6_IJS8_SA_S9_EEENS6_IJNS7_ILi1EEESI_SI_EEESC_SE_Li256ELb1ELb1ELb0ELb0EEENS1_19SingleTileSchedulerILb1ELb0ELb1ELi128EEEEEEEEEvNT_6ParamsE,(.L_x_1544 - _ZN7cutlass13device_kernelIN5flash19enable_sm80_to_sm89INS1_16FlashAttnFwdSm80INS1_25CollectiveMainloopFwdSm80ILi8ELi1ELb0EN4cute5tupleIJNS5_1CILi128EEENS7_ILi48EEENS7_ILi256EEEEEELi256ENS_6half_tEfNS_4arch4Sm80ELb0ELb1ELb1ELb1ELb0ELb1ELb1ELb0EEENS1_21CollectiveEpilogueFwdINS6_IJS8_SA_S9_EEENS6_IJNS7_ILi1EEESI_SI_EEESC_SE_Li256ELb1ELb1ELb0ELb0EEENS1_19SingleTileSchedulerILb1ELb0ELb1ELi128EEEEEEEEEvNT_6ParamsE)
        .other          _ZN7cutlass13device_kernelIN5flash19enable_sm80_to_sm89INS1_16FlashAttnFwdSm80INS1_25CollectiveMainloopFwdSm80ILi8ELi1ELb0EN4cute5tupleIJNS5_1CILi128EEENS7_ILi48EEENS7_ILi256EEEEEELi256ENS_6half_tEfNS_4arch4Sm80ELb0ELb1ELb1ELb1ELb0ELb1ELb1ELb0EEENS1_21CollectiveEpilogueFwdINS6_IJS8_SA_S9_EEENS6_IJNS7_ILi1EEESI_SI_EEESC_SE_Li256ELb1ELb1ELb0ELb0EEENS1_19SingleTileSchedulerILb1ELb0ELb1ELi128EEEEEEEEEvNT_6ParamsE,@"STO_CUDA_ENTRY STV_DEFAULT"
_ZN7cutlass13device_kernelIN5flash19enable_sm80_to_sm89INS1_16FlashAttnFwdSm80INS1_25CollectiveMainloopFwdSm80ILi8ELi1ELb0EN4cute5tupleIJNS5_1CILi128EEENS7_ILi48EEENS7_ILi256EEEEEELi256ENS_6half_tEfNS_4arch4Sm80ELb0ELb1ELb1ELb1ELb0ELb1ELb1ELb0EEENS1_21CollectiveEpilogueFwdINS6_IJS8_SA_S9_EEENS6_IJNS7_ILi1EEESI_SI_EEESC_SE_Li256ELb1ELb1ELb0ELb0EEENS1_19SingleTileSchedulerILb1ELb0ELb1ELi128EEEEEEEEEvNT_6ParamsE:
        /* <DEDUP_REMOVED lines=17> */
.L_x_1006:
        /* <DEDUP_REMOVED lines=8> */
.L_x_1008:
[----:B------:R-:W-:-:S05]  /*0190*/  MOV R0, c[0x0][0x54c] ;  /* 0x0001530000007a02 */ /* 0x000fca0000000f00 */
.L_x_1007:
[----:B-----5:R-:W-:Y:S01]  /*01a0*/  IMAD R0, R0, c[0x0][0x548], RZ ;  /* 0x0001520000007a24 */ /* 0x020fe200078e02ff */
[----:B------:R-:W-:-:S04]  /*01b0*/  SHF.L.U32 R93, R225, 0x7, RZ ;  /* 0x00000007e15d7819 */ /* 0x000fc800000006ff */
[----:B------:R-:W-:-:S04]  /*01c0*/  ISETP.GE.AND P0, PT, R93, R0, PT ;  /* 0x000000005d00720c */ /* 0x000fc80003f06270 */
[----:B------:R-:W-:Y:S01]  /*01d0*/  SEL R226, R226, 0xffffffff, !P0 ;  /* 0xffffffffe2e27807 */ /* 0x000fe20004000000 */
[----:B------:R-:W-:Y:S05]  /*01e0*/  BRA `(.L_x_1009) ;  /* 0x0000012000007947 */ /* 0x000fea0003800000 */
.L_x_1005:
[----:B---3--:R-:W-:-:S04]  /*01f0*/  ISETP.NE.U32.AND P0, PT, RZ, c[0x0][0x568], PT ;  /* 0x00015a00ff007a0c */ /* 0x008fc80003f05070 */
[----:B------:R-:W-:-:S13]  /*0200*/  ISETP.NE.AND.EX P0, PT, RZ, c[0x0][0x56c], PT, P0 ;  /* 0x00015b00ff007a0c */ /* 0x000fda0003f05300 */
[----:B------:R-:W-:Y:S05]  /*0210*/  @!P0 BRA `(.L_x_1010) ;  /* 0x0000002000008947 */ /* 0x000fea0003800000 */
[----:B------:R1:W5:Y:S01]  /*0220*/  LDG.E R0, [R2.64] ;  /* 0x0000001202007981 */ /* 0x000362000c1e1900 */
[----:B------:R-:W-:Y:S05]  /*0230*/  BRA `(.L_x_1011) ;  /* 0x0000009000007947 */ /* 0x000fea0003800000 */
.L_x_1010:
        /* <DEDUP_REMOVED lines=8> */
.L_x_1012:
[----:B------:R-:W-:-:S05]  /*02c0*/  MOV R0, c[0x0][0x54c] ;  /* 0x0001530000007a02 */ /* 0x000fca0000000f00 */
.L_x_1011:
[----:B-----5:R-:W-:Y:S01]  /*02d0*/  IMAD R0, R0, c[0x0][0x548], RZ ;  /* 0x0001520000007a24 */ /* 0x020fe200078e02ff */
[----:B------:R-:W-:-:S04]  /*02e0*/  SHF.L.U32 R93, R225, 0x7, RZ ;  /* 0x00000007e15d7819 */ /* 0x000fc800000006ff */
[----:B------:R-:W-:-:S04]  /*02f0*/  ISETP.GE.AND P0, PT, R93, R0, PT ;  /* 0x000000005d00720c */ /* 0x000fc80003f06270 */
[----:B------:R-:W-:-:S04]  /*0300*/  SEL R226, R226, 0xffffffff, !P0 ;  /* 0xffffffffe2e27807 */ /* 0x000fc80004000000 */
.L_x_1009:
[----:B------:R-:W-:-:S13]  /*0310*/  ISETP.GE.AND P0, PT, R226, RZ, PT ;  /* 0x000000ffe200720c */ /* 0x000fda0003f06270 */
[----:B------:R-:W-:Y:S05]  /*0320*/  @!P0 EXIT ;  /* 0x000000000000894d */ /* 0x000fea0003800000 */
[----:B------:R-:W-:Y:S01]  /*0330*/  ISETP.NE.U32.AND P0, PT, RZ, c[0x0][0x370], PT ;  /* 0x0000dc00ff007a0c */ /* 0x000fe20003f05070 */
[----:B------:R-:W-:Y:S01]  /*0340*/  IMAD.MOV.U32 R4, RZ, RZ, RZ ;  /* 0x000000ffff047224 */ /* 0x000fe200078e00ff */
[----:B------:R-:W-:Y:S01]  /*0350*/  ISETP.NE.U32.AND P1, PT, RZ, c[0x0][0x350], PT ;  /* 0x0000d400ff007a0c */ /* 0x000fe20003f25070 */
[----:B------:R-:W-:Y:S01]  /*0360*/  IMAD.MOV.U32 R142, RZ, RZ, RZ ;  /* 0x000000ffff8e7224 */ /* 0x000fe200078e00ff */
[----:B------:R-:W-:Y:S01]  /*0370*/  ISETP.NE.AND.EX P0, PT, RZ, c[0x0][0x374], PT, P0 ;  /* 0x0000dd00ff007a0c */ /* 0x000fe20003f05300 */
[----:B------:R-:W-:Y:S01]  /*0380*/  IMAD.WIDE R12, R226, R9, c[0x0][0x350] ;  /* 0x0000d400e20c7625 */ /* 0x000fe200078e0209 */
[----:B------:R-:W-:Y:S02]  /*0390*/  ISETP.NE.AND.EX P5, PT, RZ, c[0x0][0x354], PT, P1 ;  /* 0x0000d500ff007a0c */ /* 0x000fe40003fa5310 */
[----:B------:R-:W-:Y:S02]  /*03a0*/  ISETP.NE.U32.AND P2, PT, RZ, c[0x0][0x348], PT ;  /* 0x0000d200ff007a0c */ /* 0x000fe40003f45070 */
[----:B------:R-:W-:-:S02]  /*03b0*/  ISETP.NE.U32.AND P4, PT, RZ, c[0x0][0x358], PT ;  /* 0x0000d600ff007a0c */ /* 0x000fc40003f85070 */
[----:B------:R-:W-:Y:S02]  /*03c0*/  ISETP.NE.AND.EX P1, PT, RZ, c[0x0][0x34c], PT, P2 ;  /* 0x0000d300ff007a0c */ /* 0x000fe40003f25320 */
[----:B------:R-:W-:-:S03]  /*03d0*/  ISETP.NE.AND.EX P4, PT, RZ, c[0x0][0x35c], PT, P4 ;  /* 0x0000d700ff007a0c */ /* 0x000fc60003f85340 */
[CC--:B-1----:R-:W-:Y:S02]  /*03e0*/  @P0 IMAD.WIDE R2, R226.reuse, R9.reuse, c[0x0][0x370] ;  /* 0x0000dc00e2020625 */ /* 0x0c2fe400078e0209 */
[----:B------:R-:W2:Y:S02]  /*03f0*/  @P5 LDG.E R142, [R12.64] ;  /* 0x000000120c8e5981 */ /* 0x000ea4000c1e1900 */
[----:B------:R-:W-:Y:S02]  /*0400*/  IMAD.MOV.U32 R16, RZ, RZ, RZ ;  /* 0x000000ffff107224 */ /* 0x000fe400078e00ff */
[----:B------:R-:W-:Y:S01]  /*0410*/  IMAD.MOV.U32 R6, RZ, RZ, RZ ;  /* 0x000000ffff067224 */ /* 0x000fe200078e00ff */
[----:B------:R1:W2:Y:S01]  /*0420*/  @P0 LDG.E R4, [R2.64] ;  /* 0x0000001202040981 */ /* 0x0002a2000c1e1900 */
[----:B------:R-:W-:-:S04]  /*0430*/  IMAD.WIDE R14, R226, R9, c[0x0][0x348] ;  /* 0x0000d200e20e7625 */ /* 0x000fc800078e0209 */
[----:B------:R-:W-:Y:S01]  /*0440*/  IMAD.WIDE R10, R226, R9, c[0x0][0x358] ;  /* 0x0000d600e20a7625 */ /* 0x000fe200078e0209 */
[----:B------:R-:W3:Y:S01]  /*0450*/  @P1 LDG.E R16, [R14.64] ;  /* 0x000000120e101981 */ /* 0x000ee2000c1e1900 */
[----:B------:R-:W-:-:S03]  /*0460*/  ISETP.NE.U32.AND P0, PT, RZ, c[0x0][0x360], PT ;  /* 0x0000d800ff007a0c */ /* 0x000fc60003f05070 */
[----:B------:R-:W4:Y:S01]  /*0470*/  @P4 LDG.E R6, [R10.64] ;  /* 0x000000120a064981 */ /* 0x000f22000c1e1900 */
[----:B------:R-:W-:Y:S02]  /*0480*/  ISETP.NE.AND.EX P0, PT, RZ, c[0x0][0x364], PT, P0 ;  /* 0x0000d900ff007a0c */ /* 0x000fe40003f05300 */
[----:B------:R-:W-:-:S11]  /*0490*/  MOV R0, c[0x0][0x168] ;  /* 0x00005a0000007a02 */ /* 0x000fd60000000f00 */
[----:B------:R-:W-:-:S05]  /*04a0*/  @P0 IMAD.WIDE R18, R226, R9, c[0x0][0x360] ;  /* 0x0000d800e2120625 */ /* 0x000fca00078e0209 */
[----:B------:R2:W5:Y:S04]  /*04b0*/  @P0 LDG.E R0, [R18.64] ;  /* 0x0000001212000981 */ /* 0x000568000c1e1900 */
[----:B------:R-:W1:Y:S01]  /*04c0*/  S2R R223, SR_CTAID.Y ;  /* 0x0000000000df7919 */ /* 0x000e620000002600 */
[----:B------:R-:W-:Y:S01]  /*04d0*/  IMAD.MOV.U32 R5, RZ, RZ, c[0x0][0x1d0] ;  /* 0x00007400ff057624 */ /* 0x000fe200078e00ff */
[----:B-1----:R-:W-:Y:S02]  /*04e0*/  MOV R2, c[0x0][0x228] ;  /* 0x00008a0000027a02 */ /* 0x002fe40000000f00 */
[----:B------:R-:W-:Y:S01]  /*04f0*/  SHF.R.S32.HI R94, RZ, 0x1f, R223 ;  /* 0x0000001fff5e7819 */ /* 0x000fe200000114df */
[----:B--2---:R-:W-:Y:S01]  /*0500*/  IMAD.IADD R8, R142, 0x1, R4 ;  /* 0x000000018e087824 */ /* 0x004fe200078e0204 */
[----:B------:R1:W-:Y:S04]  /*0510*/  STL [R1+0x48], R4 ;  /* 0x0000480401007387 */ /* 0x0003e80000100800 */
[----:B------:R1:W-:Y:S04]  /*0520*/  STL [R1+0x50], R8 ;  /* 0x0000500801007387 */ /* 0x0003e80000100800 */
[----:B---3--:R1:W-:Y:S04]  /*0530*/  STL [R1+0x4c], R16 ;  /* 0x00004c1001007387 */ /* 0x0083e80000100800 */
[----:B----4-:R1:W-:Y:S01]  /*0540*/  STL [R1+0x54], R6 ;  /* 0x0000540601007387 */ /* 0x0103e20000100800 */
[----:B------:R-:W-:Y:S05]  /*0550*/  @P0 BRA `(.L_x_1013) ;  /* 0x0000004000000947 */ /* 0x000fea0003800000 */
[----:B------:R-:W-:Y:S05]  /*0560*/  @!P1 BRA `(.L_x_1013) ;  /* 0x0000003000009947 */ /* 0x000fea0003800000 */
[----:B-----5:R-:W2:Y:S04]  /*0570*/  LDG.E R0, [R14.64] ;  /* 0x000000120e007981 */ /* 0x020ea8000c1e1900 */
[----:B------:R-:W2:Y:S02]  /*0580*/  LDG.E R3, [R14.64+0x4] ;  /* 0x000004120e037981 */ /* 0x000ea4000c1e1900 */
[----:B--2---:R-:W-:-:S05]  /*0590*/  IADD3 R0, -R0, R3, RZ ;  /* 0x0000000300007210 */ /* 0x004fca0007ffe1ff */
.L_x_1013:
[----:B-----5:R2:W-:Y:S01]  /*05a0*/  STL [R1+0x58], R0 ;  /* 0x0000580001007387 */ /* 0x0205e20000100800 */
[----:B------:R-:W-:-:S04]  /*05b0*/  ISETP.NE.U32.AND P0, PT, RZ, c[0x0][0x368], PT ;  /* 0x0000da00ff007a0c */ /* 0x000fc80003f05070 */
[----:B------:R-:W-:-:S13]  /*05c0*/  ISETP.NE.AND.EX P0, PT, RZ, c[0x0][0x36c], PT, P0 ;  /* 0x0000db00ff007a0c */ /* 0x000fda0003f05300 */
[----:B------:R-:W-:Y:S05]  /*05d0*/  @!P0 BRA `(.L_x_1014) ;  /* 0x0000003000008947 */ /* 0x000fea0003800000 */
[----:B------:R-:W-:-:S05]  /*05e0*/  IMAD.WIDE R12, R226, R9, c[0x0][0x368] ;  /* 0x0000da00e20c7625 */ /* 0x000fca00078e0209 */
[----:B------:R3:W5:Y:S01]  /*05f0*/  LDG.E R5, [R12.64] ;  /* 0x000000120c057981 */ /* 0x000762000c1e1900 */
[----:B------:R-:W-:Y:S05]  /*0600*/  BRA `(.L_x_1015) ;  /* 0x0000004000007947 */ /* 0x000fea0003800000 */
.L_x_1014:
[----:B------:R-:W-:Y:S05]  /*0610*/  @!P5 BRA `(.L_x_1015) ;  /* 0x000000300000d947 */ /* 0x000fea0003800000 */
[----:B------:R-:W3:Y:S04]  /*0620*/  LDG.E R5, [R12.64] ;  /* 0x000000120c057981 */ /* 0x000ee8000c1e1900 */
[----:B-1----:R-:W3:Y:S02]  /*0630*/  LDG.E R8, [R12.64+0x4] ;  /* 0x000004120c087981 */ /* 0x002ee4000c1e1900 */
[----:B---3--:R-:W-:Y:S02]  /*0640*/  IADD3 R5, -R5, R8, RZ ;  /* 0x0000000805057210 */ /* 0x008fe40007ffe1ff */
.L_x_1015:
[----:B------:R-:W-:Y:S01]  /*0650*/  ISETP.NE.U32.AND P0, PT, RZ, c[0x0][0x378], PT ;  /* 0x0000de00ff007a0c */ /* 0x000fe20003f05070 */
[----:B------:R-:W4:Y:S03]  /*0660*/  @P4 LDG.E R3, [R10.64] ;  /* 0x000000120a034981 */ /* 0x000f26000c1e1900 */
[----:B------:R-:W-:Y:S01]  /*0670*/  ISETP.NE.AND.EX P0, PT, RZ, c[0x0][0x37c], PT, P0 ;  /* 0x0000df00ff007a0c */ /* 0x000fe20003f05300 */
[----:B-1----:R-:W4:Y:S01]  /*0680*/  @P4 LDG.E R8, [R10.64+0x4] ;  /* 0x000004120a084981 */ /* 0x002f22000c1e1900 */
[----:B-----5:R-:W-:-:S11]  /*0690*/  IMAD.MOV.U32 R144, RZ, RZ, R5 ;  /* 0x000000ffff907224 */ /* 0x020fd600078e0005 */
[----:B---3--:R-:W-:-:S05]  /*06a0*/  @P0 IMAD.WIDE R12, R226, R9, c[0x0][0x378] ;  /* 0x0000de00e20c0625 */ /* 0x008fca00078e0209 */
[----:B------:R-:W3:Y:S01]  /*06b0*/  @P0 LDG.E R144, [R12.64] ;  /* 0x000000120c900981 */ /* 0x000ee2000c1e1900 */
[----:B------:R-:W-:-:S05]  /*06c0*/  IMAD.MOV.U32 R7, RZ, RZ, c[0x0][0x2c4] ;  /* 0x0000b100ff077624 */ /* 0x000fca00078e00ff */
[----:B------:R-:W-:Y:S01]  /*06d0*/  ISETP.NE.AND P1, PT, R7, 0x1, PT ;  /* 0x000000010700780c */ /* 0x000fe20003f25270 */
[----:B------:R-:W-:-:S05]  /*06e0*/  IMAD.IADD R4, R5, 0x1, -R4 ;  /* 0x0000000105047824 */ /* 0x000fca00078e0a04 */
[----:B------:R1:W-:Y:S01]  /*06f0*/  STL [R1+0x5c], R4 ;  /* 0x00005c0401007387 */ /* 0x0003e20000100800 */
[----:B----4-:R-:W-:Y:S01]  /*0700*/  @P4 IMAD.IADD R2, R8, 0x1, -R3 ;  /* 0x0000000108024824 */ /* 0x010fe200078e0a03 */
[----:B------:R-:W-:-:S03]  /*0710*/  IADD3 R8, R93, 0x7f, RZ ;  /* 0x0000007f5d087810 */ /* 0x000fc60007ffe0ff */
[----:B------:R-:W-:Y:S02]  /*0720*/  IMAD.IADD R3, R4, 0x1, R2 ;  /* 0x0000000104037824 */ /* 0x000fe400078e0202 */
[----:B------:R-:W-:-:S03]  /*0730*/  @P1 IMAD.HI.U32 R7, R8, c[0x0][0x2c8], RZ ;  /* 0x0000b20008071a27 */ /* 0x000fc600078e00ff */
[----:B------:R1:W-:Y:S02]  /*0740*/  STL.64 [R1+0x60], R2 ;  /* 0x0000600201007387 */ /* 0x0003e40000100a00 */
[----:B------:R-:W-:Y:S01]  /*0750*/  @P1 SHF.R.U32.HI R8, RZ, c[0x0][0x2cc], R7 ;  /* 0x0000b300ff081a19 */ /* 0x000fe20000011607 */
[----:B------:R-:W-:Y:S01]  /*0760*/  IMAD.MOV.U32 R7, RZ, RZ, c[0x0][0x32c] ;  /* 0x0000cb00ff077624 */ /* 0x000fe200078e00ff */
[----:B---3--:R1:W-:Y:S01]  /*0770*/  STL [R1+0x68], R144 ;  /* 0x0000689001007387 */ /* 0x0083e20000100800 */
[----:B------:R-:W-:-:S03]  /*0780*/  IADD3 R11, R3, 0x2f, RZ ;  /* 0x0000002f030b7810 */ /* 0x000fc60007ffe0ff */
[----:B------:R-:W-:Y:S02]  /*0790*/  ISETP.GE.AND P2, PT, R7, 0x1, PT ;  /* 0x000000010700780c */ /* 0x000fe40003f46270 */
[----:B------:R-:W-:Y:S01]  /*07a0*/  IADD3 R13, R8, 0x1, R3 ;  /* 0x00000001080d7810 */ /* 0x000fe20007ffe003 */
[----:B------:R-:W-:-:S04]  /*07b0*/  IMAD.HI R11, R11, 0x2aaaaaab, RZ ;  /* 0x2aaaaaab0b0b7827 */ /* 0x000fc800078e02ff */
[----:B------:R-:W-:Y:S01]  /*07c0*/  IMAD.IADD R10, R13, 0x1, -R0 ;  /* 0x000000010d0a7824 */ /* 0x000fe200078e0a00 */
[----:B------:R-:W-:-:S04]  /*07d0*/  SHF.R.U32.HI R168, RZ, 0x1f, R11 ;  /* 0x0000001fffa87819 */ /* 0x000fc8000001160b */
[----:B------:R-:W-:Y:S02]  /*07e0*/  LEA.HI.SX32 R168, R11, R168, 0x1d ;  /* 0x000000a80ba87211 */ /* 0x000fe400078feaff */
[----:B------:R-:W-:Y:S01]  /*07f0*/  IADD3 R11, R10, c[0x0][0x328], RZ ;  /* 0x0000ca000a0b7a10 */ /* 0x000fe20007ffe0ff */
[----:B------:R-:W-:Y:S05]  /*0800*/  @!P2 BRA `(.L_x_1016) ;  /* 0x000000e00000a947 */ /* 0x000fea0003800000 */
[C---:B------:R-:W-:Y:S02]  /*0810*/  ISETP.GT.AND P0, PT, R10.reuse, RZ, PT ;  /* 0x000000ff0a00720c */ /* 0x040fe40003f04270 */
[----:B------:R-:W-:-:S11]  /*0820*/  IADD3 R8, R10, -0x1, RZ ;  /* 0xffffffff0a087810 */ /* 0x000fd60007ffe0ff */
[----:B------:R-:W-:Y:S05]  /*0830*/  @P0 BRA `(.L_x_1017) ;  /* 0x0000006000000947 */ /* 0x000fea0003800000 */
[----:B------:R-:W-:Y:S01]  /*0840*/  ISETP.NE.AND P0, PT, R7, 0x1, PT ;  /* 0x000000010700780c */ /* 0x000fe20003f05270 */
[----:B------:R-:W-:-:S12]  /*0850*/  IMAD.MOV R10, RZ, RZ, -R10 ;  /* 0x000000ffff0a7224 */ /* 0x000fd800078e0a0a */
[----:B------:R-:W-:-:S05]  /*0860*/  @P0 IMAD.HI.U32 R8, R10, c[0x0][0x330], RZ ;  /* 0x0000cc000a080a27 */ /* 0x000fca00078e00ff */
[----:B------:R-:W-:-:S04]  /*0870*/  @P0 SHF.R.U32.HI R10, RZ, c[0x0][0x334], R8 ;  /* 0x0000cd00ff0a0a19 */ /* 0x000fc80000011608 */
[----:B------:R-:W-:Y:S01]  /*0880*/  LOP3.LUT R8, RZ, R10, RZ, 0x33, !PT ;  /* 0x0000000aff087212 */ /* 0x000fe200078e33ff */
[----:B------:R-:W-:Y:S05]  /*0890*/  BRA `(.L_x_1018) ;  /* 0x0000003000007947 */ /* 0x000fea0003800000 */
.L_x_1017:
[----:B------:R-:W-:-:S13]  /*08a0*/  ISETP.NE.AND P0, PT, R7, 0x1, PT ;  /* 0x000000010700780c */ /* 0x000fda0003f05270 */
[----:B------:R-:W-:-:S05]  /*08b0*/  @P0 IMAD.HI.U32 R10, R8, c[0x0][0x330], RZ ;  /* 0x0000cc00080a0a27 */ /* 0x000fca00078e00ff */
[----:B------:R-:W-:-:S05]  /*08c0*/  @P0 SHF.R.U32.HI R8, RZ, c[0x0][0x334], R10 ;  /* 0x0000cd00ff080a19 */ /* 0x000fca000001160a */
.L_x_1018:
[----:B------:R-:W-:-:S05]  /*08d0*/  IMAD R8, R8, R7, c[0x0][0x32c] ;  /* 0x0000cb0008087624 */ /* 0x000fca00078e0207 */
[----:B------:R-:W-:Y:S02]  /*08e0*/  IMNMX R11, R11, R8, PT ;  /* 0x000000080b0b7217 */ /* 0x000fe40003800200 */
.L_x_1016:
[----:B------:R-:W-:-:S04]  /*08f0*/  @P1 IMAD.HI.U32 R8, R93, c[0x0][0x2c8], RZ ;  /* 0x0000b2005d081a27 */ /* 0x000fc800078e00ff */
[----:B------:R-:W-:Y:S01]  /*0900*/  IMAD.MOV.U32 R10, RZ, RZ, R93 ;  /* 0x000000ffff0a7224 */ /* 0x000fe200078e005d */
[----:B------:R-:W-:-:S04]  /*0910*/  @P1 SHF.R.U32.HI R10, RZ, c[0x0][0x2cc], R8 ;  /* 0x0000b300ff0a1a19 */ /* 0x000fc80000011608 */
[----:B------:R-:W-:-:S04]  /*0920*/  IADD3 R8, R10, R3, -R0 ;  /* 0x000000030a087210 */ /* 0x000fc80007ffe800 */
[----:B------:R-:W-:Y:S01]  /*0930*/  IADD3 R10, R8, -c[0x0][0x324], RZ ;  /* 0x8000c900080a7a10 */ /* 0x000fe20007ffe0ff */
[----:B------:R-:W-:Y:S05]  /*0940*/  @!P2 BRA `(.L_x_1019) ;  /* 0x000000d00000a947 */ /* 0x000fea0003800000 */
[----:B------:R-:W-:-:S13]  /*0950*/  ISETP.GT.AND P0, PT, R8, -0x1, PT ;  /* 0xffffffff0800780c */ /* 0x000fda0003f04270 */
[----:B------:R-:W-:Y:S05]  /*0960*/  @P0 BRA `(.L_x_1020) ;  /* 0x0000006000000947 */ /* 0x000fea0003800000 */
[----:B------:R-:W-:Y:S02]  /*0970*/  ISETP.NE.AND P0, PT, R7, 0x1, PT ;  /* 0x000000010700780c */ /* 0x000fe40003f05270 */
[----:B------:R-:W-:-:S11]  /*0980*/  LOP3.LUT R8, RZ, R8, RZ, 0x33, !PT ;  /* 0x00000008ff087212 */ /* 0x000fd600078e33ff */
[----:B------:R-:W-:-:S05]  /*0990*/  @P0 IMAD.HI.U32 R7, R8, c[0x0][0x330], RZ ;  /* 0x0000cc0008070a27 */ /* 0x000fca00078e00ff */
[----:B------:R-:W-:-:S04]  /*09a0*/  @P0 SHF.R.U32.HI R8, RZ, c[0x0][0x334], R7 ;  /* 0x0000cd00ff080a19 */ /* 0x000fc80000011607 */
[----:B------:R-:W-:Y:S01]  /*09b0*/  LOP3.LUT R8, RZ, R8, RZ, 0x33, !PT ;  /* 0x00000008ff087212 */ /* 0x000fe200078e33ff */
[----:B------:R-:W-:Y:S05]  /*09c0*/  BRA `(.L_x_1021) ;  /* 0x0000003000007947 */ /* 0x000fea0003800000 */
.L_x_1020:
[----:B------:R-:W-:-:S13]  /*09d0*/  ISETP.NE.AND P0, PT, R7, 0x1, PT ;  /* 0x000000010700780c */ /* 0x000fda0003f05270 */
[----:B------:R-:W-:-:S05]  /*09e0*/  @P0 IMAD.HI.U32 R7, R8, c[0x0][0x330], RZ ;  /* 0x0000cc0008070a27 */ /* 0x000fca00078e00ff */
[----:B------:R-:W-:-:S05]  /*09f0*/  @P0 SHF.R.U32.HI R8, RZ, c[0x0][0x334], R7 ;  /* 0x0000cd00ff080a19 */ /* 0x000fca0000011607 */
.L_x_1021:
[----:B------:R-:W-:-:S05]  /*0a00*/  IMAD R7, R8, c[0x0][0x32c], RZ ;  /* 0x0000cb0008077a24 */ /* 0x000fca00078e02ff */
[----:B------:R-:W-:-:S04]  /*0a10*/  IMNMX R10, R10, R7, !PT ;  /* 0x000000070a0a7217 */ /* 0x000fc80007800200 */
.L_x_1019:
[----:B------:R-:W-:Y:S01]  /*0a20*/  IADD3 R11, R11, 0x2f, RZ ;  /* 0x0000002f0b0b7810 */ /* 0x000fe20007ffe0ff */
[----:B------:R-:W-:-:S04]  /*0a30*/  IMAD.HI R8, R10, 0x2aaaaaab, RZ ;  /* 0x2aaaaaab0a087827 */ /* 0x000fc800078e02ff */
[----:B------:R-:W-:Y:S01]  /*0a40*/  IMAD.HI R11, R11, 0x2aaaaaab, RZ ;  /* 0x2aaaaaab0b0b7827 */ /* 0x000fe200078e02ff */
[----:B------:R-:W-:-:S04]  /*0a50*/  SHF.R.U32.HI R7, RZ, 0x1f, R8 ;  /* 0x0000001fff077819 */ /* 0x000fc80000011608 */
[----:B------:R-:W-:Y:S02]  /*0a60*/  SHF.R.U32.HI R10, RZ, 0x1f, R11 ;  /* 0x0000001fff0a7819 */ /* 0x000fe4000001160b */
[----:B------:R-:W-:Y:S02]  /*0a70*/  LEA.HI.SX32 R7, R8, R7, 0x1d ;  /* 0x0000000708077211 */ /* 0x000fe400078feaff */
[----:B------:R-:W-:Y:S02]  /*0a80*/  LEA.HI.SX32 R11, R11, R10, 0x1d ;  /* 0x0000000a0b0b7211 */ /* 0x000fe400078feaff */
[----:B------:R-:W-:Y:S02]  /*0a90*/  IMNMX R7, RZ, R7, !PT ;  /* 0x00000007ff077217 */ /* 0x000fe40007800200 */
[----:B------:R-:W-:-:S03]  /*0aa0*/  IMNMX R11, R168, R11, PT ;  /* 0x0000000ba80b7217 */ /* 0x000fc60003800200 */
[--C-:B------:R-:W-:Y:S02]  /*0ab0*/  IMAD R7, R7, 0x30, -R4.reuse ;  /* 0x0000003007077824 */ /* 0x100fe400078e0a04 */
[----:B------:R-:W-:-:S03]  /*0ac0*/  IMAD R11, R11, 0x30, -R4 ;  /* 0x000000300b0b7824 */ /* 0x000fc600078e0a04 */
[----:B------:R-:W-:Y:S02]  /*0ad0*/  IMNMX R96, RZ, R7, !PT ;  /* 0x00000007ff607217 */ /* 0x000fe40007800200 */
[----:B------:R-:W-:-:S04]  /*0ae0*/  IMNMX R11, R11, R2, PT ;  /* 0x000000020b0b7217 */ /* 0x000fc80003800200 */
[----:B------:R-:W-:Y:S01]  /*0af0*/  ISETP.GT.AND P0, PT, R11, R96, PT ;  /* 0x000000600b00720c */ /* 0x000fe20003f04270 */
[----:B------:R-:W-:-:S05]  /*0b00*/  IMAD.WIDE.U32 R96, R96, -0x55555555, RZ ;  /* 0xaaaaaaab60607825 */ /* 0x000fca00078e00ff */
[----:B------:R-:W-:-:S05]  /*0b10*/  SHF.R.U32.HI R96, RZ, 0x5, R97 ;  /* 0x00000005ff607819 */ /* 0x000fca0000011661 */
[----:B------:R-:W-:Y:S02]  /*0b20*/  IMAD.MOV.U32 R7, RZ, RZ, R96 ;  /* 0x000000ffff077224 */ /* 0x000fe400078e0060 */
[----:B------:R-:W-:-:S05]  /*0b30*/  @P0 IADD3 R11, R11, 0x2f, RZ ;  /* 0x0000002f0b0b0810 */ /* 0x000fca0007ffe0ff */
[----:B------:R-:W-:-:S05]  /*0b40*/  @P0 IMAD.HI R11, R11, 0x2aaaaaab, RZ ;  /* 0x2aaaaaab0b0b0827 */ /* 0x000fca00078e02ff */
[----:B-1----:R-:W-:-:S04]  /*0b50*/  @P0 SHF.R.U32.HI R4, RZ, 0x1f, R11 ;  /* 0x0000001fff040819 */ /* 0x002fc8000001160b */
[----:B------:R-:W-:-:S04]  /*0b60*/  @P0 LEA.HI.SX32 R7, R11, R4, 0x1d ;  /* 0x000000040b070211 */ /* 0x000fc800078feaff */
[----:B------:R-:W-:-:S13]  /*0b70*/  ISETP.GT.AND P0, PT, R7, R96, PT ;  /* 0x000000600700720c */ /* 0x000fda0003f04270 */
[----:B------:R-:W-:Y:S05]  /*0b80*/  @!P0 BRA `(.L_x_1022) ;  /* 0x00006b6000008947 */ /* 0x000fea0003800000 */
[----:B------:R-:W-:Y:S02]  /*0b90*/  ISETP.NE.U32.AND P3, PT, RZ, c[0x0][0x340], PT ;  /* 0x0000d000ff007a0c */ /* 0x000fe40003f65070 */
[----:B------:R-:W-:Y:S01]  /*0ba0*/  SHF.R.S32.HI R3, RZ, 0x1f, R224 ;  /* 0x0000001fff037819 */ /* 0x000fe200000114e0 */
[----:B------:R-:W-:Y:S01]  /*0bb0*/  IMAD.IADD R142, R142, 0x1, R5 ;  /* 0x000000018e8e7824 */ /* 0x000fe200078e0205 */
[----:B------:R-:W-:Y:S01]  /*0bc0*/  ISETP.NE.AND.EX P3, PT, RZ, c[0x0][0x344], PT, P3 ;  /* 0x0000d100ff007a0c */ /* 0x000fe20003f65330 */
[C---:B------:R-:W-:Y:S01]  /*0bd0*/  IMAD R136, R94.reuse, c[0x0][0x240], RZ ;  /* 0x000090005e887a24 */ /* 0x040fe200078e02ff */
[----:B------:R-:W-:Y:S01]  /*0be0*/  IADD3 R53, R7, -0x1, RZ ;  /* 0xffffffff07357810 */ /* 0x000fe20007ffe0ff */
[----:B------:R-:W-:Y:S01]  /*0bf0*/  IMAD R26, R94, c[0x0][0x1e8], RZ ;  /* 0x00007a005e1a7a24 */ /* 0x000fe200078e02ff */
[----:B------:R-:W-:Y:S01]  /*0c00*/  UMOV UR7, 0x30 ;  /* 0x0000003000077882 */ /* 0x000fe20000000000 */
[----:B------:R-:W-:Y:S01]  /*0c10*/  SEL R140, R226, RZ, !P4 ;  /* 0x000000ffe28c7207 */ /* 0x000fe20006000000 */
[----:B------:R-:W-:Y:S01]  /*0c20*/  ULDC.64 UR10, c[0x0][0x238] ;  /* 0x00008e00000a7ab9 */ /* 0x000fe20000000a00 */
[----:B------:R-:W-:-:S04]  /*0c30*/  IMAD.WIDE.U32 R10, R223, c[0x0][0x1e8], RZ ;  /* 0x00007a00df0a7a25 */ /* 0x000fc800078e00ff */
[----:B------:R-:W-:Y:S01]  /*0c40*/  IMAD R24, R94, c[0x0][0x260], RZ ;  /* 0x000098005e187a24 */ /* 0x000fe200078e02ff */
[----:B------:R-:W-:Y:S01]  /*0c50*/  UMOV UR6, 0x5 ;  /* 0x0000000500067882 */ /* 0x000fe20000000000 */
[----:B------:R-:W-:Y:S01]  /*0c60*/  @P3 IMAD.WIDE R12, R226, R9, c[0x0][0x340] ;  /* 0x0000d000e20c3625 */ /* 0x000fe200078e0209 */
[----:B------:R-:W-:Y:S02]  /*0c70*/  ULDC.64 UR4, c[0x0][0x1e0] ;  /* 0x0000780000047ab9 */ /* 0x000fe40000000a00 */
[----:B------:R-:W-:Y:S02]  /*0c80*/  USHF.L.U64.HI UR9, UR4, UR6, UR5 ;  /* 0x0000000604097299 */ /* 0x000fe40008010205 */
[----:B------:R1:W3:Y:S01]  /*0c90*/  @P3 LDG.E R4, [R12.64] ;  /* 0x000000120c043981 */ /* 0x0002e2000c1e1900 */
[----:B------:R-:W-:Y:S01]  /*0ca0*/  LEA.HI R101, R3, R224, RZ, 0x3 ;  /* 0x000000e003657211 */ /* 0x000fe200078f18ff */
[----:B------:R-:W-:Y:S01]  /*0cb0*/  IMAD R136, R223, c[0x0][0x244], R136 ;  /* 0x00009100df887a24 */ /* 0x000fe200078e0288 */
[----:B------:R-:W-:Y:S01]  /*0cc0*/  SHF.R.S32.HI R5, RZ, 0x1f, R226 ;  /* 0x0000001fff057819 */ /* 0x000fe200000114e2 */
[----:B--2---:R-:W-:Y:S01]  /*0cd0*/  IMAD R0, R53, -0x30, R2 ;  /* 0xffffffd035007824 */ /* 0x004fe200078e0202 */
[----:B------:R-:W-:Y:S01]  /*0ce0*/  LOP3.LUT R9, R101, 0xfffffff8, RZ, 0xc0, !PT ;  /* 0xfffffff865097812 */ /* 0x000fe200078ec0ff */
[----:B------:R-:W-:Y:S01]  /*0cf0*/  UIMAD.WIDE.U32 UR14, UR7, UR10, URZ ;  /* 0x0000000a070e72a5 */ /* 0x000fe2000f8e003f */
[----:B------:R-:W-:Y:S01]  /*0d00*/  SEL R121, R5, RZ, !P4 ;  /* 0x000000ff05797207 */ /* 0x000fe20006000000 */
[----:B------:R-:W-:Y:S01]  /*0d10*/  UIMAD UR8, UR7, UR11, URZ ;  /* 0x0000000b070872a4 */ /* 0x000fe2000f8e023f */
[----:B------:R-:W-:Y:S01]  /*0d20*/  SHF.R.S32.HI R101, RZ, 0x3, R101 ;  /* 0x00000003ff657819 */ /* 0x000fe20000011465 */
[----:B------:R-:W-:Y:S01]  /*0d30*/  IMAD.IADD R18, R224, 0x1, -R9 ;  /* 0x00000001e0127824 */ /* 0x000fe200078e0a09 */
[----:B------:R-:W-:Y:S01]  /*0d40*/  IMNMX R0, R0, 0x30, PT ;  /* 0x0000003000007817 */ /* 0x000fe20003800200 */
[----:B------:R-:W-:Y:S01]  /*0d50*/  IMAD R26, R223, c[0x0][0x1ec], R26 ;  /* 0x00007b00df1a7a24 */ /* 0x000fe200078e021a */
[----:B------:R-:W-:Y:S01]  /*0d60*/  IADD3 R97, P0, R101, R6, RZ ;  /* 0x0000000665617210 */ /* 0x000fe20007f1e0ff */
[----:B------:R-:W-:Y:S01]  /*0d70*/  IMAD.SHL.U32 R16, R18, 0x8, RZ ;  /* 0x0000000812107824 */ /* 0x000fe200078e00ff */
[----:B------:R-:W-:Y:S01]  /*0d80*/  UIADD3 UR8, UR15, UR8, URZ ;  /* 0x000000080f087290 */ /* 0x000fe2000fffe03f */
[----:B------:R-:W-:Y:S01]  /*0d90*/  IMAD.IADD R0, R0, 0x1, -R101 ;  /* 0x0000000100007824 */ /* 0x000fe200078e0a65 */
[----:B------:R-:W-:Y:S01]  /*0da0*/  IADD3 R27, R11, R26, RZ ;  /* 0x0000001a0b1b7210 */ /* 0x000fe20007ffe0ff */
[----:B------:R-:W-:Y:S01]  /*0db0*/  IMAD.MOV.U32 R26, RZ, RZ, R10 ;  /* 0x000000ffff1a7224 */ /* 0x000fe200078e000a */
[--C-:B------:R-:W-:Y:S01]  /*0dc0*/  SHF.R.S32.HI R17, RZ, 0x1f, R16.reuse ;  /* 0x0000001fff117819 */ /* 0x100fe20000011410 */
[----:B------:R-:W-:Y:S01]  /*0dd0*/  IMAD.SHL.U32 R18, R18, 0x4, RZ ;  /* 0x0000000412127824 */ /* 0x000fe200078e00ff */
[----:B------:R-:W-:Y:S01]  /*0de0*/  SHF.R.S32.HI R10, RZ, 0x1f, R53 ;  /* 0x0000001fff0a7819 */ /* 0x000fe20000011435 */
[----:B------:R-:W-:Y:S01]  /*0df0*/  IMAD R7, R53, UR8, RZ ;  /* 0x0000000835077c24 */ /* 0x000fe2000f8e02ff */
[----:B------:R-:W-:Y:S01]  /*0e00*/  ISETP.GE.AND P2, PT, R0, 0x1, PT ;  /* 0x000000010000780c */ /* 0x000fe20003f46270 */
[----:B------:R-:W-:Y:S01]  /*0e10*/  IMAD.WIDE.U32 R8, R223, c[0x0][0x240], R16 ;  /* 0x00009000df087a25 */ /* 0x000fe200078e0010 */
[----:B------:R-:W-:Y:S01]  /*0e20*/  SHF.R.S32.HI R19, RZ, 0x1f, R18 ;  /* 0x0000001fff137819 */ /* 0x000fe20000011412 */
[----:B------:R-:W-:Y:S01]  /*0e30*/  USHF.L.U32 UR12, UR10, 0x5, URZ ;  /* 0x000000050a0c7899 */ /* 0x000fe2000800063f */
[----:B------:R-:W-:Y:S01]  /*0e40*/  IADD3 R14, R18, 0x40, RZ ;  /* 0x00000040120e7810 */ /* 0x000fe20007ffe0ff */
[----:B------:R-:W-:Y:S01]  /*0e50*/  IMAD.IADD R137, R9, 0x1, R136 ;  /* 0x0000000109897824 */ /* 0x000fe200078e0288 */
[----:B------:R-:W-:Y:S01]  /*0e60*/  USHF.L.U64.HI UR11, UR10, UR6, UR11 ;  /* 0x000000060a0b7299 */ /* 0x000fe2000801020b */
[----:B------:R-:W-:Y:S01]  /*0e70*/  IMAD.MOV.U32 R136, RZ, RZ, R8 ;  /* 0x000000ffff887224 */ /* 0x000fe200078e0008 */
[----:B------:R-:W-:Y:S01]  /*0e80*/  SHF.R.S32.HI R8, RZ, 0x1f, R101 ;  /* 0x0000001fff087819 */ /* 0x000fe20000011465 */
[----:B------:R-:W-:Y:S01]  /*0e90*/  IMAD R9, R121, c[0x0][0x248], RZ ;  /* 0x0000920079097a24 */ /* 0x000fe200078e02ff */
[----:B------:R-:W-:Y:S01]  /*0ea0*/  IADD3 R109, R16, 0x80, RZ ;  /* 0x00000080106d7810 */ /* 0x000fe20007ffe0ff */
[----:B------:R-:W-:Y:S01]  /*0eb0*/  IMAD.WIDE.U32 R136, R140, c[0x0][0x248], R136 ;  /* 0x000092008c887a25 */ /* 0x000fe200078e0088 */
[----:B------:R-:W-:Y:S01]  /*0ec0*/  LEA.HI.X.SX32 R95, R6, R8, 0x1, P0 ;  /* 0x00000008065f7211 */ /* 0x000fe200000f0eff */
[----:B------:R-:W-:Y:S01]  /*0ed0*/  USHF.L.U32 UR10, UR4, 0x5, URZ ;  /* 0x00000005040a7899 */ /* 0x000fe2000800063f */
[----:B------:R-:W-:Y:S01]  /*0ee0*/  ISETP.GT.AND P0, PT, R0, 0x20, PT ;  /* 0x000000200000780c */ /* 0x000fe20003f04270 */
[----:B------:R-:W-:Y:S01]  /*0ef0*/  IMAD R9, R140, c[0x0][0x24c], R9 ;  /* 0x000093008c097a24 */ /* 0x000fe200078e0209 */
[----:B------:R-:W-:Y:S01]  /*0f00*/  IADD3 R108, R16, 0xc0, RZ ;  /* 0x000000c0106c7810 */ /* 0x000fe20007ffe0ff */
[----:B------:R-:W-:Y:S01]  /*0f10*/  IMAD R6, R95, c[0x0][0x238], RZ ;  /* 0x00008e005f067a24 */ /* 0x000fe200078e02ff */
[----:B------:R-:W-:Y:S01]  /*0f20*/  IADD3 R106, R101, 0x20, RZ ;  /* 0x00000020656a7810 */ /* 0x000fe20007ffe0ff */
[----:B------:R-:W-:Y:S01]  /*0f30*/  IMAD R7, R10, UR14, R7 ;  /* 0x0000000e0a077c24 */ /* 0x000fe2000f8e0207 */
[----:B------:R-:W-:Y:S01]  /*0f40*/  IADD3 R137, R137, R9, RZ ;  /* 0x0000000989897210 */ /* 0x000fe20007ffe0ff */
[----:B------:R-:W-:Y:S01]  /*0f50*/  IMAD R139, R97, c[0x0][0x23c], R6 ;  /* 0x00008f00618b7a24 */ /* 0x000fe200078e0206 */
[----:B------:R-:W-:Y:S01]  /*0f60*/  LEA.HI R6, R3, R224, RZ, 0x6 ;  /* 0x000000e003067211 */ /* 0x000fe200078f30ff */
[----:B------:R-:W-:Y:S01]  /*0f70*/  IMAD R24, R223, c[0x0][0x264], R24 ;  /* 0x00009900df187a24 */ /* 0x000fe200078e0218 */
[----:B------:R-:W-:Y:S01]  /*0f80*/  ISETP.GE.AND P6, PT, R108, c[0x0][0x1d4], PT ;  /* 0x000075006c007a0c */ /* 0x000fe20003fc6270 */
[----:B------:R-:W-:Y:S01]  /*0f90*/  IMAD.WIDE.U32 R136, R97, c[0x0][0x238], R136 ;  /* 0x00008e0061887a25 */ /* 0x000fe200078e0088 */
[----:B------:R-:W-:Y:S01]  /*0fa0*/  SHF.R.S32.HI R115, RZ, 0x1f, R106 ;  /* 0x0000001fff737819 */ /* 0x000fe2000001146a */
[----:B------:R-:W-:Y:S01]  /*0fb0*/  ULDC.64 UR4, c[0x0][0x280] ;  /* 0x0000a00000047ab9 */ /* 0x000fe20000000a00 */
[----:B------:R-:W-:Y:S01]  /*0fc0*/  IADD3 R116, -R101, 0x30, RZ ;  /* 0x0000003065747810 */ /* 0x000fe20007ffe1ff */
[----:B------:R-:W-:Y:S01]  /*0fd0*/  IMAD.WIDE.U32 R10, R223, c[0x0][0x260], R16 ;  /* 0x00009800df0a7a25 */ /* 0x000fe200078e0010 */
[----:B------:R-:W-:Y:S01]  /*0fe0*/  UIMAD.WIDE.U32 UR22, UR7, UR4, URZ ;  /* 0x00000004071672a5 */ /* 0x000fe2000f8e003f */
[----:B------:R-:W-:Y:S01]  /*0ff0*/  IADD3 R15, R18, 0x20, RZ ;  /* 0x00000020120f7810 */ /* 0x000fe20007ffe0ff */
[----:B------:R-:W-:Y:S01]  /*1000*/  UIMAD UR16, UR7, UR5, URZ ;  /* 0x00000005071072a4 */ /* 0x000fe2000f8e023f */
[----:B------:R-:W-:Y:S01]  /*1010*/  IMAD.IADD R139, R137, 0x1, R139 ;  /* 0x00000001898b7824 */ /* 0x000fe200078e028b */
[----:B------:R-:W-:Y:S01]  /*1020*/  ULDC UR20, c[0x0][0x1e0] ;  /* 0x0000780000147ab9 */ /* 0x000fe20000000800 */
[----:B------:R-:W-:Y:S01]  /*1030*/  IMAD.MOV.U32 R138, RZ, RZ, R136 ;  /* 0x000000ffff8a7224 */ /* 0x000fe200078e0088 */
[----:B------:R-:W-:Y:S01]  /*1040*/  ULDC.64 UR4, c[0x0][0x290] ;  /* 0x0000a40000047ab9 */ /* 0x000fe20000000a00 */
[----:B------:R-:W-:Y:S01]  /*1050*/  IMAD.IADD R25, R11, 0x1, R24 ;  /* 0x000000010b197824 */ /* 0x000fe200078e0218 */
[----:B------:R-:W-:Y:S01]  /*1060*/  MOV R24, R10 ;  /* 0x0000000a00187202 */ /* 0x000fe20000000f00 */
[----:B------:R-:W-:Y:S01]  /*1070*/  IMAD R146, R8, c[0x0][0x280], RZ ;  /* 0x0000a00008927a24 */ /* 0x000fe200078e02ff */
[----:B------:R-:W-:Y:S01]  /*1080*/  ULDC UR17, c[0x0][0x1e4] ;  /* 0x0000790000117ab9 */ /* 0x000fe20000000800 */
[----:B------:R-:W-:Y:S01]  /*1090*/  IMAD.WIDE.U32 R10, R53, UR14, R138 ;  /* 0x0000000e350a7c25 */ /* 0x000fe2000f8e008a */
[----:B------:R-:W-:-:S02]  /*10a0*/  UIMAD UR13, UR7, UR5, URZ ;  /* 0x00000005070d72a4 */ /* 0x000fc4000f8e023f */
[----:B------:R-:W-:Y:S01]  /*10b0*/  UIMAD.WIDE.U32 UR26, UR7, UR4, URZ ;  /* 0x00000004071a72a5 */ /* 0x000fe2000f8e003f */
[C---:B------:R-:W-:Y:S01]  /*10c0*/  IMAD R146, R101.reuse, c[0x0][0x284], R146 ;  /* 0x0000a10065927a24 */ /* 0x040fe200078e0292 */
[C---:B------:R-:W-:Y:S01]  /*10d0*/  @P2 LEA R30, P1, R10.reuse, c[0x0][0x220], 0x1 ;  /* 0x000088000a1e2a11 */ /* 0x040fe200078208ff */
[C---:B-1----:R-:W-:Y:S01]  /*10e0*/  IMAD.WIDE.U32 R12, R101.reuse, c[0x0][0x280], R16 ;  /* 0x0000a000650c7a25 */ /* 0x042fe200078e0010 */
[----:B------:R-:W-:Y:S01]  /*10f0*/  @P0 IADD3 R0, P4, R10, UR12, RZ ;  /* 0x0000000c0a000c10 */ /* 0x000fe2000ff9e0ff */
[----:B------:R-:W-:Y:S02]  /*1100*/  USHF.L.U64.HI UR5, UR4, UR6, UR5 ;  /* 0x0000000604057299 */ /* 0x000fe40008010205 */
[----:B------:R-:W-:Y:S01]  /*1110*/  IMAD.WIDE.U32 R150, R101, c[0x0][0x280], R18 ;  /* 0x0000a00065967a25 */ /* 0x000fe200078e0012 */
[----:B------:R-:W-:Y:S01]  /*1120*/  IADD3 R147, R146, R13, RZ ;  /* 0x0000000d92937210 */ /* 0x000fe20007ffe0ff */
[----:B------:R-:W-:Y:S02]  /*1130*/  USHF.L.U32 UR24, UR4, 0x5, URZ ;  /* 0x0000000504187899 */ /* 0x000fe4000800063f */
[----:B------:R-:W-:Y:S01]  /*1140*/  IMAD.IADD R7, R11, 0x1, R7 ;  /* 0x000000010b077824 */ /* 0x000fe200078e0207 */
[----:B------:R-:W-:Y:S01]  /*1150*/  UIMAD.WIDE.U32 UR28, UR7, UR20, URZ ;  /* 0x00000014071c72a5 */ /* 0x000fe2000f8e003f */
[----:B------:R-:W-:Y:S01]  /*1160*/  IMAD.IADD R151, R151, 0x1, R146 ;  /* 0x0000000197977824 */ /* 0x000fe200078e0292 */
[----:B------:R-:W-:Y:S01]  /*1170*/  UIMAD UR17, UR7, UR17, URZ ;  /* 0x00000011071172a4 */ /* 0x000fe2000f8e023f */
[----:B------:R-:W-:Y:S01]  /*1180*/  IMAD.MOV.U32 R146, RZ, RZ, R12 ;  /* 0x000000ffff927224 */ /* 0x000fe200078e000c */
[----:B------:R-:W-:Y:S01]  /*1190*/  @P2 LEA.HI.X R31, R10, c[0x0][0x224], R7, 0x1, P1 ;  /* 0x000089000a1f2a11 */ /* 0x000fe200008f0c07 */
[----:B------:R-:W-:Y:S01]  /*11a0*/  IMAD.SHL.U32 R99, R101, 0x40, RZ ;  /* 0x0000004065637824 */ /* 0x000fe200078e00ff */
[----:B------:R-:W-:Y:S01]  /*11b0*/  ISETP.GE.AND P1, PT, R16, c[0x0][0x1d4], PT ;  /* 0x0000750010007a0c */ /* 0x000fe20003f26270 */
[----:B------:R-:W-:Y:S01]  /*11c0*/  IMAD.SHL.U32 R6, R6, 0x8, RZ ;  /* 0x0000000806067824 */ /* 0x000fe200078e00ff */
[----:B------:R-:W-:Y:S01]  /*11d0*/  @P0 IADD3.X R7, R7, UR11, RZ, P4, !PT ;  /* 0x0000000b07070c10 */ /* 0x000fe2000a7fe4ff */
[----:B------:R-:W-:Y:S01]  /*11e0*/  IMAD R20, R94, c[0x0][0x210], RZ ;  /* 0x000084005e147a24 */ /* 0x000fe200078e02ff */
[----:B------:R-:W-:Y:S01]  /*11f0*/  LOP3.LUT R99, R99, 0x1c0, RZ, 0xc0, !PT ;  /* 0x000001c063637812 */ /* 0x000fe200078ec0ff */
[----:B------:R-:W-:Y:S01]  /*1200*/  IMAD R22, R8, c[0x0][0x290], RZ ;  /* 0x0000a40008167a24 */ /* 0x000fe200078e02ff */
[----:B------:R-:W-:Y:S01]  /*1210*/  P2R R114, PR, RZ, 0x2 ;  /* 0x00000002ff727803 */ /* 0x000fe20000000000 */
[C---:B------:R-:W-:Y:S01]  /*1220*/  IMAD R20, R223.reuse, c[0x0][0x214], R20 ;  /* 0x00008500df147a24 */ /* 0x040fe200078e0214 */
[----:B------:R-:W-:Y:S01]  /*1230*/  LOP3.LUT R6, R6, 0xfffffe00, RZ, 0xc0, !PT ;  /* 0xfffffe0006067812 */ /* 0x000fe200078ec0ff */
[----:B------:R-:W-:Y:S01]  /*1240*/  IMAD.WIDE.U32 R28, R223, c[0x0][0x210], R16 ;  /* 0x00008400df1c7a25 */ /* 0x000fe200078e0010 */
[----:B------:R-:W-:Y:S01]  /*1250*/  LOP3.LUT R110, R99, 0x38, R16, 0xf8, !PT ;  /* 0x00000038636e7812 */ /* 0x000fe200078ef810 */
[----:B------:R-:W-:Y:S01]  /*1260*/  ULDC UR21, c[0x0][0x280] ;  /* 0x0000a00000157ab9 */ /* 0x000fe20000000800 */
[----:B------:R-:W-:Y:S01]  /*1270*/  SHF.R.U32.HI R111, RZ, 0x3, R99 ;  /* 0x00000003ff6f7819 */ /* 0x000fe20000011663 */
[C---:B------:R-:W-:Y:S01]  /*1280*/  IMAD R22, R101.reuse, c[0x0][0x294], R22 ;  /* 0x0000a50065167a24 */ /* 0x040fe200078e0216 */
[----:B------:R-:W-:Y:S01]  /*1290*/  ISETP.NE.AND P4, PT, R114, RZ, PT ;  /* 0x000000ff7200720c */ /* 0x000fe20003f85270 */
[C---:B------:R-:W-:Y:S01]  /*12a0*/  IMAD.WIDE.U32 R148, R101.reuse, c[0x0][0x290], R18 ;  /* 0x0000a40065947a25 */ /* 0x040fe200078e0012 */
[----:B------:R-:W-:Y:S01]  /*12b0*/  LOP3.LUT R110, R6, R110, R111, 0xf6, !PT ;  /* 0x0000006e066e7212 */ /* 0x000fe200078ef66f */
[----:B------:R-:W-:Y:S01]  /*12c0*/  ULDC UR4, c[0x0][0x284] ;  /* 0x0000a10000047ab9 */ /* 0x000fe20000000800 */
[----:B------:R-:W-:Y:S01]  /*12d0*/  ISETP.GE.AND P1, PT, R16, c[0x0][0x27c], PT ;  /* 0x00009f0010007a0c */ /* 0x000fe20003f26270 */
[----:B------:R-:W-:Y:S01]  /*12e0*/  IMAD.WIDE.U32 R10, R101, c[0x0][0x290], R16 ;  /* 0x0000a400650a7a25 */ /* 0x000fe200078e0010 */
[----:B------:R-:W-:-:S02]  /*12f0*/  USHF.L.U64.HI UR4, UR21, UR6, UR4 ;  /* 0x0000000615047299 */ /* 0x000fc40008010204 */
[----:B------:R-:W-:Y:S01]  /*1300*/  SEL R3, RZ, c[0x0][0x27c], !P1 ;  /* 0x00009f00ff037a07 */ /* 0x000fe20004800000 */
[----:B------:R-:W-:Y:S01]  /*1310*/  IMAD.SHL.U32 R110, R110, 0x2, RZ ;  /* 0x000000026e6e7824 */ /* 0x000fe200078e00ff */
[----:B------:R-:W-:Y:S01]  /*1320*/  USHF.L.U32 UR21, UR21, 0x5, URZ ;  /* 0x0000000515157899 */ /* 0x000fe2000800063f */
[----:B------:R-:W-:Y:S01]  /*1330*/  IMAD.IADD R21, R29, 0x1, R20 ;  /* 0x000000011d157824 */ /* 0x000fe200078e0214 */
[----:B------:R-:W-:Y:S01]  /*1340*/  IADD3 R3, R16, R3, RZ ;  /* 0x0000000310037210 */ /* 0x000fe20007ffe0ff */
[----:B------:R-:W-:Y:S01]  /*1350*/  IMAD.IADD R149, R149, 0x1, R22 ;  /* 0x0000000195957824 */ /* 0x000fe200078e0216 */
[----:B------:R-:W-:Y:S01]  /*1360*/  @!PT LDS RZ, [RZ] ;  /* 0x00000000fffff984 */ /* 0x000fe20000000800 */
[----:B------:R-:W-:Y:S01]  /*1370*/  @!PT LDS RZ, [RZ] ;  /* 0x00000000fffff984 */ /* 0x000fe20000000800 */
[----:B------:R-:W-:Y:S01]  /*1380*/  @!PT LDS RZ, [RZ] ;  /* 0x00000000fffff984 */ /* 0x000fe20000000800 */
[----:B------:R1:W-:Y:S01]  /*1390*/  @P2 LDGSTS.E.BYPASS.LTC128B.128 [R110+0xa080], [R30.64], !P4 ;  /* 0x0a0800001e6e2fae */ /* 0x0003e2000e101d52 */
[----:B------:R-:W-:Y:S01]  /*13a0*/  MOV R20, R28 ;  /* 0x0000001c00147202 */ /* 0x000fe20000000f00 */
[----:B------:R-:W-:Y:S01]  /*13b0*/  IMAD.IADD R23, R22, 0x1, R11 ;  /* 0x0000000116177824 */ /* 0x000fe200078e020b */
[----:B------:R-:W-:Y:S01]  /*13c0*/  UIADD3 UR16, UR23, UR16, URZ ;  /* 0x0000001017107290 */ /* 0x000fe2000fffe03f */
[----:B------:R-:W-:Y:S01]  /*13d0*/  IMAD.MOV.U32 R22, RZ, RZ, R10 ;  /* 0x000000ffff167224 */ /* 0x000fe200078e000a */
[----:B------:R-:W-:Y:S01]  /*13e0*/  SHF.R.S32.HI R10, RZ, 0x1f, R3 ;  /* 0x0000001fff0a7819 */ /* 0x000fe20000011403 */
[----:B------:R-:W-:Y:S01]  /*13f0*/  IMAD.WIDE.U32 R152, R101, c[0x0][0x1e0], RZ ;  /* 0x0000780065987a25 */ /* 0x000fe200078e00ff */
[----:B------:R-:W-:-:S02]  /*1400*/  UIADD3 UR13, UR27, UR13, URZ ;  /* 0x0000000d1b0d7290 */ /* 0x000fc4000fffe03f */
[----:B------:R-:W-:Y:S01]  /*1410*/  UIADD3 UR17, UR29, UR17, URZ ;  /* 0x000000111d117290 */ /* 0x000fe2000fffe03f */
[----:B------:R-:W-:Y:S01]  /*1420*/  IMAD.SHL.U32 R107, R106, 0x40, RZ ;  /* 0x000000406a6b7824 */ /* 0x000fe200078e00ff */
[----:B------:R-:W-:Y:S01]  /*1430*/  ULDC.U8 UR6, c[0x0][0x298] ;  /* 0x0000a60000067ab9 */ /* 0x000fe20000000000 */
[----:B------:R-:W-:Y:S02]  /*1440*/  IMAD R121, R121, c[0x0][0x268], RZ ;  /* 0x00009a0079797a24 */ /* 0x000fe400078e02ff */
[----:B------:R-:W-:Y:S01]  /*1450*/  IMAD.WIDE.U32 R150, R144, c[0x0][0x280], R150 ;  /* 0x0000a00090967a25 */ /* 0x000fe200078e0096 */
[----:B------:R-:W-:-:S03]  /*1460*/  LOP3.LUT R107, R107, 0x1c0, RZ, 0xc0, !PT ;  /* 0x000001c06b6b7812 */ /* 0x000fc600078ec0ff */
[C---:B------:R-:W-:Y:S01]  /*1470*/  IMAD R121, R140.reuse, c[0x0][0x26c], R121 ;  /* 0x00009b008c797a24 */ /* 0x040fe200078e0279 */
[----:B------:R-:W-:Y:S01]  /*1480*/  SHF.R.U32.HI R117, RZ, 0x3, R107 ;  /* 0x00000003ff757819 */ /* 0x000fe2000001166b */
[----:B------:R-:W-:-:S04]  /*1490*/  IMAD.WIDE.U32 R140, R140, c[0x0][0x268], R24 ;  /* 0x00009a008c8c7a25 */ /* 0x000fc800078e0018 */
[----:B------:R-:W-:-:S04]  /*14a0*/  IMAD.WIDE.U32 R146, R144, c[0x0][0x280], R146 ;  /* 0x0000a00090927a25 */ /* 0x000fc800078e0092 */
[----:B------:R-:W-:-:S04]  /*14b0*/  IMAD.WIDE.U32 R148, R144, c[0x0][0x290], R148 ;  /* 0x0000a40090947a25 */ /* 0x000fc800078e0094 */
[----:B------:R-:W-:Y:S02]  /*14c0*/  IMAD R115, R115, c[0x0][0x1e0], RZ ;  /* 0x0000780073737a24 */ /* 0x000fe400078e02ff */
[----:B------:R-:W-:Y:S02]  /*14d0*/  IMAD.MOV.U32 R66, RZ, RZ, c[0x0][0x27c] ;  /* 0x00009f00ff427624 */ /* 0x000fe400078e00ff */
[----:B------:R-:W-:-:S04]  /*14e0*/  IMAD.WIDE.U32 R156, R106, c[0x0][0x1e0], RZ ;  /* 0x000078006a9c7a25 */ /* 0x000fc800078e00ff */
[----:B------:R-:W-:Y:S02]  /*14f0*/  IMAD R115, R106, c[0x0][0x1e4], R115 ;  /* 0x000079006a737a24 */ /* 0x000fe400078e0273 */
[----:B------:R-:W-:Y:S02]  /*1500*/  IMAD.SHL.U32 R67, R66, 0x2, RZ ;  /* 0x0000000242437824 */ /* 0x000fe400078e00ff */
[----:B------:R-:W-:Y:S01]  /*1510*/  IMAD.IADD R121, R141, 0x1, R121 ;  /* 0x000000018d797824 */ /* 0x000fe200078e0279 */
[----:B------:R-:W-:Y:S01]  /*1520*/  IADD3 R115, R157, R115, RZ ;  /* 0x000000739d737210 */ /* 0x000fe20007ffe0ff */
[--C-:B---3--:R-:W-:Y:S01]  /*1530*/  @P3 IMAD.MOV.U32 R12, RZ, RZ, R4.reuse ;  /* 0x000000ffff0c3224 */ /* 0x108fe200078e0004 */
[----:B------:R-:W-:Y:S02]  /*1540*/  @!P3 MOV R12, R226 ;  /* 0x000000e2000cb202 */ /* 0x000fe40000000f00 */
[----:B------:R-:W-:Y:S01]  /*1550*/  @P3 SHF.R.S32.HI R13, RZ, 0x1f, R4 ;  /* 0x0000001fff0d3819 */ /* 0x000fe20000011404 */
[----:B------:R-:W-:Y:S01]  /*1560*/  @!P3 IMAD.MOV.U32 R13, RZ, RZ, R5 ;  /* 0x000000ffff0db224 */ /* 0x000fe200078e0005 */
[----:B------:R-:W-:-:S02]  /*1570*/  SEL R154, R12, RZ, !P5 ;  /* 0x000000ff0c9a7207 */ /* 0x000fc40006800000 */
[----:B------:R-:W-:Y:S02]  /*1580*/  IADD3 R12, R18, R14, RZ ;  /* 0x0000000e120c7210 */ /* 0x000fe40007ffe0ff */
[----:B------:R-:W-:Y:S01]  /*1590*/  SEL R4, R13, RZ, !P5 ;  /* 0x000000ff0d047207 */ /* 0x000fe20006800000 */
[----:B------:R-:W-:Y:S01]  /*15a0*/  IMAD.WIDE.U32 R26, R154, c[0x0][0x1f0], R26 ;  /* 0x00007c009a1a7a25 */ /* 0x000fe200078e001a */
[----:B------:R-:W-:Y:S02]  /*15b0*/  ISETP.GE.AND P5, PT, R12, c[0x0][0x1d4], PT ;  /* 0x000075000c007a0c */ /* 0x000fe40003fa6270 */
[----:B------:R-:W-:Y:S01]  /*15c0*/  ISETP.GE.AND P3, PT, R109, c[0x0][0x1d4], PT ;  /* 0x000075006d007a0c */ /* 0x000fe20003f66270 */
[C---:B------:R-:W-:Y:S01]  /*15d0*/  IMAD R5, R4.reuse, c[0x0][0x1f0], RZ ;  /* 0x00007c0004057a24 */ /* 0x040fe200078e02ff */
[----:B------:R-:W-:Y:S01]  /*15e0*/  P2R R113, PR, RZ, 0x20 ;  /* 0x00000020ff717803 */ /* 0x000fe20000000000 */
[----:B------:R-:W-:Y:S01]  /*15f0*/  IMAD R119, R4, c[0x0][0x218], RZ ;  /* 0x0000860004777a24 */ /* 0x000fe200078e02ff */
[----:B------:R-:W-:Y:S01]  /*1600*/  P2R R112, PR, RZ, 0x8 ;  /* 0x00000008ff707803 */ /* 0x000fe20000000000 */
[----:B------:R-:W-:Y:S01]  /*1610*/  IMAD R5, R154, c[0x0][0x1f4], R5 ;  /* 0x00007d009a057a24 */ /* 0x000fe200078e0205 */
[----:B------:R-:W-:Y:S01]  /*1620*/  IADD3 R13, R18, 0x60, RZ ;  /* 0x00000060120d7810 */ /* 0x000fe20007ffe0ff */
[----:B------:R-:W-:-:S02]  /*1630*/  IMAD R119, R154, c[0x0][0x21c], R119 ;  /* 0x000087009a777a24 */ /* 0x000fc400078e0277 */
[----:B------:R-:W-:Y:S02]  /*1640*/  IMAD.IADD R27, R27, 0x1, R5 ;  /* 0x000000011b1b7824 */ /* 0x000fe400078e0205 */
[----:B------:R1:W-:Y:S01]  /*1650*/  @P2 LDGSTS.E.BYPASS.LTC128B.128 [R110+0xb880], [R30.64+0x80], !P5 ;  /* 0x0b8800801e6e2fae */ /* 0x0003e2000e901d52 */
[----:B------:R-:W-:-:S03]  /*1660*/  IMAD.WIDE.U32 R154, R154, c[0x0][0x218], R20 ;  /* 0x000086009a9a7a25 */ /* 0x000fc600078e0014 */
[----:B------:R1:W-:Y:S02]  /*1670*/  @P2 LDGSTS.E.BYPASS.LTC128B.128 [R110+0xd080], [R30.64+0x100], !P3 ;  /* 0x0d0801001e6e2fae */ /* 0x0003e4000d901d52 */
[----:B------:R-:W-:Y:S02]  /*1680*/  IADD3 R119, R155, R119, RZ ;  /* 0x000000779b777210 */ /* 0x000fe40007ffe0ff */
[----:B------:R1:W-:Y:S01]  /*1690*/  @P2 LDGSTS.E.BYPASS.LTC128B.128 [R110+0xe880], [R30.64+0x180], !P6 ;  /* 0x0e8801801e6e2fae */ /* 0x0003e2000f101d52 */
[----:B------:R-:W-:-:S04]  /*16a0*/  @P0 LEA R28, P2, R0, c[0x0][0x220], 0x1 ;  /* 0x00008800001c0a11 */ /* 0x000fc800078408ff */
[----:B------:R-:W-:Y:S02]  /*16b0*/  @P0 LEA.HI.X R29, R0, c[0x0][0x224], R7, 0x1, P2 ;  /* 0x00008900001d0a11 */ /* 0x000fe400010f0c07 */
[CC--:B------:R-:W-:Y:S02]  /*16c0*/  LEA.HI R0, R10.reuse, R3.reuse, RZ, 0x3 ;  /* 0x000000030a007211 */ /* 0x0c0fe400078f18ff */
[----:B------:R-:W-:Y:S01]  /*16d0*/  LEA.HI R10, R10, R3, RZ, 0x6 ;  /* 0x000000030a0a7211 */ /* 0x000fe200078f30ff */
[----:B------:R1:W-:Y:S01]  /*16e0*/  @P0 LDGSTS.E.BYPASS.LTC128B.128 [R110+0xb080], [R28.64], !P4 ;  /* 0x0b0800001c6e0fae */ /* 0x0003e2000e101d52 */
[----:B------:R-:W-:Y:S02]  /*16f0*/  SHF.R.S32.HI R3, RZ, 0x1f, R142 ;  /* 0x0000001fff037819 */ /* 0x000fe4000001148e */
[----:B------:R-:W-:Y:S01]  /*1700*/  IADD3 R100, P2, R142, R101, RZ ;  /* 0x000000658e647210 */ /* 0x000fe20007f5e0ff */
[----:B------:R1:W-:Y:S01]  /*1710*/  @P0 LDGSTS.E.BYPASS.LTC128B.128 [R110+0xc880], [R28.64+0x80], !P5 ;  /* 0x0c8800801c6e0fae */ /* 0x0003e2000e901d52 */
[----:B------:R-:W-:Y:S01]  /*1720*/  SHF.R.S32.HI R10, RZ, 0x6, R10 ;  /* 0x00000006ff0a7819 */ /* 0x000fe2000001140a */
[C---:B------:R-:W-:Y:S01]  /*1730*/  IMAD R105, R3.reuse, c[0x0][0x1e0], RZ ;  /* 0x0000780003697a24 */ /* 0x040fe200078e02ff */
[----:B------:R-:W-:Y:S01]  /*1740*/  IADD3.X R98, R3, R8, RZ, P2, !PT ;  /* 0x0000000803627210 */ /* 0x000fe200017fe4ff */
[----:B------:R-:W-:Y:S01]  /*1750*/  IMAD R8, R8, c[0x0][0x1e0], RZ ;  /* 0x0000780008087a24 */ /* 0x000fe200078e02ff */
[----:B------:R1:W-:Y:S01]  /*1760*/  @P0 LDGSTS.E.BYPASS.LTC128B.128 [R110+0xe080], [R28.64+0x100], !P3 ;  /* 0x0e0801001c6e0fae */ /* 0x0003e2000d901d52 */
[C---:B------:R-:W-:Y:S01]  /*1770*/  IMAD R105, R142.reuse, c[0x0][0x1e4], R105 ;  /* 0x000079008e697a24 */ /* 0x040fe200078e0269 */
[----:B------:R-:W-:Y:S01]  /*1780*/  SHF.R.S32.HI R3, RZ, 0x1f, R144 ;  /* 0x0000001fff037819 */ /* 0x000fe20000011490 */
[----:B------:R-:W-:Y:S01]  /*1790*/  IMAD R5, R101, c[0x0][0x1e4], R8 ;  /* 0x0000790065057a24 */ /* 0x000fe200078e0208 */
[----:B------:R1:W-:Y:S01]  /*17a0*/  @P0 LDGSTS.E.BYPASS.LTC128B.128 [R110+0xf880], [R28.64+0x180], !P6 ;  /* 0x0f8801801c6e0fae */ /* 0x0003e2000f101d52 */
[----:B------:R-:W-:Y:S01]  /*17b0*/  IMAD.WIDE.U32 R142, R142, c[0x0][0x1e0], R26 ;  /* 0x000078008e8e7a25 */ /* 0x000fe200078e001a */
[----:B------:R-:W-:-:S02]  /*17c0*/  LOP3.LUT R24, R107, 0x38, R0, 0xf8, !PT ;  /* 0x000000386b187812 */ /* 0x000fc400078ef800 */
[----:B------:R-:W0:Y:S01]  /*17d0*/  LDGDEPBAR ;  /* 0x00000000000079af */ /* 0x000e220000000000 */
[----:B------:R-:W-:Y:S01]  /*17e0*/  IMAD.IADD R104, R153, 0x1, R5 ;  /* 0x0000000199687824 */ /* 0x000fe200078e0205 */
[----:B------:R-:W-:Y:S01]  /*17f0*/  IADD3 R103, P2, P0, R142, R152, R16 ;  /* 0x000000988e677210 */ /* 0x000fe2000785e010 */
[----:B------:R-:W-:Y:S01]  /*1800*/  IMAD.IADD R105, R143, 0x1, R105 ;  /* 0x000000018f697824 */ /* 0x000fe200078e0269 */
[----:B------:R-:W-:Y:S01]  /*1810*/  SHF.R.S32.HI R5, RZ, 0x1f, R106 ;  /* 0x0000001fff057819 */ /* 0x000fe2000001146a */
[C---:B------:R-:W-:Y:S01]  /*1820*/  IMAD R123, R3.reuse, c[0x0][0x280], RZ ;  /* 0x0000a000037b7a24 */ /* 0x040fe200078e02ff */
[----:B------:R-:W-:Y:S01]  /*1830*/  LOP3.LUT R131, R24, R117, RZ, 0x3c, !PT ;  /* 0x0000007518837212 */ /* 0x000fe200078e3cff */
[----:B------:R-:W-:Y:S01]  /*1840*/  IMAD R3, R3, c[0x0][0x290], RZ ;  /* 0x0000a40003037a24 */ /* 0x000fe200078e02ff */
[----:B------:R-:W-:Y:S01]  /*1850*/  IADD3.X R102, R105, R104, R17, P2, P0 ;  /* 0x0000006869667210 */ /* 0x000fe200017e0411 */
[----:B------:R-:W-:Y:S01]  /*1860*/  IMAD R123, R144, c[0x0][0x284], R123 ;  /* 0x0000a100907b7a24 */ /* 0x000fe200078e027b */
[----:B------:R-:W-:Y:S01]  /*1870*/  ISETP.GE.AND P2, PT, R12, c[0x0][0x27c], PT ;  /* 0x00009f000c007a0c */ /* 0x000fe20003f46270 */
[C---:B------:R-:W-:Y:S01]  /*1880*/  IMAD R3, R144.reuse, c[0x0][0x294], R3 ;  /* 0x0000a50090037a24 */ /* 0x040fe200078e0203 */
[----:B------:R-:W-:Y:S01]  /*1890*/  LEA.HI R5, R5, R106, RZ, 0x3 ;  /* 0x0000006a05057211 */ /* 0x000fe200078f18ff */
[----:B------:R-:W-:Y:S01]  /*18a0*/  IMAD.WIDE.U32 R144, R144, c[0x0][0x290], R22 ;  /* 0x0000a40090907a25 */ /* 0x000fe200078e0016 */
[----:B------:R-:W-:-:S02]  /*18b0*/  SEL R7, RZ, c[0x0][0x27c], !P2 ;  /* 0x00009f00ff077a07 */ /* 0x000fc40005000000 */
[----:B------:R-:W-:Y:S01]  /*18c0*/  LOP3.LUT R26, R99, 0x38, R0, 0xf8, !PT ;  /* 0x00000038631a7812 */ /* 0x000fe200078ef800 */
[----:B------:R-:W-:Y:S01]  /*18d0*/  IMAD.SHL.U32 R11, R5, 0x40, RZ ;  /* 0x00000040050b7824 */ /* 0x000fe200078e00ff */
[----:B------:R-:W-:Y:S01]  /*18e0*/  IADD3 R7, R12, R7, RZ ;  /* 0x000000070c077210 */ /* 0x000fe20007ffe0ff */
[----:B------:R-:W-:Y:S01]  /*18f0*/  IMAD R22, R10, 0xc00, R6 ;  /* 0x00000c000a167824 */ /* 0x000fe200078e0206 */
[----:B------:R-:W-:Y:S01]  /*1900*/  LOP3.LUT R133, R26, R111, RZ, 0x3c, !PT ;  /* 0x0000006f1a857212 */ /* 0x000fe200078e3cff */
[----:B------:R-:W-:Y:S01]  /*1910*/  IMAD.IADD R125, R151, 0x1, R123 ;  /* 0x00000001977d7824 */ /* 0x000fe200078e027b */
[----:B------:R-:W-:Y:S01]  /*1920*/  SHF.R.S32.HI R8, RZ, 0x1f, R7 ;  /* 0x0000001fff087819 */ /* 0x000fe20000011407 */
[----:B------:R-:W-:Y:S01]  /*1930*/  IMAD.IADD R124, R149, 0x1, R3 ;  /* 0x00000001957c7824 */ /* 0x000fe200078e0203 */
[----:B------:R-:W-:Y:S01]  /*1940*/  LOP3.LUT R11, R11, 0xfffffe00, RZ, 0xc0, !PT ;  /* 0xfffffe000b0b7812 */ /* 0x000fe200078ec0ff */
[----:B------:R-:W-:Y:S01]  /*1950*/  IMAD.IADD R122, R3, 0x1, R145 ;  /* 0x00000001037a7824 */ /* 0x000fe200078e0291 */
[----:B------:R-:W-:-:S02]  /*1960*/  LEA.HI R68, R8, R7, RZ, 0x3 ;  /* 0x0000000708447211 */ /* 0x000fc400078f18ff */
[----:B------:R-:W-:Y:S01]  /*1970*/  LEA.HI R8, R8, R7, RZ, 0x6 ;  /* 0x0000000708087211 */ /* 0x000fe200078f30ff */
[----:B------:R-:W-:Y:S01]  /*1980*/  IMAD R10, R10, 0xc00, R11 ;  /* 0x00000c000a0a7824 */ /* 0x000fe200078e020b */
[----:B------:R-:W-:Y:S02]  /*1990*/  LOP3.LUT R132, R99, 0x38, R68, 0xf8, !PT ;  /* 0x0000003863847812 */ /* 0x000fe400078ef844 */
[----:B------:R-:W-:Y:S01]  /*19a0*/  SHF.R.S32.HI R8, RZ, 0x6, R8 ;  /* 0x00000006ff087819 */ /* 0x000fe20000011408 */
[----:B------:R-:W-:Y:S01]  /*19b0*/  IMAD.IADD R131, R10, 0x1, R131 ;  /* 0x000000010a837824 */ /* 0x000fe200078e0283 */
[----:B------:R-:W-:Y:S02]  /*19c0*/  LOP3.LUT R10, R107, 0x38, R68, 0xf8, !PT ;  /* 0x000000386b0a7812 */ /* 0x000fe400078ef844 */
[----:B------:R-:W-:Y:S01]  /*19d0*/  LOP3.LUT R132, R132, R111, RZ, 0x3c, !PT ;  /* 0x0000006f84847212 */ /* 0x000fe200078e3cff */
[----:B------:R-:W-:Y:S01]  /*19e0*/  IMAD R5, R8, 0xc00, R6 ;  /* 0x00000c0008057824 */ /* 0x000fe200078e0206 */
[----:B------:R-:W-:Y:S01]  /*19f0*/  LOP3.LUT R129, R10, R117, RZ, 0x3c, !PT ;  /* 0x000000750a817212 */ /* 0x000fe200078e3cff */
[----:B------:R-:W-:Y:S01]  /*1a00*/  IMAD R8, R8, 0xc00, R11 ;  /* 0x00000c0008087824 */ /* 0x000fe200078e020b */
[----:B------:R-:W-:Y:S01]  /*1a10*/  IADD3 R133, R22, R133, RZ ;  /* 0x0000008516857210 */ /* 0x000fe20007ffe0ff */
[----:B------:R-:W-:Y:S01]  /*1a20*/  IMAD.IADD R132, R5, 0x1, R132 ;  /* 0x0000000105847824 */ /* 0x000fe200078e0284 */
[----:B------:R-:W-:Y:S01]  /*1a30*/  LOP3.LUT R128, R0, 0xfffffff8, RZ, 0xc0, !PT ;  /* 0xfffffff800807812 */ /* 0x000fe200078ec0ff */
[----:B------:R-:W-:Y:S01]  /*1a40*/  IMAD.SHL.U32 R131, R131, 0x2, RZ ;  /* 0x0000000283837824 */ /* 0x000fe200078e00ff */
[----:B------:R-:W-:Y:S01]  /*1a50*/  IADD3 R129, R8, R129, RZ ;  /* 0x0000008108817210 */ /* 0x000fe20007ffe0ff */
[----:B------:R-:W-:Y:S01]  /*1a60*/  IMAD.SHL.U32 R133, R133, 0x2, RZ ;  /* 0x0000000285857824 */ /* 0x000fe200078e00ff */
[----:B------:R-:W-:-:S02]  /*1a70*/  LOP3.LUT R127, R68, 0xfffffff8, RZ, 0xc0, !PT ;  /* 0xfffffff8447f7812 */ /* 0x000fc400078ec0ff */
[----:B------:R-:W-:Y:S01]  /*1a80*/  ISETP.GE.AND P0, PT, R66, 0x1, PT ;  /* 0x000000014200780c */ /* 0x000fe20003f06270 */
[----:B------:R-:W-:Y:S01]  /*1a90*/  IMAD.SHL.U32 R129, R129, 0x2, RZ ;  /* 0x0000000281817824 */ /* 0x000fe200078e00ff */
[----:B------:R-:W-:Y:S02]  /*1aa0*/  SHF.R.S32.HI R69, RZ, 0x3, R0 ;  /* 0x00000003ff457819 */ /* 0x000fe40000011400 */
[----:B------:R-:W-:Y:S02]  /*1ab0*/  IADD3 R123, R123, R147, RZ ;  /* 0x000000937b7b7210 */ /* 0x000fe40007ffe0ff */
[----:B------:R-:W-:Y:S02]  /*1ac0*/  SHF.R.S32.HI R126, RZ, 0x1f, R128 ;  /* 0x0000001fff7e7819 */ /* 0x000fe40000011480 */
[----:B------:R-:W-:Y:S02]  /*1ad0*/  SHF.R.S32.HI R68, RZ, 0x3, R68 ;  /* 0x00000003ff447819 */ /* 0x000fe40000011444 */
[----:B------:R-:W-:-:S02]  /*1ae0*/  SHF.R.S32.HI R130, RZ, 0x1f, R127 ;  /* 0x0000001fff827819 */ /* 0x000fc4000001147f */
[----:B------:R-:W-:Y:S01]  /*1af0*/  SHF.L.U32 R132, R132, 0x1, RZ ;  /* 0x0000000184847819 */ /* 0x000fe200000006ff */
[----:B-1----:R-:W-:Y:S06]  /*1b00*/  BAR.SYNC.DEFER_BLOCKING 0x0 ;  /* 0x0000000000007b1d */ /* 0x002fec0000010000 */
.L_x_1062:
[----:B------:R-:W-:Y:S01]  /*1b10*/  SHF.R.S32.HI R118, RZ, 0x1f, R53 ;  /* 0x0000001fff767819 */ /* 0x000fe20000011435 */
[C---:B------:R-:W-:Y:S01]  /*1b20*/  IMAD R135, R53.reuse, UR17, RZ ;  /* 0x0000001135877c24 */ /* 0x040fe2000f8e02ff */
[----:B------:R-:W-:Y:S01]  /*1b30*/  ISETP.GE.AND P4, PT, R66, 0x1, PT ;  /* 0x000000014200780c */ /* 0x000fe20003f86270 */
[----:B------:R-:W-:Y:S01]  /*1b40*/  IMAD.WIDE.U32 R158, R53, UR28, RZ ;  /* 0x0000001c359e7c25 */ /* 0x000fe2000f8e00ff */
[----:B------:R-:W-:Y:S04]  /*1b50*/  DEPBAR.LE SB0, 0x0 ;  /* 0x000080000000791a */ /* 0x000fe80000000000 */
[----:B------:R-:W-:Y:S01]  /*1b60*/  BAR.SYNC.DEFER_BLOCKING 0x0 ;  /* 0x0000000000007b1d */ /* 0x000fe20000010000 */
[----:B------:R-:W-:Y:S01]  /*1b70*/  IADD3 R3, P3, P0, R103, UR10, R158 ;  /* 0x0000000a67037c10 */ /* 0x000fe2000f87e09e */
[----:B------:R-:W-:Y:S04]  /*1b80*/  IMAD R135, R118, UR28, R135 ;  /* 0x0000001c76877c24 */ /* 0x000fe8000f8e0287 */
[----:B------:R-:W-:Y:S05]  /*1b90*/  IMAD.IADD R135, R159, 0x1, R135 ;  /* 0x000000019f877824 */ /* 0x000fea00078e0287 */
[----:B------:R-:W-:Y:S02]  /*1ba0*/  IADD3.X R0, R102, UR9, R135, P3, P0 ;  /* 0x0000000966007c10 */ /* 0x000fe40009fe0487 */
[----:B-1----:R-:W-:Y:S05]  /*1bb0*/  IADD3 R5, P0, R103, R158, RZ ;  /* 0x0000009e67057210 */ /* 0x002fea0007f1e0ff */
[----:B------:R-:W-:Y:S01]  /*1bc0*/  IMAD.X R4, R135, 0x1, R102, P0 ;  /* 0x0000000187047824 */ /* 0x000fe200000e0666 */
[C---:B------:R-:W-:Y:S04]  /*1bd0*/  LEA R84, P0, R5.reuse, c[0x0][0x1c8], 0x1 ;  /* 0x0000720005547a11 */ /* 0x040fe800078008ff */
[----:B------:R-:W-:Y:S01]  /*1be0*/  LEA.HI.X R85, R5, c[0x0][0x1cc], R4, 0x1, P0 ;  /* 0x0000730005557a11 */ /* 0x000fe200000f0c04 */
[----:B------:R-:W-:Y:S01]  /*1bf0*/  BSSY B2, `(.L_x_1023) ;  /* 0x0000512000027945 */ /* 0x000fe20003800000 */
[C---:B------:R-:W-:Y:S04]  /*1c00*/  LEA R82, P0, R3.reuse, c[0x0][0x1c8], 0x1 ;  /* 0x0000720003527a11 */ /* 0x040fe800078008ff */
[----:B------:R-:W-:Y:S01]  /*1c10*/  LEA.HI.X R83, R3, c[0x0][0x1cc], R0, 0x1, P0 ;  /* 0x0000730003537a11 */ /* 0x000fe200000f0c00 */
[----:B------:R-:W-:-:S05]  /*1c20*/  @!P4 BRA `(.L_x_1024) ;  /* 0x00004e400000c947 */ /* 0x000fca0003800000 */
[C---:B------:R-:W-:Y:S01]  /*1c30*/  IMAD R3, R53.reuse, UR16, RZ ;  /* 0x0000001035037c24 */ /* 0x040fe2000f8e02ff */
[----:B------:R-:W-:Y:S01]  /*1c40*/  ISETP.NE.AND P0, PT, RZ, UR6, PT ;  /* 0x00000006ff007c0c */ /* 0x000fe2000bf05270 */
        /* <DEDUP_REMOVED lines=54> */
.L_x_1027:
[----:B------:R-:W-:Y:S05]  /*1fb0*/  BSYNC B0 ;  /* 0x0000000000007941 */ /* 0x000fea0003800000 */
.L_x_1026:
[----:B------:R-:W-:Y:S01]  /*1fc0*/  ISETP.GE.AND P5, PT, R106, R134, PT ;  /* 0x000000866a00720c */ /* 0x000fe20003fa6270 */
[----:B-----5:R-:W-:Y:S01]  /*1fd0*/  IMAD.MOV.U32 R10, RZ, RZ, R72 ;  /* 0x000000ffff0a7224 */ /* 0x020fe200078e0048 */
[----:B------:R-:W-:Y:S01]  /*1fe0*/  MOV R5, R36 ;  /* 0x0000002400057202 */ /* 0x000fe20000000f00 */
[----:B-1----:R-:W-:Y:S01]  /*1ff0*/  IMAD.MOV.U32 R9, RZ, RZ, R73 ;  /* 0x000000ffff097224 */ /* 0x002fe200078e0049 */
[----:B------:R-:W-:Y:S01]  /*2000*/  MOV R0, R41 ;  /* 0x0000002900007202 */ /* 0x000fe20000000f00 */
        /* <DEDUP_REMOVED lines=63> */
.L_x_1029:
[----:B------:R-:W-:Y:S05]  /*2400*/  BSYNC B0 ;  /* 0x0000000000007941 */ /* 0x000fea0003800000 */
.L_x_1028:
        /* <DEDUP_REMOVED lines=82> */
.L_x_1033:
[----:B------:R-:W-:Y:S05]  /*2930*/  BSYNC B0 ;  /* 0x0000000000007941 */ /* 0x000fea0003800000 */
.L_x_1032:
        /* <DEDUP_REMOVED lines=56> */
.L_x_1035:
[----:B------:R-:W-:Y:S05]  /*2cc0*/  BSYNC B0 ;  /* 0x0000000000007941 */ /* 0x000fea0003800000 */
.L_x_1034:
        /* <DEDUP_REMOVED lines=56> */
.L_x_1037:
[----:B------:R-:W-:Y:S05]  /*3050*/  BSYNC B0 ;  /* 0x0000000000007941 */ /* 0x000fea0003800000 */
.L_x_1036:
        /* <DEDUP_REMOVED lines=55> */
.L_x_1031:
[----:B------:R-:W-:Y:S05]  /*33d0*/  BSYNC B1 ;  /* 0x0000000000017941 */ /* 0x000fea0003800000 */
.L_x_1030:
        /* <DEDUP_REMOVED lines=30> */
[C---:B------:R-:W-:Y:S01]  /*35c0*/  @!P0 FMUL.FTZ R3, R33.reuse, R22 ;  /* 0x0000001621038220 */ /* 0x040fe20000410000 */
[----:B------:R-:W-:Y:S01]  /*35d0*/  @!P0 MOV R22, R27 ;  /* 0x0000001b00168202 */ /* 0x000fe20000000f00 */
[----:B------:R-:W-:Y:S01]  /*35e0*/  @!P0 FFMA.FTZ R42, R33, R38, -R42 ;  /* 0x00000026212a8223 */ /* 0x000fe2000001082a */
[--C-:B------:R-:W-:Y:S01]  /*35f0*/  @!P0 HADD2.F32 R33, -RZ, R23.reuse.H0_H0 ;  /* 0x20000017ff218230 */ /* 0x100fe20000004100 */
[----:B------:R-:W-:Y:S01]  /*3600*/  @!P0 FFMA.FTZ R0, R35, R36, R0 ;  /* 0x0000002423008223 */ /* 0x000fe20000010000 */
[----:B------:R-:W-:Y:S01]  /*3610*/  @!P0 HADD2.F32 R35, -RZ, R23.H1_H1 ;  /* 0x30000017ff238230 */ /* 0x000fe20000004100 */
[----:B------:R-:W-:Y:S01]  /*3620*/  @!P0 FFMA.FTZ R3, R37, R38, R3 ;  /* 0x0000002625038223 */ /* 0x000fe20000010003 */
[--C-:B------:R-:W-:Y:S01]  /*3630*/  @!P0 HADD2.F32 R39, -RZ, R22.reuse.H1_H1 ;  /* 0x30000016ff278230 */ /* 0x100fe20000004100 */
[----:B------:R-:W-:Y:S01]  /*3640*/  @!P0 FMUL.FTZ R4, R33, R10 ;  /* 0x0000000a21048220 */ /* 0x000fe20000410000 */
[----:B------:R-:W-:Y:S01]  /*3650*/  @!P0 F2FP.PACK_AB R41, R0, R41 ;  /* 0x000000290029823e */ /* 0x000fe200000000ff */
[----:B------:R-:W-:Y:S01]  /*3660*/  @!P0 HADD2.F32 R23, -RZ, R22.H0_H0 ;  /* 0x20000016ff178230 */ /* 0x000fe20000004100 */
[----:B------:R-:W-:Y:S01]  /*3670*/  @!P0 F2FP.PACK_AB R42, R3, R42 ;  /* 0x0000002a032a823e */ /* 0x000fe200000000ff */
[----:B------:R-:W-:Y:S01]  /*3680*/  @!P0 FMUL.FTZ R43, R35, R10 ;  /* 0x0000000a232b8220 */ /* 0x000fe20000410000 */
[----:B------:R-:W-:Y:S01]  /*3690*/  @!P0 MOV R24, R41 ;  /* 0x0000002900188202 */ /* 0x000fe20000000f00 */
[----:B------:R-:W-:Y:S01]  /*36a0*/  @!P0 FMUL.FTZ R44, R39, R32 ;  /* 0x00000020272c8220 */ /* 0x000fe20000410000 */
[----:B------:R-:W-:Y:S01]  /*36b0*/  @!P0 MOV R25, R42 ;  /* 0x0000002a00198202 */ /* 0x000fe20000000f00 */
[C---:B------:R-:W-:Y:S01]  /*36c0*/  @!P0 FMUL.FTZ R5, R23.reuse, R32 ;  /* 0x0000002017058220 */ /* 0x040fe20000410000 */
[----:B------:R-:W-:Y:S01]  /*36d0*/  @!P0 HADD2.F32 R36, -RZ, R59.H0_H0 ;  /* 0x2000003bff248230 */ /* 0x000fe20000004100 */
[----:B------:R-:W-:Y:S04]  /*36e0*/  @!P0 FFMA.FTZ R44, R23, R40, -R44 ;  /* 0x00000028172c8223 */ /* 0x000fe8000001082c */
[-C--:B------:R-:W-:Y:S02]  /*36f0*/  @!P0 FFMA.FTZ R4, R35, R36.reuse, R4 ;  /* 0x0000002423048223 */ /* 0x080fe40000010004 */
[----:B------:R-:W-:Y:S02]  /*3700*/  @!P0 FFMA.FTZ R43, R33, R36, -R43 ;  /* 0x00000024212b8223 */ /* 0x000fe4000001082b */
[----:B------:R-:W-:Y:S03]  /*3710*/  @!P0 FFMA.FTZ R5, R39, R40, R5 ;  /* 0x0000002827058223 */ /* 0x000fe60000010005 */
[----:B------:R-:W-:Y:S02]  /*3720*/  @!P0 F2FP.PACK_AB R43, R4, R43 ;  /* 0x0000002b042b823e */ /* 0x000fe400000000ff */
[----:B------:R-:W-:Y:S02]  /*3730*/  @!P0 F2FP.PACK_AB R44, R5, R44 ;  /* 0x0000002c052c823e */ /* 0x000fe400000000ff */
[----:B------:R-:W-:Y:S02]  /*3740*/  @!P0 MOV R26, R43 ;  /* 0x0000002b001a8202 */ /* 0x000fe40000000f00 */
[----:B------:R-:W-:Y:S05]  /*3750*/  @!P0 MOV R27, R44 ;  /* 0x0000002c001b8202 */ /* 0x000fea0000000f00 */
[----:B------:R1:W-:Y:S02]  /*3760*/  STG.E.128 [R82.64], R24 ;  /* 0x0000001852007986 */ /* 0x0003e4000c101d12 */
.L_x_1040:
[----:B------:R-:W-:Y:S05]  /*3770*/  BSYNC B0 ;  /* 0x0000000000007941 */ /* 0x000fea0003800000 */
.L_x_1039:
        /* <DEDUP_REMOVED lines=8> */
[--C-:B------:R-:W-:Y:S02]  /*3800*/  @!P0 SHF.R.U64 R10, R30, 0x10, R31.reuse ;  /* 0x000000101e0a8819 */ /* 0x100fe4000000121f */
        /* <DEDUP_REMOVED lines=22> */
[----:B------:R-:W-:Y:S01]  /*3970*/  @!P0 FFMA.FTZ R0, R32, R33, R0 ;  /* 0x0000002120008223 */ /* 0x000fe20000010000 */
[--C-:B------:R-:W-:Y:S01]  /*3980*/  @!P0 HADD2.F32 R32, -RZ, R22.reuse.H1_H1 ;  /* 0x30000016ff208230 */ /* 0x100fe20000004100 */
[-C--:B------:R-:W-:Y:S01]  /*3990*/  @!P0 FFMA.FTZ R40, R23, R36.reuse, -R40 ;  /* 0x0000002417288223 */ /* 0x080fe20000010828 */
[----:B------:R-:W-:Y:S01]  /*39a0*/  @!P0 HADD2.F32 R22, -RZ, R22.H0_H0 ;  /* 0x20000016ff168230 */ /* 0x000fe20000004100 */
[----:B------:R-:W-:Y:S01]  /*39b0*/  @!P0 FFMA.FTZ R3, R34, R36, R3 ;  /* 0x0000002422038223 */ /* 0x000fe20000010003 */
        /* <DEDUP_REMOVED lines=9> */
[----:B------:R-:W-:Y:S01]  /*3a50*/  @!P0 HADD2.F32 R33, -RZ, R58.H0_H0 ;  /* 0x2000003aff218230 */ /* 0x000fe20000004100 */
[C---:B------:R-:W-:Y:S02]  /*3a60*/  @!P0 FMUL.FTZ R5, R23.reuse, R30 ;  /* 0x0000001e17058220 */ /* 0x040fe40000410000 */
[-C--:B------:R-:W-:Y:S02]  /*3a70*/  @!P0 FFMA.FTZ R41, R23, R38.reuse, -R41 ;  /* 0x0000002617298223 */ /* 0x080fe40000010829 */
[-C--:B------:R-:W-:Y:S02]  /*3a80*/  @!P0 FFMA.FTZ R4, R32, R33.reuse, R4 ;  /* 0x0000002120048223 */ /* 0x080fe40000010004 */
[----:B------:R-:W-:Y:S02]  /*3a90*/  @!P0 FFMA.FTZ R39, R22, R33, -R39 ;  /* 0x0000002116278223 */ /* 0x000fe40000010827 */
[----:B------:R-:W-:Y:S03]  /*3aa0*/  @!P0 FFMA.FTZ R5, R35, R38, R5 ;  /* 0x0000002623058223 */ /* 0x000fe60000010005 */
[----:B------:R-:W-:Y:S02]  /*3ab0*/  @!P0 F2FP.PACK_AB R39, R4, R39 ;  /* 0x000000270427823e */ /* 0x000fe400000000ff */
[----:B------:R-:W-:Y:S02]  /*3ac0*/  @!P0 F2FP.PACK_AB R42, R5, R41 ;  /* 0x00000029052a823e */ /* 0x000fe400000000ff */
[----:B------:R-:W-:Y:S02]  /*3ad0*/  @!P0 MOV R26, R39 ;  /* 0x00000027001a8202 */ /* 0x000fe40000000f00 */
[----:B------:R-:W-:Y:S05]  /*3ae0*/  @!P0 MOV R27, R42 ;  /* 0x0000002a001b8202 */ /* 0x000fea0000000f00 */
[----:B------:R1:W-:Y:S02]  /*3af0*/  STG.E.128 [R82.64+0x80], R24 ;  /* 0x0000801852007986 */ /* 0x0003e4000c101d12 */
.L_x_1042:
[----:B------:R-:W-:Y:S05]  /*3b00*/  BSYNC B0 ;  /* 0x0000000000007941 */ /* 0x000fea0003800000 */
.L_x_1041:
        /* <DEDUP_REMOVED lines=43> */
[C---:B------:R-:W-:Y:S01]  /*3dc0*/  @!P0 FMUL.FTZ R39, R34.reuse, R28 ;  /* 0x0000001c22278220 */ /* 0x040fe20000410000 */
[----:B------:R-:W-:Y:S01]  /*3dd0*/  @!P0 MOV R25, R38 ;  /* 0x0000002600198202 */ /* 0x000fe20000000f00 */
[----:B------:R-:W-:Y:S01]  /*3de0*/  @!P0 HADD2.F32 R30, -RZ, R55.H0_H0 ;  /* 0x20000037ff1e8230 */ /* 0x000fe20000004100 */
[C---:B------:R-:W-:Y:S02]  /*3df0*/  @!P0 FMUL.FTZ R5, R9.reuse, R28 ;  /* 0x0000001c09058220 */ /* 0x040fe40000410000 */
[----:B------:R-:W-:Y:S02]  /*3e00*/  @!P0 FFMA.FTZ R39, R9, R36, -R39 ;  /* 0x0000002409278223 */ /* 0x000fe40000010827 */
        /* <DEDUP_REMOVED lines=8> */
.L_x_1044:
[----:B------:R-:W-:Y:S05]  /*3e90*/  BSYNC B0 ;  /* 0x0000000000007941 */ /* 0x000fea0003800000 */
.L_x_1043:
[----:B------:R-:W-:Y:S11]  /*3ea0*/  ISETP.GE.AND P0, PT, R108, c[0x0][0x1d4], PT ;  /* 0x000075006c007a0c */ /* 0x000ff60003f06270 */
[----:B------:R-:W-:Y:S02]  /*3eb0*/  @!UPT UIADD3 URZ, URZ, URZ, URZ ;  /* 0x0000003f3f3ff290 */ /* 0x000fe4000fffe03f */
        /* <DEDUP_REMOVED lines=54> */
.L_x_1025:
        /* <DEDUP_REMOVED lines=36> */
.L_x_1046:
[----:B------:R-:W-:Y:S05]  /*4460*/  BSYNC B0 ;  /* 0x0000000000007941 */ /* 0x000fea0003800000 */
.L_x_1045:
        /* <DEDUP_REMOVED lines=59> */
.L_x_1048:
[----:B------:R-:W-:Y:S05]  /*4820*/  BSYNC B0 ;  /* 0x0000000000007941 */ /* 0x000fea0003800000 */
.L_x_1047:
[----:B-----5:R-:W-:Y:S01]  /*4830*/  MOV R7, R73 ;  /* 0x0000004900077202 */ /* 0x020fe20000000f00 */
[----:B------:R-:W-:Y:S01]  /*4840*/  IMAD.MOV.U32 R10, RZ, RZ, R74 ;  /* 0x000000ffff0a7224 */ /* 0x000fe200078e004a */
[----:B-1----:R-:W-:Y:S01]  /*4850*/  MOV R4, R23 ;  /* 0x0000001700047202 */ /* 0x002fe20000000f00 */
[----:B------:R-:W-:Y:S01]  /*4860*/  IMAD.MOV.U32 R9, RZ, RZ, R75 ;  /* 0x000000ffff097224 */ /* 0x000fe200078e004b */
[----:B------:R-:W-:Y:S01]  /*4870*/  IADD3 R84, -R67, c[0x0][0x1d4], RZ ;  /* 0x0000750043547a10 */ /* 0x000fe20007ffe1ff */
[----:B------:R-:W-:Y:S01]  /*4880*/  IMAD.MOV.U32 R8, RZ, RZ, R72 ;  /* 0x000000ffff087224 */ /* 0x000fe200078e0048 */
[----:B------:R-:W-:Y:S01]  /*4890*/  BSSY B1, `(.L_x_1049) ;  /* 0x0000117000017945 */ /* 0x000fe20003800000 */
        /* <DEDUP_REMOVED lines=26> */
[----:B------:R-:W-:Y:S01]  /*4a40*/  SEL R62, R67, R84, !P1 ;  /* 0x00000054433e7207 */ /* 0x000fe20004800000 */
[----:B------:R-:W1:Y:S01]  /*4a50*/  LDS.128 R32, [R133+0xa080] ;  /* 0x00a0800085207984 */ /* 0x000e620000000c00 */
[----:B------:R-:W-:Y:S02]  /*4a60*/  IADD3 R163, P3, P0, R142, R161, R128 ;  /* 0x000000a18ea37210 */ /* 0x000fe4000787e080 */
[----:B------:R-:W-:Y:S02]  /*4a70*/  SHF.R.S32.HI R55, RZ, 0x1f, R62 ;  /* 0x0000001fff377819 */ /* 0x000fe4000001143e */
[----:B------:R-:W-:Y:S02]  /*4a80*/  IADD3.X R162, R105, R120, R126, P3, P0 ;  /* 0x0000007869a27210 */ /* 0x000fe40001fe047e */
[----:B------:R-:W-:Y:S04]  /*4a90*/  LEA.HI R62, R55, R62, RZ, 0x4 ;  /* 0x0000003e373e7211 */ /* 0x000fe800078f20ff */
[----:B------:R-:W-:Y:S04]  /*4aa0*/  LEA.HI.SX32 R62, R62, R69, 0x1c ;  /* 0x000000453e3e7211 */ /* 0x000fe800078fe2ff */
[----:B------:R-:W-:Y:S01]  /*4ab0*/  SHF.R.S32.HI R55, RZ, 0x1f, R62 ;  /* 0x0000001fff377819 */ /* 0x000fe2000001143e */
[----:B------:R-:W-:Y:S03]  /*4ac0*/  IMAD.SHL.U32 R160, R62, 0x8, RZ ;  /* 0x000000083ea07824 */ /* 0x000fe600078e00ff */
[----:B------:R-:W-:Y:S02]  /*4ad0*/  LEA.HI R55, R55, R62, RZ, 0x3 ;  /* 0x0000003e37377211 */ /* 0x000fe400078f18ff */
[----:B------:R-:W-:Y:S02]  /*4ae0*/  ISETP.GE.AND P3, PT, R160, c[0x0][0x1d4], PT ;  /* 0x00007500a0007a0c */ /* 0x000fe40003f66270 */
[----:B------:R-:W-:Y:S05]  /*4af0*/  SHF.R.S32.HI R55, RZ, 0x3, R55 ;  /* 0x00000003ff377819 */ /* 0x000fea0000011437 */
[----:B------:R-:W-:Y:S06]  /*4b00*/  IMAD R52, R55, 0xc00, R6 ;  /* 0x00000c0037347824 */ /* 0x000fec00078e0206 */
[--C-:B------:R-:W-:Y:S02]  /*4b10*/  @!P3 SHF.R.S32.HI R165, RZ, 0x1f, R160.reuse ;  /* 0x0000001fffa5b819 */ /* 0x100fe400000114a0 */
[----:B------:R-:W-:Y:S04]  /*4b20*/  @!P3 IADD3 R168, P4, P0, R142, R161, R160 ;  /* 0x000000a18ea8b210 */ /* 0x000fe8000789e0a0 */
[----:B------:R-:W-:Y:S02]  /*4b30*/  @!P3 IADD3.X R165, R105, R120, R165, P4, P0 ;  /* 0x0000007869a5b210 */ /* 0x000fe400027e04a5 */
[C---:B------:R-:W-:Y:S04]  /*4b40*/  LEA R166, P0, R163.reuse, c[0x0][0x1c8], 0x1 ;  /* 0x00007200a3a67a11 */ /* 0x040fe800078008ff */
[----:B------:R-:W-:Y:S02]  /*4b50*/  LEA.HI.X R167, R163, c[0x0][0x1cc], R162, 0x1, P0 ;  /* 0x00007300a3a77a11 */ /* 0x000fe400000f0ca2 */
[----:B------:R-:W-:Y:S02]  /*4b60*/  LOP3.LUT R162, R99, 0x38, R160, 0xf8, !PT ;  /* 0x0000003863a27812 */ /* 0x000fe400078ef8a0 */
[----:B------:R-:W-:Y:S02]  /*4b70*/  @!P3 LEA R164, P0, R168, c[0x0][0x1c8], 0x1 ;  /* 0x00007200a8a4ba11 */ /* 0x000fe400078008ff */
[----:B------:R-:W-:Y:S02]  /*4b80*/  LOP3.LUT R163, R162, R111, RZ, 0x3c, !PT ;  /* 0x0000006fa2a37212 */ /* 0x000fe400078e3cff */
[----:B------:R-:W-:Y:S02]  /*4b90*/  @!P3 LEA.HI.X R165, R168, c[0x0][0x1cc], R165, 0x1, P0 ;  /* 0x00007300a8a5ba11 */ /* 0x000fe400000f0ca5 */
[----:B------:R-:W-:Y:S01]  /*4ba0*/  ISETP.GE.AND P0, PT, R16, c[0x0][0x27c], PT ;  /* 0x00009f0010007a0c */ /* 0x000fe20003f06270 */
[----:B------:R-:W-:Y:S05]  /*4bb0*/  IMAD.IADD R163, R52, 0x1, R163 ;  /* 0x0000000134a37824 */ /* 0x000fea00078e02a3 */
[----:B------:R-:W-:Y:S05]  /*4bc0*/  SHF.L.U32 R160, R163, 0x1, RZ ;  /* 0x00000001a3a07819 */ /* 0x000fea00000006ff */
[----:B------:R-:W2:Y:S02]  /*4bd0*/  LDS.128 R88, [R160+0xa080] ;  /* 0x00a08000a0587984 */ /* 0x000ea40000000c00 */
[----:B-1----:R-:W-:Y:S01]  /*4be0*/  @!P0 IMAD.MOV.U32 R51, RZ, RZ, R32 ;  /* 0x000000ffff338224 */ /* 0x002fe200078e0020 */
[----:B------:R-:W-:Y:S01]  /*4bf0*/  @!P0 SHF.R.U64 R63, R56, 0x10, R57 ;  /* 0x00000010383f8819 */ /* 0x000fe20000001239 */
[----:B------:R-:W-:Y:S01]  /*4c00*/  @!P0 HADD2.F32 R50, -RZ, R43.H1_H1 ;  /* 0x3000002bff328230 */ /* 0x000fe20000004100 */
[----:B------:R-:W-:Y:S01]  /*4c10*/  @!P0 SHF.R.U64 R48, R44, 0x10, R45 ;  /* 0x000000102c308819 */ /* 0x000fe2000000122d */
[----:B------:R-:W-:Y:S01]  /*4c20*/  @!P0 HADD2.F32 R54, -RZ, R54.H0_H0 ;  /* 0x20000036ff368230 */ /* 0x000fe20000004100 */
[--C-:B------:R-:W-:Y:S01]  /*4c30*/  @!P0 SHF.R.U64 R44, R46, 0x10, R47.reuse ;  /* 0x000000102e2c8819 */ /* 0x100fe2000000122f */
[----:B------:R-:W-:Y:S01]  /*4c40*/  @!P0 HADD2.F32 R64, -RZ, R64.H0_H0 ;  /* 0x20000040ff408230 */ /* 0x000fe20000004100 */
[----:B------:R-:W-:Y:S01]  /*4c50*/  @!P0 SHF.R.U32.HI R46, RZ, 0x10, R47 ;  /* 0x00000010ff2e8819 */ /* 0x000fe2000001162f */
[--C-:B------:R-:W-:Y:S01]  /*4c60*/  @!P0 HADD2.F32 R47, -RZ, R51.reuse.H0_H0 ;  /* 0x20000033ff2f8230 */ /* 0x100fe20000004100 */
[--C-:B------:R-:W-:Y:S01]  /*4c70*/  @!P0 SHF.R.U64 R62, R58, 0x10, R59.reuse ;  /* 0x000000103a3e8819 */ /* 0x100fe2000000123b */
[----:B------:R-:W-:Y:S01]  /*4c80*/  @!P0 HADD2.F32 R49, -RZ, R48.H0_H0 ;  /* 0x20000030ff318230 */ /* 0x000fe20000004100 */
[----:B------:R-:W-:Y:S01]  /*4c90*/  @!P0 SHF.R.U32.HI R65, RZ, 0x10, R59 ;  /* 0x00000010ff418819 */ /* 0x000fe2000001163b */
[----:B------:R-:W-:Y:S01]  /*4ca0*/  @!P0 HADD2.F32 R48, -RZ, R51.H1_H1 ;  /* 0x30000033ff308230 */ /* 0x000fe20000004100 */
[----:B------:R-:W-:Y:S01]  /*4cb0*/  @!P0 FMUL.FTZ R0, R47, R50 ;  /* 0x000000322f008220 */ /* 0x000fe20000410000 */
[----:B------:R-:W-:Y:S01]  /*4cc0*/  @!P0 SHF.R.U32.HI R45, RZ, 0x10, R45 ;  /* 0x00000010ff2d8819 */ /* 0x000fe2000001162d */
[----:B------:R-:W-:Y:S01]  /*4cd0*/  @!P0 HADD2.F32 R44, -RZ, R44.H0_H0 ;  /* 0x2000002cff2c8230 */ /* 0x000fe20000004100 */
[----:B------:R-:W-:Y:S01]  /*4ce0*/  @!P0 SHF.R.U32.HI R61, RZ, 0x10, R57 ;  /* 0x00000010ff3d8819 */ /* 0x000fe20000011639 */
[-C--:B------:R-:W-:Y:S01]  /*4cf0*/  @!P0 FMUL.FTZ R3, R48, R49.reuse ;  /* 0x0000003130038220 */ /* 0x080fe20000410000 */
[----:B------:R-:W-:Y:S02]  /*4d00*/  @!P0 HADD2.F32 R57, -RZ, R63.H0_H0 ;  /* 0x2000003fff398230 */ /* 0x000fe40000004100 */
[----:B------:R-:W-:Y:S02]  /*4d10*/  @!P0 HADD2.F32 R62, -RZ, R62.H0_H0 ;  /* 0x2000003eff3e8230 */ /* 0x000fe40000004100 */
[----:B------:R-:W-:Y:S01]  /*4d20*/  @!P0 HADD2.F32 R65, -RZ, R65.H0_H0 ;  /* 0x20000041ff418230 */ /* 0x000fe20000004100 */
[----:B--2---:R-:W-:Y:S01]  /*4d30*/  @!P0 IMAD.MOV.U32 R58, RZ, RZ, R89 ;  /* 0x000000ffff3a8224 */ /* 0x004fe200078e0059 */
[----:B------:R-:W-:Y:S01]  /*4d40*/  @!P0 MOV R56, R88 ;  /* 0x0000005800388202 */ /* 0x000fe20000000f00 */
[----:B------:R-:W-:Y:S02]  /*4d50*/  @!P0 IMAD.MOV.U32 R59, RZ, RZ, R90 ;  /* 0x000000ffff3b8224 */ /* 0x000fe400078e005a */
[----:B------:R-:W-:Y:S02]  /*4d60*/  @!P0 IMAD.MOV.U32 R63, RZ, RZ, R91 ;  /* 0x000000ffff3f8224 */ /* 0x000fe400078e005b */
[--C-:B------:R-:W-:Y:S02]  /*4d70*/  @!P0 HADD2.F32 R55, -RZ, R56.reuse.H0_H0 ;  /* 0x20000038ff378230 */ /* 0x100fe40000004100 */
[----:B------:R-:W-:Y:S03]  /*4d80*/  @!P0 HADD2.F32 R56, -RZ, R56.H1_H1 ;  /* 0x30000038ff388230 */ /* 0x000fe60000004100 */
[C---:B------:R-:W-:Y:S02]  /*4d90*/  @!P0 FFMA.FTZ R0, R55.reuse, R54, R0 ;  /* 0x0000003637008223 */ /* 0x040fe40000010000 */
[----:B------:R-:W-:Y:S01]  /*4da0*/  @!P0 FMUL.FTZ R163, R56, R49 ;  /* 0x0000003138a38220 */ /* 0x000fe20000410000 */
[----:B------:R-:W-:Y:S01]  /*4db0*/  @!P0 MOV R49, R33 ;  /* 0x0000002100318202 */ /* 0x000fe20000000f00 */
[----:B------:R-:W-:Y:S01]  /*4dc0*/  @!P0 FMUL.FTZ R160, R55, R50 ;  /* 0x0000003237a08220 */ /* 0x000fe20000410000 */
[----:B------:R-:W-:Y:S01]  /*4dd0*/  @!P0 HADD2.F32 R55, -RZ, R60.H1_H1 ;  /* 0x3000003cff378230 */ /* 0x000fe20000004100 */
[-C--:B------:R-:W-:Y:S01]  /*4de0*/  @!P0 FFMA.FTZ R163, R48, R57.reuse, -R163 ;  /* 0x0000003930a38223 */ /* 0x080fe200000108a3 */
[----:B------:R-:W-:Y:S01]  /*4df0*/  @!P0 HADD2.F32 R48, -RZ, R45.H0_H0 ;  /* 0x2000002dff308230 */ /* 0x000fe20000004100 */
[----:B------:R-:W-:Y:S01]  /*4e00*/  @!P0 FFMA.FTZ R3, R56, R57, R3 ;  /* 0x0000003938038223 */ /* 0x000fe20000010003 */
[--C-:B------:R-:W-:Y:S01]  /*4e10*/  @!P0 HADD2.F32 R56, -RZ, R58.reuse.H1_H1 ;  /* 0x3000003aff388230 */ /* 0x100fe20000004100 */
[----:B------:R-:W-:Y:S01]  /*4e20*/  @!P0 FFMA.FTZ R160, R47, R54, -R160 ;  /* 0x000000362fa08223 */ /* 0x000fe200000108a0 */
[----:B------:R-:W-:Y:S02]  /*4e30*/  @!P0 HADD2.F32 R47, -RZ, R43.H0_H0 ;  /* 0x2000002bff2f8230 */ /* 0x000fe40000004100 */
[----:B------:R-:W-:Y:S01]  /*4e40*/  @!P0 HADD2.F32 R43, -RZ, R49.H1_H1 ;  /* 0x30000031ff2b8230 */ /* 0x000fe20000004100 */
[----:B------:R-:W-:Y:S01]  /*4e50*/  @!P0 FMUL.FTZ R169, R56, R48 ;  /* 0x0000003038a98220 */ /* 0x000fe20000410000 */
[----:B------:R-:W-:Y:S01]  /*4e60*/  @!P0 HADD2.F32 R54, -RZ, R58.H0_H0 ;  /* 0x2000003aff368230 */ /* 0x000fe20000004100 */
[----:B------:R-:W-:Y:S01]  /*4e70*/  @!P0 F2FP.PACK_AB R160, R163, R160 ;  /* 0x000000a0a3a0823e */ /* 0x000fe200000000ff */
[----:B------:R-:W-:Y:S01]  /*4e80*/  @!P0 HADD2.F32 R58, -RZ, R61.H0_H0 ;  /* 0x2000003dff3a8230 */ /* 0x000fe20000004100 */
[C---:B------:R-:W-:Y:S01]  /*4e90*/  @!P0 FMUL.FTZ R5, R43.reuse, R48 ;  /* 0x000000302b058220 */ /* 0x040fe20000410000 */
[----:B------:R-:W-:Y:S01]  /*4ea0*/  @!P0 HADD2.F32 R45, -RZ, R42.H1_H1 ;  /* 0x3000002aff2d8230 */ /* 0x000fe20000004100 */
[----:B------:R-:W-:Y:S01]  /*4eb0*/  @!P0 FMUL.FTZ R162, R54, R47 ;  /* 0x0000002f36a28220 */ /* 0x000fe20000410000 */
[----:B------:R-:W-:Y:S01]  /*4ec0*/  @!P0 HADD2.F32 R57, -RZ, R60.H0_H0 ;  /* 0x2000003cff398230 */ /* 0x000fe20000004100 */
[----:B------:R-:W-:Y:S01]  /*4ed0*/  @!P0 FFMA.FTZ R169, R43, R58, -R169 ;  /* 0x0000003a2ba98223 */ /* 0x000fe200000108a9 */
[----:B------:R-:W-:Y:S01]  /*4ee0*/  @!P0 MOV R43, R34 ;  /* 0x00000022002b8202 */ /* 0x000fe20000000f00 */
[----:B------:R-:W-:Y:S01]  /*4ef0*/  @!P0 IMAD.MOV.U32 R32, RZ, RZ, R160 ;  /* 0x000000ffff208224 */ /* 0x000fe200078e00a0 */
[--C-:B------:R-:W-:Y:S02]  /*4f00*/  @!P0 HADD2.F32 R60, -RZ, R59.reuse.H0_H0 ;  /* 0x2000003bff3c8230 */ /* 0x100fe40000004100 */
[----:B------:R-:W-:Y:S02]  /*4f10*/  @!P0 HADD2.F32 R59, -RZ, R59.H1_H1 ;  /* 0x3000003bff3b8230 */ /* 0x000fe40000004100 */
[--C-:B------:R-:W-:Y:S01]  /*4f20*/  @!P0 HADD2.F32 R48, -RZ, R43.reuse.H0_H0 ;  /* 0x2000002bff308230 */ /* 0x100fe20000004100 */
[-C--:B------:R-:W-:Y:S01]  /*4f30*/  @!P0 FMUL.FTZ R168, R60, R45.reuse ;  /* 0x0000002d3ca88220 */ /* 0x080fe20000410000 */
[----:B------:R-:W-:Y:S01]  /*4f40*/  @!P0 HADD2.F32 R43, -RZ, R43.H1_H1 ;  /* 0x3000002bff2b8230 */ /* 0x000fe20000004100 */
[-C--:B------:R-:W-:Y:S01]  /*4f50*/  @!P0 FMUL.FTZ R171, R59, R44.reuse ;  /* 0x0000002c3bab8220 */ /* 0x080fe20000410000 */
[----:B------:R-:W-:Y:S01]  /*4f60*/  @!P0 HADD2.F32 R50, -RZ, R49.H0_H0 ;  /* 0x20000031ff328230 */ /* 0x000fe20000004100 */
[----:B------:R-:W-:Y:S01]  /*4f70*/  @!P0 FMUL.FTZ R7, R48, R45 ;  /* 0x0000002d30078220 */ /* 0x000fe20000410000 */
[--C-:B------:R-:W-:Y:S01]  /*4f80*/  @!P0 HADD2.F32 R61, -RZ, R63.reuse.H0_H0 ;  /* 0x2000003fff3d8230 */ /* 0x100fe20000004100 */
[C---:B------:R-:W-:Y:S01]  /*4f90*/  @!P0 FMUL.FTZ R8, R43.reuse, R44 ;  /* 0x0000002c2b088220 */ /* 0x040fe20000410000 */
[----:B------:R-:W-:Y:S01]  /*4fa0*/  @!P0 HADD2.F32 R44, -RZ, R42.H0_H0 ;  /* 0x2000002aff2c8230 */ /* 0x000fe20000004100 */
[----:B------:R-:W-:Y:S01]  /*4fb0*/  @!P0 FFMA.FTZ R171, R43, R62, -R171 ;  /* 0x0000003e2bab8223 */ /* 0x000fe200000108ab */
[----:B------:R-:W-:Y:S01]  /*4fc0*/  @!P0 MOV R42, R35 ;  /* 0x00000023002a8202 */ /* 0x000fe20000000f00 */
[----:B------:R-:W-:Y:S01]  /*4fd0*/  @!P0 FMUL.FTZ R4, R50, R47 ;  /* 0x0000002f32048220 */ /* 0x000fe20000410000 */
[----:B------:R-:W-:Y:S01]  /*4fe0*/  @!P0 HADD2.F32 R63, -RZ, R63.H1_H1 ;  /* 0x3000003fff3f8230 */ /* 0x000fe20000004100 */
[----:B------:R-:W-:Y:S01]  /*4ff0*/  @!P0 FMUL.FTZ R170, R61, R44 ;  /* 0x0000002c3daa8220 */ /* 0x000fe20000410000 */
[----:B------:R-:W-:Y:S01]  /*5000*/  @!P0 HADD2.F32 R43, -RZ, R46.H0_H0 ;  /* 0x2000002eff2b8230 */ /* 0x000fe20000004100 */
[----:B------:R-:W-:Y:S01]  /*5010*/  @!P0 FFMA.FTZ R4, R54, R55, R4 ;  /* 0x0000003736048223 */ /* 0x000fe20000010004 */
[--C-:B------:R-:W-:Y:S01]  /*5020*/  @!P0 HADD2.F32 R45, -RZ, R42.reuse.H0_H0 ;  /* 0x2000002aff2d8230 */ /* 0x100fe20000004100 */
[----:B------:R-:W-:Y:S01]  /*5030*/  @!P0 FFMA.FTZ R168, R48, R57, -R168 ;  /* 0x0000003930a88223 */ /* 0x000fe200000108a8 */
[----:B------:R-:W-:Y:S01]  /*5040*/  @!P0 HADD2.F32 R42, -RZ, R42.H1_H1 ;  /* 0x3000002aff2a8230 */ /* 0x000fe20000004100 */
[----:B------:R-:W-:Y:S02]  /*5050*/  @!P0 FMUL.FTZ R173, R63, R43 ;  /* 0x0000002b3fad8220 */ /* 0x000fe40000410000 */
[----:B------:R-:W-:Y:S01]  /*5060*/  @!P0 FFMA.FTZ R162, R50, R55, -R162 ;  /* 0x0000003732a28223 */ /* 0x000fe200000108a2 */
[----:B------:R-:W-:Y:S01]  /*5070*/  @!P0 F2FP.PACK_AB R168, R171, R168 ;  /* 0x000000a8aba8823e */ /* 0x000fe200000000ff */
        /* <DEDUP_REMOVED lines=11> */
[----:B------:R-:W-:Y:S01]  /*5130*/  @!P0 FMUL.FTZ R10, R42, R43 ;  /* 0x0000002b2a0a8220 */ /* 0x000fe20000410000 */
[----:B------:R-:W-:Y:S01]  /*5140*/  @!P0 F2FP.PACK_AB R163, R5, R4 ;  /* 0x0000000405a3823e */ /* 0x000fe200000000ff */
[----:B------:R-:W-:Y:S01]  /*5150*/  @!P0 FFMA.FTZ R9, R61, R64, R9 ;  /* 0x000000403d098223 */ /* 0x000fe20000010009 */
[----:B------:R-:W-:Y:S01]  /*5160*/  @!P0 F2FP.PACK_AB R170, R8, R7 ;  /* 0x0000000708aa823e */ /* 0x000fe200000000ff */
[----:B------:R-:W-:Y:S01]  /*5170*/  @!P0 FFMA.FTZ R10, R63, R65, R10 ;  /* 0x000000413f0a8223 */ /* 0x000fe2000001000a */
[----:B------:R-:W-:Y:S01]  /*5180*/  @!P0 MOV R89, R163 ;  /* 0x000000a300598202 */ /* 0x000fe20000000f00 */
[----:B------:R-:W-:Y:S02]  /*5190*/  @!P0 IMAD.MOV.U32 R34, RZ, RZ, R168 ;  /* 0x000000ffff228224 */ /* 0x000fe400078e00a8 */
[----:B------:R-:W-:Y:S01]  /*51a0*/  @!P0 IMAD.MOV.U32 R88, RZ, RZ, R162 ;  /* 0x000000ffff588224 */ /* 0x000fe200078e00a2 */
[----:B------:R-:W-:Y:S01]  /*51b0*/  @!P0 F2FP.PACK_AB R171, R10, R9 ;  /* 0x000000090aab823e */ /* 0x000fe200000000ff */
[----:B------:R-:W-:Y:S01]  /*51c0*/  @!P0 IMAD.MOV.U32 R90, RZ, RZ, R170 ;  /* 0x000000ffff5a8224 */ /* 0x000fe200078e00aa */
[----:B------:R1:W-:Y:S02]  /*51d0*/  STG.E.128 [R166.64], R32 ;  /* 0x00000020a6007986 */ /* 0x0003e4000c101d12 */
[----:B------:R-:W-:Y:S06]  /*51e0*/  @!P0 MOV R91, R171 ;  /* 0x000000ab005b8202 */ /* 0x000fec0000000f00 */
[----:B------:R1:W-:Y:S02]  /*51f0*/  @!P3 STG.E.128 [R164.64], R88 ;  /* 0x00000058a400b986 */ /* 0x0003e4000c101d12 */
.L_x_1052:
[----:B------:R-:W-:Y:S05]  /*5200*/  BSYNC B0 ;  /* 0x0000000000007941 */ /* 0x000fea0003800000 */
.L_x_1051:
[----:B------:R-:W-:Y:S11]  /*5210*/  ISETP.GE.AND P0, PT, R12, c[0x0][0x1d4], PT ;  /* 0x000075000c007a0c */ /* 0x000ff60003f06270 */
[----:B------:R-:W-:Y:S02]  /*5220*/  @!UPT UIADD3 URZ, URZ, URZ, URZ ;  /* 0x0000003f3f3ff290 */ /* 0x000fe4000fffe03f */
[----:B------:R-:W-:-:S05]  /*5230*/  @P0 BRA `(.L_x_1050) ;  /* 0x000007c000000947 */ /* 0x000fca0003800000 */
[----:B------:R-:W-:Y:S01]  /*5240*/  SEL R48, R67, R84, !P2 ;  /* 0x0000005443307207 */ /* 0x000fe20005000000 */
[----:B-1----:R-:W1:Y:S01]  /*5250*/  LDS.128 R32, [R132+0xa080] ;  /* 0x00a0800084207984 */ /* 0x002e620000000c00 */
[-C--:B------:R-:W-:Y:S02]  /*5260*/  IADD3 R88, P3, P0, R142, R161.reuse, R127 ;  /* 0x000000a18e587210 */ /* 0x080fe4000787e07f */
        /* <DEDUP_REMOVED lines=15> */
[C---:B------:R-:W-:Y:S04]  /*5360*/  @!P3 LEA R88, P0, R161.reuse, c[0x0][0x1c8], 0x1 ;  /* 0x00007200a158ba11 */ /* 0x040fe800078008ff */
[----:B------:R-:W-:Y:S02]  /*5370*/  @!P3 LEA.HI.X R89, R161, c[0x0][0x1cc], R120, 0x1, P0 ;  /* 0x00007300a159ba11 */ /* 0x000fe400000f0c78 */
[----:B------:R-:W-:Y:S02]  /*5380*/  LOP3.LUT R120, R99, 0x38, R64, 0xf8, !PT ;  /* 0x0000003863787812 */ /* 0x000fe400078ef840 */
[----:B------:R-:W-:Y:S02]  /*5390*/  ISETP.GE.AND P0, PT, R12, c[0x0][0x27c], PT ;  /* 0x00009f000c007a0c */ /* 0x000fe40003f06270 */
[----:B------:R-:W-:Y:S05]  /*53a0*/  LOP3.LUT R65, R120, R111, RZ, 0x3c, !PT ;  /* 0x0000006f78417212 */ /* 0x000fea00078e3cff */
[----:B------:R-:W-:Y:S05]  /*53b0*/  IMAD.IADD R65, R46, 0x1, R65 ;  /* 0x000000012e417824 */ /* 0x000fea00078e0241 */
[----:B------:R-:W-:Y:S01]  /*53c0*/  SHF.L.U32 R64, R65, 0x1, RZ ;  /* 0x0000000141407819 */ /* 0x000fe200000006ff */
[----:B-1----:R-:W-:Y:S01]  /*53d0*/  @!P0 IMAD.MOV.U32 R45, RZ, RZ, R32 ;  /* 0x000000ffff2d8224 */ /* 0x002fe200078e0020 */
[----:B------:R-:W-:Y:S01]  /*53e0*/  @!P0 HADD2.F32 R44, -RZ, R41.H1_H1 ;  /* 0x30000029ff2c8230 */ /* 0x000fe20000004100 */
[----:B------:R-:W-:Y:S01]  /*53f0*/  @!P0 SHF.R.U64 R42, R36, 0x10, R37 ;  /* 0x00000010242a8819 */ /* 0x000fe20000001225 */
[----:B------:R-:W-:Y:S01]  /*5400*/  @!P0 HADD2.F32 R48, -RZ, R92.H1_H1 ;  /* 0x3000005cff308230 */ /* 0x000fe20000004100 */
[----:B------:R-:W1:Y:S01]  /*5410*/  LDS.128 R60, [R64+0xa080] ;  /* 0x00a08000403c7984 */ /* 0x000e620000000c00 */
[--C-:B------:R-:W-:Y:S01]  /*5420*/  @!P0 SHF.R.U64 R36, R38, 0x10, R39.reuse ;  /* 0x0000001026248819 */ /* 0x100fe20000001227 */
[----:B------:R-:W-:Y:S01]  /*5430*/  @!P0 HADD2.F32 R51, -RZ, R87.H1_H1 ;  /* 0x30000057ff338230 */ /* 0x000fe20000004100 */
[----:B------:R-:W-:Y:S01]  /*5440*/  @!P0 SHF.R.U32.HI R38, RZ, 0x10, R39 ;  /* 0x00000010ff268819 */ /* 0x000fe20000011627 */
[--C-:B------:R-:W-:Y:S01]  /*5450*/  @!P0 HADD2.F32 R39, -RZ, R45.reuse.H0_H0 ;  /* 0x2000002dff278230 */ /* 0x100fe20000004100 */
[----:B------:R-:W-:Y:S01]  /*5460*/  @!P0 SHF.R.U64 R49, R80, 0x10, R81 ;  /* 0x0000001050318819 */ /* 0x000fe20000001251 */
[----:B------:R-:W-:Y:S01]  /*5470*/  @!P0 HADD2.F32 R43, -RZ, R42.H0_H0 ;  /* 0x2000002aff2b8230 */ /* 0x000fe20000004100 */
[----:B------:R-:W-:Y:S01]  /*5480*/  @!P0 SHF.R.U32.HI R37, RZ, 0x10, R37 ;  /* 0x00000010ff258819 */ /* 0x000fe20000011625 */
[----:B------:R-:W-:Y:S01]  /*5490*/  @!P0 HADD2.F32 R42, -RZ, R45.H1_H1 ;  /* 0x3000002dff2a8230 */ /* 0x000fe20000004100 */
[----:B------:R-:W-:Y:S01]  /*54a0*/  @!P0 FMUL.FTZ R0, R39, R44 ;  /* 0x0000002c27008220 */ /* 0x000fe20000410000 */
[----:B------:R-:W-:Y:S01]  /*54b0*/  @!P0 HADD2.F32 R49, -RZ, R49.H0_H0 ;  /* 0x20000031ff318230 */ /* 0x000fe20000004100 */
[----:B------:R-:W-:Y:S01]  /*54c0*/  @!P0 SHF.R.U32.HI R80, RZ, 0x10, R81 ;  /* 0x00000010ff508819 */ /* 0x000fe20000011651 */
[----:B------:R-:W-:Y:S01]  /*54d0*/  @!P0 HADD2.F32 R57, -RZ, R87.H0_H0 ;  /* 0x20000057ff398230 */ /* 0x000fe20000004100 */
[-C--:B------:R-:W-:Y:S01]  /*54e0*/  @!P0 FMUL.FTZ R3, R42, R43.reuse ;  /* 0x0000002b2a038220 */ /* 0x080fe20000410000 */
[--C-:B------:R-:W-:Y:S02]  /*54f0*/  @!P0 SHF.R.U64 R55, R82, 0x10, R83.reuse ;  /* 0x0000001052378819 */ /* 0x100fe40000001253 */
[----:B------:R-:W-:Y:S03]  /*5500*/  @!P0 SHF.R.U32.HI R59, RZ, 0x10, R83 ;  /* 0x00000010ff3b8819 */ /* 0x000fe60000011653 */
[----:B------:R-:W-:Y:S02]  /*5510*/  @!P0 HADD2.F32 R55, -RZ, R55.H0_H0 ;  /* 0x20000037ff378230 */ /* 0x000fe40000004100 */
[----:B------:R-:W-:Y:S01]  /*5520*/  @!P0 HADD2.F32 R59, -RZ, R59.H0_H0 ;  /* 0x2000003bff3b8230 */ /* 0x000fe20000004100 */
[----:B-1----:R-:W-:Y:S01]  /*5530*/  @!P0 IMAD.MOV.U32 R54, RZ, RZ, R62 ;  /* 0x000000ffff368224 */ /* 0x002fe200078e003e */
[----:B------:R-:W-:Y:S01]  /*5540*/  @!P0 MOV R50, R60 ;  /* 0x0000003c00328202 */ /* 0x000fe20000000f00 */
[----:B------:R-:W-:Y:S03]  /*5550*/  @!P0 IMAD.MOV.U32 R58, RZ, RZ, R63 ;  /* 0x000000ffff3a8224 */ /* 0x000fe600078e003f */
[----:B------:R-:W-:Y:S02]  /*5560*/  @!P0 HADD2.F32 R52, -RZ, R54.H0_H0 ;  /* 0x20000036ff348230 */ /* 0x000fe40000004100 */
[--C-:B------:R-:W-:Y:S02]  /*5570*/  @!P0 HADD2.F32 R47, -RZ, R50.reuse.H0_H0 ;  /* 0x20000032ff2f8230 */ /* 0x100fe40000004100 */
[----:B------:R-:W-:Y:S02]  /*5580*/  @!P0 HADD2.F32 R50, -RZ, R50.H1_H1 ;  /* 0x30000032ff328230 */ /* 0x000fe40000004100 */
[----:B------:R-:W-:Y:S01]  /*5590*/  @!P0 HADD2.F32 R54, -RZ, R54.H1_H1 ;  /* 0x30000036ff368230 */ /* 0x000fe20000004100 */
[C---:B------:R-:W-:Y:S01]  /*55a0*/  @!P0 FMUL.FTZ R64, R47.reuse, R44 ;  /* 0x0000002c2f408220 */ /* 0x040fe20000410000 */
[--C-:B------:R-:W-:Y:S01]  /*55b0*/  @!P0 HADD2.F32 R56, -RZ, R58.reuse.H0_H0 ;  /* 0x2000003aff388230 */ /* 0x100fe20000004100 */
[-C--:B------:R-:W-:Y:S01]  /*55c0*/  @!P0 FFMA.FTZ R0, R47, R48.reuse, R0 ;  /* 0x000000302f008223 */ /* 0x080fe20000010000 */
[----:B------:R-:W-:Y:S01]  /*55d0*/  @!P0 HADD2.F32 R58, -RZ, R58.H1_H1 ;  /* 0x3000003aff3a8230 */ /* 0x000fe20000004100 */
[----:B------:R-:W-:Y:S01]  /*55e0*/  @!P0 FFMA.FTZ R64, R39, R48, -R64 ;  /* 0x0000003027408223 */ /* 0x000fe20000010840 */
[----:B------:R-:W-:Y:S01]  /*55f0*/  @!P0 HADD2.F32 R39, -RZ, R41.H0_H0 ;  /* 0x20000029ff278230 */ /* 0x000fe20000004100 */
[----:B------:R-:W-:Y:S01]  /*5600*/  @!P0 IMAD.MOV.U32 R48, RZ, RZ, R61 ;  /* 0x000000ffff308224 */ /* 0x000fe200078e003d */
[----:B------:R-:W-:Y:S01]  /*5610*/  @!P0 MOV R41, R34 ;  /* 0x0000002200298202 */ /* 0x000fe20000000f00 */
[C---:B------:R-:W-:Y:S01]  /*5620*/  @!P0 FMUL.FTZ R65, R50.reuse, R43 ;  /* 0x0000002b32418220 */ /* 0x040fe20000410000 */
[----:B------:R-:W-:Y:S01]  /*5630*/  @!P0 MOV R43, R33 ;  /* 0x00000021002b8202 */ /* 0x000fe20000000f00 */
[-C--:B------:R-:W-:Y:S01]  /*5640*/  @!P0 FFMA.FTZ R3, R50, R49.reuse, R3 ;  /* 0x0000003132038223 */ /* 0x080fe20000010003 */
[--C-:B------:R-:W-:Y:S01]  /*5650*/  @!P0 HADD2.F32 R47, -RZ, R48.reuse.H0_H0 ;  /* 0x20000030ff2f8230 */ /* 0x100fe20000004100 */
[----:B------:R-:W-:Y:S01]  /*5660*/  @!P0 FFMA.FTZ R65, R42, R49, -R65 ;  /* 0x000000312a418223 */ /* 0x000fe20000010841 */
[----:B------:R-:W-:Y:S02]  /*5670*/  @!P0 HADD2.F32 R48, -RZ, R48.H1_H1 ;  /* 0x30000030ff308230 */ /* 0x000fe40000004100 */
[----:B------:R-:W-:Y:S01]  /*5680*/  @!P0 HADD2.F32 R42, -RZ, R37.H0_H0 ;  /* 0x20000025ff2a8230 */ /* 0x000fe20000004100 */
[-C--:B------:R-:W-:Y:S01]  /*5690*/  @!P0 FMUL.FTZ R120, R47, R39.reuse ;  /* 0x000000272f788220 */ /* 0x080fe20000410000 */
[--C-:B------:R-:W-:Y:S01]  /*56a0*/  @!P0 HADD2.F32 R37, -RZ, R43.reuse.H1_H1 ;  /* 0x3000002bff258230 */ /* 0x100fe20000004100 */
[----:B------:R-:W-:Y:S01]  /*56b0*/  @!P0 F2FP.PACK_AB R64, R65, R64 ;  /* 0x000000404140823e */ /* 0x000fe200000000ff */
[----:B------:R-:W-:Y:S01]  /*56c0*/  @!P0 HADD2.F32 R50, -RZ, R80.H0_H0 ;  /* 0x20000050ff328230 */ /* 0x000fe20000004100 */
[----:B------:R-:W-:Y:S01]  /*56d0*/  @!P0 FMUL.FTZ R161, R48, R42 ;  /* 0x0000002a30a18220 */ /* 0x000fe20000410000 */
[----:B------:R-:W-:Y:S01]  /*56e0*/  @!P0 F2FP.PACK_AB R65, R3, R0 ;  /* 0x000000000341823e */ /* 0x000fe200000000ff */
[C---:B------:R-:W-:Y:S01]  /*56f0*/  @!P0 FMUL.FTZ R5, R37.reuse, R42 ;  /* 0x0000002a25058220 */ /* 0x040fe20000410000 */
[----:B------:R-:W-:Y:S01]  /*5700*/  @!P0 HADD2.F32 R44, -RZ, R43.H0_H0 ;  /* 0x2000002bff2c8230 */ /* 0x000fe20000004100 */
[----:B------:R-:W-:Y:S01]  /*5710*/  @!P0 FFMA.FTZ R161, R37, R50, -R161 ;  /* 0x0000003225a18223 */ /* 0x000fe200000108a1 */
[----:B------:R-:W-:Y:S01]  /*5720*/  @!P0 HADD2.F32 R37, -RZ, R36.H0_H0 ;  /* 0x20000024ff258230 */ /* 0x000fe20000004100 */
[----:B------:R-:W-:Y:S01]  /*5730*/  @!P0 IMAD.MOV.U32 R32, RZ, RZ, R64 ;  /* 0x000000ffff208224 */ /* 0x000fe200078e0040 */
[--C-:B------:R-:W-:Y:S01]  /*5740*/  @!P0 HADD2.F32 R36, -RZ, R41.reuse.H1_H1 ;  /* 0x30000029ff248230 */ /* 0x100fe20000004100 */
[----:B------:R-:W-:Y:S01]  /*5750*/  @!P0 FMUL.FTZ R4, R44, R39 ;  /* 0x000000272c048220 */ /* 0x000fe20000410000 */
[----:B------:R-:W-:Y:S01]  /*5760*/  @!P0 HADD2.F32 R42, -RZ, R41.H0_H0 ;  /* 0x20000029ff2a8230 */ /* 0x000fe20000004100 */
[-C--:B------:R-:W-:Y:S01]  /*5770*/  @!P0 FMUL.FTZ R163, R54, R37.reuse ;  /* 0x0000002536a38220 */ /* 0x080fe20000410000 */
[----:B------:R-:W-:Y:S01]  /*5780*/  @!P0 HADD2.F32 R39, -RZ, R40.H1_H1 ;  /* 0x30000028ff278230 */ /* 0x000fe20000004100 */
[C---:B------:R-:W-:Y:S01]  /*5790*/  @!P0 FMUL.FTZ R8, R36.reuse, R37 ;  /* 0x0000002524088220 */ /* 0x040fe20000410000 */
[----:B------:R-:W-:Y:S01]  /*57a0*/  @!P0 HADD2.F32 R49, -RZ, R92.H0_H0 ;  /* 0x2000005cff318230 */ /* 0x000fe20000004100 */
[----:B------:R-:W-:Y:S01]  /*57b0*/  @!P0 FFMA.FTZ R163, R36, R55, -R163 ;  /* 0x0000003724a38223 */ /* 0x000fe200000108a3 */
[----:B------:R-:W-:Y:S01]  /*57c0*/  @!P0 MOV R36, R35 ;  /* 0x0000002300248202 */ /* 0x000fe20000000f00 */
[-C--:B------:R-:W-:Y:S01]  /*57d0*/  @!P0 FMUL.FTZ R160, R52, R39.reuse ;  /* 0x0000002734a08220 */ /* 0x080fe20000410000 */
[----:B------:R-:W-:Y:S01]  /*57e0*/  @!P0 HADD2.F32 R37, -RZ, R38.H0_H0 ;  /* 0x20000026ff258230 */ /* 0x000fe20000004100 */
[----:B------:R-:W-:Y:S01]  /*57f0*/  @!P0 FMUL.FTZ R7, R42, R39 ;  /* 0x000000272a078220 */ /* 0x000fe20000410000 */
[----:B------:R-:W-:Y:S01]  /*5800*/  @!P0 HADD2.F32 R39, -RZ, R40.H0_H0 ;  /* 0x20000028ff278230 */ /* 0x000fe20000004100 */
[----:B------:R-:W-:Y:S01]  /*5810*/  @!P0 FFMA.FTZ R4, R47, R49, R4 ;  /* 0x000000312f048223 */ /* 0x000fe20000010004 */
[--C-:B------:R-:W-:Y:S01]  /*5820*/  @!P0 HADD2.F32 R38, -RZ, R36.reuse.H0_H0 ;  /* 0x20000024ff268230 */ /* 0x100fe20000004100 */
[----:B------:R-:W-:Y:S01]  /*5830*/  @!P0 FMUL.FTZ R165, R58, R37 ;  /* 0x000000253aa58220 */ /* 0x000fe20000410000 */
[----:B------:R-:W-:Y:S01]  /*5840*/  @!P0 HADD2.F32 R36, -RZ, R36.H1_H1 ;  /* 0x30000024ff248230 */ /* 0x000fe20000004100 */
[----:B------:R-:W-:Y:S02]  /*5850*/  @!P0 FMUL.FTZ R162, R56, R39 ;  /* 0x0000002738a28220 */ /* 0x000fe40000410000 */
[----:B------:R-:W-:Y:S02]  /*5860*/  @!P0 FFMA.FTZ R160, R42, R51, -R160 ;  /* 0x000000332aa08223 */ /* 0x000fe400000108a0 */
[----:B------:R-:W-:Y:S02]  /*5870*/  @!P0 FFMA.FTZ R120, R44, R49, -R120 ;  /* 0x000000312c788223 */ /* 0x000fe40000010878 */
[----:B------:R-:W-:Y:S01]  /*5880*/  @!P0 FFMA.FTZ R162, R38, R57, -R162 ;  /* 0x0000003926a28223 */ /* 0x000fe200000108a2 */
[----:B------:R-:W-:Y:S01]  /*5890*/  @!P0 F2FP.PACK_AB R160, R163, R160 ;  /* 0x000000a0a3a0823e */ /* 0x000fe200000000ff */
[----:B------:R-:W-:Y:S01]  /*58a0*/  @!P0 FFMA.FTZ R165, R36, R59, -R165 ;  /* 0x0000003b24a58223 */ /* 0x000fe200000108a5 */
[----:B------:R-:W-:Y:S01]  /*58b0*/  @!P0 F2FP.PACK_AB R161, R161, R120 ;  /* 0x00000078a1a1823e */ /* 0x000fe200000000ff */
[----:B------:R-:W-:Y:S02]  /*58c0*/  @!P0 FFMA.FTZ R5, R48, R50, R5 ;  /* 0x0000003230058223 */ /* 0x000fe40000010005 */
        /* <DEDUP_REMOVED lines=19> */
.L_x_1050:
[----:B------:R-:W-:Y:S05]  /*5a00*/  BSYNC B1 ;  /* 0x0000000000017941 */ /* 0x000fea0003800000 */
.L_x_1049:
[----:B------:R-:W-:Y:S04]  /*5a10*/  IADD3 R159, P0, R156, R158, RZ ;  /* 0x0000009e9c9f7210 */ /* 0x000fe80007f1e0ff */
[----:B------:R-:W-:Y:S01]  /*5a20*/  IADD3.X R52, R135, R115, RZ, P0, !PT ;  /* 0x0000007387347210 */ /* 0x000fe200007fe4ff */
[----:B------:R-:W-:-:S05]  /*5a30*/  @P5 BRA `(.L_x_1038) ;  /* 0x000012d000005947 */ /* 0x000fca0003800000 */
[----:B------:R-:W-:Y:S01]  /*5a40*/  ISETP.GE.AND P0, PT, R16, c[0x0][0x1d4], PT ;  /* 0x0000750010007a0c */ /* 0x000fe20003f06270 */
[----:B------:R-:W-:Y:S01]  /*5a50*/  @!UPT UIADD3 URZ, URZ, URZ, URZ ;  /* 0x0000003f3f3ff290 */ /* 0x000fe2000fffe03f */
[----:B------:R-:W-:Y:S11]  /*5a60*/  BSSY B0, `(.L_x_1053) ;  /* 0x000007e000007945 */ /* 0x000ff60003800000 */
[----:B------:R-:W-:-:S05]  /*5a70*/  @P0 BRA `(.L_x_1054) ;  /* 0x000007c000000947 */ /* 0x000fca0003800000 */
[----:B------:R-:W-:Y:S01]  /*5a80*/  SEL R42, R67, R84, !P1 ;  /* 0x00000054432a7207 */ /* 0x000fe20004800000 */
[----:B-1----:R-:W1:Y:S01]  /*5a90*/  LDS.128 R32, [R131+0xa080] ;  /* 0x00a0800083207984 */ /* 0x002e620000000c00 */
        /* <DEDUP_REMOVED lines=28> */
[--C-:B------:R-:W-:Y:S01]  /*5c60*/  @!P0 SHF.R.U32.HI R24, RZ, 0x10, R27.reuse ;  /* 0x00000010ff188819 */ /* 0x100fe2000001161b */
[----:B------:R-:W-:Y:S01]  /*5c70*/  @!P0 HADD2.F32 R51, -RZ, R85.H1_H1 ;  /* 0x30000055ff338230 */ /* 0x000fe20000004100 */
[----:B------:R-:W-:Y:S01]  /*5c80*/  @!P0 SHF.R.U64 R26, R26, 0x10, R27 ;  /* 0x000000101a1a8819 */ /* 0x000fe2000000121b */
[--C-:B------:R-:W-:Y:S01]  /*5c90*/  @!P0 HADD2.F32 R27, -RZ, R39.reuse.H0_H0 ;  /* 0x20000027ff1b8230 */ /* 0x100fe20000004100 */
[----:B------:R-:W-:Y:S01]  /*5ca0*/  @!P0 SHF.R.U64 R43, R76, 0x10, R77 ;  /* 0x000000104c2b8819 */ /* 0x000fe2000000124d */
[----:B------:R-:W-:Y:S01]  /*5cb0*/  @!P0 HADD2.F32 R37, -RZ, R36.H0_H0 ;  /* 0x20000024ff258230 */ /* 0x000fe20000004100 */
[----:B------:R-:W-:Y:S01]  /*5cc0*/  @!P0 SHF.R.U32.HI R25, RZ, 0x10, R25 ;  /* 0x00000010ff198819 */ /* 0x000fe20000011619 */
[----:B------:R-:W-:Y:S01]  /*5cd0*/  @!P0 HADD2.F32 R36, -RZ, R39.H1_H1 ;  /* 0x30000027ff248230 */ /* 0x000fe20000004100 */
[----:B------:R-:W-:Y:S01]  /*5ce0*/  @!P0 FMUL.FTZ R0, R27, R38 ;  /* 0x000000261b008220 */ /* 0x000fe20000410000 */
[----:B------:R-:W-:Y:S01]  /*5cf0*/  @!P0 HADD2.F32 R43, -RZ, R43.H0_H0 ;  /* 0x2000002bff2b8230 */ /* 0x000fe20000004100 */
[----:B------:R-:W-:Y:S02]  /*5d00*/  @!P0 SHF.R.U32.HI R76, RZ, 0x10, R77 ;  /* 0x00000010ff4c8819 */ /* 0x000fe4000001164d */
[----:B------:R-:W-:Y:S01]  /*5d10*/  @!P0 FMUL.FTZ R3, R36, R37 ;  /* 0x0000002524038220 */ /* 0x000fe20000410000 */
[--C-:B------:R-:W-:Y:S02]  /*5d20*/  @!P0 SHF.R.U32.HI R55, RZ, 0x10, R79.reuse ;  /* 0x00000010ff378819 */ /* 0x100fe4000001164f */
[----:B------:R-:W-:Y:S03]  /*5d30*/  @!P0 SHF.R.U64 R49, R78, 0x10, R79 ;  /* 0x000000104e318819 */ /* 0x000fe6000000124f */
[----:B------:R-:W-:Y:S02]  /*5d40*/  @!P0 HADD2.F32 R55, -RZ, R55.H0_H0 ;  /* 0x20000037ff378230 */ /* 0x000fe40000004100 */
[----:B------:R-:W-:Y:S01]  /*5d50*/  @!P0 HADD2.F32 R49, -RZ, R49.H0_H0 ;  /* 0x20000031ff318230 */ /* 0x000fe20000004100 */
[----:B-1----:R-:W-:Y:S01]  /*5d60*/  @!P0 IMAD.MOV.U32 R45, RZ, RZ, R59 ;  /* 0x000000ffff2d8224 */ /* 0x002fe200078e003b */
[----:B------:R-:W-:Y:S01]  /*5d70*/  @!P0 MOV R44, R56 ;  /* 0x00000038002c8202 */ /* 0x000fe20000000f00 */
[----:B------:R-:W-:Y:S03]  /*5d80*/  @!P0 IMAD.MOV.U32 R47, RZ, RZ, R58 ;  /* 0x000000ffff2f8224 */ /* 0x000fe600078e003a */
[--C-:B------:R-:W-:Y:S02]  /*5d90*/  @!P0 HADD2.F32 R50, -RZ, R45.reuse.H1_H1 ;  /* 0x3000002dff328230 */ /* 0x100fe40000004100 */
[--C-:B------:R-:W-:Y:S02]  /*5da0*/  @!P0 HADD2.F32 R41, -RZ, R44.reuse.H0_H0 ;  /* 0x2000002cff298230 */ /* 0x100fe40000004100 */
[----:B------:R-:W-:Y:S02]  /*5db0*/  @!P0 HADD2.F32 R44, -RZ, R44.H1_H1 ;  /* 0x3000002cff2c8230 */ /* 0x000fe40000004100 */
[----:B------:R-:W-:Y:S01]  /*5dc0*/  @!P0 HADD2.F32 R48, -RZ, R45.H0_H0 ;  /* 0x2000002dff308230 */ /* 0x000fe20000004100 */
        /* <DEDUP_REMOVED lines=19> */
[-C--:B------:R-:W-:Y:S01]  /*5f00*/  @!P0 FMUL.FTZ R81, R42, R36.reuse ;  /* 0x000000242a518220 */ /* 0x080fe20000410000 */
[----:B------:R-:W-:Y:S01]  /*5f10*/  @!P0 HADD2.F32 R38, -RZ, R37.H0_H0 ;  /* 0x20000025ff268230 */ /* 0x000fe20000004100 */
[C---:B------:R-:W-:Y:S01]  /*5f20*/  @!P0 FMUL.FTZ R5, R25.reuse, R36 ;  /* 0x0000002419058220 */ /* 0x040fe20000410000 */
[--C-:B------:R-:W-:Y:S01]  /*5f30*/  @!P0 HADD2.F32 R36, -RZ, R31.reuse.H0_H0 ;  /* 0x2000001fff248230 */ /* 0x100fe20000004100 */
[----:B------:R-:W-:Y:S01]  /*5f40*/  @!P0 FFMA.FTZ R81, R25, R44, -R81 ;  /* 0x0000002c19518223 */ /* 0x000fe20000010851 */
[----:B------:R-:W-:Y:S01]  /*5f50*/  @!P0 HADD2.F32 R25, -RZ, R24.H0_H0 ;  /* 0x20000018ff198230 */ /* 0x000fe20000004100 */
[----:B------:R-:W-:Y:S01]  /*5f60*/  @!P0 FMUL.FTZ R4, R38, R27 ;  /* 0x0000001b26048220 */ /* 0x000fe20000410000 */
[----:B------:R-:W-:Y:S01]  /*5f70*/  @!P0 HADD2.F32 R24, -RZ, R31.H1_H1 ;  /* 0x3000001fff188230 */ /* 0x000fe20000004100 */
[----:B------:R-:W-:Y:S01]  /*5f80*/  @!P0 IMAD.MOV.U32 R32, RZ, RZ, R54 ;  /* 0x000000ffff208224 */ /* 0x000fe200078e0036 */
        /* <DEDUP_REMOVED lines=15> */
[-C--:B------:R-:W-:Y:S02]  /*6080*/  @!P0 FMUL.FTZ R82, R46, R27.reuse ;  /* 0x0000001b2e528220 */ /* 0x080fe40000410000 */
[C---:B------:R-:W-:Y:S02]  /*6090*/  @!P0 FMUL.FTZ R7, R26.reuse, R27 ;  /* 0x0000001b1a078220 */ /* 0x040fe40000410000 */
[----:B------:R-:W-:Y:S02]  /*60a0*/  @!P0 FFMA.FTZ R82, R26, R45, -R82 ;  /* 0x0000002d1a528223 */ /* 0x000fe40000010852 */
        /* <DEDUP_REMOVED lines=16> */
[----:B------:R-:W-:Y:S01]  /*61b0*/  @!P0 IMAD.MOV.U32 R34, RZ, RZ, R87 ;  /* 0x000000ffff228224 */ /* 0x000fe200078e0057 */
[----:B------:R-:W-:Y:S01]  /*61c0*/  @!P0 F2FP.PACK_AB R65, R5, R4 ;  /* 0x000000040541823e */ /* 0x000fe200000000ff */
[----:B------:R-:W-:Y:S01]  /*61d0*/  @!P0 IMAD.MOV.U32 R56, RZ, RZ, R64 ;  /* 0x000000ffff388224 */ /* 0x000fe200078e0040 */
[----:B------:R-:W-:Y:S01]  /*61e0*/  @!P0 F2FP.PACK_AB R83, R10, R9 ;  /* 0x000000090a53823e */ /* 0x000fe200000000ff */
[----:B------:R-:W-:Y:S01]  /*61f0*/  @!P0 IMAD.MOV.U32 R58, RZ, RZ, R82 ;  /* 0x000000ffff3a8224 */ /* 0x000fe200078e0052 */
[----:B------:R1:W-:Y:S01]  /*6200*/  STG.E.128 [R62.64], R32 ;  /* 0x000000203e007986 */ /* 0x0003e2000c101d12 */
[----:B------:R-:W-:Y:S02]  /*6210*/  @!P0 MOV R57, R65 ;  /* 0x0000004100398202 */ /* 0x000fe40000000f00 */
[----:B------:R-:W-:Y:S05]  /*6220*/  @!P0 MOV R59, R83 ;  /* 0x00000053003b8202 */ /* 0x000fea0000000f00 */
[----:B------:R1:W-:Y:S02]  /*6230*/  @!P3 STG.E.128 [R60.64], R56 ;  /* 0x000000383c00b986 */ /* 0x0003e4000c101d12 */
.L_x_1054:
[----:B------:R-:W-:Y:S05]  /*6240*/  BSYNC B0 ;  /* 0x0000000000007941 */ /* 0x000fea0003800000 */
.L_x_1053:
[----:B------:R-:W-:Y:S11]  /*6250*/  ISETP.GE.AND P0, PT, R12, c[0x0][0x1d4], PT ;  /* 0x000075000c007a0c */ /* 0x000ff60003f06270 */
[----:B------:R-:W-:Y:S02]  /*6260*/  @!UPT UIADD3 URZ, URZ, URZ, URZ ;  /* 0x0000003f3f3ff290 */ /* 0x000fe4000fffe03f */
[----:B------:R-:W-:-:S05]  /*6270*/  @P0 BRA `(.L_x_1038) ;  /* 0x00000a9000000947 */ /* 0x000fca0003800000 */
[----:B------:R-:W-:Y:S01]  /*6280*/  SEL R84, R67, R84, !P2 ;  /* 0x0000005443547207 */ /* 0x000fe20005000000 */
[----:B------:R-:W2:Y:S01]  /*6290*/  LDS.128 R24, [R129+0xa080] ;  /* 0x00a0800081187984 */ /* 0x000ea20000000c00 */
[----:B------:R-:W-:Y:S02]  /*62a0*/  IADD3 R55, P3, P0, R142, R159, R127 ;  /* 0x0000009f8e377210 */ /* 0x000fe4000787e07f */
[----:B-1----:R-:W-:Y:S02]  /*62b0*/  SHF.R.S32.HI R35, RZ, 0x1f, R84 ;  /* 0x0000001fff237819 */ /* 0x002fe40000011454 */
[----:B------:R-:W-:Y:S02]  /*62c0*/  IADD3.X R46, R105, R52, R130, P3, P0 ;  /* 0x00000034692e7210 */ /* 0x000fe40001fe0482 */
[----:B------:R-:W-:Y:S02]  /*62d0*/  LEA.HI R35, R35, R84, RZ, 0x4 ;  /* 0x0000005423237211 */ /* 0x000fe400078f20ff */
[----:B------:R-:W-:Y:S02]  /*62e0*/  LEA R54, P0, R55, c[0x0][0x1c8], 0x1 ;  /* 0x0000720037367a11 */ /* 0x000fe400078008ff */
[----:B------:R-:W-:Y:S02]  /*62f0*/  LEA.HI.SX32 R35, R35, R68, 0x1c ;  /* 0x0000004423237211 */ /* 0x000fe400078fe2ff */
[----:B------:R-:W-:Y:S02]  /*6300*/  LEA.HI.X R55, R55, c[0x0][0x1cc], R46, 0x1, P0 ;  /* 0x0000730037377a11 */ /* 0x000fe400000f0c2e */
[----:B------:R-:W-:Y:S02]  /*6310*/  SHF.R.S32.HI R36, RZ, 0x1f, R35 ;  /* 0x0000001fff247819 */ /* 0x000fe40000011423 */
[----:B------:R-:W-:Y:S02]  /*6320*/  SHF.L.U32 R46, R35, 0x3, RZ ;  /* 0x00000003232e7819 */ /* 0x000fe400000006ff */
[----:B------:R-:W-:Y:S02]  /*6330*/  LEA.HI R36, R36, R35, RZ, 0x3 ;  /* 0x0000002324247211 */ /* 0x000fe400078f18ff */
[----:B------:R-:W-:Y:S02]  /*6340*/  LOP3.LUT R58, R107, 0x38, R46, 0xf8, !PT ;  /* 0x000000386b3a7812 */ /* 0x000fe400078ef82e */
[----:B------:R-:W-:Y:S02]  /*6350*/  SHF.R.S32.HI R36, RZ, 0x3, R36 ;  /* 0x00000003ff247819 */ /* 0x000fe40000011424 */
[----:B------:R-:W-:Y:S02]  /*6360*/  LOP3.LUT R57, R58, R117, RZ, 0x3c, !PT ;  /* 0x000000753a397212 */ /* 0x000fe400078e3cff */
[----:B------:R-:W-:Y:S01]  /*6370*/  ISETP.GE.AND P0, PT, R12, c[0x0][0x27c], PT ;  /* 0x00009f000c007a0c */ /* 0x000fe20003f06270 */
[----:B------:R-:W-:Y:S04]  /*6380*/  IMAD R34, R36, 0xc00, R11 ;  /* 0x00000c0024227824 */ /* 0x000fe800078e020b */
[----:B------:R-:W-:Y:S05]  /*6390*/  IMAD.IADD R57, R34, 0x1, R57 ;  /* 0x0000000122397824 */ /* 0x000fea00078e0239 */
[----:B------:R-:W-:Y:S03]  /*63a0*/  SHF.L.U32 R56, R57, 0x1, RZ ;  /* 0x0000000139387819 */ /* 0x000fe600000006ff */
[----:B--2---:R-:W-:Y:S01]  /*63b0*/  @!P0 IMAD.MOV.U32 R33, RZ, RZ, R24 ;  /* 0x000000ffff218224 */ /* 0x004fe200078e0018 */
[----:B------:R-:W-:Y:S01]  /*63c0*/  @!P0 HADD2.F32 R32, -RZ, R29.H1_H1 ;  /* 0x3000001dff208230 */ /* 0x000fe20000004100 */
[----:B------:R-:W1:Y:S01]  /*63d0*/  LDS.128 R48, [R56+0xa080] ;  /* 0x00a0800038307984 */ /* 0x000e620000000c00 */
[----:B------:R-:W-:Y:S01]  /*63e0*/  @!P0 SHF.R.U64 R30, R20, 0x10, R21 ;  /* 0x00000010141e8819 */ /* 0x000fe20000001215 */
[----:B------:R-:W-:Y:S01]  /*63f0*/  @!P0 HADD2.F32 R36, -RZ, R71.H1_H1 ;  /* 0x30000047ff248230 */ /* 0x000fe20000004100 */
        /* <DEDUP_REMOVED lines=24> */
[----:B------:R-:W-:Y:S01]  /*6580*/  @!P0 HADD2.F32 R39, -RZ, R70.H0_H0 ;  /* 0x20000046ff278230 */ /* 0x000fe20000004100 */
[-C--:B------:R-:W-:Y:S01]  /*6590*/  @!P0 FFMA.FTZ R0, R35, R36.reuse, R0 ;  /* 0x0000002423008223 */ /* 0x080fe20000010000 */
[----:B------:R-:W-:Y:S01]  /*65a0*/  @!P0 HADD2.F32 R40, -RZ, R41.H0_H0 ;  /* 0x20000029ff288230 */ /* 0x000fe20000004100 */
[----:B------:R-:W-:Y:S01]  /*65b0*/  @!P0 FFMA.FTZ R56, R23, R36, -R56 ;  /* 0x0000002417388223 */ /* 0x000fe20000010838 */
[----:B------:R-:W-:Y:S01]  /*65c0*/  @!P0 HADD2.F32 R23, -RZ, R29.H0_H0 ;  /* 0x2000001dff178230 */ /* 0x000fe20000004100 */
[----:B------:R-:W-:Y:S01]  /*65d0*/  @!P0 IMAD.MOV.U32 R36, RZ, RZ, R49 ;  /* 0x000000ffff248224 */ /* 0x000fe200078e0031 */
[----:B------:R-:W-:Y:S01]  /*65e0*/  @!P0 MOV R29, R27 ;  /* 0x0000001b001d8202 */ /* 0x000fe20000000f00 */
[C---:B------:R-:W-:Y:S01]  /*65f0*/  @!P0 FMUL.FTZ R57, R38.reuse, R31 ;  /* 0x0000001f26398220 */ /* 0x040fe20000410000 */
[----:B------:R-:W-:Y:S01]  /*6600*/  @!P0 MOV R31, R25 ;  /* 0x00000019001f8202 */ /* 0x000fe20000000f00 */
[-C--:B------:R-:W-:Y:S01]  /*6610*/  @!P0 FFMA.FTZ R3, R38, R37.reuse, R3 ;  /* 0x0000002526038223 */ /* 0x080fe20000010003 */
[----:B------:R-:W-:Y:S01]  /*6620*/  @!P0 HADD2.F32 R38, -RZ, R72.H0_H0 ;  /* 0x20000048ff268230 */ /* 0x000fe20000004100 */
[----:B------:R-:W-:Y:S01]  /*6630*/  @!P0 FFMA.FTZ R57, R30, R37, -R57 ;  /* 0x000000251e398223 */ /* 0x000fe20000010839 */
[--C-:B------:R-:W-:Y:S02]  /*6640*/  @!P0 HADD2.F32 R35, -RZ, R36.reuse.H0_H0 ;  /* 0x20000024ff238230 */ /* 0x100fe40000004100 */
[----:B------:R-:W-:Y:S02]  /*6650*/  @!P0 HADD2.F32 R30, -RZ, R21.H0_H0 ;  /* 0x20000015ff1e8230 */ /* 0x000fe40000004100 */
[----:B------:R-:W-:Y:S01]  /*6660*/  @!P0 HADD2.F32 R36, -RZ, R36.H1_H1 ;  /* 0x30000024ff248230 */ /* 0x000fe20000004100 */
        /* <DEDUP_REMOVED lines=10> */
[C---:B------:R-:W-:Y:S01]  /*6710*/  @!P0 FMUL.FTZ R4, R32.reuse, R23 ;  /* 0x0000001720048220 */ /* 0x040fe20000410000 */
[----:B------:R-:W-:Y:S01]  /*6720*/  @!P0 HADD2.F32 R20, -RZ, R29.H1_H1 ;  /* 0x3000001dff148230 */ /* 0x000fe20000004100 */
[----:B------:R-:W-:Y:S01]  /*6730*/  @!P0 FFMA.FTZ R58, R32, R37, -R58 ;  /* 0x00000025203a8223 */ /* 0x000fe2000001083a */
[--C-:B------:R-:W-:Y:S01]  /*6740*/  @!P0 HADD2.F32 R23, -RZ, R28.reuse.H1_H1 ;  /* 0x3000001cff178230 */ /* 0x100fe20000004100 */
[-C--:B------:R-:W-:Y:S01]  /*6750*/  @!P0 FMUL.FTZ R61, R44, R21.reuse ;  /* 0x000000152c3d8220 */ /* 0x080fe20000410000 */
[----:B------:R-:W-:Y:S01]  /*6760*/  @!P0 HADD2.F32 R41, -RZ, R41.H1_H1 ;  /* 0x30000029ff298230 */ /* 0x000fe20000004100 */
[C---:B------:R-:W-:Y:S01]  /*6770*/  @!P0 FMUL.FTZ R10, R20.reuse, R21 ;  /* 0x00000015140a8220 */ /* 0x040fe20000410000 */
[----:B------:R-:W-:Y:S01]  /*6780*/  @!P0 F2FP.PACK_AB R58, R59, R58 ;  /* 0x0000003a3b3a823e */ /* 0x000fe200000000ff */
[----:B------:R-:W-:Y:S01]  /*6790*/  @!P0 FFMA.FTZ R61, R20, R47, -R61 ;  /* 0x0000002f143d8223 */ /* 0x000fe2000001083d */
[----:B------:R-:W-:Y:S01]  /*67a0*/  @!P0 MOV R20, R26 ;  /* 0x0000001a00148202 */ /* 0x000fe20000000f00 */
[-C--:B------:R-:W-:Y:S01]  /*67b0*/  @!P0 FMUL.FTZ R60, R42, R23.reuse ;  /* 0x000000172a3c8220 */ /* 0x080fe20000410000 */
[----:B------:R-:W-:Y:S01]  /*67c0*/  @!P0 MOV R25, R58 ;  /* 0x0000003a00198202 */ /* 0x000fe20000000f00 */
[C---:B------:R-:W-:Y:S01]  /*67d0*/  @!P0 FMUL.FTZ R9, R30.reuse, R23 ;  /* 0x000000171e098220 */ /* 0x040fe20000410000 */
[----:B------:R-:W-:Y:S01]  /*67e0*/  @!P0 HADD2.F32 R23, -RZ, R28.H0_H0 ;  /* 0x2000001cff178230 */ /* 0x000fe20000004100 */
[----:B------:R-:W-:Y:S01]  /*67f0*/  @!P0 FFMA.FTZ R60, R30, R45, -R60 ;  /* 0x0000002d1e3c8223 */ /* 0x000fe2000001083c */
[----:B------:R-:W-:Y:S01]  /*6800*/  @!P0 HADD2.F32 R21, -RZ, R22.H0_H0 ;  /* 0x20000016ff158230 */ /* 0x000fe20000004100 */
[----:B------:R-:W-:Y:S01]  /*6810*/  @!P0 FFMA.FTZ R4, R35, R37, R4 ;  /* 0x0000002523048223 */ /* 0x000fe20000010004 */
[--C-:B------:R-:W-:Y:S01]  /*6820*/  @!P0 HADD2.F32 R22, -RZ, R20.reuse.H0_H0 ;  /* 0x20000014ff168230 */ /* 0x100fe20000004100 */
[----:B------:R-:W-:Y:S01]  /*6830*/  @!P0 FMUL.FTZ R62, R40, R23 ;  /* 0x00000017283e8220 */ /* 0x000fe20000410000 */
[----:B------:R-:W-:Y:S01]  /*6840*/  @!P0 HADD2.F32 R20, -RZ, R20.H1_H1 ;  /* 0x30000014ff148230 */ /* 0x000fe20000004100 */
[----:B------:R-:W-:Y:S01]  /*6850*/  @!P0 FMUL.FTZ R63, R41, R21 ;  /* 0x00000015293f8220 */ /* 0x000fe20000410000 */
[----:B------:R-:W-:Y:S01]  /*6860*/  @!P0 F2FP.PACK_AB R60, R61, R60 ;  /* 0x0000003c3d3c823e */ /* 0x000fe200000000ff */
[----:B------:R-:W-:Y:S01]  /*6870*/  @!P0 FFMA.FTZ R62, R22, R39, -R62 ;  /* 0x00000027163e8223 */ /* 0x000fe2000001083e */
[----:B------:R-:W-:Y:S01]  /*6880*/  @!P0 F2FP.PACK_AB R56, R3, R0 ;  /* 0x000000000338823e */ /* 0x000fe200000000ff */
[----:B------:R-:W-:Y:S01]  /*6890*/  @!P0 FFMA.FTZ R63, R20, R43, -R63 ;  /* 0x0000002b143f8223 */ /* 0x000fe2000001083f */
[----:B------:R-:W-:Y:S01]  /*68a0*/  @!P0 MOV R27, R60 ;  /* 0x0000003c001b8202 */ /* 0x000fe20000000f00 */
[----:B------:R-:W-:Y:S01]  /*68b0*/  @!P0 FMUL.FTZ R7, R22, R23 ;  /* 0x0000001716078220 */ /* 0x000fe20000410000 */
[----:B------:R-:W-:Y:S01]  /*68c0*/  @!P0 MOV R48, R56 ;  /* 0x0000003800308202 */ /* 0x000fe20000000f00 */
[----:B------:R-:W-:Y:S01]  /*68d0*/  @!P0 FMUL.FTZ R8, R20, R21 ;  /* 0x0000001514088220 */ /* 0x000fe20000410000 */
[----:B------:R-:W-:Y:S01]  /*68e0*/  @!P0 F2FP.PACK_AB R63, R63, R62 ;  /* 0x0000003e3f3f823e */ /* 0x000fe200000000ff */
[----:B------:R-:W-:Y:S02]  /*68f0*/  @!P0 FFMA.FTZ R5, R36, R38, R5 ;  /* 0x0000002624058223 */ /* 0x000fe40000010005 */
[----:B------:R-:W-:Y:S02]  /*6900*/  @!P0 FFMA.FTZ R7, R40, R39, R7 ;  /* 0x0000002728078223 */ /* 0x000fe40000010007 */
[----:B------:R-:W-:Y:S01]  /*6910*/  @!P0 FFMA.FTZ R8, R41, R43, R8 ;  /* 0x0000002b29088223 */ /* 0x000fe20000010008 */
[----:B------:R-:W-:Y:S01]  /*6920*/  @!P0 F2FP.PACK_AB R59, R5, R4 ;  /* 0x00000004053b823e */ /* 0x000fe200000000ff */
[----:B------:R-:W-:Y:S02]  /*6930*/  @!P0 FFMA.FTZ R9, R42, R45, R9 ;  /* 0x0000002d2a098223 */ /* 0x000fe40000010009 */
[----:B------:R-:W-:Y:S01]  /*6940*/  @!P0 IMAD.MOV.U32 R24, RZ, RZ, R57 ;  /* 0x000000ffff188224 */ /* 0x000fe200078e0039 */
[----:B------:R-:W-:Y:S01]  /*6950*/  @!P0 F2FP.PACK_AB R61, R8, R7 ;  /* 0x00000007083d823e */ /* 0x000fe200000000ff */
[----:B------:R-:W-:Y:S02]  /*6960*/  @!P0 IMAD.MOV.U32 R26, RZ, RZ, R63 ;  /* 0x000000ffff1a8224 */ /* 0x000fe400078e003f */
[----:B------:R-:W-:Y:S01]  /*6970*/  @!P0 FFMA.FTZ R10, R44, R47, R10 ;  /* 0x0000002f2c0a8223 */ /* 0x000fe2000001000a */
[----:B------:R-:W-:Y:S01]  /*6980*/  @!P0 MOV R50, R61 ;  /* 0x0000003d00328202 */ /* 0x000fe20000000f00 */
[----:B------:R-:W-:Y:S01]  /*6990*/  @!P0 IMAD.MOV.U32 R49, RZ, RZ, R59 ;  /* 0x000000ffff318224 */ /* 0x000fe200078e003b */
[----:B------:R1:W-:Y:S02]  /*69a0*/  STG.E.128 [R54.64], R24 ;  /* 0x0000001836007986 */ /* 0x0003e4000c101d12 */
[----:B------:R-:W-:Y:S04]  /*69b0*/  @!P0 F2FP.PACK_AB R62, R10, R9 ;  /* 0x000000090a3e823e */ /* 0x000fe800000000ff */
[----:B------:R-:W-:Y:S02]  /*69c0*/  @!P0 MOV R51, R62 ;  /* 0x0000003e00338202 */ /* 0x000fe40000000f00 */
[----:B------:R-:W-:Y:S11]  /*69d0*/  ISETP.GE.AND P0, PT, R46, c[0x0][0x1d4], PT ;  /* 0x000075002e007a0c */ /* 0x000ff60003f06270 */
[----:B------:R-:W-:Y:S02]  /*69e0*/  @!UPT UIADD3 URZ, URZ, URZ, URZ ;  /* 0x0000003f3f3ff290 */ /* 0x000fe4000fffe03f */
[----:B------:R-:W-:-:S05]  /*69f0*/  @P0 BRA `(.L_x_1038) ;  /* 0x0000031000000947 */ /* 0x000fca0003800000 */
[--C-:B------:R-:W-:Y:S02]  /*6a00*/  SHF.R.S32.HI R0, RZ, 0x1f, R46.reuse ;  /* 0x0000001fff007819 */ /* 0x100fe4000001142e */
[----:B------:R-:W-:Y:S04]  /*6a10*/  IADD3 R46, P3, P0, R142, R159, R46 ;  /* 0x0000009f8e2e7210 */ /* 0x000fe8000787e02e */
[----:B------:R-:W-:Y:S02]  /*6a20*/  IADD3.X R3, R105, R52, R0, P3, P0 ;  /* 0x0000003469037210 */ /* 0x000fe40001fe0400 */
[C---:B------:R-:W-:Y:S04]  /*6a30*/  LEA R4, P0, R46.reuse, c[0x0][0x1c8], 0x1 ;  /* 0x000072002e047a11 */ /* 0x040fe800078008ff */
[----:B------:R-:W-:Y:S05]  /*6a40*/  LEA.HI.X R5, R46, c[0x0][0x1cc], R3, 0x1, P0 ;  /* 0x000073002e057a11 */ /* 0x000fea00000f0c03 */
[----:B------:R2:W-:Y:S01]  /*6a50*/  STG.E.128 [R4.64], R48 ;  /* 0x0000003004007986 */ /* 0x0005e2000c101d12 */
[----:B------:R-:W-:-:S05]  /*6a60*/  BRA `(.L_x_1038) ;  /* 0x000002a000007947 */ /* 0x000fca0003800000 */
.L_x_1024:
[----:B------:R-:W-:Y:S01]  /*6a70*/  IMAD R0, R53, -0x30, R2 ;  /* 0xffffffd035007824 */ /* 0x000fe200078e0202 */
[----:B------:R-:W-:Y:S04]  /*6a80*/  BSSY B0, `(.L_x_1055) ;  /* 0x0000015000007945 */ /* 0x000fe80003800000 */
[----:B------:R-:W-:Y:S04]  /*6a90*/  IMNMX R134, R0, 0x30, PT ;  /* 0x0000003000867817 */ /* 0x000fe80003800200 */
[----:B------:R-:W-:Y:S11]  /*6aa0*/  ISETP.GE.AND P0, PT, R101, R134, PT ;  /* 0x000000866500720c */ /* 0x000ff60003f06270 */
[----:B------:R-:W-:Y:S02]  /*6ab0*/  @!UPT UIADD3 URZ, URZ, URZ, URZ ;  /* 0x0000003f3f3ff290 */ /* 0x000fe4000fffe03f */
[----:B------:R-:W-:-:S05]  /*6ac0*/  @P0 BRA `(.L_x_1056) ;  /* 0x0000010000000947 */ /* 0x000fca0003800000 */
[----:B------:R-:W-:Y:S11]  /*6ad0*/  ISETP.GE.AND P0, PT, R16, c[0x0][0x1d4], PT ;  /* 0x0000750010007a0c */ /* 0x000ff60003f06270 */
[----:B------:R-:W-:Y:S02]  /*6ae0*/  @!UPT UIADD3 URZ, URZ, URZ, URZ ;  /* 0x0000003f3f3ff290 */ /* 0x000fe4000fffe03f */
[----:B------:R-:W1:Y:S04]  /*6af0*/  @!P0 LDS.128 R32, [R110+0xa080] ;  /* 0x00a080006e208984 */ /* 0x000e680000000c00 */
[----:B-1----:R-:W-:Y:S01]  /*6b00*/  @!P0 STG.E.128 [R84.64], R32 ;  /* 0x0000002054008986 */ /* 0x002fe2000c101d12 */
[----:B------:R-:W-:Y:S11]  /*6b10*/  ISETP.GE.AND P0, PT, R12, c[0x0][0x1d4], PT ;  /* 0x000075000c007a0c */ /* 0x000ff60003f06270 */
[----:B------:R-:W-:Y:S02]  /*6b20*/  @!UPT UIADD3 URZ, URZ, URZ, URZ ;  /* 0x0000003f3f3ff290 */ /* 0x000fe4000fffe03f */
[----:B------:R-:W1:Y:S04]  /*6b30*/  @!P0 LDS.128 R28, [R110+0xb880] ;  /* 0x00b880006e1c8984 */ /* 0x000e680000000c00 */
[----:B-1----:R-:W-:Y:S01]  /*6b40*/  @!P0 STG.E.128 [R84.64+0x80], R28 ;  /* 0x0000801c54008986 */ /* 0x002fe2000c101d12 */
[----:B------:R-:W-:Y:S11]  /*6b50*/  ISETP.GE.AND P0, PT, R109, c[0x0][0x1d4], PT ;  /* 0x000075006d007a0c */ /* 0x000ff60003f06270 */
[----:B------:R-:W-:Y:S02]  /*6b60*/  @!UPT UIADD3 URZ, URZ, URZ, URZ ;  /* 0x0000003f3f3ff290 */ /* 0x000fe4000fffe03f */
[----:B------:R-:W1:Y:S04]  /*6b70*/  @!P0 LDS.128 R24, [R110+0xd080] ;  /* 0x00d080006e188984 */ /* 0x000e680000000c00 */
[----:B-1----:R-:W-:Y:S01]  /*6b80*/  @!P0 STG.E.128 [R84.64+0x100], R24 ;  /* 0x0001001854008986 */ /* 0x002fe2000c101d12 */
[----:B------:R-:W-:Y:S11]  /*6b90*/  ISETP.GE.AND P0, PT, R108, c[0x0][0x1d4], PT ;  /* 0x000075006c007a0c */ /* 0x000ff60003f06270 */
[----:B------:R-:W-:Y:S02]  /*6ba0*/  @!UPT UIADD3 URZ, URZ, URZ, URZ ;  /* 0x0000003f3f3ff290 */ /* 0x000fe4000fffe03f */
[----:B------:R-:W1:Y:S04]  /*6bb0*/  @!P0 LDS.128 R20, [R110+0xe880] ;  /* 0x00e880006e148984 */ /* 0x000e680000000c00 */
[----:B-1----:R1:W-:Y:S02]  /*6bc0*/  @!P0 STG.E.128 [R84.64+0x180], R20 ;  /* 0x0001801454008986 */ /* 0x0023e4000c101d12 */
.L_x_1056:
[----:B------:R-:W-:Y:S05]  /*6bd0*/  BSYNC B0 ;  /* 0x0000000000007941 */ /* 0x000fea0003800000 */
.L_x_1055:
[----:B------:R-:W-:Y:S11]  /*6be0*/  ISETP.GE.AND P0, PT, R106, R134, PT ;  /* 0x000000866a00720c */ /* 0x000ff60003f06270 */
[----:B------:R-:W-:Y:S02]  /*6bf0*/  @!UPT UIADD3 URZ, URZ, URZ, URZ ;  /* 0x0000003f3f3ff290 */ /* 0x000fe4000fffe03f */
[----:B------:R-:W-:-:S05]  /*6c00*/  @P0 BRA `(.L_x_1038) ;  /* 0x0000010000000947 */ /* 0x000fca0003800000 */
[----:B------:R-:W-:Y:S11]  /*6c10*/  ISETP.GE.AND P0, PT, R16, c[0x0][0x1d4], PT ;  /* 0x0000750010007a0c */ /* 0x000ff60003f06270 */
[----:B------:R-:W-:Y:S02]  /*6c20*/  @!UPT UIADD3 URZ, URZ, URZ, URZ ;  /* 0x0000003f3f3ff290 */ /* 0x000fe4000fffe03f */
[----:B------:R-:W2:Y:S04]  /*6c30*/  @!P0 LDS.128 R32, [R110+0xb080] ;  /* 0x00b080006e208984 */ /* 0x000ea80000000c00 */
[----:B--2---:R-:W-:Y:S01]  /*6c40*/  @!P0 STG.E.128 [R82.64], R32 ;  /* 0x0000002052008986 */ /* 0x004fe2000c101d12 */
[----:B------:R-:W-:Y:S11]  /*6c50*/  ISETP.GE.AND P0, PT, R12, c[0x0][0x1d4], PT ;  /* 0x000075000c007a0c */ /* 0x000ff60003f06270 */
[----:B------:R-:W-:Y:S02]  /*6c60*/  @!UPT UIADD3 URZ, URZ, URZ, URZ ;  /* 0x0000003f3f3ff290 */ /* 0x000fe4000fffe03f */
[----:B------:R-:W2:Y:S04]  /*6c70*/  @!P0 LDS.128 R28, [R110+0xc880] ;  /* 0x00c880006e1c8984 */ /* 0x000ea80000000c00 */
[----:B--2---:R-:W-:Y:S01]  /*6c80*/  @!P0 STG.E.128 [R82.64+0x80], R28 ;  /* 0x0000801c52008986 */ /* 0x004fe2000c101d12 */
[----:B------:R-:W-:Y:S11]  /*6c90*/  ISETP.GE.AND P0, PT, R109, c[0x0][0x1d4], PT ;  /* 0x000075006d007a0c */ /* 0x000ff60003f06270 */
[----:B------:R-:W-:Y:S02]  /*6ca0*/  @!UPT UIADD3 URZ, URZ, URZ, URZ ;  /* 0x0000003f3f3ff290 */ /* 0x000fe4000fffe03f */
[----:B------:R-:W2:Y:S04]  /*6cb0*/  @!P0 LDS.128 R24, [R110+0xe080] ;  /* 0x00e080006e188984 */ /* 0x000ea80000000c00 */
[----:B--2---:R-:W-:Y:S01]  /*6cc0*/  @!P0 STG.E.128 [R82.64+0x100], R24 ;  /* 0x0001001852008986 */ /* 0x004fe2000c101d12 */
[----:B------:R-:W-:Y:S11]  /*6cd0*/  ISETP.GE.AND P0, PT, R108, c[0x0][0x1d4], PT ;  /* 0x000075006c007a0c */ /* 0x000ff60003f06270 */
[----:B------:R-:W-:Y:S02]  /*6ce0*/  @!UPT UIADD3 URZ, URZ, URZ, URZ ;  /* 0x0000003f3f3ff290 */ /* 0x000fe4000fffe03f */
[----:B-1----:R-:W1:Y:S04]  /*6cf0*/  @!P0 LDS.128 R20, [R110+0xf880] ;  /* 0x00f880006e148984 */ /* 0x002e680000000c00 */
[----:B-1----:R1:W-:Y:S02]  /*6d00*/  @!P0 STG.E.128 [R82.64+0x180], R20 ;  /* 0x0001801452008986 */ /* 0x0023e4000c101d12 */
.L_x_1038:
[----:B------:R-:W-:Y:S05]  /*6d10*/  BSYNC B2 ;  /* 0x0000000000027941 */ /* 0x000fea0003800000 */
.L_x_1023:
[----:B------:R-:W-:Y:S01]  /*6d20*/  IMAD.WIDE.U32 R8, R53, 0x30, RZ ;  /* 0x0000003035087825 */ /* 0x000fe200078e00ff */
[----:B--2---:R-:W-:Y:S01]  /*6d30*/  P2R R4, PR, RZ, 0x2 ;  /* 0x00000002ff047803 */ /* 0x004fe20000000000 */
[----:B------:R-:W-:Y:S01]  /*6d40*/  BSSY B0, `(.L_x_1057) ;  /* 0x000004a000007945 */ /* 0x000fe20003800000 */
[----:B------:R-:W-:Y:S01]  /*6d50*/  ISETP.NE.AND P1, PT, R114, RZ, PT ;  /* 0x000000ff7200720c */ /* 0x000fe20003f25270 */
[----:B------:R-:W-:Y:S01]  /*6d60*/  IMAD R0, R118, 0x30, RZ ;  /* 0x0000003076007824 */ /* 0x000fe200078e02ff */
[-C--:B------:R-:W-:Y:S02]  /*6d70*/  IADD3 R7, P0, R97, R8.reuse, RZ ;  /* 0x0000000861077210 */ /* 0x080fe40007f1e0ff */
[----:B------:R-:W-:Y:S01]  /*6d80*/  ISETP.NE.AND P5, PT, R112, RZ, PT ;  /* 0x000000ff7000720c */ /* 0x000fe20003fa5270 */
[----:B------:R-:W-:Y:S04]  /*6d90*/  IMAD.IADD R0, R9, 0x1, R0 ;  /* 0x0000000109007824 */ /* 0x000fe800078e0200 */
[----:B------:R-:W-:Y:S01]  /*6da0*/  IMAD.X R5, R0, 0x1, R95, P0 ;  /* 0x0000000100057824 */ /* 0x000fe200000e065f */
[----:B------:R-:W-:Y:S01]  /*6db0*/  IADD3 R3, P0, R100, R8, RZ ;  /* 0x0000000864037210 */ /* 0x000fe20007f1e0ff */
[----:B------:R-:W-:Y:S04]  /*6dc0*/  IMAD.IADD R8, R134, 0x1, -R101 ;  /* 0x0000000186087824 */ /* 0x000fe800078e0a65 */
[----:B------:R-:W-:Y:S01]  /*6dd0*/  IMAD.X R0, R0, 0x1, R98, P0 ;  /* 0x0000000100007824 */ /* 0x000fe200000e0662 */
[C---:B------:R-:W-:Y:S11]  /*6de0*/  ISETP.GE.AND P0, PT, R8.reuse, 0x21, PT ;  /* 0x000000210800780c */ /* 0x040ff60003f06270 */
[----:B------:R-:W-:Y:S02]  /*6df0*/  @!UPT UIADD3 URZ, URZ, URZ, URZ ;  /* 0x0000003f3f3ff290 */ /* 0x000fe4000fffe03f */
[----:B-1----:R-:W-:Y:S04]  /*6e00*/  @P0 IADD3 R21, P3, R7, 0x20, RZ ;  /* 0x0000002007150810 */ /* 0x002fe80007f7e0ff */
[----:B------:R-:W-:Y:S02]  /*6e10*/  @P0 IADD3.X R9, RZ, R5, RZ, P3, !PT ;  /* 0x00000005ff090210 */ /* 0x000fe40001ffe4ff */
[----:B------:R-:W-:Y:S11]  /*6e20*/  ISETP.GE.AND P3, PT, R8, 0x1, PT ;  /* 0x000000010800780c */ /* 0x000ff60003f66270 */
[----:B------:R-:W-:Y:S02]  /*6e30*/  @!UPT UIADD3 URZ, URZ, URZ, URZ ;  /* 0x0000003f3f3ff290 */ /* 0x000fe4000fffe03f */
[----:B------:R-:W-:Y:S02]  /*6e40*/  @P3 IMAD R8, R5, c[0x0][0x258], RZ ;  /* 0x0000960005083a24 */ /* 0x000fe400078e02ff */
[----:B------:R-:W-:Y:S02]  /*6e50*/  @P3 IMAD.MOV.U32 R120, RZ, RZ, R140 ;  /* 0x000000ffff783224 */ /* 0x000fe400078e008c */
[C---:B------:R-:W-:Y:S02]  /*6e60*/  @P3 IMAD R8, R7.reuse, c[0x0][0x25c], R8 ;  /* 0x0000970007083a24 */ /* 0x040fe400078e0208 */
[----:B------:R-:W-:Y:S01]  /*6e70*/  @P3 IMAD.WIDE.U32 R22, R7, c[0x0][0x258], R120 ;  /* 0x0000960007163a25 */ /* 0x000fe200078e0078 */
[----:B------:R-:W-:Y:S03]  /*6e80*/  @P0 MOV R120, R140 ;  /* 0x0000008c00780202 */ /* 0x000fe60000000f00 */
[----:B------:R-:W-:Y:S01]  /*6e90*/  @P3 IMAD.IADD R8, R23, 0x1, R8 ;  /* 0x0000000117083824 */ /* 0x000fe200078e0208 */
[C---:B------:R-:W-:Y:S04]  /*6ea0*/  @P3 LEA R24, P4, R22.reuse, c[0x0][0x250], 0x1 ;  /* 0x0000940016183a11 */ /* 0x040fe800078808ff */
[----:B------:R-:W-:Y:S01]  /*6eb0*/  @P3 LEA.HI.X R25, R22, c[0x0][0x254], R8, 0x1, P4 ;  /* 0x0000950016193a11 */ /* 0x000fe200020f0c08 */
[----:B------:R-:W-:Y:S02]  /*6ec0*/  @P0 IMAD R8, R9, c[0x0][0x258], RZ ;  /* 0x0000960009080a24 */ /* 0x000fe400078e02ff */
[C---:B------:R-:W-:Y:S02]  /*6ed0*/  @P0 IMAD.WIDE.U32 R22, R21.reuse, c[0x0][0x258], R120 ;  /* 0x0000960015160a25 */ /* 0x040fe400078e0078 */
[----:B------:R-:W-:Y:S01]  /*6ee0*/  @!PT LDS RZ, [RZ] ;  /* 0x00000000fffff984 */ /* 0x000fe20000000800 */
[----:B------:R-:W-:Y:S01]  /*6ef0*/  @!PT LDS RZ, [RZ] ;  /* 0x00000000fffff984 */ /* 0x000fe20000000800 */
[----:B------:R-:W-:Y:S01]  /*6f00*/  @!PT LDS RZ, [RZ] ;  /* 0x00000000fffff984 */ /* 0x000fe20000000800 */
[----:B------:R1:W-:Y:S01]  /*6f10*/  @P3 LDGSTS.E.BYPASS.LTC128B.128 [R110+0x4080], [R24.64], !P1 ;  /* 0x04080000186e3fae */ /* 0x0003e2000c901d52 */
[----:B------:R-:W-:Y:S01]  /*6f20*/  ISETP.NE.AND P1, PT, R4, RZ, PT ;  /* 0x000000ff0400720c */ /* 0x000fe20003f25270 */
[----:B------:R-:W-:Y:S01]  /*6f30*/  @P0 IMAD R8, R21, c[0x0][0x25c], R8 ;  /* 0x0000970015080a24 */ /* 0x000fe200078e0208 */
[C---:B------:R-:W-:Y:S03]  /*6f40*/  @P0 LEA R20, P4, R22.reuse, c[0x0][0x250], 0x1 ;  /* 0x0000940016140a11 */ /* 0x040fe600078808ff */
[----:B------:R-:W-:Y:S05]  /*6f50*/  @P0 IMAD.IADD R8, R23, 0x1, R8 ;  /* 0x0000000117080824 */ /* 0x000fea00078e0208 */
[----:B------:R-:W-:Y:S02]  /*6f60*/  @P0 LEA.HI.X R21, R22, c[0x0][0x254], R8, 0x1, P4 ;  /* 0x0000950016150a11 */ /* 0x000fe400020f0c08 */
[----:B------:R-:W-:Y:S11]  /*6f70*/  ISETP.NE.AND P4, PT, R113, RZ, PT ;  /* 0x000000ff7100720c */ /* 0x000ff60003f85270 */
[----:B------:R-:W-:Y:S02]  /*6f80*/  @!UPT UIADD3 URZ, URZ, URZ, URZ ;  /* 0x0000003f3f3ff290 */ /* 0x000fe4000fffe03f */
[----:B------:R1:W-:Y:S04]  /*6f90*/  @P3 LDGSTS.E.BYPASS.LTC128B.128 [R110+0x5880], [R24.64+0x80], !P4 ;  /* 0x05880080186e3fae */ /* 0x0003e8000e101d52 */
[----:B------:R1:W-:Y:S04]  /*6fa0*/  @P3 LDGSTS.E.BYPASS.LTC128B.128 [R110+0x7080], [R24.64+0x100], !P5 ;  /* 0x07080100186e3fae */ /* 0x0003e8000e901d52 */
[----:B------:R1:W-:Y:S01]  /*6fb0*/  @P3 LDGSTS.E.BYPASS.LTC128B.128 [R110+0x8880], [R24.64+0x180], !P6 ;  /* 0x08880180186e3fae */ /* 0x0003e2000f101d52 */
[----:B------:R-:W-:Y:S11]  /*6fc0*/  ISETP.NE.AND P3, PT, R114, RZ, PT ;  /* 0x000000ff7200720c */ /* 0x000ff60003f65270 */
[----:B------:R-:W-:Y:S02]  /*6fd0*/  @!UPT UIADD3 URZ, URZ, URZ, URZ ;  /* 0x0000003f3f3ff290 */ /* 0x000fe4000fffe03f */
[----:B------:R1:W-:Y:S04]  /*6fe0*/  @P0 LDGSTS.E.BYPASS.LTC128B.128 [R110+0x5080], [R20.64], !P3 ;  /* 0x05080000146e0fae */ /* 0x0003e8000d901d52 */
[----:B------:R1:W-:Y:S04]  /*6ff0*/  @P0 LDGSTS.E.BYPASS.LTC128B.128 [R110+0x6880], [R20.64+0x80], !P4 ;  /* 0x06880080146e0fae */ /* 0x0003e8000e101d52 */
[----:B------:R1:W-:Y:S04]  /*7000*/  @P0 LDGSTS.E.BYPASS.LTC128B.128 [R110+0x8080], [R20.64+0x100], !P5 ;  /* 0x08080100146e0fae */ /* 0x0003e8000e901d52 */
[----:B------:R1:W-:Y:S01]  /*7010*/  @P0 LDGSTS.E.BYPASS.LTC128B.128 [R110+0x9880], [R20.64+0x180], !P6 ;  /* 0x09880180146e0fae */ /* 0x0003e2000f101d52 */
[----:B------:R-:W-:Y:S03]  /*7020*/  ISETP.GT.AND P0, PT, R134, R101, PT ;  /* 0x000000658600720c */ /* 0x000fe60003f04270 */
[----:B------:R-:W0:Y:S01]  /*7030*/  LDGDEPBAR ;  /* 0x00000000000079af */ /* 0x000e220000000000 */
[----:B------:R-:W-:Y:S04]  /*7040*/  DEPBAR.LE SB0, 0x0 ;  /* 0x000080000000791a */ /* 0x000fe80000000000 */
[----:B------:R-:W-:Y:S06]  /*7050*/  BAR.SYNC.DEFER_BLOCKING 0x0 ;  /* 0x0000000000007b1d */ /* 0x000fec0000010000 */
[----:B------:R-:W-:-:S05]  /*7060*/  @!P0 BRA `(.L_x_1058) ;  /* 0x0000017000008947 */ /* 0x000fca0003800000 */
[----:B-1----:R-:W-:Y:S02]  /*7070*/  IMAD.MOV.U32 R118, RZ, RZ, R154 ;  /* 0x000000ffff767224 */ /* 0x002fe400078e009a */
[----:B------:R-:W-:Y:S02]  /*7080*/  IMAD R4, R0, c[0x0][0x208], RZ ;  /* 0x0000820000047a24 */ /* 0x000fe400078e02ff */
[C---:B------:R-:W-:Y:S04]  /*7090*/  IMAD.WIDE.U32 R20, R3.reuse, c[0x0][0x208], R118 ;  /* 0x0000820003147a25 */ /* 0x040fe800078e0076 */
[----:B------:R-:W-:Y:S01]  /*70a0*/  IMAD R4, R3, c[0x0][0x20c], R4 ;  /* 0x0000830003047a24 */ /* 0x000fe200078e0204 */
[C---:B------:R-:W-:Y:S03]  /*70b0*/  LEA R8, P0, R20.reuse, c[0x0][0x1f8], 0x1 ;  /* 0x00007e0014087a11 */ /* 0x040fe600078008ff */
[----:B------:R-:W-:Y:S05]  /*70c0*/  IMAD.IADD R4, R21, 0x1, R4 ;  /* 0x0000000115047824 */ /* 0x000fea00078e0204 */
[----:B------:R-:W-:Y:S02]  /*70d0*/  LEA.HI.X R9, R20, c[0x0][0x1fc], R4, 0x1, P0 ;  /* 0x00007f0014097a11 */ /* 0x000fe400000f0c04 */
        /* <DEDUP_REMOVED lines=16> */
.L_x_1058:
[----:B-1----:R-:W-:Y:S05]  /*71e0*/  BSYNC B0 ;  /* 0x0000000000007941 */ /* 0x002fea0003800000 */
.L_x_1057:
[----:B------:R-:W-:Y:S01]  /*71f0*/  ISETP.GE.AND P0, PT, R106, R134, PT ;  /* 0x000000866a00720c */ /* 0x000fe20003f06270 */
[----:B------:R-:W-:Y:S01]  /*7200*/  @!UPT UIADD3 URZ, URZ, URZ, URZ ;  /* 0x0000003f3f3ff290 */ /* 0x000fe2000fffe03f */
[----:B------:R-:W-:Y:S11]  /*7210*/  BSSY B0, `(.L_x_1059) ;  /* 0x000001b000007945 */ /* 0x000ff60003800000 */
[----:B------:R-:W-:-:S05]  /*7220*/  @P0 BRA `(.L_x_1060) ;  /* 0x0000019000000947 */ /* 0x000fca0003800000 */
[----:B------:R-:W-:Y:S01]  /*7230*/  IADD3 R3, P0, R3, 0x20, RZ ;  /* 0x0000002003037810 */ /* 0x000fe20007f1e0ff */
[----:B------:R-:W-:Y:S04]  /*7240*/  IMAD.MOV.U32 R118, RZ, RZ, R154 ;  /* 0x000000ffff767224 */ /* 0x000fe800078e009a */
[----:B------:R-:W-:Y:S02]  /*7250*/  IMAD.X R0, RZ, RZ, R0, P0 ;  /* 0x000000ffff007224 */ /* 0x000fe400000e0600 */
[C---:B------:R-:W-:Y:S04]  /*7260*/  IMAD.WIDE.U32 R8, R3.reuse, c[0x0][0x208], R118 ;  /* 0x0000820003087a25 */ /* 0x040fe800078e0076 */
[----:B------:R-:W-:Y:S01]  /*7270*/  IMAD R0, R0, c[0x0][0x208], RZ ;  /* 0x0000820000007a24 */ /* 0x000fe200078e02ff */
[C---:B------:R-:W-:Y:S03]  /*7280*/  LEA R4, P0, R8.reuse, c[0x0][0x1f8], 0x1 ;  /* 0x00007e0008047a11 */ /* 0x040fe600078008ff */
[----:B------:R-:W-:Y:S04]  /*7290*/  IMAD R0, R3, c[0x0][0x20c], R0 ;  /* 0x0000830003007a24 */ /* 0x000fe800078e0200 */
        /* <DEDUP_REMOVED lines=18> */
.L_x_1060:
[----:B------:R-:W-:Y:S05]  /*73c0*/  BSYNC B0 ;  /* 0x0000000000007941 */ /* 0x000fea0003800000 */
.L_x_1059:
        /* <DEDUP_REMOVED lines=8> */
[C---:B------:R-:W-:Y:S01]  /*7450*/  IMAD R0, R4.reuse, UR8, RZ ;  /* 0x0000000804007c24 */ /* 0x040fe2000f8e02ff */
[----:B------:R-:W-:Y:S01]  /*7460*/  P2R R7, PR, RZ, 0x4 ;  /* 0x00000004ff077803 */ /* 0x000fe20000000000 */
[----:B------:R-:W-:Y:S01]  /*7470*/  IMAD.WIDE.U32 R8, R4, UR14, R8 ;  /* 0x0000000e04087c25 */ /* 0x000fe2000f8e0008 */
[----:B------:R-:W-:Y:S02]  /*7480*/  ISETP.NE.AND P2, PT, R114, RZ, PT ;  /* 0x000000ff7200720c */ /* 0x000fe40003f45270 */
[----:B------:R-:W-:Y:S01]  /*7490*/  P2R R5, PR, RZ, 0x2 ;  /* 0x00000002ff057803 */ /* 0x000fe20000000000 */
[----:B------:R-:W-:Y:S01]  /*74a0*/  IMAD R0, R3, UR14, R0 ;  /* 0x0000000e03007c24 */ /* 0x000fe2000f8e0200 */
[----:B------:R-:W-:Y:S03]  /*74b0*/  ISETP.NE.AND P1, PT, R113, RZ, PT ;  /* 0x000000ff7100720c */ /* 0x000fe60003f25270 */
[----:B------:R-:W-:Y:S01]  /*74c0*/  IMAD.IADD R0, R9, 0x1, R0 ;  /* 0x0000000109007824 */ /* 0x000fe200078e0200 */
[C---:B------:R-:W-:Y:S04]  /*74d0*/  @P3 LEA R20, P0, R8.reuse, c[0x0][0x220], 0x1 ;  /* 0x0000880008143a11 */ /* 0x040fe800078008ff */
[----:B------:R-:W-:Y:S02]  /*74e0*/  @P3 LEA.HI.X R21, R8, c[0x0][0x224], R0, 0x1, P0 ;  /* 0x0000890008153a11 */ /* 0x000fe400000f0c00 */
[----:B------:R-:W-:Y:S03]  /*74f0*/  ISETP.GE.AND P0, PT, R116, 0x21, PT ;  /* 0x000000217400780c */ /* 0x000fe60003f06270 */
[----:B------:R-:W-:Y:S01]  /*7500*/  @!PT LDS RZ, [RZ] ;  /* 0x00000000fffff984 */ /* 0x000fe20000000800 */
[----:B------:R-:W-:Y:S01]  /*7510*/  @!PT LDS RZ, [RZ] ;  /* 0x00000000fffff984 */ /* 0x000fe20000000800 */
[----:B------:R-:W-:Y:S01]  /*7520*/  @!PT LDS RZ, [RZ] ;  /* 0x00000000fffff984 */ /* 0x000fe20000000800 */
[----:B------:R1:W-:Y:S01]  /*7530*/  @P3 LDGSTS.E.BYPASS.LTC128B.128 [R110+0xa080], [R20.64], !P2 ;  /* 0x0a080000146e3fae */ /* 0x0003e2000d101d52 */
[----:B------:R-:W-:Y:S03]  /*7540*/  ISETP.NE.AND P2, PT, R7, RZ, PT ;  /* 0x000000ff0700720c */ /* 0x000fe60003f45270 */
[----:B------:R1:W-:Y:S06]  /*7550*/  @P3 LDGSTS.E.BYPASS.LTC128B.128 [R110+0xb880], [R20.64+0x80], !P1 ;  /* 0x0b880080146e3fae */ /* 0x0003ec000c901d52 */
[----:B------:R-:W-:Y:S04]  /*7560*/  @P0 IADD3 R3, P4, R8, UR12, RZ ;  /* 0x0000000c08030c10 */ /* 0x000fe8000ff9e0ff */
[----:B------:R-:W-:Y:S02]  /*7570*/  @P0 IADD3.X R0, R0, UR11, RZ, P4, !PT ;  /* 0x0000000b00000c10 */ /* 0x000fe4000a7fe4ff */
[C---:B------:R-:W-:Y:S04]  /*7580*/  @P0 LEA R8, P4, R3.reuse, c[0x0][0x220], 0x1 ;  /* 0x0000880003080a11 */ /* 0x040fe800078808ff */
[----:B------:R-:W-:Y:S02]  /*7590*/  @P0 LEA.HI.X R9, R3, c[0x0][0x224], R0, 0x1, P4 ;  /* 0x0000890003090a11 */ /* 0x000fe400020f0c00 */
[----:B------:R-:W-:Y:S11]  /*75a0*/  ISETP.NE.AND P4, PT, R112, RZ, PT ;  /* 0x000000ff7000720c */ /* 0x000ff60003f85270 */
[----:B------:R-:W-:Y:S02]  /*75b0*/  @!UPT UIADD3 URZ, URZ, URZ, URZ ;  /* 0x0000003f3f3ff290 */ /* 0x000fe4000fffe03f */
[----:B------:R1:W-:Y:S04]  /*75c0*/  @P3 LDGSTS.E.BYPASS.LTC128B.128 [R110+0xd080], [R20.64+0x100], !P4 ;  /* 0x0d080100146e3fae */ /* 0x0003e8000e101d52 */
[----:B------:R1:W-:Y:S01]  /*75d0*/  @P3 LDGSTS.E.BYPASS.LTC128B.128 [R110+0xe880], [R20.64+0x180], !P6 ;  /* 0x0e880180146e3fae */ /* 0x0003e2000f101d52 */
[----:B------:R-:W-:Y:S11]  /*75e0*/  ISETP.NE.AND P3, PT, R114, RZ, PT ;  /* 0x000000ff7200720c */ /* 0x000ff60003f65270 */
[----:B------:R-:W-:Y:S02]  /*75f0*/  @!UPT UIADD3 URZ, URZ, URZ, URZ ;  /* 0x0000003f3f3ff290 */ /* 0x000fe4000fffe03f */
[----:B------:R1:W-:Y:S04]  /*7600*/  @P0 LDGSTS.E.BYPASS.LTC128B.128 [R110+0xb080], [R8.64], !P3 ;  /* 0x0b080000086e0fae */ /* 0x0003e8000d901d52 */
[----:B------:R1:W-:Y:S01]  /*7610*/  @P0 LDGSTS.E.BYPASS.LTC128B.128 [R110+0xc880], [R8.64+0x80], !P1 ;  /* 0x0c880080086e0fae */ /* 0x0003e2000c901d52 */
[----:B------:R-:W-:Y:S03]  /*7620*/  ISETP.NE.AND P1, PT, R5, RZ, PT ;  /* 0x000000ff0500720c */ /* 0x000fe60003f25270 */
[----:B------:R1:W-:Y:S04]  /*7630*/  @P0 LDGSTS.E.BYPASS.LTC128B.128 [R110+0xe080], [R8.64+0x100], !P4 ;  /* 0x0e080100086e0fae */ /* 0x0003e8000e101d52 */
[----:B------:R1:W-:Y:S04]  /*7640*/  @P0 LDGSTS.E.BYPASS.LTC128B.128 [R110+0xf880], [R8.64+0x180], !P6 ;  /* 0x0f880180086e0fae */ /* 0x0003e8000f101d52 */
.L_x_1061:
[----:B------:R-:W0:Y:S01]  /*7650*/  LDGDEPBAR ;  /* 0x00000000000079af */ /* 0x000e220000000000 */
[----:B------:R-:W-:Y:S01]  /*7660*/  IADD3 R53, R53, -0x1, RZ ;  /* 0xffffffff35357810 */ /* 0x000fe20007ffe0ff */
[----:B------:R-:W-:-:S05]  /*7670*/  @P5 BRA `(.L_x_1062) ;  /* 0xffffa49000005947 */ /* 0x000fca000383ffff */
[----:B------:R-:W2:Y:S04]  /*7680*/  LDL R3, [R1+0x64] ;  /* 0x0000640001037983 */ /* 0x000ea80000100800 */
[----:B------:R3:W5:Y:S04]  /*7690*/  LDL R0, [R1+0x58] ;  /* 0x0000580001007983 */ /* 0x0007680000100800 */
[----:B------:R-:W-:Y:S01]  /*76a0*/  BAR.SYNC.DEFER_BLOCKING 0x0 ;  /* 0x0000000000007b1d */ /* 0x000fe20000010000 */
[----:B-12---:R-:W-:-:S05]  /*76b0*/  IADD3 R5, R3, 0x2f, RZ ;  /* 0x0000002f03057810 */ /* 0x006fca0007ffe0ff */
[----:B------:R-:W-:-:S05]  /*76c0*/  IMAD.HI R5, R5, 0x2aaaaaab, RZ ;  /* 0x2aaaaaab05057827 */ /* 0x000fca00078e02ff */
[----:B------:R-:W-:-:S04]  /*76d0*/  SHF.R.U32.HI R168, RZ, 0x1f, R5 ;  /* 0x0000001fffa87819 */ /* 0x000fc80000011605 */
[----:B------:R-:W-:Y:S02]  /*76e0*/  LEA.HI.SX32 R168, R5, R168, 0x1d ;  /* 0x000000a805a87211 */ /* 0x000fe400078feaff */
.L_x_1022:
[----:B---3--:R-:W-:Y:S01]  /*76f0*/  IMAD.MOV.U32 R2, RZ, RZ, c[0x0][0x2c4] ;  /* 0x0000b100ff027624 */ /* 0x008fe200078e00ff */
[----:B------:R1:W-:Y:S04]  /*7700*/  STL.64 [R1], R224 ;  /* 0x000000e001007387 */ /* 0x0003e80000100a00 */
[----:B------:R-:W-:Y:S02]  /*7710*/  ISETP.NE.AND P2, PT, R2, 0x1, PT ;  /* 0x000000010200780c */ /* 0x000fe40003f45270 */
[----:B------:R-:W-:-:S05]  /*7720*/  IADD3 R2, R93, 0x7f, RZ ;  /* 0x0000007f5d027810 */ /* 0x000fca0007ffe0ff */
[----:B------:R-:W-:-:S06]  /*7730*/  IMAD.MOV.U32 R6, RZ, RZ, R2 ;  /* 0x000000ffff067224 */ /* 0x000fcc00078e0002 */
[----:B------:R-:W-:-:S04]  /*7740*/  @P2 IMAD.HI.U32 R4, R2, c[0x0][0x2c8], RZ ;  /* 0x0000b20002042a27 */ /* 0x000fc800078e00ff */
[----:B------:R-:W-:Y:S01]  /*7750*/  IMAD.MOV.U32 R2, RZ, RZ, c[0x0][0x32c] ;  /* 0x0000cb00ff027624 */ /* 0x000fe200078e00ff */
[----:B------:R-:W-:-:S04]  /*7760*/  @P2 SHF.R.U32.HI R6, RZ, c[0x0][0x2cc], R4 ;  /* 0x0000b300ff062a19 */ /* 0x000fc80000011604 */
[----:B------:R-:W-:Y:S02]  /*7770*/  ISETP.GE.AND P1, PT, R2, 0x1, PT ;  /* 0x000000010200780c */ /* 0x000fe40003f26270 */
[----:B------:R-:W-:-:S05]  /*7780*/  IADD3 R5, R6, 0x1, R3 ;  /* 0x0000000106057810 */ /* 0x000fca0007ffe003 */
[----:B-----5:R-:W-:-:S05]  /*7790*/  IMAD.IADD R5, R5, 0x1, -R0 ;  /* 0x0000000105057824 */ /* 0x020fca00078e0a00 */
[----:B------:R-:W-:Y:S01]  /*77a0*/  IADD3 R6, R5, c[0x0][0x328], RZ ;  /* 0x0000ca0005067a10 */ /* 0x000fe20007ffe0ff */
[----:B------:R-:W-:Y:S05]  /*77b0*/  @!P1 BRA `(.L_x_1063) ;  /* 0x0000010000009947 */ /* 0x000fea0003800000 */
[C---:B-1----:R-:W-:Y:S01]  /*77c0*/  ISETP.GT.AND P0, PT, R5.reuse, RZ, PT ;  /* 0x000000ff0500720c */ /* 0x042fe20003f04270 */
[----:B------:R-:W-:Y:S01]  /*77d0*/  BSSY B0, `(.L_x_1064) ;  /* 0x000000c000007945 */ /* 0x000fe20003800000 */
        /* <DEDUP_REMOVED lines=8> */
.L_x_1065:
[----:B------:R-:W-:-:S13]  /*7860*/  ISETP.NE.AND P0, PT, R2, 0x1, PT ;  /* 0x000000010200780c */ /* 0x000fda0003f05270 */
[----:B------:R-:W-:-:S05]  /*7870*/  @P0 IMAD.HI.U32 R4, R7, c[0x0][0x330], RZ ;  /* 0x0000cc0007040a27 */ /* 0x000fca00078e00ff */
[----:B------:R-:W-:Y:S02]  /*7880*/  @P0 SHF.R.U32.HI R7, RZ, c[0x0][0x334], R4 ;  /* 0x0000cd00ff070a19 */ /* 0x000fe40000011604 */
.L_x_1066:
[----:B------:R-:W-:Y:S05]  /*7890*/  BSYNC B0 ;  /* 0x0000000000007941 */ /* 0x000fea0003800000 */
.L_x_1064:
[----:B------:R-:W-:-:S05]  /*78a0*/  IMAD R7, R7, R2, c[0x0][0x32c] ;  /* 0x0000cb0007077624 */ /* 0x000fca00078e0202 */
[----:B------:R-:W-:-:S04]  /*78b0*/  IMNMX R6, R6, R7, PT ;  /* 0x0000000706067217 */ /* 0x000fc80003800200 */
.L_x_1063:
[----:B-1----:R-:W-:Y:S01]  /*78c0*/  IADD3 R6, R6, 0x2f, RZ ;  /* 0x0000002f06067810 */ /* 0x002fe20007ffe0ff */
[----:B------:R-:W-:-:S04]  /*78d0*/  @P2 IMAD.HI.U32 R5, R93, c[0x0][0x2c8], RZ ;  /* 0x0000b2005d052a27 */ /* 0x000fc800078e00ff */
[----:B------:R-:W-:-:S04]  /*78e0*/  IMAD.HI R6, R6, 0x2aaaaaab, RZ ;  /* 0x2aaaaaab06067827 */ /* 0x000fc800078e02ff */
[----:B------:R-:W-:Y:S01]  /*78f0*/  IMAD.MOV.U32 R4, RZ, RZ, R93 ;  /* 0x000000ffff047224 */ /* 0x000fe200078e005d */
[----:B------:R-:W-:Y:S02]  /*7900*/  @P2 SHF.R.U32.HI R4, RZ, c[0x0][0x2cc], R5 ;  /* 0x0000b300ff042a19 */ /* 0x000fe40000011605 */
[----:B------:R-:W-:Y:S02]  /*7910*/  SHF.R.U32.HI R5, RZ, 0x1f, R6 ;  /* 0x0000001fff057819 */ /* 0x000fe40000011606 */
[----:B------:R-:W-:Y:S02]  /*7920*/  IADD3 R4, R4, R3, -R0 ;  /* 0x0000000304047210 */ /* 0x000fe40007ffe800 */
[----:B------:R-:W-:Y:S02]  /*7930*/  LEA.HI.SX32 R7, R6, R5, 0x1d ;  /* 0x0000000506077211 */ /* 0x000fe400078feaff */
[----:B------:R-:W-:Y:S02]  /*7940*/  IADD3 R5, R4, -c[0x0][0x324], RZ ;  /* 0x8000c90004057a10 */ /* 0x000fe40007ffe0ff */
[----:B------:R-:W-:Y:S01]  /*7950*/  IMNMX R168, R7, R168, PT ;  /* 0x000000a807a87217 */ /* 0x000fe20003800200 */
[----:B------:R-:W-:Y:S05]  /*7960*/  @!P1 BRA `(.L_x_1067) ;  /* 0x000000f000009947 */ /* 0x000fea0003800000 */
[----:B------:R-:W-:Y:S01]  /*7970*/  ISETP.GT.AND P0, PT, R4, -0x1, PT ;  /* 0xffffffff0400780c */ /* 0x000fe20003f04270 */
[----:B------:R-:W-:-:S12]  /*7980*/  BSSY B0, `(.L_x_1068) ;  /* 0x000000b000007945 */ /* 0x000fd80003800000 */
[----:B------:R-:W-:Y:S05]  /*7990*/  @P0 BRA `(.L_x_1069) ;  /* 0x0000006000000947 */ /* 0x000fea0003800000 */
[----:B------:R-:W-:Y:S02]  /*79a0*/  ISETP.NE.AND P0, PT, R2, 0x1, PT ;  /* 0x000000010200780c */ /* 0x000fe40003f05270 */
[----:B------:R-:W-:-:S11]  /*79b0*/  LOP3.LUT R4, RZ, R4, RZ, 0x33, !PT ;  /* 0x00000004ff047212 */ /* 0x000fd600078e33ff */
[----:B------:R-:W-:-:S05]  /*79c0*/  @P0 IMAD.HI.U32 R2, R4, c[0x0][0x330], RZ ;  /* 0x0000cc0004020a27 */ /* 0x000fca00078e00ff */
[----:B------:R-:W-:-:S04]  /*79d0*/  @P0 SHF.R.U32.HI R4, RZ, c[0x0][0x334], R2 ;  /* 0x0000cd00ff040a19 */ /* 0x000fc80000011602 */
[----:B------:R-:W-:Y:S01]  /*79e0*/  LOP3.LUT R4, RZ, R4, RZ, 0x33, !PT ;  /* 0x00000004ff047212 */ /* 0x000fe200078e33ff */
[----:B------:R-:W-:Y:S05]  /*79f0*/  BRA `(.L_x_1070) ;  /* 0x0000003000007947 */ /* 0x000fea0003800000 */
.L_x_1069:
[----:B------:R-:W-:-:S13]  /*7a00*/  ISETP.NE.AND P0, PT, R2, 0x1, PT ;  /* 0x000000010200780c */ /* 0x000fda0003f05270 */
[----:B------:R-:W-:-:S05]  /*7a10*/  @P0 IMAD.HI.U32 R2, R4, c[0x0][0x330], RZ ;  /* 0x0000cc0004020a27 */ /* 0x000fca00078e00ff */
[----:B------:R-:W-:Y:S02]  /*7a20*/  @P0 SHF.R.U32.HI R4, RZ, c[0x0][0x334], R2 ;  /* 0x0000cd00ff040a19 */ /* 0x000fe40000011602 */
.L_x_1070:
[----:B------:R-:W-:Y:S05]  /*7a30*/  BSYNC B0 ;  /* 0x0000000000007941 */ /* 0x000fea0003800000 */
.L_x_1068:
[----:B------:R-:W-:-:S05]  /*7a40*/  IMAD R4, R4, c[0x0][0x32c], RZ ;  /* 0x0000cb0004047a24 */ /* 0x000fca00078e02ff */
[----:B------:R-:W-:-:S05]  /*7a50*/  IMNMX R5, R5, R4, !PT ;  /* 0x0000000405057217 */ /* 0x000fca0007800200 */
.L_x_1067:
[----:B------:R-:W-:Y:S01]  /*7a60*/  IMAD.HI R2, R5, 0x2aaaaaab, RZ ;  /* 0x2aaaaaab05027827 */ /* 0x000fe200078e02ff */
[----:B------:R-:W-:Y:S01]  /*7a70*/  PLOP3.LUT P1, PT, PT, PT, PT, 0x80, 0x0 ;  /* 0x000000000000781c */ /* 0x000fe20003f2f070 */
[----:B------:R-:W-:Y:S01]  /*7a80*/  CS2R R130, SRZ ;  /* 0x0000000000827805 */ /* 0x000fe2000001ff00 */
[----:B------:R-:W-:Y:S01]  /*7a90*/  CS2R R128, SRZ ;  /* 0x0000000000807805 */ /* 0x000fe2000001ff00 */
[----:B------:R-:W-:Y:S01]  /*7aa0*/  CS2R R126, SRZ ;  /* 0x00000000007e7805 */ /* 0x000fe2000001ff00 */
[----:B------:R-:W-:Y:S01]  /*7ab0*/  SHF.R.U32.HI R229, RZ, 0x1f, R2 ;  /* 0x0000001fffe57819 */ /* 0x000fe20000011602 */
[----:B------:R-:W-:Y:S01]  /*7ac0*/  CS2R R124, SRZ ;  /* 0x00000000007c7805 */ /* 0x000fe2000001ff00 */
[----:B------:R-:W-:Y:S01]  /*7ad0*/  CS2R R122, SRZ ;  /* 0x00000000007a7805 */ /* 0x000fe2000001ff00 */
[----:B------:R-:W-:Y:S01]  /*7ae0*/  CS2R R120, SRZ ;  /* 0x0000000000787805 */ /* 0x000fe2000001ff00 */
[----:B------:R-:W-:Y:S01]  /*7af0*/  LEA.HI.SX32 R229, R2, R229, 0x1d ;  /* 0x000000e502e57211 */ /* 0x000fe200078feaff */
[----:B------:R-:W-:Y:S01]  /*7b00*/  CS2R R118, SRZ ;  /* 0x0000000000767805 */ /* 0x000fe2000001ff00 */
[----:B------:R-:W-:Y:S01]  /*7b10*/  CS2R R116, SRZ ;  /* 0x0000000000747805 */ /* 0x000fe2000001ff00 */
[----:B------:R-:W-:Y:S01]  /*7b20*/  CS2R R114, SRZ ;  /* 0x0000000000727805 */ /* 0x000fe2000001ff00 */
[----:B------:R-:W-:Y:S01]  /*7b30*/  IMNMX R229, RZ, R229, !PT ;  /* 0x000000e5ffe57217 */ /* 0x000fe20007800200 */
[----:B------:R-:W-:Y:S01]  /*7b40*/  CS2R R112, SRZ ;  /* 0x0000000000707805 */ /* 0x000fe2000001ff00 */
[----:B------:R-:W-:Y:S01]  /*7b50*/  CS2R R110, SRZ ;  /* 0x00000000006e7805 */ /* 0x000fe2000001ff00 */
[----:B------:R-:W-:Y:S01]  /*7b60*/  CS2R R108, SRZ ;  /* 0x00000000006c7805 */ /* 0x000fe2000001ff00 */
[----:B------:R-:W-:Y:S01]  /*7b70*/  ISETP.GT.AND P0, PT, R168, R229, PT ;  /* 0x000000e5a800720c */ /* 0x000fe20003f04270 */
        /* <DEDUP_REMOVED lines=54> */
[----:B------:R-:W-:Y:S05]  /*7ee0*/  @!P0 BRA `(.L_x_1071) ;  /* 0x0000f23000008947 */ /* 0x000fea0003800000 */
[----:B------:R-:W3:Y:S01]  /*7ef0*/  LDL R6, [R1+0x4c] ;  /* 0x00004c0001067983 */ /* 0x000ee20000100800 */
[----:B------:R-:W-:-:S03]  /*7f00*/  ISETP.NE.U32.AND P0, PT, RZ, c[0x0][0x340], PT ;  /* 0x0000d000ff007a0c */ /* 0x000fc60003f05070 */
[----:B------:R-:W4:Y:S01]  /*7f10*/  LDL R17, [R1+0x50] ;  /* 0x0000500001117983 */ /* 0x000f220000100800 */
[----:B------:R-:W-:Y:S01]  /*7f20*/  ISETP.NE.AND.EX P0, PT, RZ, c[0x0][0x344], PT, P0 ;  /* 0x0000d100ff007a0c */ /* 0x000fe20003f05300 */
[----:B------:R-:W-:Y:S02]  /*7f30*/  IMAD R4, R94, c[0x0][0x1e8], RZ ;  /* 0x00007a005e047a24 */ /* 0x000fe400078e02ff */
[----:B------:R-:W-:Y:S01]  /*7f40*/  IMAD.WIDE.U32 R18, R223, c[0x0][0x1e8], RZ ;  /* 0x00007a00df127a25 */ /* 0x000fe200078e00ff */
[----:B------:R-:W-:Y:S01]  /*7f50*/  SHF.R.S32.HI R59, RZ, 0x1f, R224 ;  /* 0x0000001fff3b7819 */ /* 0x000fe200000114e0 */
[----:B------:R-:W-:-:S08]  /*7f60*/  ULDC.64 UR4, c[0x0][0x18] ;  /* 0x0000060000047ab9 */ /* 0x000fd00000000a00 */
[----:B------:R-:W-:-:S04]  /*7f70*/  @P0 IMAD.MOV.U32 R9, RZ, RZ, 0x4 ;  /* 0x00000004ff090424 */ /* 0x000fc800078e00ff */
[----:B------:R-:W-:-:S05]  /*7f80*/  @P0 IMAD.WIDE R8, R226, R9, c[0x0][0x340] ;  /* 0x0000d000e2080625 */ /* 0x000fca00078e0209 */
[----:B------:R1:W5:Y:S01]  /*7f90*/  @P0 LDG.E R2, [R8.64] ;  /* 0x0000001208020981 */ /* 0x000362000c1e1900 */
[----:B------:R-:W-:Y:S02]  /*7fa0*/  IMAD R5, R223, c[0x0][0x1ec], R4 ;  /* 0x00007b00df057a24 */ /* 0x000fe400078e0204 */
[----:B------:R-:W-:Y:S02]  /*7fb0*/  IMAD R4, R94, c[0x0][0x210], RZ ;  /* 0x000084005e047a24 */ /* 0x000fe400078e02ff */
[----:B------:R-:W-:Y:S02]  /*7fc0*/  IMAD.IADD R19, R19, 0x1, R5 ;  /* 0x0000000113137824 */ /* 0x000fe400078e0205 */
[----:B------:R-:W-:Y:S01]  /*7fd0*/  IMAD.WIDE.U32 R10, R223, c[0x0][0x210], RZ ;  /* 0x00008400df0a7a25 */ /* 0x000fe200078e00ff */
[----:B------:R-:W-:-:S03]  /*7fe0*/  LEA.HI R248, R59, R224, RZ, 0x3 ;  /* 0x000000e03bf87211 */ /* 0x000fc600078f18ff */
[----:B------:R-:W-:Y:S01]  /*7ff0*/  IMAD R7, R223, c[0x0][0x214], R4 ;  /* 0x00008500df077a24 */ /* 0x000fe200078e0204 */
[----:B------:R-:W-:-:S03]  /*8000*/  LOP3.LUT R57, R248, 0xfffffff8, RZ, 0xc0, !PT ;  /* 0xfffffff8f8397812 */ /* 0x000fc600078ec0ff */
[----:B------:R-:W-:Y:S01]  /*8010*/  IMAD.IADD R11, R7, 0x1, R11 ;  /* 0x00000001070b7824 */ /* 0x000fe200078e020b */
[----:B------:R-:W-:Y:S01]  /*8020*/  LEA.HI R13, R59, R224, RZ, 0x4 ;  /* 0x000000e03b0d7211 */ /* 0x000fe200078f20ff */
[----:B------:R-:W-:Y:S01]  /*8030*/  IMAD R22, R94, c[0x0][0x1b8], RZ ;  /* 0x00006e005e167a24 */ /* 0x000fe200078e02ff */
[----:B------:R-:W-:Y:S01]  /*8040*/  UIADD3 UR4, UP0, UR4, 0x10080, URZ ;  /* 0x0001008004047890 */ /* 0x000fe2000ff1e03f */
[----:B------:R-:W-:Y:S01]  /*8050*/  IMAD.IADD R57, R224, 0x1, -R57 ;  /* 0x00000001e0397824 */ /* 0x000fe200078e0a39 */
[----:B------:R-:W-:Y:S01]  /*8060*/  SHF.R.S32.HI R58, RZ, 0x4, R13 ;  /* 0x00000004ff3a7819 */ /* 0x000fe2000001140d */
[----:B------:R-:W-:Y:S01]  /*8070*/  IMAD R22, R223, c[0x0][0x1bc], R22 ;  /* 0x00006f00df167a24 */ /* 0x000fe200078e0216 */
[----:B------:R-:W-:Y:S01]  /*8080*/  UIADD3.X UR5, URZ, UR5, URZ, UP0, !UPT ;  /* 0x000000053f057290 */ /* 0x000fe200087fe43f */
[----:B------:R-:W-:Y:S01]  /*8090*/  ISETP.NE.U32.AND P1, PT, RZ, c[0x0][0x348], PT ;  /* 0x0000d200ff007a0c */ /* 0x000fe20003f25070 */
[----:B------:R-:W-:Y:S01]  /*80a0*/  IMAD.SHL.U32 R228, R57, 0x8, RZ ;  /* 0x0000000839e47824 */ /* 0x000fe200078e00ff */
[----:B------:R-:W-:-:S02]  /*80b0*/  SHF.R.S32.HI R248, RZ, 0x3, R248 ;  /* 0x00000003fff87819 */ /* 0x000fc400000114f8 */
[----:B------:R-:W-:Y:S01]  /*80c0*/  ISETP.NE.AND.EX P1, PT, RZ, c[0x0][0x34c], PT, P1 ;  /* 0x0000d300ff007a0c */ /* 0x000fe20003f25310 */
[----:B-1----:R-:W-:Y:S01]  /*80d0*/  IMAD.U32 R8, RZ, RZ, UR4 ;  /* 0x00000004ff087e24 */ /* 0x002fe2000f8e00ff */
[----:B------:R-:W-:Y:S01]  /*80e0*/  IADD3 R227, R228, 0x80, RZ ;  /* 0x00000080e4e37810 */ /* 0x000fe20007ffe0ff */
[----:B------:R-:W-:Y:S01]  /*80f0*/  IMAD.U32 R9, RZ, RZ, UR5 ;  /* 0x00000005ff097e24 */ /* 0x000fe2000f8e00ff */
[----:B------:R-:W-:-:S04]  /*8100*/  SEL R14, R226, RZ, !P1 ;  /* 0x000000ffe20e7207 */ /* 0x000fc80004800000 */
[----:B------:R1:W-:Y:S01]  /*8110*/  STL.64 [R1+0x8], R8 ;  /* 0x0000080801007387 */ /* 0x0003e20000100a00 */
[----:B------:R-:W-:Y:S02]  /*8120*/  LOP3.LUT R196, R196, 0xfffffbff, RZ, 0xc0, !PT ;  /* 0xfffffbffc4c47812 */ /* 0x000fe400078ec0ff */
[C---:B------:R-:W-:Y:S01]  /*8130*/  IADD3 R225, R228.reuse, 0xc0, RZ ;  /* 0x000000c0e4e17810 */ /* 0x040fe20007ffe0ff */
[----:B------:R2:W-:Y:S01]  /*8140*/  STL [R1+0x10], R0 ;  /* 0x0000100001007387 */ /* 0x0005e20000100800 */
[C---:B------:R-:W-:Y:S02]  /*8150*/  ISETP.GE.AND P6, PT, R228.reuse, c[0x0][0x1d4], PT ;  /* 0x00007500e4007a0c */ /* 0x040fe40003fc6270 */
[----:B------:R-:W-:Y:S02]  /*8160*/  IADD3 R230, R228, 0x40, RZ ;  /* 0x00000040e4e67810 */ /* 0x000fe40007ffe0ff */
[----:B------:R-:W-:Y:S02]  /*8170*/  ISETP.GE.AND P5, PT, R227, c[0x0][0x198], PT ;  /* 0x00006600e3007a0c */ /* 0x000fe40003fa6270 */
[----:B------:R-:W-:-:S02]  /*8180*/  ISETP.GE.AND P4, PT, R225, c[0x0][0x198], PT ;  /* 0x00006600e1007a0c */ /* 0x000fc40003f86270 */
[----:B------:R-:W-:Y:S02]  /*8190*/  IADD3 R81, R168, -0x1, RZ ;  /* 0xffffffffa8517810 */ /* 0x000fe40007ffe0ff */
[----:B------:R-:W-:Y:S02]  /*81a0*/  ISETP.GE.AND P3, PT, R228, c[0x0][0x198], PT ;  /* 0x00006600e4007a0c */ /* 0x000fe40003f66270 */
[----:B------:R-:W-:Y:S02]  /*81b0*/  SEL R56, RZ, 0x1, P6 ;  /* 0x00000001ff387807 */ /* 0x000fe40003000000 */
[----:B---3--:R-:W-:-:S05]  /*81c0*/  SHF.R.S32.HI R5, RZ, 0x1f, R6 ;  /* 0x0000001fff057819 */ /* 0x008fca0000011406 */
[----:B------:R-:W-:-:S04]  /*81d0*/  IMAD R5, R5, c[0x0][0x178], RZ ;  /* 0x00005e0005057a24 */ /* 0x000fc800078e02ff */
[C---:B------:R-:W-:Y:S02]  /*81e0*/  IMAD R4, R6.reuse, c[0x0][0x17c], R5 ;  /* 0x00005f0006047a24 */ /* 0x040fe400078e0205 */
[----:B------:R-:W-:-:S04]  /*81f0*/  IMAD.WIDE.U32 R6, R6, c[0x0][0x178], RZ ;  /* 0x00005e0006067a25 */ /* 0x000fc800078e00ff */
[----:B------:R-:W-:Y:S02]  /*8200*/  IMAD.IADD R5, R7, 0x1, R4 ;  /* 0x0000000107057824 */ /* 0x000fe400078e0204 */
[----:B------:R-:W-:Y:S01]  /*8210*/  IMAD.MOV.U32 R4, RZ, RZ, R6 ;  /* 0x000000ffff047224 */ /* 0x000fe200078e0006 */
[----:B------:R-:W-:-:S03]  /*8220*/  LEA.HI R7, R13, R58, RZ, 0x1 ;  /* 0x0000003a0d077211 */ /* 0x000fc600078f08ff */
[----:B------:R-:W-:Y:S01]  /*8230*/  IMAD.WIDE.U32 R4, R223, c[0x0][0x1b8], R4 ;  /* 0x00006e00df047a25 */ /* 0x000fe200078e0004 */
[----:B------:R-:W-:-:S03]  /*8240*/  LOP3.LUT R7, R7, 0xfffffffe, RZ, 0xc0, !PT ;  /* 0xfffffffe07077812 */ /* 0x000fc600078ec0ff */
[----:B------:R-:W-:Y:S01]  /*8250*/  IMAD.IADD R23, R5, 0x1, R22 ;  /* 0x0000000105177824 */ /* 0x000fe200078e0216 */
[----:B------:R-:W-:Y:S01]  /*8260*/  SHF.R.S32.HI R5, RZ, 0x1f, R226 ;  /* 0x0000001fff057819 */ /* 0x000fe200000114e2 */
[----:B------:R-:W-:Y:S02]  /*8270*/  IMAD.MOV.U32 R22, RZ, RZ, R4 ;  /* 0x000000ffff167224 */ /* 0x000fe400078e0004 */
[----:B------:R-:W-:Y:S01]  /*8280*/  IMAD R4, R57, 0x20, R248 ;  /* 0x0000002039047824 */ /* 0x000fe200078e02f8 */
[----:B------:R-:W-:Y:S01]  /*8290*/  SEL R15, R5, RZ, !P1 ;  /* 0x000000ff050f7207 */ /* 0x000fe20004800000 */
[----:B------:R-:W-:Y:S01]  /*82a0*/  IMAD.IADD R58, R58, 0x1, -R7 ;  /* 0x000000013a3a7824 */ /* 0x000fe200078e0a07 */
[----:B------:R-:W-:Y:S01]  /*82b0*/  ISETP.GE.AND P1, PT, R227, c[0x0][0x1d4], PT ;  /* 0x00007500e3007a0c */ /* 0x000fe20003f26270 */
[----:B------:R-:W-:Y:S02]  /*82c0*/  IMAD.SHL.U32 R7, R248, 0x40, RZ ;  /* 0x00000040f8077824 */ /* 0x000fe400078e00ff */
[----:B-1----:R-:W-:-:S03]  /*82d0*/  IMAD.IADD R9, R93, 0x1, R4 ;  /* 0x000000015d097824 */ /* 0x002fc600078e0204 */
[----:B------:R-:W-:Y:S01]  /*82e0*/  LOP3.LUT R7, R7, 0x1c0, RZ, 0xc0, !PT ;  /* 0x000001c007077812 */ /* 0x000fe200078ec0ff */
[----:B------:R-:W-:Y:S01]  /*82f0*/  @P2 IMAD.HI.U32 R4, R9, c[0x0][0x2c8], RZ ;  /* 0x0000b20009042a27 */ /* 0x000fe200078e00ff */
[----:B------:R-:W-:Y:S02]  /*8300*/  LOP3.LUT R13, R13, 0xfffffff0, RZ, 0xc0, !PT ;  /* 0xfffffff00d0d7812 */ /* 0x000fe400078ec0ff */
[----:B------:R-:W-:Y:S01]  /*8310*/  LOP3.LUT R21, R7, 0x38, R228, 0xf8, !PT ;  /* 0x0000003807157812 */ /* 0x000fe200078ef8e4 */
[----:B------:R-:W-:Y:S01]  /*8320*/  IMAD R15, R15, c[0x0][0x1c0], RZ ;  /* 0x000070000f0f7a24 */ /* 0x000fe200078e02ff */
[----:B------:R-:W-:Y:S01]  /*8330*/  SHF.R.U32.HI R6, RZ, 0x3, R7 ;  /* 0x00000003ff067819 */ /* 0x000fe20000011607 */
[----:B------:R-:W-:Y:S01]  /*8340*/  IMAD.MOV.U32 R7, RZ, RZ, R9 ;  /* 0x000000ffff077224 */ /* 0x000fe200078e0009 */
[----:B------:R-:W-:Y:S01]  /*8350*/  @P2 SHF.R.U32.HI R7, RZ, c[0x0][0x2cc], R4 ;  /* 0x0000b300ff072a19 */ /* 0x000fe20000011604 */
[----:B------:R-:W-:Y:S01]  /*8360*/  IMAD R20, R14, c[0x0][0x1c4], R15 ;  /* 0x000071000e147a24 */ /* 0x000fe200078e020f */
[----:B------:R-:W-:Y:S01]  /*8370*/  @P1 LOP3.LUT R196, R196, 0x400, RZ, 0xfc, !PT ;  /* 0x00000400c4c41812 */ /* 0x000fe200078efcff */
[----:B------:R-:W-:Y:S01]  /*8380*/  IMAD.WIDE.U32 R14, R14, c[0x0][0x1c0], R22 ;  /* 0x000070000e0e7a25 */ /* 0x000fe200078e0016 */
[----:B------:R-:W-:-:S02]  /*8390*/  ISETP.GE.AND P1, PT, R225, c[0x0][0x1d4], PT ;  /* 0x00007500e1007a0c */ /* 0x000fc40003f26270 */
[----:B------:R-:W-:Y:S01]  /*83a0*/  SHF.R.S32.HI R8, RZ, 0x1f, R7 ;  /* 0x0000001fff087819 */ /* 0x000fe20000011407 */
[----:B------:R-:W-:Y:S01]  /*83b0*/  IMAD.IADD R13, R224, 0x1, -R13 ;  /* 0x00000001e00d7824 */ /* 0x000fe200078e0a0d */
[----:B------:R-:W-:Y:S01]  /*83c0*/  LOP3.LUT R6, R21, R6, RZ, 0x3c, !PT ;  /* 0x0000000615067212 */ /* 0x000fe200078e3cff */
[----:B------:R-:W-:Y:S02]  /*83d0*/  IMAD.IADD R21, R15, 0x1, R20 ;  /* 0x000000010f157824 */ /* 0x000fe400078e0214 */
[----:B------:R-:W-:Y:S01]  /*83e0*/  IMAD.MOV.U32 R20, RZ, RZ, R14 ;  /* 0x000000ffff147224 */ /* 0x000fe200078e000e */
[----:B------:R-:W-:Y:S01]  /*83f0*/  SHF.R.S32.HI R4, RZ, 0x1f, R13 ;  /* 0x0000001fff047819 */ /* 0x000fe2000001140d */
[----:B------:R-:W-:Y:S02]  /*8400*/  IMAD R8, R8, c[0x0][0x1b0], RZ ;  /* 0x00006c0008087a24 */ /* 0x000fe400078e02ff */
[----:B------:R-:W-:Y:S01]  /*8410*/  IMAD.MOV R14, RZ, RZ, -R7 ;  /* 0x000000ffff0e7224 */ /* 0x000fe200078e0a07 */
[----:B------:R-:W-:Y:S01]  /*8420*/  LOP3.LUT R196, R196, 0xfffffdff, RZ, 0xc0, !PT ;  /* 0xfffffdffc4c47812 */ /* 0x000fe200078ec0ff */
[----:B------:R-:W-:-:S02]  /*8430*/  IMAD R8, R7, c[0x0][0x1b4], R8 ;  /* 0x00006d0007087a24 */ /* 0x000fc400078e0208 */
[----:B------:R-:W-:Y:S01]  /*8440*/  IMAD.WIDE.U32 R20, R7, c[0x0][0x1b0], R20 ;  /* 0x00006c0007147a25 */ /* 0x000fe200078e0014 */
[----:B------:R-:W-:-:S03]  /*8450*/  LEA.HI R7, R4, R13, RZ, 0x3 ;  /* 0x0000000d04077211 */ /* 0x000fc600078f18ff */
[----:B------:R-:W-:Y:S01]  /*8460*/  IMAD R14, R14, c[0x0][0x2c4], R9 ;  /* 0x0000b1000e0e7a24 */ /* 0x000fe200078e0209 */
[----:B------:R-:W-:Y:S01]  /*8470*/  @P1 LOP3.LUT R196, R196, 0x200, RZ, 0xfc, !PT ;  /* 0x00000200c4c41812 */ /* 0x000fe200078efcff */
[----:B------:R-:W-:Y:S01]  /*8480*/  IMAD.IADD R9, R21, 0x1, R8 ;  /* 0x0000000115097824 */ /* 0x000fe200078e0208 */
[----:B------:R-:W-:Y:S01]  /*8490*/  ISETP.NE.U32.AND P1, PT, RZ, c[0x0][0x350], PT ;  /* 0x0000d400ff007a0c */ /* 0x000fe20003f25070 */
[----:B-----5:R-:W-:Y:S01]  /*84a0*/  @P0 IMAD.MOV.U32 R22, RZ, RZ, R2 ;  /* 0x000000ffff160224 */ /* 0x020fe200078e0002 */
[----:B------:R-:W-:Y:S01]  /*84b0*/  LOP3.LUT R12, R7, 0xfffffff8, RZ, 0xc0, !PT ;  /* 0xfffffff8070c7812 */ /* 0x000fe200078ec0ff */
[----:B------:R-:W-:Y:S01]  /*84c0*/  @!P0 IMAD.MOV.U32 R22, RZ, RZ, R226 ;  /* 0x000000ffff168224 */ /* 0x000fe200078e00e2 */
[----:B------:R-:W-:Y:S01]  /*84d0*/  @P0 SHF.R.S32.HI R23, RZ, 0x1f, R2 ;  /* 0x0000001fff170819 */ /* 0x000fe20000011402 */
[----:B------:R-:W-:Y:S01]  /*84e0*/  @!P0 IMAD.MOV.U32 R23, RZ, RZ, R5 ;  /* 0x000000ffff178224 */ /* 0x000fe200078e0005 */
[----:B------:R-:W-:Y:S02]  /*84f0*/  SHF.R.S32.HI R21, RZ, 0x1f, R14 ;  /* 0x0000001fff157819 */ /* 0x000fe4000001140e */
[----:B------:R-:W-:Y:S01]  /*8500*/  ISETP.NE.AND.EX P1, PT, RZ, c[0x0][0x354], PT, P1 ;  /* 0x0000d500ff007a0c */ /* 0x000fe20003f25310 */
[----:B------:R-:W-:Y:S01]  /*8510*/  IMAD.IADD R12, R13, 0x1, -R12 ;  /* 0x000000010d0c7824 */ /* 0x000fe200078e0a0c */
[----:B------:R-:W-:Y:S01]  /*8520*/  LEA.HI R5, R59, R224, RZ, 0x6 ;  /* 0x000000e03b057211 */ /* 0x000fe200078f30ff */
[----:B------:R-:W-:Y:S01]  /*8530*/  IMAD R21, R21, c[0x0][0x1a8], RZ ;  /* 0x00006a0015157a24 */ /* 0x000fe200078e02ff */
[----:B------:R-:W-:Y:S01]  /*8540*/  SEL R13, R22, RZ, !P1 ;  /* 0x000000ff160d7207 */ /* 0x000fe20004800000 */
[----:B------:R-:W-:Y:S01]  /*8550*/  IMAD.MOV.U32 R8, RZ, RZ, R20 ;  /* 0x000000ffff087224 */ /* 0x000fe200078e0014 */
[----:B------:R-:W-:Y:S01]  /*8560*/  SEL R4, R23, RZ, !P1 ;  /* 0x000000ff17047207 */ /* 0x000fe20004800000 */
[----:B------:R-:W-:-:S02]  /*8570*/  IMAD R21, R14, c[0x0][0x1ac], R21 ;  /* 0x00006b000e157a24 */ /* 0x000fc400078e0215 */
[----:B------:R-:W-:-:S04]  /*8580*/  IMAD.WIDE.U32 R14, R14, c[0x0][0x1a8], R8 ;  /* 0x00006a000e0e7a25 */ /* 0x000fc800078e0008 */
[----:B------:R-:W-:Y:S02]  /*8590*/  IMAD.SHL.U32 R5, R5, 0x8, RZ ;  /* 0x0000000805057824 */ /* 0x000fe400078e00ff */
[----:B------:R-:W-:-:S04]  /*85a0*/  IMAD.WIDE.U32 R18, R13, c[0x0][0x1f0], R18 ;  /* 0x00007c000d127a25 */ /* 0x000fc800078e0012 */
[----:B------:R-:W-:Y:S01]  /*85b0*/  IMAD R8, R4, c[0x0][0x1f0], RZ ;  /* 0x00007c0004087a24 */ /* 0x000fe200078e02ff */
[----:B------:R-:W-:Y:S01]  /*85c0*/  LEA R2, P0, R14, c[0x0][0x160], 0x1 ;  /* 0x000058000e027a11 */ /* 0x000fe200078008ff */
[----:B------:R-:W-:Y:S01]  /*85d0*/  IMAD.IADD R15, R15, 0x1, R21 ;  /* 0x000000010f0f7824 */ /* 0x000fe200078e0215 */
[----:B------:R-:W-:Y:S01]  /*85e0*/  SHF.R.S32.HI R9, RZ, 0x1f, R228 ;  /* 0x0000001fff097819 */ /* 0x000fe200000114e4 */
[----:B------:R-:W-:Y:S01]  /*85f0*/  IMAD R8, R13, c[0x0][0x1f4], R8 ;  /* 0x00007d000d087a24 */ /* 0x000fe200078e0208 */
[----:B------:R-:W-:Y:S02]  /*8600*/  IADD3 R234, P1, R228, R18, RZ ;  /* 0x00000012e4ea7210 */ /* 0x000fe40007f3e0ff */
[----:B------:R-:W-:Y:S01]  /*8610*/  LOP3.LUT R6, R6, 0xfffffe00, R5, 0xf8, !PT ;  /* 0xfffffe0006067812 */ /* 0x000fe200078ef805 */
[----:B------:R-:W-:Y:S01]  /*8620*/  IMAD.SHL.U32 R5, R12, 0x40, RZ ;  /* 0x000000400c057824 */ /* 0x000fe200078e00ff */
[----:B------:R-:W-:Y:S01]  /*8630*/  LEA.HI.X R15, R14, c[0x0][0x164], R15, 0x1, P0 ;  /* 0x000059000e0f7a11 */ /* 0x000fe200000f0c0f */
[----:B------:R-:W-:Y:S01]  /*8640*/  IMAD R4, R4, c[0x0][0x218], RZ ;  /* 0x0000860004047a24 */ /* 0x000fe200078e02ff */
[----:B------:R-:W-:Y:S01]  /*8650*/  IADD3.X R235, R9, R19, R8, P1, !PT ;  /* 0x0000001309eb7210 */ /* 0x000fe20000ffe408 */
[----:B------:R-:W-:Y:S01]  /*8660*/  IMAD.WIDE.U32 R10, R13, c[0x0][0x218], R10 ;  /* 0x000086000d0a7a25 */ /* 0x000fe200078e000a */
[----:B----4-:R-:W-:-:S02]  /*8670*/  SHF.R.S32.HI R237, RZ, 0x1f, R17 ;  /* 0x0000001fffed7819 */ /* 0x010fc40000011411 */
[----:B------:R-:W-:Y:S01]  /*8680*/  IADD3 R232, P0, R248, R17, RZ ;  /* 0x00000011f8e87210 */ /* 0x000fe20007f1e0ff */
[----:B------:R-:W-:Y:S01]  /*8690*/  IMAD.SHL.U32 R8, R58, 0x8, RZ ;  /* 0x000000083a087824 */ /* 0x000fe200078e00ff */
[----:B------:R-:W-:Y:S01]  /*86a0*/  LOP3.LUT R5, R5, 0x1c0, RZ, 0xc0, !PT ;  /* 0x000001c005057812 */ /* 0x000fe200078ec0ff */
[----:B------:R-:W-:Y:S01]  /*86b0*/  IMAD R4, R13, c[0x0][0x21c], R4 ;  /* 0x000087000d047a24 */ /* 0x000fe200078e0204 */
[----:B------:R-:W-:Y:S02]  /*86c0*/  LEA.HI.X.SX32 R237, R248, R237, 0x1, P0 ;  /* 0x000000edf8ed7211 */ /* 0x000fe400000f0eff */
[----:B------:R-:W-:Y:S02]  /*86d0*/  IADD3 R10, P0, R228, R10, RZ ;  /* 0x0000000ae40a7210 */ /* 0x000fe40007f1e0ff */
[----:B------:R-:W-:Y:S02]  /*86e0*/  LOP3.LUT R8, R5, 0x8, R8, 0xf8, !PT ;  /* 0x0000000805087812 */ /* 0x000fe400078ef808 */
[----:B------:R-:W-:-:S02]  /*86f0*/  SHF.R.U32.HI R5, RZ, 0x3, R5 ;  /* 0x00000003ff057819 */ /* 0x000fc40000011605 */
[----:B------:R-:W-:Y:S02]  /*8700*/  IADD3.X R11, R9, R11, R4, P0, !PT ;  /* 0x0000000b090b7210 */ /* 0x000fe400007fe404 */
[----:B------:R-:W-:Y:S02]  /*8710*/  ISETP.GE.AND P0, PT, R230, c[0x0][0x1d4], PT ;  /* 0x00007500e6007a0c */ /* 0x000fe40003f06270 */
[----:B------:R-:W-:Y:S01]  /*8720*/  LOP3.LUT R5, R8, R5, RZ, 0x3c, !PT ;  /* 0x0000000508057212 */ /* 0x000fe200078e3cff */
[----:B------:R-:W-:Y:S01]  /*8730*/  IMAD.SHL.U32 R8, R7, 0x40, RZ ;  /* 0x0000004007087824 */ /* 0x000fe200078e00ff */
[----:B------:R-:W-:Y:S01]  /*8740*/  LOP3.LUT R196, R196, 0xffffff7f, RZ, 0xc0, !PT ;  /* 0xffffff7fc4c47812 */ /* 0x000fe200078ec0ff */
[C---:B------:R-:W-:Y:S02]  /*8750*/  IMAD R245, R237.reuse, c[0x0][0x1e0], RZ ;  /* 0x00007800edf57a24 */ /* 0x040fe400078e02ff */
[----:B------:R-:W-:Y:S01]  /*8760*/  IMAD R237, R237, c[0x0][0x208], RZ ;  /* 0x00008200eded7a24 */ /* 0x000fe200078e02ff */
[----:B------:R-:W-:Y:S01]  /*8770*/  @P6 LOP3.LUT R196, R196, 0x80, RZ, 0xfc, !PT ;  /* 0x00000080c4c46812 */ /* 0x000fe200078efcff */
[----:B------:R-:W-:Y:S01]  /*8780*/  IMAD.MOV.U32 R7, RZ, RZ, 0x10 ;  /* 0x00000010ff077424 */ /* 0x000fe200078e00ff */
[----:B------:R-:W-:Y:S01]  /*8790*/  LOP3.LUT R4, R5, 0xfffffe00, R8, 0xf8, !PT ;  /* 0xfffffe0005047812 */ /* 0x000fe200078ef808 */
[----:B------:R-:W-:Y:S01]  /*87a0*/  IMAD R245, R232, c[0x0][0x1e4], R245 ;  /* 0x00007900e8f57a24 */ /* 0x000fe200078e02f5 */
[----:B------:R-:W-:Y:S01]  /*87b0*/  LOP3.LUT P1, RZ, R12, 0x2, RZ, 0xc0, !PT ;  /* 0x000000020cff7812 */ /* 0x000fe2000782c0ff */
[----:B------:R-:W-:Y:S01]  /*87c0*/  IMAD R237, R232, c[0x0][0x20c], R237 ;  /* 0x00008300e8ed7a24 */ /* 0x000fe200078e02ed */
[----:B------:R-:W-:Y:S01]  /*87d0*/  LOP3.LUT P2, RZ, R12, 0x4, RZ, 0xc0, !PT ;  /* 0x000000040cff7812 */ /* 0x000fe2000784c0ff */
[----:B------:R-:W-:Y:S01]  /*87e0*/  IMAD.WIDE.U32 R234, R232, c[0x0][0x1e0], R234 ;  /* 0x00007800e8ea7a25 */ /* 0x000fe200078e00ea */
[----:B------:R-:W-:-:S03]  /*87f0*/  LOP3.LUT R196, R196, 0xfffffeff, RZ, 0xc0, !PT ;  /* 0xfffffeffc4c47812 */ /* 0x000fc600078ec0ff */
[----:B------:R-:W-:Y:S02]  /*8800*/  IMAD.MOV.U32 R5, RZ, RZ, 0x20 ;  /* 0x00000020ff057424 */ /* 0x000fe400078e00ff */
[----:B------:R-:W-:Y:S01]  /*8810*/  IMAD.WIDE.U32 R232, R232, c[0x0][0x208], R10 ;  /* 0x00008200e8e87a25 */ /* 0x000fe200078e000a */
[----:B------:R-:W-:Y:S02]  /*8820*/  SEL R7, R7, 0xfffffff0, !P1 ;  /* 0xfffffff007077807 */ /* 0x000fe40004800000 */
[----:B------:R-:W-:Y:S01]  /*8830*/  SEL R5, R5, 0xffffffe0, !P2 ;  /* 0xffffffe005057807 */ /* 0x000fe20005000000 */
[----:B------:R-:W-:Y:S01]  /*8840*/  IMAD.IADD R245, R235, 0x1, R245 ;  /* 0x00000001ebf57824 */ /* 0x000fe200078e02f5 */
[----:B------:R-:W-:Y:S01]  /*8850*/  @P0 LOP3.LUT R196, R196, 0x100, RZ, 0xfc, !PT ;  /* 0x00000100c4c40812 */ /* 0x000fe200078efcff */
[----:B------:R-:W-:Y:S01]  /*8860*/  IMAD.IADD R237, R233, 0x1, R237 ;  /* 0x00000001e9ed7824 */ /* 0x000fe200078e02ed */
[----:B------:R-:W-:Y:S01]  /*8870*/  ISETP.GE.AND P1, PT, R230, c[0x0][0x198], PT ;  /* 0x00006600e6007a0c */ /* 0x000fe20003f26270 */
[----:B------:R-:W-:Y:S10]  /*8880*/  BRA.DIV ~URZ, `(.L_x_1072) ;  /* 0x000111627f007947 */ /* 0x000ff4000b800000 */
[----:B--2---:R1:W2:Y:S02]  /*8890*/  SHFL.IDX PT, R17, R15, RZ, 0x181f ;  /* 0x00181fff0f117589 */ /* 0x0042a400000e0000 */
.L_x_1162:
[----:B------:R-:W-:Y:S05]  /*88a0*/  BRA.DIV ~URZ, `(.L_x_1073) ;  /* 0x000111c27f007947 */ /* 0x000fea000b800000 */
[----:B------:R3:W4:Y:S02]  /*88b0*/  SHFL.IDX PT, R16, R2, RZ, 0x181f ;  /* 0x00181fff02107589 */ /* 0x00072400000e0000 */
.L_x_1163:
[----:B------:R-:W-:Y:S01]  /*88c0*/  IMAD R0, R0, c[0x0][0x2c4], RZ ;  /* 0x0000b10000007a24 */ /* 0x000fe200078e02ff */
[----:B------:R-:W-:Y:S01]  /*88d0*/  IADD3 R93, R93, R248, RZ ;  /* 0x000000f85d5d7210 */ /* 0x000fe20007ffe0ff */
[----:B------:R-:W-:Y:S03]  /*88e0*/  BSSY B0, `(.L_x_1074) ;  /* 0x000001d000007945 */ /* 0x000fe60003800000 */
[----:B------:R-:W-:-:S13]  /*88f0*/  ISETP.GE.AND P0, PT, R93, R0, PT ;  /* 0x000000005d00720c */ /* 0x000fda0003f06270 */
[----:B------:R-:W-:Y:S05]  /*8900*/  @P0 BRA `(.L_x_1075) ;  /* 0x000001a000000947 */ /* 0x000fea0003800000 */
[C---:B------:R-:W-:Y:S01]  /*8910*/  IADD3 R10, R228.reuse, 0x80, RZ ;  /* 0x00000080e40a7810 */ /* 0x040fe20007ffe0ff */
[----:B----4-:R-:W-:Y:S01]  /*8920*/  IMAD.MOV.U32 R18, RZ, RZ, R16 ;  /* 0x000000ffff127224 */ /* 0x010fe200078e0010 */
[----:B------:R-:W-:Y:S02]  /*8930*/  IADD3 R8, R228, 0xc0, RZ ;  /* 0x000000c0e4087810 */ /* 0x000fe40007ffe0ff */
[----:B------:R-:W-:Y:S02]  /*8940*/  SHF.R.S32.HI R19, RZ, 0x1f, R230 ;  /* 0x0000001fff137819 */ /* 0x000fe400000114e6 */
[----:B------:R-:W-:Y:S02]  /*8950*/  SHF.R.S32.HI R13, RZ, 0x1f, R10 ;  /* 0x0000001fff0d7819 */ /* 0x000fe4000001140a */
[----:B------:R-:W-:Y:S02]  /*8960*/  SHF.R.S32.HI R11, RZ, 0x1f, R8 ;  /* 0x0000001fff0b7819 */ /* 0x000fe40000011408 */
[----:B------:R-:W-:Y:S01]  /*8970*/  LEA.HI R12, R19, R230, RZ, 0x3 ;  /* 0x000000e6130c7211 */ /* 0x000fe200078f18ff */
[----:B--2---:R-:W-:Y:S01]  /*8980*/  IMAD.MOV.U32 R19, RZ, RZ, R17 ;  /* 0x000000ffff137224 */ /* 0x004fe200078e0011 */
[----:B------:R-:W-:-:S02]  /*8990*/  LEA.HI R13, R13, R10, RZ, 0x3 ;  /* 0x0000000a0d0d7211 */ /* 0x000fc400078f18ff */
[----:B------:R-:W-:Y:S02]  /*89a0*/  LEA.HI R11, R11, R8, RZ, 0x3 ;  /* 0x000000080b0b7211 */ /* 0x000fe400078f18ff */
[----:B------:R-:W-:Y:S02]  /*89b0*/  LEA R20, P0, R228, R16, 0x1 ;  /* 0x00000010e4147211 */ /* 0x000fe400078008ff */
[----:B------:R-:W-:Y:S02]  /*89c0*/  LOP3.LUT R12, R12, 0xfffffff8, RZ, 0xc0, !PT ;  /* 0xfffffff80c0c7812 */ /* 0x000fe400078ec0ff */
[----:B------:R-:W-:Y:S02]  /*89d0*/  LOP3.LUT R13, R13, 0xfffffff8, RZ, 0xc0, !PT ;  /* 0xfffffff80d0d7812 */ /* 0x000fe400078ec0ff */
[----:B------:R-:W-:Y:S01]  /*89e0*/  LOP3.LUT R11, R11, 0xfffffff8, RZ, 0xc0, !PT ;  /* 0xfffffff80b0b7812 */ /* 0x000fe200078ec0ff */
[----:B------:R-:W-:Y:S01]  /*89f0*/  IMAD.WIDE R22, R12, 0x2, R18 ;  /* 0x000000020c167825 */ /* 0x000fe200078e0212 */
[----:B------:R-:W-:-:S03]  /*8a00*/  LEA.HI.X R21, R228, R17, R9, 0x1, P0 ;  /* 0x00000011e4157211 */ /* 0x000fc600000f0c09 */
[----:B------:R-:W-:Y:S02]  /*8a10*/  IMAD.SHL.U32 R17, R6, 0x2, RZ ;  /* 0x0000000206117824 */ /* 0x000fe400078e00ff */
[----:B------:R-:W-:-:S03]  /*8a20*/  IMAD.WIDE R12, R13, 0x2, R18 ;  /* 0x000000020d0c7825 */ /* 0x000fc600078e0212 */
[----:B------:R-:W-:Y:S01]  /*8a30*/  @!PT LDS RZ, [RZ] ;  /* 0x00000000fffff984 */ /* 0x000fe20000000800 */
[----:B------:R-:W-:Y:S01]  /*8a40*/  @!PT LDS RZ, [RZ] ;  /* 0x00000000fffff984 */ /* 0x000fe20000000800 */
[----:B------:R-:W-:Y:S01]  /*8a50*/  @!PT LDS RZ, [RZ] ;  /* 0x00000000fffff984 */ /* 0x000fe20000000800 */
[----:B------:R2:W-:Y:S01]  /*8a60*/  LDGSTS.E.BYPASS.LTC128B.128 [R17+0x10080], [R20.64], !P3 ;  /* 0x1008000014117fae */ /* 0x0005e2000d901d52 */
[----:B------:R-:W-:-:S03]  /*8a70*/  IMAD.WIDE R18, R11, 0x2, R18 ;  /* 0x000000020b127825 */ /* 0x000fc600078e0212 */
[----:B------:R2:W-:Y:S04]  /*8a80*/  LDGSTS.E.BYPASS.LTC128B.128 [R17+0x14080], [R22.64], !P1 ;  /* 0x1408000016117fae */ /* 0x0005e8000c901d52 */
[----:B------:R2:W-:Y:S04]  /*8a90*/  LDGSTS.E.BYPASS.LTC128B.128 [R17+0x18080], [R12.64], !P5 ;  /* 0x180800000c117fae */ /* 0x0005e8000e901d52 */
[----:B------:R2:W-:Y:S02]  /*8aa0*/  LDGSTS.E.BYPASS.LTC128B.128 [R17+0x1c080], [R18.64], !P4 ;  /* 0x1c08000012117fae */ /* 0x0005e4000e101d52 */
.L_x_1075:
[----:B------:R-:W-:Y:S05]  /*8ab0*/  BSYNC B0 ;  /* 0x0000000000007941 */ /* 0x000fea0003800000 */
.L_x_1074:
[----:B------:R-:W-:Y:S05]  /*8ac0*/  BRA.DIV ~URZ, `(.L_x_1076) ;  /* 0x000110127f007947 */ /* 0x000fea000b800000 */
[----:B--2---:R2:W1:Y:S04]  /*8ad0*/  SHFL.IDX PT, R17, R15, 0x1, 0x181f ;  /* 0x00381f000f117f89 */ /* 0x00446800000e0000 */
[----:B----4-:R2:W4:Y:S02]  /*8ae0*/  SHFL.IDX PT, R16, R2, 0x1, 0x181f ;  /* 0x00381f0002107f89 */ /* 0x01052400000e0000 */
.L_x_1164:
[----:B------:R-:W-:Y:S01]  /*8af0*/  IADD3 R11, R93, 0x20, RZ ;  /* 0x000000205d0b7810 */ /* 0x000fe20007ffe0ff */
[----:B------:R-:W-:Y:S03]  /*8b00*/  BSSY B0, `(.L_x_1077) ;  /* 0x000001b000007945 */ /* 0x000fe60003800000 */
[----:B------:R-:W-:-:S13]  /*8b10*/  ISETP.GE.AND P0, PT, R11, R0, PT ;  /* 0x000000000b00720c */ /* 0x000fda0003f06270 */
[----:B------:R-:W-:Y:S05]  /*8b20*/  @P0 BRA `(.L_x_1078) ;  /* 0x0000018000000947 */ /* 0x000fea0003800000 */
[C---:B------:R-:W-:Y:S02]  /*8b30*/  IADD3 R13, R228.reuse, 0x80, RZ ;  /* 0x00000080e40d7810 */ /* 0x040fe40007ffe0ff */
[----:B------:R-:W-:Y:S02]  /*8b40*/  IADD3 R11, R228, 0xc0, RZ ;  /* 0x000000c0e40b7810 */ /* 0x000fe40007ffe0ff */
[----:B------:R-:W-:Y:S02]  /*8b50*/  SHF.R.S32.HI R19, RZ, 0x1f, R230 ;  /* 0x0000001fff137819 */ /* 0x000fe400000114e6 */
[----:B------:R-:W-:Y:S02]  /*8b60*/  SHF.R.S32.HI R10, RZ, 0x1f, R13 ;  /* 0x0000001fff0a7819 */ /* 0x000fe4000001140d */
[----:B------:R-:W-:Y:S02]  /*8b70*/  SHF.R.S32.HI R8, RZ, 0x1f, R11 ;  /* 0x0000001fff087819 */ /* 0x000fe4000001140b */
[----:B------:R-:W-:-:S02]  /*8b80*/  LEA.HI R12, R19, R230, RZ, 0x3 ;  /* 0x000000e6130c7211 */ /* 0x000fc400078f18ff */
[----:B------:R-:W-:Y:S02]  /*8b90*/  LEA.HI R10, R10, R13, RZ, 0x3 ;  /* 0x0000000d0a0a7211 */ /* 0x000fe400078f18ff */
[----:B------:R-:W-:Y:S01]  /*8ba0*/  LEA.HI R8, R8, R11, RZ, 0x3 ;  /* 0x0000000b08087211 */ /* 0x000fe200078f18ff */
[----:B------:R-:W-:Y:S01]  /*8bb0*/  IMAD.SHL.U32 R11, R6, 0x2, RZ ;  /* 0x00000002060b7824 */ /* 0x000fe200078e00ff */
[----:B----4-:R-:W-:Y:S02]  /*8bc0*/  LEA R20, P0, R228, R16, 0x1 ;  /* 0x00000010e4147211 */ /* 0x010fe400078008ff */
[----:B------:R-:W-:Y:S02]  /*8bd0*/  LOP3.LUT R12, R12, 0xfffffff8, RZ, 0xc0, !PT ;  /* 0xfffffff80c0c7812 */ /* 0x000fe400078ec0ff */
[----:B------:R-:W-:Y:S02]  /*8be0*/  LOP3.LUT R10, R10, 0xfffffff8, RZ, 0xc0, !PT ;  /* 0xfffffff80a0a7812 */ /* 0x000fe400078ec0ff */
[----:B------:R-:W-:Y:S01]  /*8bf0*/  LOP3.LUT R8, R8, 0xfffffff8, RZ, 0xc0, !PT ;  /* 0xfffffff808087812 */ /* 0x000fe200078ec0ff */
[----:B-1----:R-:W-:Y:S01]  /*8c00*/  IMAD.WIDE R12, R12, 0x2, R16 ;  /* 0x000000020c0c7825 */ /* 0x002fe200078e0210 */
[----:B------:R-:W-:-:S03]  /*8c10*/  LEA.HI.X R21, R228, R17, R9, 0x1, P0 ;  /* 0x00000011e4157211 */ /* 0x000fc600000f0c09 */
[--C-:B------:R-:W-:Y:S02]  /*8c20*/  IMAD.WIDE R18, R10, 0x2, R16.reuse ;  /* 0x000000020a127825 */ /* 0x100fe400078e0210 */
[----:B------:R-:W-:Y:S01]  /*8c30*/  @!PT LDS RZ, [RZ] ;  /* 0x00000000fffff984 */ /* 0x000fe20000000800 */
[----:B------:R-:W-:Y:S01]  /*8c40*/  @!PT LDS RZ, [RZ] ;  /* 0x00000000fffff984 */ /* 0x000fe20000000800 */
[----:B------:R-:W-:Y:S01]  /*8c50*/  @!PT LDS RZ, [RZ] ;  /* 0x00000000fffff984 */ /* 0x000fe20000000800 */
[----:B------:R1:W-:Y:S02]  /*8c60*/  LDGSTS.E.BYPASS.LTC128B.128 [R11+0x11080], [R20.64], !P3 ;  /* 0x11080000140b7fae */ /* 0x0003e4000d901d52 */
[----:B------:R-:W-:Y:S02]  /*8c70*/  IMAD.WIDE R16, R8, 0x2, R16 ;  /* 0x0000000208107825 */ /* 0x000fe400078e0210 */
[----:B------:R1:W-:Y:S04]  /*8c80*/  LDGSTS.E.BYPASS.LTC128B.128 [R11+0x15080], [R12.64], !P1 ;  /* 0x150800000c0b7fae */ /* 0x0003e8000c901d52 */
[----:B------:R1:W-:Y:S04]  /*8c90*/  LDGSTS.E.BYPASS.LTC128B.128 [R11+0x19080], [R18.64], !P5 ;  /* 0x19080000120b7fae */ /* 0x0003e8000e901d52 */
[----:B------:R1:W-:Y:S02]  /*8ca0*/  LDGSTS.E.BYPASS.LTC128B.128 [R11+0x1d080], [R16.64], !P4 ;  /* 0x1d080000100b7fae */ /* 0x0003e4000e101d52 */
.L_x_1078:
[----:B------:R-:W-:Y:S05]  /*8cb0*/  BSYNC B0 ;  /* 0x0000000000007941 */ /* 0x000fea0003800000 */
.L_x_1077:
[----:B------:R-:W-:Y:S05]  /*8cc0*/  BRA.DIV ~URZ, `(.L_x_1079) ;  /* 0x00010ef27f007947 */ /* 0x000fea000b800000 */
[----:B-1----:R1:W2:Y:S02]  /*8cd0*/  SHFL.IDX PT, R17, R15, 0x2, 0x181f ;  /* 0x00581f000f117f89 */ /* 0x0022a400000e0000 */
.L_x_1165:
[----:B------:R-:W-:Y:S05]  /*8ce0*/  BRA.DIV ~URZ, `(.L_x_1080) ;  /* 0x00010f527f007947 */ /* 0x000fea000b800000 */
[----:B----4-:R4:W1:Y:S02]  /*8cf0*/  SHFL.IDX PT, R16, R2, 0x2, 0x181f ;  /* 0x00581f0002107f89 */ /* 0x01086400000e0000 */
.L_x_1166:
        /* <DEDUP_REMOVED lines=13> */
[----:B-1----:R-:W-:Y:S02]  /*8dd0*/  LEA R20, P0, R228, R16, 0x1 ;  /* 0x00000010e4147211 */ /* 0x002fe400078008ff */
[----:B------:R-:W-:Y:S02]  /*8de0*/  LOP3.LUT R12, R12, 0xfffffff8, RZ, 0xc0, !PT ;  /* 0xfffffff80c0c7812 */ /* 0x000fe400078ec0ff */
[----:B------:R-:W-:Y:S02]  /*8df0*/  LOP3.LUT R10, R10, 0xfffffff8, RZ, 0xc0, !PT ;  /* 0xfffffff80a0a7812 */ /* 0x000fe400078ec0ff */
[----:B------:R-:W-:Y:S01]  /*8e00*/  LOP3.LUT R8, R8, 0xfffffff8, RZ, 0xc0, !PT ;  /* 0xfffffff808087812 */ /* 0x000fe200078ec0ff */
[----:B--2---:R-:W-:Y:S01]  /*8e10*/  IMAD.WIDE R12, R12, 0x2, R16 ;  /* 0x000000020c0c7825 */ /* 0x004fe200078e0210 */
        /* <DEDUP_REMOVED lines=10> */
.L_x_1082:
[----:B------:R-:W-:Y:S05]  /*8ec0*/  BSYNC B0 ;  /* 0x0000000000007941 */ /* 0x000fea0003800000 */
.L_x_1081:
[----:B------:R-:W-:Y:S05]  /*8ed0*/  BRA.DIV ~URZ, `(.L_x_1083) ;  /* 0x00010dd27f007947 */ /* 0x000fea000b800000 */
[----:B-12---:R-:W1:Y:S04]  /*8ee0*/  SHFL.IDX PT, R15, R15, 0x3, 0x181f ;  /* 0x00781f000f0f7f89 */ /* 0x006e6800000e0000 */
[----:B------:R2:W3:Y:S02]  /*8ef0*/  SHFL.IDX PT, R16, R2, 0x3, 0x181f ;  /* 0x00781f0002107f89 */ /* 0x0004e400000e0000 */
.L_x_1167:
[----:B------:R-:W-:Y:S01]  /*8f00*/  IADD3 R18, P0, R1, c[0x0][0x20], RZ ;  /* 0x0000080001127a10 */ /* 0x000fe20007f1e0ff */
[----:B------:R-:W-:Y:S01]  /*8f10*/  IMAD.MOV.U32 R77, RZ, RZ, 0x30 ;  /* 0x00000030ff4d7424 */ /* 0x000fe200078e00ff */
[----:B------:R-:W-:Y:S01]  /*8f20*/  IADD3 R93, R93, 0x60, RZ ;  /* 0x000000605d5d7810 */ /* 0x000fe20007ffe0ff */
[----:B------:R-:W-:Y:S02]  /*8f30*/  BSSY B0, `(.L_x_1084) ;  /* 0x0000028000007945 */ /* 0x000fe40003800000 */
[----:B------:R-:W-:Y:S01]  /*8f40*/  IMAD.X R19, RZ, RZ, c[0x0][0x24], P0 ;  /* 0x00000900ff137624 */ /* 0x000fe200000e06ff */
[----:B------:R-:W-:Y:S01]  /*8f50*/  IADD3 R22, P0, R18, 0x4, RZ ;  /* 0x0000000412167810 */ /* 0x000fe20007f1e0ff */
[----:B------:R-:W-:-:S02]  /*8f60*/  IMAD R11, R77, c[0x0][0x1e4], RZ ;  /* 0x000079004d0b7a24 */ /* 0x000fc400078e02ff */
[----:B------:R-:W-:-:S04]  /*8f70*/  IMAD.WIDE.U32 R78, R77, c[0x0][0x1e0], RZ ;  /* 0x000078004d4e7a25 */ /* 0x000fc800078e00ff */
[----:B------:R-:W-:Y:S01]  /*8f80*/  IMAD.X R23, RZ, RZ, R19, P0 ;  /* 0x000000ffff177224 */ /* 0x000fe200000e0613 */
[----:B------:R-:W-:Y:S02]  /*8f90*/  IADD3 R26, P0, R18, 0x10, RZ ;  /* 0x00000010121a7810 */ /* 0x000fe40007f1e0ff */
[----:B--234-:R-:W-:-:S03]  /*8fa0*/  IADD3 R2, R79, R11, RZ ;  /* 0x0000000b4f027210 */ /* 0x01cfc60007ffe0ff */
[----:B------:R-:W-:Y:S01]  /*8fb0*/  IMAD.X R27, RZ, RZ, R19, P0 ;  /* 0x000000ffff1b7224 */ /* 0x000fe200000e0613 */
[----:B------:R-:W-:-:S04]  /*8fc0*/  IADD3 R24, P0, R18, 0x48, RZ ;  /* 0x0000004812187810 */ /* 0x000fc80007f1e0ff */
[----:B------:R-:W-:Y:S02]  /*8fd0*/  IADD3.X R25, RZ, R19, RZ, P0, !PT ;  /* 0x00000013ff197210 */ /* 0x000fe400007fe4ff */
[----:B------:R-:W-:-:S05]  /*8fe0*/  IADD3 R20, P0, R18, 0x8, RZ ;  /* 0x0000000812147810 */ /* 0x000fca0007f1e0ff */
[----:B------:R-:W-:Y:S01]  /*8ff0*/  IMAD.X R21, RZ, RZ, R19, P0 ;  /* 0x000000ffff157224 */ /* 0x000fe200000e0613 */
[----:B------:R-:W-:-:S13]  /*9000*/  ISETP.GE.AND P0, PT, R93, R0, PT ;  /* 0x000000005d00720c */ /* 0x000fda0003f06270 */
[----:B------:R-:W-:Y:S05]  /*9010*/  @P0 BRA `(.L_x_1085) ;  /* 0x0000019000000947 */ /* 0x000fea0003800000 */
[C---:B------:R-:W-:Y:S01]  /*9020*/  LEA R28, P0, R228.reuse, R16, 0x1 ;  /* 0x00000010e41c7211 */ /* 0x040fe200078008ff */
[----:B-1----:R-:W-:Y:S01]  /*9030*/  IMAD.MOV.U32 R17, RZ, RZ, R15 ;  /* 0x000000ffff117224 */ /* 0x002fe200078e000f */
[----:B------:R-:W-:Y:S01]  /*9040*/  IADD3 R11, R228, 0x80, RZ ;  /* 0x00000080e40b7810 */ /* 0x000fe20007ffe0ff */
[----:B------:R-:W-:Y:S01]  /*9050*/  IMAD.SHL.U32 R12, R6, 0x2, RZ ;  /* 0x00000002060c7824 */ /* 0x000fe200078e00ff */
[C---:B------:R-:W-:Y:S02]  /*9060*/  LEA.HI.X R29, R228.reuse, R15, R9, 0x1, P0 ;  /* 0x0000000fe41d7211 */ /* 0x040fe400000f0c09 */
[----:B------:R-:W-:Y:S02]  /*9070*/  IADD3 R9, R228, 0xc0, RZ ;  /* 0x000000c0e4097810 */ /* 0x000fe40007ffe0ff */
[----:B------:R-:W-:Y:S01]  /*9080*/  SHF.R.S32.HI R13, RZ, 0x1f, R230 ;  /* 0x0000001fff0d7819 */ /* 0x000fe200000114e6 */
[----:B------:R-:W-:Y:S01]  /*9090*/  @!PT LDS RZ, [RZ] ;  /* 0x00000000fffff984 */ /* 0x000fe20000000800 */
[----:B------:R-:W-:Y:S01]  /*90a0*/  @!PT LDS RZ, [RZ] ;  /* 0x00000000fffff984 */ /* 0x000fe20000000800 */
[----:B------:R-:W-:Y:S01]  /*90b0*/  @!PT LDS RZ, [RZ] ;  /* 0x00000000fffff984 */ /* 0x000fe20000000800 */
[----:B------:R1:W-:Y:S01]  /*90c0*/  LDGSTS.E.BYPASS.LTC128B.128 [R12+0x13080], [R28.64], !P3 ;  /* 0x130800001c0c7fae */ /* 0x0003e2000d901d52 */
[----:B------:R-:W-:-:S02]  /*90d0*/  SHF.R.S32.HI R8, RZ, 0x1f, R11 ;  /* 0x0000001fff087819 */ /* 0x000fc4000001140b */
[----:B------:R-:W-:Y:S02]  /*90e0*/  SHF.R.S32.HI R0, RZ, 0x1f, R9 ;  /* 0x0000001fff007819 */ /* 0x000fe40000011409 */
[----:B------:R-:W-:Y:S02]  /*90f0*/  LEA.HI R10, R13, R230, RZ, 0x3 ;  /* 0x000000e60d0a7211 */ /* 0x000fe400078f18ff */
[----:B------:R-:W-:Y:S02]  /*9100*/  LEA.HI R8, R8, R11, RZ, 0x3 ;  /* 0x0000000b08087211 */ /* 0x000fe400078f18ff */
[----:B------:R-:W-:Y:S02]  /*9110*/  LEA.HI R0, R0, R9, RZ, 0x3 ;  /* 0x0000000900007211 */ /* 0x000fe400078f18ff */
[----:B------:R-:W-:Y:S02]  /*9120*/  LOP3.LUT R10, R10, 0xfffffff8, RZ, 0xc0, !PT ;  /* 0xfffffff80a0a7812 */ /* 0x000fe400078ec0ff */
[----:B------:R-:W-:-:S02]  /*9130*/  LOP3.LUT R8, R8, 0xfffffff8, RZ, 0xc0, !PT ;  /* 0xfffffff808087812 */ /* 0x000fc400078ec0ff */
[----:B------:R-:W-:Y:S01]  /*9140*/  LOP3.LUT R0, R0, 0xfffffff8, RZ, 0xc0, !PT ;  /* 0xfffffff800007812 */ /* 0x000fe200078ec0ff */
[----:B------:R-:W-:-:S04]  /*9150*/  IMAD.WIDE R10, R10, 0x2, R16 ;  /* 0x000000020a0a7825 */ /* 0x000fc800078e0210 */
[--C-:B------:R-:W-:Y:S01]  /*9160*/  IMAD.WIDE R8, R8, 0x2, R16.reuse ;  /* 0x0000000208087825 */ /* 0x100fe200078e0210 */
[----:B------:R1:W-:Y:S03]  /*9170*/  LDGSTS.E.BYPASS.LTC128B.128 [R12+0x17080], [R10.64], !P1 ;  /* 0x170800000a0c7fae */ /* 0x0003e6000c901d52 */
[----:B------:R-:W-:Y:S01]  /*9180*/  IMAD.WIDE R16, R0, 0x2, R16 ;  /* 0x0000000200107825 */ /* 0x000fe200078e0210 */
[----:B------:R1:W-:Y:S04]  /*9190*/  LDGSTS.E.BYPASS.LTC128B.128 [R12+0x1b080], [R8.64], !P5 ;  /* 0x1b080000080c7fae */ /* 0x0003e8000e901d52 */
[----:B------:R1:W-:Y:S02]  /*91a0*/  LDGSTS.E.BYPASS.LTC128B.128 [R12+0x1f080], [R16.64], !P4 ;  /* 0x1f080000100c7fae */ /* 0x0003e4000e101d52 */
.L_x_1085:
[----:B------:R-:W-:Y:S05]  /*91b0*/  BSYNC B0 ;  /* 0x0000000000007941 */ /* 0x000fea0003800000 */
.L_x_1084:
[----:B------:R-:W-:Y:S01]  /*91c0*/  ULDC.64 UR4, c[0x0][0x40] ;  /* 0x0000100000047ab9 */ /* 0x000fe20000000a00 */
[----:B------:R2:W-:Y:S01]  /*91d0*/  STL.64 [R1+0x20], R18 ;  /* 0x0000201201007387 */ /* 0x0005e20000100a00 */
[----:B------:R-:W-:-:S03]  /*91e0*/  UIADD3 UR4, UP0, UR4, 0x160, URZ ;  /* 0x0000016004047890 */ /* 0x000fc6000ff1e03f */
[----:B------:R2:W-:Y:S01]  /*91f0*/  STL.64 [R1+0x28], R26 ;  /* 0x0000281a01007387 */ /* 0x0005e20000100a00 */
[----:B------:R-:W-:Y:S02]  /*9200*/  UIADD3.X UR5, URZ, UR5, URZ, UP0, !UPT ;  /* 0x000000053f057290 */ /* 0x000fe400087fe43f */
[----:B-1----:R-:W-:Y:S01]  /*9210*/  MOV R8, UR4 ;  /* 0x0000000400087c02 */ /* 0x002fe20008000f00 */
[----:B------:R2:W-:Y:S03]  /*9220*/  STL.64 [R1+0x30], R24 ;  /* 0x0000301801007387 */ /* 0x0005e60000100a00 */
[----:B------:R-:W-:Y:S01]  /*9230*/  MOV R9, UR5 ;  /* 0x0000000500097c02 */ /* 0x000fe20008000f00 */
[----:B------:R2:W-:Y:S04]  /*9240*/  STL.64 [R1+0x38], R22 ;  /* 0x0000381601007387 */ /* 0x0005e80000100a00 */
[----:B------:R2:W-:Y:S04]  /*9250*/  STL.64 [R1+0x40], R20 ;  /* 0x0000401401007387 */ /* 0x0005e80000100a00 */
[----:B------:R2:W-:Y:S04]  /*9260*/  STL.64 [R1+0x18], R8 ;  /* 0x0000180801007387 */ /* 0x0005e80000100a00 */
[----:B------:R-:W0:Y:S01]  /*9270*/  LDGDEPBAR ;  /* 0x00000000000079af */ /* 0x000e220000000000 */
[----:B------:R-:W-:Y:S02]  /*9280*/  WARPSYNC 0xffffffff ;  /* 0xffffffff00007948 */ /* 0x000fe40003800000 */
[----:B------:R-:W3:Y:S01]  /*9290*/  LDL R0, [R1+0x64] ;  /* 0x0000640001007983 */ /* 0x000ee20000100800 */
[----:B------:R-:W-:Y:S01]  /*92a0*/  IMAD R77, R168, -0x30, R77 ;  /* 0xffffffd0a84d7824 */ /* 0x000fe200078e024d */
[----:B------:R-:W-:Y:S01]  /*92b0*/  SHF.R.S32.HI R65, RZ, 0x1f, R81 ;  /* 0x0000001fff417819 */ /* 0x000fe20000011451 */
[----:B--2---:R-:W-:Y:S01]  /*92c0*/  IMAD R8, R2, R81, RZ ;  /* 0x0000005102087224 */ /* 0x004fe200078e02ff */
[----:B------:R-:W-:Y:S01]  /*92d0*/  ULDC.64 UR4, c[0x0][0x1e0] ;  /* 0x0000780000047ab9 */ /* 0x000fe20000000a00 */
[----:B------:R-:W-:Y:S01]  /*92e0*/  IMAD.MOV.U32 R244, RZ, RZ, R234 ;  /* 0x000000fffff47224 */ /* 0x000fe200078e00ea */
[----:B------:R-:W-:Y:S01]  /*92f0*/  USHF.L.U32 UR6, UR4, 0x5, URZ ;  /* 0x0000000504067899 */ /* 0x000fe2000800063f */
[----:B------:R-:W-:Y:S01]  /*9300*/  ISETP.GE.AND P6, PT, R228, c[0x0][0x1d4], PT ;  /* 0x00007500e4007a0c */ /* 0x000fe20003fc6270 */
[----:B------:R-:W-:Y:S01]  /*9310*/  UMOV UR7, 0x5 ;  /* 0x0000000500077882 */ /* 0x000fe20000000000 */
[----:B------:R-:W-:Y:S01]  /*9320*/  IMAD.WIDE.U32 R10, R81, R78, R244 ;  /* 0x0000004e510a7225 */ /* 0x000fe200078e00f4 */
[----:B------:R-:W-:Y:S01]  /*9330*/  USHF.L.U64.HI UR5, UR4, UR7, UR5 ;  /* 0x0000000704057299 */ /* 0x000fe20008010205 */
[----:B------:R-:W-:Y:S01]  /*9340*/  BAR.SYNC.DEFER_BLOCKING 0x0 ;  /* 0x0000000000007b1d */ /* 0x000fe20000010000 */
[----:B------:R-:W-:Y:S01]  /*9350*/  ISETP.GE.AND P5, PT, R230, c[0x0][0x1d4], PT ;  /* 0x00007500e6007a0c */ /* 0x000fe20003fa6270 */
[----:B------:R-:W-:Y:S01]  /*9360*/  IMAD.SHL.U32 R68, R57, 0x40, RZ ;  /* 0x0000004039447824 */ /* 0x000fe200078e00ff */
[----:B------:R-:W-:-:S02]  /*9370*/  ISETP.GE.AND P3, PT, R227, c[0x0][0x1d4], PT ;  /* 0x00007500e3007a0c */ /* 0x000fc40003f66270 */
[----:B------:R-:W-:Y:S01]  /*9380*/  ISETP.GE.AND P4, PT, R225, c[0x0][0x1d4], PT ;  /* 0x00007500e1007a0c */ /* 0x000fe20003f86270 */
[----:B------:R-:W-:Y:S01]  /*9390*/  BSSY B2, `(.L_x_1086) ;  /* 0x0000023000027945 */ /* 0x000fe20003800000 */
[----:B------:R-:W-:Y:S02]  /*93a0*/  SEL R66, RZ, 0x2, P5 ;  /* 0x00000002ff427807 */ /* 0x000fe40002800000 */
[----:B------:R-:W-:Y:S02]  /*93b0*/  SEL R67, RZ, 0x4, P3 ;  /* 0x00000004ff437807 */ /* 0x000fe40001800000 */
[----:B------:R-:W-:Y:S02]  /*93c0*/  LOP3.LUT R68, R68, 0x1c0, RZ, 0xc0, !PT ;  /* 0x000001c044447812 */ /* 0x000fe400078ec0ff */
[----:B------:R-:W-:Y:S01]  /*93d0*/  MOV R64, 0x95c0 ;  /* 0x000095c000407802 */ /* 0x000fe20000000f00 */
[----:B---3--:R-:W-:-:S05]  /*93e0*/  IMAD.IADD R0, R77, 0x1, R0 ;  /* 0x000000014d007824 */ /* 0x008fca00078e0200 */
[----:B------:R-:W-:-:S05]  /*93f0*/  IMNMX R9, R0, 0x30, PT ;  /* 0x0000003000097817 */ /* 0x000fca0003800200 */
[----:B------:R-:W-:-:S05]  /*9400*/  IMAD.IADD R0, R9, 0x1, -R248 ;  /* 0x0000000109007824 */ /* 0x000fca00078e0af8 */
[C---:B------:R-:W-:Y:S02]  /*9410*/  ISETP.GE.AND P1, PT, R0.reuse, 0x1, PT ;  /* 0x000000010000780c */ /* 0x040fe40003f26270 */
[----:B------:R-:W-:Y:S01]  /*9420*/  ISETP.GE.AND P0, PT, R0, 0x21, PT ;  /* 0x000000210000780c */ /* 0x000fe20003f06270 */
[----:B------:R-:W-:-:S04]  /*9430*/  IMAD R0, R65, R78, R8 ;  /* 0x0000004e41007224 */ /* 0x000fc800078e0208 */
[----:B------:R-:W-:-:S06]  /*9440*/  IMAD.IADD R0, R11, 0x1, R0 ;  /* 0x000000010b007824 */ /* 0x000fcc00078e0200 */
[----:B------:R-:W-:Y:S01]  /*9450*/  @P1 LEA R12, P2, R10, c[0x0][0x1c8], 0x1 ;  /* 0x000072000a0c1a11 */ /* 0x000fe200078408ff */
[----:B------:R-:W-:-:S03]  /*9460*/  @P1 IMAD.SHL.U32 R8, R6, 0x2, RZ ;  /* 0x0000000206081824 */ /* 0x000fc600078e00ff */
[C---:B------:R-:W-:Y:S02]  /*9470*/  @P1 LEA.HI.X R13, R10.reuse, c[0x0][0x1cc], R0, 0x1, P2 ;  /* 0x000073000a0d1a11 */ /* 0x040fe400010f0c00 */
[----:B------:R-:W-:Y:S01]  /*9480*/  @P0 IADD3 R9, P2, R10, UR6, RZ ;  /* 0x000000060a090c10 */ /* 0x000fe2000ff5e0ff */
[----:B------:R-:W-:Y:S02]  /*9490*/  @P0 IMAD.SHL.U32 R10, R6, 0x2, RZ ;  /* 0x00000002060a0824 */ /* 0x000fe400078e00ff */
[----:B------:R-:W-:Y:S01]  /*94a0*/  @!PT LDS RZ, [RZ] ;  /* 0x00000000fffff984 */ /* 0x000fe20000000800 */
[----:B------:R-:W-:Y:S01]  /*94b0*/  @!PT LDS RZ, [RZ] ;  /* 0x00000000fffff984 */ /* 0x000fe20000000800 */
[----:B------:R-:W-:Y:S01]  /*94c0*/  @!PT LDS RZ, [RZ] ;  /* 0x00000000fffff984 */ /* 0x000fe20000000800 */
[----:B------:R1:W-:Y:S01]  /*94d0*/  @P1 LDGSTS.E.BYPASS.LTC128B.128 [R8+0xa080], [R12.64], !P6 ;  /* 0x0a0800000c081fae */ /* 0x0003e2000f101d52 */
[----:B------:R-:W-:Y:S02]  /*94e0*/  @P0 IADD3.X R0, R0, UR5, RZ, P2, !PT ;  /* 0x0000000500000c10 */ /* 0x000fe400097fe4ff */
[C---:B------:R-:W-:Y:S01]  /*94f0*/  @P0 LEA R14, P2, R9.reuse, c[0x0][0x1c8], 0x1 ;  /* 0x00007200090e0a11 */ /* 0x040fe200078408ff */
[----:B------:R1:W-:Y:S03]  /*9500*/  @P1 LDGSTS.E.BYPASS.LTC128B.128 [R8+0xb880], [R12.64+0x80], !P5 ;  /* 0x0b8800800c081fae */ /* 0x0003e6000e901d52 */
[----:B------:R-:W-:Y:S01]  /*9510*/  @P0 LEA.HI.X R15, R9, c[0x0][0x1cc], R0, 0x1, P2 ;  /* 0x00007300090f0a11 */ /* 0x000fe200010f0c00 */
[----:B------:R1:W-:Y:S01]  /*9520*/  @P1 LDGSTS.E.BYPASS.LTC128B.128 [R8+0xd080], [R12.64+0x100], !P3 ;  /* 0x0d0801000c081fae */ /* 0x0003e2000d901d52 */
[----:B------:R-:W-:-:S02]  /*9530*/  IADD3 R9, R18, 0x18, RZ ;  /* 0x0000001812097810 */ /* 0x000fc40007ffe0ff */
[----:B------:R-:W-:Y:S01]  /*9540*/  SEL R0, RZ, 0x8, P4 ;  /* 0x00000008ff007807 */ /* 0x000fe20002000000 */
[----:B------:R1:W-:Y:S04]  /*9550*/  @P1 LDGSTS.E.BYPASS.LTC128B.128 [R8+0xe880], [R12.64+0x180], !P4 ;  /* 0x0e8801800c081fae */ /* 0x0003e8000e101d52 */
[----:B------:R1:W-:Y:S04]  /*9560*/  @P0 LDGSTS.E.BYPASS.LTC128B.128 [R10+0xb080], [R14.64], !P6 ;  /* 0x0b0800000e0a0fae */ /* 0x0003e8000f101d52 */
[----:B------:R1:W-:Y:S04]  /*9570*/  @P0 LDGSTS.E.BYPASS.LTC128B.128 [R10+0xc880], [R14.64+0x80], !P5 ;  /* 0x0c8800800e0a0fae */ /* 0x0003e8000e901d52 */
[----:B------:R1:W-:Y:S04]  /*9580*/  @P0 LDGSTS.E.BYPASS.LTC128B.128 [R10+0xe080], [R14.64+0x100], !P3 ;  /* 0x0e0801000e0a0fae */ /* 0x0003e8000d901d52 */
[----:B------:R1:W-:Y:S04]  /*9590*/  @P0 LDGSTS.E.BYPASS.LTC128B.128 [R10+0xf880], [R14.64+0x180], !P4 ;  /* 0x0f8801800e0a0fae */ /* 0x0003e8000e101d52 */
[----:B------:R-:W0:Y:S02]  /*95a0*/  LDGDEPBAR ;  /* 0x00000000000079af */ /* 0x000e240000000000 */
[----:B-1----:R-:W-:Y:S05]  /*95b0*/  CALL.REL.NOINC `($_ZN7cutlass13device_kernelIN5flash19enable_sm80_to_sm89INS1_16FlashAttnFwdSm80INS1_25CollectiveMainloopFwdSm80ILi8ELi1ELb0EN4cute5tupleIJNS5_1CILi128EEENS7_ILi48EEENS7_ILi256EEEEEELi256ENS_6half_tEfNS_4arch4Sm80ELb0ELb1ELb1ELb1ELb0ELb1ELb1ELb0EEENS1_21CollectiveEpilogueFwdINS6_IJS8_SA_S9_EEENS6_IJNS7_ILi1EEESI_SI_EEESC_SE_Li256ELb1ELb1ELb0ELb0EEENS1_19SingleTileSchedulerILb1ELb0ELb1ELi128EEEEEEEEEvNT_6ParamsE$_ZZN5flash25CollectiveMainloopFwdSm80ILi8ELi1ELb0EN4cute5tupleIJNS1_1CILi128EEENS3_ILi48EEENS3_ILi256EEEEEELi256EN7cutlass6half_tEfNS8_4arch4Sm80ELb0ELb1ELb1ELb1ELb0ELb1ELb1ELb0EE3mmaINS_16FlashAttnFwdSm80ISC_NS_21CollectiveEpilogueFwdINS2_IJS4_S6_S5_EEENS2_IJNS3_ILi1EEESH_SH_EEES9_SB_Li256ELb1ELb1ELb0ELb0EEENS_19SingleTileSchedulerILb1ELb0ELb1ELi128EEEE13SharedStorageENS1_6TensorINS1_11ArrayEngineIfLm128EEENS1_6LayoutINS2_IJNS2_IJNS3_ILi2EEESS_EEESH_NS3_ILi32EEEEEENS2_IJNS2_IJSH_SS_EEENS3_ILi0EEENS3_ILi4EEEEEEEEEENS_7SoftmaxILi2ELi0EEEEEbRKNSC_6ParamsERT0_RT1_iRKNS_16SeqlenInfoQKNewKILb1ELb1EEENS2_IJiiiiEEERT_ENKUlvE_clEv) ;  /* 0x00010cc000007944 */ /* 0x002fea0003c00000 */
[----:B------:R-:W-:Y:S05]  /*95c0*/  BSYNC B2 ;  /* 0x0000000000027941 */ /* 0x000fea0003800000 */
.L_x_1086:
[----:B------:R-:W2:Y:S01]  /*95d0*/  LDL R20, [R1+0x64] ;  /* 0x0000640001147983 */ /* 0x000ea20000100800 */
[----:B-1----:R-:W-:Y:S01]  /*95e0*/  IMAD R8, R65, c[0x0][0x208], RZ ;  /* 0x0000820041087a24 */ /* 0x002fe200078e02ff */
[----:B------:R-:W-:Y:S01]  /*95f0*/  ISETP.GT.AND P5, PT, R224, 0x7f, PT ;  /* 0x0000007fe000780c */ /* 0x000fe20003fa4270 */
[----:B------:R-:W-:Y:S01]  /*9600*/  IMAD.WIDE.U32 R10, R81, c[0x0][0x208], RZ ;  /* 0x00008200510a7a25 */ /* 0x000fe200078e00ff */
[----:B------:R-:W-:Y:S01]  /*9610*/  IADD3 R67, R67, R66, R56 ;  /* 0x0000004243437210 */ /* 0x000fe20007ffe038 */
[----:B------:R-:W-:-:S04]  /*9620*/  DEPBAR.LE SB0, 0x0 ;  /* 0x000080000000791a */ /* 0x000fc80000000000 */
[----:B------:R-:W-:Y:S01]  /*9630*/  IMAD R8, R81, c[0x0][0x20c], R8 ;  /* 0x0000830051087a24 */ /* 0x000fe200078e0208 */
[----:B------:R-:W-:Y:S01]  /*9640*/  WARPSYNC 0xffffffff ;  /* 0xffffffff00007948 */ /* 0x000fe20003800000 */
[----:B------:R-:W-:Y:S01]  /*9650*/  IMAD.MOV.U32 R236, RZ, RZ, R232 ;  /* 0x000000ffffec7224 */ /* 0x000fe200078e00e8 */
[----:B------:R-:W-:Y:S01]  /*9660*/  LOP3.LUT P1, RZ, R57, 0x2, RZ, 0xc0, !PT ;  /* 0x0000000239ff7812 */ /* 0x000fe2000782c0ff */
[----:B------:R-:W-:Y:S01]  /*9670*/  IMAD.IADD R8, R11, 0x1, R8 ;  /* 0x000000010b087824 */ /* 0x000fe200078e0208 */
[----:B------:R1:W5:Y:S01]  /*9680*/  LDL R242, [R1+0x10] ;  /* 0x0000100001f27983 */ /* 0x0003620000100800 */
[----:B------:R-:W-:Y:S01]  /*9690*/  IMAD.WIDE.U32 R10, R10, 0x30, R236 ;  /* 0x000000300a0a7825 */ /* 0x000fe200078e00ec */
[----:B------:R-:W-:-:S03]  /*96a0*/  LOP3.LUT R196, R196, 0xffffffbf, RZ, 0xc0, !PT ;  /* 0xffffffbfc4c47812 */ /* 0x000fc600078ec0ff */
[----:B------:R-:W-:Y:S01]  /*96b0*/  IMAD R8, R8, 0x30, RZ ;  /* 0x0000003008087824 */ /* 0x000fe200078e02ff */
[----:B------:R-:W-:Y:S01]  /*96c0*/  LEA R22, P0, R10, c[0x0][0x1f8], 0x1 ;  /* 0x00007e000a167a11 */ /* 0x000fe200078008ff */
[----:B------:R-:W-:Y:S02]  /*96d0*/  IMAD.SHL.U32 R221, R248, 0x8, RZ ;  /* 0x00000008f8dd7824 */ /* 0x000fe400078e00ff */
[----:B------:R-:W-:Y:S02]  /*96e0*/  @!P5 IMAD.MOV.U32 R9, RZ, RZ, c[0x0][0x208] ;  /* 0x00008200ff09d624 */ /* 0x000fe400078e00ff */
[----:B------:R-:W-:Y:S01]  /*96f0*/  IMAD.IADD R16, R0, 0x1, R67 ;  /* 0x0000000100107824 */ /* 0x000fe200078e0243 */
[----:B------:R-:W-:Y:S01]  /*9700*/  LOP3.LUT R221, R68, 0x8, R221, 0xf8, !PT ;  /* 0x0000000844dd7812 */ /* 0x000fe200078ef8dd */
[----:B------:R-:W-:Y:S01]  /*9710*/  IMAD.IADD R8, R11, 0x1, R8 ;  /* 0x000000010b087824 */ /* 0x000fe200078e0208 */
[----:B------:R-:W-:Y:S01]  /*9720*/  LEA.HI R11, R59, R224, RZ, 0x5 ;  /* 0x000000e03b0b7211 */ /* 0x000fe200078f28ff */
[----:B------:R-:W-:Y:S01]  /*9730*/  IMAD.SHL.U32 R231, R6, 0x2, RZ ;  /* 0x0000000206e77824 */ /* 0x000fe200078e00ff */
[----:B------:R-:W-:-:S02]  /*9740*/  SHF.R.U32.HI R68, RZ, 0x3, R68 ;  /* 0x00000003ff447819 */ /* 0x000fc40000011644 */
[----:B------:R-:W-:Y:S01]  /*9750*/  LEA.HI.X R23, R10, c[0x0][0x1fc], R8, 0x1, P0 ;  /* 0x00007f000a177a11 */ /* 0x000fe200000f0c08 */
[----:B------:R-:W-:Y:S01]  /*9760*/  IMAD.SHL.U32 R11, R11, 0x20, RZ ;  /* 0x000000200b0b7824 */ /* 0x000fe200078e00ff */
[----:B------:R-:W-:Y:S01]  /*9770*/  LOP3.LUT R221, R221, R68, RZ, 0x3c, !PT ;  /* 0x00000044dddd7212 */ /* 0x000fe200078e3cff */
[----:B------:R-:W-:Y:S01]  /*9780*/  @!P5 IMAD.MOV.U32 R8, RZ, RZ, c[0x0][0x20c] ;  /* 0x00008300ff08d624 */ /* 0x000fe200078e00ff */
[----:B------:R-:W-:Y:S01]  /*9790*/  BAR.SYNC.DEFER_BLOCKING 0x0 ;  /* 0x0000000000007b1d */ /* 0x000fe20000010000 */
[----:B------:R-:W-:Y:S02]  /*97a0*/  LOP3.LUT P3, RZ, R16, 0x1, RZ, 0xc0, !PT ;  /* 0x0000000110ff7812 */ /* 0x000fe4000786c0ff */
[----:B------:R-:W-:Y:S01]  /*97b0*/  LOP3.LUT R11, R11, 0x7ffffc00, RZ, 0xc0, !PT ;  /* 0x7ffffc000b0b7812 */ /* 0x000fe200078ec0ff */
[----:B------:R-:W-:Y:S01]  /*97c0*/  IMAD R221, R58, 0x200, R221 ;  /* 0x000002003add7824 */ /* 0x000fe200078e02dd */
[C---:B------:R-:W-:Y:S02]  /*97d0*/  @!P5 LEA R58, P0, R9.reuse, R22, 0x6 ;  /* 0x00000016093ad211 */ /* 0x040fe400078030ff */
[----:B------:R-:W-:Y:S01]  /*97e0*/  LOP3.LUT P2, RZ, R16, 0x2, RZ, 0xc0, !PT ;  /* 0x0000000210ff7812 */ /* 0x000fe2000784c0ff */
[----:B------:R-:W-:Y:S01]  /*97f0*/  IMAD.IADD R0, R4, 0x1, R11 ;  /* 0x0000000104007824 */ /* 0x000fe200078e020b */
[----:B------:R-:W-:Y:S01]  /*9800*/  @!P5 LEA.HI.X R59, R9, R23, R8, 0x6, P0 ;  /* 0x00000017093bd211 */ /* 0x000fe200000f3408 */
[----:B------:R-:W-:Y:S01]  /*9810*/  IMAD.SHL.U32 R221, R221, 0x2, RZ ;  /* 0x00000002dddd7824 */ /* 0x000fe200078e00ff */
[----:B--2---:R-:W-:Y:S01]  /*9820*/  IADD3 R20, R20, R77, -R248 ;  /* 0x0000004d14147210 */ /* 0x004fe20007ffe8f8 */
[C---:B------:R-:W-:Y:S01]  /*9830*/  IMAD.SHL.U32 R24, R0.reuse, 0x2, RZ ;  /* 0x0000000200187824 */ /* 0x040fe200078e00ff */
[----:B------:R-:W-:-:S02]  /*9840*/  LEA R222, R0, 0x10080, 0x1 ;  /* 0x0001008000de7811 */ /* 0x000fc400078e08ff */
[----:B------:R-:W-:Y:S01]  /*9850*/  LDSM.16.M88.4 R44, [R221+0xa080] ;  /* 0x00a08000dd2c783b */ /* 0x000fe20000000200 */
[----:B------:R-:W-:Y:S01]  /*9860*/  ISETP.LT.OR P0, PT, R20, 0x1, !P3 ;  /* 0x000000011400780c */ /* 0x000fe20005f01670 */
[----:B------:R-:W-:Y:S01]  /*9870*/  IMAD.MOV.U32 R0, RZ, RZ, 0x40 ;  /* 0x00000040ff007424 */ /* 0x000fe200078e00ff */
[----:B------:R-:W-:Y:S01]  /*9880*/  IADD3 R10, R221, 0xa080, RZ ;  /* 0x0000a080dd0a7810 */ /* 0x000fe20007ffe0ff */
[--C-:B------:R-:W-:Y:S01]  /*9890*/  IMAD R220, R7, 0x2, R222.reuse ;  /* 0x0000000207dc7824 */ /* 0x100fe200078e02de */
[----:B------:R-:W-:Y:S01]  /*98a0*/  IADD3 R219, R221, 0xa0a0, RZ ;  /* 0x0000a0a0dddb7810 */ /* 0x000fe20007ffe0ff */
[----:B------:R-:W-:Y:S01]  /*98b0*/  LDSM.16.M88.4 R24, [R24+0x10080] ;  /* 0x010080001818783b */ /* 0x000fe20000000200 */
[----:B------:R-:W-:Y:S01]  /*98c0*/  @P1 IADD3 R219, R10, -0x20, RZ ;  /* 0xffffffe00adb1810 */ /* 0x000fe20007ffe0ff */
[C---:B------:R-:W-:Y:S01]  /*98d0*/  IMAD R218, R5.reuse, 0x2, R222 ;  /* 0x0000000205da7824 */ /* 0x040fe200078e02de */
[----:B------:R-:W-:Y:S01]  /*98e0*/  LOP3.LUT P1, RZ, R16, 0x4, RZ, 0xc0, !PT ;  /* 0x0000000410ff7812 */ /* 0x000fe2000782c0ff */
[----:B------:R-:W2:Y:S01]  /*98f0*/  LDSM.16.M88.4 R36, [R221+0xa880] ;  /* 0x00a88000dd24783b */ /* 0x000ea20000000200 */
[----:B------:R-:W-:Y:S01]  /*9900*/  @!P5 ISETP.LT.OR P3, PT, R20, 0x21, !P3 ;  /* 0x000000211400d80c */ /* 0x000fe20005f61670 */
[----:B------:R-:W-:Y:S01]  /*9910*/  IMAD R217, R5, 0x2, R220 ;  /* 0x0000000205d97824 */ /* 0x000fe200078e02dc */
[----:B------:R-:W-:Y:S01]  /*9920*/  BSSY B0, `(.L_x_1087) ;  /* 0x00000f2000007945 */ /* 0x000fe20003800000 */
[----:B------:R-:W3:Y:S01]  /*9930*/  LDSM.16.M88.4 R52, [R221+0xb080] ;  /* 0x00b08000dd34783b */ /* 0x000ee20000000200 */
[----:B------:R-:W-:-:S03]  /*9940*/  @P5 LOP3.LUT R196, R196, 0x40, RZ, 0xfc, !PT ;  /* 0x00000040c4c45812 */ /* 0x000fc600078efcff */
[----:B------:R-:W-:Y:S04]  /*9950*/  LDSM.16.M88.4 R48, [R220] ;  /* 0x00000000dc30783b */ /* 0x000fe80000000200 */
[----:B------:R-:W4:Y:S04]  /*9960*/  LDSM.16.M88.4 R12, [R219] ;  /* 0x00000000db0c783b */ /* 0x000f280000000200 */
[----:B------:R-:W1:Y:S04]  /*9970*/  LDSM.16.M88.4 R8, [R219+0x800] ;  /* 0x00080000db08783b */ /* 0x000e680000000200 */
[----:B------:R-:W1:Y:S04]  /*9980*/  LDSM.16.M88.4 R64, [R219+0x1000] ;  /* 0x00100000db40783b */ /* 0x000e680000000200 */
[----:B------:R-:W-:Y:S01]  /*9990*/  @!PT LDS RZ, [RZ] ;  /* 0x00000000fffff984 */ /* 0x000fe20000000800 */
[----:B------:R-:W-:Y:S01]  /*99a0*/  @!PT LDS RZ, [RZ] ;  /* 0x00000000fffff984 */ /* 0x000fe20000000800 */
[----:B------:R-:W-:Y:S01]  /*99b0*/  @!PT LDS RZ, [RZ] ;  /* 0x00000000fffff984 */ /* 0x000fe20000000800 */
[----:B------:R1:W-:Y:S01]  /*99c0*/  LDGSTS.E.BYPASS.LTC128B.128 [R231+0x4080], [R22.64], !P0 ;  /* 0x0408000016e77fae */ /* 0x0003e2000c101d52 */
[----:B------:R-:W-:-:S04]  /*99d0*/  LOP3.LUT P0, RZ, R57, 0x4, RZ, 0xc0, !PT ;  /* 0x0000000439ff7812 */ /* 0x000fc8000780c0ff */
[----:B------:R-:W-:Y:S02]  /*99e0*/  SEL R0, R0, 0xffffffc0, !P0 ;  /* 0xffffffc000007807 */ /* 0x000fe40004000000 */
[C---:B------:R-:W-:Y:S02]  /*99f0*/  ISETP.LT.OR P0, PT, R20.reuse, 0x1, !P2 ;  /* 0x000000011400780c */ /* 0x040fe40005701670 */
[C---:B------:R-:W-:Y:S01]  /*9a00*/  @!P5 ISETP.LT.OR P2, PT, R20.reuse, 0x21, !P2 ;  /* 0x000000211400d80c */ /* 0x040fe20005741670 */
[--C-:B------:R-:W-:Y:S02]  /*9a10*/  IMAD.IADD R215, R221, 0x1, R0.reuse ;  /* 0x00000001ddd77824 */ /* 0x100fe400078e0200 */
[----:B------:R-:W-:Y:S02]  /*9a20*/  IMAD.IADD R209, R219, 0x1, R0 ;  /* 0x00000001dbd17824 */ /* 0x000fe400078e0200 */
[----:B------:R1:W5:Y:S01]  /*9a30*/  LDL R0, [R1] ;  /* 0x0000000001007983 */ /* 0x0003620000100800 */
[----:B--2---:R-:W-:Y:S05]  /*9a40*/  HMMA.16816.F32 R40, R24, R36, RZ ;  /* 0x000000241828723c */ /* 0x004fea00000018ff */
[----:B------:R1:W-:Y:S01]  /*9a50*/  LDGSTS.E.BYPASS.LTC128B.128 [R231+0x5880], [R22.64+0x80], !P0 ;  /* 0x0588008016e77fae */ /* 0x0003e2000c101d52 */
[----:B------:R-:W-:-:S02]  /*9a60*/  ISETP.LT.OR P0, PT, R20, 0x1, !P1 ;  /* 0x000000011400780c */ /* 0x000fc40004f01670 */
[----:B------:R-:W-:Y:S01]  /*9a70*/  @!P5 ISETP.LT.OR P1, PT, R20, 0x21, !P1 ;  /* 0x000000211400d80c */ /* 0x000fe20004f21670 */
[C---:B------:R-:W-:Y:S08]  /*9a80*/  HMMA.16816.F32 R36, R24.reuse, R38, RZ ;  /* 0x000000261824723c */ /* 0x040ff000000018ff */
[----:B---3--:R-:W-:Y:S02]  /*9a90*/  HMMA.16816.F32 R32, R24, R52, RZ ;  /* 0x000000341820723c */ /* 0x008fe400000018ff */
[----:B------:R1:W-:Y:S01]  /*9aa0*/  LDGSTS.E.BYPASS.LTC128B.128 [R231+0x7080], [R22.64+0x100], !P0 ;  /* 0x0708010016e77fae */ /* 0x0003e2000c101d52 */
[----:B------:R-:W-:-:S04]  /*9ab0*/  LOP3.LUT P0, RZ, R16, 0x8, RZ, 0xc0, !PT ;  /* 0x0000000810ff7812 */ /* 0x000fc8000780c0ff */
[C---:B------:R-:W-:Y:S01]  /*9ac0*/  ISETP.LT.OR P4, PT, R20.reuse, 0x1, !P0 ;  /* 0x000000011400780c */ /* 0x040fe20004781670 */
[----:B------:R-:W-:Y:S01]  /*9ad0*/  HMMA.16816.F32 R16, R24, R44, RZ ;  /* 0x0000002c1810723c */ /* 0x000fe200000018ff */
[----:B------:R-:W-:-:S07]  /*9ae0*/  @!P5 ISETP.LT.OR P0, PT, R20, 0x21, !P0 ;  /* 0x000000211400d80c */ /* 0x000fce0004701670 */
[C---:B------:R-:W-:Y:S04]  /*9af0*/  HMMA.16816.F32 R44, R24.reuse, R46, RZ ;  /* 0x0000002e182c723c */ /* 0x040fe800000018ff */
[----:B------:R1:W-:Y:S04]  /*9b00*/  LDGSTS.E.BYPASS.LTC128B.128 [R231+0x8880], [R22.64+0x180], !P4 ;  /* 0x0888018016e77fae */ /* 0x0003e8000e101d52 */
[----:B------:R2:W-:Y:S01]  /*9b10*/  @!P5 LDGSTS.E.BYPASS.LTC128B.128 [R231+0x5080], [R58.64], !P3 ;  /* 0x050800003ae7dfae */ /* 0x0005e2000d901d52 */
[----:B------:R-:W-:Y:S03]  /*9b20*/  HMMA.16816.F32 R24, R24, R54, RZ ;  /* 0x000000361818723c */ /* 0x000fe600000018ff */
[----:B------:R2:W-:Y:S04]  /*9b30*/  @!P5 LDGSTS.E.BYPASS.LTC128B.128 [R231+0x6880], [R58.64+0x80], !P2 ;  /* 0x068800803ae7dfae */ /* 0x0005e8000d101d52 */
[----:B------:R2:W-:Y:S01]  /*9b40*/  @!P5 LDGSTS.E.BYPASS.LTC128B.128 [R231+0x8080], [R58.64+0x100], !P1 ;  /* 0x080801003ae7dfae */ /* 0x0005e2000c901d52 */
[C---:B----4-:R-:W-:Y:S03]  /*9b50*/  HMMA.16816.F32 R16, R48.reuse, R12, R16 ;  /* 0x0000000c3010723c */ /* 0x050fe60000001810 */
[----:B------:R2:W-:Y:S04]  /*9b60*/  @!P5 LDGSTS.E.BYPASS.LTC128B.128 [R231+0x9880], [R58.64+0x180], !P0 ;  /* 0x098801803ae7dfae */ /* 0x0005e8000c101d52 */
[----:B------:R-:W-:Y:S01]  /*9b70*/  LDSM.16.M88.4 R60, [R218] ;  /* 0x00000000da3c783b */ /* 0x000fe20000000200 */
[C---:B------:R-:W-:Y:S03]  /*9b80*/  HMMA.16816.F32 R44, R48.reuse, R14, R44 ;  /* 0x0000000e302c723c */ /* 0x040fe6000000182c */
[----:B------:R-:W3:Y:S04]  /*9b90*/  LDSM.16.M88.4 R28, [R215+0xa080] ;  /* 0x00a08000d71c783b */ /* 0x000ee80000000200 */
[----:B-1----:R-:W1:Y:S01]  /*9ba0*/  LDSM.16.M88.4 R20, [R215+0xa880] ;  /* 0x00a88000d714783b */ /* 0x002e620000000200 */
[C---:B------:R-:W-:Y:S03]  /*9bb0*/  HMMA.16816.F32 R40, R48.reuse, R8, R40 ;  /* 0x000000083028723c */ /* 0x040fe60000001828 */
[----:B------:R-:W-:Y:S04]  /*9bc0*/  LDSM.16.M88.4 R12, [R209] ;  /* 0x00000000d10c783b */ /* 0x000fe80000000200 */
[----:B------:R-:W-:Y:S01]  /*9bd0*/  LDSM.16.M88.4 R52, [R215+0xb080] ;  /* 0x00b08000d734783b */ /* 0x000fe20000000200 */
[C---:B------:R-:W-:Y:S03]  /*9be0*/  HMMA.16816.F32 R36, R48.reuse, R10, R36 ;  /* 0x0000000a3024723c */ /* 0x040fe60000001824 */
[----:B------:R-:W-:Y:S04]  /*9bf0*/  LDSM.16.M88.4 R8, [R209+0x800] ;  /* 0x00080000d108783b */ /* 0x000fe80000000200 */
[----:B--2---:R-:W2:Y:S01]  /*9c00*/  LDSM.16.M88.4 R56, [R217] ;  /* 0x00000000d938783b */ /* 0x004ea20000000200 */
[C---:B------:R-:W-:Y:S03]  /*9c10*/  HMMA.16816.F32 R32, R48.reuse, R64, R32 ;  /* 0x000000403020723c */ /* 0x040fe60000001820 */
[----:B------:R-:W-:Y:S04]  /*9c20*/  LDSM.16.M88.4 R68, [R221+0xd080] ;  /* 0x00d08000dd44783b */ /* 0x000fe80000000200 */
[----:B------:R-:W-:Y:S01]  /*9c30*/  LDSM.16.M88.4 R72, [R219+0x4800] ;  /* 0x00480000db48783b */ /* 0x000fe20000000200 */
[----:B------:R-:W-:Y:S03]  /*9c40*/  HMMA.16816.F32 R24, R48, R66, R24 ;  /* 0x000000423018723c */ /* 0x000fe60000001818 */
[----:B------:R-:W-:Y:S04]  /*9c50*/  LDSM.16.M88.4 R48, [R222+0x4000] ;  /* 0x00400000de30783b */ /* 0x000fe80000000200 */
[----:B------:R-:W-:Y:S01]  /*9c60*/  LDSM.16.M88.4 R64, [R209+0x1000] ;  /* 0x00100000d140783b */ /* 0x000fe20000000200 */
[C---:B---3--:R-:W-:Y:S03]  /*9c70*/  HMMA.16816.F32 R16, R60.reuse, R28, R16 ;  /* 0x0000001c3c10723c */ /* 0x048fe60000001810 */
[----:B------:R-:W0:Y:S05]  /*9c80*/  LDGDEPBAR ;  /* 0x00000000000079af */ /* 0x000e2a0000000000 */
[C---:B------:R-:W-:Y:S01]  /*9c90*/  HMMA.16816.F32 R44, R60.reuse, R30, R44 ;  /* 0x0000001e3c2c723c */ /* 0x040fe2000000182c */
[----:B------:R-:W3:Y:S07]  /*9ca0*/  LDSM.16.M88.4 R28, [R221+0xb880] ;  /* 0x00b88000dd1c783b */ /* 0x000eee0000000200 */
        /* <DEDUP_REMOVED lines=8> */
[----:B------:R-:W2:Y:S04]  /*9d30*/  LDSM.16.M88.4 R24, [R219+0x1800] ;  /* 0x00180000db18783b */ /* 0x000ea80000000200 */
[----:B------:R-:W4:Y:S03]  /*9d40*/  LDSM.16.M88.4 R52, [R221+0xc880] ;  /* 0x00c88000dd34783b */ /* 0x000f260000000200 */
[C---:B------:R-:W-:Y:S08]  /*9d50*/  HMMA.16816.F32 R40, R56.reuse, R8, R40 ;  /* 0x000000083828723c */ /* 0x040ff00000001828 */
[----:B------:R-:W-:Y:S01]  /*9d60*/  HMMA.16816.F32 R36, R56, R10, R36 ;  /* 0x0000000a3824723c */ /* 0x000fe20000001824 */
[----:B------:R-:W2:Y:S07]  /*9d70*/  LDSM.16.M88.4 R8, [R219+0x2000] ;  /* 0x00200000db08783b */ /* 0x000eae0000000200 */
[C---:B---3--:R-:W-:Y:S08]  /*9d80*/  HMMA.16816.F32 R16, R48.reuse, R28, R16 ;  /* 0x0000001c3010723c */ /* 0x048ff00000001810 */
[----:B------:R-:W-:Y:S01]  /*9d90*/  HMMA.16816.F32 R44, R48, R30, R44 ;  /* 0x0000001e302c723c */ /* 0x000fe2000000182c */
[----:B------:R-:W-:Y:S07]  /*9da0*/  LDSM.16.M88.4 R28, [R219+0x2800] ;  /* 0x00280000db1c783b */ /* 0x000fee0000000200 */
[C---:B------:R-:W-:Y:S08]  /*9db0*/  HMMA.16816.F32 R32, R56.reuse, R64, R32 ;  /* 0x000000403820723c */ /* 0x040ff00000001820 */
        /* <DEDUP_REMOVED lines=9> */
[C---:B----4-:R-:W-:Y:S08]  /*9e50*/  HMMA.16816.F32 R32, R48.reuse, R52, R32 ;  /* 0x000000343020723c */ /* 0x050ff00000001820 */
        /* <DEDUP_REMOVED lines=21> */
[----:B------:R-:W-:Y:S04]  /*9fb0*/  LDSM.16.M88.4 R24, [R220+0x8000] ;  /* 0x00800000dc18783b */ /* 0x000fe80000000200 */
[----:B------:R-:W2:Y:S03]  /*9fc0*/  LDSM.16.M88.4 R20, [R219+0x3000] ;  /* 0x00300000db14783b */ /* 0x000ea60000000200 */
[C---:B------:R-:W-:Y:S08]  /*9fd0*/  HMMA.16816.F32 R16, R48.reuse, R68, R16 ;  /* 0x000000443010723c */ /* 0x040ff00000001810 */
[----:B------:R-:W-:Y:S01]  /*9fe0*/  HMMA.16816.F32 R44, R48, R70, R44 ;  /* 0x00000046302c723c */ /* 0x000fe2000000182c */
[----:B------:R-:W-:Y:S07]  /*9ff0*/  LDSM.16.M88.4 R68, [R221+0xf880] ;  /* 0x00f88000dd44783b */ /* 0x000fee0000000200 */
[C---:B-1----:R-:W-:Y:S08]  /*a000*/  HMMA.16816.F32 R40, R8.reuse, R28, R40 ;  /* 0x0000001c0828723c */ /* 0x042ff00000001828 */
[C---:B------:R-:W-:Y:S01]  /*a010*/  HMMA.16816.F32 R36, R8.reuse, R30, R36 ;  /* 0x0000001e0824723c */ /* 0x040fe20000001824 */
[----:B------:R-:W-:Y:S07]  /*a020*/  LDSM.16.M88.4 R28, [R219+0x4000] ;  /* 0x00400000db1c783b */ /* 0x000fee0000000200 */
[C---:B---3--:R-:W-:Y:S08]  /*a030*/  HMMA.16816.F32 R32, R8.reuse, R12, R32 ;  /* 0x0000000c0820723c */ /* 0x048ff00000001820 */
[----:B------:R-:W-:Y:S01]  /*a040*/  HMMA.16816.F32 R60, R8, R14, R60 ;  /* 0x0000000e083c723c */ /* 0x000fe2000000183c */
[----:B------:R-:W-:Y:S04]  /*a050*/  LDSM.16.M88.4 R8, [R218+0x8000] ;  /* 0x00800000da08783b */ /* 0x000fe80000000200 */
[----:B------:R-:W1:Y:S03]  /*a060*/  LDSM.16.M88.4 R12, [R215+0xd080] ;  /* 0x00d08000d70c783b */ /* 0x000e660000000200 */
        /* <DEDUP_REMOVED lines=8> */
[----:B------:R-:W2:Y:S04]  /*a0f0*/  LDSM.16.M88.4 R48, [R209+0x3000] ;  /* 0x00300000d130783b */ /* 0x000ea80000000200 */
[----:B------:R-:W3:Y:S03]  /*a100*/  LDSM.16.M88.4 R52, [R215+0xe080] ;  /* 0x00e08000d734783b */ /* 0x000ee60000000200 */
[C---:B-1----:R-:W-:Y:S08]  /*a110*/  HMMA.16816.F32 R16, R8.reuse, R12, R16 ;  /* 0x0000000c0810723c */ /* 0x042ff00000001810 */
[----:B------:R-:W-:Y:S01]  /*a120*/  HMMA.16816.F32 R44, R8, R14, R44 ;  /* 0x0000000e082c723c */ /* 0x000fe2000000182c */
[----:B------:R-:W-:Y:S07]  /*a130*/  LDSM.16.M88.4 R12, [R221+0xe880] ;  /* 0x00e88000dd0c783b */ /* 0x000fee0000000200 */
[C---:B------:R-:W-:Y:S08]  /*a140*/  HMMA.16816.F32 R40, R24.reuse, R64, R40 ;  /* 0x000000401828723c */ /* 0x040ff00000001828 */
[C---:B------:R-:W-:Y:S01]  /*a150*/  HMMA.16816.F32 R36, R24.reuse, R66, R36 ;  /* 0x000000421824723c */ /* 0x040fe20000001824 */
[----:B------:R-:W1:Y:S07]  /*a160*/  LDSM.16.M88.4 R64, [R222+0xc000] ;  /* 0x00c00000de40783b */ /* 0x000e6e0000000200 */
[C---:B------:R-:W-:Y:S08]  /*a170*/  HMMA.16816.F32 R32, R24.reuse, R28, R32 ;  /* 0x0000001c1820723c */ /* 0x040ff00000001820 */
[----:B------:R-:W-:Y:S01]  /*a180*/  HMMA.16816.F32 R60, R24, R30, R60 ;  /* 0x0000001e183c723c */ /* 0x000fe2000000183c */
[----:B------:R-:W4:Y:S04]  /*a190*/  LDSM.16.M88.4 R28, [R209+0x3800] ;  /* 0x00380000d11c783b */ /* 0x000f280000000200 */
[----:B------:R-:W1:Y:S03]  /*a1a0*/  LDSM.16.M88.4 R24, [R209+0x4000] ;  /* 0x00400000d118783b */ /* 0x000e660000000200 */
[C---:B--2---:R-:W-:Y:S08]  /*a1b0*/  HMMA.16816.F32 R16, R20.reuse, R48, R16 ;  /* 0x000000301410723c */ /* 0x044ff00000001810 */
[----:B------:R-:W-:Y:S01]  /*a1c0*/  HMMA.16816.F32 R44, R20, R50, R44 ;  /* 0x00000032142c723c */ /* 0x000fe2000000182c */
[----:B------:R-:W-:Y:S07]  /*a1d0*/  LDSM.16.M88.4 R48, [R219+0x5800] ;  /* 0x00580000db30783b */ /* 0x000fee0000000200 */
[C---:B------:R-:W-:Y:S08]  /*a1e0*/  HMMA.16816.F32 R40, R8.reuse, R56, R40 ;  /* 0x000000380828723c */ /* 0x040ff00000001828 */
[C---:B------:R-:W-:Y:S01]  /*a1f0*/  HMMA.16816.F32 R36, R8.reuse, R58, R36 ;  /* 0x0000003a0824723c */ /* 0x040fe20000001824 */
[----:B------:R-:W2:Y:S07]  /*a200*/  LDSM.16.M88.4 R56, [R220+0xc000] ;  /* 0x00c00000dc38783b */ /* 0x000eae0000000200 */
[C---:B---3--:R-:W-:Y:S08]  /*a210*/  HMMA.16816.F32 R32, R8.reuse, R52, R32 ;  /* 0x000000340820723c */ /* 0x048ff00000001820 */
[----:B------:R-:W-:Y:S01]  /*a220*/  HMMA.16816.F32 R60, R8, R54, R60 ;  /* 0x00000036083c723c */ /* 0x000fe2000000183c */
[----:B------:R-:W3:Y:S04]  /*a230*/  LDSM.16.M88.4 R8, [R221+0xf080] ;  /* 0x00f08000dd08783b */ /* 0x000ee80000000200 */
[----:B------:R-:W-:Y:S03]  /*a240*/  LDSM.16.M88.4 R52, [R219+0x5000] ;  /* 0x00500000db34783b */ /* 0x000fe60000000200 */
[C---:B-1----:R-:W-:Y:S08]  /*a250*/  HMMA.16816.F32 R16, R64.reuse, R12, R16 ;  /* 0x0000000c4010723c */ /* 0x042ff00000001810 */
[----:B------:R-:W-:Y:S01]  /*a260*/  HMMA.16816.F32 R44, R64, R14, R44 ;  /* 0x0000000e402c723c */ /* 0x000fe2000000182c */
[----:B------:R-:W-:Y:S07]  /*a270*/  LDSM.16.M88.4 R12, [R217+0xc000] ;  /* 0x00c00000d90c783b */ /* 0x000fee0000000200 */
[C---:B----4-:R-:W-:Y:S08]  /*a280*/  HMMA.16816.F32 R40, R20.reuse, R28, R40 ;  /* 0x0000001c1428723c */ /* 0x050ff00000001828 */
[C---:B------:R-:W-:Y:S01]  /*a290*/  HMMA.16816.F32 R36, R20.reuse, R30, R36 ;  /* 0x0000001e1424723c */ /* 0x040fe20000001824 */
[----:B------:R-:W-:Y:S07]  /*a2a0*/  LDSM.16.M88.4 R28, [R218+0xc000] ;  /* 0x00c00000da1c783b */ /* 0x000fee0000000200 */
[C---:B------:R-:W-:Y:S08]  /*a2b0*/  HMMA.16816.F32 R32, R20.reuse, R24, R32 ;  /* 0x000000181420723c */ /* 0x040ff00000001820 */
[----:B------:R-:W-:Y:S01]  /*a2c0*/  HMMA.16816.F32 R60, R20, R26, R60 ;  /* 0x0000001a143c723c */ /* 0x000fe2000000183c */
[----:B------:R-:W1:Y:S04]  /*a2d0*/  LDSM.16.M88.4 R24, [R215+0xe880] ;  /* 0x00e88000d718783b */ /* 0x000e680000000200 */
[----:B------:R-:W-:Y:S03]  /*a2e0*/  LDSM.16.M88.4 R20, [R215+0xf080] ;  /* 0x00f08000d714783b */ /* 0x000fe60000000200 */
[C---:B--2---:R-:W-:Y:S08]  /*a2f0*/  HMMA.16816.F32 R16, R56.reuse, R72, R16 ;  /* 0x000000483810723c */ /* 0x044ff00000001810 */
[----:B------:R-:W-:Y:S08]  /*a300*/  HMMA.16816.F32 R44, R56, R74, R44 ;  /* 0x0000004a382c723c */ /* 0x000ff0000000182c */
[C---:B---3--:R-:W-:Y:S08]  /*a310*/  HMMA.16816.F32 R40, R64.reuse, R8, R40 ;  /* 0x000000084028723c */ /* 0x048ff00000001828 */
[C---:B------:R-:W-:Y:S01]  /*a320*/  HMMA.16816.F32 R36, R64.reuse, R10, R36 ;  /* 0x0000000a4024723c */ /* 0x040fe20000001824 */
[----:B------:R-:W2:Y:S07]  /*a330*/  LDSM.16.M88.4 R8, [R209+0x4800] ;  /* 0x00480000d108783b */ /* 0x000eae0000000200 */
[C---:B------:R-:W-:Y:S08]  /*a340*/  HMMA.16816.F32 R32, R64.reuse, R68, R32 ;  /* 0x000000444020723c */ /* 0x040ff00000001820 */
[----:B------:R-:W-:Y:S01]  /*a350*/  HMMA.16816.F32 R60, R64, R70, R60 ;  /* 0x00000046403c723c */ /* 0x000fe2000000183c */
[----:B------:R-:W3:Y:S07]  /*a360*/  LDSM.16.M88.4 R64, [R215+0xf880] ;  /* 0x00f88000d740783b */ /* 0x000eee0000000200 */
[C---:B-1----:R-:W-:Y:S08]  /*a370*/  HMMA.16816.F32 R16, R28.reuse, R24, R16 ;  /* 0x000000181c10723c */ /* 0x042ff00000001810 */
[----:B------:R-:W-:Y:S01]  /*a380*/  HMMA.16816.F32 R44, R28, R26, R44 ;  /* 0x0000001a1c2c723c */ /* 0x000fe2000000182c */
[----:B------:R-:W-:Y:S07]  /*a390*/  LDSM.16.M88.4 R24, [R209+0x5800] ;  /* 0x00580000d118783b */ /* 0x000fee0000000200 */
[C---:B------:R-:W-:Y:S08]  /*a3a0*/  HMMA.16816.F32 R40, R56.reuse, R52, R40 ;  /* 0x000000343828723c */ /* 0x040ff00000001828 */
[----:B------:R-:W-:Y:S01]  /*a3b0*/  HMMA.16816.F32 R52, R56, R54, R36 ;  /* 0x000000363834723c */ /* 0x000fe20000001824 */
[----:B------:R-:W1:Y:S01]  /*a3c0*/  LDSM.16.M88.4 R36, [R209+0x5000] ;  /* 0x00500000d124783b */ /* 0x000e620000000200 */
[----:B------:R-:W-:Y:S01]  /*a3d0*/  ISETP.GT.AND P0, PT, R81, R229, PT ;  /* 0x000000e55100720c */ /* 0x000fe20003f04270 */
[----:B------:R-:W-:-:S05]  /*a3e0*/  DEPBAR.LE SB0, 0x0 ;  /* 0x000080000000791a */ /* 0x000fca0000000000 */
[C---:B------:R-:W-:Y:S08]  /*a3f0*/  HMMA.16816.F32 R32, R56.reuse, R48, R32 ;  /* 0x000000303820723c */ /* 0x040ff00000001820 */
[----:B------:R-:W-:Y:S08]  /*a400*/  HMMA.16816.F32 R60, R56, R50, R60 ;  /* 0x00000032383c723c */ /* 0x000ff0000000183c */
[C---:B--2---:R-:W-:Y:S08]  /*a410*/  HMMA.16816.F32 R16, R12.reuse, R8, R16 ;  /* 0x000000080c10723c */ /* 0x044ff00000001810 */
[----:B------:R-:W-:Y:S08]  /*a420*/  HMMA.16816.F32 R44, R12, R10, R44 ;  /* 0x0000000a0c2c723c */ /* 0x000ff0000000182c */
[C---:B------:R-:W-:Y:S08]  /*a430*/  HMMA.16816.F32 R40, R28.reuse, R20, R40 ;  /* 0x000000141c28723c */ /* 0x040ff00000001828 */
[C---:B------:R-:W-:Y:S08]  /*a440*/  HMMA.16816.F32 R52, R28.reuse, R22, R52 ;  /* 0x000000161c34723c */ /* 0x040ff00000001834 */
[C---:B---3--:R-:W-:Y:S08]  /*a450*/  HMMA.16816.F32 R32, R28.reuse, R64, R32 ;  /* 0x000000401c20723c */ /* 0x048ff00000001820 */
[----:B------:R-:W-:Y:S01]  /*a460*/  HMMA.16816.F32 R60, R28, R66, R60 ;  /* 0x000000421c3c723c */ /* 0x000fe2000000183c */
[----:B------:R-:W-:-:S02]  /*a470*/  FMUL.FTZ R6, R16, c[0x0][0x320] ;  /* 0x0000c80010067a20 */ /* 0x000fc40000410000 */
[----:B------:R-:W-:Y:S02]  /*a480*/  FMUL.FTZ R8, R17, c[0x0][0x320] ;  /* 0x0000c80011087a20 */ /* 0x000fe40000410000 */
[----:B------:R-:W-:Y:S02]  /*a490*/  FMUL.FTZ R10, R19, c[0x0][0x320] ;  /* 0x0000c800130a7a20 */ /* 0x000fe40000410000 */
[----:B------:R-:W-:Y:S02]  /*a4a0*/  FMUL.FTZ R16, R18, c[0x0][0x320] ;  /* 0x0000c80012107a20 */ /* 0x000fe40000410000 */
[----:B------:R-:W-:Y:S02]  /*a4b0*/  FMUL.FTZ R19, R44, c[0x0][0x320] ;  /* 0x0000c8002c137a20 */ /* 0x000fe40000410000 */
[----:B------:R-:W-:Y:S01]  /*a4c0*/  FMUL.FTZ R17, R45, c[0x0][0x320] ;  /* 0x0000c8002d117a20 */ /* 0x000fe20000410000 */
[----:B------:R-:W2:Y:S08]  /*a4d0*/  MUFU.TANH R6, R6 ;  /* 0x0000000600067308 */ /* 0x000eb00000002400 */
[----:B------:R-:W3:Y:S08]  /*a4e0*/  MUFU.TANH R8, R8 ;  /* 0x0000000800087308 */ /* 0x000ef00000002400 */
[----:B------:R-:W4:Y:S08]  /*a4f0*/  MUFU.TANH R16, R16 ;  /* 0x0000001000107308 */ /* 0x000f300000002400 */
[----:B------:R-:W1:Y:S08]  /*a500*/  MUFU.TANH R10, R10 ;  /* 0x0000000a000a7308 */ /* 0x000e700000002400 */
[----:B------:R-:W2:Y:S08]  /*a510*/  MUFU.TANH R19, R19 ;  /* 0x0000001300137308 */ /* 0x000eb00000002400 */
[----:B------:R-:W2:Y:S01]  /*a520*/  MUFU.TANH R17, R17 ;  /* 0x0000001100117308 */ /* 0x000ea20000002400 */
[----:B-1----:R-:W-:Y:S01]  /*a530*/  HMMA.16816.F32 R40, R12, R36, R40 ;  /* 0x000000240c28723c */ /* 0x002fe20000001828 */
[----:B------:R-:W-:-:S02]  /*a540*/  IADD3 R211, R219, 0x800, RZ ;  /* 0x00000800dbd37810 */ /* 0x000fc40007ffe0ff */
[C---:B------:R-:W-:Y:S02]  /*a550*/  IADD3 R210, R219.reuse, 0x1000, RZ ;  /* 0x00001000dbd27810 */ /* 0x040fe40007ffe0ff */
[----:B------:R-:W-:-:S03]  /*a560*/  IADD3 R208, R219, 0x1800, RZ ;  /* 0x00001800dbd07810 */ /* 0x000fc60007ffe0ff */
[----:B------:R-:W-:Y:S01]  /*a570*/  HMMA.16816.F32 R52, R12, R38, R52 ;  /* 0x000000260c34723c */ /* 0x000fe20000001834 */
[C---:B------:R-:W-:Y:S02]  /*a580*/  IADD3 R207, R219.reuse, 0x2000, RZ ;  /* 0x00002000dbcf7810 */ /* 0x040fe40007ffe0ff */
        /* <DEDUP_REMOVED lines=8> */
[----:B------:R-:W-:Y:S01]  /*a610*/  IADD3 R200, R219, 0x5800, RZ ;  /* 0x00005800dbc87810 */ /* 0x000fe20007ffe0ff */
[----:B------:R-:W-:Y:S06]  /*a620*/  BAR.SYNC.DEFER_BLOCKING 0x0 ;  /* 0x0000000000007b1d */ /* 0x000fec0000010000 */
[----:B------:R-:W-:Y:S09]  /*a630*/  @!P0 BRA `(.L_x_1088) ;  /* 0x0000020000008947 */ /* 0x000ff20003800000 */
[----:B--234-:R-:W-:Y:S02]  /*a640*/  IADD3 R9, -R248, 0x30, RZ ;  /* 0x00000030f8097810 */ /* 0x01cfe40007ffe1ff */
[----:B------:R-:W-:-:S02]  /*a650*/  IADD3 R13, R168, -0x2, RZ ;  /* 0xfffffffea80d7810 */ /* 0x000fc40007ffe0ff */
[----:B------:R-:W-:Y:S02]  /*a660*/  ISETP.GE.AND P0, PT, R9, 0x21, PT ;  /* 0x000000210900780c */ /* 0x000fe40003f06270 */
[----:B------:R-:W-:Y:S01]  /*a670*/  SHF.R.S32.HI R11, RZ, 0x1f, R13 ;  /* 0x0000001fff0b7819 */ /* 0x000fe2000001140d */
[-C--:B------:R-:W-:Y:S01]  /*a680*/  IMAD R2, R2, R13.reuse, RZ ;  /* 0x0000000d02027224 */ /* 0x080fe200078e02ff */
[----:B------:R-:W-:Y:S01]  /*a690*/  ISETP.GE.AND P6, PT, R228, c[0x0][0x1d4], PT ;  /* 0x00007500e4007a0c */ /* 0x000fe20003fc6270 */
[----:B------:R-:W-:Y:S01]  /*a6a0*/  IMAD.WIDE.U32 R12, R78, R13, RZ ;  /* 0x0000000d4e0c7225 */ /* 0x000fe200078e00ff */
[----:B------:R-:W-:Y:S02]  /*a6b0*/  ISETP.GE.AND P5, PT, R230, c[0x0][0x1d4], PT ;  /* 0x00007500e6007a0c */ /* 0x000fe40003fa6270 */
[----:B------:R-:W-:Y:S01]  /*a6c0*/  ISETP.GE.AND P4, PT, R227, c[0x0][0x1d4], PT ;  /* 0x00007500e3007a0c */ /* 0x000fe20003f86270 */
[----:B------:R-:W-:Y:S01]  /*a6d0*/  IMAD R11, R11, R78, R2 ;  /* 0x0000004e0b0b7224 */ /* 0x000fe200078e0202 */
[----:B------:R-:W-:-:S03]  /*a6e0*/  ISETP.GE.AND P3, PT, R225, c[0x0][0x1d4], PT ;  /* 0x00007500e1007a0c */ /* 0x000fc60003f66270 */
        /* <DEDUP_REMOVED lines=8> */
[----:B------:R-:W-:-:S04]  /*a770*/  @P1 LEA R20, P2, R12, c[0x0][0x1c8], 0x1 ;  /* 0x000072000c141a11 */ /* 0x000fc800078408ff */
[----:B------:R-:W-:-:S05]  /*a780*/  @P1 LEA.HI.X R21, R12, c[0x0][0x1cc], R11, 0x1, P2 ;  /* 0x000073000c151a11 */ /* 0x000fca00010f0c0b */
        /* <DEDUP_REMOVED lines=11> */
.L_x_1088:
[----:B--234-:R-:W-:Y:S05]  /*a840*/  BSYNC B0 ;  /* 0x0000000000007941 */ /* 0x01cfea0003800000 */
.L_x_1087:
[----:B------:R-:W2:Y:S01]  /*a850*/  LDL R170, [R1+0x4] ;  /* 0x0000040001aa7983 */ /* 0x000ea20000100800 */
[----:B-----5:R-:W-:Y:S01]  /*a860*/  SHF.R.S32.HI R11, RZ, 0x1f, R0 ;  /* 0x0000001fff0b7819 */ /* 0x020fe20000011400 */
[----:B------:R-:W-:Y:S01]  /*a870*/  IMAD.MOV.U32 R198, RZ, RZ, c[0x0][0x2c4] ;  /* 0x0000b100ffc67624 */ /* 0x000fe200078e00ff */
[----:B------:R-:W-:Y:S01]  /*a880*/  LOP3.LUT R196, R196, 0xfffff7ff, RZ, 0xc0, !PT ;  /* 0xfffff7ffc4c47812 */ /* 0x000fe200078ec0ff */
[----:B------:R-:W-:Y:S01]  /*a890*/  IMAD.IADD R23, R77, 0x1, R3 ;  /* 0x000000014d177824 */ /* 0x000fe200078e0203 */
[CC--:B------:R-:W-:Y:S01]  /*a8a0*/  LEA.HI R13, R11.reuse, R0.reuse, RZ, 0x2 ;  /* 0x000000000b0d7211 */ /* 0x0c0fe200078f10ff */
[----:B------:R-:W-:Y:S01]  /*a8b0*/  IMAD.MOV.U32 R197, RZ, RZ, c[0x0][0x32c] ;  /* 0x0000cb00ffc57624 */ /* 0x000fe200078e00ff */
[----:B------:R-:W-:Y:S01]  /*a8c0*/  LEA.HI R12, R11, R0, RZ, 0x5 ;  /* 0x000000000b0c7211 */ /* 0x000fe200078f28ff */
[----:B------:R-:W-:Y:S01]  /*a8d0*/  FMUL.FTZ R9, R53, c[0x0][0x320] ;  /* 0x0000c80035097a20 */ /* 0x000fe20000410000 */
[----:B------:R-:W-:Y:S01]  /*a8e0*/  LOP3.LUT R13, R13, 0xfffffffc, RZ, 0xc0, !PT ;  /* 0xfffffffc0d0d7812 */ /* 0x000fe200078ec0ff */
[----:B-1----:R-:W-:Y:S01]  /*a8f0*/  FMUL.FTZ R15, R40, c[0x0][0x320] ;  /* 0x0000c800280f7a20 */ /* 0x002fe20000410000 */
[----:B------:R-:W-:Y:S01]  /*a900*/  LOP3.LUT R11, R12, 0xffffffe0, RZ, 0xc0, !PT ;  /* 0xffffffe00c0b7812 */ /* 0x000fe200078ec0ff */
[----:B------:R-:W-:Y:S01]  /*a910*/  FMUL.FTZ R32, R32, c[0x0][0x320] ;  /* 0x0000c80020207a20 */ /* 0x000fe20000410000 */
[--C-:B------:R-:W-:Y:S01]  /*a920*/  SHF.R.S32.HI R239, RZ, 0x5, R12.reuse ;  /* 0x00000005ffef7819 */ /* 0x100fe2000001140c */
[C---:B------:R-:W-:Y:S01]  /*a930*/  IMAD.IADD R238, R0.reuse, 0x1, -R13 ;  /* 0x0000000100ee7824 */ /* 0x040fe200078e0a0d */
[----:B------:R-:W-:Y:S01]  /*a940*/  SHF.R.S32.HI R12, RZ, 0x1f, R12 ;  /* 0x0000001fff0c7819 */ /* 0x000fe2000001140c */
[----:B------:R-:W-:Y:S01]  /*a950*/  IMAD.IADD R2, R0, 0x1, -R11 ;  /* 0x0000000100027824 */ /* 0x000fe200078e0a0b */
[----:B------:R-:W-:Y:S01]  /*a960*/  ISETP.NE.AND P0, PT, R198, 0x1, PT ;  /* 0x00000001c600780c */ /* 0x000fe20003f05270 */
[----:B------:R-:W-:Y:S01]  /*a970*/  FMUL.FTZ R33, R33, c[0x0][0x320] ;  /* 0x0000c80021217a20 */ /* 0x000fe20000410000 */
[----:B------:R-:W-:Y:S01]  /*a980*/  LEA.HI R0, R12, R239, RZ, 0x3 ;  /* 0x000000ef0c007211 */ /* 0x000fe200078f18ff */
[----:B------:R-:W-:Y:S01]  /*a990*/  FMUL.FTZ R60, R60, c[0x0][0x320] ;  /* 0x0000c8003c3c7a20 */ /* 0x000fe20000410000 */
[----:B------:R-:W-:Y:S01]  /*a9a0*/  LEA.HI R13, R238, R238, RZ, 0x1 ;  /* 0x000000eeee0d7211 */ /* 0x000fe200078f08ff */
[----:B------:R-:W-:Y:S01]  /*a9b0*/  FMUL.FTZ R61, R61, c[0x0][0x320] ;  /* 0x0000c8003d3d7a20 */ /* 0x000fe20000410000 */
[----:B------:R-:W-:Y:S01]  /*a9c0*/  SHF.R.S32.HI R11, RZ, 0x1f, R2 ;  /* 0x0000001fff0b7819 */ /* 0x000fe20000011402 */
[----:B------:R-:W-:Y:S01]  /*a9d0*/  ULDC UR7, c[0x0][0x324] ;  /* 0x0000c90000077ab9 */ /* 0x000fe20000000800 */
[----:B------:R-:W-:Y:S01]  /*a9e0*/  LOP3.LUT R0, R0, 0xffffff8, RZ, 0xc0, !PT ;  /* 0x0ffffff800007812 */ /* 0x000fe200078ec0ff */
[----:B------:R-:W1:Y:S01]  /*a9f0*/  MUFU.TANH R9, R9 ;  /* 0x0000000900097308 */ /* 0x000e620000002400 */
[----:B------:R-:W-:Y:S01]  /*aa00*/  LOP3.LUT R13, R13, 0x1ffffffe, RZ, 0xc0, !PT ;  /* 0x1ffffffe0d0d7812 */ /* 0x000fe200078ec0ff */
[----:B------:R-:W-:Y:S01]  /*aa10*/  ULOP3.LUT UR7, URZ, UR7, URZ, 0x33, !UPT ;  /* 0x000000073f077292 */ /* 0x000fe2000f8e333f */
[----:B------:R-:W-:Y:S01]  /*aa20*/  LEA.HI R11, R11, R2, RZ, 0x2 ;  /* 0x000000020b0b7211 */ /* 0x000fe200078f10ff */
[----:B------:R-:W-:Y:S01]  /*aa30*/  IMAD.IADD R239, R239, 0x1, -R0 ;  /* 0x00000001efef7824 */ /* 0x000fe200078e0a00 */
[----:B------:R-:W-:Y:S01]  /*aa40*/  @P0 LOP3.LUT R196, R196, 0x800, RZ, 0xfc, !PT ;  /* 0x00000800c4c40812 */ /* 0x000fe200078efcff */
[----:B------:R-:W-:Y:S01]  /*aa50*/  IMAD.IADD R238, R238, 0x1, -R13 ;  /* 0x00000001eeee7824 */ /* 0x000fe200078e0a0d */
[----:B------:R-:W-:Y:S01]  /*aa60*/  SHF.R.S32.HI R241, RZ, 0x2, R11 ;  /* 0x00000002fff17819 */ /* 0x000fe2000001140b */
[----:B------:R-:W-:Y:S01]  /*aa70*/  IMAD.SHL.U32 R239, R239, 0x10, RZ ;  /* 0x00000010efef7824 */ /* 0x000fe200078e00ff */
[----:B------:R-:W-:Y:S01]  /*aa80*/  LOP3.LUT R11, R11, 0x7ffffffc, RZ, 0xc0, !PT ;  /* 0x7ffffffc0b0b7812 */ /* 0x000fe200078ec0ff */
[----:B------:R-:W-:Y:S01]  /*aa90*/  IMAD.SHL.U32 R238, R238, 0x8, RZ ;  /* 0x00000008eeee7824 */ /* 0x000fe200078e00ff */
[----:B------:R3:W4:Y:S01]  /*aaa0*/  MUFU.TANH R189, R32 ;  /* 0x0000002000bd7308 */ /* 0x0007220000002400 */
[----:B------:R-:W-:Y:S01]  /*aab0*/  FMUL.FTZ R13, R41, c[0x0][0x320] ;  /* 0x0000c800290d7a20 */ /* 0x000fe20000410000 */
[----:B------:R-:W-:Y:S01]  /*aac0*/  LOP3.LUT R196, R196, 0xffffefff, RZ, 0xc0, !PT ;  /* 0xffffefffc4c47812 */ /* 0x000fe200078ec0ff */
[----:B------:R-:W-:Y:S01]  /*aad0*/  IMAD.IADD R240, R2, 0x1, -R11 ;  /* 0x0000000102f07824 */ /* 0x000fe200078e0a0b */
[----:B------:R-:W0:Y:S01]  /*aae0*/  LDGDEPBAR ;  /* 0x00000000000079af */ /* 0x000e220000000000 */
[----:B------:R-:W-:-:S02]  /*aaf0*/  FMUL.FTZ R11, R52, c[0x0][0x320] ;  /* 0x0000c800340b7a20 */ /* 0x000fc40000410000 */
[----:B------:R-:W-:Y:S01]  /*ab00*/  IMAD.SHL.U32 R240, R240, 0x2, RZ ;  /* 0x00000002f0f07824 */ /* 0x000fe200078e00ff */
[----:B------:R3:W1:Y:S03]  /*ab10*/  MUFU.TANH R195, R33 ;  /* 0x0000002100c37308 */ /* 0x0006660000002400 */
[--C-:B------:R-:W-:Y:S01]  /*ab20*/  IMAD.IADD R20, R23, 0x1, -R240.reuse ;  /* 0x0000000117147824 */ /* 0x100fe200078e0af0 */
[----:B------:R-:W-:Y:S01]  /*ab30*/  IADD3 R25, -R240, 0x1, R23 ;  /* 0x00000001f0197810 */ /* 0x000fe20007ffe117 */
[----:B------:R-:W-:-:S03]  /*ab40*/  IMAD.IADD R2, R77, 0x1, -R240 ;  /* 0x000000014d027824 */ /* 0x000fc600078e0af0 */
[----:B------:R3:W1:Y:S08]  /*ab50*/  MUFU.TANH R191, R60 ;  /* 0x0000003c00bf7308 */ /* 0x0006700000002400 */
[----:B------:R3:W1:Y:S08]  /*ab60*/  MUFU.TANH R193, R61 ;  /* 0x0000003d00c17308 */ /* 0x0006700000002400 */
[----:B------:R-:W1:Y:S08]  /*ab70*/  MUFU.TANH R15, R15 ;  /* 0x0000000f000f7308 */ /* 0x000e700000002400 */
[----:B------:R-:W1:Y:S08]  /*ab80*/  MUFU.TANH R13, R13 ;  /* 0x0000000d000d7308 */ /* 0x000e700000002400 */
[----:B------:R-:W1:Y:S01]  /*ab90*/  MUFU.TANH R11, R11 ;  /* 0x0000000b000b7308 */ /* 0x000e620000002400 */
[----:B--2---:R-:W-:-:S05]  /*aba0*/  IMAD R0, R170, 0x80, R241 ;  /* 0x00000080aa007824 */ /* 0x004fca00078e02f1 */
[----:B------:R-:W-:-:S05]  /*abb0*/  IADD3 R0, R238, R0, R239 ;  /* 0x00000000ee007210 */ /* 0x000fca0007ffe0ef */
[----:B------:R-:W-:-:S05]  /*abc0*/  @P0 IMAD.HI.U32 R12, R0, c[0x0][0x2c8], RZ ;  /* 0x0000b200000c0a27 */ /* 0x000fca00078e00ff */
[----:B------:R-:W-:Y:S01]  /*abd0*/  @P0 SHF.R.U32.HI R0, RZ, c[0x0][0x2cc], R12 ;  /* 0x0000b300ff000a19 */ /* 0x000fe2000001160c */
[----:B------:R-:W-:Y:S01]  /*abe0*/  IMAD.IADD R12, R25, 0x1, -R242 ;  /* 0x00000001190c7824 */ /* 0x000fe200078e0af2 */
[----:B------:R-:W-:-:S03]  /*abf0*/  ISETP.GE.AND P0, PT, R197, 0x1, PT ;  /* 0x00000001c500780c */ /* 0x000fc60003f06270 */
[----:B------:R-:W2:Y:S01]  /*ac00*/  SHFL.IDX PT, R21, R0, RZ, 0x1c1f ;  /* 0x001c1fff00157589 */ /* 0x000ea200000e0000 */
[C---:B------:R-:W-:Y:S02]  /*ac10*/  IADD3 R14, R12.reuse, c[0x0][0x328], RZ ;  /* 0x0000ca000c0e7a10 */ /* 0x040fe40007ffe0ff */
[----:B------:R-:W-:-:S07]  /*ac20*/  IADD3 R12, R12, UR7, RZ ;  /* 0x000000070c0c7c10 */ /* 0x000fce000fffe0ff */
[----:B------:R-:W-:Y:S01]  /*ac30*/  @P0 LOP3.LUT R196, R196, 0x1000, RZ, 0xfc, !PT ;  /* 0x00001000c4c40812 */ /* 0x000fe200078efcff */
[--C-:B--2---:R-:W-:Y:S02]  /*ac40*/  IMAD.IADD R25, R14, 0x1, R21.reuse ;  /* 0x000000010e197824 */ /* 0x104fe400078e0215 */
[----:B------:R-:W-:-:S03]  /*ac50*/  IMAD.IADD R23, R12, 0x1, R21 ;  /* 0x000000010c177824 */ /* 0x000fc600078e0215 */
[----:B------:R-:W-:Y:S01]  /*ac60*/  IMNMX R24, R20, R25, PT ;  /* 0x0000001914187217 */ /* 0x000fe20003800200 */
[----:B------:R-:W-:Y:S05]  /*ac70*/  @!P0 BRA `(.L_x_1089) ;  /* 0x0000012000008947 */ /* 0x000fea0003800000 */
[----:B-1-34-:R-:W-:Y:S01]  /*ac80*/  IADD3 R21, -R242, R3, R21 ;  /* 0x00000003f2157210 */ /* 0x01afe20007ffe115 */
[----:B------:R-:W-:Y:S03]  /*ac90*/  BSSY B0, `(.L_x_1090) ;  /* 0x000000c000007945 */ /* 0x000fe60003800000 */
        /* <DEDUP_REMOVED lines=8> */
.L_x_1091:
[----:B------:R-:W-:-:S13]  /*ad20*/  ISETP.NE.AND P0, PT, R197, 0x1, PT ;  /* 0x00000001c500780c */ /* 0x000fda0003f05270 */
[----:B------:R-:W-:-:S05]  /*ad30*/  @P0 IMAD.HI.U32 R18, R21, c[0x0][0x330], RZ ;  /* 0x0000cc0015120a27 */ /* 0x000fca00078e00ff */
[----:B------:R-:W-:Y:S02]  /*ad40*/  @P0 SHF.R.U32.HI R21, RZ, c[0x0][0x334], R18 ;  /* 0x0000cd00ff150a19 */ /* 0x000fe40000011612 */
.L_x_1092:
[----:B------:R-:W-:Y:S05]  /*ad50*/  BSYNC B0 ;  /* 0x0000000000007941 */ /* 0x000fea0003800000 */
.L_x_1090:
[----:B------:R-:W-:-:S05]  /*ad60*/  IMAD R18, R21, c[0x0][0x32c], R2 ;  /* 0x0000cb0015127a24 */ /* 0x000fca00078e0202 */
[----:B------:R-:W-:Y:S02]  /*ad70*/  IADD3 R21, R18, c[0x0][0x32c], RZ ;  /* 0x0000cb0012157a10 */ /* 0x000fe40007ffe0ff */
[----:B------:R-:W-:Y:S02]  /*ad80*/  IMNMX R23, R23, R18, !PT ;  /* 0x0000001217177217 */ /* 0x000fe40007800200 */
[----:B------:R-:W-:Y:S02]  /*ad90*/  IMNMX R24, R24, R21, PT ;  /* 0x0000001518187217 */ /* 0x000fe40003800200 */
.L_x_1089:
[C---:B-1-34-:R-:W-:Y:S01]  /*ada0*/  ISETP.GE.AND P0, PT, R77.reuse, 0x2, PT ;  /* 0x000000024d00780c */ /* 0x05afe20003f06270 */
[----:B------:R-:W1:Y:S01]  /*adb0*/  SHFL.IDX PT, R33, R0, 0x1, 0x1c1f ;  /* 0x003c1f0000217f89 */ /* 0x000e6200000e0000 */
[----:B------:R-:W-:Y:S01]  /*adc0*/  ISETP.GE.AND P1, PT, R77, 0x9, PT ;  /* 0x000000094d00780c */ /* 0x000fe20003f26270 */
[----:B------:R-:W-:Y:S01]  /*add0*/  FMUL.FTZ R32, R42, c[0x0][0x320] ;  /* 0x0000c8002a207a20 */ /* 0x000fe20000410000 */
[----:B------:R-:W-:Y:S01]  /*ade0*/  P2R R22, PR, RZ, 0x1 ;  /* 0x00000001ff167803 */ /* 0x000fe20000000000 */
[----:B------:R-:W-:Y:S01]  /*adf0*/  FMUL.FTZ R31, R43, c[0x0][0x320] ;  /* 0x0000c8002b1f7a20 */ /* 0x000fe20000410000 */
[----:B------:R-:W-:Y:S01]  /*ae00*/  ISETP.GT.AND P0, PT, R23, 0x1, !P0 ;  /* 0x000000011700780c */ /* 0x000fe20004704270 */
[----:B------:R-:W-:Y:S01]  /*ae10*/  FMUL.FTZ R30, R55, c[0x0][0x320] ;  /* 0x0000c800371e7a20 */ /* 0x000fe20000410000 */
[----:B------:R-:W-:Y:S01]  /*ae20*/  ISETP.GE.AND P6, PT, R77, 0x12, PT ;  /* 0x000000124d00780c */ /* 0x000fe20003fc6270 */
[----:B------:R-:W-:Y:S01]  /*ae30*/  FMUL.FTZ R62, R62, c[0x0][0x320] ;  /* 0x0000c8003e3e7a20 */ /* 0x000fe20000410000 */
[----:B------:R-:W-:Y:S01]  /*ae40*/  ISETP.LT.OR P0, PT, R24, 0x2, P0 ;  /* 0x000000021800780c */ /* 0x000fe20000701670 */
[----:B------:R-:W-:Y:S01]  /*ae50*/  FMUL.FTZ R63, R63, c[0x0][0x320] ;  /* 0x0000c8003f3f7a20 */ /* 0x000fe20000410000 */
[----:B------:R-:W-:Y:S01]  /*ae60*/  ISETP.GE.AND P5, PT, R77, 0x19, PT ;  /* 0x000000194d00780c */ /* 0x000fe20003fa6270 */
[----:B------:R-:W-:Y:S01]  /*ae70*/  FMUL.FTZ R35, R35, c[0x0][0x320] ;  /* 0x0000c80023237a20 */ /* 0x000fe20000410000 */
[----:B------:R-:W-:Y:S01]  /*ae80*/  FSEL R21, R8, -INF , !P0 ;  /* 0xff80000008157808 */ /* 0x000fe20004000000 */
[----:B------:R-:W-:Y:S01]  /*ae90*/  FMUL.FTZ R34, R34, c[0x0][0x320] ;  /* 0x0000c80022227a20 */ /* 0x000fe20000410000 */
[----:B------:R-:W-:Y:S01]  /*aea0*/  ISETP.GT.AND P0, PT, R23, 0x8, !P1 ;  /* 0x000000081700780c */ /* 0x000fe20004f04270 */
[----:B------:R2:W3:Y:S01]  /*aeb0*/  MUFU.TANH R192, R62 ;  /* 0x0000003e00c07308 */ /* 0x0004e20000002400 */
[----:B------:R-:W-:-:S02]  /*aec0*/  P2R R8, PR, RZ, 0x2 ;  /* 0x00000002ff087803 */ /* 0x000fc40000000000 */
[----:B------:R-:W-:Y:S02]  /*aed0*/  ISETP.LT.OR P0, PT, R24, 0x9, P0 ;  /* 0x000000091800780c */ /* 0x000fe40000701670 */
[----:B------:R-:W-:Y:S02]  /*aee0*/  ISETP.GE.AND P1, PT, R77, 0xa, PT ;  /* 0x0000000a4d00780c */ /* 0x000fe40003f26270 */
[----:B------:R-:W-:Y:S01]  /*aef0*/  FSEL R19, R19, -INF , !P0 ;  /* 0xff80000013137808 */ /* 0x000fe20004000000 */
[----:B------:R2:W4:Y:S01]  /*af00*/  MUFU.TANH R190, R63 ;  /* 0x0000003f00be7308 */ /* 0x0005220000002400 */
[----:B------:R-:W-:Y:S01]  /*af10*/  ISETP.GT.AND P0, PT, R23, 0x9, !P1 ;  /* 0x000000091700780c */ /* 0x000fe20004f04270 */
[--C-:B-1----:R-:W-:Y:S01]  /*af20*/  IMAD.IADD R29, R14, 0x1, R33.reuse ;  /* 0x000000010e1d7824 */ /* 0x102fe200078e0221 */
[----:B------:R-:W-:Y:S01]  /*af30*/  P2R R26, PR, RZ, 0x2 ;  /* 0x00000002ff1a7803 */ /* 0x000fe20000000000 */
[----:B------:R-:W-:Y:S01]  /*af40*/  IMAD.IADD R0, R12, 0x1, R33 ;  /* 0x000000010c007824 */ /* 0x000fe200078e0221 */
[----:B------:R-:W-:-:S02]  /*af50*/  ISETP.LT.OR P0, PT, R24, 0xa, P0 ;  /* 0x0000000a1800780c */ /* 0x000fc40000701670 */
[----:B------:R-:W-:Y:S01]  /*af60*/  ISETP.GE.AND P1, PT, R77, 0x11, PT ;  /* 0x000000114d00780c */ /* 0x000fe20003f26270 */
[----:B------:R2:W1:Y:S01]  /*af70*/  MUFU.TANH R194, R35 ;  /* 0x0000002300c27308 */ /* 0x0004620000002400 */
[----:B------:R-:W-:Y:S02]  /*af80*/  FSEL R17, R17, -INF , !P0 ;  /* 0xff80000011117808 */ /* 0x000fe40004000000 */
[----:B------:R-:W-:Y:S02]  /*af90*/  ISETP.GT.AND P0, PT, R23, 0x10, !P1 ;  /* 0x000000101700780c */ /* 0x000fe40004f04270 */
[C---:B------:R-:W-:Y:S02]  /*afa0*/  ISETP.GE.AND P4, PT, R77.reuse, 0x1a, PT ;  /* 0x0000001a4d00780c */ /* 0x040fe40003f86270 */
[----:B------:R-:W-:Y:S01]  /*afb0*/  ISETP.LT.OR P0, PT, R24, 0x11, P0 ;  /* 0x000000111800780c */ /* 0x000fe20000701670 */
[----:B------:R-:W1:Y:S01]  /*afc0*/  MUFU.TANH R32, R32 ;  /* 0x0000002000207308 */ /* 0x000e620000002400 */
[----:B------:R-:W-:-:S02]  /*afd0*/  ISETP.GE.AND P3, PT, R77, 0x21, PT ;  /* 0x000000214d00780c */ /* 0x000fc40003f66270 */
[----:B------:R-:W-:Y:S02]  /*afe0*/  FSEL R15, R15, -INF , !P0 ;  /* 0xff8000000f0f7808 */ /* 0x000fe40004000000 */
[----:B------:R-:W-:Y:S02]  /*aff0*/  ISETP.GT.AND P0, PT, R23, 0x11, !P6 ;  /* 0x000000111700780c */ /* 0x000fe40007704270 */
[----:B------:R-:W-:Y:S01]  /*b000*/  ISETP.GE.AND P2, PT, R77, 0x22, PT ;  /* 0x000000224d00780c */ /* 0x000fe20003f46270 */
[----:B------:R-:W1:Y:S01]  /*b010*/  MUFU.TANH R31, R31 ;  /* 0x0000001f001f7308 */ /* 0x000e620000002400 */
[----:B------:R-:W-:Y:S02]  /*b020*/  ISETP.LT.OR P0, PT, R24, 0x12, P0 ;  /* 0x000000121800780c */ /* 0x000fe40000701670 */
[----:B------:R-:W-:Y:S02]  /*b030*/  P2R R25, PR, RZ, 0x2 ;  /* 0x00000002ff197803 */ /* 0x000fe40000000000 */
[----:B------:R-:W-:-:S02]  /*b040*/  FSEL R13, R13, -INF , !P0 ;  /* 0xff8000000d0d7808 */ /* 0x000fc40004000000 */
[----:B------:R-:W-:Y:S01]  /*b050*/  ISETP.GT.AND P0, PT, R23, 0x18, !P5 ;  /* 0x000000181700780c */ /* 0x000fe20006f04270 */
[----:B------:R2:W1:Y:S01]  /*b060*/  MUFU.TANH R250, R34 ;  /* 0x0000002200fa7308 */ /* 0x0004620000002400 */
[----:B------:R-:W-:Y:S02]  /*b070*/  ISETP.GE.AND P1, PT, R77, 0x29, PT ;  /* 0x000000294d00780c */ /* 0x000fe40003f26270 */
[----:B------:R-:W-:Y:S02]  /*b080*/  ISETP.LT.OR P0, PT, R24, 0x19, P0 ;  /* 0x000000191800780c */ /* 0x000fe40000701670 */
[----:B------:R-:W-:Y:S02]  /*b090*/  IMNMX R29, R20, R29, PT ;  /* 0x0000001d141d7217 */ /* 0x000fe40003800200 */
[----:B------:R-:W-:Y:S01]  /*b0a0*/  FSEL R11, R11, -INF , !P0 ;  /* 0xff8000000b0b7808 */ /* 0x000fe20004000000 */
[----:B------:R-:W1:Y:S01]  /*b0b0*/  MUFU.TANH R30, R30 ;  /* 0x0000001e001e7308 */ /* 0x000e620000002400 */
[----:B------:R-:W-:-:S04]  /*b0c0*/  ISETP.GT.AND P0, PT, R23, 0x19, !P4 ;  /* 0x000000191700780c */ /* 0x000fc80006704270 */
[----:B------:R-:W-:-:S04]  /*b0d0*/  ISETP.LT.OR P0, PT, R24, 0x1a, P0 ;  /* 0x0000001a1800780c */ /* 0x000fc80000701670 */
[----:B------:R-:W-:Y:S02]  /*b0e0*/  FSEL R9, R9, -INF , !P0 ;  /* 0xff80000009097808 */ /* 0x000fe40004000000 */
        /* <DEDUP_REMOVED lines=9> */
[----:B------:R-:W-:-:S04]  /*b180*/  ISETP.GE.AND P0, PT, R77, 0x1, PT ;  /* 0x000000014d00780c */ /* 0x000fc80003f06270 */
[----:B------:R-:W-:Y:S02]  /*b190*/  P2R R27, PR, RZ, 0x1 ;  /* 0x00000001ff1b7803 */ /* 0x000fe40000000000 */
[----:B------:R-:W-:-:S04]  /*b1a0*/  ISETP.GT.AND P0, PT, R23, RZ, !P0 ;  /* 0x000000ff1700720c */ /* 0x000fc80004704270 */
[----:B------:R-:W-:-:S04]  /*b1b0*/  ISETP.LT.OR P0, PT, R24, 0x1, P0 ;  /* 0x000000011800780c */ /* 0x000fc80000701670 */
[----:B------:R-:W-:Y:S01]  /*b1c0*/  FSEL R18, R6, -INF , !P0 ;  /* 0xff80000006127808 */ /* 0x000fe20004000000 */
[----:B------:R-:W-:Y:S01]  /*b1d0*/  FMUL.FTZ R6, R47, c[0x0][0x320] ;  /* 0x0000c8002f067a20 */ /* 0x000fe20000410000 */
[----:B------:R-:W-:-:S04]  /*b1e0*/  ISETP.GE.AND P0, PT, R77, 0x2a, PT ;  /* 0x0000002a4d00780c */ /* 0x000fc80003f06270 */
[----:B------:R-:W-:Y:S01]  /*b1f0*/  P2R R28, PR, RZ, 0x1 ;  /* 0x00000001ff1c7803 */ /* 0x000fe20000000000 */
[----:B------:R-:W1:Y:S01]  /*b200*/  MUFU.TANH R6, R6 ;  /* 0x0000000600067308 */ /* 0x000e620000002400 */
[----:B------:R-:W-:Y:S01]  /*b210*/  ISETP.GT.AND P0, PT, R23, 0x29, !P0 ;  /* 0x000000291700780c */ /* 0x000fe20004704270 */
[----:B------:R-:W-:-:S03]  /*b220*/  FMUL.FTZ R23, R54, c[0x0][0x320] ;  /* 0x0000c80036177a20 */ /* 0x000fc60000410000 */
[----:B------:R-:W-:Y:S01]  /*b230*/  ISETP.LT.OR P0, PT, R24, 0x2a, P0 ;  /* 0x0000002a1800780c */ /* 0x000fe20000701670 */
[----:B------:R-:W-:Y:S02]  /*b240*/  FMUL.FTZ R24, R46, c[0x0][0x320] ;  /* 0x0000c8002e187a20 */ /* 0x000fe40000410000 */
[----:B------:R-:W1:Y:S01]  /*b250*/  MUFU.TANH R23, R23 ;  /* 0x0000001700177308 */ /* 0x000e620000002400 */
[----:B------:R-:W-:Y:S02]  /*b260*/  FSEL R193, R193, -INF , !P0 ;  /* 0xff800000c1c17808 */ /* 0x000fe40004000000 */
[----:B------:R-:W-:-:S05]  /*b270*/  ISETP.GE.AND P0, PT, R197, 0x1, PT ;  /* 0x00000001c500780c */ /* 0x000fca0003f06270 */
[----:B------:R-:W1:Y:S08]  /*b280*/  MUFU.TANH R24, R24 ;  /* 0x0000001800187308 */ /* 0x000e700000002400 */
[----:B------:R-:W-:Y:S05]  /*b290*/  @!P0 BRA `(.L_x_1093) ;  /* 0x0000012000008947 */ /* 0x000fea0003800000 */
[----:B--234-:R-:W-:Y:S01]  /*b2a0*/  IADD3 R33, -R242, R3, R33 ;  /* 0x00000003f2217210 */ /* 0x01cfe20007ffe121 */
        /* <DEDUP_REMOVED lines=9> */
.L_x_1095:
[----:B------:R-:W-:-:S13]  /*b340*/  ISETP.NE.AND P0, PT, R197, 0x1, PT ;  /* 0x00000001c500780c */ /* 0x000fda0003f05270 */
[----:B------:R-:W-:-:S05]  /*b350*/  @P0 IMAD.HI.U32 R12, R33, c[0x0][0x330], RZ ;  /* 0x0000cc00210c0a27 */ /* 0x000fca00078e00ff */
[----:B------:R-:W-:Y:S02]  /*b360*/  @P0 SHF.R.U32.HI R33, RZ, c[0x0][0x334], R12 ;  /* 0x0000cd00ff210a19 */ /* 0x000fe4000001160c */
.L_x_1096:
[----:B------:R-:W-:Y:S05]  /*b370*/  BSYNC B0 ;  /* 0x0000000000007941 */ /* 0x000fea0003800000 */
.L_x_1094:
[----:B------:R-:W-:-:S05]  /*b380*/  IMAD R33, R33, c[0x0][0x32c], R2 ;  /* 0x0000cb0021217a24 */ /* 0x000fca00078e0202 */
[----:B------:R-:W-:Y:S02]  /*b390*/  IADD3 R2, R33, c[0x0][0x32c], RZ ;  /* 0x0000cb0021027a10 */ /* 0x000fe40007ffe0ff */
[----:B------:R-:W-:Y:S02]  /*b3a0*/  IMNMX R0, R0, R33, !PT ;  /* 0x0000002100007217 */ /* 0x000fe40007800200 */
[----:B------:R-:W-:Y:S02]  /*b3b0*/  IMNMX R29, R29, R2, PT ;  /* 0x000000021d1d7217 */ /* 0x000fe40003800200 */
.L_x_1093:
[----:B--234-:R-:W-:Y:S01]  /*b3c0*/  ISETP.NE.AND P0, PT, R22, RZ, PT ;  /* 0x000000ff1600720c */ /* 0x01cfe20003f05270 */
[----:B------:R-:W2:Y:S01]  /*b3d0*/  LDL R180, [R1+0x64] ;  /* 0x0000640001b47983 */ /* 0x000ea20000100800 */
[----:B------:R-:W-:Y:S01]  /*b3e0*/  FMNMX.FTZ R2, R18, R21, !PT ;  /* 0x0000001512027209 */ /* 0x000fe20007810000 */
[----:B------:R-:W-:Y:S01]  /*b3f0*/  IMAD.SHL.U32 R216, R4, 0x2, RZ ;  /* 0x0000000204d87824 */ /* 0x000fe200078e00ff */
[----:B------:R-:W-:Y:S01]  /*b400*/  ISETP.GT.AND P0, PT, R0, 0x1, !P0 ;  /* 0x000000010000780c */ /* 0x000fe20004704270 */
[----:B------:R-:W2:Y:S01]  /*b410*/  LDL R177, [R1+0x58] ;  /* 0x0000580001b17983 */ /* 0x000ea20000100800 */
[----:B------:R-:W-:Y:S01]  /*b420*/  FMNMX.FTZ R2, R19, R2, !PT ;  /* 0x0000000213027209 */ /* 0x000fe20007810000 */
[--C-:B------:R-:W-:Y:S01]  /*b430*/  IMAD R214, R7, 0x2, R216.reuse ;  /* 0x0000000207d67824 */ /* 0x100fe200078e02d8 */
[----:B------:R-:W-:Y:S01]  /*b440*/  ISETP.LT.OR P0, PT, R29, 0x2, P0 ;  /* 0x000000021d00780c */ /* 0x000fe20000701670 */
[----:B------:R-:W-:Y:S01]  /*b450*/  IMAD R213, R5, 0x2, R216 ;  /* 0x0000000205d57824 */ /* 0x000fe200078e02d8 */
[----:B------:R-:W-:Y:S01]  /*b460*/  FMNMX.FTZ R2, R17, R2, !PT ;  /* 0x0000000211027209 */ /* 0x000fe20007810000 */
[----:B------:R-:W-:Y:S01]  /*b470*/  IMAD R212, R5, 0x2, R214 ;  /* 0x0000000205d47824 */ /* 0x000fe200078e02d6 */
[----:B------:R-:W-:Y:S01]  /*b480*/  FSEL R22, R10, -INF , !P0 ;  /* 0xff8000000a167808 */ /* 0x000fe20004000000 */
[----:B------:R-:W-:Y:S01]  /*b490*/  LDSM.16.MT88.4 R140, [R214+0x4080] ;  /* 0x00408000d68c783b */ /* 0x000fe20000004200 */
[----:B------:R-:W-:-:S02]  /*b4a0*/  ISETP.NE.AND P0, PT, R8, RZ, PT ;  /* 0x000000ff0800720c */ /* 0x000fc40003f05270 */
[----:B------:R-:W-:Y:S01]  /*b4b0*/  FMNMX.FTZ R2, R15, R2, !PT ;  /* 0x000000020f027209 */ /* 0x000fe20007810000 */
[----:B------:R-:W-:Y:S01]  /*b4c0*/  LDSM.16.MT88.4 R148, [R216+0x4080] ;  /* 0x00408000d894783b */ /* 0x000fe20000004200 */
[----:B------:R-:W-:Y:S02]  /*b4d0*/  ISETP.GT.AND P0, PT, R0, 0x8, !P0 ;  /* 0x000000080000780c */ /* 0x000fe40004704270 */
[----:B------:R-:W-:Y:S01]  /*b4e0*/  FMNMX.FTZ R2, R13, R2, !PT ;  /* 0x000000020d027209 */ /* 0x000fe20007810000 */
[----:B------:R-:W-:Y:S01]  /*b4f0*/  LDSM.16.MT88.4 R132, [R213+0x4080] ;  /* 0x00408000d584783b */ /* 0x000fe20000004200 */
[----:B------:R-:W-:Y:S02]  /*b500*/  ISETP.LT.OR P0, PT, R29, 0x9, P0 ;  /* 0x000000091d00780c */ /* 0x000fe40000701670 */
[----:B------:R-:W-:Y:S01]  /*b510*/  FMNMX.FTZ R2, R11, R2, !PT ;  /* 0x000000020b027209 */ /* 0x000fe20007810000 */
[----:B------:R-:W-:Y:S01]  /*b520*/  LDSM.16.MT88.4 R40, [R216+0x5880] ;  /* 0x00588000d828783b */ /* 0x000fe20000004200 */
[----:B-1----:R-:W-:-:S02]  /*b530*/  FSEL R20, R24, -INF , !P0 ;  /* 0xff80000018147808 */ /* 0x002fc40004000000 */
[----:B------:R-:W-:Y:S01]  /*b540*/  ISETP.NE.AND P0, PT, R26, RZ, PT ;  /* 0x000000ff1a00720c */ /* 0x000fe20003f05270 */
[----:B------:R-:W-:Y:S01]  /*b550*/  LDSM.16.MT88.4 R48, [R214+0x5880] ;  /* 0x00588000d630783b */ /* 0x000fe20000004200 */
[----:B------:R-:W-:Y:S02]  /*b560*/  FMNMX.FTZ R2, R9, R2, !PT ;  /* 0x0000000209027209 */ /* 0x000fe40007810000 */
[----:B------:R-:W-:Y:S01]  /*b570*/  ISETP.GT.AND P0, PT, R0, 0x9, !P0 ;  /* 0x000000090000780c */ /* 0x000fe20004704270 */
[----:B------:R-:W-:Y:S01]  /*b580*/  LDSM.16.MT88.4 R56, [R213+0x5880] ;  /* 0x00588000d538783b */ /* 0x000fe20000004200 */
[----:B------:R-:W-:Y:S02]  /*b590*/  FMNMX.FTZ R2, R189, R2, !PT ;  /* 0x00000002bd027209 */ /* 0x000fe40007810000 */
[----:B------:R-:W-:Y:S01]  /*b5a0*/  ISETP.LT.OR P0, PT, R29, 0xa, P0 ;  /* 0x0000000a1d00780c */ /* 0x000fe20000701670 */
[----:B------:R-:W-:Y:S01]  /*b5b0*/  LDSM.16.MT88.4 R64, [R212+0x5880] ;  /* 0x00588000d440783b */ /* 0x000fe20000004200 */
[----:B------:R-:W-:-:S02]  /*b5c0*/  FMNMX.FTZ R2, R195, R2, !PT ;  /* 0x00000002c3027209 */ /* 0x000fc40007810000 */
[----:B------:R-:W-:Y:S01]  /*b5d0*/  FSEL R6, R6, -INF , !P0 ;  /* 0xff80000006067808 */ /* 0x000fe20004000000 */
[----:B------:R-:W-:Y:S01]  /*b5e0*/  LDSM.16.MT88.4 R72, [R216+0x7080] ;  /* 0x00708000d848783b */ /* 0x000fe20000004200 */
[----:B------:R-:W-:Y:S02]  /*b5f0*/  ISETP.NE.AND P0, PT, R25, RZ, PT ;  /* 0x000000ff1900720c */ /* 0x000fe40003f05270 */
[----:B------:R-:W-:Y:S01]  /*b600*/  FMNMX.FTZ R2, R191, R2, !PT ;  /* 0x00000002bf027209 */ /* 0x000fe20007810000 */
[----:B------:R-:W-:Y:S01]  /*b610*/  LDSM.16.MT88.4 R80, [R214+0x7080] ;  /* 0x00708000d650783b */ /* 0x000fe20000004200 */
[----:B------:R-:W-:Y:S02]  /*b620*/  ISETP.GT.AND P0, PT, R0, 0x10, !P0 ;  /* 0x000000100000780c */ /* 0x000fe40004704270 */
[----:B------:R-:W-:Y:S01]  /*b630*/  FMNMX.FTZ R2, R193, R2, !PT ;  /* 0x00000002c1027209 */ /* 0x000fe20007810000 */
[----:B------:R-:W-:Y:S01]  /*b640*/  LDSM.16.MT88.4 R88, [R213+0x7080] ;  /* 0x00708000d558783b */ /* 0x000fe20000004200 */
[----:B------:R-:W-:-:S03]  /*b650*/  ISETP.LT.OR P0, PT, R29, 0x11, P0 ;  /* 0x000000111d00780c */ /* 0x000fc60000701670 */
[----:B------:R-:W1:Y:S01]  /*b660*/  SHFL.BFLY PT, R25, R2, 0x2, 0x1f ;  /* 0x0c401f0002197f89 */ /* 0x000e6200000e0000 */
[----:B------:R-:W-:Y:S02]  /*b670*/  FSEL R10, R32, -INF , !P0 ;  /* 0xff800000200a7808 */ /* 0x000fe40004000000 */
[----:B------:R-:W-:Y:S01]  /*b680*/  ISETP.GT.AND P0, PT, R0, 0x11, !P6 ;  /* 0x000000110000780c */ /* 0x000fe20007704270 */
[----:B------:R-:W-:Y:S01]  /*b690*/  LDSM.16.MT88.4 R32, [R212+0x4080] ;  /* 0x00408000d420783b */ /* 0x000fe20000004200 */
[----:B------:R-:W-:Y:S02]  /*b6a0*/  ISETP.NE.AND P6, PT, R28, RZ, PT ;  /* 0x000000ff1c00720c */ /* 0x000fe40003fc5270 */
[----:B------:R-:W-:Y:S01]  /*b6b0*/  ISETP.LT.OR P0, PT, R29, 0x12, P0 ;  /* 0x000000121d00780c */ /* 0x000fe20000701670 */
[----:B------:R-:W-:Y:S03]  /*b6c0*/  LDSM.16.MT88.4 R96, [R212+0x7080] ;  /* 0x00708000d460783b */ /* 0x000fe60000004200 */
[----:B------:R-:W-:Y:S01]  /*b6d0*/  FSEL R8, R31, -INF , !P0 ;  /* 0xff8000001f087808 */ /* 0x000fe20004000000 */
[----:B------:R-:W-:Y:S01]  /*b6e0*/  LDSM.16.MT88.4 R104, [R216+0x8880] ;  /* 0x00888000d868783b */ /* 0x000fe20000004200 */
[----:B------:R-:W-:-:S02]  /*b6f0*/  ISETP.GT.AND P0, PT, R0, 0x18, !P5 ;  /* 0x000000180000780c */ /* 0x000fc40006f04270 */
[----:B------:R-:W-:Y:S01]  /*b700*/  ISETP.NE.AND P5, PT, R27, RZ, PT ;  /* 0x000000ff1b00720c */ /* 0x000fe20003fa5270 */
[----:B------:R-:W-:Y:S01]  /*b710*/  LDSM.16.MT88.4 R112, [R214+0x8880] ;  /* 0x00888000d670783b */ /* 0x000fe20000004200 */
[----:B------:R-:W-:-:S03]  /*b720*/  ISETP.LT.OR P0, PT, R29, 0x19, P0 ;  /* 0x000000191d00780c */ /* 0x000fc60000701670 */
[----:B------:R-:W-:Y:S01]  /*b730*/  LDSM.16.MT88.4 R120, [R213+0x8880] ;  /* 0x00888000d578783b */ /* 0x000fe20000004200 */
[----:B------:R-:W-:Y:S02]  /*b740*/  FSEL R14, R23, -INF , !P0 ;  /* 0xff800000170e7808 */ /* 0x000fe40004000000 */
[----:B------:R-:W-:Y:S01]  /*b750*/  ISETP.GT.AND P0, PT, R0, 0x19, !P4 ;  /* 0x000000190000780c */ /* 0x000fe20006704270 */
[----:B------:R-:W-:Y:S01]  /*b760*/  LDSM.16.MT88.4 R164, [R216+0x6080] ;  /* 0x00608000d8a4783b */ /* 0x000fe20000004200 */
[----:B-1----:R-:W-:Y:S02]  /*b770*/  FMNMX.FTZ R25, R2, R25, !PT ;  /* 0x0000001902197209 */ /* 0x002fe40007810000 */
[----:B------:R-:W-:Y:S01]  /*b780*/  ISETP.LT.OR P0, PT, R29, 0x1a, P0 ;  /* 0x0000001a1d00780c */ /* 0x000fe20000701670 */
[----:B------:R-:W-:Y:S03]  /*b790*/  LDSM.16.MT88.4 R160, [R213+0x6080] ;  /* 0x00608000d5a0783b */ /* 0x000fe60000004200 */
[----:B------:R-:W-:Y:S01]  /*b7a0*/  FSEL R12, R30, -INF , !P0 ;  /* 0xff8000001e0c7808 */ /* 0x000fe20004000000 */
[----:B------:R-:W-:Y:S01]  /*b7b0*/  LDSM.16.MT88.4 R156, [R216+0x7880] ;  /* 0x00788000d89c783b */ /* 0x000fe20000004200 */
        /* <DEDUP_REMOVED lines=9> */
[----:B------:R-:W-:-:S04]  /*b850*/  ISETP.GT.AND P0, PT, R0, RZ, !P5 ;  /* 0x000000ff0000720c */ /* 0x000fc80006f04270 */
[----:B------:R-:W-:-:S04]  /*b860*/  ISETP.LT.OR P0, PT, R29, 0x1, P0 ;  /* 0x000000011d00780c */ /* 0x000fc80000701670 */
[----:B------:R-:W-:Y:S02]  /*b870*/  FSEL R16, R16, -INF , !P0 ;  /* 0xff80000010107808 */ /* 0x000fe40004000000 */
[----:B------:R-:W-:Y:S02]  /*b880*/  ISETP.GT.AND P0, PT, R0, 0x29, !P6 ;  /* 0x000000290000780c */ /* 0x000fe40007704270 */
[----:B------:R-:W-:Y:S01]  /*b890*/  FMNMX.FTZ R23, R16, R22, !PT ;  /* 0x0000001610177209 */ /* 0x000fe20007810000 */
[----:B------:R-:W1:Y:S01]  /*b8a0*/  SHFL.BFLY PT, R0, R25, 0x1, 0x1f ;  /* 0x0c201f0019007f89 */ /* 0x000e6200000e0000 */
[----:B------:R-:W-:Y:S02]  /*b8b0*/  ISETP.LT.OR P0, PT, R29, 0x2a, P0 ;  /* 0x0000002a1d00780c */ /* 0x000fe40000701670 */
[----:B------:R-:W-:Y:S02]  /*b8c0*/  FMNMX.FTZ R23, R20, R23, !PT ;  /* 0x0000001714177209 */ /* 0x000fe40007810000 */
[----:B------:R-:W-:-:S02]  /*b8d0*/  FSEL R190, R190, -INF , !P0 ;  /* 0xff800000bebe7808 */ /* 0x000fc40004000000 */
[----:B------:R-:W-:-:S04]  /*b8e0*/  FMNMX.FTZ R23, R6, R23, !PT ;  /* 0x0000001706177209 */ /* 0x000fc80007810000 */
[----:B------:R-:W-:-:S04]  /*b8f0*/  FMNMX.FTZ R23, R10, R23, !PT ;  /* 0x000000170a177209 */ /* 0x000fc80007810000 */
[----:B------:R-:W-:-:S04]  /*b900*/  FMNMX.FTZ R23, R8, R23, !PT ;  /* 0x0000001708177209 */ /* 0x000fc80007810000 */
[----:B------:R-:W-:-:S04]  /*b910*/  FMNMX.FTZ R23, R14, R23, !PT ;  /* 0x000000170e177209 */ /* 0x000fc80007810000 */
[----:B------:R-:W-:Y:S02]  /*b920*/  FMNMX.FTZ R23, R12, R23, !PT ;  /* 0x000000170c177209 */ /* 0x000fe40007810000 */
[----:B-1----:R-:W-:Y:S02]  /*b930*/  FMNMX.FTZ R0, R25, R0, !PT ;  /* 0x0000000019007209 */ /* 0x002fe40007810000 */
[----:B------:R-:W-:Y:S02]  /*b940*/  FMNMX.FTZ R23, R250, R23, !PT ;  /* 0x00000017fa177209 */ /* 0x000fe40007810000 */
[C---:B------:R-:W-:Y:S01]  /*b950*/  FSETP.NEU.FTZ.AND P0, PT, R0.reuse, -INF , PT ;  /* 0xff8000000000780b */ /* 0x040fe20003f1d000 */
[----:B------:R-:W-:Y:S01]  /*b960*/  FMUL.FTZ R252, R0, c[0x0][0x2d0] ;  /* 0x0000b40000fc7a20 */ /* 0x000fe20000410000 */
[----:B------:R-:W-:-:S04]  /*b970*/  FMNMX.FTZ R23, R194, R23, !PT ;  /* 0x00000017c2177209 */ /* 0x000fc80007810000 */
[----:B------:R-:W-:Y:S02]  /*b980*/  FMNMX.FTZ R23, R192, R23, !PT ;  /* 0x00000017c0177209 */ /* 0x000fe40007810000 */
[----:B------:R-:W-:Y:S02]  /*b990*/  FSEL R252, R252, RZ, P0 ;  /* 0x000000fffcfc7208 */ /* 0x000fe40000000000 */
[----:B------:R-:W-:-:S03]  /*b9a0*/  FMNMX.FTZ R24, R190, R23, !PT ;  /* 0x00000017be187209 */ /* 0x000fc60007810000 */
[--C-:B------:R-:W-:Y:S02]  /*b9b0*/  FFMA.FTZ R176, R18, c[0x0][0x2d0], -R252.reuse ;  /* 0x0000b40012b07a23 */ /* 0x100fe400000108fc */
[----:B------:R-:W1:Y:S01]  /*b9c0*/  SHFL.BFLY PT, R23, R24, 0x2, 0x1f ;  /* 0x0c401f0018177f89 */ /* 0x000e6200000e0000 */
[--C-:B------:R-:W-:Y:S02]  /*b9d0*/  FFMA.FTZ R173, R21, c[0x0][0x2d0], -R252.reuse ;  /* 0x0000b40015ad7a23 */ /* 0x100fe400000108fc */
[--C-:B------:R-:W-:Y:S01]  /*b9e0*/  FFMA.FTZ R172, R19, c[0x0][0x2d0], -R252.reuse ;  /* 0x0000b40013ac7a23 */ /* 0x100fe200000108fc */
[----:B------:R-:W-:Y:S01]  /*b9f0*/  MUFU.EX2 R176, R176 ;  /* 0x000000b000b07308 */ /* 0x000fe20000000800 */
[--C-:B------:R-:W-:Y:S02]  /*ba00*/  FFMA.FTZ R169, R17, c[0x0][0x2d0], -R252.reuse ;  /* 0x0000b40011a97a23 */ /* 0x100fe400000108fc */
[--C-:B------:R-:W-:Y:S02]  /*ba10*/  FFMA.FTZ R179, R11, c[0x0][0x2d0], -R252.reuse ;  /* 0x0000b4000bb37a23 */ /* 0x100fe400000108fc */
[----:B------:R-:W-:-:S02]  /*ba20*/  FFMA.FTZ R182, R9, c[0x0][0x2d0], -R252 ;  /* 0x0000b40009b67a23 */ /* 0x000fc400000108fc */
[--C-:B------:R-:W-:Y:S01]  /*ba30*/  FFMA.FTZ R181, R15, c[0x0][0x2d0], -R252.reuse ;  /* 0x0000b4000fb57a23 */ /* 0x100fe200000108fc */
[----:B------:R-:W3:Y:S01]  /*ba40*/  MUFU.EX2 R173, R173 ;  /* 0x000000ad00ad7308 */ /* 0x000ee20000000800 */
[----:B------:R-:W-:-:S07]  /*ba50*/  FFMA.FTZ R184, R13, c[0x0][0x2d0], -R252 ;  /* 0x0000b4000db87a23 */ /* 0x000fce00000108fc */
[----:B------:R-:W-:Y:S01]  /*ba60*/  MUFU.EX2 R172, R172 ;  /* 0x000000ac00ac7308 */ /* 0x000fe20000000800 */
[----:B-1----:R-:W-:Y:S02]  /*ba70*/  FMNMX.FTZ R23, R24, R23, !PT ;  /* 0x0000001718177209 */ /* 0x002fe40007810000 */
[----:B------:R-:W-:Y:S05]  /*ba80*/  LDSM.16.MT88.4 R24, [R214+0x7880] ;  /* 0x00788000d618783b */ /* 0x000fea0000004200 */
[----:B------:R-:W1:Y:S01]  /*ba90*/  MUFU.EX2 R169, R169 ;  /* 0x000000a900a97308 */ /* 0x000e620000000800 */
[----:B---3--:R-:W-:Y:S01]  /*baa0*/  F2FP.PACK_AB R128, R173, R176 ;  /* 0x000000b0ad80723e */ /* 0x008fe200000000ff */
[----:B------:R-:W3:Y:S06]  /*bab0*/  SHFL.BFLY PT, R2, R23, 0x1, 0x1f ;  /* 0x0c201f0017027f89 */ /* 0x000eec00000e0000 */
[----:B------:R-:W-:Y:S01]  /*bac0*/  MUFU.EX2 R181, R181 ;  /* 0x000000b500b57308 */ /* 0x000fe20000000800 */
[----:B-1----:R-:W-:-:S07]  /*bad0*/  F2FP.PACK_AB R130, R169, R172 ;  /* 0x000000aca982723e */ /* 0x002fce00000000ff */
[----:B------:R-:W-:Y:S08]  /*bae0*/  MUFU.EX2 R184, R184 ;  /* 0x000000b800b87308 */ /* 0x000ff00000000800 */
[----:B------:R-:W-:Y:S01]  /*baf0*/  MUFU.EX2 R179, R179 ;  /* 0x000000b300b37308 */ /* 0x000fe20000000800 */
[----:B---3--:R-:W-:-:S04]  /*bb00*/  FMNMX.FTZ R2, R23, R2, !PT ;  /* 0x0000000217027209 */ /* 0x008fc80007810000 */
[C---:B------:R-:W-:Y:S01]  /*bb10*/  FSETP.NEU.FTZ.AND P0, PT, R2.reuse, -INF , PT ;  /* 0xff8000000200780b */ /* 0x040fe20003f1d000 */
[----:B------:R-:W-:Y:S02]  /*bb20*/  FMUL.FTZ R187, R2, c[0x0][0x2d0] ;  /* 0x0000b40002bb7a20 */ /* 0x000fe40000410000 */
[----:B------:R-:W-:Y:S03]  /*bb30*/  MUFU.EX2 R182, R182 ;  /* 0x000000b600b67308 */ /* 0x000fe60000000800 */
[----:B------:R-:W-:-:S05]  /*bb40*/  FSEL R187, R187, RZ, P0 ;  /* 0x000000ffbbbb7208 */ /* 0x000fca0000000000 */
[--C-:B------:R-:W-:Y:S02]  /*bb50*/  FFMA.FTZ R175, R16, c[0x0][0x2d0], -R187.reuse ;  /* 0x0000b40010af7a23 */ /* 0x100fe400000108bb */
[--C-:B------:R-:W-:Y:S01]  /*bb60*/  FFMA.FTZ R178, R22, c[0x0][0x2d0], -R187.reuse ;  /* 0x0000b40016b27a23 */ /* 0x100fe200000108bb */
[----:B------:R-:W-:Y:S01]  /*bb70*/  LDSM.16.MT88.4 R16, [R216+0x4880] ;  /* 0x00488000d810783b */ /* 0x000fe20000004200 */
[--C-:B------:R-:W-:Y:S02]  /*bb80*/  FFMA.FTZ R171, R20, c[0x0][0x2d0], -R187.reuse ;  /* 0x0000b40014ab7a23 */ /* 0x100fe400000108bb */
[--C-:B------:R-:W-:Y:S01]  /*bb90*/  FFMA.FTZ R174, R6, c[0x0][0x2d0], -R187.reuse ;  /* 0x0000b40006ae7a23 */ /* 0x100fe200000108bb */
[----:B------:R-:W-:Y:S01]  /*bba0*/  MUFU.EX2 R175, R175 ;  /* 0x000000af00af7308 */ /* 0x000fe20000000800 */
[----:B------:R-:W1:Y:S01]  /*bbb0*/  LDSM.16.MT88.4 R4, [R212+0x8880] ;  /* 0x00888000d404783b */ /* 0x000e620000004200 */
[--C-:B------:R-:W-:Y:S02]  /*bbc0*/  FFMA.FTZ R185, R10, c[0x0][0x2d0], -R187.reuse ;  /* 0x0000b4000ab97a23 */ /* 0x100fe400000108bb */
[--C-:B------:R-:W-:Y:S01]  /*bbd0*/  FFMA.FTZ R188, R8, c[0x0][0x2d0], -R187.reuse ;  /* 0x0000b40008bc7a23 */ /* 0x100fe200000108bb */
[----:B------:R-:W-:Y:S03]  /*bbe0*/  LDSM.16.MT88.4 R20, [R213+0x4880] ;  /* 0x00488000d514783b */ /* 0x000fe60000004200 */
[----:B------:R-:W3:Y:S01]  /*bbf0*/  MUFU.EX2 R178, R178 ;  /* 0x000000b200b27308 */ /* 0x000ee20000000800 */
[----:B------:R-:W4:Y:S07]  /*bc00*/  LDSM.16.MT88.4 R8, [R214+0x4880] ;  /* 0x00488000d608783b */ /* 0x000f2e0000004200 */
[----:B------:R-:W-:Y:S08]  /*bc10*/  MUFU.EX2 R171, R171 ;  /* 0x000000ab00ab7308 */ /* 0x000ff00000000800 */
[----:B------:R-:W5:Y:S01]  /*bc20*/  MUFU.EX2 R174, R174 ;  /* 0x000000ae00ae7308 */ /* 0x000f620000000800 */
[----:B---3--:R-:W-:Y:S01]  /*bc30*/  F2FP.PACK_AB R129, R178, R175 ;  /* 0x000000afb281723e */ /* 0x008fe200000000ff */
[----:B------:R-:W-:-:S02]  /*bc40*/  FFMA.FTZ R183, R14, c[0x0][0x2d0], -R187 ;  /* 0x0000b4000eb77a23 */ /* 0x000fc400000108bb */
[----:B------:R-:W-:Y:S02]  /*bc50*/  FFMA.FTZ R186, R12, c[0x0][0x2d0], -R187 ;  /* 0x0000b4000cba7a23 */ /* 0x000fe400000108bb */
[----:B------:R-:W3:Y:S01]  /*bc60*/  LDSM.16.MT88.4 R12, [R212+0x4880] ;  /* 0x00488000d40c783b */ /* 0x000ee20000004200 */
[----:B-----5:R-:W-:Y:S01]  /*bc70*/  F2FP.PACK_AB R131, R174, R171 ;  /* 0x000000abae83723e */ /* 0x020fe200000000ff */
[----:B------:R-:W-:Y:S06]  /*bc80*/  MUFU.EX2 R185, R185 ;  /* 0x000000b900b97308 */ /* 0x000fec0000000800 */
[C---:B------:R-:W-:Y:S02]  /*bc90*/  HMMA.16816.F32 R144, R128.reuse, R140, RZ ;  /* 0x0000008c8090723c */ /* 0x040fe400000018ff */
[----:B------:R-:W5:Y:S06]  /*bca0*/  MUFU.EX2 R188, R188 ;  /* 0x000000bc00bc7308 */ /* 0x000f6c0000000800 */
        /* <DEDUP_REMOVED lines=31> */
[C---:B-1----:R-:W-:Y:S07]  /*bea0*/  HMMA.16816.F32 R124, R128.reuse, R4, RZ ;  /* 0x00000004807c723c */ /* 0x042fee00000018ff */
[----:B------:R-:W-:Y:S01]  /*beb0*/  F2FP.PACK_AB R4, R184, R181 ;  /* 0x000000b5b804723e */ /* 0x000fe200000000ff */
[----:B------:R-:W-:Y:S01]  /*bec0*/  HMMA.16816.F32 R128, R128, R6, RZ ;  /* 0x000000068080723c */ /* 0x000fe200000018ff */
[----:B-----5:R-:W-:-:S06]  /*bed0*/  F2FP.PACK_AB R5, R188, R185 ;  /* 0x000000b9bc05723e */ /* 0x020fcc00000000ff */
[----:B------:R-:W-:Y:S02]  /*bee0*/  F2FP.PACK_AB R6, R182, R179 ;  /* 0x000000b3b606723e */ /* 0x000fe400000000ff */
[----:B------:R-:W-:-:S07]  /*bef0*/  F2FP.PACK_AB R7, R186, R183 ;  /* 0x000000b7ba07723e */ /* 0x000fce00000000ff */
[C---:B----4-:R-:W-:Y:S08]  /*bf00*/  HMMA.16816.F32 R144, R4.reuse, R8, R144 ;  /* 0x000000080490723c */ /* 0x050ff00000001890 */
[C---:B------:R-:W-:Y:S01]  /*bf10*/  HMMA.16816.F32 R140, R4.reuse, R10, R140 ;  /* 0x0000000a048c723c */ /* 0x040fe2000000188c */
[----:B------:R-:W1:Y:S07]  /*bf20*/  LDSM.16.MT88.4 R8, [R212+0x6080] ;  /* 0x00608000d408783b */ /* 0x000e6e0000004200 */
        /* <DEDUP_REMOVED lines=9> */
[C---:B---3--:R-:W-:Y:S08]  /*bfc0*/  HMMA.16816.F32 R84, R4.reuse, R12, R84 ;  /* 0x0000000c0454723c */ /* 0x048ff00000001854 */
[C---:B------:R-:W-:Y:S01]  /*bfd0*/  HMMA.16816.F32 R88, R4.reuse, R14, R88 ;  /* 0x0000000e0458723c */ /* 0x040fe20000001858 */
[----:B------:R-:W3:Y:S07]  /*bfe0*/  LDSM.16.MT88.4 R12, [R213+0x9080] ;  /* 0x00908000d50c783b */ /* 0x000eee0000004200 */
[C---:B------:R-:W-:Y:S08]  /*bff0*/  HMMA.16816.F32 R136, R4.reuse, R20, R136 ;  /* 0x000000140488723c */ /* 0x040ff00000001888 */
[C---:B------:R-:W-:Y:S01]  /*c000*/  HMMA.16816.F32 R132, R4.reuse, R22, R132 ;  /* 0x000000160484723c */ /* 0x040fe20000001884 */
[----:B------:R-:W5:Y:S07]  /*c010*/  LDSM.16.MT88.4 R20, [R212+0x7880] ;  /* 0x00788000d414783b */ /* 0x000f6e0000004200 */
[C---:B------:R-:W-:Y:S08]  /*c020*/  HMMA.16816.F32 R36, R4.reuse, R164, R36 ;  /* 0x000000a40424723c */ /* 0x040ff00000001824 */
[C---:B------:R-:W-:Y:S01]  /*c030*/  HMMA.16816.F32 R40, R4.reuse, R166, R40 ;  /* 0x000000a60428723c */ /* 0x040fe20000001828 */
[----:B------:R-:W-:Y:S07]  /*c040*/  LDSM.16.MT88.4 R164, [R212+0x9080] ;  /* 0x00908000d4a4783b */ /* 0x000fee0000004200 */
[C---:B----4-:R-:W-:Y:S08]  /*c050*/  HMMA.16816.F32 R44, R4.reuse, R16, R44 ;  /* 0x00000010042c723c */ /* 0x050ff0000000182c */
[C---:B------:R-:W-:Y:S01]  /*c060*/  HMMA.16816.F32 R48, R4.reuse, R18, R48 ;  /* 0x000000120430723c */ /* 0x040fe20000001830 */
[----:B------:R-:W4:Y:S07]  /*c070*/  LDSM.16.MT88.4 R16, [R216+0x9080] ;  /* 0x00908000d810783b */ /* 0x000f2e0000004200 */
[C---:B-1----:R-:W-:Y:S08]  /*c080*/  HMMA.16816.F32 R108, R4.reuse, R8, R108 ;  /* 0x00000008046c723c */ /* 0x042ff0000000186c */
[----:B------:R-:W-:Y:S01]  /*c090*/  HMMA.16816.F32 R112, R4, R10, R112 ;  /* 0x0000000a0470723c */ /* 0x000fe20000001870 */
[----:B------:R-:W1:Y:S01]  /*c0a0*/  LDSM.16.MT88.4 R8, [R213+0x5080] ;  /* 0x00508000d508783b */ /* 0x000e620000004200 */
[----:B------:R-:W-:-:S02]  /*c0b0*/  FFMA.FTZ R189, R189, c[0x0][0x2d0], -R252 ;  /* 0x0000b400bdbd7a23 */ /* 0x000fc400000108fc */
[--C-:B------:R-:W-:Y:S02]  /*c0c0*/  FFMA.FTZ R246, R195, c[0x0][0x2d0], -R252.reuse ;  /* 0x0000b400c3f67a23 */ /* 0x100fe400000108fc */
[--C-:B------:R-:W-:Y:S02]  /*c0d0*/  FFMA.FTZ R191, R191, c[0x0][0x2d0], -R252.reuse ;  /* 0x0000b400bfbf7a23 */ /* 0x100fe400000108fc */
[----:B------:R-:W-:Y:S02]  /*c0e0*/  FFMA.FTZ R252, R193, c[0x0][0x2d0], -R252 ;  /* 0x0000b400c1fc7a23 */ /* 0x000fe400000108fc */
[--C-:B------:R-:W-:Y:S02]  /*c0f0*/  FFMA.FTZ R193, R250, c[0x0][0x2d0], -R187.reuse ;  /* 0x0000b400fac17a23 */ /* 0x100fe400000108bb */
[--C-:B------:R-:W-:Y:S02]  /*c100*/  FFMA.FTZ R194, R194, c[0x0][0x2d0], -R187.reuse ;  /* 0x0000b400c2c27a23 */ /* 0x100fe400000108bb */
[----:B------:R-:W-:-:S02]  /*c110*/  FFMA.FTZ R192, R192, c[0x0][0x2d0], -R187 ;  /* 0x0000b400c0c07a23 */ /* 0x000fc400000108bb */
[----:B------:R-:W-:Y:S01]  /*c120*/  FFMA.FTZ R243, R190, c[0x0][0x2d0], -R187 ;  /* 0x0000b400bef37a23 */ /* 0x000fe200000108bb */
[----:B------:R-:W-:Y:S08]  /*c130*/  MUFU.EX2 R189, R189 ;  /* 0x000000bd00bd7308 */ /* 0x000ff00000000800 */
[----:B------:R-:W1:Y:S08]  /*c140*/  MUFU.EX2 R246, R246 ;  /* 0x000000f600f67308 */ /* 0x000e700000000800 */
[----:B------:R-:W-:Y:S08]  /*c150*/  MUFU.EX2 R191, R191 ;  /* 0x000000bf00bf7308 */ /* 0x000ff00000000800 */
[----:B------:R-:W1:Y:S08]  /*c160*/  MUFU.EX2 R252, R252 ;  /* 0x000000fc00fc7308 */ /* 0x000e700000000800 */
[----:B------:R-:W-:Y:S08]  /*c170*/  MUFU.EX2 R193, R193 ;  /* 0x000000c100c17308 */ /* 0x000ff00000000800 */
[----:B------:R-:W1:Y:S08]  /*c180*/  MUFU.EX2 R194, R194 ;  /* 0x000000c200c27308 */ /* 0x000e700000000800 */
[----:B------:R-:W-:Y:S08]  /*c190*/  MUFU.EX2 R192, R192 ;  /* 0x000000c000c07308 */ /* 0x000ff00000000800 */
[----:B------:R-:W1:Y:S01]  /*c1a0*/  MUFU.EX2 R243, R243 ;  /* 0x000000f300f37308 */ /* 0x000e620000000800 */
[C---:B---3--:R-:W-:Y:S08]  /*c1b0*/  HMMA.16816.F32 R116, R4.reuse, R12, R116 ;  /* 0x0000000c0474723c */ /* 0x048ff00000001874 */
[C---:B------:R-:W-:Y:S01]  /*c1c0*/  HMMA.16816.F32 R120, R4.reuse, R14, R120 ;  /* 0x0000000e0478723c */ /* 0x040fe20000001878 */
[----:B------:R-:W3:Y:S07]  /*c1d0*/  LDSM.16.MT88.4 R12, [R213+0x6880] ;  /* 0x00688000d50c783b */ /* 0x000eee0000004200 */
[C---:B------:R-:W-:Y:S08]  /*c1e0*/  HMMA.16816.F32 R52, R4.reuse, R160, R52 ;  /* 0x000000a00434723c */ /* 0x040ff00000001834 */
[C---:B------:R-:W-:Y:S01]  /*c1f0*/  HMMA.16816.F32 R56, R4.reuse, R162, R56 ;  /* 0x000000a20438723c */ /* 0x040fe20000001838 */
[----:B------:R-:W1:Y:S07]  /*c200*/  LDSM.16.MT88.4 R160, [R216+0x5080] ;  /* 0x00508000d8a0783b */ /* 0x000e6e0000004200 */
[C---:B------:R-:W-:Y:S08]  /*c210*/  HMMA.16816.F32 R68, R4.reuse, R156, R68 ;  /* 0x0000009c0444723c */ /* 0x040ff00000001844 */
[C---:B------:R-:W-:Y:S01]  /*c220*/  HMMA.16816.F32 R72, R4.reuse, R158, R72 ;  /* 0x0000009e0448723c */ /* 0x040fe20000001848 */
[----:B------:R-:W1:Y:S07]  /*c230*/  LDSM.16.MT88.4 R156, [R214+0x5080] ;  /* 0x00508000d69c783b */ /* 0x000e6e0000004200 */
[C---:B------:R-:W-:Y:S08]  /*c240*/  HMMA.16816.F32 R76, R4.reuse, R24, R76 ;  /* 0x00000018044c723c */ /* 0x040ff0000000184c */
[C---:B------:R-:W-:Y:S01]  /*c250*/  HMMA.16816.F32 R80, R4.reuse, R26, R80 ;  /* 0x0000001a0450723c */ /* 0x040fe20000001850 */
[----:B------:R-:W1:Y:S07]  /*c260*/  LDSM.16.MT88.4 R24, [R212+0x5080] ;  /* 0x00508000d418783b */ /* 0x000e6e0000004200 */
[C---:B-----5:R-:W-:Y:S08]  /*c270*/  HMMA.16816.F32 R92, R4.reuse, R20, R92 ;  /* 0x00000014045c723c */ /* 0x060ff0000000185c */
[C---:B------:R-:W-:Y:S01]  /*c280*/  HMMA.16816.F32 R96, R4.reuse, R22, R96 ;  /* 0x000000160460723c */ /* 0x040fe20000001860 */
[----:B------:R-:W5:Y:S07]  /*c290*/  LDSM.16.MT88.4 R20, [R216+0x6880] ;  /* 0x00688000d814783b */ /* 0x000f6e0000004200 */
[C---:B----4-:R-:W-:Y:S08]  /*c2a0*/  HMMA.16816.F32 R100, R4.reuse, R16, R100 ;  /* 0x000000100464723c */ /* 0x050ff00000001864 */
[C---:B------:R-:W-:Y:S01]  /*c2b0*/  HMMA.16816.F32 R104, R4.reuse, R18, R104 ;  /* 0x000000120468723c */ /* 0x040fe20000001868 */
[----:B------:R-:W4:Y:S07]  /*c2c0*/  LDSM.16.MT88.4 R16, [R214+0x6880] ;  /* 0x00688000d610783b */ /* 0x000f2e0000004200 */
[C---:B------:R-:W-:Y:S08]  /*c2d0*/  HMMA.16816.F32 R124, R4.reuse, R164, R124 ;  /* 0x000000a4047c723c */ /* 0x040ff0000000187c */
[----:B------:R-:W-:Y:S01]  /*c2e0*/  HMMA.16816.F32 R128, R4, R166, R128 ;  /* 0x000000a60480723c */ /* 0x000fe20000001880 */
[----:B------:R-:W-:Y:S06]  /*c2f0*/  LDSM.16.MT88.4 R164, [R216+0x8080] ;  /* 0x00808000d8a4783b */ /* 0x000fec0000004200 */
[----:B-1----:R-:W-:-:S02]  /*c300*/  F2FP.PACK_AB R4, R246, R189 ;  /* 0x000000bdf604723e */ /* 0x002fc400000000ff */
[----:B------:R-:W-:Y:S02]  /*c310*/  F2FP.PACK_AB R6, R252, R191 ;  /* 0x000000bffc06723e */ /* 0x000fe400000000ff */
[----:B------:R-:W-:Y:S02]  /*c320*/  F2FP.PACK_AB R5, R194, R193 ;  /* 0x000000c1c205723e */ /* 0x000fe400000000ff */
[----:B------:R-:W-:-:S07]  /*c330*/  F2FP.PACK_AB R7, R243, R192 ;  /* 0x000000c0f307723e */ /* 0x000fce00000000ff */
[C---:B------:R-:W-:Y:S08]  /*c340*/  HMMA.16816.F32 R136, R4.reuse, R8, R136 ;  /* 0x000000080488723c */ /* 0x040ff00000001888 */
[C---:B------:R-:W-:Y:S01]  /*c350*/  HMMA.16816.F32 R132, R4.reuse, R10, R132 ;  /* 0x0000000a0484723c */ /* 0x040fe20000001884 */
[----:B------:R-:W1:Y:S07]  /*c360*/  LDSM.16.MT88.4 R8, [R212+0x6880] ;  /* 0x00688000d408783b */ /* 0x000e6e0000004200 */
        /* <DEDUP_REMOVED lines=11> */
[----:B------:R-:W2:Y:S07]  /*c420*/  LDSM.16.MT88.4 R24, [R212+0x8080] ;  /* 0x00808000d418783b */ /* 0x000eae0000004200 */
[C---:B-----5:R-:W-:Y:S08]  /*c430*/  HMMA.16816.F32 R36, R4.reuse, R20, R36 ;  /* 0x000000140424723c */ /* 0x060ff00000001824 */
[C---:B------:R-:W-:Y:S01]  /*c440*/  HMMA.16816.F32 R40, R4.reuse, R22, R40 ;  /* 0x000000160428723c */ /* 0x040fe20000001828 */
[----:B------:R-:W5:Y:S07]  /*c450*/  LDSM.16.MT88.4 R20, [R216+0x9880] ;  /* 0x00988000d814783b */ /* 0x000f6e0000004200 */
[C---:B----4-:R-:W-:Y:S08]  /*c460*/  HMMA.16816.F32 R44, R4.reuse, R16, R44 ;  /* 0x00000010042c723c */ /* 0x050ff0000000182c */
[C---:B------:R-:W-:Y:S01]  /*c470*/  HMMA.16816.F32 R48, R4.reuse, R18, R48 ;  /* 0x000000120430723c */ /* 0x040fe20000001830 */
[----:B------:R-:W4:Y:S07]  /*c480*/  LDSM.16.MT88.4 R16, [R214+0x9880] ;  /* 0x00988000d610783b */ /* 0x000f2e0000004200 */
[C---:B-1----:R-:W-:Y:S08]  /*c490*/  HMMA.16816.F32 R60, R4.reuse, R8, R60 ;  /* 0x00000008043c723c */ /* 0x042ff0000000183c */
[----:B------:R-:W-:Y:S01]  /*c4a0*/  HMMA.16816.F32 R64, R4, R10, R64 ;  /* 0x0000000a0440723c */ /* 0x000fe20000001840 */
[----:B------:R-:W1:Y:S01]  /*c4b0*/  LDSM.16.MT88.4 R8, [R212+0x9880] ;  /* 0x00988000d408783b */ /* 0x000e620000004200 */
[----:B------:R-:W-:-:S02]  /*c4c0*/  FADD.FTZ R173, R176, R173 ;  /* 0x000000adb0ad7221 */ /* 0x000fc40000010000 */
[----:B------:R-:W-:Y:S01]  /*c4d0*/  FADD.FTZ R178, R175, R178 ;  /* 0x000000b2afb27221 */ /* 0x000fe20000010000 */
[----:B------:R-:W-:-:S03]  /*c4e0*/  ISETP.NE.AND P6, PT, R198, 0x1, PT ;  /* 0x00000001c600780c */ /* 0x000fc60003fc5270 */
[----:B---3--:R-:W-:Y:S01]  /*c4f0*/  HMMA.16816.F32 R116, R4, R12, R116 ;  /* 0x0000000c0474723c */ /* 0x008fe20000001874 */
[----:B------:R-:W-:-:S06]  /*c500*/  FADD.FTZ R171, R171, R178 ;  /* 0x000000b2abab7221 */ /* 0x000fcc0000010000 */
[----:B------:R-:W-:Y:S02]  /*c510*/  FADD.FTZ R12, R172, R173 ;  /* 0x000000adac0c7221 */ /* 0x000fe40000010000 */
[----:B------:R-:W-:Y:S02]  /*c520*/  FADD.FTZ R174, R174, R171 ;  /* 0x000000abaeae7221 */ /* 0x000fe40000010000 */
[----:B------:R-:W-:Y:S02]  /*c530*/  FADD.FTZ R12, R169, R12 ;  /* 0x0000000ca90c7221 */ /* 0x000fe40000010000 */
[----:B------:R-:W-:Y:S02]  /*c540*/  FADD.FTZ R185, R185, R174 ;  /* 0x000000aeb9b97221 */ /* 0x000fe40000010000 */
[----:B------:R-:W-:Y:S02]  /*c550*/  FADD.FTZ R181, R181, R12 ;  /* 0x0000000cb5b57221 */ /* 0x000fe40000010000 */
[----:B------:R-:W-:-:S02]  /*c560*/  IMAD.SHL.U32 R170, R170, 0x80, RZ ;  /* 0x00000080aaaa7824 */ /* 0x000fc400078e00ff */
[----:B------:R-:W-:Y:S02]  /*c570*/  FADD.FTZ R184, R184, R181 ;  /* 0x000000b5b8b87221 */ /* 0x000fe40000010000 */
[----:B------:R-:W-:Y:S01]  /*c580*/  FADD.FTZ R188, R188, R185 ;  /* 0x000000b9bcbc7221 */ /* 0x000fe20000010000 */
[----:B------:R-:W-:Y:S01]  /*c590*/  HMMA.16816.F32 R68, R4, R164, R68 ;  /* 0x000000a40444723c */ /* 0x000fe20000001844 */
[----:B------:R-:W-:Y:S02]  /*c5a0*/  FADD.FTZ R179, R179, R184 ;  /* 0x000000b8b3b37221 */ /* 0x000fe40000010000 */
[----:B------:R-:W-:-:S05]  /*c5b0*/  FADD.FTZ R183, R183, R188 ;  /* 0x000000bcb7b77221 */ /* 0x000fca0000010000 */
[----:B------:R-:W-:Y:S01]  /*c5c0*/  HMMA.16816.F32 R72, R4, R166, R72 ;  /* 0x000000a60448723c */ /* 0x000fe20000001848 */
[----:B------:R-:W-:-:S07]  /*c5d0*/  FADD.FTZ R182, R182, R179 ;  /* 0x000000b3b6b67221 */ /* 0x000fce0000010000 */
[----:B------:R-:W-:Y:S01]  /*c5e0*/  HMMA.16816.F32 R76, R4, R160, R76 ;  /* 0x000000a0044c723c */ /* 0x000fe2000000184c */
[----:B------:R-:W-:-:S07]  /*c5f0*/  FADD.FTZ R186, R186, R183 ;  /* 0x000000b7baba7221 */ /* 0x000fce0000010000 */
[C---:B------:R-:W-:Y:S08]  /*c600*/  HMMA.16816.F32 R80, R4.reuse, R162, R80 ;  /* 0x000000a20450723c */ /* 0x040ff00000001850 */
[C---:B------:R-:W-:Y:S08]  /*c610*/  HMMA.16816.F32 R84, R4.reuse, R156, R84 ;  /* 0x0000009c0454723c */ /* 0x040ff00000001854 */
[C---:B------:R-:W-:Y:S08]  /*c620*/  HMMA.16816.F32 R88, R4.reuse, R158, R88 ;  /* 0x0000009e0458723c */ /* 0x040ff00000001858 */
[C---:B--2---:R-:W-:Y:S08]  /*c630*/  HMMA.16816.F32 R92, R4.reuse, R24, R92 ;  /* 0x00000018045c723c */ /* 0x044ff0000000185c */
[C---:B------:R-:W-:Y:S08]  /*c640*/  HMMA.16816.F32 R96, R4.reuse, R26, R96 ;  /* 0x0000001a0460723c */ /* 0x040ff00000001860 */
[C---:B-----5:R-:W-:Y:S08]  /*c650*/  HMMA.16816.F32 R100, R4.reuse, R20, R100 ;  /* 0x000000140464723c */ /* 0x060ff00000001864 */
[C---:B------:R-:W-:Y:S08]  /*c660*/  HMMA.16816.F32 R104, R4.reuse, R22, R104 ;  /* 0x000000160468723c */ /* 0x040ff00000001868 */
[C---:B----4-:R-:W-:Y:S08]  /*c670*/  HMMA.16816.F32 R108, R4.reuse, R16, R108 ;  /* 0x00000010046c723c */ /* 0x050ff0000000186c */
[C---:B------:R-:W-:Y:S08]  /*c680*/  HMMA.16816.F32 R112, R4.reuse, R18, R112 ;  /* 0x000000120470723c */ /* 0x040ff00000001870 */
[C---:B------:R-:W-:Y:S08]  /*c690*/  HMMA.16816.F32 R120, R4.reuse, R14, R120 ;  /* 0x0000000e0478723c */ /* 0x040ff00000001878 */
[C---:B-1----:R-:W-:Y:S08]  /*c6a0*/  HMMA.16816.F32 R124, R4.reuse, R8, R124 ;  /* 0x00000008047c723c */ /* 0x042ff0000000187c */
[----:B------:R-:W-:Y:S07]  /*c6b0*/  HMMA.16816.F32 R128, R4, R10, R128 ;  /* 0x0000000a0480723c */ /* 0x000fee0000001880 */
[----:B------:R-:W-:-:S04]  /*c6c0*/  @P6 IMAD.HI.U32 R4, R170, c[0x0][0x2c8], RZ ;  /* 0x0000b200aa046a27 */ /* 0x000fc800078e00ff */
[----:B------:R-:W-:Y:S01]  /*c6d0*/  IMAD.MOV.U32 R5, RZ, RZ, R170 ;  /* 0x000000ffff057224 */ /* 0x000fe200078e00aa */
[----:B------:R-:W-:Y:S02]  /*c6e0*/  @P6 SHF.R.U32.HI R5, RZ, c[0x0][0x2cc], R4 ;  /* 0x0000b300ff056a19 */ /* 0x000fe40000011604 */
[----:B------:R-:W-:Y:S01]  /*c6f0*/  ISETP.GE.AND P6, PT, R197, 0x1, PT ;  /* 0x00000001c500780c */ /* 0x000fe20003fc6270 */
[----:B------:R-:W-:Y:S02]  /*c700*/  FADD.FTZ R189, R189, R182 ;  /* 0x000000b6bdbd7221 */ /* 0x000fe40000010000 */
[----:B------:R-:W-:Y:S02]  /*c710*/  FADD.FTZ R193, R193, R186 ;  /* 0x000000bac1c17221 */ /* 0x000fe40000010000 */
[----:B------:R-:W-:Y:S02]  /*c720*/  FADD.FTZ R246, R246, R189 ;  /* 0x000000bdf6f67221 */ /* 0x000fe40000010000 */
[----:B------:R-:W-:Y:S01]  /*c730*/  FADD.FTZ R193, R194, R193 ;  /* 0x000000c1c2c17221 */ /* 0x000fe20000010000 */
[----:B------:R-:W-:Y:S01]  /*c740*/  IADD3 R177, -R177, R180, R5 ;  /* 0x000000b4b1b17210 */ /* 0x000fe20007ffe105 */
[----:B------:R-:W-:-:S02]  /*c750*/  FADD.FTZ R191, R191, R246 ;  /* 0x000000f6bfbf7221 */ /* 0x000fc40000010000 */
[----:B------:R-:W-:Y:S01]  /*c760*/  FADD.FTZ R192, R192, R193 ;  /* 0x000000c1c0c07221 */ /* 0x000fe20000010000 */
[----:B------:R-:W-:Y:S01]  /*c770*/  IADD3 R246, R168, -0x2, RZ ;  /* 0xfffffffea8f67810 */ /* 0x000fe20007ffe0ff */
[----:B------:R-:W-:Y:S01]  /*c780*/  FADD.FTZ R247, R252, R191 ;  /* 0x000000bffcf77221 */ /* 0x000fe20000010000 */
[----:B------:R-:W-:Y:S01]  /*c790*/  IADD3 R4, R177, c[0x0][0x328], RZ ;  /* 0x0000ca00b1047a10 */ /* 0x000fe20007ffe0ff */
[----:B------:R-:W-:Y:S01]  /*c7a0*/  FADD.FTZ R243, R243, R192 ;  /* 0x000000c0f3f37221 */ /* 0x000fe20000010000 */
[----:B------:R-:W-:Y:S05]  /*c7b0*/  @!P6 BRA `(.L_x_1097) ;  /* 0x000001000000e947 */ /* 0x000fea0003800000 */
[C---:B------:R-:W-:Y:S01]  /*c7c0*/  ISETP.GT.AND P0, PT, R177.reuse, RZ, PT ;  /* 0x000000ffb100720c */ /* 0x040fe20003f04270 */
        /* <DEDUP_REMOVED lines=9> */
.L_x_1099:
[----:B------:R-:W-:-:S13]  /*c860*/  ISETP.NE.AND P0, PT, R197, 0x1, PT ;  /* 0x00000001c500780c */ /* 0x000fda0003f05270 */
[----:B------:R-:W-:-:S05]  /*c870*/  @P0 IMAD.HI.U32 R5, R6, c[0x0][0x330], RZ ;  /* 0x0000cc0006050a27 */ /* 0x000fca00078e00ff */
[----:B------:R-:W-:Y:S02]  /*c880*/  @P0 SHF.R.U32.HI R6, RZ, c[0x0][0x334], R5 ;  /* 0x0000cd00ff060a19 */ /* 0x000fe40000011605 */
.L_x_1100:
[----:B------:R-:W-:Y:S05]  /*c890*/  BSYNC B0 ;  /* 0x0000000000007941 */ /* 0x000fea0003800000 */
.L_x_1098:
[----:B------:R-:W-:-:S05]  /*c8a0*/  IMAD R5, R6, R197, c[0x0][0x32c] ;  /* 0x0000cb0006057624 */ /* 0x000fca00078e02c5 */
[----:B------:R-:W-:-:S05]  /*c8b0*/  IMNMX R4, R4, R5, PT ;  /* 0x0000000504047217 */ /* 0x000fca0003800200 */
.L_x_1097:
[----:B------:R-:W-:-:S05]  /*c8c0*/  IMAD.HI R5, R4, 0x2aaaaaab, RZ ;  /* 0x2aaaaaab04057827 */ /* 0x000fca00078e02ff */
[----:B------:R-:W-:-:S04]  /*c8d0*/  SHF.R.U32.HI R4, RZ, 0x1f, R5 ;  /* 0x0000001fff047819 */ /* 0x000fc80000011605 */
[----:B------:R-:W-:-:S04]  /*c8e0*/  LEA.HI.SX32 R4, R5, R4, 0x1d ;  /* 0x0000000405047211 */ /* 0x000fc800078feaff */
[----:B------:R-:W-:-:S04]  /*c8f0*/  IMNMX R199, R229, R4, !PT ;  /* 0x00000004e5c77217 */ /* 0x000fc80007800200 */
[----:B------:R-:W-:-:S13]  /*c900*/  ISETP.GE.AND P0, PT, R246, R199, PT ;  /* 0x000000c7f600720c */ /* 0x000fda0003f06270 */
[----:B------:R-:W-:Y:S05]  /*c910*/  @!P0 BRA `(.L_x_1101) ;  /* 0x0000366000008947 */ /* 0x000fea0003800000 */
.L_x_1114:
[----:B------:R-:W-:Y:S04]  /*c920*/  DEPBAR.LE SB0, 0x0 ;  /* 0x000080000000791a */ /* 0x000fe80000000000 */
[----:B------:R-:W-:Y:S01]  /*c930*/  WARPSYNC 0xffffffff ;  /* 0xffffffff00007948 */ /* 0x000fe20003800000 */
[----:B------:R-:W-:Y:S01]  /*c940*/  BAR.SYNC.DEFER_BLOCKING 0x0 ;  /* 0x0000000000007b1d */ /* 0x000fe20000010000 */
[----:B------:R-:W-:Y:S02]  /*c950*/  ISETP.GT.AND P0, PT, R229, R246, PT ;  /* 0x000000f6e500720c */ /* 0x000fe40003f04270 */
[----:B------:R-:W-:Y:S02]  /*c960*/  ISETP.GE.AND P3, PT, R225, c[0x0][0x1d4], PT ;  /* 0x00007500e1007a0c */ /* 0x000fe40003f66270 */
[----:B------:R-:W-:Y:S02]  /*c970*/  ISETP.GE.AND P4, PT, R227, c[0x0][0x1d4], PT ;  /* 0x00007500e3007a0c */ /* 0x000fe40003f86270 */
[----:B------:R-:W-:Y:S02]  /*c980*/  ISETP.GE.AND P5, PT, R230, c[0x0][0x1d4], PT ;  /* 0x00007500e6007a0c */ /* 0x000fe40003fa6270 */
[----:B------:R-:W-:Y:S01]  /*c990*/  ISETP.GE.AND P6, PT, R228, c[0x0][0x1d4], PT ;  /* 0x00007500e4007a0c */ /* 0x000fe20003fc6270 */
[----:B------:R1:W2:Y:S01]  /*c9a0*/  LDSM.16.M88.4 R156, [R222] ;  /* 0x00000000de9c783b */ /* 0x0002a20000000200 */
[----:B------:R-:W-:Y:S03]  /*c9b0*/  BSSY B0, `(.L_x_1102) ;  /* 0x0000029000007945 */ /* 0x000fe60003800000 */
[----:B------:R1:W3:Y:S04]  /*c9c0*/  LDSM.16.M88.4 R160, [R221+0xa080] ;  /* 0x00a08000dda0783b */ /* 0x0002e80000000200 */
[----:B------:R1:W4:Y:S04]  /*c9d0*/  LDSM.16.M88.4 R164, [R221+0xa880] ;  /* 0x00a88000dda4783b */ /* 0x0003280000000200 */
[----:B------:R1:W1:Y:S04]  /*c9e0*/  LDSM.16.M88.4 R24, [R221+0xb080] ;  /* 0x00b08000dd18783b */ /* 0x0002680000000200 */
[----:B------:R1:W1:Y:S04]  /*c9f0*/  LDSM.16.M88.4 R168, [R220] ;  /* 0x00000000dca8783b */ /* 0x0002680000000200 */
[----:B------:R1:W1:Y:S04]  /*ca00*/  LDSM.16.M88.4 R172, [R219] ;  /* 0x00000000dbac783b */ /* 0x0002680000000200 */
[----:B------:R1:W1:Y:S04]  /*ca10*/  LDSM.16.M88.4 R176, [R211] ;  /* 0x00000000d3b0783b */ /* 0x0002680000000200 */
[----:B------:R1:W1:Y:S01]  /*ca20*/  LDSM.16.M88.4 R180, [R210] ;  /* 0x00000000d2b4783b */ /* 0x0002620000000200 */
[----:B------:R-:W-:-:S05]  /*ca30*/  @P0 BRA `(.L_x_1103) ;  /* 0x0000020000000947 */ /* 0x000fca0003800000 */
[----:B------:R-:W-:Y:S01]  /*ca40*/  SHF.R.S32.HI R7, RZ, 0x1f, R246 ;  /* 0x0000001fff077819 */ /* 0x000fe200000114f6 */
[----:B------:R-:W-:Y:S01]  /*ca50*/  IMAD.WIDE.U32 R8, R246, c[0x0][0x208], RZ ;  /* 0x00008200f6087a25 */ /* 0x000fe200078e00ff */
[----:B------:R-:W-:Y:S03]  /*ca60*/  ISETP.GT.AND P1, PT, R224, 0x7f, PT ;  /* 0x0000007fe000780c */ /* 0x000fe60003f24270 */
[----:B------:R-:W-:Y:S04]  /*ca70*/  IMAD R7, R7, c[0x0][0x208], RZ ;  /* 0x0000820007077a24 */ /* 0x000fe800078e02ff */
[----:B------:R-:W-:Y:S04]  /*ca80*/  IMAD R7, R246, c[0x0][0x20c], R7 ;  /* 0x00008300f6077a24 */ /* 0x000fe800078e0207 */
[----:B------:R-:W-:Y:S02]  /*ca90*/  IMAD.IADD R7, R9, 0x1, R7 ;  /* 0x0000000109077824 */ /* 0x000fe400078e0207 */
[----:B------:R-:W-:Y:S04]  /*caa0*/  IMAD.WIDE.U32 R8, R8, 0x30, RZ ;  /* 0x0000003008087825 */ /* 0x000fe800078e00ff */
[----:B------:R-:W-:Y:S02]  /*cab0*/  IMAD R7, R7, 0x30, RZ ;  /* 0x0000003007077824 */ /* 0x000fe400078e02ff */
[----:B------:R-:W-:Y:S02]  /*cac0*/  @!P1 IMAD.MOV.U32 R5, RZ, RZ, c[0x0][0x208] ;  /* 0x00008200ff059624 */ /* 0x000fe400078e00ff */
[----:B------:R-:W-:Y:S01]  /*cad0*/  @!P1 IMAD.MOV.U32 R4, RZ, RZ, c[0x0][0x20c] ;  /* 0x00008300ff049624 */ /* 0x000fe200078e00ff */
[----:B------:R-:W-:Y:S02]  /*cae0*/  IADD3 R7, R9, R7, RZ ;  /* 0x0000000709077210 */ /* 0x000fe40007ffe0ff */
[CC--:B------:R-:W-:Y:S04]  /*caf0*/  @!P1 LEA R9, P0, R5.reuse, R8.reuse, 0x5 ;  /* 0x0000000805099211 */ /* 0x0c0fe800078028ff */
[----:B------:R-:W-:Y:S02]  /*cb00*/  @!P1 LEA.HI.X R5, R5, R7, R4, 0x5, P0 ;  /* 0x0000000705059211 */ /* 0x000fe400000f2c04 */
[----:B------:R-:W-:Y:S05]  /*cb10*/  IADD3 R4, P0, R232, R8, RZ ;  /* 0x00000008e8047210 */ /* 0x000fea0007f1e0ff */
[----:B------:R-:W-:Y:S01]  /*cb20*/  IMAD.X R7, R7, 0x1, R237, P0 ;  /* 0x0000000107077824 */ /* 0x000fe200000e06ed */
[C---:B------:R-:W-:Y:S04]  /*cb30*/  LEA R10, P0, R4.reuse, c[0x0][0x1f8], 0x1 ;  /* 0x00007e00040a7a11 */ /* 0x040fe800078008ff */
[----:B------:R-:W-:Y:S02]  /*cb40*/  LEA.HI.X R11, R4, c[0x0][0x1fc], R7, 0x1, P0 ;  /* 0x00007f00040b7a11 */ /* 0x000fe400000f0c07 */
[----:B------:R-:W-:Y:S03]  /*cb50*/  @!P1 IADD3 R9, P0, R9, R232, RZ ;  /* 0x000000e809099210 */ /* 0x000fe60007f1e0ff */
[----:B------:R-:W-:Y:S01]  /*cb60*/  @!PT LDS RZ, [RZ] ;  /* 0x00000000fffff984 */ /* 0x000fe20000000800 */
[----:B------:R-:W-:Y:S01]  /*cb70*/  @!PT LDS RZ, [RZ] ;  /* 0x00000000fffff984 */ /* 0x000fe20000000800 */
[----:B------:R-:W-:Y:S01]  /*cb80*/  @!PT LDS RZ, [RZ] ;  /* 0x00000000fffff984 */ /* 0x000fe20000000800 */
[----:B------:R4:W-:Y:S01]  /*cb90*/  LDGSTS.E.BYPASS.LTC128B.128 [R231+0x4080], [R10.64], !P6 ;  /* 0x040800000ae77fae */ /* 0x0009e2000f101d52 */
[----:B------:R-:W-:Y:S02]  /*cba0*/  @!P1 IADD3.X R4, R5, R237, RZ, P0, !PT ;  /* 0x000000ed05049210 */ /* 0x000fe400007fe4ff */
[C---:B------:R-:W-:Y:S01]  /*cbb0*/  @!P1 LEA R6, P0, R9.reuse, c[0x0][0x1f8], 0x1 ;  /* 0x00007e0009069a11 */ /* 0x040fe200078008ff */
[----:B------:R4:W-:Y:S03]  /*cbc0*/  LDGSTS.E.BYPASS.LTC128B.128 [R231+0x5880], [R10.64+0x80], !P5 ;  /* 0x058800800ae77fae */ /* 0x0009e6000e901d52 */
[----:B------:R-:W-:Y:S01]  /*cbd0*/  @!P1 LEA.HI.X R7, R9, c[0x0][0x1fc], R4, 0x1, P0 ;  /* 0x00007f0009079a11 */ /* 0x000fe200000f0c04 */
[----:B------:R4:W-:Y:S04]  /*cbe0*/  LDGSTS.E.BYPASS.LTC128B.128 [R231+0x7080], [R10.64+0x100], !P4 ;  /* 0x070801000ae77fae */ /* 0x0009e8000e101d52 */
[----:B------:R4:W-:Y:S04]  /*cbf0*/  LDGSTS.E.BYPASS.LTC128B.128 [R231+0x8880], [R10.64+0x180], !P3 ;  /* 0x088801800ae77fae */ /* 0x0009e8000d901d52 */
[----:B------:R4:W-:Y:S04]  /*cc00*/  @!P1 LDGSTS.E.BYPASS.LTC128B.128 [R231+0x5080], [R6.64], !P6 ;  /* 0x0508000006e79fae */ /* 0x0009e8000f101d52 */
[----:B------:R4:W-:Y:S04]  /*cc10*/  @!P1 LDGSTS.E.BYPASS.LTC128B.128 [R231+0x6880], [R6.64+0x80], !P5 ;  /* 0x0688008006e79fae */ /* 0x0009e8000e901d52 */
[----:B------:R4:W-:Y:S04]  /*cc20*/  @!P1 LDGSTS.E.BYPASS.LTC128B.128 [R231+0x8080], [R6.64+0x100], !P4 ;  /* 0x0808010006e79fae */ /* 0x0009e8000e101d52 */
[----:B------:R4:W-:Y:S02]  /*cc30*/  @!P1 LDGSTS.E.BYPASS.LTC128B.128 [R231+0x9880], [R6.64+0x180], !P3 ;  /* 0x0988018006e79fae */ /* 0x0009e4000d901d52 */
.L_x_1103:
[----:B------:R-:W-:Y:S05]  /*cc40*/  BSYNC B0 ;  /* 0x0000000000007941 */ /* 0x000fea0003800000 */
.L_x_1102:
[C---:B--234-:R-:W-:Y:S01]  /*cc50*/  HMMA.16816.F32 R4, R156.reuse, R160, RZ ;  /* 0x000000a09c04723c */ /* 0x05cfe200000018ff */
[----:B------:R-:W-:Y:S01]  /*cc60*/  LDSM.16.M88.4 R184, [R218] ;  /* 0x00000000dab8783b */ /* 0x000fe20000000200 */
[----:B------:R-:W-:Y:S01]  /*cc70*/  BSSY B0, `(.L_x_1104) ;  /* 0x00000ec000007945 */ /* 0x000fe20003800000 */
[----:B------:R-:W-:Y:S05]  /*cc80*/  ISETP.GT.AND P0, PT, R246, R229, PT ;  /* 0x000000e5f600720c */ /* 0x000fea0003f04270 */
[C---:B------:R-:W-:Y:S01]  /*cc90*/  HMMA.16816.F32 R8, R156.reuse, R162, RZ ;  /* 0x000000a29c08723c */ /* 0x040fe200000018ff */
[----:B------:R-:W0:Y:S07]  /*cca0*/  LDGDEPBAR ;  /* 0x00000000000079af */ /* 0x000e2e0000000000 */
[C---:B------:R-:W-:Y:S01]  /*ccb0*/  HMMA.16816.F32 R12, R156.reuse, R164, RZ ;  /* 0x000000a49c0c723c */ /* 0x040fe200000018ff */
[----:B------:R-:W2:Y:S07]  /*ccc0*/  LDSM.16.M88.4 R188, [R215+0xa080] ;  /* 0x00a08000d7bc783b */ /* 0x000eae0000000200 */
[C---:B------:R-:W-:Y:S01]  /*ccd0*/  HMMA.16816.F32 R16, R156.reuse, R166, RZ ;  /* 0x000000a69c10723c */ /* 0x040fe200000018ff */
[----:B------:R-:W-:Y:S07]  /*cce0*/  LDSM.16.M88.4 R160, [R215+0xb080] ;  /* 0x00b08000d7a0783b */ /* 0x000fee0000000200 */
[C---:B-1----:R-:W-:Y:S01]  /*ccf0*/  HMMA.16816.F32 R20, R156.reuse, R24, RZ ;  /* 0x000000189c14723c */ /* 0x042fe200000018ff */
[----:B------:R-:W-:Y:S07]  /*cd00*/  LDSM.16.M88.4 R164, [R217] ;  /* 0x00000000d9a4783b */ /* 0x000fee0000000200 */
[----:B------:R-:W-:Y:S01]  /*cd10*/  HMMA.16816.F32 R24, R156, R26, RZ ;  /* 0x0000001a9c18723c */ /* 0x000fe200000018ff */
[----:B------:R-:W1:Y:S07]  /*cd20*/  LDSM.16.M88.4 R156, [R215+0xa880] ;  /* 0x00a88000d79c783b */ /* 0x000e6e0000000200 */
[C---:B------:R-:W-:Y:S01]  /*cd30*/  HMMA.16816.F32 R4, R168.reuse, R172, R4 ;  /* 0x000000aca804723c */ /* 0x040fe20000001804 */
[----:B------:R-:W3:Y:S07]  /*cd40*/  LDSM.16.M88.4 R192, [R209] ;  /* 0x00000000d1c0783b */ /* 0x000eee0000000200 */
[C---:B------:R-:W-:Y:S01]  /*cd50*/  HMMA.16816.F32 R8, R168.reuse, R174, R8 ;  /* 0x000000aea808723c */ /* 0x040fe20000001808 */
[----:B------:R-:W-:Y:S07]  /*cd60*/  LDSM.16.M88.4 R172, [R209+0x1000] ;  /* 0x00100000d1ac783b */ /* 0x000fee0000000200 */
[C---:B------:R-:W-:Y:S08]  /*cd70*/  HMMA.16816.F32 R12, R168.reuse, R176, R12 ;  /* 0x000000b0a80c723c */ /* 0x040ff0000000180c */
[C---:B------:R-:W-:Y:S01]  /*cd80*/  HMMA.16816.F32 R16, R168.reuse, R178, R16 ;  /* 0x000000b2a810723c */ /* 0x040fe20000001810 */
[----:B------:R-:W-:Y:S07]  /*cd90*/  LDSM.16.M88.4 R176, [R222+0x4000] ;  /* 0x00400000deb0783b */ /* 0x000fee0000000200 */
[C---:B------:R-:W-:Y:S08]  /*cda0*/  HMMA.16816.F32 R20, R168.reuse, R180, R20 ;  /* 0x000000b4a814723c */ /* 0x040ff00000001814 */
[----:B------:R-:W-:Y:S01]  /*cdb0*/  HMMA.16816.F32 R24, R168, R182, R24 ;  /* 0x000000b6a818723c */ /* 0x000fe20000001818 */
[----:B------:R-:W4:Y:S07]  /*cdc0*/  LDSM.16.M88.4 R168, [R209+0x800] ;  /* 0x00080000d1a8783b */ /* 0x000f2e0000000200 */
[C---:B--2---:R-:W-:Y:S01]  /*cdd0*/  HMMA.16816.F32 R4, R184.reuse, R188, R4 ;  /* 0x000000bcb804723c */ /* 0x044fe20000001804 */
[----:B------:R-:W2:Y:S07]  /*cde0*/  LDSM.16.M88.4 R180, [R221+0xb880] ;  /* 0x00b88000ddb4783b */ /* 0x000eae0000000200 */
[C---:B------:R-:W-:Y:S01]  /*cdf0*/  HMMA.16816.F32 R8, R184.reuse, R190, R8 ;  /* 0x000000beb808723c */ /* 0x040fe20000001808 */
[----:B------:R-:W-:Y:S07]  /*ce00*/  LDSM.16.M88.4 R188, [R208] ;  /* 0x00000000d0bc783b */ /* 0x000fee0000000200 */
[C---:B-1----:R-:W-:Y:S08]  /*ce10*/  HMMA.16816.F32 R12, R184.reuse, R156, R12 ;  /* 0x0000009cb80c723c */ /* 0x042ff0000000180c */
[C---:B------:R-:W-:Y:S01]  /*ce20*/  HMMA.16816.F32 R16, R184.reuse, R158, R16 ;  /* 0x0000009eb810723c */ /* 0x040fe20000001810 */
[----:B------:R-:W1:Y:S07]  /*ce30*/  LDSM.16.M88.4 R156, [R221+0xc080] ;  /* 0x00c08000dd9c783b */ /* 0x000e6e0000000200 */
[C---:B------:R-:W-:Y:S08]  /*ce40*/  HMMA.16816.F32 R20, R184.reuse, R160, R20 ;  /* 0x000000a0b814723c */ /* 0x040ff00000001814 */
[----:B------:R-:W-:Y:S01]  /*ce50*/  HMMA.16816.F32 R24, R184, R162, R24 ;  /* 0x000000a2b818723c */ /* 0x000fe20000001818 */
[----:B------:R-:W5:Y:S07]  /*ce60*/  LDSM.16.M88.4 R160, [R221+0xc880] ;  /* 0x00c88000dda0783b */ /* 0x000f6e0000000200 */
[C---:B---3--:R-:W-:Y:S01]  /*ce70*/  HMMA.16816.F32 R4, R164.reuse, R192, R4 ;  /* 0x000000c0a404723c */ /* 0x048fe20000001804 */
[----:B------:R-:W3:Y:S07]  /*ce80*/  LDSM.16.M88.4 R184, [R220+0x4000] ;  /* 0x00400000dcb8783b */ /* 0x000eee0000000200 */
[C---:B------:R-:W-:Y:S01]  /*ce90*/  HMMA.16816.F32 R8, R164.reuse, R194, R8 ;  /* 0x000000c2a408723c */ /* 0x040fe20000001808 */
[----:B------:R-:W-:Y:S07]  /*cea0*/  LDSM.16.M88.4 R192, [R215+0xb880] ;  /* 0x00b88000d7c0783b */ /* 0x000fee0000000200 */
[C---:B----4-:R-:W-:Y:S08]  /*ceb0*/  HMMA.16816.F32 R12, R164.reuse, R168, R12 ;  /* 0x000000a8a40c723c */ /* 0x050ff0000000180c */
[C---:B------:R-:W-:Y:S01]  /*cec0*/  HMMA.16816.F32 R16, R164.reuse, R170, R16 ;  /* 0x000000aaa410723c */ /* 0x040fe20000001810 */
[----:B------:R-:W-:Y:S07]  /*ced0*/  LDSM.16.M88.4 R168, [R206] ;  /* 0x00000000cea8783b */ /* 0x000fee0000000200 */
[C---:B------:R-:W-:Y:S08]  /*cee0*/  HMMA.16816.F32 R20, R164.reuse, R172, R20 ;  /* 0x000000aca414723c */ /* 0x040ff00000001814 */
[----:B------:R-:W-:Y:S01]  /*cef0*/  HMMA.16816.F32 R24, R164, R174, R24 ;  /* 0x000000aea418723c */ /* 0x000fe20000001818 */
[----:B------:R-:W4:Y:S07]  /*cf00*/  LDSM.16.M88.4 R164, [R207] ;  /* 0x00000000cfa4783b */ /* 0x000f2e0000000200 */
[C---:B--2---:R-:W-:Y:S01]  /*cf10*/  HMMA.16816.F32 R4, R176.reuse, R180, R4 ;  /* 0x000000b4b004723c */ /* 0x044fe20000001804 */
[----:B------:R-:W2:Y:S07]  /*cf20*/  LDSM.16.M88.4 R172, [R218+0x4000] ;  /* 0x00400000daac783b */ /* 0x000eae0000000200 */
[C---:B------:R-:W-:Y:S01]  /*cf30*/  HMMA.16816.F32 R8, R176.reuse, R182, R8 ;  /* 0x000000b6b008723c */ /* 0x040fe20000001808 */
[----:B------:R-:W-:Y:S07]  /*cf40*/  LDSM.16.M88.4 R180, [R209+0x1800] ;  /* 0x00180000d1b4783b */ /* 0x000fee0000000200 */
[C---:B-1----:R-:W-:Y:S08]  /*cf50*/  HMMA.16816.F32 R12, R176.reuse, R156, R12 ;  /* 0x0000009cb00c723c */ /* 0x042ff0000000180c */
[C---:B------:R-:W-:Y:S01]  /*cf60*/  HMMA.16816.F32 R16, R176.reuse, R158, R16 ;  /* 0x0000009eb010723c */ /* 0x040fe20000001810 */
[----:B------:R-:W1:Y:S07]  /*cf70*/  LDSM.16.M88.4 R156, [R215+0xc080] ;  /* 0x00c08000d79c783b */ /* 0x000e6e0000000200 */
[C---:B-----5:R-:W-:Y:S08]  /*cf80*/  HMMA.16816.F32 R20, R176.reuse, R160, R20 ;  /* 0x000000a0b014723c */ /* 0x060ff00000001814 */
        /* <DEDUP_REMOVED lines=10> */
[----:B------:R-:W-:Y:S01]  /*d030*/  HMMA.16816.F32 R24, R184, R170, R24 ;  /* 0x000000aab818723c */ /* 0x000fe20000001818 */
[----:B------:R-:W3:Y:S07]  /*d040*/  LDSM.16.M88.4 R168, [R209+0x2800] ;  /* 0x00280000d1a8783b */ /* 0x000eee0000000200 */
[C---:B--2---:R-:W-:Y:S01]  /*d050*/  HMMA.16816.F32 R4, R172.reuse, R192, R4 ;  /* 0x000000c0ac04723c */ /* 0x044fe20000001804 */
[----:B------:R-:W2:Y:S07]  /*d060*/  LDSM.16.M88.4 R184, [R222+0x8000] ;  /* 0x00800000deb8783b */ /* 0x000eae0000000200 */
[C---:B------:R-:W-:Y:S01]  /*d070*/  HMMA.16816.F32 R8, R172.reuse, R194, R8 ;  /* 0x000000c2ac08723c */ /* 0x040fe20000001808 */
[----:B------:R-:W-:Y:S07]  /*d080*/  LDSM.16.M88.4 R192, [R205] ;  /* 0x00000000cdc0783b */ /* 0x000fee0000000200 */
        /* <DEDUP_REMOVED lines=12> */
[----:B------:R-:W4:Y:S07]  /*d150*/  LDSM.16.M88.4 R164, [R204] ;  /* 0x00000000cca4783b */ /* 0x000f2e0000000200 */
[C---:B------:R-:W-:Y:S08]  /*d160*/  HMMA.16816.F32 R20, R176.reuse, R168, R20 ;  /* 0x000000a8b014723c */ /* 0x040ff00000001814 */
[----:B------:R-:W-:Y:S01]  /*d170*/  HMMA.16816.F32 R24, R176, R170, R24 ;  /* 0x000000aab018723c */ /* 0x000fe20000001818 */
[----:B------:R-:W3:Y:S07]  /*d180*/  LDSM.16.M88.4 R168, [R203] ;  /* 0x00000000cba8783b */ /* 0x000eee0000000200 */
        /* <DEDUP_REMOVED lines=40> */
[----:B------:R-:W3:Y:S01]  /*d410*/  LDSM.16.M88.4 R184, [R218+0xc000] ;  /* 0x00c00000dab8783b */ /* 0x000ee20000000200 */
[C---:B--2---:R-:W-:Y:S08]  /*d420*/  HMMA.16816.F32 R4, R172.reuse, R192, R4 ;  /* 0x000000c0ac04723c */ /* 0x044ff00000001804 */
[C---:B------:R-:W-:Y:S01]  /*d430*/  HMMA.16816.F32 R8, R172.reuse, R194, R8 ;  /* 0x000000c2ac08723c */ /* 0x040fe20000001808 */
[----:B------:R-:W-:Y:S07]  /*d440*/  LDSM.16.M88.4 R192, [R209+0x4800] ;  /* 0x00480000d1c0783b */ /* 0x000fee0000000200 */
[C---:B-1----:R-:W-:Y:S08]  /*d450*/  HMMA.16816.F32 R12, R172.reuse, R156, R12 ;  /* 0x0000009cac0c723c */ /* 0x042ff0000000180c */
[C---:B------:R-:W-:Y:S01]  /*d460*/  HMMA.16816.F32 R16, R172.reuse, R158, R16 ;  /* 0x0000009eac10723c */ /* 0x040fe20000001810 */
[----:B------:R-:W1:Y:S07]  /*d470*/  LDSM.16.M88.4 R156, [R215+0xf080] ;  /* 0x00f08000d79c783b */ /* 0x000e6e0000000200 */
[C---:B-----5:R-:W-:Y:S08]  /*d480*/  HMMA.16816.F32 R20, R172.reuse, R160, R20 ;  /* 0x000000a0ac14723c */ /* 0x060ff00000001814 */
[----:B------:R-:W-:Y:S01]  /*d490*/  HMMA.16816.F32 R24, R172, R162, R24 ;  /* 0x000000a2ac18723c */ /* 0x000fe20000001818 */
[----:B------:R-:W2:Y:S07]  /*d4a0*/  LDSM.16.M88.4 R160, [R215+0xf880] ;  /* 0x00f88000d7a0783b */ /* 0x000eae0000000200 */
[----:B------:R-:W5:Y:S01]  /*d4b0*/  LDSM.16.M88.4 R172, [R217+0xc000] ;  /* 0x00c00000d9ac783b */ /* 0x000f620000000200 */
[C---:B---3--:R-:W-:Y:S08]  /*d4c0*/  HMMA.16816.F32 R4, R176.reuse, R180, R4 ;  /* 0x000000b4b004723c */ /* 0x048ff00000001804 */
[C---:B------:R-:W-:Y:S08]  /*d4d0*/  HMMA.16816.F32 R8, R176.reuse, R182, R8 ;  /* 0x000000b6b008723c */ /* 0x040ff00000001808 */
[C---:B----4-:R-:W-:Y:S08]  /*d4e0*/  HMMA.16816.F32 R12, R176.reuse, R164, R12 ;  /* 0x000000a4b00c723c */ /* 0x050ff0000000180c */
[C---:B------:R-:W-:Y:S08]  /*d4f0*/  HMMA.16816.F32 R16, R176.reuse, R166, R16 ;  /* 0x000000a6b010723c */ /* 0x040ff00000001810 */
[C---:B------:R-:W-:Y:S08]  /*d500*/  HMMA.16816.F32 R20, R176.reuse, R168, R20 ;  /* 0x000000a8b014723c */ /* 0x040ff00000001814 */
[----:B------:R-:W-:Y:S08]  /*d510*/  HMMA.16816.F32 R24, R176, R170, R24 ;  /* 0x000000aab018723c */ /* 0x000ff00000001818 */
[C---:B------:R-:W-:Y:S08]  /*d520*/  HMMA.16816.F32 R4, R184.reuse, R188, R4 ;  /* 0x000000bcb804723c */ /* 0x040ff00000001804 */
[C---:B------:R-:W-:Y:S08]  /*d530*/  HMMA.16816.F32 R8, R184.reuse, R190, R8 ;  /* 0x000000beb808723c */ /* 0x040ff00000001808 */
[C---:B-1----:R-:W-:Y:S08]  /*d540*/  HMMA.16816.F32 R12, R184.reuse, R156, R12 ;  /* 0x0000009cb80c723c */ /* 0x042ff0000000180c */
[C---:B------:R-:W-:Y:S01]  /*d550*/  HMMA.16816.F32 R16, R184.reuse, R158, R16 ;  /* 0x0000009eb810723c */ /* 0x040fe20000001810 */
[----:B------:R-:W1:Y:S07]  /*d560*/  LDSM.16.M88.4 R156, [R209+0x5000] ;  /* 0x00500000d19c783b */ /* 0x000e6e0000000200 */
[C---:B--2---:R-:W-:Y:S08]  /*d570*/  HMMA.16816.F32 R20, R184.reuse, R160, R20 ;  /* 0x000000a0b814723c */ /* 0x044ff00000001814 */
[----:B------:R-:W-:Y:S01]  /*d580*/  HMMA.16816.F32 R24, R184, R162, R24 ;  /* 0x000000a2b818723c */ /* 0x000fe20000001818 */
[----:B------:R-:W2:Y:S01]  /*d590*/  LDSM.16.M88.4 R160, [R209+0x5800] ;  /* 0x00580000d1a0783b */ /* 0x000ea20000000200 */
[----:B------:R-:W-:Y:S06]  /*d5a0*/  DEPBAR.LE SB0, 0x0 ;  /* 0x000080000000791a */ /* 0x000fec0000000000 */
[----:B------:R-:W-:Y:S01]  /*d5b0*/  BAR.SYNC.DEFER_BLOCKING 0x0 ;  /* 0x0000000000007b1d */ /* 0x000fe20000010000 */
[C---:B-----5:R-:W-:Y:S08]  /*d5c0*/  HMMA.16816.F32 R4, R172.reuse, R192, R4 ;  /* 0x000000c0ac04723c */ /* 0x060ff00000001804 */
[C---:B------:R-:W-:Y:S08]  /*d5d0*/  HMMA.16816.F32 R8, R172.reuse, R194, R8 ;  /* 0x000000c2ac08723c */ /* 0x040ff00000001808 */
[C---:B-1----:R-:W-:Y:S08]  /*d5e0*/  HMMA.16816.F32 R12, R172.reuse, R156, R12 ;  /* 0x0000009cac0c723c */ /* 0x042ff0000000180c */
[C---:B------:R-:W-:Y:S04]  /*d5f0*/  HMMA.16816.F32 R16, R172.reuse, R158, R16 ;  /* 0x0000009eac10723c */ /* 0x040fe80000001810 */
[----:B------:R-:W-:Y:S02]  /*d600*/  FMUL.FTZ R168, R4, c[0x0][0x320] ;  /* 0x0000c80004a87a20 */ /* 0x000fe40000410000 */
[----:B------:R-:W-:Y:S02]  /*d610*/  FMUL.FTZ R169, R5, c[0x0][0x320] ;  /* 0x0000c80005a97a20 */ /* 0x000fe40000410000 */
[C---:B--2---:R-:W-:Y:S02]  /*d620*/  HMMA.16816.F32 R20, R172.reuse, R160, R20 ;  /* 0x000000a0ac14723c */ /* 0x044fe40000001814 */
[----:B------:R-:W1:Y:S02]  /*d630*/  MUFU.TANH R168, R168 ;  /* 0x000000a800a87308 */ /* 0x000e640000002400 */
[----:B------:R-:W-:Y:S02]  /*d640*/  FMUL.FTZ R170, R6, c[0x0][0x320] ;  /* 0x0000c80006aa7a20 */ /* 0x000fe40000410000 */
[----:B------:R-:W-:Y:S02]  /*d650*/  FMUL.FTZ R177, R7, c[0x0][0x320] ;  /* 0x0000c80007b17a20 */ /* 0x000fe40000410000 */
[----:B------:R-:W-:Y:S04]  /*d660*/  HMMA.16816.F32 R24, R172, R162, R24 ;  /* 0x000000a2ac18723c */ /* 0x000fe80000001818 */
[----:B------:R-:W2:Y:S01]  /*d670*/  MUFU.TANH R169, R169 ;  /* 0x000000a900a97308 */ /* 0x000ea20000002400 */
[----:B------:R-:W-:Y:S02]  /*d680*/  FMUL.FTZ R171, R8, c[0x0][0x320] ;  /* 0x0000c80008ab7a20 */ /* 0x000fe40000410000 */
[----:B------:R-:W-:Y:S02]  /*d690*/  FMUL.FTZ R180, R9, c[0x0][0x320] ;  /* 0x0000c80009b47a20 */ /* 0x000fe40000410000 */
[----:B------:R-:W-:Y:S03]  /*d6a0*/  FMUL.FTZ R178, R10, c[0x0][0x320] ;  /* 0x0000c8000ab27a20 */ /* 0x000fe60000410000 */
[----:B------:R-:W-:Y:S02]  /*d6b0*/  FMUL.FTZ R179, R11, c[0x0][0x320] ;  /* 0x0000c8000bb37a20 */ /* 0x000fe40000410000 */
        /* <DEDUP_REMOVED lines=10> */
[----:B------:R-:W-:Y:S02]  /*d760*/  FMUL.FTZ R250, R20, c[0x0][0x320] ;  /* 0x0000c80014fa7a20 */ /* 0x000fe40000410000 */
[----:B------:R-:W-:Y:S01]  /*d770*/  FMUL.FTZ R21, R21, c[0x0][0x320] ;  /* 0x0000c80015157a20 */ /* 0x000fe20000410000 */
[----:B------:R-:W1:Y:S01]  /*d780*/  MUFU.TANH R171, R171 ;  /* 0x000000ab00ab7308 */ /* 0x000e620000002400 */
[----:B------:R-:W-:Y:S02]  /*d790*/  FMUL.FTZ R22, R22, c[0x0][0x320] ;  /* 0x0000c80016167a20 */ /* 0x000fe40000410000 */
[----:B------:R-:W-:Y:S02]  /*d7a0*/  FMUL.FTZ R20, R23, c[0x0][0x320] ;  /* 0x0000c80017147a20 */ /* 0x000fe40000410000 */
[----:B------:R-:W-:Y:S02]  /*d7b0*/  FMUL.FTZ R172, R24, c[0x0][0x320] ;  /* 0x0000c80018ac7a20 */ /* 0x000fe40000410000 */
[----:B------:R-:W-:Y:S02]  /*d7c0*/  FMUL.FTZ R25, R25, c[0x0][0x320] ;  /* 0x0000c80019197a20 */ /* 0x000fe40000410000 */
[----:B------:R-:W-:Y:S01]  /*d7d0*/  FMUL.FTZ R24, R26, c[0x0][0x320] ;  /* 0x0000c8001a187a20 */ /* 0x000fe20000410000 */
[----:B------:R-:W1:Y:S01]  /*d7e0*/  MUFU.TANH R180, R180 ;  /* 0x000000b400b47308 */ /* 0x000e620000002400 */
[----:B------:R-:W-:Y:S09]  /*d7f0*/  FMUL.FTZ R23, R27, c[0x0][0x320] ;  /* 0x0000c8001b177a20 */ /* 0x000ff20000410000 */
        /* <DEDUP_REMOVED lines=18> */
[----:B------:R-:W-:-:S05]  /*d920*/  @!P0 BRA `(.L_x_1105) ;  /* 0x0000020000008947 */ /* 0x000fca0003800000 */
[----:B--234-:R-:W-:Y:S04]  /*d930*/  IADD3 R5, R246, -0x1, RZ ;  /* 0xfffffffff6057810 */ /* 0x01cfe80007ffe0ff */
[----:B------:R-:W-:Y:S01]  /*d940*/  SHF.R.S32.HI R4, RZ, 0x1f, R5 ;  /* 0x0000001fff047819 */ /* 0x000fe20000011405 */
[C---:B------:R-:W-:Y:S04]  /*d950*/  IMAD.WIDE.U32 R8, R5.reuse, c[0x0][0x1e0], RZ ;  /* 0x0000780005087a25 */ /* 0x040fe800078e00ff */
[----:B------:R-:W-:Y:S04]  /*d960*/  IMAD R4, R4, c[0x0][0x1e0], RZ ;  /* 0x0000780004047a24 */ /* 0x000fe800078e02ff */
[----:B------:R-:W-:Y:S04]  /*d970*/  IMAD R4, R5, c[0x0][0x1e4], R4 ;  /* 0x0000790005047a24 */ /* 0x000fe800078e0204 */
[----:B------:R-:W-:Y:S01]  /*d980*/  IMAD.IADD R5, R9, 0x1, R4 ;  /* 0x0000000109057824 */ /* 0x000fe200078e0204 */
[----:B------:R-:W-:Y:S01]  /*d990*/  IADD3 R4, -R248, 0x30, RZ ;  /* 0x00000030f8047810 */ /* 0x000fe20007ffe1ff */
[----:B------:R-:W-:Y:S03]  /*d9a0*/  IMAD.WIDE.U32 R8, R8, 0x30, RZ ;  /* 0x0000003008087825 */ /* 0x000fe600078e00ff */
[----:B------:R-:W-:Y:S01]  /*d9b0*/  ISETP.GE.AND P0, PT, R4, 0x21, PT ;  /* 0x000000210400780c */ /* 0x000fe20003f06270 */
[----:B------:R-:W-:Y:S04]  /*d9c0*/  IMAD R5, R5, 0x30, RZ ;  /* 0x0000003005057824 */ /* 0x000fe800078e02ff */
[----:B------:R-:W-:Y:S08]  /*d9d0*/  IMAD.IADD R5, R9, 0x1, R5 ;  /* 0x0000000109057824 */ /* 0x000ff000078e0205 */
[----:B------:R-:W-:Y:S04]  /*d9e0*/  @P0 IADD3 R7, P2, P1, R234, UR6, R8 ;  /* 0x00000006ea070c10 */ /* 0x000fe8000f95e008 */
[----:B------:R-:W-:Y:S02]  /*d9f0*/  @P0 IADD3.X R6, R245, UR5, R5, P2, P1 ;  /* 0x00000005f5060c10 */ /* 0x000fe400097e2405 */
[----:B------:R-:W-:Y:S11]  /*da00*/  ISETP.GE.AND P1, PT, R4, 0x1, PT ;  /* 0x000000010400780c */ /* 0x000ff60003f26270 */
[----:B------:R-:W-:Y:S02]  /*da10*/  @!UPT UIADD3 URZ, URZ, URZ, URZ ;  /* 0x0000003f3f3ff290 */ /* 0x000fe4000fffe03f */
[----:B------:R-:W-:Y:S05]  /*da20*/  @P1 IADD3 R4, P2, R234, R8, RZ ;  /* 0x00000008ea041210 */ /* 0x000fea0007f5e0ff */
        /* <DEDUP_REMOVED lines=8> */
[----:B------:R-:W-:Y:S03]  /*dab0*/  @P0 LEA.HI.X R11, R7, c[0x0][0x1cc], R6, 0x1, P2 ;  /* 0x00007300070b0a11 */ /* 0x000fe600010f0c06 */
[----:B------:R2:W-:Y:S04]  /*dac0*/  @P1 LDGSTS.E.BYPASS.LTC128B.128 [R231+0xb880], [R8.64+0x80], !P5 ;  /* 0x0b88008008e71fae */ /* 0x0005e8000e901d52 */
[----:B------:R2:W-:Y:S04]  /*dad0*/  @P1 LDGSTS.E.BYPASS.LTC128B.128 [R231+0xd080], [R8.64+0x100], !P4 ;  /* 0x0d08010008e71fae */ /* 0x0005e8000e101d52 */
[----:B------:R2:W-:Y:S04]  /*dae0*/  @P1 LDGSTS.E.BYPASS.LTC128B.128 [R231+0xe880], [R8.64+0x180], !P3 ;  /* 0x0e88018008e71fae */ /* 0x0005e8000d901d52 */
[----:B------:R2:W-:Y:S04]  /*daf0*/  @P0 LDGSTS.E.BYPASS.LTC128B.128 [R231+0xb080], [R10.64], !P6 ;  /* 0x0b0800000ae70fae */ /* 0x0005e8000f101d52 */
[----:B------:R2:W-:Y:S04]  /*db00*/  @P0 LDGSTS.E.BYPASS.LTC128B.128 [R231+0xc880], [R10.64+0x80], !P5 ;  /* 0x0c8800800ae70fae */ /* 0x0005e8000e901d52 */
[----:B------:R2:W-:Y:S04]  /*db10*/  @P0 LDGSTS.E.BYPASS.LTC128B.128 [R231+0xe080], [R10.64+0x100], !P4 ;  /* 0x0e0801000ae70fae */ /* 0x0005e8000e101d52 */
[----:B------:R2:W-:Y:S02]  /*db20*/  @P0 LDGSTS.E.BYPASS.LTC128B.128 [R231+0xf880], [R10.64+0x180], !P3 ;  /* 0x0f8801800ae70fae */ /* 0x0005e4000d901d52 */
.L_x_1105:
[----:B--234-:R-:W-:Y:S05]  /*db30*/  BSYNC B0 ;  /* 0x0000000000007941 */ /* 0x01cfea0003800000 */
.L_x_1104:
[----:B------:R-:W-:Y:S01]  /*db40*/  ISETP.NE.AND P0, PT, R198, 0x1, PT ;  /* 0x00000001c600780c */ /* 0x000fe20003f05270 */
[----:B------:R-:W2:Y:S01]  /*db50*/  LDL R176, [R1+0x4] ;  /* 0x0000040001b07983 */ /* 0x000ea20000100800 */
[----:B------:R-:W-:Y:S03]  /*db60*/  IMAD R13, R246, -0x30, RZ ;  /* 0xffffffd0f60d7824 */ /* 0x000fe600078e02ff */
[----:B------:R-:W0:Y:S01]  /*db70*/  LDGDEPBAR ;  /* 0x00000000000079af */ /* 0x000e220000000000 */
[----:B------:R-:W-:Y:S01]  /*db80*/  IMAD.IADD R9, R13, 0x1, -R240 ;  /* 0x000000010d097824 */ /* 0x000fe200078e0af0 */
[----:B------:R-:W-:Y:S04]  /*db90*/  IADD3 R10, -R240, 0x1, R13 ;  /* 0x00000001f00a7810 */ /* 0x000fe80007ffe10d */
[----:B------:R-:W-:Y:S04]  /*dba0*/  IADD3 R10, -R242, R10, R3 ;  /* 0x0000000af20a7210 */ /* 0x000fe80007ffe103 */
[C---:B------:R-:W-:Y:S02]  /*dbb0*/  IADD3 R11, R10.reuse, c[0x0][0x328], RZ ;  /* 0x0000ca000a0b7a10 */ /* 0x040fe40007ffe0ff */
[----:B------:R-:W-:Y:S01]  /*dbc0*/  IADD3 R10, R10, UR7, RZ ;  /* 0x000000070a0a7c10 */ /* 0x000fe2000fffe0ff */
[----:B--2---:R-:W-:Y:S05]  /*dbd0*/  IMAD R4, R176, 0x80, R241 ;  /* 0x00000080b0047824 */ /* 0x004fea00078e02f1 */
[----:B------:R-:W-:Y:S05]  /*dbe0*/  IADD3 R12, R238, R4, R239 ;  /* 0x00000004ee0c7210 */ /* 0x000fea0007ffe0ef */
[----:B------:R-:W-:Y:S05]  /*dbf0*/  @P0 IMAD.HI.U32 R4, R12, c[0x0][0x2c8], RZ ;  /* 0x0000b2000c040a27 */ /* 0x000fea00078e00ff */
[----:B------:R-:W-:Y:S02]  /*dc00*/  @P0 SHF.R.U32.HI R12, RZ, c[0x0][0x2cc], R4 ;  /* 0x0000b300ff0c0a19 */ /* 0x000fe40000011604 */
[----:B------:R-:W-:Y:S03]  /*dc10*/  ISETP.GE.AND P0, PT, R197, 0x1, PT ;  /* 0x00000001c500780c */ /* 0x000fe60003f06270 */
[----:B------:R-:W2:Y:S02]  /*dc20*/  SHFL.IDX PT, R6, R12, RZ, 0x1c1f ;  /* 0x001c1fff0c067589 */ /* 0x000ea400000e0000 */
[--C-:B--2---:R-:W-:Y:S02]  /*dc30*/  IMAD.IADD R16, R11, 0x1, R6.reuse ;  /* 0x000000010b107824 */ /* 0x104fe400078e0206 */
[----:B------:R-:W-:Y:S06]  /*dc40*/  IMAD.IADD R14, R10, 0x1, R6 ;  /* 0x000000010a0e7824 */ /* 0x000fec00078e0206 */
[----:B------:R-:W-:-:S05]  /*dc50*/  @!P0 BRA `(.L_x_1106) ;  /* 0x0000017000008947 */ /* 0x000fca0003800000 */
[----:B------:R-:W-:Y:S01]  /*dc60*/  IADD3 R6, -R242, R3, R6 ;  /* 0x00000003f2067210 */ /* 0x000fe20007ffe106 */
[----:B------:R-:W-:Y:S03]  /*dc70*/  BSSY B0, `(.L_x_1107) ;  /* 0x0000011000007945 */ /* 0x000fe60003800000 */
        /* <DEDUP_REMOVED lines=11> */
.L_x_1108:
[----:B------:R-:W-:Y:S04]  /*dd30*/  MOV R4, c[0x0][0x32c] ;  /* 0x0000cb0000047a02 */ /* 0x000fe80000000f00 */
[----:B------:R-:W-:Y:S11]  /*dd40*/  ISETP.NE.AND P0, PT, R4, 0x1, PT ;  /* 0x000000010400780c */ /* 0x000ff60003f05270 */
[----:B------:R-:W-:Y:S02]  /*dd50*/  @!UPT UIADD3 URZ, URZ, URZ, URZ ;  /* 0x0000003f3f3ff290 */ /* 0x000fe4000fffe03f */
[----:B------:R-:W-:Y:S05]  /*dd60*/  @P0 IMAD.HI.U32 R4, R6, c[0x0][0x330], RZ ;  /* 0x0000cc0006040a27 */ /* 0x000fea00078e00ff */
[----:B------:R-:W-:Y:S02]  /*dd70*/  @P0 SHF.R.U32.HI R6, RZ, c[0x0][0x334], R4 ;  /* 0x0000cd00ff060a19 */ /* 0x000fe40000011604 */
.L_x_1109:
[----:B------:R-:W-:Y:S05]  /*dd80*/  BSYNC B0 ;  /* 0x0000000000007941 */ /* 0x000fea0003800000 */
.L_x_1107:
[----:B------:R-:W-:Y:S05]  /*dd90*/  IMAD R7, R6, c[0x0][0x32c], R9 ;  /* 0x0000cb0006077a24 */ /* 0x000fea00078e0209 */
[----:B------:R-:W-:Y:S02]  /*dda0*/  IADD3 R5, R7, c[0x0][0x32c], RZ ;  /* 0x0000cb0007057a10 */ /* 0x000fe40007ffe0ff */
[----:B------:R-:W-:Y:S02]  /*ddb0*/  IMNMX R14, R14, R7, !PT ;  /* 0x000000070e0e7217 */ /* 0x000fe40007800200 */
[----:B------:R-:W-:Y:S02]  /*ddc0*/  IMNMX R16, R16, R5, PT ;  /* 0x0000000510107217 */ /* 0x000fe40003800200 */
.L_x_1106:
[C---:B------:R-:W-:Y:S01]  /*ddd0*/  ISETP.GE.AND P0, PT, R13.reuse, 0x2, PT ;  /* 0x000000020d00780c */ /* 0x040fe20003f06270 */
[----:B------:R-:W2:Y:S01]  /*dde0*/  SHFL.IDX PT, R12, R12, 0x1, 0x1c1f ;  /* 0x003c1f000c0c7f89 */ /* 0x000ea200000e0000 */
[C---:B------:R-:W-:Y:S02]  /*ddf0*/  ISETP.GE.AND P1, PT, R13.reuse, 0x9, PT ;  /* 0x000000090d00780c */ /* 0x040fe40003f26270 */
[----:B------:R-:W-:Y:S02]  /*de00*/  P2R R8, PR, RZ, 0x1 ;  /* 0x00000001ff087803 */ /* 0x000fe40000000000 */
[----:B------:R-:W-:Y:S02]  /*de10*/  ISETP.GT.AND P0, PT, R14, 0x1, !P0 ;  /* 0x000000010e00780c */ /* 0x000fe40004704270 */
[----:B------:R-:W-:Y:S02]  /*de20*/  P2R R7, PR, RZ, 0x2 ;  /* 0x00000002ff077803 */ /* 0x000fe40000000000 */
[----:B------:R-:W-:Y:S02]  /*de30*/  ISETP.LT.OR P0, PT, R16, 0x2, P0 ;  /* 0x000000021000780c */ /* 0x000fe40000701670 */
[----:B------:R-:W-:Y:S02]  /*de40*/  ISETP.GE.AND P6, PT, R13, 0x19, PT ;  /* 0x000000190d00780c */ /* 0x000fe40003fc6270 */
[----:B------:R-:W-:Y:S02]  /*de50*/  FSEL R19, R169, -INF , !P0 ;  /* 0xff800000a9137808 */ /* 0x000fe40004000000 */
[----:B------:R-:W-:Y:S02]  /*de60*/  ISETP.GT.AND P0, PT, R14, 0x8, !P1 ;  /* 0x000000080e00780c */ /* 0x000fe40004f04270 */
[----:B------:R-:W-:Y:S02]  /*de70*/  ISETP.GE.AND P1, PT, R13, 0xa, PT ;  /* 0x0000000a0d00780c */ /* 0x000fe40003f26270 */
[----:B------:R-:W-:Y:S02]  /*de80*/  ISETP.LT.OR P0, PT, R16, 0x9, P0 ;  /* 0x000000091000780c */ /* 0x000fe40000701670 */
[----:B------:R-:W-:Y:S02]  /*de90*/  P2R R6, PR, RZ, 0x2 ;  /* 0x00000002ff067803 */ /* 0x000fe40000000000 */
[----:B-1----:R-:W-:Y:S01]  /*dea0*/  FSEL R17, R171, -INF , !P0 ;  /* 0xff800000ab117808 */ /* 0x002fe20004000000 */
[--C-:B--2---:R-:W-:Y:S01]  /*deb0*/  IMAD.IADD R11, R11, 0x1, R12.reuse ;  /* 0x000000010b0b7824 */ /* 0x104fe200078e020c */
[----:B------:R-:W-:Y:S02]  /*dec0*/  ISETP.GT.AND P0, PT, R14, 0x9, !P1 ;  /* 0x000000090e00780c */ /* 0x000fe40004f04270 */
[C---:B------:R-:W-:Y:S02]  /*ded0*/  ISETP.GE.AND P1, PT, R13.reuse, 0x11, PT ;  /* 0x000000110d00780c */ /* 0x040fe40003f26270 */
[----:B------:R-:W-:Y:S02]  /*dee0*/  ISETP.LT.OR P0, PT, R16, 0xa, P0 ;  /* 0x0000000a1000780c */ /* 0x000fe40000701670 */
[----:B------:R-:W-:Y:S02]  /*def0*/  P2R R5, PR, RZ, 0x2 ;  /* 0x00000002ff057803 */ /* 0x000fe40000000000 */
[----:B------:R-:W-:Y:S02]  /*df00*/  FSEL R15, R180, -INF , !P0 ;  /* 0xff800000b40f7808 */ /* 0x000fe40004000000 */
[----:B------:R-:W-:Y:S02]  /*df10*/  ISETP.GT.AND P0, PT, R14, 0x10, !P1 ;  /* 0x000000100e00780c */ /* 0x000fe40004f04270 */
[C---:B------:R-:W-:Y:S02]  /*df20*/  ISETP.GE.AND P1, PT, R13.reuse, 0x12, PT ;  /* 0x000000120d00780c */ /* 0x040fe40003f26270 */
[----:B------:R-:W-:Y:S02]  /*df30*/  ISETP.LT.OR P0, PT, R16, 0x11, P0 ;  /* 0x000000111000780c */ /* 0x000fe40000701670 */
[----:B------:R-:W-:Y:S02]  /*df40*/  ISETP.GE.AND P5, PT, R13, 0x1a, PT ;  /* 0x0000001a0d00780c */ /* 0x000fe40003fa6270 */
[----:B------:R-:W-:Y:S02]  /*df50*/  FSEL R171, R183, -INF , !P0 ;  /* 0xff800000b7ab7808 */ /* 0x000fe40004000000 */
[----:B------:R-:W-:Y:S02]  /*df60*/  ISETP.GT.AND P0, PT, R14, 0x11, !P1 ;  /* 0x000000110e00780c */ /* 0x000fe40004f04270 */
[C---:B------:R-:W-:Y:S02]  /*df70*/  ISETP.GE.AND P4, PT, R13.reuse, 0x21, PT ;  /* 0x000000210d00780c */ /* 0x040fe40003f86270 */
[----:B------:R-:W-:Y:S02]  /*df80*/  ISETP.LT.OR P0, PT, R16, 0x12, P0 ;  /* 0x000000121000780c */ /* 0x000fe40000701670 */
[C---:B------:R-:W-:Y:S02]  /*df90*/  ISETP.GE.AND P3, PT, R13.reuse, 0x22, PT ;  /* 0x000000220d00780c */ /* 0x040fe40003f66270 */
[----:B------:R-:W-:Y:S02]  /*dfa0*/  FSEL R169, R194, -INF , !P0 ;  /* 0xff800000c2a97808 */ /* 0x000fe40004000000 */
[----:B------:R-:W-:Y:S02]  /*dfb0*/  ISETP.GT.AND P0, PT, R14, 0x18, !P6 ;  /* 0x000000180e00780c */ /* 0x000fe40007704270 */
[----:B------:R-:W-:Y:S02]  /*dfc0*/  ISETP.GE.AND P2, PT, R13, 0x29, PT ;  /* 0x000000290d00780c */ /* 0x000fe40003f46270 */
[----:B------:R-:W-:Y:S02]  /*dfd0*/  ISETP.LT.OR P0, PT, R16, 0x19, P0 ;  /* 0x000000191000780c */ /* 0x000fe40000701670 */
[----:B------:R-:W-:Y:S02]  /*dfe0*/  P2R R4, PR, RZ, 0x2 ;  /* 0x00000002ff047803 */ /* 0x000fe40000000000 */
[----:B------:R-:W-:Y:S02]  /*dff0*/  FSEL R167, R249, -INF , !P0 ;  /* 0xff800000f9a77808 */ /* 0x000fe40004000000 */
[----:B------:R-:W-:Y:S02]  /*e000*/  ISETP.GT.AND P0, PT, R14, 0x19, !P5 ;  /* 0x000000190e00780c */ /* 0x000fe40006f04270 */
[----:B------:R-:W-:Y:S02]  /*e010*/  ISETP.GE.AND P1, PT, R13, 0x1, PT ;  /* 0x000000010d00780c */ /* 0x000fe40003f26270 */
[----:B------:R-:W-:Y:S04]  /*e020*/  ISETP.LT.OR P0, PT, R16, 0x1a, P0 ;  /* 0x0000001a1000780c */ /* 0x000fe80000701670 */
[----:B------:R-:W-:Y:S02]  /*e030*/  FSEL R165, R195, -INF , !P0 ;  /* 0xff800000c3a57808 */ /* 0x000fe40004000000 */
[----:B------:R-:W-:Y:S04]  /*e040*/  ISETP.GT.AND P0, PT, R14, 0x20, !P4 ;  /* 0x000000200e00780c */ /* 0x000fe80006704270 */
        /* <DEDUP_REMOVED lines=8> */
[----:B------:R-:W-:Y:S04]  /*e0d0*/  ISETP.GT.AND P0, PT, R14, RZ, !P1 ;  /* 0x000000ff0e00720c */ /* 0x000fe80004f04270 */
[----:B------:R-:W-:Y:S04]  /*e0e0*/  ISETP.LT.OR P0, PT, R16, 0x1, P0 ;  /* 0x000000011000780c */ /* 0x000fe80000701670 */
[----:B------:R-:W-:Y:S02]  /*e0f0*/  FSEL R21, R168, -INF , !P0 ;  /* 0xff800000a8157808 */ /* 0x000fe40004000000 */
[----:B------:R-:W-:Y:S04]  /*e100*/  ISETP.GE.AND P0, PT, R13, 0x2a, PT ;  /* 0x0000002a0d00780c */ /* 0x000fe80003f06270 */
[----:B------:R-:W-:Y:S02]  /*e110*/  P2R R13, PR, RZ, 0x1 ;  /* 0x00000001ff0d7803 */ /* 0x000fe40000000000 */
[----:B------:R-:W-:Y:S04]  /*e120*/  ISETP.GT.AND P0, PT, R14, 0x29, !P0 ;  /* 0x000000290e00780c */ /* 0x000fe80004704270 */
[----:B------:R-:W-:Y:S01]  /*e130*/  ISETP.LT.OR P0, PT, R16, 0x2a, P0 ;  /* 0x0000002a1000780c */ /* 0x000fe20000701670 */
[----:B------:R-:W-:Y:S03]  /*e140*/  IMAD.IADD R16, R10, 0x1, R12 ;  /* 0x000000010a107824 */ /* 0x000fe600078e020c */
[----:B------:R-:W-:Y:S02]  /*e150*/  FSEL R159, R25, -INF , !P0 ;  /* 0xff800000199f7808 */ /* 0x000fe40004000000 */
[----:B------:R-:W-:Y:S11]  /*e160*/  ISETP.GE.AND P0, PT, R197, 0x1, PT ;  /* 0x00000001c500780c */ /* 0x000ff60003f06270 */
[----:B------:R-:W-:Y:S02]  /*e170*/  @!UPT UIADD3 URZ, URZ, URZ, URZ ;  /* 0x0000003f3f3ff290 */ /* 0x000fe4000fffe03f */
        /* <DEDUP_REMOVED lines=14> */
.L_x_1112:
[----:B------:R-:W-:Y:S04]  /*e260*/  MOV R10, c[0x0][0x32c] ;  /* 0x0000cb00000a7a02 */ /* 0x000fe80000000f00 */
[----:B------:R-:W-:Y:S11]  /*e270*/  ISETP.NE.AND P0, PT, R10, 0x1, PT ;  /* 0x000000010a00780c */ /* 0x000ff60003f05270 */
[----:B------:R-:W-:Y:S02]  /*e280*/  @!UPT UIADD3 URZ, URZ, URZ, URZ ;  /* 0x0000003f3f3ff290 */ /* 0x000fe4000fffe03f */
[----:B------:R-:W-:Y:S05]  /*e290*/  @P0 IMAD.HI.U32 R10, R12, c[0x0][0x330], RZ ;  /* 0x0000cc000c0a0a27 */ /* 0x000fea00078e00ff */
[----:B------:R-:W-:Y:S02]  /*e2a0*/  @P0 SHF.R.U32.HI R12, RZ, c[0x0][0x334], R10 ;  /* 0x0000cd00ff0c0a19 */ /* 0x000fe4000001160a */
.L_x_1113:
[----:B------:R-:W-:Y:S05]  /*e2b0*/  BSYNC B0 ;  /* 0x0000000000007941 */ /* 0x000fea0003800000 */
.L_x_1111:
[----:B------:R-:W-:Y:S05]  /*e2c0*/  IMAD R9, R12, c[0x0][0x32c], R9 ;  /* 0x0000cb000c097a24 */ /* 0x000fea00078e0209 */
[----:B------:R-:W-:Y:S02]  /*e2d0*/  IADD3 R10, R9, c[0x0][0x32c], RZ ;  /* 0x0000cb00090a7a10 */ /* 0x000fe40007ffe0ff */
[----:B------:R-:W-:Y:S02]  /*e2e0*/  IMNMX R16, R16, R9, !PT ;  /* 0x0000000910107217 */ /* 0x000fe40007800200 */
[----:B------:R-:W-:Y:S02]  /*e2f0*/  IMNMX R11, R11, R10, PT ;  /* 0x0000000a0b0b7217 */ /* 0x000fe40003800200 */
.L_x_1110:
[----:B------:R-:W-:Y:S01]  /*e300*/  ISETP.GT.AND P0, PT, R16, RZ, !P1 ;  /* 0x000000ff1000720c */ /* 0x000fe20004f04270 */
[----:B------:R-:W-:Y:S01]  /*e310*/  LDSM.16.MT88.4 R172, [R214+0x7880] ;  /* 0x00788000d6ac783b */ /* 0x000fe20000004200 */
[----:B------:R-:W-:Y:S02]  /*e320*/  ISETP.NE.AND P1, PT, R13, RZ, PT ;  /* 0x000000ff0d00720c */ /* 0x000fe40003f25270 */
[----:B------:R-:W-:Y:S04]  /*e330*/  ISETP.LT.OR P0, PT, R11, 0x1, P0 ;  /* 0x000000010b00780c */ /* 0x000fe80000701670 */
[----:B------:R-:W-:Y:S02]  /*e340*/  FSEL R13, R170, -INF , !P0 ;  /* 0xff800000aa0d7808 */ /* 0x000fe40004000000 */
[----:B------:R-:W-:Y:S02]  /*e350*/  ISETP.NE.AND P0, PT, R8, RZ, PT ;  /* 0x000000ff0800720c */ /* 0x000fe40003f05270 */
[----:B------:R-:W-:Y:S02]  /*e360*/  FMNMX.FTZ R8, R21, R0, !PT ;  /* 0x0000000015087209 */ /* 0x000fe40007810000 */
[C---:B------:R-:W-:Y:S02]  /*e370*/  ISETP.GT.AND P0, PT, R16.reuse, 0x1, !P0 ;  /* 0x000000011000780c */ /* 0x040fe40004704270 */
[----:B------:R-:W-:Y:S02]  /*e380*/  FMNMX.FTZ R8, R19, R8, !PT ;  /* 0x0000000813087209 */ /* 0x000fe40007810000 */
[----:B------:R-:W-:Y:S02]  /*e390*/  ISETP.LT.OR P0, PT, R11, 0x2, P0 ;  /* 0x000000020b00780c */ /* 0x000fe40000701670 */
[----:B------:R-:W-:Y:S02]  /*e3a0*/  FMNMX.FTZ R8, R17, R8, !PT ;  /* 0x0000000811087209 */ /* 0x000fe40007810000 */
[----:B------:R-:W-:Y:S02]  /*e3b0*/  FSEL R14, R177, -INF , !P0 ;  /* 0xff800000b10e7808 */ /* 0x000fe40004000000 */
[----:B------:R-:W-:Y:S02]  /*e3c0*/  FMNMX.FTZ R8, R15, R8, !PT ;  /* 0x000000080f087209 */ /* 0x000fe40007810000 */
[----:B------:R-:W-:Y:S02]  /*e3d0*/  ISETP.NE.AND P0, PT, R7, RZ, PT ;  /* 0x000000ff0700720c */ /* 0x000fe40003f05270 */
[----:B------:R-:W-:Y:S02]  /*e3e0*/  FMNMX.FTZ R8, R171, R8, !PT ;  /* 0x00000008ab087209 */ /* 0x000fe40007810000 */
[----:B------:R-:W-:Y:S02]  /*e3f0*/  ISETP.GT.AND P0, PT, R16, 0x8, !P0 ;  /* 0x000000081000780c */ /* 0x000fe40004704270 */
[----:B------:R-:W-:Y:S02]  /*e400*/  FMNMX.FTZ R8, R169, R8, !PT ;  /* 0x00000008a9087209 */ /* 0x000fe40007810000 */
[----:B------:R-:W-:Y:S02]  /*e410*/  ISETP.LT.OR P0, PT, R11, 0x9, P0 ;  /* 0x000000090b00780c */ /* 0x000fe40000701670 */
[----:B------:R-:W-:Y:S02]  /*e420*/  FMNMX.FTZ R8, R167, R8, !PT ;  /* 0x00000008a7087209 */ /* 0x000fe40007810000 */
[----:B------:R-:W-:Y:S02]  /*e430*/  FSEL R12, R178, -INF , !P0 ;  /* 0xff800000b20c7808 */ /* 0x000fe40004000000 */
[----:B------:R-:W-:Y:S02]  /*e440*/  FMNMX.FTZ R8, R165, R8, !PT ;  /* 0x00000008a5087209 */ /* 0x000fe40007810000 */
[----:B------:R-:W-:Y:S02]  /*e450*/  ISETP.NE.AND P0, PT, R6, RZ, PT ;  /* 0x000000ff0600720c */ /* 0x000fe40003f05270 */
[----:B------:R-:W-:Y:S02]  /*e460*/  FMNMX.FTZ R8, R191, R8, !PT ;  /* 0x00000008bf087209 */ /* 0x000fe40007810000 */
[C---:B------:R-:W-:Y:S02]  /*e470*/  ISETP.GT.AND P0, PT, R16.reuse, 0x9, !P0 ;  /* 0x000000091000780c */ /* 0x040fe40004704270 */
[----:B------:R-:W-:Y:S02]  /*e480*/  FMNMX.FTZ R8, R189, R8, !PT ;  /* 0x00000008bd087209 */ /* 0x000fe40007810000 */
[----:B------:R-:W-:Y:S02]  /*e490*/  ISETP.LT.OR P0, PT, R11, 0xa, P0 ;  /* 0x0000000a0b00780c */ /* 0x000fe40000701670 */
[----:B------:R-:W-:Y:S02]  /*e4a0*/  FMNMX.FTZ R8, R187, R8, !PT ;  /* 0x00000008bb087209 */ /* 0x000fe40007810000 */
[----:B------:R-:W-:Y:S02]  /*e4b0*/  FSEL R10, R179, -INF , !P0 ;  /* 0xff800000b30a7808 */ /* 0x000fe40004000000 */
[----:B------:R-:W-:Y:S02]  /*e4c0*/  ISETP.NE.AND P0, PT, R5, RZ, PT ;  /* 0x000000ff0500720c */ /* 0x000fe40003f05270 */
[----:B------:R-:W-:Y:S02]  /*e4d0*/  FMNMX.FTZ R6, R159, R8, !PT ;  /* 0x000000089f067209 */ /* 0x000fe40007810000 */
[----:B------:R-:W-:Y:S03]  /*e4e0*/  ISETP.GT.AND P0, PT, R16, 0x10, !P0 ;  /* 0x000000101000780c */ /* 0x000fe60004704270 */
[----:B------:R-:W1:Y:S01]  /*e4f0*/  SHFL.BFLY PT, R5, R6, 0x2, 0x1f ;  /* 0x0c401f0006057f89 */ /* 0x000e6200000e0000 */
[C---:B------:R-:W-:Y:S04]  /*e500*/  ISETP.LT.OR P0, PT, R11.reuse, 0x11, P0 ;  /* 0x000000110b00780c */ /* 0x040fe80000701670 */
[----:B------:R-:W-:Y:S02]  /*e510*/  FSEL R170, R182, -INF , !P0 ;  /* 0xff800000b6aa7808 */ /* 0x000fe40004000000 */
[----:B------:R-:W-:Y:S04]  /*e520*/  ISETP.NE.AND P0, PT, R4, RZ, PT ;  /* 0x000000ff0400720c */ /* 0x000fe80003f05270 */
[C---:B------:R-:W-:Y:S04]  /*e530*/  ISETP.GT.AND P0, PT, R16.reuse, 0x11, !P0 ;  /* 0x000000111000780c */ /* 0x040fe80004704270 */
[----:B------:R-:W-:Y:S04]  /*e540*/  ISETP.LT.OR P0, PT, R11, 0x12, P0 ;  /* 0x000000120b00780c */ /* 0x000fe80000701670 */
[----:B------:R-:W-:Y:S02]  /*e550*/  FSEL R168, R181, -INF , !P0 ;  /* 0xff800000b5a87808 */ /* 0x000fe40004000000 */
[----:B------:R-:W-:Y:S02]  /*e560*/  ISETP.GT.AND P0, PT, R16, 0x18, !P6 ;  /* 0x000000181000780c */ /* 0x000fe40007704270 */
[----:B-1----:R-:W-:Y:S02]  /*e570*/  FMNMX.FTZ R4, R6, R5, !PT ;  /* 0x0000000506047209 */ /* 0x002fe40007810000 */
[----:B------:R-:W-:Y:S02]  /*e580*/  ISETP.LT.OR P0, PT, R11, 0x19, P0 ;  /* 0x000000190b00780c */ /* 0x000fe40000701670 */
[----:B------:R-:W-:Y:S01]  /*e590*/  FMNMX.FTZ R5, R13, R2, !PT ;  /* 0x000000020d057209 */ /* 0x000fe20007810000 */
[----:B------:R-:W1:Y:S01]  /*e5a0*/  SHFL.BFLY PT, R157, R4, 0x1, 0x1f ;  /* 0x0c201f00049d7f89 */ /* 0x000e6200000e0000 */
[----:B------:R-:W-:Y:S02]  /*e5b0*/  FSEL R166, R193, -INF , !P0 ;  /* 0xff800000c1a67808 */ /* 0x000fe40004000000 */
[----:B------:R-:W-:Y:S02]  /*e5c0*/  ISETP.GT.AND P0, PT, R16, 0x19, !P5 ;  /* 0x000000191000780c */ /* 0x000fe40006f04270 */
[----:B------:R-:W-:Y:S02]  /*e5d0*/  FMNMX.FTZ R5, R14, R5, !PT ;  /* 0x000000050e057209 */ /* 0x000fe40007810000 */
[C---:B------:R-:W-:Y:S02]  /*e5e0*/  ISETP.LT.OR P0, PT, R11.reuse, 0x1a, P0 ;  /* 0x0000001a0b00780c */ /* 0x040fe40000701670 */
[----:B------:R-:W-:Y:S02]  /*e5f0*/  FMNMX.FTZ R5, R12, R5, !PT ;  /* 0x000000050c057209 */ /* 0x000fe40007810000 */
        /* <DEDUP_REMOVED lines=18> */
[----:B------:R-:W-:Y:S02]  /*e720*/  ISETP.LT.OR P0, PT, R11, 0x2a, P0 ;  /* 0x0000002a0b00780c */ /* 0x000fe40000701670 */
[----:B------:R-:W-:Y:S02]  /*e730*/  FMNMX.FTZ R5, R186, R5, !PT ;  /* 0x00000005ba057209 */ /* 0x000fe40007810000 */
[----:B------:R-:W-:Y:S02]  /*e740*/  FSEL R158, R23, -INF , !P0 ;  /* 0xff800000179e7808 */ /* 0x000fe40004000000 */
[----:B-1----:R-:W-:Y:S02]  /*e750*/  FMNMX.FTZ R157, R4, R157, !PT ;  /* 0x0000009d049d7209 */ /* 0x002fe40007810000 */
[----:B------:R-:W-:Y:S02]  /*e760*/  FMNMX.FTZ R11, R158, R5, !PT ;  /* 0x000000059e0b7209 */ /* 0x000fe40007810000 */
[C---:B------:R-:W-:Y:S01]  /*e770*/  FSETP.NEU.FTZ.AND P0, PT, R157.reuse, -INF , PT ;  /* 0xff8000009d00780b */ /* 0x040fe20003f1d000 */
[C---:B------:R-:W-:Y:S02]  /*e780*/  FMUL.FTZ R192, R157.reuse, c[0x0][0x2d0] ;  /* 0x0000b4009dc07a20 */ /* 0x040fe40000410000 */
[----:B------:R-:W1:Y:S01]  /*e790*/  SHFL.BFLY PT, R4, R11, 0x2, 0x1f ;  /* 0x0c401f000b047f89 */ /* 0x000e6200000e0000 */
[----:B------:R-:W-:Y:S02]  /*e7a0*/  FSEL R7, R157, RZ, P0 ;  /* 0x000000ff9d077208 */ /* 0x000fe40000000000 */
[----:B------:R-:W-:Y:S03]  /*e7b0*/  FSEL R192, R192, RZ, P0 ;  /* 0x000000ffc0c07208 */ /* 0x000fe60000000000 */
[----:B------:R-:W-:Y:S02]  /*e7c0*/  FADD.FTZ R7, -R7, R0 ;  /* 0x0000000007077221 */ /* 0x000fe40000010100 */
[--C-:B------:R-:W-:Y:S02]  /*e7d0*/  FFMA.FTZ R177, R15, c[0x0][0x2d0], -R192.reuse ;  /* 0x0000b4000fb17a23 */ /* 0x100fe400000108c0 */
[--C-:B------:R-:W-:Y:S02]  /*e7e0*/  FFMA.FTZ R180, R21, c[0x0][0x2d0], -R192.reuse ;  /* 0x0000b40015b47a23 */ /* 0x100fe400000108c0 */
[--C-:B------:R-:W-:Y:S01]  /*e7f0*/  FFMA.FTZ R179, R19, c[0x0][0x2d0], -R192.reuse ;  /* 0x0000b40013b37a23 */ /* 0x100fe200000108c0 */
[----:B------:R-:W-:Y:S01]  /*e800*/  LDSM.16.MT88.4 R20, [R214+0x4080] ;  /* 0x00408000d614783b */ /* 0x000fe20000004200 */
[--C-:B------:R-:W-:Y:S01]  /*e810*/  FFMA.FTZ R178, R17, c[0x0][0x2d0], -R192.reuse ;  /* 0x0000b40011b27a23 */ /* 0x100fe200000108c0 */
[----:B------:R-:W-:Y:S01]  /*e820*/  MUFU.EX2 R177, R177 ;  /* 0x000000b100b17308 */ /* 0x000fe20000000800 */
[----:B------:R-:W-:Y:S02]  /*e830*/  FMUL.FTZ R0, R7, c[0x0][0x2d0] ;  /* 0x0000b40007007a20 */ /* 0x000fe40000410000 */
[--C-:B------:R-:W-:Y:S02]  /*e840*/  FFMA.FTZ R193, R171, c[0x0][0x2d0], -R192.reuse ;  /* 0x0000b400abc17a23 */ /* 0x100fe400000108c0 */
[--C-:B------:R-:W-:Y:S02]  /*e850*/  FFMA.FTZ R194, R169, c[0x0][0x2d0], -R192.reuse ;  /* 0x0000b400a9c27a23 */ /* 0x100fe400000108c0 */
[--C-:B------:R-:W-:Y:S01]  /*e860*/  FFMA.FTZ R195, R167, c[0x0][0x2d0], -R192.reuse ;  /* 0x0000b400a7c37a23 */ /* 0x100fe200000108c0 */
[----:B-1----:R-:W-:Y:S02]  /*e870*/  FMNMX.FTZ R9, R11, R4, !PT ;  /* 0x000000040b097209 */ /* 0x002fe40007810000 */
[----:B------:R-:W-:Y:S01]  /*e880*/  MUFU.EX2 R180, R180 ;  /* 0x000000b400b47308 */ /* 0x000fe20000000800 */
[--C-:B------:R-:W-:Y:S02]  /*e890*/  FFMA.FTZ R250, R165, c[0x0][0x2d0], -R192.reuse ;  /* 0x0000b400a5fa7a23 */ /* 0x100fe400000108c0 */
[--C-:B------:R-:W-:Y:S01]  /*e8a0*/  FFMA.FTZ R191, R191, c[0x0][0x2d0], -R192.reuse ;  /* 0x0000b400bfbf7a23 */ /* 0x100fe200000108c0 */
[----:B------:R-:W1:Y:S01]  /*e8b0*/  SHFL.BFLY PT, R156, R9, 0x1, 0x1f ;  /* 0x0c201f00099c7f89 */ /* 0x000e6200000e0000 */
[--C-:B------:R-:W-:Y:S02]  /*e8c0*/  FFMA.FTZ R189, R189, c[0x0][0x2d0], -R192.reuse ;  /* 0x0000b400bdbd7a23 */ /* 0x100fe400000108c0 */
[--C-:B------:R-:W-:Y:S02]  /*e8d0*/  FFMA.FTZ R187, R187, c[0x0][0x2d0], -R192.reuse ;  /* 0x0000b400bbbb7a23 */ /* 0x100fe400000108c0 */
[----:B------:R-:W-:Y:S01]  /*e8e0*/  FFMA.FTZ R192, R159, c[0x0][0x2d0], -R192 ;  /* 0x0000b4009fc07a23 */ /* 0x000fe200000108c0 */
[----:B------:R-:W2:Y:S10]  /*e8f0*/  MUFU.EX2 R179, R179 ;  /* 0x000000b300b37308 */ /* 0x000eb40000000800 */
[----:B------:R-:W3:Y:S01]  /*e900*/  MUFU.EX2 R178, R178 ;  /* 0x000000b200b27308 */ /* 0x000ee20000000800 */
[----:B-1----:R-:W-:Y:S09]  /*e910*/  FMNMX.FTZ R156, R9, R156, !PT ;  /* 0x0000009c099c7209 */ /* 0x002ff20007810000 */
[----:B------:R-:W1:Y:S01]  /*e920*/  MUFU.EX2 R0, R0 ;  /* 0x0000000000007308 */ /* 0x000e620000000800 */
[C---:B------:R-:W-:Y:S01]  /*e930*/  FSETP.NEU.FTZ.AND P0, PT, R156.reuse, -INF , PT ;  /* 0xff8000009c00780b */ /* 0x040fe20003f1d000 */
[C---:B------:R-:W-:Y:S01]  /*e940*/  FMUL.FTZ R185, R156.reuse, c[0x0][0x2d0] ;  /* 0x0000b4009cb97a20 */ /* 0x040fe20000410000 */
[----:B--2---:R-:W-:Y:S02]  /*e950*/  F2FP.PACK_AB R160, R179, R180 ;  /* 0x000000b4b3a0723e */ /* 0x004fe400000000ff */
[----:B------:R-:W-:Y:S02]  /*e960*/  FSEL R5, R156, RZ, P0 ;  /* 0x000000ff9c057208 */ /* 0x000fe40000000000 */
[----:B------:R-:W-:Y:S03]  /*e970*/  FSEL R185, R185, RZ, P0 ;  /* 0x000000ffb9b97208 */ /* 0x000fe60000000000 */
[----:B------:R-:W-:Y:S01]  /*e980*/  MUFU.EX2 R193, R193 ;  /* 0x000000c100c17308 */ /* 0x000fe20000000800 */
[----:B------:R-:W-:Y:S01]  /*e990*/  FADD.FTZ R5, -R5, R2 ;  /* 0x0000000205057221 */ /* 0x000fe20000010100 */
[----:B------:R-:W-:Y:S01]  /*e9a0*/  ISETP.GT.AND P0, PT, R246, R199, PT ;  /* 0x000000c7f600720c */ /* 0x000fe20003f04270 */
[--C-:B------:R-:W-:Y:S01]  /*e9b0*/  FFMA.FTZ R184, R13, c[0x0][0x2d0], -R185.reuse ;  /* 0x0000b4000db87a23 */ /* 0x100fe200000108b9 */
[----:B---3--:R-:W-:Y:S01]  /*e9c0*/  F2FP.PACK_AB R162, R177, R178 ;  /* 0x000000b2b1a2723e */ /* 0x008fe200000000ff */
[--C-:B------:R-:W-:Y:S02]  /*e9d0*/  FFMA.FTZ R183, R14, c[0x0][0x2d0], -R185.reuse ;  /* 0x0000b4000eb77a23 */ /* 0x100fe400000108b9 */
[--C-:B------:R-:W-:Y:S02]  /*e9e0*/  FFMA.FTZ R182, R12, c[0x0][0x2d0], -R185.reuse ;  /* 0x0000b4000cb67a23 */ /* 0x100fe400000108b9 */
[----:B------:R-:W2:Y:S01]  /*e9f0*/  LDSM.16.MT88.4 R12, [R216+0x4080] ;  /* 0x00408000d80c783b */ /* 0x000ea20000004200 */
[--C-:B------:R-:W-:Y:S01]  /*ea00*/  FFMA.FTZ R181, R10, c[0x0][0x2d0], -R185.reuse ;  /* 0x0000b4000ab57a23 */ /* 0x100fe200000108b9 */
[----:B------:R-:W-:Y:S01]  /*ea10*/  MUFU.EX2 R184, R184 ;  /* 0x000000b800b87308 */ /* 0x000fe20000000800 */
[----:B------:R-:W-:Y:S02]  /*ea20*/  FMUL.FTZ R2, R5, c[0x0][0x2d0] ;  /* 0x0000b40005027a20 */ /* 0x000fe40000410000 */
[C---:B-1----:R-:W-:Y:S02]  /*ea30*/  FMUL.FTZ R4, R0.reuse, R152 ;  /* 0x0000009800047220 */ /* 0x042fe40000410000 */
[C---:B------:R-:W-:Y:S02]  /*ea40*/  FMUL.FTZ R5, R0.reuse, R153 ;  /* 0x0000009900057220 */ /* 0x040fe40000410000 */
[C---:B------:R-:W-:Y:S02]  /*ea50*/  FMUL.FTZ R8, R0.reuse, R148 ;  /* 0x0000009400087220 */ /* 0x040fe40000410000 */
[C---:B------:R-:W-:Y:S01]  /*ea60*/  FMUL.FTZ R9, R0.reuse, R149 ;  /* 0x0000009500097220 */ /* 0x040fe20000410000 */
[----:B------:R-:W1:Y:S01]  /*ea70*/  MUFU.EX2 R183, R183 ;  /* 0x000000b700b77308 */ /* 0x000e620000000800 */
[C---:B------:R-:W-:Y:S02]  /*ea80*/  FMUL.FTZ R16, R0.reuse, R140 ;  /* 0x0000008c00107220 */ /* 0x040fe40000410000 */
[C---:B------:R-:W-:Y:S02]  /*ea90*/  FMUL.FTZ R17, R0.reuse, R141 ;  /* 0x0000008d00117220 */ /* 0x040fe40000410000 */
[C---:B------:R-:W-:Y:S02]  /*eaa0*/  FMUL.FTZ R24, R0.reuse, R132 ;  /* 0x0000008400187220 */ /* 0x040fe40000410000 */
[----:B------:R-:W-:Y:S02]  /*eab0*/  FMUL.FTZ R25, R0, R133 ;  /* 0x0000008500197220 */ /* 0x000fe40000410000 */
[--C-:B------:R-:W-:Y:S01]  /*eac0*/  FFMA.FTZ R252, R170, c[0x0][0x2d0], -R185.reuse ;  /* 0x0000b400aafc7a23 */ /* 0x100fe200000108b9 */
[----:B------:R-:W-:Y:S01]  /*ead0*/  MUFU.EX2 R182, R182 ;  /* 0x000000b600b67308 */ /* 0x000fe20000000800 */
[--C-:B------:R-:W-:Y:S02]  /*eae0*/  FFMA.FTZ R249, R168, c[0x0][0x2d0], -R185.reuse ;  /* 0x0000b400a8f97a23 */ /* 0x100fe400000108b9 */
[----:B------:R-:W-:Y:S01]  /*eaf0*/  LDSM.16.MT88.4 R168, [R212+0x6080] ;  /* 0x00608000d4a8783b */ /* 0x000fe20000004200 */
[--C-:B------:R-:W-:Y:S02]  /*eb00*/  FFMA.FTZ R251, R166, c[0x0][0x2d0], -R185.reuse ;  /* 0x0000b400a6fb7a23 */ /* 0x100fe400000108b9 */
[C---:B------:R-:W-:Y:S02]  /*eb10*/  FMUL.FTZ R28, R0.reuse, R28 ;  /* 0x0000001c001c7220 */ /* 0x040fe40000410000 */
[C---:B------:R-:W-:Y:S02]  /*eb20*/  FMUL.FTZ R29, R0.reuse, R29 ;  /* 0x0000001d001d7220 */ /* 0x040fe40000410000 */
[----:B------:R-:W3:Y:S01]  /*eb30*/  MUFU.EX2 R181, R181 ;  /* 0x000000b500b57308 */ /* 0x000ee20000000800 */
[C---:B------:R-:W-:Y:S02]  /*eb40*/  FMUL.FTZ R32, R0.reuse, R32 ;  /* 0x0000002000207220 */ /* 0x040fe40000410000 */
[C---:B------:R-:W-:Y:S01]  /*eb50*/  FMUL.FTZ R33, R0.reuse, R33 ;  /* 0x0000002100217220 */ /* 0x040fe20000410000 */
[----:B-1----:R-:W-:Y:S01]  /*eb60*/  F2FP.PACK_AB R161, R183, R184 ;  /* 0x000000b8b7a1723e */ /* 0x002fe200000000ff */
[C---:B------:R-:W-:Y:S02]  /*eb70*/  FMUL.FTZ R36, R0.reuse, R36 ;  /* 0x0000002400247220 */ /* 0x040fe40000410000 */
[C---:B------:R-:W-:Y:S02]  /*eb80*/  FMUL.FTZ R37, R0.reuse, R37 ;  /* 0x0000002500257220 */ /* 0x040fe40000410000 */
[C---:B------:R-:W-:Y:S01]  /*eb90*/  FMUL.FTZ R40, R0.reuse, R40 ;  /* 0x0000002800287220 */ /* 0x040fe20000410000 */
[----:B------:R-:W1:Y:S01]  /*eba0*/  MUFU.EX2 R2, R2 ;  /* 0x0000000200027308 */ /* 0x000e620000000800 */
[C---:B------:R-:W-:Y:S02]  /*ebb0*/  FMUL.FTZ R41, R0.reuse, R41 ;  /* 0x0000002900297220 */ /* 0x040fe40000410000 */
[C---:B------:R-:W-:Y:S02]  /*ebc0*/  FMUL.FTZ R44, R0.reuse, R44 ;  /* 0x0000002c002c7220 */ /* 0x040fe40000410000 */
[C---:B------:R-:W-:Y:S02]  /*ebd0*/  FMUL.FTZ R45, R0.reuse, R45 ;  /* 0x0000002d002d7220 */ /* 0x040fe40000410000 */
[C---:B------:R-:W-:Y:S02]  /*ebe0*/  FMUL.FTZ R48, R0.reuse, R48 ;  /* 0x0000003000307220 */ /* 0x040fe40000410000 */
[C---:B------:R-:W-:Y:S01]  /*ebf0*/  FMUL.FTZ R49, R0.reuse, R49 ;  /* 0x0000003100317220 */ /* 0x040fe20000410000 */
[----:B------:R-:W-:Y:S01]  /*ec00*/  MUFU.EX2 R194, R194 ;  /* 0x000000c200c27308 */ /* 0x000fe20000000800 */
[C---:B------:R-:W-:Y:S02]  /*ec10*/  FMUL.FTZ R52, R0.reuse, R52 ;  /* 0x0000003400347220 */ /* 0x040fe40000410000 */
[C---:B------:R-:W-:Y:S01]  /*ec20*/  FMUL.FTZ R53, R0.reuse, R53 ;  /* 0x0000003500357220 */ /* 0x040fe20000410000 */
[----:B---3--:R-:W-:Y:S01]  /*ec30*/  F2FP.PACK_AB R163, R181, R182 ;  /* 0x000000b6b5a3723e */ /* 0x008fe200000000ff */
        /* <DEDUP_REMOVED lines=8> */
[----:B------:R-:W1:Y:S01]  /*ecc0*/  LDSM.16.MT88.4 R152, [R213+0x4080] ;  /* 0x00408000d598783b */ /* 0x000e620000004200 */
[C---:B------:R-:W-:Y:S01]  /*ecd0*/  FMUL.FTZ R10, R2.reuse, R150 ;  /* 0x00000096020a7220 */ /* 0x040fe20000410000 */
[----:B------:R-:W-:Y:S01]  /*ece0*/  MUFU.EX2 R250, R250 ;  /* 0x000000fa00fa7308 */ /* 0x000fe20000000800 */
[C---:B------:R-:W-:Y:S02]  /*ecf0*/  FMUL.FTZ R11, R2.reuse, R151 ;  /* 0x00000097020b7220 */ /* 0x040fe40000410000 */
[C---:B--2---:R-:W-:Y:S03]  /*ed00*/  HMMA.16816.F32 R4, R160.reuse, R12, R4 ;  /* 0x0000000ca004723c */ /* 0x044fe60000001804 */
[----:B------:R-:W-:Y:S02]  /*ed10*/  LDSM.16.MT88.4 R148, [R213+0x4880] ;  /* 0x00488000d594783b */ /* 0x000fe40000004200 */
[----:B------:R-:W-:Y:S02]  /*ed20*/  FMUL.FTZ R18, R2, R142 ;  /* 0x0000008e02127220 */ /* 0x000fe40000410000 */
[C---:B------:R-:W-:Y:S01]  /*ed30*/  FMUL.FTZ R12, R0.reuse, R144 ;  /* 0x00000090000c7220 */ /* 0x040fe20000410000 */
[C---:B------:R-:W-:Y:S01]  /*ed40*/  HMMA.16816.F32 R8, R160.reuse, R14, R8 ;  /* 0x0000000ea008723c */ /* 0x040fe20000001808 */
[----:B------:R-:W-:Y:S03]  /*ed50*/  MUFU.EX2 R252, R252 ;  /* 0x000000fc00fc7308 */ /* 0x000fe60000000800 */
[----:B------:R-:W-:Y:S02]  /*ed60*/  FMUL.FTZ R13, R0, R145 ;  /* 0x00000091000d7220 */ /* 0x000fe40000410000 */
[C---:B------:R-:W-:Y:S02]  /*ed70*/  FMUL.FTZ R19, R2.reuse, R143 ;  /* 0x0000008f02137220 */ /* 0x040fe40000410000 */
[C---:B------:R-:W-:Y:S01]  /*ed80*/  FMUL.FTZ R14, R2.reuse, R146 ;  /* 0x00000092020e7220 */ /* 0x040fe20000410000 */
[----:B------:R-:W-:Y:S02]  /*ed90*/  LDSM.16.MT88.4 R140, [R213+0x5880] ;  /* 0x00588000d58c783b */ /* 0x000fe40000004200 */
[----:B------:R-:W2:Y:S01]  /*eda0*/  MUFU.EX2 R249, R249 ;  /* 0x000000f900f97308 */ /* 0x000ea20000000800 */
[C---:B------:R-:W-:Y:S02]  /*edb0*/  FMUL.FTZ R15, R2.reuse, R147 ;  /* 0x00000093020f7220 */ /* 0x040fe40000410000 */
[C---:B------:R-:W-:Y:S02]  /*edc0*/  FMUL.FTZ R26, R2.reuse, R134 ;  /* 0x00000086021a7220 */ /* 0x040fe40000410000 */
[C---:B------:R-:W-:Y:S01]  /*edd0*/  FMUL.FTZ R27, R2.reuse, R135 ;  /* 0x00000087021b7220 */ /* 0x040fe20000410000 */
[----:B------:R-:W3:Y:S01]  /*ede0*/  LDSM.16.MT88.4 R144, [R212+0x4080] ;  /* 0x00408000d490783b */ /* 0x000ee20000004200 */
[C---:B------:R-:W-:Y:S01]  /*edf0*/  FMUL.FTZ R30, R2.reuse, R30 ;  /* 0x0000001e021e7220 */ /* 0x040fe20000410000 */
[C---:B------:R-:W-:Y:S02]  /*ee00*/  HMMA.16816.F32 R12, R160.reuse, R20, R12 ;  /* 0x00000014a00c723c */ /* 0x040fe4000000180c */
[----:B------:R-:W-:Y:S01]  /*ee10*/  MUFU.EX2 R251, R251 ;  /* 0x000000fb00fb7308 */ /* 0x000fe20000000800 */
[C---:B------:R-:W-:Y:S02]  /*ee20*/  FMUL.FTZ R31, R2.reuse, R31 ;  /* 0x0000001f021f7220 */ /* 0x040fe40000410000 */
[----:B------:R-:W-:Y:S01]  /*ee30*/  FMUL.FTZ R34, R2, R34 ;  /* 0x0000002202227220 */ /* 0x000fe20000410000 */
[----:B------:R-:W-:Y:S01]  /*ee40*/  LDSM.16.MT88.4 R132, [R214+0x5880] ;  /* 0x00588000d684783b */ /* 0x000fe20000004200 */
[C---:B------:R-:W-:Y:S01]  /*ee50*/  FMUL.FTZ R20, R0.reuse, R136 ;  /* 0x0000008800147220 */ /* 0x040fe20000410000 */
[C---:B------:R-:W-:Y:S04]  /*ee60*/  HMMA.16816.F32 R16, R160.reuse, R22, R16 ;  /* 0x00000016a010723c */ /* 0x040fe80000001810 */
[----:B------:R-:W-:Y:S01]  /*ee70*/  FMUL.FTZ R21, R0, R137 ;  /* 0x0000008900157220 */ /* 0x000fe20000410000 */
[----:B------:R-:W-:Y:S01]  /*ee80*/  MUFU.EX2 R191, R191 ;  /* 0x000000bf00bf7308 */ /* 0x000fe20000000800 */
[C---:B------:R-:W-:Y:S02]  /*ee90*/  FMUL.FTZ R35, R2.reuse, R35 ;  /* 0x0000002302237220 */ /* 0x040fe40000410000 */
[C---:B------:R-:W-:Y:S04]  /*eea0*/  FMUL.FTZ R22, R2.reuse, R138 ;  /* 0x0000008a02167220 */ /* 0x040fe80000410000 */
[C---:B------:R-:W-:Y:S02]  /*eeb0*/  FMUL.FTZ R23, R2.reuse, R139 ;  /* 0x0000008b02177220 */ /* 0x040fe40000410000 */
[----:B------:R-:W4:Y:S01]  /*eec0*/  LDSM.16.MT88.4 R136, [R216+0x5880] ;  /* 0x00588000d888783b */ /* 0x000f220000004200 */
[C---:B------:R-:W-:Y:S01]  /*eed0*/  FMUL.FTZ R38, R2.reuse, R38 ;  /* 0x0000002602267220 */ /* 0x040fe20000410000 */
[----:B------:R-:W-:Y:S01]  /*eee0*/  MUFU.EX2 R189, R189 ;  /* 0x000000bd00bd7308 */ /* 0x000fe20000000800 */
[C---:B------:R-:W-:Y:S02]  /*eef0*/  FMUL.FTZ R39, R2.reuse, R39 ;  /* 0x0000002702277220 */ /* 0x040fe40000410000 */
[C---:B-1----:R-:W-:Y:S03]  /*ef00*/  HMMA.16816.F32 R20, R160.reuse, R152, R20 ;  /* 0x00000098a014723c */ /* 0x042fe60000001814 */
[C---:B------:R-:W-:Y:S02]  /*ef10*/  FMUL.FTZ R42, R2.reuse, R42 ;  /* 0x0000002a022a7220 */ /* 0x040fe40000410000 */
[C---:B------:R-:W-:Y:S02]  /*ef20*/  FMUL.FTZ R43, R2.reuse, R43 ;  /* 0x0000002b022b7220 */ /* 0x040fe40000410000 */
[C---:B------:R-:W-:Y:S01]  /*ef30*/  FMUL.FTZ R46, R2.reuse, R46 ;  /* 0x0000002e022e7220 */ /* 0x040fe20000410000 */
[C---:B------:R-:W-:Y:S01]  /*ef40*/  HMMA.16816.F32 R24, R160.reuse, R154, R24 ;  /* 0x0000009aa018723c */ /* 0x040fe20000001818 */
[----:B------:R-:W-:Y:S01]  /*ef50*/  LDSM.16.MT88.4 R152, [R212+0x4880] ;  /* 0x00488000d498783b */ /* 0x000fe20000004200 */
[----:B------:R-:W-:Y:S02]  /*ef60*/  MUFU.EX2 R187, R187 ;  /* 0x000000bb00bb7308 */ /* 0x000fe40000000800 */
[C---:B------:R-:W-:Y:S02]  /*ef70*/  FMUL.FTZ R47, R2.reuse, R47 ;  /* 0x0000002f022f7220 */ /* 0x040fe40000410000 */
[C---:B------:R-:W-:Y:S02]  /*ef80*/  FMUL.FTZ R50, R2.reuse, R50 ;  /* 0x0000003202327220 */ /* 0x040fe40000410000 */
[C---:B---3--:R-:W-:Y:S04]  /*ef90*/  HMMA.16816.F32 R28, R160.reuse, R144, R28 ;  /* 0x00000090a01c723c */ /* 0x048fe8000000181c */
[C---:B------:R-:W-:Y:S01]  /*efa0*/  FMUL.FTZ R51, R2.reuse, R51 ;  /* 0x0000003302337220 */ /* 0x040fe20000410000 */
[----:B------:R-:W-:Y:S01]  /*efb0*/  MUFU.EX2 R192, R192 ;  /* 0x000000c000c07308 */ /* 0x000fe20000000800 */
[C---:B------:R-:W-:Y:S02]  /*efc0*/  FMUL.FTZ R54, R2.reuse, R54 ;  /* 0x0000003602367220 */ /* 0x040fe40000410000 */
[C---:B------:R-:W-:Y:S01]  /*efd0*/  HMMA.16816.F32 R32, R160.reuse, R146, R32 ;  /* 0x00000092a020723c */ /* 0x040fe20000001820 */
[----:B------:R-:W-:Y:S03]  /*efe0*/  LDSM.16.MT88.4 R144, [R214+0x4880] ;  /* 0x00488000d690783b */ /* 0x000fe60000004200 */
[C---:B------:R-:W-:Y:S02]  /*eff0*/  FMUL.FTZ R55, R2.reuse, R55 ;  /* 0x0000003702377220 */ /* 0x040fe40000410000 */
[C---:B------:R-:W-:Y:S02]  /*f000*/  FMUL.FTZ R58, R2.reuse, R58 ;  /* 0x0000003a023a7220 */ /* 0x040fe40000410000 */
[C---:B------:R-:W-:Y:S01]  /*f010*/  FMUL.FTZ R59, R2.reuse, R59 ;  /* 0x0000003b023b7220 */ /* 0x040fe20000410000 */
[C---:B----4-:R-:W-:Y:S03]  /*f020*/  HMMA.16816.F32 R36, R160.reuse, R136, R36 ;  /* 0x00000088a024723c */ /* 0x050fe60000001824 */
[C---:B------:R-:W-:Y:S02]  /*f030*/  FMUL.FTZ R62, R2.reuse, R62 ;  /* 0x0000003e023e7220 */ /* 0x040fe40000410000 */
[----:B------:R-:W-:Y:S02]  /*f040*/  FMUL.FTZ R63, R2, R63 ;  /* 0x0000003f023f7220 */ /* 0x000fe40000410000 */
[----:B------:R-:W-:Y:S01]  /*f050*/  FMUL.FTZ R65, R0, R65 ;  /* 0x0000004100417220 */ /* 0x000fe20000410000 */
        /* <DEDUP_REMOVED lines=8> */
[----:B------:R-:W3:Y:S03]  /*f0e0*/  LDSM.16.MT88.4 R132, [R216+0x7080] ;  /* 0x00708000d884783b */ /* 0x000ee60000004200 */
[C---:B------:R-:W-:Y:S02]  /*f0f0*/  FMUL.FTZ R70, R2.reuse, R70 ;  /* 0x0000004602467220 */ /* 0x040fe40000410000 */
[----:B------:R-:W-:Y:S02]  /*f100*/  FMUL.FTZ R71, R2, R71 ;  /* 0x0000004702477220 */ /* 0x000fe40000410000 */
[C---:B------:R-:W-:Y:S04]  /*f110*/  HMMA.16816.F32 R52, R160.reuse, R140, R52 ;  /* 0x0000008ca034723c */ /* 0x040fe80000001834 */
[C---:B------:R-:W-:Y:S02]  /*f120*/  FMUL.FTZ R72, R0.reuse, R72 ;  /* 0x0000004800487220 */ /* 0x040fe40000410000 */
[----:B------:R-:W-:Y:S02]  /*f130*/  FMUL.FTZ R73, R0, R73 ;  /* 0x0000004900497220 */ /* 0x000fe40000410000 */
[C---:B------:R-:W-:Y:S01]  /*f140*/  HMMA.16816.F32 R56, R160.reuse, R142, R56 ;  /* 0x0000008ea038723c */ /* 0x040fe20000001838 */
[----:B------:R-:W4:Y:S03]  /*f150*/  LDSM.16.MT88.4 R140, [R214+0x7080] ;  /* 0x00708000d68c783b */ /* 0x000f260000004200 */
        /* <DEDUP_REMOVED lines=9> */
[C---:B------:R-:W-:Y:S02]  /*f1f0*/  FMUL.FTZ R80, R0.reuse, R80 ;  /* 0x0000005000507220 */ /* 0x040fe40000410000 */
[----:B------:R-:W-:Y:S02]  /*f200*/  FMUL.FTZ R81, R0, R81 ;  /* 0x0000005100517220 */ /* 0x000fe40000410000 */
[C---:B---3--:R-:W-:Y:S04]  /*f210*/  HMMA.16816.F32 R68, R160.reuse, R132, R68 ;  /* 0x00000084a044723c */ /* 0x048fe80000001844 */
[C---:B------:R-:W-:Y:S02]  /*f220*/  FMUL.FTZ R82, R2.reuse, R82 ;  /* 0x0000005202527220 */ /* 0x040fe40000410000 */
[----:B------:R-:W-:Y:S02]  /*f230*/  FMUL.FTZ R83, R2, R83 ;  /* 0x0000005302537220 */ /* 0x000fe40000410000 */
[C---:B------:R-:W-:Y:S01]  /*f240*/  HMMA.16816.F32 R72, R160.reuse, R134, R72 ;  /* 0x00000086a048723c */ /* 0x040fe20000001848 */
[----:B------:R-:W3:Y:S03]  /*f250*/  LDSM.16.MT88.4 R132, [R212+0x7080] ;  /* 0x00708000d484783b */ /* 0x000ee60000004200 */
[C---:B------:R-:W-:Y:S02]  /*f260*/  FMUL.FTZ R84, R0.reuse, R84 ;  /* 0x0000005400547220 */ /* 0x040fe40000410000 */
[----:B------:R-:W-:Y:S02]  /*f270*/  FMUL.FTZ R85, R0, R85 ;  /* 0x0000005500557220 */ /* 0x000fe40000410000 */
[C---:B----4-:R-:W-:Y:S04]  /*f280*/  HMMA.16816.F32 R76, R160.reuse, R140, R76 ;  /* 0x0000008ca04c723c */ /* 0x050fe8000000184c */
        /* <DEDUP_REMOVED lines=10> */
[----:B------:R-:W-:Y:S02]  /*f330*/  FMUL.FTZ R93, R0, R93 ;  /* 0x0000005d005d7220 */ /* 0x000fe40000410000 */
[C---:B------:R-:W-:Y:S01]  /*f340*/  FMUL.FTZ R94, R2.reuse, R94 ;  /* 0x0000005e025e7220 */ /* 0x040fe20000410000 */
[C---:B------:R-:W-:Y:S01]  /*f350*/  HMMA.16816.F32 R88, R160.reuse, R138, R88 ;  /* 0x0000008aa058723c */ /* 0x040fe20000001858 */
[----:B------:R-:W1:Y:S02]  /*f360*/  LDSM.16.MT88.4 R136, [R214+0x8880] ;  /* 0x00888000d688783b */ /* 0x000e640000004200 */
[----:B------:R-:W-:Y:S02]  /*f370*/  FMUL.FTZ R95, R2, R95 ;  /* 0x0000005f025f7220 */ /* 0x000fe40000410000 */
[C---:B------:R-:W-:Y:S02]  /*f380*/  FMUL.FTZ R96, R0.reuse, R96 ;  /* 0x0000006000607220 */ /* 0x040fe40000410000 */
[----:B------:R-:W-:Y:S02]  /*f390*/  FMUL.FTZ R97, R0, R97 ;  /* 0x0000006100617220 */ /* 0x000fe40000410000 */
[C---:B------:R-:W-:Y:S01]  /*f3a0*/  FMUL.FTZ R98, R2.reuse, R98 ;  /* 0x0000006202627220 */ /* 0x040fe20000410000 */
[C---:B---3--:R-:W-:Y:S03]  /*f3b0*/  HMMA.16816.F32 R92, R160.reuse, R132, R92 ;  /* 0x00000084a05c723c */ /* 0x048fe6000000185c */
[----:B------:R-:W-:Y:S02]  /*f3c0*/  FMUL.FTZ R99, R2, R99 ;  /* 0x0000006302637220 */ /* 0x000fe40000410000 */
[C---:B------:R-:W-:Y:S02]  /*f3d0*/  FMUL.FTZ R100, R0.reuse, R100 ;  /* 0x0000006400647220 */ /* 0x040fe40000410000 */
[----:B------:R-:W-:Y:S02]  /*f3e0*/  FMUL.FTZ R101, R0, R101 ;  /* 0x0000006500657220 */ /* 0x000fe40000410000 */
[C---:B------:R-:W-:Y:S01]  /*f3f0*/  FMUL.FTZ R102, R2.reuse, R102 ;  /* 0x0000006602667220 */ /* 0x040fe20000410000 */
[C---:B------:R-:W-:Y:S01]  /*f400*/  HMMA.16816.F32 R96, R160.reuse, R134, R96 ;  /* 0x00000086a060723c */ /* 0x040fe20000001860 */
[----:B------:R-:W3:Y:S02]  /*f410*/  LDSM.16.MT88.4 R132, [R213+0x8880] ;  /* 0x00888000d584783b */ /* 0x000ee40000004200 */
[----:B------:R-:W-:Y:S02]  /*f420*/  FMUL.FTZ R103, R2, R103 ;  /* 0x0000006702677220 */ /* 0x000fe40000410000 */
[C---:B------:R-:W-:Y:S02]  /*f430*/  FMUL.FTZ R104, R0.reuse, R104 ;  /* 0x0000006800687220 */ /* 0x040fe40000410000 */
[----:B------:R-:W-:Y:S02]  /*f440*/  FMUL.FTZ R105, R0, R105 ;  /* 0x0000006900697220 */ /* 0x000fe40000410000 */
[C---:B------:R-:W-:Y:S01]  /*f450*/  FMUL.FTZ R106, R2.reuse, R106 ;  /* 0x0000006a026a7220 */ /* 0x040fe20000410000 */
[C---:B----4-:R-:W-:Y:S03]  /*f460*/  HMMA.16816.F32 R100, R160.reuse, R140, R100 ;  /* 0x0000008ca064723c */ /* 0x050fe60000001864 */
[----:B------:R-:W-:Y:S02]  /*f470*/  FMUL.FTZ R107, R2, R107 ;  /* 0x0000006b026b7220 */ /* 0x000fe40000410000 */
[C---:B------:R-:W-:Y:S02]  /*f480*/  FMUL.FTZ R108, R0.reuse, R108 ;  /* 0x0000006c006c7220 */ /* 0x040fe40000410000 */
[----:B------:R-:W-:Y:S02]  /*f490*/  FMUL.FTZ R109, R0, R109 ;  /* 0x0000006d006d7220 */ /* 0x000fe40000410000 */
[C---:B------:R-:W-:Y:S01]  /*f4a0*/  FMUL.FTZ R110, R2.reuse, R110 ;  /* 0x0000006e026e7220 */ /* 0x040fe20000410000 */
[C---:B------:R-:W-:Y:S01]  /*f4b0*/  HMMA.16816.F32 R104, R160.reuse, R142, R104 ;  /* 0x0000008ea068723c */ /* 0x040fe20000001868 */
[----:B------:R-:W4:Y:S02]  /*f4c0*/  LDSM.16.MT88.4 R140, [R212+0x8880] ;  /* 0x00888000d48c783b */ /* 0x000f240000004200 */
[----:B------:R-:W-:Y:S02]  /*f4d0*/  FMUL.FTZ R111, R2, R111 ;  /* 0x0000006f026f7220 */ /* 0x000fe40000410000 */
        /* <DEDUP_REMOVED lines=16> */
[----:B------:R-:W-:Y:S02]  /*f5e0*/  FMUL.FTZ R124, R0, R124 ;  /* 0x0000007c007c7220 */ /* 0x000fe40000410000 */
[--C-:B------:R-:W-:Y:S01]  /*f5f0*/  FFMA.FTZ R132, R164, c[0x0][0x2d0], -R185.reuse ;  /* 0x0000b400a4847a23 */ /* 0x100fe200000108b9 */
[----:B--2---:R-:W-:Y:S01]  /*f600*/  F2FP.PACK_AB R133, R249, R252 ;  /* 0x000000fcf985723e */ /* 0x004fe200000000ff */
[----:B------:R-:W2:Y:S01]  /*f610*/  LDSM.16.MT88.4 R164, [R216+0x6080] ;  /* 0x00608000d8a4783b */ /* 0x000ea20000004200 */
[C---:B------:R-:W-:Y:S01]  /*f620*/  HMMA.16816.F32 R120, R160.reuse, R134, R120 ;  /* 0x00000086a078723c */ /* 0x040fe20000001878 */
[----:B------:R3:W5:Y:S02]  /*f630*/  MUFU.EX2 R197, R132 ;  /* 0x0000008400c57308 */ /* 0x0007640000000800 */
[----:B------:R-:W-:Y:S02]  /*f640*/  FMUL.FTZ R125, R0, R125 ;  /* 0x0000007d007d7220 */ /* 0x000fe40000410000 */
[C---:B------:R-:W-:Y:S02]  /*f650*/  FMUL.FTZ R126, R2.reuse, R126 ;  /* 0x0000007e027e7220 */ /* 0x040fe40000410000 */
[----:B------:R-:W-:Y:S01]  /*f660*/  FMUL.FTZ R127, R2, R127 ;  /* 0x0000007f027f7220 */ /* 0x000fe20000410000 */
[----:B------:R-:W-:Y:S01]  /*f670*/  F2FP.PACK_AB R134, R250, R195 ;  /* 0x000000c3fa86723e */ /* 0x000fe200000000ff */
[C---:B------:R-:W-:Y:S03]  /*f680*/  FMUL.FTZ R128, R0.reuse, R128 ;  /* 0x0000008000807220 */ /* 0x040fe60000410000 */
[----:B------:R-:W-:Y:S02]  /*f690*/  FMUL.FTZ R129, R0, R129 ;  /* 0x0000008100817220 */ /* 0x000fe40000410000 */
[C---:B----4-:R-:W-:Y:S03]  /*f6a0*/  HMMA.16816.F32 R124, R160.reuse, R140, R124 ;  /* 0x0000008ca07c723c */ /* 0x050fe6000000187c */
[C---:B------:R-:W-:Y:S02]  /*f6b0*/  FMUL.FTZ R130, R2.reuse, R130 ;  /* 0x0000008202827220 */ /* 0x040fe40000410000 */
[----:B------:R-:W-:Y:S02]  /*f6c0*/  FMUL.FTZ R131, R2, R131 ;  /* 0x0000008302837220 */ /* 0x000fe40000410000 */
[--C-:B------:R-:W-:Y:S02]  /*f6d0*/  FFMA.FTZ R159, R190, c[0x0][0x2d0], -R185.reuse ;  /* 0x0000b400be9f7a23 */ /* 0x100fe400000108b9 */
[--C-:B------:R-:W-:Y:S03]  /*f6e0*/  FFMA.FTZ R188, R188, c[0x0][0x2d0], -R185.reuse ;  /* 0x0000b400bcbc7a23 */ /* 0x100fe600000108b9 */
[----:B------:R-:W-:Y:S01]  /*f6f0*/  HMMA.16816.F32 R128, R160, R142, R128 ;  /* 0x0000008ea080723c */ /* 0x000fe20000001880 */
[----:B------:R-:W4:Y:S01]  /*f700*/  LDSM.16.MT88.4 R140, [R214+0x6080] ;  /* 0x00608000d68c783b */ /* 0x000f220000004200 */
[----:B------:R-:W-:Y:S01]  /*f710*/  MUFU.EX2 R159, R159 ;  /* 0x0000009f009f7308 */ /* 0x000fe20000000800 */
[----:B---3--:R-:W-:Y:S01]  /*f720*/  F2FP.PACK_AB R132, R194, R193 ;  /* 0x000000c1c284723e */ /* 0x008fe200000000ff */
[--C-:B------:R-:W-:Y:S01]  /*f730*/  FFMA.FTZ R186, R186, c[0x0][0x2d0], -R185.reuse ;  /* 0x0000b400baba7a23 */ /* 0x100fe200000108b9 */
[----:B-----5:R-:W-:Y:S01]  /*f740*/  F2FP.PACK_AB R135, R197, R251 ;  /* 0x000000fbc587723e */ /* 0x020fe200000000ff */
[----:B------:R-:W-:Y:S02]  /*f750*/  FFMA.FTZ R185, R158, c[0x0][0x2d0], -R185 ;  /* 0x0000b4009eb97a23 */ /* 0x000fe400000108b9 */
[----:B------:R-:W-:Y:S01]  /*f760*/  FFMA.FTZ R180, R0, R247, R180 ;  /* 0x000000f700b47223 */ /* 0x000fe200000100b4 */
[----:B------:R-:W3:Y:S03]  /*f770*/  LDSM.16.MT88.4 R160, [R213+0x6080] ;  /* 0x00608000d5a0783b */ /* 0x000ee60000004200 */
[C---:B-1----:R-:W-:Y:S01]  /*f780*/  HMMA.16816.F32 R4, R132.reuse, R136, R4 ;  /* 0x000000888404723c */ /* 0x042fe20000001804 */
[----:B------:R-:W1:Y:S04]  /*f790*/  MUFU.EX2 R188, R188 ;  /* 0x000000bc00bc7308 */ /* 0x000e680000000800 */
[----:B------:R-:W-:Y:S01]  /*f7a0*/  FFMA.FTZ R184, R2, R243, R184 ;  /* 0x000000f302b87223 */ /* 0x000fe200000100b8 */
[----:B------:R-:W-:Y:S01]  /*f7b0*/  MOV R2, R156 ;  /* 0x0000009c00027202 */ /* 0x000fe20000000f00 */
[----:B------:R-:W-:Y:S01]  /*f7c0*/  FADD.FTZ R179, R179, R180 ;  /* 0x000000b4b3b37221 */ /* 0x000fe20000010000 */
[C---:B------:R-:W-:Y:S01]  /*f7d0*/  HMMA.16816.F32 R8, R132.reuse, R138, R8 ;  /* 0x0000008a8408723c */ /* 0x040fe20000001808 */
[----:B------:R-:W5:Y:S02]  /*f7e0*/  LDSM.16.MT88.4 R136, [R216+0x7880] ;  /* 0x00788000d888783b */ /* 0x000f640000004200 */
[----:B------:R-:W-:Y:S01]  /*f7f0*/  MUFU.EX2 R186, R186 ;  /* 0x000000ba00ba7308 */ /* 0x000fe20000000800 */
[----:B------:R-:W-:Y:S02]  /*f800*/  FADD.FTZ R183, R183, R184 ;  /* 0x000000b8b7b77221 */ /* 0x000fe40000010000 */
[----:B------:R-:W-:Y:S02]  /*f810*/  FADD.FTZ R0, R178, R179 ;  /* 0x000000b3b2007221 */ /* 0x000fe40000010000 */
[C---:B------:R-:W-:Y:S04]  /*f820*/  HMMA.16816.F32 R12, R132.reuse, R144, R12 ;  /* 0x00000090840c723c */ /* 0x040fe8000000180c */
[----:B------:R-:W-:Y:S01]  /*f830*/  FADD.FTZ R182, R182, R183 ;  /* 0x000000b7b6b67221 */ /* 0x000fe20000010000 */
[----:B------:R-:W1:Y:S01]  /*f840*/  MUFU.EX2 R185, R185 ;  /* 0x000000b900b97308 */ /* 0x000e620000000800 */
[----:B------:R-:W-:Y:S02]  /*f850*/  FADD.FTZ R0, R177, R0 ;  /* 0x00000000b1007221 */ /* 0x000fe40000010000 */
[C---:B------:R-:W-:Y:S01]  /*f860*/  HMMA.16816.F32 R16, R132.reuse, R146, R16 ;  /* 0x000000928410723c */ /* 0x040fe20000001810 */
[----:B------:R-:W1:Y:S03]  /*f870*/  LDSM.16.MT88.4 R144, [R213+0x7880] ;  /* 0x00788000d590783b */ /* 0x000e660000004200 */
[----:B------:R-:W-:Y:S02]  /*f880*/  FADD.FTZ R181, R181, R182 ;  /* 0x000000b6b5b57221 */ /* 0x000fe40000010000 */
[----:B------:R-:W-:Y:S02]  /*f890*/  FADD.FTZ R193, R193, R0 ;  /* 0x00000000c1c17221 */ /* 0x000fe40000010000 */
[C---:B------:R-:W-:Y:S04]  /*f8a0*/  HMMA.16816.F32 R20, R132.reuse, R148, R20 ;  /* 0x000000948414723c */ /* 0x040fe80000001814 */
[----:B------:R-:W-:Y:S02]  /*f8b0*/  FADD.FTZ R252, R252, R181 ;  /* 0x000000b5fcfc7221 */ /* 0x000fe40000010000 */
        /* <DEDUP_REMOVED lines=8> */
[C---:B------:R-:W-:Y:S04]  /*f940*/  HMMA.16816.F32 R32, R132.reuse, R154, R32 ;  /* 0x0000009a8420723c */ /* 0x040fe80000001820 */
[----:B------:R-:W-:Y:S01]  /*f950*/  FADD.FTZ R0, R197, R251 ;  /* 0x000000fbc5007221 */ /* 0x000fe20000010000 */
[----:B------:R-:W-:Y:S01]  /*f960*/  MOV R197, c[0x0][0x32c] ;  /* 0x0000cb0000c57a02 */ /* 0x000fe20000000f00 */
[----:B------:R-:W-:Y:S02]  /*f970*/  FADD.FTZ R250, R191, R250 ;  /* 0x000000fabffa7221 */ /* 0x000fe40000010000 */
[C---:B--2---:R-:W-:Y:S08]  /*f980*/  HMMA.16816.F32 R36, R132.reuse, R164, R36 ;  /* 0x000000a48424723c */ /* 0x044ff00000001824 */
[C---:B------:R-:W-:Y:S01]  /*f990*/  HMMA.16816.F32 R40, R132.reuse, R166, R40 ;  /* 0x000000a68428723c */ /* 0x040fe20000001828 */
[----:B------:R-:W-:Y:S07]  /*f9a0*/  LDSM.16.MT88.4 R164, [R213+0x5080] ;  /* 0x00508000d5a4783b */ /* 0x000fee0000004200 */
[C---:B----4-:R-:W-:Y:S08]  /*f9b0*/  HMMA.16816.F32 R44, R132.reuse, R140, R44 ;  /* 0x0000008c842c723c */ /* 0x050ff0000000182c */
[C---:B------:R-:W-:Y:S01]  /*f9c0*/  HMMA.16816.F32 R48, R132.reuse, R142, R48 ;  /* 0x0000008e8430723c */ /* 0x040fe20000001830 */
[----:B------:R-:W2:Y:S07]  /*f9d0*/  LDSM.16.MT88.4 R140, [R216+0x9080] ;  /* 0x00908000d88c783b */ /* 0x000eae0000004200 */
[C---:B---3--:R-:W-:Y:S07]  /*f9e0*/  HMMA.16816.F32 R52, R132.reuse, R160, R52 ;  /* 0x000000a08434723c */ /* 0x048fee0000001834 */
[----:B------:R-:W-:Y:S01]  /*f9f0*/  F2FP.PACK_AB R160, R189, R191 ;  /* 0x000000bfbda0723e */ /* 0x000fe200000000ff */
[C---:B------:R-:W-:Y:S04]  /*fa00*/  HMMA.16816.F32 R56, R132.reuse, R162, R56 ;  /* 0x000000a28438723c */ /* 0x040fe80000001838 */
[----:B-1----:R-:W-:Y:S01]  /*fa10*/  F2FP.PACK_AB R161, R188, R159 ;  /* 0x0000009fbca1723e */ /* 0x002fe200000000ff */
[----:B------:R-:W-:Y:S02]  /*fa20*/  FADD.FTZ R159, R159, R0 ;  /* 0x000000009f9f7221 */ /* 0x000fe40000010000 */
[----:B------:R-:W-:Y:S01]  /*fa30*/  F2FP.PACK_AB R162, R192, R187 ;  /* 0x000000bbc0a2723e */ /* 0x000fe200000000ff */
[C---:B------:R-:W-:Y:S04]  /*fa40*/  HMMA.16816.F32 R60, R132.reuse, R168, R60 ;  /* 0x000000a8843c723c */ /* 0x040fe8000000183c */
[----:B------:R-:W-:Y:S01]  /*fa50*/  F2FP.PACK_AB R163, R185, R186 ;  /* 0x000000bab9a3723e */ /* 0x000fe200000000ff */
[----:B------:R-:W-:Y:S02]  /*fa60*/  FADD.FTZ R0, R189, R250 ;  /* 0x000000fabd007221 */ /* 0x000fe40000010000 */
[----:B------:R-:W-:Y:S01]  /*fa70*/  FADD.FTZ R159, R188, R159 ;  /* 0x0000009fbc9f7221 */ /* 0x000fe20000010000 */
[C---:B------:R-:W-:Y:S01]  /*fa80*/  HMMA.16816.F32 R64, R132.reuse, R170, R64 ;  /* 0x000000aa8440723c */ /* 0x040fe20000001840 */
[----:B------:R-:W-:Y:S03]  /*fa90*/  LDSM.16.MT88.4 R168, [R212+0x5080] ;  /* 0x00508000d4a8783b */ /* 0x000fe60000004200 */
[----:B------:R-:W-:Y:S01]  /*faa0*/  FADD.FTZ R187, R187, R0 ;  /* 0x00000000bbbb7221 */ /* 0x000fe20000010000 */
[----:B------:R-:W-:Y:S01]  /*fab0*/  MOV R0, R157 ;  /* 0x0000009d00007202 */ /* 0x000fe20000000f00 */
[----:B------:R-:W-:Y:S02]  /*fac0*/  FADD.FTZ R186, R186, R159 ;  /* 0x0000009fbaba7221 */ /* 0x000fe40000010000 */
[C---:B-----5:R-:W-:Y:S04]  /*fad0*/  HMMA.16816.F32 R68, R132.reuse, R136, R68 ;  /* 0x000000888444723c */ /* 0x060fe80000001844 */
[----:B------:R-:W-:Y:S02]  /*fae0*/  FADD.FTZ R247, R192, R187 ;  /* 0x000000bbc0f77221 */ /* 0x000fe40000010000 */
[----:B------:R-:W-:Y:S02]  /*faf0*/  FADD.FTZ R243, R185, R186 ;  /* 0x000000bab9f37221 */ /* 0x000fe40000010000 */
[C---:B------:R-:W-:Y:S01]  /*fb00*/  HMMA.16816.F32 R72, R132.reuse, R138, R72 ;  /* 0x0000008a8448723c */ /* 0x040fe20000001848 */
[----:B------:R-:W1:Y:S07]  /*fb10*/  LDSM.16.MT88.4 R136, [R214+0x9080] ;  /* 0x00908000d688783b */ /* 0x000e6e0000004200 */
[C---:B------:R-:W-:Y:S08]  /*fb20*/  HMMA.16816.F32 R76, R132.reuse, R172, R76 ;  /* 0x000000ac844c723c */ /* 0x040ff0000000184c */
[C---:B------:R-:W-:Y:S01]  /*fb30*/  HMMA.16816.F32 R80, R132.reuse, R174, R80 ;  /* 0x000000ae8450723c */ /* 0x040fe20000001850 */
[----:B------:R-:W-:Y:S07]  /*fb40*/  LDSM.16.MT88.4 R172, [R216+0x6880] ;  /* 0x00688000d8ac783b */ /* 0x000fee0000004200 */
        /* <DEDUP_REMOVED lines=8> */
[----:B------:R-:W-:Y:S07]  /*fbd0*/  LDSM.16.MT88.4 R140, [R214+0x5080] ;  /* 0x00508000d68c783b */ /* 0x000fee0000004200 */
[C---:B-1----:R-:W-:Y:S08]  /*fbe0*/  HMMA.16816.F32 R108, R132.reuse, R136, R108 ;  /* 0x00000088846c723c */ /* 0x042ff0000000186c */
[C---:B------:R-:W-:Y:S01]  /*fbf0*/  HMMA.16816.F32 R112, R132.reuse, R138, R112 ;  /* 0x0000008a8470723c */ /* 0x040fe20000001870 */
[----:B------:R-:W1:Y:S07]  /*fc00*/  LDSM.16.MT88.4 R136, [R216+0x5080] ;  /* 0x00508000d888783b */ /* 0x000e6e0000004200 */
[C---:B---3--:R-:W-:Y:S08]  /*fc10*/  HMMA.16816.F32 R116, R132.reuse, R144, R116 ;  /* 0x000000908474723c */ /* 0x048ff00000001874 */
        /* <DEDUP_REMOVED lines=43> */
[----:B------:R-:W-:Y:S01]  /*fed0*/  IADD3 R4, R246, -0x1, RZ ;  /* 0xfffffffff6047810 */ /* 0x000fe20007ffe0ff */
[C---:B------:R-:W-:Y:S04]  /*fee0*/  HMMA.16816.F32 R120, R160.reuse, R6, R120 ;  /* 0x00000006a078723c */ /* 0x040fe80000001878 */
[----:B------:R-:W-:Y:S04]  /*fef0*/  MOV R246, R4 ;  /* 0x0000000400f67202 */ /* 0x000fe80000000f00 */
[C---:B--2---:R-:W-:Y:S08]  /*ff00*/  HMMA.16816.F32 R124, R160.reuse, R8, R124 ;  /* 0x00000008a07c723c */ /* 0x044ff0000000187c */
[----:B------:R-:W-:Y:S01]  /*ff10*/  HMMA.16816.F32 R128, R160, R10, R128 ;  /* 0x0000000aa080723c */ /* 0x000fe20000001880 */
[----:B------:R-:W-:-:S07]  /*ff20*/  @P0 BRA `(.L_x_1114) ;  /* 0xffffc9f000000947 */ /* 0x000fce000383ffff */
[----:B------:R-:W-:Y:S06]  /*ff30*/  @!UPT UIADD3 URZ, URZ, URZ, URZ ;  /* 0x0000003f3f3ff290 */ /* 0x000fec000fffe03f */
[----:B------:R-:W-:Y:S01]  /*ff40*/  IMAD.SHL.U32 R170, R176, 0x80, RZ ;  /* 0x00000080b0aa7824 */ /* 0x000fe200078e00ff */
[----:B------:R-:W-:Y:S01]  /*ff50*/  MOV R0, R157 ;  /* 0x0000009d00007202 */ /* 0x000fe20000000f00 */
[----:B------:R-:W-:Y:S01]  /*ff60*/  IMAD.MOV.U32 R2, RZ, RZ, R156 ;  /* 0x000000ffff027224 */ /* 0x000fe200078e009c */
[----:B------:R-:W-:-:S07]  /*ff70*/  MOV R246, R4 ;  /* 0x0000000400f67202 */ /* 0x000fce0000000f00 */
.L_x_1101:
[----:B------:R-:W2:Y:S04]  /*ff80*/  LDL R5, [R1+0x64] ;  /* 0x0000640001057983 */ /* 0x000ea80000100800 */
[----:B------:R-:W3:Y:S01]  /*ff90*/  LDL R4, [R1+0x58] ;  /* 0x0000580001047983 */ /* 0x000ee20000100800 */
[----:B------:R-:W-:Y:S01]  /*ffa0*/  IMAD.MOV.U32 R250, RZ, RZ, c[0x0][0x2c4] ;  /* 0x0000b100fffa7624 */ /* 0x000fe200078e00ff */
[----:B------:R-:W-:Y:S01]  /*ffb0*/  IADD3 R170, R170, 0x7f, RZ ;  /* 0x0000007faaaa7810 */ /* 0x000fe20007ffe0ff */
[----:B------:R-:W-:-:S03]  /*ffc0*/  IMAD.MOV.U32 R249, RZ, RZ, c[0x0][0x32c] ;  /* 0x0000cb00fff97624 */ /* 0x000fc600078e00ff */
[----:B------:R-:W-:-:S13]  /*ffd0*/  ISETP.NE.AND P0, PT, R250, 0x1, PT ;  /* 0x00000001fa00780c */ /* 0x000fda0003f05270 */
[----:B------:R-:W-:-:S05]  /*ffe0*/  @P0 IMAD.HI.U32 R6, R170, c[0x0][0x2c8], RZ ;  /* 0x0000b200aa060a27 */ /* 0x000fca00078e00ff */
[----:B------:R-:W-:Y:S02]  /*fff0*/  @P0 SHF.R.U32.HI R170, RZ, c[0x0][0x2cc], R6 ;  /* 0x0000b300ffaa0a19 */ /* 0x000fe40000011606 */
[----:B------:R-:W-:Y:S02]  /*10000*/  ISETP.GE.AND P0, PT, R249, 0x1, PT ;  /* 0x00000001f900780c */ /* 0x000fe40003f06270 */
[----:B--2---:R-:W-:-:S05]  /*10010*/  IADD3 R5, R170, 0x1, R5 ;  /* 0x00000001aa057810 */ /* 0x004fca0007ffe005 */
[----:B---3--:R-:W-:-:S05]  /*10020*/  IMAD.IADD R6, R5, 0x1, -R4 ;  /* 0x0000000105067824 */ /* 0x008fca00078e0a04 */
[----:B------:R-:W-:Y:S01]  /*10030*/  IADD3 R4, R6, -c[0x0][0x324], RZ ;  /* 0x8000c90006047a10 */ /* 0x000fe20007ffe0ff */
        /* <DEDUP_REMOVED lines=10> */
.L_x_1117:
[----:B------:R-:W-:-:S13]  /*100e0*/  ISETP.NE.AND P0, PT, R249, 0x1, PT ;  /* 0x00000001f900780c */ /* 0x000fda0003f05270 */
[----:B------:R-:W-:-:S05]  /*100f0*/  @P0 IMAD.HI.U32 R5, R6, c[0x0][0x330], RZ ;  /* 0x0000cc0006050a27 */ /* 0x000fca00078e00ff */
[----:B------:R-:W-:Y:S02]  /*10100*/  @P0 SHF.R.U32.HI R6, RZ, c[0x0][0x334], R5 ;  /* 0x0000cd00ff060a19 */ /* 0x000fe40000011605 */
.L_x_1118:
[----:B------:R-:W-:Y:S05]  /*10110*/  BSYNC B0 ;  /* 0x0000000000007941 */ /* 0x000fea0003800000 */
.L_x_1116:
[----:B------:R-:W-:-:S05]  /*10120*/  IMAD R5, R6, c[0x0][0x32c], RZ ;  /* 0x0000cb0006057a24 */ /* 0x000fca00078e02ff */
[----:B------:R-:W-:-:S04]  /*10130*/  IMNMX R4, R4, R5, !PT ;  /* 0x0000000504047217 */ /* 0x000fc80007800200 */
.L_x_1115:
[----:B------:R-:W-:-:S05]  /*10140*/  IADD3 R5, R4, 0x2f, RZ ;  /* 0x0000002f04057810 */ /* 0x000fca0007ffe0ff */
[----:B------:R-:W-:-:S05]  /*10150*/  IMAD.HI R5, R5, 0x2aaaaaab, RZ ;  /* 0x2aaaaaab05057827 */ /* 0x000fca00078e02ff */
[----:B------:R-:W-:-:S04]  /*10160*/  SHF.R.U32.HI R4, RZ, 0x1f, R5 ;  /* 0x0000001fff047819 */ /* 0x000fc80000011605 */
[----:B------:R-:W-:-:S04]  /*10170*/  LEA.HI.SX32 R4, R5, R4, 0x1d ;  /* 0x0000000405047211 */ /* 0x000fc800078feaff */
[----:B------:R-:W-:-:S04]  /*10180*/  IMNMX R252, R229, R4, !PT ;  /* 0x00000004e5fc7217 */ /* 0x000fc80007800200 */
[----:B------:R-:W-:-:S13]  /*10190*/  ISETP.GE.AND P0, PT, R246, R252, PT ;  /* 0x000000fcf600720c */ /* 0x000fda0003f06270 */
[----:B------:R-:W-:Y:S05]  /*101a0*/  @!P0 BRA `(.L_x_1119) ;  /* 0x00002b5000008947 */ /* 0x000fea0003800000 */
.L_x_1124:
[----:B------:R-:W-:Y:S04]  /*101b0*/  DEPBAR.LE SB0, 0x0 ;  /* 0x000080000000791a */ /* 0x000fe80000000000 */
[----:B------:R-:W-:Y:S01]  /*101c0*/  WARPSYNC 0xffffffff ;  /* 0xffffffff00007948 */ /* 0x000fe20003800000 */
[----:B------:R-:W-:Y:S01]  /*101d0*/  BAR.SYNC.DEFER_BLOCKING 0x0 ;  /* 0x0000000000007b1d */ /* 0x000fe20000010000 */
[----:B------:R-:W-:Y:S01]  /*101e0*/  ISETP.GT.AND P0, PT, R229, R246, PT ;  /* 0x000000f6e500720c */ /* 0x000fe20003f04270 */
[----:B------:R-:W-:Y:S01]  /*101f0*/  IMAD.MOV.U32 R157, RZ, RZ, R0 ;  /* 0x000000ffff9d7224 */ /* 0x000fe200078e0000 */
[----:B------:R-:W-:Y:S01]  /*10200*/  ISETP.GE.AND P3, PT, R225, c[0x0][0x1d4], PT ;  /* 0x00007500e1007a0c */ /* 0x000fe20003f66270 */
[----:B------:R-:W-:Y:S01]  /*10210*/  IMAD.MOV.U32 R251, RZ, RZ, R246 ;  /* 0x000000fffffb7224 */ /* 0x000fe200078e00f6 */
        /* <DEDUP_REMOVED lines=45> */
.L_x_1121:
[----:B------:R-:W-:Y:S05]  /*104f0*/  BSYNC B0 ;  /* 0x0000000000007941 */ /* 0x000fea0003800000 */
.L_x_1120:
        /* <DEDUP_REMOVED lines=204> */
[----:B------:R1:W1:Y:S01]  /*111c0*/  MUFU.TANH R158, R27 ;  /* 0x0000001b009e7308 */ /* 0x0002620000002400 */
[----:B------:R-:W-:-:S05]  /*111d0*/  @!P0 BRA `(.L_x_1123) ;  /* 0x0000020000008947 */ /* 0x000fca0003800000 */
[----:B--234-:R-:W-:Y:S04]  /*111e0*/  IADD3 R5, R246, -0x1, RZ ;  /* 0xfffffffff6057810 */ /* 0x01cfe80007ffe0ff */
[----:B------:R-:W-:Y:S01]  /*111f0*/  SHF.R.S32.HI R4, RZ, 0x1f, R5 ;  /* 0x0000001fff047819 */ /* 0x000fe20000011405 */
[C---:B-1----:R-:W-:Y:S04]  /*11200*/  IMAD.WIDE.U32 R12, R5.reuse, c[0x0][0x1e0], RZ ;  /* 0x00007800050c7a25 */ /* 0x042fe800078e00ff */
        /* <DEDUP_REMOVED lines=29> */
.L_x_1123:
[----:B--234-:R-:W-:Y:S05]  /*113e0*/  BSYNC B0 ;  /* 0x0000000000007941 */ /* 0x01cfea0003800000 */
.L_x_1122:
[----:B-1----:R-:W-:Y:S01]  /*113f0*/  FMNMX.FTZ R7, R177, R0, !PT ;  /* 0x00000000b1077209 */ /* 0x002fe20007810000 */
        /* <DEDUP_REMOVED lines=24> */
[----:B------:R-:W-:Y:S02]  /*11580*/  ISETP.GT.AND P0, PT, R251, R252, PT ;  /* 0x000000fcfb00720c */ /* 0x000fe40003f04270 */
[----:B------:R-:W-:Y:S02]  /*11590*/  FMNMX.FTZ R12, R184, R5, !PT ;  /* 0x00000005b80c7209 */ /* 0x000fe40007810000 */
[----:B------:R-:W-:Y:S02]  /*115a0*/  FMNMX.FTZ R5, R159, R0, !PT ;  /* 0x000000009f057209 */ /* 0x000fe40007810000 */
[----:B------:R-:W-:Y:S01]  /*115b0*/  IADD3 R246, R246, -0x1, RZ ;  /* 0xfffffffff6f67810 */ /* 0x000fe20007ffe0ff */
[----:B------:R-:W-:Y:S01]  /*115c0*/  SHFL.BFLY PT, R13, R12, 0x2, 0x1f ;  /* 0x0c401f000c0d7f89 */ /* 0x000fe200000e0000 */
[----:B------:R-:W-:Y:S07]  /*115d0*/  FMNMX.FTZ R7, R158, R5, !PT ;  /* 0x000000059e077209 */ /* 0x000fee0007810000 */
[----:B------:R-:W1:Y:S02]  /*115e0*/  SHFL.BFLY PT, R0, R7, 0x2, 0x1f ;  /* 0x0c401f0007007f89 */ /* 0x000e6400000e0000 */
[----:B-1----:R-:W-:Y:S02]  /*115f0*/  FMNMX.FTZ R6, R7, R0, !PT ;  /* 0x0000000007067209 */ /* 0x002fe40007810000 */
[----:B------:R-:W-:Y:S04]  /*11600*/  FMNMX.FTZ R11, R12, R13, !PT ;  /* 0x0000000d0c0b7209 */ /* 0x000fe80007810000 */
[----:B------:R-:W-:Y:S08]  /*11610*/  LDSM.16.MT88.4 R12, [R216+0x4080] ;  /* 0x00408000d80c783b */ /* 0x000ff00000004200 */
[----:B------:R-:W1:Y:S08]  /*11620*/  SHFL.BFLY PT, R4, R11, 0x1, 0x1f ;  /* 0x0c201f000b047f89 */ /* 0x000e7000000e0000 */
[----:B------:R-:W2:Y:S01]  /*11630*/  SHFL.BFLY PT, R5, R6, 0x1, 0x1f ;  /* 0x0c201f0006057f89 */ /* 0x000ea200000e0000 */
[----:B-1----:R-:W-:Y:S05]  /*11640*/  FMNMX.FTZ R0, R11, R4, !PT ;  /* 0x000000040b007209 */ /* 0x002fea0007810000 */
[C---:B------:R-:W-:Y:S02]  /*11650*/  FADD.FTZ R4, -R0.reuse, R157 ;  /* 0x0000009d00047221 */ /* 0x040fe40000010100 */
[----:B------:R-:W-:Y:S01]  /*11660*/  FMUL.FTZ R187, R0, c[0x0][0x2d0] ;  /* 0x0000b40000bb7a20 */ /* 0x000fe20000410000 */
[----:B--2---:R-:W-:Y:S01]  /*11670*/  FMNMX.FTZ R157, R6, R5, !PT ;  /* 0x00000005069d7209 */ /* 0x004fe20007810000 */
[----:B------:R-:W-:Y:S02]  /*11680*/  FMUL.FTZ R156, R4, c[0x0][0x2d0] ;  /* 0x0000b400049c7a20 */ /* 0x000fe40000410000 */
[----:B------:R-:W-:Y:S02]  /*11690*/  FFMA.FTZ R183, R177, c[0x0][0x2d0], -R187 ;  /* 0x0000b400b1b77a23 */ /* 0x000fe400000108bb */
[C---:B------:R-:W-:Y:S02]  /*116a0*/  FMUL.FTZ R185, R157.reuse, c[0x0][0x2d0] ;  /* 0x0000b4009db97a20 */ /* 0x040fe40000410000 */
[----:B------:R-:W-:Y:S01]  /*116b0*/  FADD.FTZ R4, -R157, R2 ;  /* 0x000000029d047221 */ /* 0x000fe20000010100 */
[----:B------:R-:W1:Y:S01]  /*116c0*/  MUFU.EX2 R156, R156 ;  /* 0x0000009c009c7308 */ /* 0x000e620000000800 */
[--C-:B------:R-:W-:Y:S02]  /*116d0*/  FFMA.FTZ R179, R175, c[0x0][0x2d0], -R185.reuse ;  /* 0x0000b400afb37a23 */ /* 0x100fe400000108b9 */
[----:B------:R-:W-:Y:S02]  /*116e0*/  FFMA.FTZ R177, R10, c[0x0][0x2d0], -R185 ;  /* 0x0000b4000ab17a23 */ /* 0x000fe400000108b9 */
[----:B------:R-:W-:Y:S02]  /*116f0*/  FMUL.FTZ R2, R4, c[0x0][0x2d0] ;  /* 0x0000b40004027a20 */ /* 0x000fe40000410000 */
[--C-:B------:R-:W-:Y:S02]  /*11700*/  FFMA.FTZ R182, R178, c[0x0][0x2d0], -R187.reuse ;  /* 0x0000b400b2b67a23 */ /* 0x100fe400000108bb */
[--C-:B------:R-:W-:Y:S01]  /*11710*/  FFMA.FTZ R181, R180, c[0x0][0x2d0], -R187.reuse ;  /* 0x0000b400b4b57a23 */ /* 0x100fe200000108bb */
[----:B------:R-:W-:Y:S01]  /*11720*/  MUFU.EX2 R183, R183 ;  /* 0x000000b700b77308 */ /* 0x000fe20000000800 */
[----:B------:R-:W-:Y:S02]  /*11730*/  FFMA.FTZ R180, R9, c[0x0][0x2d0], -R187 ;  /* 0x0000b40009b47a23 */ /* 0x000fe400000108bb */
[--C-:B------:R-:W-:Y:S02]  /*11740*/  FFMA.FTZ R178, R176, c[0x0][0x2d0], -R185.reuse ;  /* 0x0000b400b0b27a23 */ /* 0x100fe400000108b9 */
[----:B------:R-:W-:Y:S02]  /*11750*/  FFMA.FTZ R176, R8, c[0x0][0x2d0], -R185 ;  /* 0x0000b40008b07a23 */ /* 0x000fe400000108b9 */
[--C-:B------:R-:W-:Y:S02]  /*11760*/  FFMA.FTZ R189, R173, c[0x0][0x2d0], -R187.reuse ;  /* 0x0000b400adbd7a23 */ /* 0x100fe400000108bb */
[----:B------:R-:W-:Y:S01]  /*11770*/  FFMA.FTZ R194, R171, c[0x0][0x2d0], -R187 ;  /* 0x0000b400abc27a23 */ /* 0x000fe200000108bb */
[----:B------:R-:W2:Y:S01]  /*11780*/  MUFU.EX2 R2, R2 ;  /* 0x0000000200027308 */ /* 0x000ea20000000800 */
[----:B------:R-:W-:Y:S02]  /*11790*/  FFMA.FTZ R191, R169, c[0x0][0x2d0], -R185 ;  /* 0x0000b400a9bf7a23 */ /* 0x000fe400000108b9 */
[--C-:B------:R-:W-:Y:S02]  /*117a0*/  FFMA.FTZ R195, R174, c[0x0][0x2d0], -R187.reuse ;  /* 0x0000b400aec37a23 */ /* 0x100fe400000108bb */
[C---:B-1----:R-:W-:Y:S02]  /*117b0*/  FMUL.FTZ R4, R156.reuse, R152 ;  /* 0x000000989c047220 */ /* 0x042fe40000410000 */
[C---:B------:R-:W-:Y:S02]  /*117c0*/  FMUL.FTZ R5, R156.reuse, R153 ;  /* 0x000000999c057220 */ /* 0x040fe40000410000 */
[C---:B------:R-:W-:Y:S01]  /*117d0*/  FMUL.FTZ R8, R156.reuse, R148 ;  /* 0x000000949c087220 */ /* 0x040fe20000410000 */
[----:B------:R-:W1:Y:S01]  /*117e0*/  MUFU.EX2 R182, R182 ;  /* 0x000000b600b67308 */ /* 0x000e620000000800 */
[C---:B------:R-:W-:Y:S02]  /*117f0*/  FMUL.FTZ R9, R156.reuse, R149 ;  /* 0x000000959c097220 */ /* 0x040fe40000410000 */
[C---:B------:R-:W-:Y:S02]  /*11800*/  FMUL.FTZ R16, R156.reuse, R140 ;  /* 0x0000008c9c107220 */ /* 0x040fe40000410000 */
[C---:B------:R-:W-:Y:S02]  /*11810*/  FMUL.FTZ R17, R156.reuse, R141 ;  /* 0x0000008d9c117220 */ /* 0x040fe40000410000 */
[C---:B------:R-:W-:Y:S02]  /*11820*/  FMUL.FTZ R24, R156.reuse, R132 ;  /* 0x000000849c187220 */ /* 0x040fe40000410000 */
[----:B------:R-:W-:Y:S01]  /*11830*/  FMUL.FTZ R25, R156, R133 ;  /* 0x000000859c197220 */ /* 0x000fe20000410000 */
[----:B------:R-:W-:Y:S01]  /*11840*/  MUFU.EX2 R181, R181 ;  /* 0x000000b500b57308 */ /* 0x000fe20000000800 */
[----:B------:R-:W-:Y:S02]  /*11850*/  FFMA.FTZ R193, R172, c[0x0][0x2d0], -R187 ;  /* 0x0000b400acc17a23 */ /* 0x000fe400000108bb */
[----:B------:R-:W-:Y:S01]  /*11860*/  LDSM.16.MT88.4 R172, [R216+0x7880] ;  /* 0x00788000d8ac783b */ /* 0x000fe20000004200 */
[C---:B--2---:R-:W-:Y:S02]  /*11870*/  FMUL.FTZ R6, R2.reuse, R154 ;  /* 0x0000009a02067220 */ /* 0x044fe40000410000 */
[C---:B------:R-:W-:Y:S02]  /*11880*/  FMUL.FTZ R7, R2.reuse, R155 ;  /* 0x0000009b02077220 */ /* 0x040fe40000410000 */
[C---:B------:R-:W-:Y:S02]  /*11890*/  FMUL.FTZ R10, R2.reuse, R150 ;  /* 0x00000096020a7220 */ /* 0x040fe40000410000 */
[----:B------:R-:W2:Y:S01]  /*118a0*/  MUFU.EX2 R180, R180 ;  /* 0x000000b400b47308 */ /* 0x000ea20000000800 */
[C---:B------:R-:W-:Y:S02]  /*118b0*/  FMUL.FTZ R11, R2.reuse, R151 ;  /* 0x00000097020b7220 */ /* 0x040fe40000410000 */
[----:B------:R-:W-:Y:S01]  /*118c0*/  FMUL.FTZ R18, R2, R142 ;  /* 0x0000008e02127220 */ /* 0x000fe20000410000 */
[----:B-1----:R-:W-:Y:S01]  /*118d0*/  F2FP.PACK_AB R152, R182, R183 ;  /* 0x000000b7b698723e */ /* 0x002fe200000000ff */
[C---:B------:R-:W-:Y:S01]  /*118e0*/  FMUL.FTZ R19, R2.reuse, R143 ;  /* 0x0000008f02137220 */ /* 0x040fe20000410000 */
[----:B------:R-:W-:Y:S01]  /*118f0*/  LDSM.16.MT88.4 R148, [R213+0x4880] ;  /* 0x00488000d594783b */ /* 0x000fe20000004200 */
[C---:B------:R-:W-:Y:S02]  /*11900*/  FMUL.FTZ R26, R2.reuse, R134 ;  /* 0x00000086021a7220 */ /* 0x040fe40000410000 */
[----:B------:R-:W-:Y:S01]  /*11910*/  FMUL.FTZ R27, R2, R135 ;  /* 0x00000087021b7220 */ /* 0x000fe20000410000 */
[----:B------:R-:W-:Y:S01]  /*11920*/  MUFU.EX2 R179, R179 ;  /* 0x000000b300b37308 */ /* 0x000fe20000000800 */
[--C-:B------:R-:W-:Y:S02]  /*11930*/  FFMA.FTZ R197, R170, c[0x0][0x2d0], -R185.reuse ;  /* 0x0000b400aac57a23 */ /* 0x100fe400000108b9 */
[--C-:B------:R-:W-:Y:S01]  /*11940*/  FFMA.FTZ R199, R168, c[0x0][0x2d0], -R185.reuse ;  /* 0x0000b400a8c77a23 */ /* 0x100fe200000108b9 */
[----:B------:R-:W-:Y:S01]  /*11950*/  LDSM.16.MT88.4 R132, [R214+0x5880] ;  /* 0x00588000d684783b */ /* 0x000fe20000004200 */
[C---:B------:R-:W-:Y:S02]  /*11960*/  FMUL.FTZ R28, R156.reuse, R28 ;  /* 0x0000001c9c1c7220 */ /* 0x040fe40000410000 */
[----:B------:R-:W-:Y:S02]  /*11970*/  FMUL.FTZ R29, R156, R29 ;  /* 0x0000001d9c1d7220 */ /* 0x000fe40000410000 */
[C---:B------:R-:W-:Y:S01]  /*11980*/  FMUL.FTZ R30, R2.reuse, R30 ;  /* 0x0000001e021e7220 */ /* 0x040fe20000410000 */
[----:B------:R-:W1:Y:S01]  /*11990*/  MUFU.EX2 R178, R178 ;  /* 0x000000b200b27308 */ /* 0x000e620000000800 */
[----:B------:R-:W-:Y:S01]  /*119a0*/  FMUL.FTZ R31, R2, R31 ;  /* 0x0000001f021f7220 */ /* 0x000fe20000410000 */
[----:B------:R-:W-:Y:S01]  /*119b0*/  LDSM.16.MT88.4 R140, [R213+0x5880] ;  /* 0x00588000d58c783b */ /* 0x000fe20000004200 */
[----:B------:R-:W-:Y:S01]  /*119c0*/  FMUL.FTZ R32, R156, R32 ;  /* 0x000000209c207220 */ /* 0x000fe20000410000 */
[----:B--2---:R-:W-:Y:S01]  /*119d0*/  F2FP.PACK_AB R154, R180, R181 ;  /* 0x000000b5b49a723e */ /* 0x004fe200000000ff */
[----:B------:R-:W-:Y:S02]  /*119e0*/  FMUL.FTZ R33, R156, R33 ;  /* 0x000000219c217220 */ /* 0x000fe40000410000 */
[C---:B------:R-:W-:Y:S02]  /*119f0*/  FMUL.FTZ R34, R2.reuse, R34 ;  /* 0x0000002202227220 */ /* 0x040fe40000410000 */
[----:B------:R-:W-:Y:S01]  /*11a00*/  FMUL.FTZ R35, R2, R35 ;  /* 0x0000002302237220 */ /* 0x000fe20000410000 */
[----:B------:R-:W-:Y:S01]  /*11a10*/  MUFU.EX2 R177, R177 ;  /* 0x000000b100b17308 */ /* 0x000fe20000000800 */
[----:B------:R-:W-:Y:S01]  /*11a20*/  LDSM.16.MT88.4 R168, [R212+0x6080] ;  /* 0x00608000d4a8783b */ /* 0x000fe20000004200 */
[C---:B------:R-:W-:Y:S02]  /*11a30*/  FMUL.FTZ R36, R156.reuse, R36 ;  /* 0x000000249c247220 */ /* 0x040fe40000410000 */
[----:B------:R-:W-:Y:S02]  /*11a40*/  FMUL.FTZ R37, R156, R37 ;  /* 0x000000259c257220 */ /* 0x000fe40000410000 */
[C---:B------:R-:W-:Y:S02]  /*11a50*/  FMUL.FTZ R38, R2.reuse, R38 ;  /* 0x0000002602267220 */ /* 0x040fe40000410000 */
[----:B------:R-:W-:Y:S02]  /*11a60*/  FMUL.FTZ R39, R2, R39 ;  /* 0x0000002702277220 */ /* 0x000fe40000410000 */
[----:B------:R-:W2:Y:S01]  /*11a70*/  MUFU.EX2 R176, R176 ;  /* 0x000000b000b07308 */ /* 0x000ea20000000800 */
[C---:B------:R-:W-:Y:S02]  /*11a80*/  FMUL.FTZ R40, R156.reuse, R40 ;  /* 0x000000289c287220 */ /* 0x040fe40000410000 */
[----:B------:R-:W-:Y:S01]  /*11a90*/  FMUL.FTZ R41, R156, R41 ;  /* 0x000000299c297220 */ /* 0x000fe20000410000 */
[----:B-1----:R-:W-:Y:S01]  /*11aa0*/  F2FP.PACK_AB R153, R178, R179 ;  /* 0x000000b3b299723e */ /* 0x002fe200000000ff */
[C---:B------:R-:W-:Y:S02]  /*11ab0*/  FMUL.FTZ R42, R2.reuse, R42 ;  /* 0x0000002a022a7220 */ /* 0x040fe40000410000 */
[----:B------:R-:W-:Y:S02]  /*11ac0*/  FMUL.FTZ R43, R2, R43 ;  /* 0x0000002b022b7220 */ /* 0x000fe40000410000 */
[C---:B------:R-:W-:Y:S01]  /*11ad0*/  FMUL.FTZ R44, R156.reuse, R44 ;  /* 0x0000002c9c2c7220 */ /* 0x040fe20000410000 */
[----:B------:R-:W-:Y:S01]  /*11ae0*/  MUFU.EX2 R189, R189 ;  /* 0x000000bd00bd7308 */ /* 0x000fe20000000800 */
[----:B------:R-:W-:Y:S02]  /*11af0*/  FMUL.FTZ R45, R156, R45 ;  /* 0x0000002d9c2d7220 */ /* 0x000fe40000410000 */
[C---:B------:R-:W-:Y:S02]  /*11b00*/  FMUL.FTZ R46, R2.reuse, R46 ;  /* 0x0000002e022e7220 */ /* 0x040fe40000410000 */
[----:B------:R-:W-:Y:S02]  /*11b10*/  FMUL.FTZ R47, R2, R47 ;  /* 0x0000002f022f7220 */ /* 0x000fe40000410000 */
[C---:B------:R-:W-:Y:S02]  /*11b20*/  FMUL.FTZ R48, R156.reuse, R48 ;  /* 0x000000309c307220 */ /* 0x040fe40000410000 */
[----:B------:R-:W-:Y:S01]  /*11b30*/  FMUL.FTZ R49, R156, R49 ;  /* 0x000000319c317220 */ /* 0x000fe20000410000 */
[----:B------:R-:W1:Y:S01]  /*11b40*/  MUFU.EX2 R194, R194 ;  /* 0x000000c200c27308 */ /* 0x000e620000000800 */
[C---:B------:R-:W-:Y:S02]  /*11b50*/  FMUL.FTZ R50, R2.reuse, R50 ;  /* 0x0000003202327220 */ /* 0x040fe40000410000 */
[----:B------:R-:W-:Y:S01]  /*11b60*/  FMUL.FTZ R51, R2, R51 ;  /* 0x0000003302337220 */ /* 0x000fe20000410000 */
[----:B--2---:R-:W-:Y:S01]  /*11b70*/  F2FP.PACK_AB R155, R176, R177 ;  /* 0x000000b1b09b723e */ /* 0x004fe200000000ff */
[C---:B------:R-:W-:Y:S02]  /*11b80*/  FMUL.FTZ R52, R156.reuse, R52 ;  /* 0x000000349c347220 */ /* 0x040fe40000410000 */
[----:B------:R-:W-:Y:S02]  /*11b90*/  FMUL.FTZ R53, R156, R53 ;  /* 0x000000359c357220 */ /* 0x000fe40000410000 */
[C---:B------:R-:W-:Y:S01]  /*11ba0*/  FMUL.FTZ R54, R2.reuse, R54 ;  /* 0x0000003602367220 */ /* 0x040fe20000410000 */
[----:B------:R-:W-:Y:S01]  /*11bb0*/  MUFU.EX2 R191, R191 ;  /* 0x000000bf00bf7308 */ /* 0x000fe20000000800 */
[C---:B------:R-:W-:Y:S05]  /*11bc0*/  HMMA.16816.F32 R4, R152.reuse, R12, R4 ;  /* 0x0000000c9804723c */ /* 0x040fea0000001804 */
[----:B------:R-:W-:Y:S02]  /*11bd0*/  FMUL.FTZ R55, R2, R55 ;  /* 0x0000003702377220 */ /* 0x000fe40000410000 */
[C---:B------:R-:W-:Y:S01]  /*11be0*/  FMUL.FTZ R12, R156.reuse, R144 ;  /* 0x000000909c0c7220 */ /* 0x040fe20000410000 */
[C---:B------:R-:W-:Y:S01]  /*11bf0*/  HMMA.16816.F32 R8, R152.reuse, R14, R8 ;  /* 0x0000000e9808723c */ /* 0x040fe20000001808 */
[----:B------:R-:W-:Y:S03]  /*11c00*/  MUFU.EX2 R195, R195 ;  /* 0x000000c300c37308 */ /* 0x000fe60000000800 */
[C---:B------:R-:W-:Y:S02]  /*11c10*/  FMUL.FTZ R13, R156.reuse, R145 ;  /* 0x000000919c0d7220 */ /* 0x040fe40000410000 */
[----:B------:R-:W-:Y:S02]  /*11c20*/  FMUL.FTZ R56, R156, R56 ;  /* 0x000000389c387220 */ /* 0x000fe40000410000 */
[C---:B------:R-:W-:Y:S03]  /*11c30*/  FMUL.FTZ R14, R2.reuse, R146 ;  /* 0x00000092020e7220 */ /* 0x040fe60000410000 */
[----:B------:R-:W2:Y:S01]  /*11c40*/  MUFU.EX2 R193, R193 ;  /* 0x000000c100c17308 */ /* 0x000ea20000000800 */
[----:B------:R-:W-:Y:S02]  /*11c50*/  FMUL.FTZ R15, R2, R147 ;  /* 0x00000093020f7220 */ /* 0x000fe40000410000 */
[----:B------:R-:W3:Y:S01]  /*11c60*/  LDSM.16.MT88.4 R144, [R212+0x4080] ;  /* 0x00408000d490783b */ /* 0x000ee20000004200 */
[----:B------:R-:W-:Y:S02]  /*11c70*/  FMUL.FTZ R57, R156, R57 ;  /* 0x000000399c397220 */ /* 0x000fe40000410000 */
[C---:B------:R-:W-:Y:S02]  /*11c80*/  FMUL.FTZ R58, R2.reuse, R58 ;  /* 0x0000003a023a7220 */ /* 0x040fe40000410000 */
[C---:B------:R-:W-:Y:S02]  /*11c90*/  HMMA.16816.F32 R12, R152.reuse, R20, R12 ;  /* 0x00000014980c723c */ /* 0x040fe4000000180c */
[----:B------:R-:W-:Y:S01]  /*11ca0*/  MUFU.EX2 R197, R197 ;  /* 0x000000c500c57308 */ /* 0x000fe20000000800 */
[----:B------:R-:W-:Y:S02]  /*11cb0*/  FMUL.FTZ R59, R2, R59 ;  /* 0x0000003b023b7220 */ /* 0x000fe40000410000 */
[C---:B------:R-:W-:Y:S02]  /*11cc0*/  FMUL.FTZ R60, R156.reuse, R60 ;  /* 0x0000003c9c3c7220 */ /* 0x040fe40000410000 */
[C---:B------:R-:W-:Y:S01]  /*11cd0*/  FMUL.FTZ R20, R156.reuse, R136 ;  /* 0x000000889c147220 */ /* 0x040fe20000410000 */
[C---:B------:R-:W-:Y:S04]  /*11ce0*/  HMMA.16816.F32 R16, R152.reuse, R22, R16 ;  /* 0x000000169810723c */ /* 0x040fe80000001810 */
[C---:B------:R-:W-:Y:S01]  /*11cf0*/  FMUL.FTZ R21, R156.reuse, R137 ;  /* 0x000000899c157220 */ /* 0x040fe20000410000 */
[----:B------:R-:W-:Y:S01]  /*11d00*/  MUFU.EX2 R199, R199 ;  /* 0x000000c700c77308 */ /* 0x000fe20000000800 */
[----:B------:R-:W-:Y:S02]  /*11d10*/  FMUL.FTZ R61, R156, R61 ;  /* 0x0000003d9c3d7220 */ /* 0x000fe40000410000 */
[C---:B------:R-:W-:Y:S04]  /*11d20*/  FMUL.FTZ R22, R2.reuse, R138 ;  /* 0x0000008a02167220 */ /* 0x040fe80000410000 */
[C---:B------:R-:W-:Y:S02]  /*11d30*/  FMUL.FTZ R23, R2.reuse, R139 ;  /* 0x0000008b02177220 */ /* 0x040fe40000410000 */
[----:B------:R-:W4:Y:S01]  /*11d40*/  LDSM.16.MT88.4 R136, [R216+0x5880] ;  /* 0x00588000d888783b */ /* 0x000f220000004200 */
[C---:B------:R-:W-:Y:S02]  /*11d50*/  FMUL.FTZ R62, R2.reuse, R62 ;  /* 0x0000003e023e7220 */ /* 0x040fe40000410000 */
[----:B------:R-:W-:Y:S02]  /*11d60*/  FMUL.FTZ R63, R2, R63 ;  /* 0x0000003f023f7220 */ /* 0x000fe40000410000 */
[C---:B------:R-:W-:Y:S03]  /*11d70*/  HMMA.16816.F32 R20, R152.reuse, R160, R20 ;  /* 0x000000a09814723c */ /* 0x040fe60000001814 */
[C---:B------:R-:W-:Y:S02]  /*11d80*/  FMUL.FTZ R64, R156.reuse, R64 ;  /* 0x000000409c407220 */ /* 0x040fe40000410000 */
[----:B------:R-:W-:Y:S02]  /*11d90*/  FMUL.FTZ R65, R156, R65 ;  /* 0x000000419c417220 */ /* 0x000fe40000410000 */
[C---:B------:R-:W-:Y:S01]  /*11da0*/  FMUL.FTZ R66, R2.reuse, R66 ;  /* 0x0000004202427220 */ /* 0x040fe20000410000 */
[C---:B------:R-:W-:Y:S01]  /*11db0*/  HMMA.16816.F32 R24, R152.reuse, R162, R24 ;  /* 0x000000a29818723c */ /* 0x040fe20000001818 */
[----:B------:R-:W-:Y:S03]  /*11dc0*/  LDSM.16.MT88.4 R160, [R212+0x4880] ;  /* 0x00488000d4a0783b */ /* 0x000fe60000004200 */
[----:B------:R-:W-:Y:S02]  /*11dd0*/  FMUL.FTZ R67, R2, R67 ;  /* 0x0000004302437220 */ /* 0x000fe40000410000 */
[C---:B------:R-:W-:Y:S02]  /*11de0*/  FMUL.FTZ R68, R156.reuse, R68 ;  /* 0x000000449c447220 */ /* 0x040fe40000410000 */
[C---:B---3--:R-:W-:Y:S04]  /*11df0*/  HMMA.16816.F32 R28, R152.reuse, R144, R28 ;  /* 0x00000090981c723c */ /* 0x048fe8000000181c */
[----:B------:R-:W-:Y:S02]  /*11e00*/  FMUL.FTZ R69, R156, R69 ;  /* 0x000000459c457220 */ /* 0x000fe40000410000 */
[C---:B------:R-:W-:Y:S02]  /*11e10*/  FMUL.FTZ R70, R2.reuse, R70 ;  /* 0x0000004602467220 */ /* 0x040fe40000410000 */
[C---:B------:R-:W-:Y:S01]  /*11e20*/  HMMA.16816.F32 R32, R152.reuse, R146, R32 ;  /* 0x000000929820723c */ /* 0x040fe20000001820 */
[----:B------:R-:W-:Y:S03]  /*11e30*/  LDSM.16.MT88.4 R144, [R214+0x4880] ;  /* 0x00488000d690783b */ /* 0x000fe60000004200 */
        /* <DEDUP_REMOVED lines=8> */
[----:B------:R-:W3:Y:S03]  /*11ec0*/  LDSM.16.MT88.4 R136, [R212+0x5880] ;  /* 0x00588000d488783b */ /* 0x000ee60000004200 */
[----:B------:R-:W-:Y:S02]  /*11ed0*/  FMUL.FTZ R77, R156, R77 ;  /* 0x0000004d9c4d7220 */ /* 0x000fe40000410000 */
[C---:B------:R-:W-:Y:S02]  /*11ee0*/  FMUL.FTZ R78, R2.reuse, R78 ;  /* 0x0000004e024e7220 */ /* 0x040fe40000410000 */
[C---:B------:R-:W-:Y:S04]  /*11ef0*/  HMMA.16816.F32 R44, R152.reuse, R132, R44 ;  /* 0x00000084982c723c */ /* 0x040fe8000000182c */
[----:B------:R-:W-:Y:S02]  /*11f00*/  FMUL.FTZ R79, R2, R79 ;  /* 0x0000004f024f7220 */ /* 0x000fe40000410000 */
[C---:B------:R-:W-:Y:S02]  /*11f10*/  FMUL.FTZ R80, R156.reuse, R80 ;  /* 0x000000509c507220 */ /* 0x040fe40000410000 */
[C---:B------:R-:W-:Y:S01]  /*11f20*/  HMMA.16816.F32 R48, R152.reuse, R134, R48 ;  /* 0x000000869830723c */ /* 0x040fe20000001830 */
[----:B------:R-:W4:Y:S03]  /*11f30*/  LDSM.16.MT88.4 R132, [R216+0x7080] ;  /* 0x00708000d884783b */ /* 0x000f260000004200 */
[----:B------:R-:W-:Y:S02]  /*11f40*/  FMUL.FTZ R81, R156, R81 ;  /* 0x000000519c517220 */ /* 0x000fe40000410000 */
[C---:B------:R-:W-:Y:S02]  /*11f50*/  FMUL.FTZ R82, R2.reuse, R82 ;  /* 0x0000005202527220 */ /* 0x040fe40000410000 */
[C---:B------:R-:W-:Y:S04]  /*11f60*/  HMMA.16816.F32 R52, R152.reuse, R140, R52 ;  /* 0x0000008c9834723c */ /* 0x040fe80000001834 */
[----:B------:R-:W-:Y:S02]  /*11f70*/  FMUL.FTZ R83, R2, R83 ;  /* 0x0000005302537220 */ /* 0x000fe40000410000 */
[C---:B------:R-:W-:Y:S02]  /*11f80*/  FMUL.FTZ R84, R156.reuse, R84 ;  /* 0x000000549c547220 */ /* 0x040fe40000410000 */
[C---:B------:R-:W-:Y:S01]  /*11f90*/  HMMA.16816.F32 R56, R152.reuse, R142, R56 ;  /* 0x0000008e9838723c */ /* 0x040fe20000001838 */
[----:B------:R-:W5:Y:S03]  /*11fa0*/  LDSM.16.MT88.4 R140, [R214+0x7080] ;  /* 0x00708000d68c783b */ /* 0x000f660000004200 */
[----:B------:R-:W-:Y:S02]  /*11fb0*/  FMUL.FTZ R85, R156, R85 ;  /* 0x000000559c557220 */ /* 0x000fe40000410000 */
[C---:B------:R-:W-:Y:S02]  /*11fc0*/  FMUL.FTZ R86, R2.reuse, R86 ;  /* 0x0000005602567220 */ /* 0x040fe40000410000 */
[----:B------:R-:W-:Y:S01]  /*11fd0*/  FMUL.FTZ R87, R2, R87 ;  /* 0x0000005702577220 */ /* 0x000fe20000410000 */
[C---:B---3--:R-:W-:Y:S03]  /*11fe0*/  HMMA.16816.F32 R60, R152.reuse, R136, R60 ;  /* 0x00000088983c723c */ /* 0x048fe6000000183c */
[C---:B------:R-:W-:Y:S02]  /*11ff0*/  FMUL.FTZ R88, R156.reuse, R88 ;  /* 0x000000589c587220 */ /* 0x040fe40000410000 */
[----:B------:R-:W-:Y:S02]  /*12000*/  FMUL.FTZ R89, R156, R89 ;  /* 0x000000599c597220 */ /* 0x000fe40000410000 */
[C---:B------:R-:W-:Y:S01]  /*12010*/  FMUL.FTZ R90, R2.reuse, R90 ;  /* 0x0000005a025a7220 */ /* 0x040fe20000410000 */
        /* <DEDUP_REMOVED lines=9> */
[----:B------:R-:W-:Y:S02]  /*120b0*/  FMUL.FTZ R95, R2, R95 ;  /* 0x0000005f025f7220 */ /* 0x000fe40000410000 */
[C---:B------:R-:W-:Y:S02]  /*120c0*/  FMUL.FTZ R96, R156.reuse, R96 ;  /* 0x000000609c607220 */ /* 0x040fe40000410000 */
[C---:B-----5:R-:W-:Y:S04]  /*120d0*/  HMMA.16816.F32 R76, R152.reuse, R140, R76 ;  /* 0x0000008c984c723c */ /* 0x060fe8000000184c */
        /* <DEDUP_REMOVED lines=37> */
[----:B------:R-:W-:Y:S02]  /*12330*/  FFMA.FTZ R198, R198, c[0x0][0x2d0], -R185 ;  /* 0x0000b400c6c67a23 */ /* 0x000fe400000108b9 */
[C---:B------:R-:W-:Y:S03]  /*12340*/  FMUL.FTZ R120, R156.reuse, R120 ;  /* 0x000000789c787220 */ /* 0x040fe60000410000 */
[C---:B----4-:R-:W-:Y:S01]  /*12350*/  HMMA.16816.F32 R116, R152.reuse, R132, R116 ;  /* 0x000000849874723c */ /* 0x050fe20000001874 */
[----:B------:R-:W4:Y:S02]  /*12360*/  MUFU.EX2 R198, R198 ;  /* 0x000000c600c67308 */ /* 0x000f240000000800 */
[----:B------:R-:W-:Y:S02]  /*12370*/  FMUL.FTZ R121, R156, R121 ;  /* 0x000000799c797220 */ /* 0x000fe40000410000 */
[C---:B------:R-:W-:Y:S02]  /*12380*/  FMUL.FTZ R122, R2.reuse, R122 ;  /* 0x0000007a027a7220 */ /* 0x040fe40000410000 */
[----:B------:R-:W-:Y:S01]  /*12390*/  FMUL.FTZ R123, R2, R123 ;  /* 0x0000007b027b7220 */ /* 0x000fe20000410000 */
[----:B-1----:R-:W-:Y:S01]  /*123a0*/  F2FP.PACK_AB R132, R194, R189 ;  /* 0x000000bdc284723e */ /* 0x002fe200000000ff */
[C---:B------:R-:W-:Y:S03]  /*123b0*/  FMUL.FTZ R124, R156.reuse, R124 ;  /* 0x0000007c9c7c7220 */ /* 0x040fe60000410000 */
[----:B------:R-:W-:Y:S02]  /*123c0*/  FMUL.FTZ R125, R156, R125 ;  /* 0x0000007d9c7d7220 */ /* 0x000fe40000410000 */
[C---:B------:R-:W-:Y:S03]  /*123d0*/  HMMA.16816.F32 R120, R152.reuse, R134, R120 ;  /* 0x000000869878723c */ /* 0x040fe60000001878 */
[C---:B------:R-:W-:Y:S02]  /*123e0*/  FMUL.FTZ R126, R2.reuse, R126 ;  /* 0x0000007e027e7220 */ /* 0x040fe40000410000 */
[----:B------:R-:W-:Y:S02]  /*123f0*/  FMUL.FTZ R127, R2, R127 ;  /* 0x0000007f027f7220 */ /* 0x000fe40000410000 */
[C---:B------:R-:W-:Y:S01]  /*12400*/  FMUL.FTZ R128, R156.reuse, R128 ;  /* 0x000000809c807220 */ /* 0x040fe20000410000 */
[----:B--2---:R-:W-:Y:S01]  /*12410*/  F2FP.PACK_AB R134, R193, R195 ;  /* 0x000000c3c186723e */ /* 0x004fe200000000ff */
[----:B------:R-:W-:Y:S03]  /*12420*/  FMUL.FTZ R129, R156, R129 ;  /* 0x000000819c817220 */ /* 0x000fe60000410000 */
[C---:B-----5:R-:W-:Y:S03]  /*12430*/  HMMA.16816.F32 R124, R152.reuse, R140, R124 ;  /* 0x0000008c987c723c */ /* 0x060fe6000000187c */
[----:B------:R-:W-:Y:S01]  /*12440*/  FMUL.FTZ R130, R2, R130 ;  /* 0x0000008202827220 */ /* 0x000fe20000410000 */
[----:B----4-:R-:W-:Y:S01]  /*12450*/  F2FP.PACK_AB R133, R198, R191 ;  /* 0x000000bfc685723e */ /* 0x010fe200000000ff */
[----:B------:R-:W-:Y:S01]  /*12460*/  FMUL.FTZ R131, R2, R131 ;  /* 0x0000008302837220 */ /* 0x000fe20000410000 */
[----:B------:R-:W-:Y:S01]  /*12470*/  F2FP.PACK_AB R135, R199, R197 ;  /* 0x000000c5c787723e */ /* 0x000fe200000000ff */
[--C-:B------:R-:W-:Y:S02]  /*12480*/  FFMA.FTZ R196, R196, c[0x0][0x2d0], -R187.reuse ;  /* 0x0000b400c4c47a23 */ /* 0x100fe400000108bb */
[----:B------:R-:W-:Y:S03]  /*12490*/  FFMA.FTZ R192, R192, c[0x0][0x2d0], -R187 ;  /* 0x0000b400c0c07a23 */ /* 0x000fe600000108bb */
[----:B------:R-:W-:Y:S01]  /*124a0*/  HMMA.16816.F32 R128, R152, R142, R128 ;  /* 0x0000008e9880723c */ /* 0x000fe20000001880 */
[----:B------:R-:W1:Y:S01]  /*124b0*/  LDSM.16.MT88.4 R140, [R216+0x6080] ;  /* 0x00608000d88c783b */ /* 0x000e620000004200 */
[----:B------:R-:W-:Y:S01]  /*124c0*/  MUFU.EX2 R196, R196 ;  /* 0x000000c400c47308 */ /* 0x000fe20000000800 */
[--C-:B------:R-:W-:Y:S02]  /*124d0*/  FFMA.FTZ R190, R190, c[0x0][0x2d0], -R185.reuse ;  /* 0x0000b400bebe7a23 */ /* 0x100fe400000108b9 */
[----:B------:R-:W-:Y:S02]  /*124e0*/  FFMA.FTZ R188, R188, c[0x0][0x2d0], -R185 ;  /* 0x0000b400bcbc7a23 */ /* 0x000fe400000108b9 */
        /* <DEDUP_REMOVED lines=12> */
[----:B------:R-:W-:Y:S01]  /*125b0*/  FFMA.FTZ R179, R2, R243, R179 ;  /* 0x000000f302b37223 */ /* 0x000fe200000100b3 */
[----:B------:R-:W-:Y:S01]  /*125c0*/  MOV R2, R157 ;  /* 0x0000009d00027202 */ /* 0x000fe20000000f00 */
[----:B------:R-:W-:Y:S02]  /*125d0*/  FADD.FTZ R182, R182, R183 ;  /* 0x000000b7b6b67221 */ /* 0x000fe40000010000 */
[C---:B------:R-:W-:Y:S01]  /*125e0*/  HMMA.16816.F32 R16, R132.reuse, R146, R16 ;  /* 0x000000928410723c */ /* 0x040fe20000001810 */
[----:B------:R-:W5:Y:S01]  /*125f0*/  LDSM.16.MT88.4 R144, [R213+0x7880] ;  /* 0x00788000d590783b */ /* 0x000f620000004200 */
[----:B------:R-:W1:Y:S02]  /*12600*/  MUFU.EX2 R188, R188 ;  /* 0x000000bc00bc7308 */ /* 0x000e640000000800 */
[----:B------:R-:W-:Y:S02]  /*12610*/  FADD.FTZ R178, R178, R179 ;  /* 0x000000b3b2b27221 */ /* 0x000fe40000010000 */
[----:B------:R-:W-:Y:S02]  /*12620*/  FADD.FTZ R181, R181, R182 ;  /* 0x000000b6b5b57221 */ /* 0x000fe40000010000 */
[C---:B------:R-:W-:Y:S04]  /*12630*/  HMMA.16816.F32 R20, R132.reuse, R148, R20 ;  /* 0x000000948414723c */ /* 0x040fe80000001814 */
[----:B------:R-:W-:Y:S01]  /*12640*/  MUFU.EX2 R186, R186 ;  /* 0x000000ba00ba7308 */ /* 0x000fe20000000800 */
[----:B------:R-:W-:Y:S02]  /*12650*/  FADD.FTZ R177, R177, R178 ;  /* 0x000000b2b1b17221 */ /* 0x000fe40000010000 */
[----:B------:R-:W-:Y:S01]  /*12660*/  FADD.FTZ R180, R180, R181 ;  /* 0x000000b5b4b47221 */ /* 0x000fe20000010000 */
[C---:B------:R-:W-:Y:S01]  /*12670*/  HMMA.16816.F32 R24, R132.reuse, R150, R24 ;  /* 0x000000968418723c */ /* 0x040fe20000001818 */
[----:B------:R-:W-:Y:S03]  /*12680*/  LDSM.16.MT88.4 R148, [R216+0x9080] ;  /* 0x00908000d894783b */ /* 0x000fe60000004200 */
[----:B------:R-:W-:Y:S02]  /*12690*/  FADD.FTZ R176, R176, R177 ;  /* 0x000000b1b0b07221 */ /* 0x000fe40000010000 */
[----:B------:R-:W2:Y:S01]  /*126a0*/  MUFU.EX2 R187, R187 ;  /* 0x000000bb00bb7308 */ /* 0x000ea20000000800 */
[----:B------:R-:W-:Y:S01]  /*126b0*/  FADD.FTZ R189, R189, R180 ;  /* 0x000000b4bdbd7221 */ /* 0x000fe20000010000 */
[C---:B------:R-:W-:Y:S04]  /*126c0*/  HMMA.16816.F32 R28, R132.reuse, R160, R28 ;  /* 0x000000a0841c723c */ /* 0x040fe8000000181c */
[----:B------:R-:W-:Y:S02]  /*126d0*/  FADD.FTZ R191, R191, R176 ;  /* 0x000000b0bfbf7221 */ /* 0x000fe40000010000 */
[----:B------:R-:W-:Y:S01]  /*126e0*/  FADD.FTZ R194, R194, R189 ;  /* 0x000000bdc2c27221 */ /* 0x000fe20000010000 */
[----:B---3--:R-:W-:Y:S01]  /*126f0*/  F2FP.PACK_AB R160, R192, R196 ;  /* 0x000000c4c0a0723e */ /* 0x008fe200000000ff */
[C---:B------:R-:W-:Y:S01]  /*12700*/  HMMA.16816.F32 R32, R132.reuse, R162, R32 ;  /* 0x000000a28420723c */ /* 0x040fe20000001820 */
[----:B------:R-:W-:Y:S03]  /*12710*/  MUFU.EX2 R159, R159 ;  /* 0x0000009f009f7308 */ /* 0x000fe60000000800 */
[----:B-1----:R-:W-:Y:S01]  /*12720*/  F2FP.PACK_AB R161, R188, R190 ;  /* 0x000000bebca1723e */ /* 0x002fe200000000ff */
[----:B------:R-:W-:Y:S02]  /*12730*/  FADD.FTZ R198, R198, R191 ;  /* 0x000000bfc6c67221 */ /* 0x000fe40000010000 */
[----:B------:R-:W-:Y:S01]  /*12740*/  FADD.FTZ R194, R195, R194 ;  /* 0x000000c2c3c27221 */ /* 0x000fe20000010000 */
[C---:B------:R-:W-:Y:S03]  /*12750*/  HMMA.16816.F32 R36, R132.reuse, R140, R36 ;  /* 0x0000008c8424723c */ /* 0x040fe60000001824 */
[----:B------:R-:W1:Y:S01]  /*12760*/  MUFU.EX2 R158, R185 ;  /* 0x000000b9009e7308 */ /* 0x000e620000000800 */
[----:B------:R-:W-:Y:S01]  /*12770*/  FADD.FTZ R198, R197, R198 ;  /* 0x000000c6c5c67221 */ /* 0x000fe20000010000 */
[----:B--2---:R-:W-:Y:S01]  /*12780*/  F2FP.PACK_AB R162, R187, R186 ;  /* 0x000000babba2723e */ /* 0x004fe200000000ff */
[----:B------:R-:W-:Y:S02]  /*12790*/  FADD.FTZ R193, R193, R194 ;  /* 0x000000c2c1c17221 */ /* 0x000fe40000010000 */
[C---:B------:R-:W-:Y:S01]  /*127a0*/  HMMA.16816.F32 R40, R132.reuse, R142, R40 ;  /* 0x0000008e8428723c */ /* 0x040fe20000001828 */
[----:B------:R-:W2:Y:S03]  /*127b0*/  LDSM.16.MT88.4 R140, [R212+0x7880] ;  /* 0x00788000d48c783b */ /* 0x000ea60000004200 */
[----:B------:R-:W-:Y:S04]  /*127c0*/  FADD.FTZ R199, R199, R198 ;  /* 0x000000c6c7c77221 */ /* 0x000fe80000010000 */
[C---:B------:R-:W-:Y:S04]  /*127d0*/  HMMA.16816.F32 R44, R132.reuse, R152, R44 ;  /* 0x00000098842c723c */ /* 0x040fe8000000182c */
[----:B------:R-:W-:Y:S04]  /*127e0*/  FADD.FTZ R199, R190, R199 ;  /* 0x000000c7bec77221 */ /* 0x000fe80000010000 */
[C---:B------:R-:W-:Y:S04]  /*127f0*/  HMMA.16816.F32 R48, R132.reuse, R154, R48 ;  /* 0x0000009a8430723c */ /* 0x040fe80000001830 */
[----:B-1----:R-:W-:Y:S01]  /*12800*/  F2FP.PACK_AB R163, R158, R159 ;  /* 0x0000009f9ea3723e */ /* 0x002fe200000000ff */
[----:B------:R-:W-:Y:S03]  /*12810*/  FADD.FTZ R188, R188, R199 ;  /* 0x000000c7bcbc7221 */ /* 0x000fe60000010000 */
[C---:B------:R-:W-:Y:S04]  /*12820*/  HMMA.16816.F32 R52, R132.reuse, R164, R52 ;  /* 0x000000a48434723c */ /* 0x040fe80000001834 */
[----:B------:R-:W-:Y:S04]  /*12830*/  FADD.FTZ R159, R159, R188 ;  /* 0x000000bc9f9f7221 */ /* 0x000fe80000010000 */
[C---:B------:R-:W-:Y:S01]  /*12840*/  HMMA.16816.F32 R56, R132.reuse, R166, R56 ;  /* 0x000000a68438723c */ /* 0x040fe20000001838 */
[----:B------:R-:W-:Y:S03]  /*12850*/  LDSM.16.MT88.4 R164, [R213+0x5080] ;  /* 0x00508000d5a4783b */ /* 0x000fe60000004200 */
[----:B------:R-:W-:Y:S04]  /*12860*/  FADD.FTZ R243, R158, R159 ;  /* 0x0000009f9ef37221 */ /* 0x000fe80000010000 */
        /* <DEDUP_REMOVED lines=8> */
[----:B------:R-:W1:Y:S07]  /*128f0*/  LDSM.16.MT88.4 R136, [R214+0x9080] ;  /* 0x00908000d688783b */ /* 0x000e6e0000004200 */
[C---:B-----5:R-:W-:Y:S08]  /*12900*/  HMMA.16816.F32 R84, R132.reuse, R144, R84 ;  /* 0x000000908454723c */ /* 0x060ff00000001854 */
[C---:B------:R-:W-:Y:S01]  /*12910*/  HMMA.16816.F32 R88, R132.reuse, R146, R88 ;  /* 0x000000928458723c */ /* 0x040fe20000001858 */
[----:B------:R-:W3:Y:S07]  /*12920*/  LDSM.16.MT88.4 R144, [R213+0x9080] ;  /* 0x00908000d590783b */ /* 0x000eee0000004200 */
[C---:B--2---:R-:W-:Y:S08]  /*12930*/  HMMA.16816.F32 R92, R132.reuse, R140, R92 ;  /* 0x0000008c845c723c */ /* 0x044ff0000000185c */
[C---:B------:R-:W-:Y:S01]  /*12940*/  HMMA.16816.F32 R96, R132.reuse, R142, R96 ;  /* 0x0000008e8460723c */ /* 0x040fe20000001860 */
[----:B------:R-:W2:Y:S07]  /*12950*/  LDSM.16.MT88.4 R140, [R212+0x9080] ;  /* 0x00908000d48c783b */ /* 0x000eae0000004200 */
[C---:B------:R-:W-:Y:S08]  /*12960*/  HMMA.16816.F32 R100, R132.reuse, R148, R100 ;  /* 0x000000948464723c */ /* 0x040ff00000001864 */
        /* <DEDUP_REMOVED lines=8> */
[----:B------:R-:W-:Y:S08]  /*129f0*/  HMMA.16816.F32 R128, R132, R142, R128 ;  /* 0x0000008e8480723c */ /* 0x000ff00000001880 */
[C---:B----4-:R-:W-:Y:S01]  /*12a00*/  HMMA.16816.F32 R152, R160.reuse, R148, R4 ;  /* 0x00000094a098723c */ /* 0x050fe20000001804 */
[----:B------:R-:W2:Y:S07]  /*12a10*/  LDSM.16.MT88.4 R4, [R216+0x6880] ;  /* 0x00688000d804783b */ /* 0x000eae0000004200 */
[C---:B------:R-:W-:Y:S01]  /*12a20*/  HMMA.16816.F32 R148, R160.reuse, R150, R8 ;  /* 0x00000096a094723c */ /* 0x040fe20000001808 */
[----:B------:R-:W3:Y:S07]  /*12a30*/  LDSM.16.MT88.4 R8, [R214+0x6880] ;  /* 0x00688000d608783b */ /* 0x000eee0000004200 */
[C---:B-1----:R-:W-:Y:S01]  /*12a40*/  HMMA.16816.F32 R144, R160.reuse, R136, R12 ;  /* 0x00000088a090723c */ /* 0x042fe2000000180c */
[----:B------:R-:W1:Y:S07]  /*12a50*/  LDSM.16.MT88.4 R12, [R213+0x6880] ;  /* 0x00688000d50c783b */ /* 0x000e6e0000004200 */
        /* <DEDUP_REMOVED lines=31> */
[C---:B--2---:R-:W-:Y:S07]  /*12c50*/  HMMA.16816.F32 R108, R160.reuse, R4, R108 ;  /* 0x00000004a06c723c */ /* 0x044fee000000186c */
[----:B------:R-:W-:Y:S01]  /*12c60*/  FADD.FTZ R5, R196, R193 ;  /* 0x000000c1c4057221 */ /* 0x000fe20000010000 */
[C---:B------:R-:W-:Y:S04]  /*12c70*/  HMMA.16816.F32 R112, R160.reuse, R6, R112 ;  /* 0x00000006a070723c */ /* 0x040fe80000001870 */
[----:B------:R-:W-:Y:S04]  /*12c80*/  FADD.FTZ R5, R192, R5 ;  /* 0x00000005c0057221 */ /* 0x000fe80000010000 */
[C---:B---3--:R-:W-:Y:S04]  /*12c90*/  HMMA.16816.F32 R116, R160.reuse, R8, R116 ;  /* 0x00000008a074723c */ /* 0x048fe80000001874 */
[----:B------:R-:W-:Y:S04]  /*12ca0*/  FADD.FTZ R186, R186, R5 ;  /* 0x00000005baba7221 */ /* 0x000fe80000010000 */
[C---:B------:R-:W-:Y:S04]  /*12cb0*/  HMMA.16816.F32 R120, R160.reuse, R10, R120 ;  /* 0x0000000aa078723c */ /* 0x040fe80000001878 */
[----:B------:R-:W-:Y:S04]  /*12cc0*/  FADD.FTZ R247, R187, R186 ;  /* 0x000000babbf77221 */ /* 0x000fe80000010000 */
[C---:B-1----:R-:W-:Y:S08]  /*12cd0*/  HMMA.16816.F32 R124, R160.reuse, R12, R124 ;  /* 0x0000000ca07c723c */ /* 0x042ff0000000187c */
[----:B------:R-:W-:Y:S01]  /*12ce0*/  HMMA.16816.F32 R128, R160, R14, R128 ;  /* 0x0000000ea080723c */ /* 0x000fe20000001880 */
[----:B------:R-:W-:-:S07]  /*12cf0*/  @P0 BRA `(.L_x_1124) ;  /* 0xffffd4b000000947 */ /* 0x000fce000383ffff */
.L_x_1119:
[----:B------:R-:W-:-:S13]  /*12d00*/  ISETP.GE.AND P0, PT, R246, R229, PT ;  /* 0x000000e5f600720c */ /* 0x000fda0003f06270 */
[----:B------:R-:W-:Y:S05]  /*12d10*/  @!P0 BRA `(.L_x_1125) ;  /* 0x00003a0000008947 */ /* 0x000fea0003800000 */
[----:B------:R-:W-:Y:S01]  /*12d20*/  IMAD.MOV.U32 R159, RZ, RZ, c[0x0][0x20c] ;  /* 0x00008300ff9f7624 */ /* 0x000fe200078e00ff */
[----:B------:R-:W-:Y:S01]  /*12d30*/  ULDC UR4, c[0x0][0x208] ;  /* 0x0000820000047ab9 */ /* 0x000fe20000000800 */
[----:B------:R-:W-:Y:S01]  /*12d40*/  IADD3 R248, -R248, 0x30, RZ ;  /* 0x00000030f8f87810 */ /* 0x000fe20007ffe1ff */
[----:B------:R-:W-:Y:S01]  /*12d50*/  UIMAD.WIDE.U32 UR8, UR4, 0x30, URZ ;  /* 0x00000030040878a5 */ /* 0x000fe2000f8e003f */
[----:B------:R-:W-:Y:S01]  /*12d60*/  IMAD R159, R159, 0x30, RZ ;  /* 0x000000309f9f7824 */ /* 0x000fe200078e02ff */
[----:B------:R-:W-:Y:S01]  /*12d70*/  MOV R156, R2 ;  /* 0x00000002009c7202 */ /* 0x000fe20000000f00 */
[----:B------:R-:W-:-:S03]  /*12d80*/  IMAD.MOV.U32 R157, RZ, RZ, R0 ;  /* 0x000000ffff9d7224 */ /* 0x000fc600078e0000 */
[----:B------:R-:W-:Y:S02]  /*12d90*/  IADD3 R159, R159, UR9, RZ ;  /* 0x000000099f9f7c10 */ /* 0x000fe4000fffe0ff */
.L_x_1136:
[----:B------:R-:W-:Y:S01]  /*12da0*/  ISETP.GT.AND P1, PT, R224, 0x7f, PT ;  /* 0x0000007fe000780c */ /* 0x000fe20003f24270 */
[----:B------:R-:W-:Y:S01]  /*12db0*/  IMAD.MOV.U32 R11, RZ, RZ, c[0x0][0x208] ;  /* 0x00008200ff0b7624 */ /* 0x000fe200078e00ff */
[----:B------:R-:W-:Y:S01]  /*12dc0*/  SHF.R.S32.HI R0, RZ, 0x1f, R246 ;  /* 0x0000001fff007819 */ /* 0x000fe200000114f6 */
[----:B------:R-:W-:Y:S01]  /*12dd0*/  IMAD R5, R159, R246, RZ ;  /* 0x000000f69f057224 */ /* 0x000fe200078e02ff */
[----:B------:R-:W-:Y:S01]  /*12de0*/  IADD3 R10, P0, R232, 0x40, RZ ;  /* 0x00000040e80a7810 */ /* 0x000fe20007f1e0ff */
[----:B------:R-:W-:Y:S01]  /*12df0*/  IMAD R16, R11, 0x30, RZ ;  /* 0x000000300b107824 */ /* 0x000fe200078e02ff */
[----:B------:R-:W-:Y:S04]  /*12e00*/  DEPBAR.LE SB0, 0x0 ;  /* 0x000080000000791a */ /* 0x000fe80000000000 */
[----:B------:R-:W-:Y:S01]  /*12e10*/  IMAD R5, R0, R16, R5 ;  /* 0x0000001000057224 */ /* 0x000fe200078e0205 */
[----:B------:R-:W-:Y:S01]  /*12e20*/  WARPSYNC 0xffffffff ;  /* 0xffffffff00007948 */ /* 0x000fe20003800000 */
[----:B------:R-:W-:Y:S01]  /*12e30*/  IMAD.WIDE.U32 R16, R16, R246, RZ ;  /* 0x000000f610107225 */ /* 0x000fe200078e00ff */
[----:B------:R-:W-:Y:S01]  /*12e40*/  BAR.SYNC.DEFER_BLOCKING 0x0 ;  /* 0x0000000000007b1d */ /* 0x000fe20000010000 */
[----:B------:R-:W-:Y:S02]  /*12e50*/  ISETP.GE.AND P6, PT, R228, c[0x0][0x1d4], PT ;  /* 0x00007500e4007a0c */ /* 0x000fe40003fc6270 */
[----:B------:R-:W-:Y:S01]  /*12e60*/  @!P1 IMAD.MOV.U32 R0, RZ, RZ, c[0x0][0x20c] ;  /* 0x00008300ff009624 */ /* 0x000fe200078e00ff */
[----:B------:R-:W-:Y:S01]  /*12e70*/  IADD3 R5, R17, R5, RZ ;  /* 0x0000000511057210 */ /* 0x000fe20007ffe0ff */
[--C-:B------:R-:W-:Y:S01]  /*12e80*/  IMAD.X R4, RZ, RZ, R237.reuse, P0 ;  /* 0x000000ffff047224 */ /* 0x100fe200000e06ed */
[CC--:B------:R-:W-:Y:S02]  /*12e90*/  @!P1 LEA R17, P0, R11.reuse, R16.reuse, 0x5 ;  /* 0x000000100b119211 */ /* 0x0c0fe400078028ff */
[----:B------:R-:W-:Y:S02]  /*12ea0*/  ISETP.GE.AND P5, PT, R230, c[0x0][0x1d4], PT ;  /* 0x00007500e6007a0c */ /* 0x000fe40003fa6270 */
[----:B------:R-:W-:Y:S02]  /*12eb0*/  @!P1 LEA.HI.X R11, R11, R5, R0, 0x5, P0 ;  /* 0x000000050b0b9211 */ /* 0x000fe400000f2c00 */
[-C--:B------:R-:W-:Y:S02]  /*12ec0*/  IADD3 R9, P0, R232, R16.reuse, RZ ;  /* 0x00000010e8097210 */ /* 0x080fe40007f1e0ff */
[----:B------:R-:W-:Y:S02]  /*12ed0*/  ISETP.GE.AND P4, PT, R227, c[0x0][0x1d4], PT ;  /* 0x00007500e3007a0c */ /* 0x000fe40003f86270 */
[----:B------:R-:W-:Y:S01]  /*12ee0*/  ISETP.GE.AND P3, PT, R225, c[0x0][0x1d4], PT ;  /* 0x00007500e1007a0c */ /* 0x000fe20003f66270 */
[C-C-:B------:R-:W-:Y:S01]  /*12ef0*/  IMAD.X R2, R5.reuse, 0x1, R237.reuse, P0 ;  /* 0x0000000105027824 */ /* 0x140fe200000e06ed */
[-C--:B------:R-:W-:Y:S05]  /*12f00*/  IADD3 R7, P0, R10, R16.reuse, RZ ;  /* 0x000000100a077210 */ /* 0x080fea0007f1e0ff */
[----:B------:R-:W-:Y:S01]  /*12f10*/  IMAD.X R0, R5, 0x1, R4, P0 ;  /* 0x0000000105007824 */ /* 0x000fe200000e0604 */
[C---:B------:R-:W-:Y:S01]  /*12f20*/  LEA R14, P0, R9.reuse, c[0x0][0x1f8], 0x1 ;  /* 0x00007e00090e7a11 */ /* 0x040fe200078008ff */
[----:B------:R-:W-:Y:S01]  /*12f30*/  LDSM.16.M88.4 R24, [R222] ;  /* 0x00000000de18783b */ /* 0x000fe20000000200 */
[----:B------:R-:W-:Y:S02]  /*12f40*/  BSSY B0, `(.L_x_1126) ;  /* 0x000013d000007945 */ /* 0x000fe40003800000 */
[----:B------:R-:W-:Y:S02]  /*12f50*/  LEA.HI.X R15, R9, c[0x0][0x1fc], R2, 0x1, P0 ;  /* 0x00007f00090f7a11 */ /* 0x000fe400000f0c02 */
[C---:B------:R-:W-:Y:S01]  /*12f60*/  LEA R12, P0, R7.reuse, c[0x0][0x1f8], 0x1 ;  /* 0x00007e00070c7a11 */ /* 0x040fe200078008ff */
[----:B------:R-:W-:Y:S03]  /*12f70*/  LDSM.16.M88.4 R160, [R221+0xb080] ;  /* 0x00b08000dda0783b */ /* 0x000fe60000000200 */
[----:B------:R-:W-:Y:S02]  /*12f80*/  LEA.HI.X R13, R7, c[0x0][0x1fc], R0, 0x1, P0 ;  /* 0x00007f00070d7a11 */ /* 0x000fe400000f0c00 */
[----:B------:R-:W-:Y:S01]  /*12f90*/  IADD3 R8, P0, R232, 0x80, RZ ;  /* 0x00000080e8087810 */ /* 0x000fe20007f1e0ff */
[----:B------:R-:W-:Y:S03]  /*12fa0*/  LDSM.16.M88.4 R164, [R220] ;  /* 0x00000000dca4783b */ /* 0x000fe60000000200 */
[----:B------:R-:W-:Y:S02]  /*12fb0*/  IADD3.X R2, RZ, R237, RZ, P0, !PT ;  /* 0x000000edff027210 */ /* 0x000fe400007fe4ff */
[-C--:B------:R-:W-:Y:S01]  /*12fc0*/  IADD3 R7, P0, R8, R16.reuse, RZ ;  /* 0x0000001008077210 */ /* 0x080fe20007f1e0ff */
[----:B------:R-:W-:Y:S04]  /*12fd0*/  LDSM.16.M88.4 R168, [R219] ;  /* 0x00000000dba8783b */ /* 0x000fe80000000200 */
[----:B------:R-:W-:Y:S01]  /*12fe0*/  IMAD.X R0, R5, 0x1, R2, P0 ;  /* 0x0000000105007824 */ /* 0x000fe200000e0602 */
[C---:B------:R-:W-:Y:S01]  /*12ff0*/  LEA R22, P0, R7.reuse, c[0x0][0x1f8], 0x1 ;  /* 0x00007e0007167a11 */ /* 0x040fe200078008ff */
[----:B------:R-:W-:Y:S03]  /*13000*/  LDSM.16.M88.4 R172, [R211] ;  /* 0x00000000d3ac783b */ /* 0x000fe60000000200 */
[----:B------:R-:W-:Y:S02]  /*13010*/  LEA.HI.X R23, R7, c[0x0][0x1fc], R0, 0x1, P0 ;  /* 0x00007f0007177a11 */ /* 0x000fe400000f0c00 */
[----:B------:R-:W-:Y:S01]  /*13020*/  IADD3 R6, P0, R232, 0xc0, RZ ;  /* 0x000000c0e8067810 */ /* 0x000fe20007f1e0ff */
[----:B------:R-:W-:Y:S04]  /*13030*/  LDSM.16.M88.4 R176, [R210] ;  /* 0x00000000d2b0783b */ /* 0x000fe80000000200 */
[----:B------:R-:W-:Y:S01]  /*13040*/  IMAD.X R0, RZ, RZ, R237, P0 ;  /* 0x000000ffff007224 */ /* 0x000fe200000e06ed */
[----:B------:R-:W-:Y:S04]  /*13050*/  IADD3 R16, P0, R6, R16, RZ ;  /* 0x0000001006107210 */ /* 0x000fe80007f1e0ff */
[----:B------:R-:W-:Y:S02]  /*13060*/  IADD3.X R5, R5, R0, RZ, P0, !PT ;  /* 0x0000000005057210 */ /* 0x000fe400007fe4ff */
[C---:B------:R-:W-:Y:S04]  /*13070*/  LEA R20, P0, R16.reuse, c[0x0][0x1f8], 0x1 ;  /* 0x00007e0010147a11 */ /* 0x040fe800078008ff */
[----:B------:R-:W-:Y:S02]  /*13080*/  LEA.HI.X R21, R16, c[0x0][0x1fc], R5, 0x1, P0 ;  /* 0x00007f0010157a11 */ /* 0x000fe400000f0c05 */
[----:B------:R-:W-:Y:S05]  /*13090*/  @!P1 IADD3 R9, P0, R17, R10, RZ ;  /* 0x0000000a11099210 */ /* 0x000fea0007f1e0ff */
[----:B------:R-:W-:Y:S01]  /*130a0*/  @!P1 IMAD.X R4, R11, 0x1, R4, P0 ;  /* 0x000000010b049824 */ /* 0x000fe200000e0604 */
[----:B------:R-:W-:Y:S05]  /*130b0*/  @!P1 IADD3 R7, P0, R17, R8, RZ ;  /* 0x0000000811079210 */ /* 0x000fea0007f1e0ff */
[----:B------:R-:W-:Y:S01]  /*130c0*/  @!P1 IMAD.X R2, R11, 0x1, R2, P0 ;  /* 0x000000010b029824 */ /* 0x000fe200000e0602 */
[----:B------:R-:W-:Y:S04]  /*130d0*/  @!P1 IADD3 R5, P0, R17, R6, RZ ;  /* 0x0000000611059210 */ /* 0x000fe80007f1e0ff */
[----:B------:R-:W-:Y:S02]  /*130e0*/  @!P1 IADD3.X R0, R11, R0, RZ, P0, !PT ;  /* 0x000000000b009210 */ /* 0x000fe400007fe4ff */
[----:B------:R-:W-:Y:S05]  /*130f0*/  @!P1 IADD3 R17, P0, R17, R232, RZ ;  /* 0x000000e811119210 */ /* 0x000fea0007f1e0ff */
[----:B------:R-:W-:Y:S01]  /*13100*/  @!P1 IMAD.X R6, R11, 0x1, R237, P0 ;  /* 0x000000010b069824 */ /* 0x000fe200000e06ed */
[C---:B------:R-:W-:Y:S04]  /*13110*/  @!P1 LEA R194, P0, R17.reuse, c[0x0][0x1f8], 0x1 ;  /* 0x00007e0011c29a11 */ /* 0x040fe800078008ff */
[----:B------:R-:W-:Y:S02]  /*13120*/  @!P1 LEA.HI.X R195, R17, c[0x0][0x1fc], R6, 0x1, P0 ;  /* 0x00007f0011c39a11 */ /* 0x000fe400000f0c06 */
[C---:B------:R-:W-:Y:S01]  /*13130*/  @!P1 LEA R190, P0, R9.reuse, c[0x0][0x1f8], 0x1 ;  /* 0x00007e0009be9a11 */ /* 0x040fe200078008ff */
[----:B------:R-:W-:Y:S03]  /*13140*/  LDSM.16.M88.4 R16, [R221+0xa880] ;  /* 0x00a88000dd10783b */ /* 0x000fe60000000200 */
[----:B------:R-:W-:Y:S02]  /*13150*/  @!P1 LEA.HI.X R191, R9, c[0x0][0x1fc], R4, 0x1, P0 ;  /* 0x00007f0009bf9a11 */ /* 0x000fe400000f0c04 */
[C---:B------:R-:W-:Y:S01]  /*13160*/  @!P1 LEA R188, P0, R7.reuse, c[0x0][0x1f8], 0x1 ;  /* 0x00007e0007bc9a11 */ /* 0x040fe200078008ff */
[----:B------:R-:W1:Y:S03]  /*13170*/  LDSM.16.M88.4 R8, [R221+0xa080] ;  /* 0x00a08000dd08783b */ /* 0x000e660000000200 */
[----:B------:R-:W-:Y:S02]  /*13180*/  @!P1 LEA.HI.X R189, R7, c[0x0][0x1fc], R2, 0x1, P0 ;  /* 0x00007f0007bd9a11 */ /* 0x000fe400000f0c02 */
[C---:B------:R-:W-:Y:S01]  /*13190*/  @!P1 LEA R192, P0, R5.reuse, c[0x0][0x1f8], 0x1 ;  /* 0x00007e0005c09a11 */ /* 0x040fe200078008ff */
[----:B------:R-:W-:Y:S01]  /*131a0*/  @!PT LDS RZ, [RZ] ;  /* 0x00000000fffff984 */ /* 0x000fe20000000800 */
[----:B------:R-:W-:Y:S01]  /*131b0*/  @!PT LDS RZ, [RZ] ;  /* 0x00000000fffff984 */ /* 0x000fe20000000800 */
[----:B------:R-:W-:Y:S01]  /*131c0*/  @!PT LDS RZ, [RZ] ;  /* 0x00000000fffff984 */ /* 0x000fe20000000800 */
[----:B------:R2:W-:Y:S03]  /*131d0*/  LDGSTS.E.BYPASS.LTC128B.128 [R231+0x4080], [R14.64], !P6 ;  /* 0x040800000ee77fae */ /* 0x0005e6000f101d52 */
[----:B------:R-:W-:Y:S02]  /*131e0*/  @!P1 LEA.HI.X R193, R5, c[0x0][0x1fc], R0, 0x1, P0 ;  /* 0x00007f0005c19a11 */ /* 0x000fe400000f0c00 */
[----:B------:R-:W-:Y:S01]  /*131f0*/  ISETP.GT.AND P0, PT, R246, R229, PT ;  /* 0x000000e5f600720c */ /* 0x000fe20003f04270 */
[----:B------:R2:W-:Y:S06]  /*13200*/  LDGSTS.E.BYPASS.LTC128B.128 [R231+0x5880], [R12.64], !P5 ;  /* 0x058800000ce77fae */ /* 0x0005ec000e901d52 */
[----:B------:R3:W-:Y:S06]  /*13210*/  LDGSTS.E.BYPASS.LTC128B.128 [R231+0x7080], [R22.64], !P4 ;  /* 0x0708000016e77fae */ /* 0x0007ec000e101d52 */
[----:B------:R3:W-:Y:S06]  /*13220*/  LDGSTS.E.BYPASS.LTC128B.128 [R231+0x8880], [R20.64], !P3 ;  /* 0x0888000014e77fae */ /* 0x0007ec000d901d52 */
[----:B------:R4:W-:Y:S06]  /*13230*/  @!P1 LDGSTS.E.BYPASS.LTC128B.128 [R231+0x5080], [R194.64], !P6 ;  /* 0x05080000c2e79fae */ /* 0x0009ec000f101d52 */
[----:B------:R5:W-:Y:S01]  /*13240*/  @!P1 LDGSTS.E.BYPASS.LTC128B.128 [R231+0x6880], [R190.64], !P5 ;  /* 0x06880000bee79fae */ /* 0x000be2000e901d52 */
[C---:B-1----:R-:W-:Y:S05]  /*13250*/  HMMA.16816.F32 R4, R24.reuse, R8, RZ ;  /* 0x000000081804723c */ /* 0x042fea00000018ff */
[----:B------:R5:W-:Y:S03]  /*13260*/  @!P1 LDGSTS.E.BYPASS.LTC128B.128 [R231+0x8080], [R188.64], !P4 ;  /* 0x08080000bce79fae */ /* 0x000be6000e101d52 */
[C---:B------:R-:W-:Y:S03]  /*13270*/  HMMA.16816.F32 R8, R24.reuse, R10, RZ ;  /* 0x0000000a1808723c */ /* 0x040fe600000018ff */
[----:B------:R4:W-:Y:S06]  /*13280*/  @!P1 LDGSTS.E.BYPASS.LTC128B.128 [R231+0x9880], [R192.64], !P3 ;  /* 0x09880000c0e79fae */ /* 0x0009ec000d901d52 */
[----:B------:R-:W-:Y:S01]  /*13290*/  LDSM.16.M88.4 R180, [R218] ;  /* 0x00000000dab4783b */ /* 0x000fe20000000200 */
[C---:B--2---:R-:W-:Y:S05]  /*132a0*/  HMMA.16816.F32 R12, R24.reuse, R16, RZ ;  /* 0x00000010180c723c */ /* 0x044fea00000018ff */
[----:B------:R-:W0:Y:S03]  /*132b0*/  LDGDEPBAR ;  /* 0x00000000000079af */ /* 0x000e260000000000 */
[C---:B------:R-:W-:Y:S03]  /*132c0*/  HMMA.16816.F32 R16, R24.reuse, R18, RZ ;  /* 0x000000121810723c */ /* 0x040fe600000018ff */
[----:B------:R-:W1:Y:S05]  /*132d0*/  LDSM.16.M88.4 R184, [R215+0xa080] ;  /* 0x00a08000d7b8783b */ /* 0x000e6a0000000200 */
[C---:B---3--:R-:W-:Y:S01]  /*132e0*/  HMMA.16816.F32 R20, R24.reuse, R160, RZ ;  /* 0x000000a01814723c */ /* 0x048fe200000018ff */
[----:B-----5:R-:W-:Y:S06]  /*132f0*/  LDSM.16.M88.4 R188, [R215+0xb080] ;  /* 0x00b08000d7bc783b */ /* 0x020fec0000000200 */
[----:B----4-:R-:W-:Y:S01]  /*13300*/  LDSM.16.M88.4 R192, [R217] ;  /* 0x00000000d9c0783b */ /* 0x010fe20000000200 */
[----:B------:R-:W-:Y:S05]  /*13310*/  HMMA.16816.F32 R24, R24, R162, RZ ;  /* 0x000000a21818723c */ /* 0x000fea00000018ff */
[----:B------:R-:W2:Y:S03]  /*13320*/  LDSM.16.M88.4 R160, [R215+0xa880] ;  /* 0x00a88000d7a0783b */ /* 0x000ea60000000200 */
[C---:B------:R-:W-:Y:S03]  /*13330*/  HMMA.16816.F32 R4, R164.reuse, R168, R4 ;  /* 0x000000a8a404723c */ /* 0x040fe60000001804 */
[----:B------:R-:W3:Y:S05]  /*13340*/  LDSM.16.M88.4 R196, [R209] ;  /* 0x00000000d1c4783b */ /* 0x000eea0000000200 */
[C---:B------:R-:W-:Y:S01]  /*13350*/  HMMA.16816.F32 R8, R164.reuse, R170, R8 ;  /* 0x000000aaa408723c */ /* 0x040fe20000001808 */
[----:B------:R-:W-:Y:S07]  /*13360*/  LDSM.16.M88.4 R168, [R209+0x1000] ;  /* 0x00100000d1a8783b */ /* 0x000fee0000000200 */
[C---:B------:R-:W-:Y:S08]  /*13370*/  HMMA.16816.F32 R12, R164.reuse, R172, R12 ;  /* 0x000000aca40c723c */ /* 0x040ff0000000180c */
[C---:B------:R-:W-:Y:S01]  /*13380*/  HMMA.16816.F32 R16, R164.reuse, R174, R16 ;  /* 0x000000aea410723c */ /* 0x040fe20000001810 */
[----:B------:R-:W-:Y:S07]  /*13390*/  LDSM.16.M88.4 R172, [R222+0x4000] ;  /* 0x00400000deac783b */ /* 0x000fee0000000200 */
[C---:B------:R-:W-:Y:S08]  /*133a0*/  HMMA.16816.F32 R20, R164.reuse, R176, R20 ;  /* 0x000000b0a414723c */ /* 0x040ff00000001814 */
[----:B------:R-:W-:Y:S01]  /*133b0*/  HMMA.16816.F32 R24, R164, R178, R24 ;  /* 0x000000b2a418723c */ /* 0x000fe20000001818 */
[----:B------:R-:W4:Y:S06]  /*133c0*/  LDSM.16.M88.4 R164, [R209+0x800] ;  /* 0x00080000d1a4783b */ /* 0x000f2c0000000200 */
[----:B------:R-:W5:Y:S01]  /*133d0*/  LDSM.16.M88.4 R176, [R221+0xb880] ;  /* 0x00b88000ddb0783b */ /* 0x000f620000000200 */
[C---:B-1----:R-:W-:Y:S08]  /*133e0*/  HMMA.16816.F32 R4, R180.reuse, R184, R4 ;  /* 0x000000b8b404723c */ /* 0x042ff00000001804 */
[C---:B------:R-:W-:Y:S01]  /*133f0*/  HMMA.16816.F32 R8, R180.reuse, R186, R8 ;  /* 0x000000bab408723c */ /* 0x040fe20000001808 */
[----:B------:R-:W-:Y:S07]  /*13400*/  LDSM.16.M88.4 R184, [R220+0x4000] ;  /* 0x00400000dcb8783b */ /* 0x000fee0000000200 */
[C---:B--2---:R-:W-:Y:S08]  /*13410*/  HMMA.16816.F32 R12, R180.reuse, R160, R12 ;  /* 0x000000a0b40c723c */ /* 0x044ff0000000180c */
[C---:B------:R-:W-:Y:S01]  /*13420*/  HMMA.16816.F32 R16, R180.reuse, R162, R16 ;  /* 0x000000a2b410723c */ /* 0x040fe20000001810 */
[----:B------:R-:W1:Y:S07]  /*13430*/  LDSM.16.M88.4 R160, [R221+0xc080] ;  /* 0x00c08000dda0783b */ /* 0x000e6e0000000200 */
[C---:B------:R-:W-:Y:S08]  /*13440*/  HMMA.16816.F32 R20, R180.reuse, R188, R20 ;  /* 0x000000bcb414723c */ /* 0x040ff00000001814 */
[----:B------:R-:W-:Y:S01]  /*13450*/  HMMA.16816.F32 R24, R180, R190, R24 ;  /* 0x000000beb418723c */ /* 0x000fe20000001818 */
[----:B------:R-:W2:Y:S06]  /*13460*/  LDSM.16.M88.4 R180, [R221+0xc880] ;  /* 0x00c88000ddb4783b */ /* 0x000eac0000000200 */
[----:B------:R-:W1:Y:S01]  /*13470*/  LDSM.16.M88.4 R188, [R208] ;  /* 0x00000000d0bc783b */ /* 0x000e620000000200 */
[C---:B---3--:R-:W-:Y:S08]  /*13480*/  HMMA.16816.F32 R4, R192.reuse, R196, R4 ;  /* 0x000000c4c004723c */ /* 0x048ff00000001804 */
[C---:B------:R-:W-:Y:S01]  /*13490*/  HMMA.16816.F32 R8, R192.reuse, R198, R8 ;  /* 0x000000c6c008723c */ /* 0x040fe20000001808 */
[----:B------:R-:W-:Y:S07]  /*134a0*/  LDSM.16.M88.4 R196, [R215+0xb880] ;  /* 0x00b88000d7c4783b */ /* 0x000fee0000000200 */
[C---:B----4-:R-:W-:Y:S08]  /*134b0*/  HMMA.16816.F32 R12, R192.reuse, R164, R12 ;  /* 0x000000a4c00c723c */ /* 0x050ff0000000180c */
[C---:B------:R-:W-:Y:S01]  /*134c0*/  HMMA.16816.F32 R16, R192.reuse, R166, R16 ;  /* 0x000000a6c010723c */ /* 0x040fe20000001810 */
[----:B------:R-:W3:Y:S07]  /*134d0*/  LDSM.16.M88.4 R164, [R207] ;  /* 0x00000000cfa4783b */ /* 0x000eee0000000200 */
[C---:B------:R-:W-:Y:S08]  /*134e0*/  HMMA.16816.F32 R20, R192.reuse, R168, R20 ;  /* 0x000000a8c014723c */ /* 0x040ff00000001814 */
[----:B------:R-:W-:Y:S01]  /*134f0*/  HMMA.16816.F32 R24, R192, R170, R24 ;  /* 0x000000aac018723c */ /* 0x000fe20000001818 */
[----:B------:R-:W4:Y:S06]  /*13500*/  LDSM.16.M88.4 R168, [R206] ;  /* 0x00000000cea8783b */ /* 0x000f2c0000000200 */
[----:B------:R-:W3:Y:S01]  /*13510*/  LDSM.16.M88.4 R192, [R218+0x4000] ;  /* 0x00400000dac0783b */ /* 0x000ee20000000200 */
[C---:B-----5:R-:W-:Y:S08]  /*13520*/  HMMA.16816.F32 R4, R172.reuse, R176, R4 ;  /* 0x000000b0ac04723c */ /* 0x060ff00000001804 */
[C---:B------:R-:W-:Y:S01]  /*13530*/  HMMA.16816.F32 R8, R172.reuse, R178, R8 ;  /* 0x000000b2ac08723c */ /* 0x040fe20000001808 */
[----:B------:R-:W-:Y:S07]  /*13540*/  LDSM.16.M88.4 R176, [R217+0x4000] ;  /* 0x00400000d9b0783b */ /* 0x000fee0000000200 */
[C---:B-1----:R-:W-:Y:S08]  /*13550*/  HMMA.16816.F32 R12, R172.reuse, R160, R12 ;  /* 0x000000a0ac0c723c */ /* 0x042ff0000000180c */
[C---:B------:R-:W-:Y:S01]  /*13560*/  HMMA.16816.F32 R16, R172.reuse, R162, R16 ;  /* 0x000000a2ac10723c */ /* 0x040fe20000001810 */
[----:B------:R-:W1:Y:S07]  /*13570*/  LDSM.16.M88.4 R160, [R215+0xc080] ;  /* 0x00c08000d7a0783b */ /* 0x000e6e0000000200 */
[C---:B--2---:R-:W-:Y:S08]  /*13580*/  HMMA.16816.F32 R20, R172.reuse, R180, R20 ;  /* 0x000000b4ac14723c */ /* 0x044ff00000001814 */
[----:B------:R-:W-:Y:S01]  /*13590*/  HMMA.16816.F32 R24, R172, R182, R24 ;  /* 0x000000b6ac18723c */ /* 0x000fe20000001818 */
[----:B------:R-:W2:Y:S06]  /*135a0*/  LDSM.16.M88.4 R172, [R215+0xc880] ;  /* 0x00c88000d7ac783b */ /* 0x000eac0000000200 */
[----:B------:R-:W5:Y:S01]  /*135b0*/  LDSM.16.M88.4 R180, [R209+0x1800] ;  /* 0x00180000d1b4783b */ /* 0x000f620000000200 */
[C---:B------:R-:W-:Y:S08]  /*135c0*/  HMMA.16816.F32 R4, R184.reuse, R188, R4 ;  /* 0x000000bcb804723c */ /* 0x040ff00000001804 */
[C---:B------:R-:W-:Y:S01]  /*135d0*/  HMMA.16816.F32 R8, R184.reuse, R190, R8 ;  /* 0x000000beb808723c */ /* 0x040fe20000001808 */
[----:B------:R-:W-:Y:S07]  /*135e0*/  LDSM.16.M88.4 R188, [R221+0xd080] ;  /* 0x00d08000ddbc783b */ /* 0x000fee0000000200 */
[C---:B---3--:R-:W-:Y:S08]  /*135f0*/  HMMA.16816.F32 R12, R184.reuse, R164, R12 ;  /* 0x000000a4b80c723c */ /* 0x048ff0000000180c */
[C---:B------:R-:W-:Y:S01]  /*13600*/  HMMA.16816.F32 R16, R184.reuse, R166, R16 ;  /* 0x000000a6b810723c */ /* 0x040fe20000001810 */
[----:B------:R-:W3:Y:S07]  /*13610*/  LDSM.16.M88.4 R164, [R209+0x2000] ;  /* 0x00200000d1a4783b */ /* 0x000eee0000000200 */
[C---:B----4-:R-:W-:Y:S08]  /*13620*/  HMMA.16816.F32 R20, R184.reuse, R168, R20 ;  /* 0x000000a8b814723c */ /* 0x050ff00000001814 */
[----:B------:R-:W-:Y:S01]  /*13630*/  HMMA.16816.F32 R24, R184, R170, R24 ;  /* 0x000000aab818723c */ /* 0x000fe20000001818 */
[----:B------:R-:W4:Y:S06]  /*13640*/  LDSM.16.M88.4 R168, [R209+0x2800] ;  /* 0x00280000d1a8783b */ /* 0x000f2c0000000200 */
[----:B------:R-:W3:Y:S01]  /*13650*/  LDSM.16.M88.4 R184, [R222+0x8000] ;  /* 0x00800000deb8783b */ /* 0x000ee20000000200 */
[C---:B------:R-:W-:Y:S08]  /*13660*/  HMMA.16816.F32 R4, R192.reuse, R196, R4 ;  /* 0x000000c4c004723c */ /* 0x040ff00000001804 */
[C---:B------:R-:W-:Y:S01]  /*13670*/  HMMA.16816.F32 R8, R192.reuse, R198, R8 ;  /* 0x000000c6c008723c */ /* 0x040fe20000001808 */
[----:B------:R-:W-:Y:S07]  /*13680*/  LDSM.16.M88.4 R196, [R205] ;  /* 0x00000000cdc4783b */ /* 0x000fee0000000200 */
[C---:B-1----:R-:W-:Y:S08]  /*13690*/  HMMA.16816.F32 R12, R192.reuse, R160, R12 ;  /* 0x000000a0c00c723c */ /* 0x042ff0000000180c */
[C---:B------:R-:W-:Y:S01]  /*136a0*/  HMMA.16816.F32 R16, R192.reuse, R162, R16 ;  /* 0x000000a2c010723c */ /* 0x040fe20000001810 */
[----:B------:R-:W1:Y:S07]  /*136b0*/  LDSM.16.M88.4 R160, [R221+0xd880] ;  /* 0x00d88000dda0783b */ /* 0x000e6e0000000200 */
[C---:B--2---:R-:W-:Y:S08]  /*136c0*/  HMMA.16816.F32 R20, R192.reuse, R172, R20 ;  /* 0x000000acc014723c */ /* 0x044ff00000001814 */
[----:B------:R-:W-:Y:S01]  /*136d0*/  HMMA.16816.F32 R24, R192, R174, R24 ;  /* 0x000000aec018723c */ /* 0x000fe20000001818 */
[----:B------:R-:W2:Y:S06]  /*136e0*/  LDSM.16.M88.4 R172, [R221+0xe080] ;  /* 0x00e08000ddac783b */ /* 0x000eac0000000200 */
[----:B------:R-:W1:Y:S01]  /*136f0*/  LDSM.16.M88.4 R192, [R220+0x8000] ;  /* 0x00800000dcc0783b */ /* 0x000e620000000200 */
[C---:B-----5:R-:W-:Y:S08]  /*13700*/  HMMA.16816.F32 R4, R176.reuse, R180, R4 ;  /* 0x000000b4b004723c */ /* 0x060ff00000001804 */
[C---:B------:R-:W-:Y:S01]  /*13710*/  HMMA.16816.F32 R8, R176.reuse, R182, R8 ;  /* 0x000000b6b008723c */ /* 0x040fe20000001808 */
[----:B------:R-:W-:Y:S07]  /*13720*/  LDSM.16.M88.4 R180, [R215+0xd080] ;  /* 0x00d08000d7b4783b */ /* 0x000fee0000000200 */
[C---:B---3--:R-:W-:Y:S08]  /*13730*/  HMMA.16816.F32 R12, R176.reuse, R164, R12 ;  /* 0x000000a4b00c723c */ /* 0x048ff0000000180c */
[C---:B------:R-:W-:Y:S01]  /*13740*/  HMMA.16816.F32 R16, R176.reuse, R166, R16 ;  /* 0x000000a6b010723c */ /* 0x040fe20000001810 */
[----:B------:R-:W3:Y:S07]  /*13750*/  LDSM.16.M88.4 R164, [R204] ;  /* 0x00000000cca4783b */ /* 0x000eee0000000200 */
[C---:B----4-:R-:W-:Y:S08]  /*13760*/  HMMA.16816.F32 R20, R176.reuse, R168, R20 ;  /* 0x000000a8b014723c */ /* 0x050ff00000001814 */
[----:B------:R-:W-:Y:S01]  /*13770*/  HMMA.16816.F32 R24, R176, R170, R24 ;  /* 0x000000aab018723c */ /* 0x000fe20000001818 */
[----:B------:R-:W4:Y:S06]  /*13780*/  LDSM.16.M88.4 R168, [R203] ;  /* 0x00000000cba8783b */ /* 0x000f2c0000000200 */
[----:B------:R-:W5:Y:S01]  /*13790*/  LDSM.16.M88.4 R176, [R218+0x8000] ;  /* 0x00800000dab0783b */ /* 0x000f620000000200 */
[C---:B------:R-:W-:Y:S08]  /*137a0*/  HMMA.16816.F32 R4, R184.reuse, R188, R4 ;  /* 0x000000bcb804723c */ /* 0x040ff00000001804 */
        /* <DEDUP_REMOVED lines=8> */
[----:B------:R-:W1:Y:S01]  /*13830*/  LDSM.16.M88.4 R184, [R217+0x8000] ;  /* 0x00800000d9b8783b */ /* 0x000e620000000200 */
        /* <DEDUP_REMOVED lines=10> */
[C---:B-----5:R-:W-:Y:S08]  /*138e0*/  HMMA.16816.F32 R4, R176.reuse, R180, R4 ;  /* 0x000000b4b004723c */ /* 0x060ff00000001804 */
        /* <DEDUP_REMOVED lines=18> */
[----:B------:R-:W3:Y:S01]  /*13a10*/  LDSM.16.M88.4 R184, [R218+0xc000] ;  /* 0x00c00000dab8783b */ /* 0x000ee20000000200 */
        /* <DEDUP_REMOVED lines=11> */
[C---:B------:R-:W-:Y:S08]  /*13ad0*/  HMMA.16816.F32 R8, R176.reuse, R182, R8 ;  /* 0x000000b6b008723c */ /* 0x040ff00000001808 */
[C---:B---3--:R-:W-:Y:S08]  /*13ae0*/  HMMA.16816.F32 R12, R176.reuse, R164, R12 ;  /* 0x000000a4b00c723c */ /* 0x048ff0000000180c */
[C---:B------:R-:W-:Y:S08]  /*13af0*/  HMMA.16816.F32 R16, R176.reuse, R166, R16 ;  /* 0x000000a6b010723c */ /* 0x040ff00000001810 */
[C---:B----4-:R-:W-:Y:S08]  /*13b00*/  HMMA.16816.F32 R20, R176.reuse, R168, R20 ;  /* 0x000000a8b014723c */ /* 0x050ff00000001814 */
[----:B------:R-:W-:Y:S08]  /*13b10*/  HMMA.16816.F32 R24, R176, R170, R24 ;  /* 0x000000aab018723c */ /* 0x000ff00000001818 */
[C---:B------:R-:W-:Y:S08]  /*13b20*/  HMMA.16816.F32 R4, R184.reuse, R188, R4 ;  /* 0x000000bcb804723c */ /* 0x040ff00000001804 */
[C---:B------:R-:W-:Y:S08]  /*13b30*/  HMMA.16816.F32 R8, R184.reuse, R190, R8 ;  /* 0x000000beb808723c */ /* 0x040ff00000001808 */
[C---:B-1----:R-:W-:Y:S08]  /*13b40*/  HMMA.16816.F32 R12, R184.reuse, R160, R12 ;  /* 0x000000a0b80c723c */ /* 0x042ff0000000180c */
[C---:B------:R-:W-:Y:S01]  /*13b50*/  HMMA.16816.F32 R16, R184.reuse, R162, R16 ;  /* 0x000000a2b810723c */ /* 0x040fe20000001810 */
[----:B------:R-:W1:Y:S07]  /*13b60*/  LDSM.16.M88.4 R160, [R209+0x5000] ;  /* 0x00500000d1a0783b */ /* 0x000e6e0000000200 */
[C---:B--2---:R-:W-:Y:S08]  /*13b70*/  HMMA.16816.F32 R20, R184.reuse, R172, R20 ;  /* 0x000000acb814723c */ /* 0x044ff00000001814 */
[----:B------:R-:W-:Y:S08]  /*13b80*/  HMMA.16816.F32 R24, R184, R174, R24 ;  /* 0x000000aeb818723c */ /* 0x000ff00000001818 */
[C---:B------:R-:W-:Y:S08]  /*13b90*/  HMMA.16816.F32 R4, R192.reuse, R196, R4 ;  /* 0x000000c4c004723c */ /* 0x040ff00000001804 */
[C---:B------:R-:W-:Y:S08]  /*13ba0*/  HMMA.16816.F32 R8, R192.reuse, R198, R8 ;  /* 0x000000c6c008723c */ /* 0x040ff00000001808 */
[C---:B-1----:R-:W-:Y:S08]  /*13bb0*/  HMMA.16816.F32 R12, R192.reuse, R160, R12 ;  /* 0x000000a0c00c723c */ /* 0x042ff0000000180c */
[----:B------:R-:W-:Y:S01]  /*13bc0*/  FMUL.FTZ R0, R4, c[0x0][0x320] ;  /* 0x0000c80004007a20 */ /* 0x000fe20000410000 */
[C---:B------:R-:W-:Y:S03]  /*13bd0*/  HMMA.16816.F32 R16, R192.reuse, R162, R16 ;  /* 0x000000a2c010723c */ /* 0x040fe60000001810 */
[----:B------:R-:W-:Y:S02]  /*13be0*/  FMUL.FTZ R164, R5, c[0x0][0x320] ;  /* 0x0000c80005a47a20 */ /* 0x000fe40000410000 */
[----:B------:R-:W1:Y:S01]  /*13bf0*/  MUFU.TANH R0, R0 ;  /* 0x0000000000007308 */ /* 0x000e620000002400 */
[----:B------:R-:W-:Y:S02]  /*13c00*/  FMUL.FTZ R2, R6, c[0x0][0x320] ;  /* 0x0000c80006027a20 */ /* 0x000fe40000410000 */
[----:B------:R-:W-:Y:S02]  /*13c10*/  FMUL.FTZ R158, R7, c[0x0][0x320] ;  /* 0x0000c800079e7a20 */ /* 0x000fe40000410000 */
[----:B------:R-:W2:Y:S01]  /*13c20*/  LDSM.16.M88.4 R4, [R209+0x5800] ;  /* 0x00580000d104783b */ /* 0x000ea20000000200 */
[----:B------:R-:W-:Y:S04]  /*13c30*/  DEPBAR.LE SB0, 0x0 ;  /* 0x000080000000791a */ /* 0x000fe80000000000 */
[----:B------:R-:W3:Y:S01]  /*13c40*/  MUFU.TANH R164, R164 ;  /* 0x000000a400a47308 */ /* 0x000ee20000002400 */
[----:B------:R-:W-:Y:S01]  /*13c50*/  BAR.SYNC.DEFER_BLOCKING 0x0 ;  /* 0x0000000000007b1d */ /* 0x000fe20000010000 */
[----:B------:R-:W-:Y:S02]  /*13c60*/  FMUL.FTZ R165, R8, c[0x0][0x320] ;  /* 0x0000c80008a57a20 */ /* 0x000fe40000410000 */
[----:B------:R-:W-:Y:S02]  /*13c70*/  FMUL.FTZ R160, R9, c[0x0][0x320] ;  /* 0x0000c80009a07a20 */ /* 0x000fe40000410000 */
[----:B------:R-:W-:Y:S02]  /*13c80*/  FMUL.FTZ R8, R10, c[0x0][0x320] ;  /* 0x0000c8000a087a20 */ /* 0x000fe40000410000 */
[----:B------:R-:W-:Y:S02]  /*13c90*/  FMUL.FTZ R9, R11, c[0x0][0x320] ;  /* 0x0000c8000b097a20 */ /* 0x000fe40000410000 */
[----:B------:R-:W4:Y:S01]  /*13ca0*/  MUFU.TANH R2, R2 ;  /* 0x0000000200027308 */ /* 0x000f220000002400 */
[----:B------:R-:W-:Y:S02]  /*13cb0*/  FMUL.FTZ R171, R12, c[0x0][0x320] ;  /* 0x0000c8000cab7a20 */ /* 0x000fe40000410000 */
[----:B------:R-:W-:Y:S02]  /*13cc0*/  FMUL.FTZ R167, R16, c[0x0][0x320] ;  /* 0x0000c80010a77a20 */ /* 0x000fe40000410000 */
[----:B------:R-:W-:Y:S02]  /*13cd0*/  FMUL.FTZ R13, R13, c[0x0][0x320] ;  /* 0x0000c8000d0d7a20 */ /* 0x000fe40000410000 */
[----:B------:R-:W-:Y:S02]  /*13ce0*/  FMUL.FTZ R14, R14, c[0x0][0x320] ;  /* 0x0000c8000e0e7a20 */ /* 0x000fe40000410000 */
[----:B------:R-:W-:Y:S01]  /*13cf0*/  FMUL.FTZ R15, R15, c[0x0][0x320] ;  /* 0x0000c8000f0f7a20 */ /* 0x000fe20000410000 */
[----:B------:R-:W1:Y:S01]  /*13d00*/  MUFU.TANH R158, R158 ;  /* 0x0000009e009e7308 */ /* 0x000e620000002400 */
[----:B------:R-:W-:Y:S09]  /*13d10*/  FMUL.FTZ R18, R18, c[0x0][0x320] ;  /* 0x0000c80012127a20 */ /* 0x000ff20000410000 */
[----:B------:R-:W1:Y:S01]  /*13d20*/  MUFU.TANH R165, R165 ;  /* 0x000000a500a57308 */ /* 0x000e620000002400 */
[C---:B--2---:R-:W-:Y:S09]  /*13d30*/  HMMA.16816.F32 R20, R192.reuse, R4, R20 ;  /* 0x00000004c014723c */ /* 0x044ff20000001814 */
[----:B------:R-:W2:Y:S03]  /*13d40*/  MUFU.TANH R160, R160 ;  /* 0x000000a000a07308 */ /* 0x000ea60000002400 */
[----:B------:R-:W-:Y:S01]  /*13d50*/  FMUL.FTZ R5, R17, c[0x0][0x320] ;  /* 0x0000c80011057a20 */ /* 0x000fe20000410000 */
[----:B------:R-:W-:Y:S03]  /*13d60*/  HMMA.16816.F32 R24, R192, R6, R24 ;  /* 0x00000006c018723c */ /* 0x000fe60000001818 */
[----:B------:R-:W-:Y:S03]  /*13d70*/  FMUL.FTZ R4, R19, c[0x0][0x320] ;  /* 0x0000c80013047a20 */ /* 0x000fe60000410000 */
[----:B------:R-:W1:Y:S06]  /*13d80*/  MUFU.TANH R8, R8 ;  /* 0x0000000800087308 */ /* 0x000e6c0000002400 */
[----:B------:R-:W-:Y:S04]  /*13d90*/  FMUL.FTZ R191, R20, c[0x0][0x320] ;  /* 0x0000c80014bf7a20 */ /* 0x000fe80000410000 */
[----:B------:R-:W1:Y:S01]  /*13da0*/  MUFU.TANH R9, R9 ;  /* 0x0000000900097308 */ /* 0x000e620000002400 */
[----:B------:R-:W-:Y:S02]  /*13db0*/  FMUL.FTZ R21, R21, c[0x0][0x320] ;  /* 0x0000c80015157a20 */ /* 0x000fe40000410000 */
[----:B------:R-:W-:Y:S02]  /*13dc0*/  FMUL.FTZ R22, R22, c[0x0][0x320] ;  /* 0x0000c80016167a20 */ /* 0x000fe40000410000 */
[----:B------:R-:W-:Y:S03]  /*13dd0*/  FMUL.FTZ R23, R23, c[0x0][0x320] ;  /* 0x0000c80017177a20 */ /* 0x000fe60000410000 */
[----:B------:R-:W-:Y:S02]  /*13de0*/  FMUL.FTZ R187, R24, c[0x0][0x320] ;  /* 0x0000c80018bb7a20 */ /* 0x000fe40000410000 */
[----:B------:R-:W-:Y:S01]  /*13df0*/  FMUL.FTZ R7, R27, c[0x0][0x320] ;  /* 0x0000c8001b077a20 */ /* 0x000fe20000410000 */
[----:B------:R-:W1:Y:S01]  /*13e00*/  MUFU.TANH R171, R171 ;  /* 0x000000ab00ab7308 */ /* 0x000e620000002400 */
[----:B------:R-:W-:Y:S02]  /*13e10*/  FMUL.FTZ R25, R25, c[0x0][0x320] ;  /* 0x0000c80019197a20 */ /* 0x000fe40000410000 */
[----:B------:R-:W-:Y:S07]  /*13e20*/  FMUL.FTZ R26, R26, c[0x0][0x320] ;  /* 0x0000c8001a1a7a20 */ /* 0x000fee0000410000 */
[----:B------:R1:W1:Y:S10]  /*13e30*/  MUFU.TANH R169, R13 ;  /* 0x0000000d00a97308 */ /* 0x0002740000002400 */
[----:B------:R1:W1:Y:S10]  /*13e40*/  MUFU.TANH R170, R14 ;  /* 0x0000000e00aa7308 */ /* 0x0002740000002400 */
[----:B------:R1:W1:Y:S10]  /*13e50*/  MUFU.TANH R168, R15 ;  /* 0x0000000f00a87308 */ /* 0x0002740000002400 */
[----:B------:R-:W1:Y:S10]  /*13e60*/  MUFU.TANH R167, R167 ;  /* 0x000000a700a77308 */ /* 0x000e740000002400 */
[----:B------:R-:W1:Y:S10]  /*13e70*/  MUFU.TANH R5, R5 ;  /* 0x0000000500057308 */ /* 0x000e740000002400 */
[----:B------:R1:W1:Y:S10]  /*13e80*/  MUFU.TANH R166, R18 ;  /* 0x0000001200a67308 */ /* 0x0002740000002400 */
        /* <DEDUP_REMOVED lines=8> */
[----:B------:R-:W1:Y:S01]  /*13f10*/  MUFU.TANH R7, R7 ;  /* 0x0000000700077308 */ /* 0x000e620000002400 */
[----:B------:R-:W-:-:S05]  /*13f20*/  @!P0 BRA `(.L_x_1127) ;  /* 0x000003e000008947 */ /* 0x000fca0003800000 */
[----:B--234-:R-:W-:Y:S02]  /*13f30*/  IADD3 R6, R246, -0x1, RZ ;  /* 0xfffffffff6067810 */ /* 0x01cfe40007ffe0ff */
[----:B------:R-:W-:Y:S02]  /*13f40*/  ISETP.GE.AND P1, PT, R248, 0x1, PT ;  /* 0x00000001f800780c */ /* 0x000fe40003f26270 */
[----:B-1----:R-:W-:Y:S01]  /*13f50*/  SHF.R.S32.HI R15, RZ, 0x1f, R6 ;  /* 0x0000001fff0f7819 */ /* 0x002fe20000011406 */
[----:B------:R-:W-:Y:S01]  /*13f60*/  IMAD.WIDE.U32 R26, R6, c[0x0][0x1e0], RZ ;  /* 0x00007800061a7a25 */ /* 0x000fe200078e00ff */
[C---:B------:R-:W-:Y:S03]  /*13f70*/  IADD3 R14, P0, R234.reuse, 0x40, RZ ;  /* 0x00000040ea0e7810 */ /* 0x040fe60007f1e0ff */
[----:B------:R-:W-:Y:S02]  /*13f80*/  IMAD R15, R15, c[0x0][0x1e0], RZ ;  /* 0x000078000f0f7a24 */ /* 0x000fe400078e02ff */
[----:B------:R-:W-:Y:S01]  /*13f90*/  IMAD.X R11, RZ, RZ, R245, P0 ;  /* 0x000000ffff0b7224 */ /* 0x000fe200000e06f5 */
[----:B------:R-:W-:Y:S01]  /*13fa0*/  IADD3 R13, P0, R234, 0x80, RZ ;  /* 0x00000080ea0d7810 */ /* 0x000fe20007f1e0ff */
[----:B------:R-:W-:Y:S04]  /*13fb0*/  IMAD R15, R6, c[0x0][0x1e4], R15 ;  /* 0x00007900060f7a24 */ /* 0x000fe800078e020f */
[----:B------:R-:W-:Y:S02]  /*13fc0*/  IMAD.IADD R15, R27, 0x1, R15 ;  /* 0x000000011b0f7824 */ /* 0x000fe400078e020f */
[----:B------:R-:W-:Y:S04]  /*13fd0*/  IMAD.WIDE.U32 R26, R26, 0x30, RZ ;  /* 0x000000301a1a7825 */ /* 0x000fe800078e00ff */
[----:B------:R-:W-:Y:S02]  /*13fe0*/  IMAD R15, R15, 0x30, RZ ;  /* 0x000000300f0f7824 */ /* 0x000fe400078e02ff */
[----:B------:R-:W-:Y:S01]  /*13ff0*/  IMAD.X R10, RZ, RZ, R245, P0 ;  /* 0x000000ffff0a7224 */ /* 0x000fe200000e06f5 */
[-C--:B------:R-:W-:Y:S01]  /*14000*/  @P1 IADD3 R21, P0, R234, R26.reuse, RZ ;  /* 0x0000001aea151210 */ /* 0x080fe20007f1e0ff */
[----:B------:R-:W-:Y:S04]  /*14010*/  IMAD.IADD R15, R27, 0x1, R15 ;  /* 0x000000011b0f7824 */ /* 0x000fe800078e020f */
[C---:B------:R-:W-:Y:S01]  /*14020*/  @P1 IMAD.X R16, R15.reuse, 0x1, R245, P0 ;  /* 0x000000010f101824 */ /* 0x040fe200000e06f5 */
[-C--:B------:R-:W-:Y:S05]  /*14030*/  @P1 IADD3 R19, P0, R14, R26.reuse, RZ ;  /* 0x0000001a0e131210 */ /* 0x080fea0007f1e0ff */
[----:B------:R-:W-:Y:S01]  /*14040*/  @P1 IMAD.X R12, R15, 0x1, R11, P0 ;  /* 0x000000010f0c1824 */ /* 0x000fe200000e060b */
[-C--:B------:R-:W-:Y:S05]  /*14050*/  @P1 IADD3 R17, P0, R13, R26.reuse, RZ ;  /* 0x0000001a0d111210 */ /* 0x080fea0007f1e0ff */
        /* <DEDUP_REMOVED lines=9> */
[C---:B------:R-:W-:Y:S03]  /*140f0*/  @P1 LEA R20, P0, R17.reuse, c[0x0][0x1c8], 0x1 ;  /* 0x0000720011141a11 */ /* 0x040fe600078008ff */
[----:B------:R1:W-:Y:S01]  /*14100*/  @P1 LDGSTS.E.BYPASS.LTC128B.128 [R231+0xb880], [R22.64], !P5 ;  /* 0x0b88000016e71fae */ /* 0x0003e2000e901d52 */
[----:B------:R-:W-:Y:S02]  /*14110*/  @P1 LEA.HI.X R21, R17, c[0x0][0x1cc], R6, 0x1, P0 ;  /* 0x0000730011151a11 */ /* 0x000fe400000f0c06 */
[----:B------:R-:W-:Y:S03]  /*14120*/  IADD3 R12, P0, R234, 0xc0, RZ ;  /* 0x000000c0ea0c7810 */ /* 0x000fe60007f1e0ff */
[----:B------:R1:W-:Y:S02]  /*14130*/  @P1 LDGSTS.E.BYPASS.LTC128B.128 [R231+0xd080], [R20.64], !P4 ;  /* 0x0d08000014e71fae */ /* 0x0003e4000e101d52 */
[----:B------:R-:W-:Y:S01]  /*14140*/  IMAD.X R6, RZ, RZ, R245, P0 ;  /* 0x000000ffff067224 */ /* 0x000fe200000e06f5 */
[----:B------:R-:W-:Y:S05]  /*14150*/  @P1 IADD3 R17, P0, R12, R26, RZ ;  /* 0x0000001a0c111210 */ /* 0x000fea0007f1e0ff */
[----:B------:R-:W-:Y:S01]  /*14160*/  @P1 IMAD.X R16, R15, 0x1, R6, P0 ;  /* 0x000000010f101824 */ /* 0x000fe200000e0606 */
[C---:B------:R-:W-:Y:S04]  /*14170*/  @P1 LEA R18, P0, R17.reuse, c[0x0][0x1c8], 0x1 ;  /* 0x0000720011121a11 */ /* 0x040fe800078008ff */
[----:B------:R-:W-:Y:S02]  /*14180*/  @P1 LEA.HI.X R19, R17, c[0x0][0x1cc], R16, 0x1, P0 ;  /* 0x0000730011131a11 */ /* 0x000fe400000f0c10 */
[----:B------:R-:W-:Y:S03]  /*14190*/  ISETP.GE.AND P0, PT, R248, 0x21, PT ;  /* 0x00000021f800780c */ /* 0x000fe60003f06270 */
[----:B------:R1:W-:Y:S10]  /*141a0*/  @P1 LDGSTS.E.BYPASS.LTC128B.128 [R231+0xe880], [R18.64], !P3 ;  /* 0x0e88000012e71fae */ /* 0x0003f4000d901d52 */
[----:B------:R-:W-:Y:S04]  /*141b0*/  @P0 IADD3 R17, P2, R26, UR6, RZ ;  /* 0x000000061a110c10 */ /* 0x000fe8000ff5e0ff */
[----:B------:R-:W-:Y:S02]  /*141c0*/  @P0 IADD3.X R15, R15, UR5, RZ, P2, !PT ;  /* 0x000000050f0f0c10 */ /* 0x000fe400097fe4ff */
[----:B------:R-:W-:Y:S05]  /*141d0*/  @P0 IADD3 R14, P2, R17, R14, RZ ;  /* 0x0000000e110e0210 */ /* 0x000fea0007f5e0ff */
[----:B------:R-:W-:Y:S01]  /*141e0*/  @P0 IMAD.X R11, R15, 0x1, R11, P2 ;  /* 0x000000010f0b0824 */ /* 0x000fe200010e060b */
[----:B------:R-:W-:Y:S05]  /*141f0*/  @P0 IADD3 R13, P2, R17, R13, RZ ;  /* 0x0000000d110d0210 */ /* 0x000fea0007f5e0ff */
[----:B------:R-:W-:Y:S01]  /*14200*/  @P0 IMAD.X R10, R15, 0x1, R10, P2 ;  /* 0x000000010f0a0824 */ /* 0x000fe200010e060a */
[----:B------:R-:W-:Y:S05]  /*14210*/  @P0 IADD3 R12, P2, R17, R12, RZ ;  /* 0x0000000c110c0210 */ /* 0x000fea0007f5e0ff */
[----:B------:R-:W-:Y:S01]  /*14220*/  @P0 IMAD.X R27, R15, 0x1, R6, P2 ;  /* 0x000000010f1b0824 */ /* 0x000fe200010e0606 */
[----:B------:R-:W-:Y:S05]  /*14230*/  @P0 IADD3 R17, P2, R17, R234, RZ ;  /* 0x000000ea11110210 */ /* 0x000fea0007f5e0ff */
[----:B------:R-:W-:Y:S01]  /*14240*/  @P0 IMAD.X R6, R15, 0x1, R245, P2 ;  /* 0x000000010f060824 */ /* 0x000fe200010e06f5 */
[C---:B------:R-:W-:Y:S04]  /*14250*/  @P0 LEA R16, P2, R17.reuse, c[0x0][0x1c8], 0x1 ;  /* 0x0000720011100a11 */ /* 0x040fe800078408ff */
[----:B------:R-:W-:Y:S02]  /*14260*/  @P0 LEA.HI.X R17, R17, c[0x0][0x1cc], R6, 0x1, P2 ;  /* 0x0000730011110a11 */ /* 0x000fe400010f0c06 */
[C---:B------:R-:W-:Y:S03]  /*14270*/  @P0 LEA R162, P2, R14.reuse, c[0x0][0x1c8], 0x1 ;  /* 0x000072000ea20a11 */ /* 0x040fe600078408ff */
[----:B------:R1:W-:Y:S01]  /*14280*/  @P0 LDGSTS.E.BYPASS.LTC128B.128 [R231+0xb080], [R16.64], !P6 ;  /* 0x0b08000010e70fae */ /* 0x0003e2000f101d52 */
[----:B------:R-:W-:Y:S02]  /*14290*/  @P0 LEA.HI.X R163, R14, c[0x0][0x1cc], R11, 0x1, P2 ;  /* 0x000073000ea30a11 */ /* 0x000fe400010f0c0b */
[C---:B------:R-:W-:Y:S03]  /*142a0*/  @P0 LEA R14, P2, R13.reuse, c[0x0][0x1c8], 0x1 ;  /* 0x000072000d0e0a11 */ /* 0x040fe600078408ff */
[----:B------:R1:W-:Y:S01]  /*142b0*/  @P0 LDGSTS.E.BYPASS.LTC128B.128 [R231+0xc880], [R162.64], !P5 ;  /* 0x0c880000a2e70fae */ /* 0x0003e2000e901d52 */
[----:B------:R-:W-:Y:S02]  /*142c0*/  @P0 LEA.HI.X R15, R13, c[0x0][0x1cc], R10, 0x1, P2 ;  /* 0x000073000d0f0a11 */ /* 0x000fe400010f0c0a */
[C---:B------:R-:W-:Y:S03]  /*142d0*/  @P0 LEA R10, P2, R12.reuse, c[0x0][0x1c8], 0x1 ;  /* 0x000072000c0a0a11 */ /* 0x040fe600078408ff */
[----:B------:R1:W-:Y:S01]  /*142e0*/  @P0 LDGSTS.E.BYPASS.LTC128B.128 [R231+0xe080], [R14.64], !P4 ;  /* 0x0e0800000ee70fae */ /* 0x0003e2000e101d52 */
[----:B------:R-:W-:Y:S05]  /*142f0*/  @P0 LEA.HI.X R11, R12, c[0x0][0x1cc], R27, 0x1, P2 ;  /* 0x000073000c0b0a11 */ /* 0x000fea00010f0c1b */
[----:B------:R1:W-:Y:S04]  /*14300*/  @P0 LDGSTS.E.BYPASS.LTC128B.128 [R231+0xf880], [R10.64], !P3 ;  /* 0x0f8800000ae70fae */ /* 0x0003e8000d901d52 */
.L_x_1127:
[----:B--234-:R-:W-:Y:S05]  /*14310*/  BSYNC B0 ;  /* 0x0000000000007941 */ /* 0x01cfea0003800000 */
.L_x_1126:
[----:B------:R-:W-:Y:S01]  /*14320*/  ISETP.NE.AND P0, PT, R250, 0x1, PT ;  /* 0x00000001fa00780c */ /* 0x000fe20003f05270 */
[----:B------:R-:W2:Y:S01]  /*14330*/  LDL R6, [R1+0x4] ;  /* 0x0000040001067983 */ /* 0x000ea20000100800 */
[----:B-1----:R-:W-:Y:S01]  /*14340*/  IMAD R23, R246, -0x30, RZ ;  /* 0xffffffd0f6177824 */ /* 0x002fe200078e02ff */
[----:B------:R-:W-:Y:S02]  /*14350*/  ULDC UR4, c[0x0][0x324] ;  /* 0x0000c90000047ab9 */ /* 0x000fe40000000800 */
[----:B------:R-:W-:Y:S01]  /*14360*/  ULOP3.LUT UR4, URZ, UR4, URZ, 0x33, !UPT ;  /* 0x000000043f047292 */ /* 0x000fe2000f8e333f */
[----:B------:R-:W0:Y:S01]  /*14370*/  LDGDEPBAR ;  /* 0x00000000000079af */ /* 0x000e220000000000 */
[----:B------:R-:W-:Y:S01]  /*14380*/  IADD3 R19, -R240, 0x1, R23 ;  /* 0x00000001f0137810 */ /* 0x000fe20007ffe117 */
[----:B------:R-:W-:Y:S03]  /*14390*/  IMAD.IADD R12, R23, 0x1, -R240 ;  /* 0x00000001170c7824 */ /* 0x000fe600078e0af0 */
        /* <DEDUP_REMOVED lines=8> */
[----:B------:R-:W1:Y:S02]  /*14420*/  SHFL.IDX PT, R11, R21, RZ, 0x1c1f ;  /* 0x001c1fff150b7589 */ /* 0x000e6400000e0000 */
[--C-:B-1----:R-:W-:Y:S02]  /*14430*/  IMAD.IADD R24, R20, 0x1, R11.reuse ;  /* 0x0000000114187824 */ /* 0x102fe400078e020b */
        /* <DEDUP_REMOVED lines=15> */
.L_x_1130:
[----:B------:R-:W-:Y:S04]  /*14530*/  MOV R6, c[0x0][0x32c] ;  /* 0x0000cb0000067a02 */ /* 0x000fe80000000f00 */
[----:B------:R-:W-:Y:S11]  /*14540*/  ISETP.NE.AND P0, PT, R6, 0x1, PT ;  /* 0x000000010600780c */ /* 0x000ff60003f05270 */
[----:B------:R-:W-:Y:S02]  /*14550*/  @!UPT UIADD3 URZ, URZ, URZ, URZ ;  /* 0x0000003f3f3ff290 */ /* 0x000fe4000fffe03f */
[----:B------:R-:W-:Y:S05]  /*14560*/  @P0 IMAD.HI.U32 R6, R11, c[0x0][0x330], RZ ;  /* 0x0000cc000b060a27 */ /* 0x000fea00078e00ff */
[----:B------:R-:W-:Y:S02]  /*14570*/  @P0 SHF.R.U32.HI R11, RZ, c[0x0][0x334], R6 ;  /* 0x0000cd00ff0b0a19 */ /* 0x000fe40000011606 */
.L_x_1131:
[----:B------:R-:W-:Y:S05]  /*14580*/  BSYNC B0 ;  /* 0x0000000000007941 */ /* 0x000fea0003800000 */
.L_x_1129:
[----:B------:R-:W-:Y:S05]  /*14590*/  IMAD R13, R11, c[0x0][0x32c], R12 ;  /* 0x0000cb000b0d7a24 */ /* 0x000fea00078e020c */
[----:B------:R-:W-:Y:S02]  /*145a0*/  IADD3 R11, R13, c[0x0][0x32c], RZ ;  /* 0x0000cb000d0b7a10 */ /* 0x000fe40007ffe0ff */
[----:B------:R-:W-:Y:S02]  /*145b0*/  IMNMX R22, R22, R13, !PT ;  /* 0x0000000d16167217 */ /* 0x000fe40007800200 */
[----:B------:R-:W-:Y:S02]  /*145c0*/  IMNMX R24, R24, R11, PT ;  /* 0x0000000b18187217 */ /* 0x000fe40003800200 */
.L_x_1128:
[C---:B------:R-:W-:Y:S01]  /*145d0*/  ISETP.GE.AND P0, PT, R23.reuse, 0x2, PT ;  /* 0x000000021700780c */ /* 0x040fe20003f06270 */
[----:B------:R-:W1:Y:S01]  /*145e0*/  SHFL.IDX PT, R21, R21, 0x1, 0x1c1f ;  /* 0x003c1f0015157f89 */ /* 0x000e6200000e0000 */
[C---:B------:R-:W-:Y:S02]  /*145f0*/  ISETP.GE.AND P1, PT, R23.reuse, 0x9, PT ;  /* 0x000000091700780c */ /* 0x040fe40003f26270 */
[----:B------:R-:W-:Y:S02]  /*14600*/  P2R R10, PR, RZ, 0x1 ;  /* 0x00000001ff0a7803 */ /* 0x000fe40000000000 */
[----:B------:R-:W-:Y:S02]  /*14610*/  ISETP.GT.AND P0, PT, R22, 0x1, !P0 ;  /* 0x000000011600780c */ /* 0x000fe40004704270 */
[----:B------:R-:W-:Y:S02]  /*14620*/  P2R R18, PR, RZ, 0x2 ;  /* 0x00000002ff127803 */ /* 0x000fe40000000000 */
[----:B------:R-:W-:Y:S02]  /*14630*/  ISETP.LT.OR P0, PT, R24, 0x2, P0 ;  /* 0x000000021800780c */ /* 0x000fe40000701670 */
[C---:B------:R-:W-:Y:S02]  /*14640*/  ISETP.GE.AND P6, PT, R23.reuse, 0x19, PT ;  /* 0x000000191700780c */ /* 0x040fe40003fc6270 */
[----:B------:R-:W-:Y:S02]  /*14650*/  FSEL R15, R164, -INF , !P0 ;  /* 0xff800000a40f7808 */ /* 0x000fe40004000000 */
[----:B------:R-:W-:Y:S02]  /*14660*/  ISETP.GT.AND P0, PT, R22, 0x8, !P1 ;  /* 0x000000081600780c */ /* 0x000fe40004f04270 */
[----:B------:R-:W-:Y:S02]  /*14670*/  ISETP.GE.AND P1, PT, R23, 0xa, PT ;  /* 0x0000000a1700780c */ /* 0x000fe40003f26270 */
[----:B------:R-:W-:Y:S02]  /*14680*/  ISETP.LT.OR P0, PT, R24, 0x9, P0 ;  /* 0x000000091800780c */ /* 0x000fe40000701670 */
[----:B------:R-:W-:Y:S02]  /*14690*/  P2R R6, PR, RZ, 0x2 ;  /* 0x00000002ff067803 */ /* 0x000fe40000000000 */
[----:B------:R-:W-:Y:S01]  /*146a0*/  FSEL R13, R165, -INF , !P0 ;  /* 0xff800000a50d7808 */ /* 0x000fe20004000000 */
[--C-:B-1----:R-:W-:Y:S01]  /*146b0*/  IMAD.IADD R20, R20, 0x1, R21.reuse ;  /* 0x0000000114147824 */ /* 0x102fe200078e0215 */
[----:B------:R-:W-:Y:S01]  /*146c0*/  ISETP.GT.AND P0, PT, R22, 0x9, !P1 ;  /* 0x000000091600780c */ /* 0x000fe20004f04270 */
[----:B------:R-:W-:Y:S01]  /*146d0*/  IMAD.IADD R19, R19, 0x1, R21 ;  /* 0x0000000113137824 */ /* 0x000fe200078e0215 */
        /* <DEDUP_REMOVED lines=12> */
[----:B------:R-:W-:Y:S02]  /*147a0*/  ISETP.GE.AND P3, PT, R23, 0x22, PT ;  /* 0x000000221700780c */ /* 0x000fe40003f66270 */
        /* <DEDUP_REMOVED lines=25> */
[----:B------:R-:W-:Y:S04]  /*14940*/  ISETP.LT.OR P0, PT, R24, 0x2a, P0 ;  /* 0x0000002a1800780c */ /* 0x000fe80000701670 */
        /* <DEDUP_REMOVED lines=17> */
.L_x_1134:
[----:B------:R-:W-:Y:S04]  /*14a60*/  MOV R5, c[0x0][0x32c] ;  /* 0x0000cb0000057a02 */ /* 0x000fe80000000f00 */
[----:B------:R-:W-:Y:S11]  /*14a70*/  ISETP.NE.AND P0, PT, R5, 0x1, PT ;  /* 0x000000010500780c */ /* 0x000ff60003f05270 */
[----:B------:R-:W-:Y:S02]  /*14a80*/  @!UPT UIADD3 URZ, URZ, URZ, URZ ;  /* 0x0000003f3f3ff290 */ /* 0x000fe4000fffe03f */
[----:B------:R-:W-:Y:S05]  /*14a90*/  @P0 IMAD.HI.U32 R5, R21, c[0x0][0x330], RZ ;  /* 0x0000cc0015050a27 */ /* 0x000fea00078e00ff */
[----:B------:R-:W-:Y:S02]  /*14aa0*/  @P0 SHF.R.U32.HI R21, RZ, c[0x0][0x334], R5 ;  /* 0x0000cd00ff150a19 */ /* 0x000fe40000011605 */
.L_x_1135:
[----:B------:R-:W-:Y:S05]  /*14ab0*/  BSYNC B0 ;  /* 0x0000000000007941 */ /* 0x000fea0003800000 */
.L_x_1133:
[----:B------:R-:W-:Y:S05]  /*14ac0*/  IMAD R12, R21, c[0x0][0x32c], R12 ;  /* 0x0000cb00150c7a24 */ /* 0x000fea00078e020c */
[----:B------:R-:W-:Y:S02]  /*14ad0*/  IADD3 R5, R12, c[0x0][0x32c], RZ ;  /* 0x0000cb000c057a10 */ /* 0x000fe40007ffe0ff */
[----:B------:R-:W-:Y:S02]  /*14ae0*/  IMNMX R19, R19, R12, !PT ;  /* 0x0000000c13137217 */ /* 0x000fe40007800200 */
[----:B------:R-:W-:Y:S02]  /*14af0*/  IMNMX R20, R20, R5, PT ;  /* 0x0000000514147217 */ /* 0x000fe40003800200 */
.L_x_1132:
[----:B------:R-:W-:Y:S01]  /*14b00*/  ISETP.GT.AND P0, PT, R19, RZ, !P1 ;  /* 0x000000ff1300720c */ /* 0x000fe20004f04270 */
[----:B------:R-:W-:Y:S01]  /*14b10*/  LDSM.16.MT88.4 R172, [R214+0x7880] ;  /* 0x00788000d6ac783b */ /* 0x000fe20000004200 */
[----:B------:R-:W-:Y:S02]  /*14b20*/  ISETP.NE.AND P1, PT, R0, RZ, PT ;  /* 0x000000ff0000720c */ /* 0x000fe40003f25270 */
[----:B------:R-:W-:Y:S02]  /*14b30*/  ISETP.LT.OR P0, PT, R20, 0x1, P0 ;  /* 0x000000011400780c */ /* 0x000fe40000701670 */
[----:B------:R-:W-:Y:S02]  /*14b40*/  FMNMX.FTZ R0, R14, R157, !PT ;  /* 0x0000009d0e007209 */ /* 0x000fe40007810000 */
[----:B------:R-:W-:Y:S02]  /*14b50*/  FSEL R12, R2, -INF , !P0 ;  /* 0xff800000020c7808 */ /* 0x000fe40004000000 */
[----:B------:R-:W-:Y:S02]  /*14b60*/  ISETP.NE.AND P0, PT, R10, RZ, PT ;  /* 0x000000ff0a00720c */ /* 0x000fe40003f05270 */
[----:B------:R-:W-:Y:S02]  /*14b70*/  FMNMX.FTZ R0, R15, R0, !PT ;  /* 0x000000000f007209 */ /* 0x000fe40007810000 */
[----:B------:R-:W-:Y:S02]  /*14b80*/  ISETP.GT.AND P0, PT, R19, 0x1, !P0 ;  /* 0x000000011300780c */ /* 0x000fe40004704270 */
[----:B------:R-:W-:Y:S02]  /*14b90*/  FMNMX.FTZ R0, R13, R0, !PT ;  /* 0x000000000d007209 */ /* 0x000fe40007810000 */
        /* <DEDUP_REMOVED lines=31> */
[C---:B------:R-:W-:Y:S01]  /*14d90*/  ISETP.GT.AND P0, PT, R19.reuse, 0x18, !P6 ;  /* 0x000000181300780c */ /* 0x040fe20007704270 */
[----:B------:R-:W1:Y:S01]  /*14da0*/  SHFL.BFLY PT, R0, R9, 0x2, 0x1f ;  /* 0x0c401f0009007f89 */ /* 0x000e6200000e0000 */
[----:B------:R-:W-:Y:S02]  /*14db0*/  FMNMX.FTZ R5, R170, R5, !PT ;  /* 0x00000005aa057209 */ /* 0x000fe40007810000 */
[----:B------:R-:W-:Y:S02]  /*14dc0*/  ISETP.LT.OR P0, PT, R20, 0x19, P0 ;  /* 0x000000191400780c */ /* 0x000fe40000701670 */
[----:B------:R-:W-:Y:S02]  /*14dd0*/  FMNMX.FTZ R5, R168, R5, !PT ;  /* 0x00000005a8057209 */ /* 0x000fe40007810000 */
[----:B------:R-:W-:Y:S02]  /*14de0*/  FSEL R166, R166, -INF , !P0 ;  /* 0xff800000a6a67808 */ /* 0x000fe40004000000 */
[C---:B------:R-:W-:Y:S02]  /*14df0*/  ISETP.GT.AND P0, PT, R19.reuse, 0x19, !P5 ;  /* 0x000000191300780c */ /* 0x040fe40006f04270 */
[----:B------:R-:W-:Y:S02]  /*14e00*/  FMNMX.FTZ R5, R166, R5, !PT ;  /* 0x00000005a6057209 */ /* 0x000fe40007810000 */
[----:B------:R-:W-:Y:S04]  /*14e10*/  ISETP.LT.OR P0, PT, R20, 0x1a, P0 ;  /* 0x0000001a1400780c */ /* 0x000fe80000701670 */
        /* <DEDUP_REMOVED lines=13> */
[----:B------:R-:W-:Y:S02]  /*14ef0*/  ISETP.GT.AND P0, PT, R19, 0x29, !P1 ;  /* 0x000000291300780c */ /* 0x000fe40004f04270 */
[----:B------:R-:W-:Y:S02]  /*14f00*/  FMNMX.FTZ R5, R186, R5, !PT ;  /* 0x00000005ba057209 */ /* 0x000fe40007810000 */
[----:B------:R-:W-:Y:S02]  /*14f10*/  ISETP.LT.OR P0, PT, R20, 0x2a, P0 ;  /* 0x0000002a1400780c */ /* 0x000fe40000701670 */
[----:B------:R-:W-:Y:S02]  /*14f20*/  LDSM.16.MT88.4 R20, [R214+0x4080] ;  /* 0x00408000d614783b */ /* 0x000fe40000004200 */
[----:B------:R-:W-:Y:S02]  /*14f30*/  FSEL R158, R7, -INF , !P0 ;  /* 0xff800000079e7808 */ /* 0x000fe40004000000 */
[----:B-1----:R-:W-:Y:S02]  /*14f40*/  FMNMX.FTZ R7, R9, R0, !PT ;  /* 0x0000000009077209 */ /* 0x002fe40007810000 */
[----:B------:R-:W-:Y:S03]  /*14f50*/  FMNMX.FTZ R9, R158, R5, !PT ;  /* 0x000000059e097209 */ /* 0x000fe60007810000 */
[----:B------:R-:W1:Y:S08]  /*14f60*/  SHFL.BFLY PT, R0, R7, 0x1, 0x1f ;  /* 0x0c201f0007007f89 */ /* 0x000e7000000e0000 */
[----:B------:R-:W2:Y:S01]  /*14f70*/  SHFL.BFLY PT, R2, R9, 0x2, 0x1f ;  /* 0x0c401f0009027f89 */ /* 0x000ea200000e0000 */
[----:B-1----:R-:W-:Y:S04]  /*14f80*/  FMNMX.FTZ R0, R7, R0, !PT ;  /* 0x0000000007007209 */ /* 0x002fe80007810000 */
[C---:B------:R-:W-:Y:S01]  /*14f90*/  FSETP.NEU.FTZ.AND P0, PT, R0.reuse, -INF , PT ;  /* 0xff8000000000780b */ /* 0x040fe20003f1d000 */
[----:B------:R-:W-:Y:S01]  /*14fa0*/  FMUL.FTZ R192, R0, c[0x0][0x2d0] ;  /* 0x0000b40000c07a20 */ /* 0x000fe20000410000 */
[----:B--2---:R-:W-:Y:S04]  /*14fb0*/  FMNMX.FTZ R7, R9, R2, !PT ;  /* 0x0000000209077209 */ /* 0x004fe80007810000 */
[----:B------:R-:W-:Y:S02]  /*14fc0*/  FSEL R192, R192, RZ, P0 ;  /* 0x000000ffc0c07208 */ /* 0x000fe40000000000 */
[----:B------:R-:W-:Y:S01]  /*14fd0*/  FSEL R4, R0, RZ, P0 ;  /* 0x000000ff00047208 */ /* 0x000fe20000000000 */
[----:B------:R-:W1:Y:S02]  /*14fe0*/  SHFL.BFLY PT, R2, R7, 0x1, 0x1f ;  /* 0x0c201f0007027f89 */ /* 0x000e6400000e0000 */
[--C-:B------:R-:W-:Y:S02]  /*14ff0*/  FFMA.FTZ R180, R14, c[0x0][0x2d0], -R192.reuse ;  /* 0x0000b4000eb47a23 */ /* 0x100fe400000108c0 */
[--C-:B------:R-:W-:Y:S02]  /*15000*/  FFMA.FTZ R178, R15, c[0x0][0x2d0], -R192.reuse ;  /* 0x0000b4000fb27a23 */ /* 0x100fe400000108c0 */
[--C-:B------:R-:W-:Y:S02]  /*15010*/  FFMA.FTZ R177, R13, c[0x0][0x2d0], -R192.reuse ;  /* 0x0000b4000db17a23 */ /* 0x100fe400000108c0 */
[----:B------:R-:W-:Y:S01]  /*15020*/  FADD.FTZ R4, -R4, R157 ;  /* 0x0000009d04047221 */ /* 0x000fe20000010100 */
[----:B------:R-:W-:Y:S01]  /*15030*/  MUFU.EX2 R180, R180 ;  /* 0x000000b400b47308 */ /* 0x000fe20000000800 */
[--C-:B------:R-:W-:Y:S02]  /*15040*/  FFMA.FTZ R176, R11, c[0x0][0x2d0], -R192.reuse ;  /* 0x0000b4000bb07a23 */ /* 0x100fe400000108c0 */
        /* <DEDUP_REMOVED lines=8> */
[--C-:B------:R-:W-:Y:S02]  /*150d0*/  FFMA.FTZ R189, R189, c[0x0][0x2d0], -R192.reuse ;  /* 0x0000b400bdbd7a23 */ /* 0x100fe400000108c0 */
[--C-:B------:R-:W-:Y:S01]  /*150e0*/  FFMA.FTZ R187, R187, c[0x0][0x2d0], -R192.reuse ;  /* 0x0000b400bbbb7a23 */ /* 0x100fe200000108c0 */
[C---:B------:R-:W-:Y:S01]  /*150f0*/  FSETP.NEU.FTZ.AND P0, PT, R2.reuse, -INF , PT ;  /* 0xff8000000200780b */ /* 0x040fe20003f1d000 */
[C---:B------:R-:W-:Y:S01]  /*15100*/  FMUL.FTZ R183, R2.reuse, c[0x0][0x2d0] ;  /* 0x0000b40002b77a20 */ /* 0x040fe20000410000 */
[----:B------:R-:W-:Y:S01]  /*15110*/  MUFU.EX2 R177, R177 ;  /* 0x000000b100b17308 */ /* 0x000fe20000000800 */
[----:B------:R-:W-:Y:S01]  /*15120*/  FFMA.FTZ R192, R185, c[0x0][0x2d0], -R192 ;  /* 0x0000b400b9c07a23 */ /* 0x000fe200000108c0 */
[----:B------:R-:W-:Y:S02]  /*15130*/  FSEL R5, R2, RZ, P0 ;  /* 0x000000ff02057208 */ /* 0x000fe40000000000 */
[----:B------:R-:W-:Y:S02]  /*15140*/  FSEL R183, R183, RZ, P0 ;  /* 0x000000ffb7b77208 */ /* 0x000fe40000000000 */
[----:B------:R-:W-:Y:S01]  /*15150*/  ISETP.GT.AND P0, PT, R246, R229, PT ;  /* 0x000000e5f600720c */ /* 0x000fe20003f04270 */
[----:B------:R-:W-:Y:S02]  /*15160*/  FADD.FTZ R5, -R5, R156 ;  /* 0x0000009c05057221 */ /* 0x000fe40000010100 */
[--C-:B------:R-:W-:Y:S01]  /*15170*/  FFMA.FTZ R184, R12, c[0x0][0x2d0], -R183.reuse ;  /* 0x0000b4000cb87a23 */ /* 0x100fe200000108b7 */
[----:B------:R-:W1:Y:S01]  /*15180*/  MUFU.EX2 R176, R176 ;  /* 0x000000b000b07308 */ /* 0x000e620000000800 */
[----:B------:R-:W3:Y:S01]  /*15190*/  LDSM.16.MT88.4 R12, [R216+0x4080] ;  /* 0x00408000d80c783b */ /* 0x000ee20000004200 */
[--C-:B------:R-:W-:Y:S01]  /*151a0*/  FFMA.FTZ R181, R10, c[0x0][0x2d0], -R183.reuse ;  /* 0x0000b4000ab57a23 */ /* 0x100fe200000108b7 */
[----:B--2---:R-:W-:Y:S01]  /*151b0*/  F2FP.PACK_AB R160, R178, R180 ;  /* 0x000000b4b2a0723e */ /* 0x004fe200000000ff */
[--C-:B------:R-:W-:Y:S02]  /*151c0*/  FFMA.FTZ R179, R6, c[0x0][0x2d0], -R183.reuse ;  /* 0x0000b40006b37a23 */ /* 0x100fe400000108b7 */
[--C-:B------:R-:W-:Y:S02]  /*151d0*/  FFMA.FTZ R182, R8, c[0x0][0x2d0], -R183.reuse ;  /* 0x0000b40008b67a23 */ /* 0x100fe400000108b7 */
[----:B------:R-:W-:Y:S02]  /*151e0*/  FMUL.FTZ R8, R5, c[0x0][0x2d0] ;  /* 0x0000b40005087a20 */ /* 0x000fe40000410000 */
[----:B------:R-:W2:Y:S01]  /*151f0*/  MUFU.EX2 R157, R157 ;  /* 0x0000009d009d7308 */ /* 0x000ea20000000800 */
[--C-:B------:R-:W-:Y:S02]  /*15200*/  FFMA.FTZ R198, R170, c[0x0][0x2d0], -R183.reuse ;  /* 0x0000b400aac67a23 */ /* 0x100fe400000108b7 */
[--C-:B------:R-:W-:Y:S02]  /*15210*/  FFMA.FTZ R197, R168, c[0x0][0x2d0], -R183.reuse ;  /* 0x0000b400a8c57a23 */ /* 0x100fe400000108b7 */
[----:B------:R-:W-:Y:S01]  /*15220*/  LDSM.16.MT88.4 R168, [R212+0x6080] ;  /* 0x00608000d4a8783b */ /* 0x000fe20000004200 */
[--C-:B------:R-:W-:Y:S02]  /*15230*/  FFMA.FTZ R199, R166, c[0x0][0x2d0], -R183.reuse ;  /* 0x0000b400a6c77a23 */ /* 0x100fe400000108b7 */
[--C-:B------:R-:W-:Y:S02]  /*15240*/  FFMA.FTZ R252, R164, c[0x0][0x2d0], -R183.reuse ;  /* 0x0000b400a4fc7a23 */ /* 0x100fe400000108b7 */
[----:B------:R-:W-:Y:S01]  /*15250*/  MUFU.EX2 R184, R184 ;  /* 0x000000b800b87308 */ /* 0x000fe20000000800 */
[--C-:B------:R-:W-:Y:S02]  /*15260*/  FFMA.FTZ R185, R190, c[0x0][0x2d0], -R183.reuse ;  /* 0x0000b400beb97a23 */ /* 0x100fe400000108b7 */
[----:B------:R-:W-:Y:S01]  /*15270*/  LDSM.16.MT88.4 R164, [R216+0x6080] ;  /* 0x00608000d8a4783b */ /* 0x000fe20000004200 */
[----:B-1----:R-:W-:Y:S01]  /*15280*/  F2FP.PACK_AB R162, R176, R177 ;  /* 0x000000b1b0a2723e */ /* 0x002fe200000000ff */
[--C-:B------:R-:W-:Y:S02]  /*15290*/  FFMA.FTZ R188, R188, c[0x0][0x2d0], -R183.reuse ;  /* 0x0000b400bcbc7a23 */ /* 0x100fe400000108b7 */
[--C-:B------:R-:W-:Y:S02]  /*152a0*/  FFMA.FTZ R186, R186, c[0x0][0x2d0], -R183.reuse ;  /* 0x0000b400baba7a23 */ /* 0x100fe400000108b7 */
[----:B------:R-:W-:Y:S01]  /*152b0*/  FFMA.FTZ R183, R158, c[0x0][0x2d0], -R183 ;  /* 0x0000b4009eb77a23 */ /* 0x000fe200000108b7 */
[----:B------:R-:W1:Y:S01]  /*152c0*/  MUFU.EX2 R181, R181 ;  /* 0x000000b500b57308 */ /* 0x000e620000000800 */
[C---:B--2---:R-:W-:Y:S02]  /*152d0*/  FMUL.FTZ R4, R157.reuse, R152 ;  /* 0x000000989d047220 */ /* 0x044fe40000410000 */
[C---:B------:R-:W-:Y:S02]  /*152e0*/  FMUL.FTZ R5, R157.reuse, R153 ;  /* 0x000000999d057220 */ /* 0x040fe40000410000 */
[C---:B------:R-:W-:Y:S05]  /*152f0*/  FMUL.FTZ R9, R157.reuse, R149 ;  /* 0x000000959d097220 */ /* 0x040fea0000410000 */
[----:B------:R-:W-:Y:S01]  /*15300*/  MUFU.EX2 R182, R182 ;  /* 0x000000b600b67308 */ /* 0x000fe20000000800 */
[C---:B------:R-:W-:Y:S02]  /*15310*/  FMUL.FTZ R16, R157.reuse, R140 ;  /* 0x0000008c9d107220 */ /* 0x040fe40000410000 */
[C---:B------:R-:W-:Y:S02]  /*15320*/  FMUL.FTZ R17, R157.reuse, R141 ;  /* 0x0000008d9d117220 */ /* 0x040fe40000410000 */
[C---:B------:R-:W-:Y:S02]  /*15330*/  FMUL.FTZ R24, R157.reuse, R132 ;  /* 0x000000849d187220 */ /* 0x040fe40000410000 */
[C---:B------:R-:W-:Y:S02]  /*15340*/  FMUL.FTZ R25, R157.reuse, R133 ;  /* 0x000000859d197220 */ /* 0x040fe40000410000 */
[C---:B------:R-:W-:Y:S01]  /*15350*/  FMUL.FTZ R28, R157.reuse, R28 ;  /* 0x0000001c9d1c7220 */ /* 0x040fe20000410000 */
[----:B------:R-:W2:Y:S01]  /*15360*/  MUFU.EX2 R179, R179 ;  /* 0x000000b300b37308 */ /* 0x000ea20000000800 */
[C---:B------:R-:W-:Y:S02]  /*15370*/  FMUL.FTZ R29, R157.reuse, R29 ;  /* 0x0000001d9d1d7220 */ /* 0x040fe40000410000 */
[----:B------:R-:W-:Y:S01]  /*15380*/  FMUL.FTZ R32, R157, R32 ;  /* 0x000000209d207220 */ /* 0x000fe20000410000 */
        /* <DEDUP_REMOVED lines=12> */
[----:B------:R-:W-:Y:S01]  /*15450*/  FMUL.FTZ R52, R157, R52 ;  /* 0x000000349d347220 */ /* 0x000fe20000410000 */
[----:B--2---:R-:W-:Y:S01]  /*15460*/  F2FP.PACK_AB R163, R179, R182 ;  /* 0x000000b6b3a3723e */ /* 0x004fe200000000ff */
        /* <DEDUP_REMOVED lines=9> */
[C---:B------:R-:W-:Y:S01]  /*15500*/  FMUL.FTZ R8, R157.reuse, R148 ;  /* 0x000000949d087220 */ /* 0x040fe20000410000 */
[----:B------:R-:W-:Y:S01]  /*15510*/  MUFU.EX2 R195, R195 ;  /* 0x000000c300c37308 */ /* 0x000fe20000000800 */
[C---:B------:R-:W-:Y:S02]  /*15520*/  FMUL.FTZ R10, R156.reuse, R150 ;  /* 0x000000969c0a7220 */ /* 0x040fe40000410000 */
[C---:B---3--:R-:W-:Y:S05]  /*15530*/  HMMA.16816.F32 R4, R160.reuse, R12, R4 ;  /* 0x0000000ca004723c */ /* 0x048fea0000001804 */
[C---:B------:R-:W-:Y:S02]  /*15540*/  FMUL.FTZ R11, R156.reuse, R151 ;  /* 0x000000979c0b7220 */ /* 0x040fe40000410000 */
[----:B------:R-:W-:Y:S01]  /*15550*/  LDSM.16.MT88.4 R148, [R213+0x4880] ;  /* 0x00488000d594783b */ /* 0x000fe20000004200 */
[C---:B------:R-:W-:Y:S01]  /*15560*/  FMUL.FTZ R12, R157.reuse, R144 ;  /* 0x000000909d0c7220 */ /* 0x040fe20000410000 */
[----:B------:R-:W-:Y:S03]  /*15570*/  MUFU.EX2 R196, R196 ;  /* 0x000000c400c47308 */ /* 0x000fe60000000800 */
[C---:B------:R-:W-:Y:S03]  /*15580*/  HMMA.16816.F32 R8, R160.reuse, R14, R8 ;  /* 0x0000000ea008723c */ /* 0x040fe60000001808 */
[C---:B------:R-:W-:Y:S02]  /*15590*/  FMUL.FTZ R13, R157.reuse, R145 ;  /* 0x000000919d0d7220 */ /* 0x040fe40000410000 */
[C---:B------:R-:W-:Y:S02]  /*155a0*/  FMUL.FTZ R18, R156.reuse, R142 ;  /* 0x0000008e9c127220 */ /* 0x040fe40000410000 */
[C---:B------:R-:W-:Y:S01]  /*155b0*/  FMUL.FTZ R14, R156.reuse, R146 ;  /* 0x000000929c0e7220 */ /* 0x040fe20000410000 */
[----:B------:R-:W-:Y:S01]  /*155c0*/  MUFU.EX2 R198, R198 ;  /* 0x000000c600c67308 */ /* 0x000fe20000000800 */
[C---:B------:R-:W-:Y:S02]  /*155d0*/  FMUL.FTZ R15, R156.reuse, R147 ;  /* 0x000000939c0f7220 */ /* 0x040fe40000410000 */
[----:B------:R-:W3:Y:S01]  /*155e0*/  LDSM.16.MT88.4 R144, [R212+0x4080] ;  /* 0x00408000d490783b */ /* 0x000ee20000004200 */
[C---:B------:R-:W-:Y:S02]  /*155f0*/  FMUL.FTZ R19, R156.reuse, R143 ;  /* 0x0000008f9c137220 */ /* 0x040fe40000410000 */
[C---:B------:R-:W-:Y:S02]  /*15600*/  FMUL.FTZ R26, R156.reuse, R134 ;  /* 0x000000869c1a7220 */ /* 0x040fe40000410000 */
[C---:B------:R-:W-:Y:S02]  /*15610*/  HMMA.16816.F32 R12, R160.reuse, R20, R12 ;  /* 0x00000014a00c723c */ /* 0x040fe4000000180c */
[----:B------:R-:W4:Y:S01]  /*15620*/  MUFU.EX2 R197, R197 ;  /* 0x000000c500c57308 */ /* 0x000f220000000800 */
[----:B------:R-:W-:Y:S01]  /*15630*/  LDSM.16.MT88.4 R140, [R213+0x5880] ;  /* 0x00588000d58c783b */ /* 0x000fe20000004200 */
[C---:B------:R-:W-:Y:S02]  /*15640*/  FMUL.FTZ R27, R156.reuse, R135 ;  /* 0x000000879c1b7220 */ /* 0x040fe40000410000 */
[C---:B------:R-:W-:Y:S02]  /*15650*/  FMUL.FTZ R30, R156.reuse, R30 ;  /* 0x0000001e9c1e7220 */ /* 0x040fe40000410000 */
[C---:B------:R-:W-:Y:S03]  /*15660*/  HMMA.16816.F32 R16, R160.reuse, R22, R16 ;  /* 0x00000016a010723c */ /* 0x040fe60000001810 */
[----:B------:R-:W-:Y:S01]  /*15670*/  LDSM.16.MT88.4 R132, [R214+0x5880] ;  /* 0x00588000d684783b */ /* 0x000fe20000004200 */
[C---:B------:R-:W-:Y:S01]  /*15680*/  FMUL.FTZ R20, R157.reuse, R136 ;  /* 0x000000889d147220 */ /* 0x040fe20000410000 */
[----:B------:R-:W-:Y:S01]  /*15690*/  MUFU.EX2 R199, R199 ;  /* 0x000000c700c77308 */ /* 0x000fe20000000800 */
[C---:B------:R-:W-:Y:S02]  /*156a0*/  FMUL.FTZ R21, R157.reuse, R137 ;  /* 0x000000899d157220 */ /* 0x040fe40000410000 */
[C---:B------:R-:W-:Y:S04]  /*156b0*/  FMUL.FTZ R22, R156.reuse, R138 ;  /* 0x0000008a9c167220 */ /* 0x040fe80000410000 */
[C---:B------:R-:W-:Y:S02]  /*156c0*/  FMUL.FTZ R23, R156.reuse, R139 ;  /* 0x0000008b9c177220 */ /* 0x040fe40000410000 */
[----:B------:R-:W5:Y:S01]  /*156d0*/  LDSM.16.MT88.4 R136, [R216+0x5880] ;  /* 0x00588000d888783b */ /* 0x000f620000004200 */
[C---:B------:R-:W-:Y:S01]  /*156e0*/  FMUL.FTZ R31, R156.reuse, R31 ;  /* 0x0000001f9c1f7220 */ /* 0x040fe20000410000 */
[----:B------:R-:W2:Y:S01]  /*156f0*/  MUFU.EX2 R252, R252 ;  /* 0x000000fc00fc7308 */ /* 0x000ea20000000800 */
        /* <DEDUP_REMOVED lines=12> */
[----:B------:R-:W1:Y:S01]  /*157c0*/  MUFU.EX2 R189, R189 ;  /* 0x000000bd00bd7308 */ /* 0x000e620000000800 */
[C---:B------:R-:W-:Y:S02]  /*157d0*/  FMUL.FTZ R47, R156.reuse, R47 ;  /* 0x0000002f9c2f7220 */ /* 0x040fe40000410000 */
[C---:B------:R-:W-:Y:S01]  /*157e0*/  HMMA.16816.F32 R32, R160.reuse, R146, R32 ;  /* 0x00000092a020723c */ /* 0x040fe20000001820 */
[----:B------:R-:W-:Y:S03]  /*157f0*/  LDSM.16.MT88.4 R144, [R214+0x4880] ;  /* 0x00488000d690783b */ /* 0x000fe60000004200 */
[C---:B------:R-:W-:Y:S02]  /*15800*/  FMUL.FTZ R50, R156.reuse, R50 ;  /* 0x000000329c327220 */ /* 0x040fe40000410000 */
[C---:B------:R-:W-:Y:S01]  /*15810*/  FMUL.FTZ R51, R156.reuse, R51 ;  /* 0x000000339c337220 */ /* 0x040fe20000410000 */
[----:B------:R-:W-:Y:S01]  /*15820*/  MUFU.EX2 R187, R187 ;  /* 0x000000bb00bb7308 */ /* 0x000fe20000000800 */
[C---:B------:R-:W-:Y:S01]  /*15830*/  FMUL.FTZ R54, R156.reuse, R54 ;  /* 0x000000369c367220 */ /* 0x040fe20000410000 */
[C---:B-----5:R-:W-:Y:S03]  /*15840*/  HMMA.16816.F32 R36, R160.reuse, R136, R36 ;  /* 0x00000088a024723c */ /* 0x060fe60000001824 */
[C---:B------:R-:W-:Y:S02]  /*15850*/  FMUL.FTZ R55, R156.reuse, R55 ;  /* 0x000000379c377220 */ /* 0x040fe40000410000 */
[C---:B------:R-:W-:Y:S03]  /*15860*/  FMUL.FTZ R58, R156.reuse, R58 ;  /* 0x0000003a9c3a7220 */ /* 0x040fe60000410000 */
[----:B------:R-:W-:Y:S01]  /*15870*/  MUFU.EX2 R192, R192 ;  /* 0x000000c000c07308 */ /* 0x000fe20000000800 */
[C---:B------:R-:W-:Y:S01]  /*15880*/  FMUL.FTZ R59, R156.reuse, R59 ;  /* 0x0000003b9c3b7220 */ /* 0x040fe20000410000 */
[C---:B------:R-:W-:Y:S01]  /*15890*/  HMMA.16816.F32 R40, R160.reuse, R138, R40 ;  /* 0x0000008aa028723c */ /* 0x040fe20000001828 */
[----:B------:R-:W3:Y:S02]  /*158a0*/  LDSM.16.MT88.4 R136, [R212+0x5880] ;  /* 0x00588000d488783b */ /* 0x000ee40000004200 */
[C---:B------:R-:W-:Y:S02]  /*158b0*/  FMUL.FTZ R62, R156.reuse, R62 ;  /* 0x0000003e9c3e7220 */ /* 0x040fe40000410000 */
[C---:B------:R-:W-:Y:S03]  /*158c0*/  FMUL.FTZ R63, R156.reuse, R63 ;  /* 0x0000003f9c3f7220 */ /* 0x040fe60000410000 */
[C---:B------:R-:W-:Y:S01]  /*158d0*/  HMMA.16816.F32 R44, R160.reuse, R132, R44 ;  /* 0x00000084a02c723c */ /* 0x040fe2000000182c */
[----:B------:R-:W-:Y:S03]  /*158e0*/  MUFU.EX2 R185, R185 ;  /* 0x000000b900b97308 */ /* 0x000fe60000000800 */
[C---:B------:R-:W-:Y:S02]  /*158f0*/  FMUL.FTZ R64, R157.reuse, R64 ;  /* 0x000000409d407220 */ /* 0x040fe40000410000 */
[C---:B------:R-:W-:Y:S02]  /*15900*/  FMUL.FTZ R65, R157.reuse, R65 ;  /* 0x000000419d417220 */ /* 0x040fe40000410000 */
[C---:B------:R-:W-:Y:S01]  /*15910*/  HMMA.16816.F32 R48, R160.reuse, R134, R48 ;  /* 0x00000086a030723c */ /* 0x040fe20000001830 */
[----:B------:R-:W5:Y:S02]  /*15920*/  LDSM.16.MT88.4 R132, [R216+0x7080] ;  /* 0x00708000d884783b */ /* 0x000f640000004200 */
[----:B------:R-:W1:Y:S01]  /*15930*/  MUFU.EX2 R188, R188 ;  /* 0x000000bc00bc7308 */ /* 0x000e620000000800 */
[C---:B------:R-:W-:Y:S02]  /*15940*/  FMUL.FTZ R66, R156.reuse, R66 ;  /* 0x000000429c427220 */ /* 0x040fe40000410000 */
[C---:B------:R-:W-:Y:S02]  /*15950*/  FMUL.FTZ R67, R156.reuse, R67 ;  /* 0x000000439c437220 */ /* 0x040fe40000410000 */
[C---:B------:R-:W-:Y:S04]  /*15960*/  HMMA.16816.F32 R52, R160.reuse, R140, R52 ;  /* 0x0000008ca034723c */ /* 0x040fe80000001834 */
[C---:B------:R-:W-:Y:S01]  /*15970*/  FMUL.FTZ R68, R157.reuse, R68 ;  /* 0x000000449d447220 */ /* 0x040fe20000410000 */
[----:B------:R-:W-:Y:S01]  /*15980*/  MUFU.EX2 R186, R186 ;  /* 0x000000ba00ba7308 */ /* 0x000fe20000000800 */
[C---:B------:R-:W-:Y:S02]  /*15990*/  FMUL.FTZ R69, R157.reuse, R69 ;  /* 0x000000459d457220 */ /* 0x040fe40000410000 */
[C---:B------:R-:W-:Y:S01]  /*159a0*/  HMMA.16816.F32 R56, R160.reuse, R142, R56 ;  /* 0x0000008ea038723c */ /* 0x040fe20000001838 */
[----:B------:R-:W1:Y:S03]  /*159b0*/  LDSM.16.MT88.4 R140, [R214+0x7080] ;  /* 0x00708000d68c783b */ /* 0x000e660000004200 */
[C---:B------:R-:W-:Y:S02]  /*159c0*/  FMUL.FTZ R70, R156.reuse, R70 ;  /* 0x000000469c467220 */ /* 0x040fe40000410000 */
[C---:B------:R-:W-:Y:S01]  /*159d0*/  FMUL.FTZ R71, R156.reuse, R71 ;  /* 0x000000479c477220 */ /* 0x040fe20000410000 */
[----:B------:R-:W1:Y:S01]  /*159e0*/  MUFU.EX2 R183, R183 ;  /* 0x000000b700b77308 */ /* 0x000e620000000800 */
        /* <DEDUP_REMOVED lines=19> */
[C---:B------:R-:W-:Y:S04]  /*15b20*/  FMUL.FTZ R84, R157.reuse, R84 ;  /* 0x000000549d547220 */ /* 0x040fe80000410000 */
[C---:B------:R-:W-:Y:S01]  /*15b30*/  FMUL.FTZ R85, R157.reuse, R85 ;  /* 0x000000559d557220 */ /* 0x040fe20000410000 */
[C---:B------:R-:W-:Y:S01]  /*15b40*/  HMMA.16816.F32 R80, R160.reuse, R142, R80 ;  /* 0x0000008ea050723c */ /* 0x040fe20000001850 */
[----:B------:R-:W1:Y:S02]  /*15b50*/  LDSM.16.MT88.4 R140, [R216+0x8880] ;  /* 0x00888000d88c783b */ /* 0x000e640000004200 */
        /* <DEDUP_REMOVED lines=15> */
[C---:B-----5:R-:W-:Y:S03]  /*15c50*/  HMMA.16816.F32 R92, R160.reuse, R132, R92 ;  /* 0x00000084a05c723c */ /* 0x060fe6000000185c */
[C---:B------:R-:W-:Y:S02]  /*15c60*/  FMUL.FTZ R98, R156.reuse, R98 ;  /* 0x000000629c627220 */ /* 0x040fe40000410000 */
[C---:B------:R-:W-:Y:S02]  /*15c70*/  FMUL.FTZ R99, R156.reuse, R99 ;  /* 0x000000639c637220 */ /* 0x040fe40000410000 */
[C---:B------:R-:W-:Y:S02]  /*15c80*/  FMUL.FTZ R100, R157.reuse, R100 ;  /* 0x000000649d647220 */ /* 0x040fe40000410000 */
[C---:B------:R-:W-:Y:S03]  /*15c90*/  FMUL.FTZ R101, R157.reuse, R101 ;  /* 0x000000659d657220 */ /* 0x040fe60000410000 */
[C---:B------:R-:W-:Y:S01]  /*15ca0*/  HMMA.16816.F32 R96, R160.reuse, R134, R96 ;  /* 0x00000086a060723c */ /* 0x040fe20000001860 */
[----:B------:R-:W5:Y:S02]  /*15cb0*/  LDSM.16.MT88.4 R132, [R213+0x8880] ;  /* 0x00888000d584783b */ /* 0x000f640000004200 */
        /* <DEDUP_REMOVED lines=28> */
[----:B------:R-:W-:Y:S02]  /*15e80*/  FMUL.FTZ R123, R156, R123 ;  /* 0x0000007b9c7b7220 */ /* 0x000fe40000410000 */
[C---:B------:R-:W-:Y:S01]  /*15e90*/  FMUL.FTZ R124, R157.reuse, R124 ;  /* 0x0000007c9d7c7220 */ /* 0x040fe20000410000 */
[----:B--2---:R-:W-:Y:S01]  /*15ea0*/  F2FP.PACK_AB R132, R194, R193 ;  /* 0x000000c1c284723e */ /* 0x004fe200000000ff */
[----:B------:R-:W-:Y:S03]  /*15eb0*/  FMUL.FTZ R125, R157, R125 ;  /* 0x0000007d9d7d7220 */ /* 0x000fe60000410000 */
[C---:B------:R-:W-:Y:S03]  /*15ec0*/  HMMA.16816.F32 R120, R160.reuse, R134, R120 ;  /* 0x00000086a078723c */ /* 0x040fe60000001878 */
[C---:B------:R-:W-:Y:S01]  /*15ed0*/  FMUL.FTZ R126, R156.reuse, R126 ;  /* 0x0000007e9c7e7220 */ /* 0x040fe20000410000 */
[----:B----4-:R-:W-:Y:S01]  /*15ee0*/  F2FP.PACK_AB R133, R197, R198 ;  /* 0x000000c6c585723e */ /* 0x010fe200000000ff */
[----:B------:R-:W-:Y:S02]  /*15ef0*/  FMUL.FTZ R127, R156, R127 ;  /* 0x0000007f9c7f7220 */ /* 0x000fe40000410000 */
[C---:B------:R-:W-:Y:S01]  /*15f00*/  FMUL.FTZ R128, R157.reuse, R128 ;  /* 0x000000809d807220 */ /* 0x040fe20000410000 */
[----:B------:R-:W-:Y:S01]  /*15f10*/  F2FP.PACK_AB R134, R196, R195 ;  /* 0x000000c3c486723e */ /* 0x000fe200000000ff */
[C---:B------:R-:W-:Y:S03]  /*15f20*/  FMUL.FTZ R129, R157.reuse, R129 ;  /* 0x000000819d817220 */ /* 0x040fe60000410000 */
[C---:B-1----:R-:W-:Y:S03]  /*15f30*/  HMMA.16816.F32 R124, R160.reuse, R140, R124 ;  /* 0x0000008ca07c723c */ /* 0x042fe6000000187c */
[----:B------:R-:W-:Y:S01]  /*15f40*/  FMUL.FTZ R130, R156, R130 ;  /* 0x000000829c827220 */ /* 0x000fe20000410000 */
[----:B------:R-:W-:Y:S01]  /*15f50*/  F2FP.PACK_AB R135, R252, R199 ;  /* 0x000000c7fc87723e */ /* 0x000fe200000000ff */
[C---:B------:R-:W-:Y:S02]  /*15f60*/  FMUL.FTZ R131, R156.reuse, R131 ;  /* 0x000000839c837220 */ /* 0x040fe40000410000 */
[----:B------:R-:W-:Y:S01]  /*15f70*/  FFMA.FTZ R180, R157, R247, R180 ;  /* 0x000000f79db47223 */ /* 0x000fe200000100b4 */
[----:B------:R-:W-:Y:S01]  /*15f80*/  MOV R157, R0 ;  /* 0x00000000009d7202 */ /* 0x000fe20000000f00 */
[----:B------:R-:W-:Y:S03]  /*15f90*/  FFMA.FTZ R184, R156, R243, R184 ;  /* 0x000000f39cb87223 */ /* 0x000fe600000100b8 */
[----:B------:R-:W-:Y:S01]  /*15fa0*/  HMMA.16816.F32 R128, R160, R142, R128 ;  /* 0x0000008ea080723c */ /* 0x000fe20000001880 */
[----:B------:R-:W1:Y:S02]  /*15fb0*/  LDSM.16.MT88.4 R140, [R214+0x6080] ;  /* 0x00608000d68c783b */ /* 0x000e640000004200 */
[----:B------:R-:W-:Y:S01]  /*15fc0*/  FADD.FTZ R180, R178, R180 ;  /* 0x000000b4b2b47221 */ /* 0x000fe20000010000 */
[----:B------:R-:W-:Y:S01]  /*15fd0*/  MOV R156, R2 ;  /* 0x00000002009c7202 */ /* 0x000fe20000000f00 */
[----:B------:R-:W-:Y:S02]  /*15fe0*/  FADD.FTZ R181, R181, R184 ;  /* 0x000000b8b5b57221 */ /* 0x000fe40000010000 */
[----:B------:R-:W-:Y:S01]  /*15ff0*/  FADD.FTZ R177, R177, R180 ;  /* 0x000000b4b1b17221 */ /* 0x000fe20000010000 */
[C---:B---3--:R-:W-:Y:S01]  /*16000*/  HMMA.16816.F32 R4, R132.reuse, R136, R4 ;  /* 0x000000888404723c */ /* 0x048fe20000001804 */
[----:B------:R-:W2:Y:S04]  /*16010*/  LDSM.16.MT88.4 R160, [R213+0x6080] ;  /* 0x00608000d5a0783b */ /* 0x000ea80000004200 */
[----:B------:R-:W-:Y:S02]  /*16020*/  FADD.FTZ R182, R182, R181 ;  /* 0x000000b5b6b67221 */ /* 0x000fe40000010000 */
[----:B------:R-:W-:Y:S01]  /*16030*/  FADD.FTZ R176, R176, R177 ;  /* 0x000000b1b0b07221 */ /* 0x000fe20000010000 */
[C---:B------:R-:W-:Y:S01]  /*16040*/  HMMA.16816.F32 R8, R132.reuse, R138, R8 ;  /* 0x0000008a8408723c */ /* 0x040fe20000001808 */
[----:B------:R-:W3:Y:S03]  /*16050*/  LDSM.16.MT88.4 R136, [R216+0x7880] ;  /* 0x00788000d888783b */ /* 0x000ee60000004200 */
        /* <DEDUP_REMOVED lines=12> */
[C---:B------:R-:W-:Y:S01]  /*16120*/  HMMA.16816.F32 R24, R132.reuse, R150, R24 ;  /* 0x000000968418723c */ /* 0x040fe20000001818 */
[----:B------:R-:W5:Y:S03]  /*16130*/  LDSM.16.MT88.4 R148, [R212+0x7880] ;  /* 0x00788000d494783b */ /* 0x000f660000004200 */
[----:B------:R-:W-:Y:S04]  /*16140*/  FADD.FTZ R252, R252, R199 ;  /* 0x000000c7fcfc7221 */ /* 0x000fe80000010000 */
[C---:B------:R-:W-:Y:S08]  /*16150*/  HMMA.16816.F32 R28, R132.reuse, R152, R28 ;  /* 0x00000098841c723c */ /* 0x040ff0000000181c */
[C---:B------:R-:W-:Y:S08]  /*16160*/  HMMA.16816.F32 R32, R132.reuse, R154, R32 ;  /* 0x0000009a8420723c */ /* 0x040ff00000001820 */
[C---:B------:R-:W-:Y:S08]  /*16170*/  HMMA.16816.F32 R36, R132.reuse, R164, R36 ;  /* 0x000000a48424723c */ /* 0x040ff00000001824 */
[C---:B------:R-:W-:Y:S01]  /*16180*/  HMMA.16816.F32 R40, R132.reuse, R166, R40 ;  /* 0x000000a68428723c */ /* 0x040fe20000001828 */
[----:B------:R-:W-:Y:S07]  /*16190*/  LDSM.16.MT88.4 R164, [R213+0x5080] ;  /* 0x00508000d5a4783b */ /* 0x000fee0000004200 */
[C---:B-1----:R-:W-:Y:S08]  /*161a0*/  HMMA.16816.F32 R44, R132.reuse, R140, R44 ;  /* 0x0000008c842c723c */ /* 0x042ff0000000182c */
[C---:B------:R-:W-:Y:S01]  /*161b0*/  HMMA.16816.F32 R48, R132.reuse, R142, R48 ;  /* 0x0000008e8430723c */ /* 0x040fe20000001830 */
[----:B------:R-:W1:Y:S07]  /*161c0*/  LDSM.16.MT88.4 R140, [R216+0x9080] ;  /* 0x00908000d88c783b */ /* 0x000e6e0000004200 */
[C---:B--2---:R-:W-:Y:S07]  /*161d0*/  HMMA.16816.F32 R52, R132.reuse, R160, R52 ;  /* 0x000000a08434723c */ /* 0x044fee0000001834 */
[----:B------:R-:W-:Y:S01]  /*161e0*/  F2FP.PACK_AB R160, R189, R191 ;  /* 0x000000bfbda0723e */ /* 0x000fe200000000ff */
[C---:B------:R-:W-:Y:S04]  /*161f0*/  HMMA.16816.F32 R56, R132.reuse, R162, R56 ;  /* 0x000000a28438723c */ /* 0x040fe80000001838 */
[----:B------:R-:W-:Y:S01]  /*16200*/  F2FP.PACK_AB R161, R188, R185 ;  /* 0x000000b9bca1723e */ /* 0x000fe200000000ff */
[----:B------:R-:W-:Y:S02]  /*16210*/  FADD.FTZ R185, R185, R252 ;  /* 0x000000fcb9b97221 */ /* 0x000fe40000010000 */
[----:B------:R-:W-:Y:S01]  /*16220*/  F2FP.PACK_AB R162, R192, R187 ;  /* 0x000000bbc0a2723e */ /* 0x000fe200000000ff */
[C---:B------:R-:W-:Y:S04]  /*16230*/  HMMA.16816.F32 R60, R132.reuse, R168, R60 ;  /* 0x000000a8843c723c */ /* 0x040fe8000000183c */
[C---:B------:R-:W-:Y:S01]  /*16240*/  F2FP.PACK_AB R163, R183.reuse, R186 ;  /* 0x000000bab7a3723e */ /* 0x040fe200000000ff */
[----:B------:R-:W-:Y:S03]  /*16250*/  FADD.FTZ R185, R188, R185 ;  /* 0x000000b9bcb97221 */ /* 0x000fe60000010000 */
[C---:B------:R-:W-:Y:S01]  /*16260*/  HMMA.16816.F32 R64, R132.reuse, R170, R64 ;  /* 0x000000aa8440723c */ /* 0x040fe20000001840 */
[----:B------:R-:W-:Y:S03]  /*16270*/  LDSM.16.MT88.4 R168, [R212+0x5080] ;  /* 0x00508000d4a8783b */ /* 0x000fe60000004200 */
[----:B------:R-:W-:Y:S04]  /*16280*/  FADD.FTZ R186, R186, R185 ;  /* 0x000000b9baba7221 */ /* 0x000fe80000010000 */
[C---:B---3--:R-:W-:Y:S04]  /*16290*/  HMMA.16816.F32 R68, R132.reuse, R136, R68 ;  /* 0x000000888444723c */ /* 0x048fe80000001844 */
[----:B------:R-:W-:Y:S04]  /*162a0*/  FADD.FTZ R243, R183, R186 ;  /* 0x000000bab7f37221 */ /* 0x000fe80000010000 */
[C---:B------:R-:W-:Y:S01]  /*162b0*/  HMMA.16816.F32 R72, R132.reuse, R138, R72 ;  /* 0x0000008a8448723c */ /* 0x040fe20000001848 */
[----:B------:R-:W2:Y:S07]  /*162c0*/  LDSM.16.MT88.4 R136, [R214+0x9080] ;  /* 0x00908000d688783b */ /* 0x000eae0000004200 */
[C---:B------:R-:W-:Y:S08]  /*162d0*/  HMMA.16816.F32 R76, R132.reuse, R172, R76 ;  /* 0x000000ac844c723c */ /* 0x040ff0000000184c */
[C---:B------:R-:W-:Y:S01]  /*162e0*/  HMMA.16816.F32 R80, R132.reuse, R174, R80 ;  /* 0x000000ae8450723c */ /* 0x040fe20000001850 */
[----:B------:R-:W-:Y:S07]  /*162f0*/  LDSM.16.MT88.4 R172, [R216+0x6880] ;  /* 0x00688000d8ac783b */ /* 0x000fee0000004200 */
[C---:B----4-:R-:W-:Y:S08]  /*16300*/  HMMA.16816.F32 R84, R132.reuse, R144, R84 ;  /* 0x000000908454723c */ /* 0x050ff00000001854 */
[C---:B------:R-:W-:Y:S01]  /*16310*/  HMMA.16816.F32 R88, R132.reuse, R146, R88 ;  /* 0x000000928458723c */ /* 0x040fe20000001858 */
[----:B------:R-:W3:Y:S07]  /*16320*/  LDSM.16.MT88.4 R144, [R213+0x9080] ;  /* 0x00908000d590783b */ /* 0x000eee0000004200 */
[C---:B-----5:R-:W-:Y:S08]  /*16330*/  HMMA.16816.F32 R92, R132.reuse, R148, R92 ;  /* 0x00000094845c723c */ /* 0x060ff0000000185c */
[C---:B------:R-:W-:Y:S01]  /*16340*/  HMMA.16816.F32 R96, R132.reuse, R150, R96 ;  /* 0x000000968460723c */ /* 0x040fe20000001860 */
[----:B------:R-:W4:Y:S07]  /*16350*/  LDSM.16.MT88.4 R148, [R212+0x9080] ;  /* 0x00908000d494783b */ /* 0x000f2e0000004200 */
[C---:B-1----:R-:W-:Y:S08]  /*16360*/  HMMA.16816.F32 R100, R132.reuse, R140, R100 ;  /* 0x0000008c8464723c */ /* 0x042ff00000001864 */
[C---:B------:R-:W-:Y:S01]  /*16370*/  HMMA.16816.F32 R104, R132.reuse, R142, R104 ;  /* 0x0000008e8468723c */ /* 0x040fe20000001868 */
[----:B------:R-:W-:Y:S07]  /*16380*/  LDSM.16.MT88.4 R140, [R214+0x5080] ;  /* 0x00508000d68c783b */ /* 0x000fee0000004200 */
[C---:B--2---:R-:W-:Y:S08]  /*16390*/  HMMA.16816.F32 R108, R132.reuse, R136, R108 ;  /* 0x00000088846c723c */ /* 0x044ff0000000186c */
        /* <DEDUP_REMOVED lines=50> */
[----:B------:R-:W-:Y:S01]  /*166c0*/  FADD.FTZ R187, R187, R4 ;  /* 0x00000004bbbb7221 */ /* 0x000fe20000010000 */
[----:B------:R-:W-:Y:S03]  /*166d0*/  IADD3 R4, R246, -0x1, RZ ;  /* 0xfffffffff6047810 */ /* 0x000fe60007ffe0ff */
[----:B------:R-:W-:Y:S04]  /*166e0*/  HMMA.16816.F32 R128, R160, R10, R128 ;  /* 0x0000000aa080723c */ /* 0x000fe80000001880 */
[----:B------:R-:W-:Y:S01]  /*166f0*/  MOV R246, R4 ;  /* 0x0000000400f67202 */ /* 0x000fe20000000f00 */
[----:B------:R-:W-:Y:S03]  /*16700*/  FADD.FTZ R247, R192, R187 ;  /* 0x000000bbc0f77221 */ /* 0x000fe60000010000 */
[----:B------:R-:W-:-:S05]  /*16710*/  @P0 BRA `(.L_x_1136) ;  /* 0xffffc68000000947 */ /* 0x000fca000383ffff */
.L_x_1125:
[----:B------:R-:W-:Y:S02]  /*16720*/  @!UPT UIADD3 URZ, URZ, URZ, URZ ;  /* 0x0000003f3f3ff290 */ /* 0x000fe4000fffe03f */
[----:B------:R-:W-:Y:S02]  /*16730*/  MOV R4, 0x1f ;  /* 0x0000001f00047802 */ /* 0x000fe40000000f00 */
[----:B------:R-:W-:Y:S01]  /*16740*/  MOV R3, 0xffffffff ;  /* 0xffffffff00037802 */ /* 0x000fe20000000f00 */
[----:B------:R-:W-:Y:S06]  /*16750*/  BRA.DIV ~URZ, `(.L_x_1137) ;  /* 0x000036327f007947 */ /* 0x000fec000b800000 */
[----:B------:R1:W2:Y:S02]  /*16760*/  SHFL.BFLY PT, R6, R247, 0x2, 0x1f ;  /* 0x0c401f00f7067f89 */ /* 0x0002a400000e0000 */
.L_x_1168:
[----:B-12---:R-:W-:Y:S01]  /*16770*/  FADD.FTZ R247, R6, R247 ;  /* 0x000000f706f77221 */ /* 0x006fe20000010000 */
[----:B------:R-:W-:Y:S05]  /*16780*/  BRA.DIV ~URZ, `(.L_x_1138) ;  /* 0x000036427f007947 */ /* 0x000fea000b800000 */
[----:B------:R-:W1:Y:S04]  /*16790*/  SHFL.BFLY PT, R6, R243, 0x2, 0x1f ;  /* 0x0c401f00f3067f89 */ /* 0x000e6800000e0000 */
[----:B------:R-:W2:Y:S01]  /*167a0*/  SHFL.BFLY PT, R4, R247, 0x1, 0x1f ;  /* 0x0c201f00f7047f89 */ /* 0x000ea200000e0000 */
[----:B-1----:R-:W-:-:S02]  /*167b0*/  FADD.FTZ R5, R6, R243 ;  /* 0x000000f306057221 */ /* 0x002fc40000010000 */
[----:B--2---:R-:W-:-:S03]  /*167c0*/  FADD.FTZ R9, R247, R4 ;  /* 0x00000004f7097221 */ /* 0x004fc60000010000 */
[----:B------:R1:W2:Y:S04]  /*167d0*/  SHFL.BFLY PT, R6, R5, 0x1, 0x1f ;  /* 0x0c201f0005067f89 */ /* 0x0002a800000e0000 */
.L_x_1169:
[----:B--2---:R-:W-:Y:S01]  /*167e0*/  FADD.FTZ R3, R6, R5 ;  /* 0x0000000506037221 */ /* 0x004fe20000010000 */
[----:B------:R-:W-:Y:S02]  /*167f0*/  FSETP.NE.FTZ.AND P1, PT, R9, RZ, PT ;  /* 0x000000ff0900720b */ /* 0x000fe40003f35000 */
[----:B------:R-:W-:Y:S02]  /*16800*/  MOV R6, RZ ;  /* 0x000000ff00067202 */ /* 0x000fe40000000f00 */
[----:B------:R-:W-:Y:S02]  /*16810*/  FSETP.NE.FTZ.AND P0, PT, R3, RZ, PT ;  /* 0x000000ff0300720b */ /* 0x000fe40003f15000 */
[----:B------:R-:W-:Y:S02]  /*16820*/  MOV R8, RZ ;  /* 0x000000ff00087202 */ /* 0x000fe40000000f00 */
[----:B------:R-:W-:-:S05]  /*16830*/  MOV R4, 0xff800000 ;  /* 0xff80000000047802 */ /* 0x000fca0000000f00 */
[----:B------:R-:W2:Y:S01]  /*16840*/  @P1 MUFU.LG2 R7, R9 ;  /* 0x0000000900071308 */ /* 0x000ea20000000c00 */
[----:B-1----:R-:W-:-:S03]  /*16850*/  @P1 MOV R5, 0x3f317218 ;  /* 0x3f31721800051802 */ /* 0x002fc60000000f00 */
[----:B------:R-:W-:Y:S02]  /*16860*/  @P0 MOV R10, 0x3f317218 ;  /* 0x3f317218000a0802 */ /* 0x000fe40000000f00 */
[----:B------:R-:W-:Y:S02]  /*16870*/  @P1 FMUL.FTZ R5, R5, c[0x0][0x2d0] ;  /* 0x0000b40005051a20 */ /* 0x000fe40000410000 */
[----:B------:R-:W1:Y:S08]  /*16880*/  @P0 MUFU.RCP R6, R3 ;  /* 0x0000000300060308 */ /* 0x000e700000001000 */
[----:B------:R-:W3:Y:S01]  /*16890*/  @P0 MUFU.LG2 R3, R3 ;  /* 0x0000000300030308 */ /* 0x000ee20000000c00 */
[----:B--2---:R-:W-:-:S04]  /*168a0*/  @P1 FMUL.FTZ R7, R7, 0.69314718246459960938 ;  /* 0x3f31721807071820 */ /* 0x004fc80000410000 */
[----:B------:R-:W-:Y:S01]  /*168b0*/  @P1 FFMA.FTZ R4, R5, R0, R7 ;  /* 0x0000000005041223 */ /* 0x000fe20000010007 */
[----:B------:R-:W-:Y:S02]  /*168c0*/  MOV R7, 0xff800000 ;  /* 0xff80000000077802 */ /* 0x000fe40000000f00 */
[----:B------:R-:W2:Y:S01]  /*168d0*/  @P1 MUFU.RCP R8, R9 ;  /* 0x0000000900081308 */ /* 0x000ea20000001000 */
[C---:B-1----:R-:W-:Y:S01]  /*168e0*/  FMUL.FTZ R154, R6.reuse, R154 ;  /* 0x0000009a069a7220 */ /* 0x042fe20000410000 */
[----:B------:R-:W-:Y:S01]  /*168f0*/  PLOP3.LUT P1, PT, PT, PT, PT, 0x8, 0x0 ;  /* 0x000000000000781c */ /* 0x000fe20003f2e170 */
[C---:B------:R-:W-:Y:S02]  /*16900*/  FMUL.FTZ R155, R6.reuse, R155 ;  /* 0x0000009b069b7220 */ /* 0x040fe40000410000 */
[C---:B------:R-:W-:Y:S02]  /*16910*/  FMUL.FTZ R150, R6.reuse, R150 ;  /* 0x0000009606967220 */ /* 0x040fe40000410000 */
[----:B------:R-:W-:-:S02]  /*16920*/  FMUL.FTZ R151, R6, R151 ;  /* 0x0000009706977220 */ /* 0x000fc40000410000 */
[----:B---3--:R-:W-:Y:S02]  /*16930*/  @P0 FMUL.FTZ R0, R3, 0.69314718246459960938 ;  /* 0x3f31721803000820 */ /* 0x008fe40000410000 */
[----:B------:R-:W-:Y:S02]  /*16940*/  @P0 FMUL.FTZ R3, R10, c[0x0][0x2d0] ;  /* 0x0000b4000a030a20 */ /* 0x000fe40000410000 */
[C---:B------:R-:W-:Y:S02]  /*16950*/  FMUL.FTZ R146, R6.reuse, R146 ;  /* 0x0000009206927220 */ /* 0x040fe40000410000 */
[----:B------:R-:W-:Y:S02]  /*16960*/  FMUL.FTZ R147, R6, R147 ;  /* 0x0000009306937220 */ /* 0x000fe40000410000 */
[C---:B--2---:R-:W-:Y:S02]  /*16970*/  FMUL.FTZ R152, R8.reuse, R152 ;  /* 0x0000009808987220 */ /* 0x044fe40000410000 */
        /* <DEDUP_REMOVED lines=121> */
[----:B------:R-:W-:Y:S02]  /*17110*/  @P0 FFMA.FTZ R7, R3, R2, R0 ;  /* 0x0000000203070223 */ /* 0x000fe40000010000 */
.L_x_1071:
[----:B--2---:R-:W-:Y:S01]  /*17120*/  SHF.R.S32.HI R0, RZ, 0x1f, R223 ;  /* 0x0000001fff007819 */ /* 0x004fe200000114df */
[----:B------:R-:W-:Y:S05]  /*17130*/  @P1 BRA `(.L_x_1139) ;  /* 0x00001a9000001947 */ /* 0x000fea0003800000 */
[----:B------:R-:W1:Y:S01]  /*17140*/  S2R R2, SR_TID.X ;  /* 0x0000000000027919 */ /* 0x000e620000002100 */
[----:B------:R-:W-:Y:S01]  /*17150*/  F2FP.PACK_AB R5, R8, R5 ;  /* 0x000000050805723e */ /* 0x000fe200000000ff */
[----:B------:R-:W-:Y:S01]  /*17160*/  WARPSYNC 0xffffffff ;  /* 0xffffffff00007948 */ /* 0x000fe20003800000 */
        /* <DEDUP_REMOVED lines=18> */
[----:B------:R-:W-:Y:S02]  /*17290*/  F2FP.PACK_AB R28, R29, R28 ;  /* 0x0000001c1d1c723e */ /* 0x000fe400000000ff */
[----:B------:R-:W-:Y:S02]  /*172a0*/  LEA.HI R10, R10, R11, RZ, 0x3 ;  /* 0x0000000b0a0a7211 */ /* 0x000fe400078f18ff */
[----:B------:R-:W-:Y:S02]  /*172b0*/  F2FP.PACK_AB R30, R31, R30 ;  /* 0x0000001e1f1e723e */ /* 0x000fe400000000ff */
[----:B------:R-:W-:Y:S02]  /*172c0*/  LOP3.LUT R10, R10, 0xfffffff8, RZ, 0xc0, !PT ;  /* 0xfffffff80a0a7812 */ /* 0x000fe400078ec0ff */
[----:B------:R-:W-:-:S02]  /*172d0*/  F2FP.PACK_AB R32, R33, R32 ;  /* 0x000000202120723e */ /* 0x000fc400000000ff */
[----:B------:R-:W-:Y:S01]  /*172e0*/  F2FP.PACK_AB R34, R35, R34 ;  /* 0x000000222322723e */ /* 0x000fe200000000ff */
[----:B------:R-:W-:Y:S01]  /*172f0*/  IMAD.IADD R10, R11, 0x1, -R10 ;  /* 0x000000010b0a7824 */ /* 0x000fe200078e0a0a */
[----:B------:R-:W-:Y:S02]  /*17300*/  LOP3.LUT R11, R6, 0xfffffffc, RZ, 0xc0, !PT ;  /* 0xfffffffc060b7812 */ /* 0x000fe400078ec0ff */
[----:B------:R-:W-:Y:S01]  /*17310*/  SHF.R.S32.HI R6, RZ, 0x5, R8 ;  /* 0x00000005ff067819 */ /* 0x000fe20000011408 */
        /* <DEDUP_REMOVED lines=126> */
[----:B------:R1:W-:Y:S04]  /*17b00*/  STS [R15+0xc400], R106 ;  /* 0x00c4006a0f007388 */ /* 0x0003e80000000800 */
[----:B------:R-:W-:Y:S04]  /*17b10*/  STS [R17+0xc080], R108 ;  /* 0x00c0806c11007388 */ /* 0x000fe80000000800 */
[----:B------:R-:W-:Y:S04]  /*17b20*/  STS [R17+0xc480], R110 ;  /* 0x00c4806e11007388 */ /* 0x000fe80000000800 */
        /* <DEDUP_REMOVED lines=20> */
[----:B---3--:R-:W-:Y:S05]  /*17c70*/  @!P0 BRA `(.L_x_1140) ;  /* 0x0000003000008947 */ /* 0x008fea0003800000 */
[----:B-----5:R-:W2:Y:S04]  /*17c80*/  LDG.E R5, [R14.64] ;  /* 0x000000120e057981 */ /* 0x020ea8000c1e1900 */
[----:B------:R-:W2:Y:S02]  /*17c90*/  LDG.E R10, [R14.64+0x4] ;  /* 0x000004120e0a7981 */ /* 0x000ea4000c1e1900 */
[----:B--2---:R-:W-:-:S02]  /*17ca0*/  IADD3 R5, -R5, R10, RZ ;  /* 0x0000000a05057210 */ /* 0x004fc40007ffe1ff */
.L_x_1140:
[----:B---3--:R-:W-:Y:S01]  /*17cb0*/  LOP3.LUT R9, R8, 0xffffffe0, RZ, 0xc0, !PT ;  /* 0xffffffe008097812 */ /* 0x008fe200078ec0ff */
[----:B------:R-:W1:Y:S01]  /*17cc0*/  S2R R75, SR_CTAID.X ;  /* 0x00000000004b7919 */ /* 0x000e620000002500 */
[----:B------:R-:W-:Y:S01]  /*17cd0*/  SHF.R.S32.HI R15, RZ, 0x1f, R6 ;  /* 0x0000001fff0f7819 */ /* 0x000fe20000011406 */
[----:B------:R-:W-:Y:S01]  /*17ce0*/  IMAD.MOV.U32 R8, RZ, RZ, c[0x0][0x4e8] ;  /* 0x00013a00ff087624 */ /* 0x000fe200078e00ff */
[----:B------:R-:W-:Y:S01]  /*17cf0*/  MOV R18, R12 ;  /* 0x0000000c00127202 */ /* 0x000fe20000000f00 */
[----:B------:R-:W-:Y:S01]  /*17d00*/  IMAD.IADD R14, R2, 0x1, -R9 ;  /* 0x00000001020e7824 */ /* 0x000fe200078e0a09 */
[----:B------:R-:W-:Y:S01]  /*17d10*/  LEA.HI R15, R15, R6, RZ, 0x3 ;  /* 0x000000060f0f7211 */ /* 0x000fe200078f18ff */
[----:B------:R-:W-:Y:S01]  /*17d20*/  IMAD.MOV.U32 R19, RZ, RZ, R13 ;  /* 0x000000ffff137224 */ /* 0x000fe200078e000d */
[----:B------:R-:W-:Y:S01]  /*17d30*/  LEA.HI R9, R11, R11, RZ, 0x1 ;  /* 0x0000000b0b097211 */ /* 0x000fe200078f08ff */
[----:B------:R-:W-:Y:S01]  /*17d40*/  BSSY B0, `(.L_x_1141) ;  /* 0x000008b000007945 */ /* 0x000fe20003800000 */
[----:B------:R-:W-:Y:S01]  /*17d50*/  SHF.R.S32.HI R17, RZ, 0x1f, R14 ;  /* 0x0000001fff117819 */ /* 0x000fe2000001140e */
[----:B------:R-:W-:Y:S01]  /*17d60*/  IMAD.WIDE.U32 R18, R223, c[0x0][0x490], R18 ;  /* 0x00012400df127a25 */ /* 0x000fe200078e0012 */
[----:B------:R-:W-:-:S02]  /*17d70*/  LOP3.LUT R15, R15, 0xffffff8, RZ, 0xc0, !PT ;  /* 0x0ffffff80f0f7812 */ /* 0x000fc400078ec0ff */
[----:B------:R-:W-:Y:S02]  /*17d80*/  LEA.HI R10, R17, R14, RZ, 0x2 ;  /* 0x0000000e110a7211 */ /* 0x000fe400078f10ff */
[----:B------:R-:W-:Y:S02]  /*17d90*/  IADD3 R6, R6, -R15, RZ ;  /* 0x8000000f06067210 */ /* 0x000fe40007ffe0ff */
[----:B------:R-:W-:Y:S02]  /*17da0*/  LOP3.LUT R16, R9, 0x1ffffffe, RZ, 0xc0, !PT ;  /* 0x1ffffffe09107812 */ /* 0x000fe400078ec0ff */
[----:B------:R-:W-:Y:S02]  /*17db0*/  SHF.R.S32.HI R15, RZ, 0x2, R10 ;  /* 0x00000002ff0f7819 */ /* 0x000fe4000001140a */
[----:B------:R-:W-:Y:S01]  /*17dc0*/  ISETP.NE.AND P1, PT, R8, 0x1, PT ;  /* 0x000000010800780c */ /* 0x000fe20003f25270 */
[----:B------:R-:W-:Y:S01]  /*17dd0*/  IMAD.IADD R9, R11, 0x1, -R16 ;  /* 0x000000010b097824 */ /* 0x000fe200078e0a10 */
[CC--:B------:R-:W-:Y:S01]  /*17de0*/  LEA.HI R16, R3.reuse, R2.reuse, RZ, 0x3 ;  /* 0x0000000203107211 */ /* 0x0c0fe200078f18ff */
[----:B------:R-:W-:Y:S01]  /*17df0*/  IMAD R6, R6, 0x10, R15 ;  /* 0x0000001006067824 */ /* 0x000fe200078e020f */
[----:B------:R-:W-:Y:S01]  /*17e00*/  LEA.HI R3, R3, R2, RZ, 0x6 ;  /* 0x0000000203037211 */ /* 0x000fe200078f30ff */
[----:B------:R-:W-:Y:S01]  /*17e10*/  IMAD R11, R13, c[0x0][0x3a0], RZ ;  /* 0x0000e8000d0b7a24 */ /* 0x000fe200078e02ff */
[----:B------:R-:W-:Y:S01]  /*17e20*/  LOP3.LUT P2, RZ, R14, 0x3, RZ, 0xc0, !PT ;  /* 0x000000030eff7812 */ /* 0x000fe2000784c0ff */
[----:B------:R-:W-:Y:S01]  /*17e30*/  IMAD R10, R9, 0x8, R6 ;  /* 0x00000008090a7824 */ /* 0x000fe200078e0206 */
[----:B------:R-:W-:Y:S01]  /*17e40*/  LOP3.LUT R9, R16, 0xfffffff8, RZ, 0xc0, !PT ;  /* 0xfffffff810097812 */ /* 0x000fe200078ec0ff */
[C---:B------:R-:W-:Y:S01]  /*17e50*/  IMAD R11, R12.reuse, c[0x0][0x3a4], R11 ;  /* 0x0000e9000c0b7a24 */ /* 0x040fe200078e020b */
[----:B------:R-:W-:Y:S01]  /*17e60*/  SHF.R.S32.HI R16, RZ, 0x3, R16 ;  /* 0x00000003ff107819 */ /* 0x000fe20000011410 */
[----:B------:R-:W-:Y:S01]  /*17e70*/  IMAD.WIDE.U32 R12, R12, c[0x0][0x3a0], RZ ;  /* 0x0000e8000c0c7a25 */ /* 0x000fe200078e00ff */
[----:B-1----:R-:W-:-:S03]  /*17e80*/  LEA R10, R75, R10, 0x7 ;  /* 0x0000000a4b0a7211 */ /* 0x002fc600078e38ff */
[----:B------:R-:W-:Y:S01]  /*17e90*/  IMAD R8, R0, c[0x0][0x490], RZ ;  /* 0x0001240000087a24 */ /* 0x000fe200078e02ff */
[----:B------:R-:W-:Y:S01]  /*17ea0*/  IADD3 R13, R13, R11, RZ ;  /* 0x0000000b0d0d7210 */ /* 0x000fe20007ffe0ff */
[----:B------:R-:W-:-:S04]  /*17eb0*/  @P1 IMAD.HI.U32 R11, R10, c[0x0][0x4ec], RZ ;  /* 0x00013b000a0b1a27 */ /* 0x000fc800078e00ff */
[----:B------:R-:W-:Y:S02]  /*17ec0*/  IMAD R15, R223, c[0x0][0x494], R8 ;  /* 0x00012500df0f7a24 */ /* 0x000fe400078e0208 */
[----:B------:R-:W-:Y:S01]  /*17ed0*/  IMAD.IADD R9, R2, 0x1, -R9 ;  /* 0x0000000102097824 */ /* 0x000fe200078e0a09 */
[----:B------:R-:W-:Y:S01]  /*17ee0*/  SHF.R.S32.HI R2, RZ, 0x1f, R226 ;  /* 0x0000001fff027819 */ /* 0x000fe200000114e2 */
[----:B------:R-:W-:Y:S01]  /*17ef0*/  IMAD.MOV.U32 R8, RZ, RZ, R10 ;  /* 0x000000ffff087224 */ /* 0x000fe200078e000a */
[----:B------:R-:W-:Y:S01]  /*17f00*/  @P1 SHF.R.U32.HI R8, RZ, c[0x0][0x4f0], R11 ;  /* 0x00013c00ff081a19 */ /* 0x000fe2000001160b */
[----:B------:R-:W-:Y:S01]  /*17f10*/  IMAD.IADD R19, R19, 0x1, R15 ;  /* 0x0000000113137824 */ /* 0x000fe200078e020f */
[----:B------:R-:W-:Y:S01]  /*17f20*/  SEL R226, R226, RZ, !P0 ;  /* 0x000000ffe2e27207 */ /* 0x000fe20004000000 */
[----:B------:R-:W-:Y:S01]  /*17f30*/  IMAD R0, R0, c[0x0][0x3e8], RZ ;  /* 0x0000fa0000007a24 */ /* 0x000fe200078e02ff */
[----:B------:R-:W-:Y:S01]  /*17f40*/  SEL R2, R2, RZ, !P0 ;  /* 0x000000ff02027207 */ /* 0x000fe20004000000 */
[----:B------:R-:W-:-:S02]  /*17f50*/  IMAD.MOV R11, RZ, RZ, -R8 ;  /* 0x000000ffff0b7224 */ /* 0x000fc400078e0a08 */
[----:B------:R-:W-:Y:S01]  /*17f60*/  IMAD R15, R223, c[0x0][0x3ec], R0 ;  /* 0x0000fb00df0f7a24 */ /* 0x000fe200078e0200 */
[----:B------:R-:W-:Y:S01]  /*17f70*/  LEA R0, R9, R16, 0x5 ;  /* 0x0000001009007211 */ /* 0x000fe200078e28ff */
[----:B------:R-:W-:-:S04]  /*17f80*/  IMAD.WIDE.U32 R12, R223, c[0x0][0x3e8], R12 ;  /* 0x0000fa00df0c7a25 */ /* 0x000fc800078e000c */
[----:B------:R-:W-:Y:S01]  /*17f90*/  IMAD.WIDE.U32 R18, R226, c[0x0][0x498], R18 ;  /* 0x00012600e2127a25 */ /* 0x000fe200078e0012 */
[----:B------:R-:W-:Y:S02]  /*17fa0*/  IADD3 R13, R13, R15, RZ ;  /* 0x0000000f0d0d7210 */ /* 0x000fe40007ffe0ff */
[----:B------:R-:W-:Y:S01]  /*17fb0*/  SHF.R.S32.HI R15, RZ, 0x1f, R8 ;  /* 0x0000001fff0f7819 */ /* 0x000fe20000011408 */
[----:B------:R-:W-:Y:S01]  /*17fc0*/  IMAD R11, R11, c[0x0][0x4e8], R10 ;  /* 0x00013a000b0b7a24 */ /* 0x000fe200078e020a */
[----:B------:R-:W-:Y:S01]  /*17fd0*/  IADD3 R20, P0, R8, R18, RZ ;  /* 0x0000001208147210 */ /* 0x000fe20007f1e0ff */
[----:B------:R-:W-:Y:S02]  /*17fe0*/  IMAD R17, R2, c[0x0][0x498], RZ ;  /* 0x0001260002117a24 */ /* 0x000fe400078e02ff */
[----:B------:R-:W-:Y:S01]  /*17ff0*/  IMAD R10, R75, 0x80, R0 ;  /* 0x000000804b0a7824 */ /* 0x000fe200078e0200 */
[----:B------:R-:W-:Y:S01]  /*18000*/  SHF.R.S32.HI R18, RZ, 0x1f, R11 ;  /* 0x0000001fff127819 */ /* 0x000fe2000001140b */
[----:B------:R-:W-:-:S02]  /*18010*/  IMAD R14, R226, c[0x0][0x49c], R17 ;  /* 0x00012700e20e7a24 */ /* 0x000fc400078e0211 */
        /* <DEDUP_REMOVED lines=31> */
[----:B------:R-:W-:-:S02]  /*18210*/  IMAD R19, R19, c[0x0][0x4e8], R10 ;  /* 0x00013a0013137a24 */ /* 0x000fc400078e020a */
[C---:B------:R-:W-:Y:S01]  /*18220*/  IMAD R21, R8.reuse, c[0x0][0x3e4], R21 ;  /* 0x0000f90008157a24 */ /* 0x040fe200078e0215 */
[-C--:B------:R-:W-:Y:S01]  /*18230*/  ISETP.GE.OR P1, PT, R9, R2.reuse, P2 ;  /* 0x000000020900720c */ /* 0x080fe20001726670 */
[----:B------:R-:W-:Y:S01]  /*18240*/  IMAD.WIDE.U32 R12, R8, c[0x0][0x3e0], R12 ;  /* 0x0000f800080c7a25 */ /* 0x000fe200078e000c */
[----:B------:R-:W-:Y:S02]  /*18250*/  ISETP.GE.OR P0, PT, R5, R2, P2 ;  /* 0x000000020500720c */ /* 0x000fe40001706670 */
[----:B------:R-:W-:Y:S01]  /*18260*/  SHF.L.U32 R8, R3, 0x3, RZ ;  /* 0x0000000303087819 */ /* 0x000fe200000006ff */
[----:B------:R-:W-:Y:S01]  /*18270*/  IMAD.IADD R13, R13, 0x1, R21 ;  /* 0x000000010d0d7824 */ /* 0x000fe200078e0215 */
[----:B------:R-:W-:Y:S02]  /*18280*/  SHF.R.S32.HI R6, RZ, 0x1f, R19 ;  /* 0x0000001fff067819 */ /* 0x000fe40000011413 */
[----:B------:R-:W-:-:S03]  /*18290*/  LOP3.LUT R8, R15, 0x7ffffe00, R8, 0xf8, !PT ;  /* 0x7ffffe000f087812 */ /* 0x000fc600078ef808 */
[----:B------:R-:W-:Y:S01]  /*182a0*/  IMAD R6, R6, c[0x0][0x3d8], RZ ;  /* 0x0000f60006067a24 */ /* 0x000fe200078e02ff */
[----:B------:R-:W-:Y:S01]  /*182b0*/  SHF.L.U32 R76, R8, 0x1, RZ ;  /* 0x00000001084c7819 */ /* 0x000fe200000006ff */
[----:B-1----:R1:W-:Y:S02]  /*182c0*/  @!P1 ST.E [R32.64], R4 ;  /* 0x0000000420009985 */ /* 0x0023e4000c101912 */
[C---:B------:R-:W-:Y:S02]  /*182d0*/  IMAD R3, R19.reuse, c[0x0][0x3dc], R6 ;  /* 0x0000f70013037a24 */ /* 0x040fe400078e0206 */
[----:B------:R-:W-:Y:S01]  /*182e0*/  IMAD.WIDE.U32 R18, R19, c[0x0][0x3d8], R12 ;  /* 0x0000f60013127a25 */ /* 0x000fe200078e000c */
[----:B--2---:R1:W-:Y:S03]  /*182f0*/  @!P0 ST.E [R34.64], R7 ;  /* 0x0000000722008985 */ /* 0x0043e6000c101912 */
[----:B------:R-:W-:Y:S01]  /*18300*/  IMAD.IADD R3, R19, 0x1, R3 ;  /* 0x0000000113037824 */ /* 0x000fe200078e0203 */
[----:B------:R1:W2:Y:S01]  /*18310*/  LDS.128 R60, [R76+0x1080] ;  /* 0x001080004c3c7984 */ /* 0x0002a20000000c00 */
[----:B------:R-:W-:-:S03]  /*18320*/  LEA R74, P0, R18, c[0x0][0x380], 0x1 ;  /* 0x0000e000124a7a11 */ /* 0x000fc600078008ff */
[----:B------:R1:W3:Y:S01]  /*18330*/  LDS.128 R56, [R76+0x2080] ;  /* 0x002080004c387984 */ /* 0x0002e20000000c00 */
[----:B------:R-:W-:Y:S02]  /*18340*/  LEA.HI.X R73, R18, c[0x0][0x384], R3, 0x1, P0 ;  /* 0x0000e10012497a11 */ /* 0x000fe400000f0c03 */
[----:B------:R-:W-:Y:S01]  /*18350*/  ISETP.GE.AND P0, PT, R75, R2, PT ;  /* 0x000000024b00720c */ /* 0x000fe20003f06270 */
        /* <DEDUP_REMOVED lines=41> */
.L_x_1142:
[----:B--234-:R-:W-:Y:S05]  /*185f0*/  BSYNC B0 ;  /* 0x0000000000007941 */ /* 0x01cfea0003800000 */
.L_x_1141:
        /* <DEDUP_REMOVED lines=30> */
.L_x_1144:
[----:B------:R-:W-:Y:S05]  /*187e0*/  BSYNC B0 ;  /* 0x0000000000007941 */ /* 0x000fea0003800000 */
.L_x_1143:
        /* <DEDUP_REMOVED lines=30> */
.L_x_1146:
[----:B------:R-:W-:Y:S05]  /*189d0*/  BSYNC B0 ;  /* 0x0000000000007941 */ /* 0x000fea0003800000 */
.L_x_1145:
        /* <DEDUP_REMOVED lines=31> */
.L_x_1139:
        /* <DEDUP_REMOVED lines=18> */
.L_x_1147:
        /* <DEDUP_REMOVED lines=41> */
.L_x_1149:
[----:B------:R-:W-:Y:S05]  /*18f80*/  BSYNC B0 ;  /* 0x0000000000007941 */ /* 0x000fea0003800000 */
.L_x_1148:
[----:B-1----:R-:W1:Y:S01]  /*18f90*/  S2R R4, SR_CTAID.X ;  /* 0x0000000000047919 */ /* 0x002e620000002500 */
[----:B------:R-:W-:Y:S01]  /*18fa0*/  SHF.R.S32.HI R6, RZ, 0x1f, R3 ;  /* 0x0000001fff067819 */ /* 0x000fe20000011403 */
[----:B------:R-:W-:Y:S01]  /*18fb0*/  IMAD R7, R11, c[0x0][0x3a0], RZ ;  /* 0x0000e8000b077a24 */ /* 0x000fe200078e02ff */
[----:B------:R-:W-:Y:S01]  /*18fc0*/  MOV R8, c[0x0][0x4e8] ;  /* 0x00013a0000087a02 */ /* 0x000fe20000000f00 */
[----:B------:R-:W-:Y:S01]  /*18fd0*/  IMAD.WIDE.U32 R12, R10, c[0x0][0x3a0], RZ ;  /* 0x0000e8000a0c7a25 */ /* 0x000fe200078e00ff */
[----:B------:R-:W-:Y:S02]  /*18fe0*/  LEA.HI R6, R6, R3, RZ, 0x3 ;  /* 0x0000000306067211 */ /* 0x000fe400078f18ff */
[----:B------:R-:W-:Y:S01]  /*18ff0*/  ISETP.NE.AND P0, PT, R8, 0x1, PT ;  /* 0x000000010800780c */ /* 0x000fe20003f05270 */
[----:B------:R-:W-:Y:S01]  /*19000*/  IMAD R7, R10, c[0x0][0x3a4], R7 ;  /* 0x0000e9000a077a24 */ /* 0x000fe200078e0207 */
[----:B------:R-:W-:Y:S01]  /*19010*/  LOP3.LUT R10, R6, 0xfffffff8, RZ, 0xc0, !PT ;  /* 0xfffffff8060a7812 */ /* 0x000fe200078ec0ff */
[----:B------:R-:W-:-:S02]  /*19020*/  IMAD R0, R0, c[0x0][0x3e8], RZ ;  /* 0x0000fa0000007a24 */ /* 0x000fc400078e02ff */
[----:B------:R-:W-:Y:S01]  /*19030*/  IMAD R5, R5, c[0x0][0x3f0], RZ ;  /* 0x0000fc0005057a24 */ /* 0x000fe200078e02ff */
[----:B------:R-:W-:Y:S01]  /*19040*/  IADD3 R13, R13, R7, RZ ;  /* 0x000000070d0d7210 */ /* 0x000fe20007ffe0ff */
[----:B------:R-:W-:Y:S01]  /*19050*/  IMAD.IADD R10, R3, 0x1, -R10 ;  /* 0x00000001030a7824 */ /* 0x000fe200078e0a0a */
[----:B------:R-:W-:Y:S01]  /*19060*/  SHF.R.S32.HI R3, RZ, 0x3, R6 ;  /* 0x00000003ff037819 */ /* 0x000fe20000011406 */
[C---:B------:R-:W-:Y:S02]  /*19070*/  IMAD R0, R223.reuse, c[0x0][0x3ec], R0 ;  /* 0x0000fb00df007a24 */ /* 0x040fe400078e0200 */
[----:B------:R-:W-:Y:S01]  /*19080*/  IMAD.WIDE.U32 R12, R223, c[0x0][0x3e8], R12 ;  /* 0x0000fa00df0c7a25 */ /* 0x000fe200078e000c */
[----:B------:R-:W-:-:S03]  /*19090*/  LEA R7, R10, R3, 0x5 ;  /* 0x000000030a077211 */ /* 0x000fc600078e28ff */
[----:B------:R-:W-:Y:S01]  /*190a0*/  IMAD R5, R226, c[0x0][0x3f4], R5 ;  /* 0x0000fd00e2057a24 */ /* 0x000fe200078e0205 */
[----:B------:R-:W-:Y:S01]  /*190b0*/  IADD3 R13, R0, R13, RZ ;  /* 0x0000000d000d7210 */ /* 0x000fe20007ffe0ff */
[----:B-1----:R-:W-:-:S04]  /*190c0*/  IMAD R7, R4, 0x80, R7 ;  /* 0x0000008004077824 */ /* 0x002fc800078e0207 */
[----:B------:R-:W-:Y:S01]  /*190d0*/  @P0 IMAD.HI.U32 R0, R7, c[0x0][0x4ec], RZ ;  /* 0x00013b0007000a27 */ /* 0x000fe200078e00ff */
[----:B------:R-:W-:-:S03]  /*190e0*/  MOV R6, R7 ;  /* 0x0000000700067202 */ /* 0x000fc60000000f00 */
[----:B------:R-:W-:Y:S01]  /*190f0*/  IMAD.WIDE.U32 R12, R226, c[0x0][0x3f0], R12 ;  /* 0x0000fc00e20c7a25 */ /* 0x000fe200078e000c */
[----:B------:R-:W-:-:S04]  /*19100*/  @P0 SHF.R.U32.HI R6, RZ, c[0x0][0x4f0], R0 ;  /* 0x00013c00ff060a19 */ /* 0x000fc80000011600 */
[--C-:B------:R-:W-:Y:S01]  /*19110*/  SHF.R.S32.HI R8, RZ, 0x1f, R6.reuse ;  /* 0x0000001fff087819 */ /* 0x100fe20000011406 */
[----:B------:R-:W-:Y:S01]  /*19120*/  IMAD.MOV R0, RZ, RZ, -R6 ;  /* 0x000000ffff007224 */ /* 0x000fe200078e0a06 */
[----:B------:R-:W-:-:S03]  /*19130*/  IADD3 R13, R13, R5, RZ ;  /* 0x000000050d0d7210 */ /* 0x000fc60007ffe0ff */
[----:B------:R-:W-:Y:S02]  /*19140*/  IMAD R5, R8, c[0x0][0x3e0], RZ ;  /* 0x0000f80008057a24 */ /* 0x000fe400078e02ff */
[----:B------:R-:W-:Y:S02]  /*19150*/  IMAD R0, R0, c[0x0][0x4e8], R7 ;  /* 0x00013a0000007a24 */ /* 0x000fe400078e0207 */
[----:B------:R-:W-:-:S03]  /*19160*/  IMAD.WIDE.U32 R12, R6, c[0x0][0x3e0], R12 ;  /* 0x0000f800060c7a25 */ /* 0x000fc600078e000c */
[----:B------:R-:W-:Y:S01]  /*19170*/  SHF.R.S32.HI R7, RZ, 0x1f, R0 ;  /* 0x0000001fff077819 */ /* 0x000fe20000011400 */
[----:B------:R-:W-:Y:S02]  /*19180*/  IMAD R5, R6, c[0x0][0x3e4], R5 ;  /* 0x0000f90006057a24 */ /* 0x000fe400078e0205 */
[----:B------:R-:W-:Y:S02]  /*19190*/  IMAD.SHL.U32 R6, R10, 0x8, RZ ;  /* 0x000000080a067824 */ /* 0x000fe400078e00ff */
[----:B------:R-:W-:Y:S01]  /*191a0*/  IMAD R7, R7, c[0x0][0x3d8], RZ ;  /* 0x0000f60007077a24 */ /* 0x000fe200078e02ff */
[----:B------:R-:W-:Y:S02]  /*191b0*/  IADD3 R13, R13, R5, RZ ;  /* 0x000000050d0d7210 */ /* 0x000fe40007ffe0ff */
[----:B------:R-:W-:Y:S01]  /*191c0*/  IADD3 R5, R6, 0x40, RZ ;  /* 0x0000004006057810 */ /* 0x000fe20007ffe0ff */
[C---:B------:R-:W-:Y:S02]  /*191d0*/  IMAD R7, R0.reuse, c[0x0][0x3dc], R7 ;  /* 0x0000f70000077a24 */ /* 0x040fe400078e0207 */
[----:B------:R-:W-:Y:S01]  /*191e0*/  IMAD.WIDE.U32 R12, R0, c[0x0][0x3d8], R12 ;  /* 0x0000f600000c7a25 */ /* 0x000fe200078e000c */
[----:B------:R-:W-:-:S02]  /*191f0*/  LEA R0, R4, R3, 0x7 ;  /* 0x0000000304007211 */ /* 0x000fc400078e38ff */
[----:B------:R-:W-:Y:S02]  /*19200*/  IADD3 R4, R6, 0x80, RZ ;  /* 0x0000008006047810 */ /* 0x000fe40007ffe0ff */
[----:B------:R-:W-:Y:S02]  /*19210*/  IADD3 R7, R13, R7, RZ ;  /* 0x000000070d077210 */ /* 0x000fe40007ffe0ff */
[----:B------:R-:W-:Y:S02]  /*19220*/  LEA R8, P0, R12, c[0x0][0x380], 0x1 ;  /* 0x0000e0000c087a11 */ /* 0x000fe400078008ff */
[----:B------:R-:W-:Y:S02]  /*19230*/  IADD3 R3, R6, 0xc0, RZ ;  /* 0x000000c006037810 */ /* 0x000fe40007ffe0ff */
[----:B------:R-:W-:Y:S01]  /*19240*/  LEA.HI.X R7, R12, c[0x0][0x384], R7, 0x1, P0 ;  /* 0x0000e1000c077a11 */ /* 0x000fe200000f0c07 */
[----:B------:R-:W-:Y:S06]  /*19250*/  BRA.DIV ~URZ, `(.L_x_1150) ;  /* 0x00000c527f007947 */ /* 0x000fec000b800000 */
[----:B------:R1:W2:Y:S02]  /*19260*/  SHFL.IDX PT, R9, R7, RZ, 0x181f ;  /* 0x00181fff07097589 */ /* 0x0002a400000e0000 */
.L_x_1170:
[----:B------:R-:W-:Y:S05]  /*19270*/  BRA.DIV ~URZ, `(.L_x_1151) ;  /* 0x00000cb27f007947 */ /* 0x000fea000b800000 */
[----:B------:R3:W4:Y:S02]  /*19280*/  SHFL.IDX PT, R12, R8, RZ, 0x181f ;  /* 0x00181fff080c7589 */ /* 0x00072400000e0000 */
.L_x_1171:
[----:B-----5:R-:W-:Y:S01]  /*19290*/  IMAD R15, R2, c[0x0][0x4e8], RZ ;  /* 0x00013a00020f7a24 */ /* 0x020fe200078e02ff */
[----:B------:R-:W-:Y:S01]  /*192a0*/  BSSY B0, `(.L_x_1152) ;  /* 0x0000019000007945 */ /* 0x000fe20003800000 */
[----:B--2---:R-:W-:-:S03]  /*192b0*/  MOV R13, R9 ;  /* 0x00000009000d7202 */ /* 0x004fc60000000f00 */
[----:B------:R-:W-:-:S13]  /*192c0*/  ISETP.GE.AND P0, PT, R0, R15, PT ;  /* 0x0000000f0000720c */ /* 0x000fda0003f06270 */
        /* <DEDUP_REMOVED lines=9> */
[----:B----4-:R-:W-:Y:S01]  /*19360*/  @!P3 IMAD.WIDE R16, R6, 0x2, R12 ;  /* 0x000000020610b825 */ /* 0x010fe200078e020c */
        /* <DEDUP_REMOVED lines=12> */
.L_x_1153:
[----:B------:R-:W-:Y:S05]  /*19430*/  BSYNC B0 ;  /* 0x0000000000007941 */ /* 0x000fea0003800000 */
.L_x_1152:
[----:B------:R-:W-:Y:S05]  /*19440*/  BRA.DIV ~URZ, `(.L_x_1154) ;  /* 0x00000b627f007947 */ /* 0x000fea000b800000 */
[----:B------:R1:W2:Y:S04]  /*19450*/  SHFL.IDX PT, R9, R7, 0x1, 0x181f ;  /* 0x00381f0007097f89 */ /* 0x0002a800000e0000 */
[----:B--2-4-:R1:W2:Y:S02]  /*19460*/  SHFL.IDX PT, R12, R8, 0x1, 0x181f ;  /* 0x00381f00080c7f89 */ /* 0x0142a400000e0000 */
.L_x_1172:
[----:B------:R-:W-:Y:S01]  /*19470*/  IADD3 R2, R0, 0x20, RZ ;  /* 0x0000002000027810 */ /* 0x000fe20007ffe0ff */
[----:B------:R-:W-:Y:S01]  /*19480*/  BSSY B0, `(.L_x_1155) ;  /* 0x0000019000007945 */ /* 0x000fe20003800000 */
[----:B------:R-:W-:-:S02]  /*19490*/  IMAD.MOV.U32 R13, RZ, RZ, R9 ;  /* 0x000000ffff0d7224 */ /* 0x000fc400078e0009 */
        /* <DEDUP_REMOVED lines=10> */
[----:B--2---:R-:W-:Y:S01]  /*19540*/  @!P3 IMAD.WIDE R16, R6, 0x2, R12 ;  /* 0x000000020610b825 */ /* 0x004fe200078e020c */
        /* <DEDUP_REMOVED lines=12> */
.L_x_1156:
[----:B------:R-:W-:Y:S05]  /*19610*/  BSYNC B0 ;  /* 0x0000000000007941 */ /* 0x000fea0003800000 */
.L_x_1155:
[----:B------:R-:W-:Y:S05]  /*19620*/  BRA.DIV ~URZ, `(.L_x_1157) ;  /* 0x00000a727f007947 */ /* 0x000fea000b800000 */
[----:B------:R4:W1:Y:S02]  /*19630*/  SHFL.IDX PT, R9, R7, 0x2, 0x181f ;  /* 0x00581f0007097f89 */ /* 0x00086400000e0000 */
.L_x_1173:
[----:B------:R-:W-:Y:S05]  /*19640*/  BRA.DIV ~URZ, `(.L_x_1158) ;  /* 0x00000ad27f007947 */ /* 0x000fea000b800000 */
[----:B--2---:R2:W3:Y:S02]  /*19650*/  SHFL.IDX PT, R12, R8, 0x2, 0x181f ;  /* 0x00581f00080c7f89 */ /* 0x0044e400000e0000 */
.L_x_1174:
[----:B------:R-:W-:Y:S01]  /*19660*/  IADD3 R2, R0, 0x40, RZ ;  /* 0x0000004000027810 */ /* 0x000fe20007ffe0ff */
[----:B------:R-:W-:Y:S01]  /*19670*/  BSSY B0, `(.L_x_1159) ;  /* 0x0000019000007945 */ /* 0x000fe20003800000 */
[----:B-1----:R-:W-:-:S02]  /*19680*/  IMAD.MOV.U32 R13, RZ, RZ, R9 ;  /* 0x000000ffff0d7224 */ /* 0x002fc400078e0009 */
        /* <DEDUP_REMOVED lines=10> */
[----:B---3--:R-:W-:Y:S01]  /*19730*/  @!P3 IMAD.WIDE R16, R6, 0x2, R12 ;  /* 0x000000020610b825 */ /* 0x008fe200078e020c */
        /* <DEDUP_REMOVED lines=12> */
.L_x_1160:
[----:B------:R-:W-:Y:S05]  /*19800*/  BSYNC B0 ;  /* 0x0000000000007941 */ /* 0x000fea0003800000 */
.L_x_1159:
[----:B------:R-:W-:Y:S05]  /*19810*/  BRA.DIV ~URZ, `(.L_x_1161) ;  /* 0x000009827f007947 */ /* 0x000fea000b800000 */
[----:B----4-:R-:W4:Y:S04]  /*19820*/  SHFL.IDX PT, R7, R7, 0x3, 0x181f ;  /* 0x00781f0007077f89 */ /* 0x010f2800000e0000 */
[----:B-1----:R1:W2:Y:S02]  /*19830*/  SHFL.IDX PT, R16, R8, 0x3, 0x181f ;  /* 0x00781f0008107f89 */ /* 0x0022a400000e0000 */
.L_x_1175:
[----:B------:R-:W-:Y:S01]  /*19840*/  IADD3 R0, R0, 0x60, RZ ;  /* 0x0000006000007810 */ /* 0x000fe20007ffe0ff */
[----:B----4-:R-:W-:-:S03]  /*19850*/  IMAD.MOV.U32 R17, RZ, RZ, R7 ;  /* 0x000000ffff117224 */ /* 0x010fc600078e0007 */
[----:B------:R-:W-:-:S13]  /*19860*/  ISETP.GE.AND P0, PT, R0, R15, PT ;  /* 0x0000000f0000720c */ /* 0x000fda0003f06270 */
[----:B------:R-:W-:Y:S05]  /*19870*/  @P0 EXIT ;  /* 0x000000000000094d */ /* 0x000fea0003800000 */
[----:B------:R-:W-:Y:S02]  /*19880*/  ISETP.GE.AND P1, PT, R5, c[0x0][0x3c8], PT ;  /* 0x0000f20005007a0c */ /* 0x000fe40003f26270 */
[----:B------:R-:W-:Y:S02]  /*19890*/  ISETP.GE.AND P0, PT, R4, c[0x0][0x3c8], PT ;  /* 0x0000f20004007a0c */ /* 0x000fe40003f06270 */
[----:B------:R-:W-:-:S09]  /*198a0*/  ISETP.GE.AND P2, PT, R6, c[0x0][0x3c8], PT ;  /* 0x0000f20006007a0c */ /* 0x000fd20003f46270 */
[----:B------:R-:W-:Y:S02]  /*198b0*/  @!P1 SHF.R.S32.HI R0, RZ, 0x1f, R5 ;  /* 0x0000001fff009819 */ /* 0x000fe40000011405 */
[----:B------:R-:W-:Y:S02]  /*198c0*/  @!P0 SHF.R.S32.HI R7, RZ, 0x1f, R4 ;  /* 0x0000001fff078819 */ /* 0x000fe40000011404 */
[----:B------:R-:W-:Y:S01]  /*198d0*/  @!P1 LEA.HI R0, R0, R5, RZ, 0x3 ;  /* 0x0000000500009211 */ /* 0x000fe200078f18ff */
[--C-:B-123--:R-:W-:Y:S01]  /*198e0*/  @!P2 IMAD.WIDE R8, R6, 0x2, R16.reuse ;  /* 0x000000020608a825 */ /* 0x10efe200078e0210 */
        /* <DEDUP_REMOVED lines=16> */
.L_x_1072:
[----:B--2---:R-:W-:Y:S01]  /*199f0*/  IMAD.MOV.U32 R14, RZ, RZ, R15 ;  /* 0x000000ffff0e7224 */ /* 0x004fe200078e000f */
[----:B------:R-:W-:Y:S01]  /*19a00*/  MOV R12, 0x181f ;  /* 0x0000181f000c7802 */ /* 0x000fe20000000f00 */
[----:B------:R-:W-:Y:S01]  /*19a10*/  IMAD.MOV.U32 R13, RZ, RZ, RZ ;  /* 0x000000ffff0d7224 */ /* 0x000fe200078e00ff */
[----:B------:R-:W-:Y:S02]  /*19a20*/  MOV R11, 0xffffffff ;  /* 0xffffffff000b7802 */ /* 0x000fe40000000f00 */
[----:B------:R-:W-:Y:S02]  /*19a30*/  MOV R10, 0x19a50 ;  /* 0x00019a50000a7802 */ /* 0x000fe40000000f00 */
[----:B------:R-:W-:Y:S05]  /*19a40*/  CALL.REL.NOINC `($__internal_3_$__cuda_sm70_shflsync_idx_p) ;  /* 0x0000ad0000007944 */ /* 0x000fea0003c00000 */
[----:B--2---:R-:W-:Y:S01]  /*19a50*/  MOV R17, R16 ;  /* 0x0000001000117202 */ /* 0x004fe20000000f00 */
[----:B-1----:R-:W-:Y:S05]  /*19a60*/  BRA `(.L_x_1162) ;  /* 0xfffeee3000007947 */ /* 0x002fea000383ffff */
.L_x_1073:
[----:B------:R-:W-:Y:S01]  /*19a70*/  IMAD.MOV.U32 R14, RZ, RZ, R2 ;  /* 0x000000ffff0e7224 */ /* 0x000fe200078e0002 */
[----:B------:R-:W-:Y:S01]  /*19a80*/  MOV R12, 0x181f ;  /* 0x0000181f000c7802 */ /* 0x000fe20000000f00 */
[----:B------:R-:W-:Y:S01]  /*19a90*/  IMAD.MOV.U32 R13, RZ, RZ, RZ ;  /* 0x000000ffff0d7224 */ /* 0x000fe200078e00ff */
[----:B------:R-:W-:-:S02]  /*19aa0*/  MOV R11, 0xffffffff ;  /* 0xffffffff000b7802 */ /* 0x000fc40000000f00 */
[----:B------:R-:W-:Y:S02]  /*19ab0*/  MOV R10, 0x19ad0 ;  /* 0x00019ad0000a7802 */ /* 0x000fe40000000f00 */
[----:B-12---:R-:W-:Y:S05]  /*19ac0*/  CALL.REL.NOINC `($__internal_3_$__cuda_sm70_shflsync_idx_p) ;  /* 0x0000ac8000007944 */ /* 0x006fea0003c00000 */
[----:B-12---:R-:W-:Y:S05]  /*19ad0*/  BRA `(.L_x_1163) ;  /* 0xfffeede000007947 */ /* 0x006fea000383ffff */
.L_x_1076:
[----:B------:R-:W-:Y:S01]  /*19ae0*/  IMAD.MOV.U32 R14, RZ, RZ, R15 ;  /* 0x000000ffff0e7224 */ /* 0x000fe200078e000f */
[----:B--2---:R-:W-:Y:S01]  /*19af0*/  MOV R12, 0x181f ;  /* 0x0000181f000c7802 */ /* 0x004fe20000000f00 */
[----:B------:R-:W-:Y:S01]  /*19b00*/  IMAD.MOV.U32 R13, RZ, RZ, 0x1 ;  /* 0x00000001ff0d7424 */ /* 0x000fe200078e00ff */
[----:B------:R-:W-:Y:S02]  /*19b10*/  MOV R11, 0xffffffff ;  /* 0xffffffff000b7802 */ /* 0x000fe40000000f00 */
[----:B------:R-:W-:Y:S02]  /*19b20*/  MOV R10, 0x19b40 ;  /* 0x00019b40000a7802 */ /* 0x000fe40000000f00 */
[----:B-1-34-:R-:W-:Y:S05]  /*19b30*/  CALL.REL.NOINC `($__internal_3_$__cuda_sm70_shflsync_idx_p) ;  /* 0x0000ac1000007944 */ /* 0x01afea0003c00000 */
[----:B--2---:R-:W-:Y:S01]  /*19b40*/  IMAD.MOV.U32 R17, RZ, RZ, R16 ;  /* 0x000000ffff117224 */ /* 0x004fe200078e0010 */
[----:B-1----:R-:W-:Y:S01]  /*19b50*/  MOV R14, R2 ;  /* 0x00000002000e7202 */ /* 0x002fe20000000f00 */
[----:B------:R-:W-:Y:S01]  /*19b60*/  IMAD.MOV.U32 R13, RZ, RZ, 0x1 ;  /* 0x00000001ff0d7424 */ /* 0x000fe200078e00ff */
[----:B------:R-:W-:Y:S01]  /*19b70*/  MOV R12, 0x181f ;  /* 0x0000181f000c7802 */ /* 0x000fe20000000f00 */
[----:B------:R-:W-:Y:S01]  /*19b80*/  IMAD.MOV.U32 R11, RZ, RZ, -0x1 ;  /* 0xffffffffff0b7424 */ /* 0x000fe200078e00ff */
[----:B------:R-:W-:-:S02]  /*19b90*/  MOV R10, 0x19bb0 ;  /* 0x00019bb0000a7802 */ /* 0x000fc40000000f00 */
[----:B------:R-:W-:Y:S05]  /*19ba0*/  CALL.REL.NOINC `($__internal_3_$__cuda_sm70_shflsync_idx_p) ;  /* 0x0000aba000007944 */ /* 0x000fea0003c00000 */
[----:B-12---:R-:W-:Y:S05]  /*19bb0*/  BRA `(.L_x_1164) ;  /* 0xfffeef3000007947 */ /* 0x006fea000383ffff */
.L_x_1079:
[----:B------:R-:W-:Y:S01]  /*19bc0*/  IMAD.MOV.U32 R14, RZ, RZ, R15 ;  /* 0x000000ffff0e7224 */ /* 0x000fe200078e000f */
[----:B-1----:R-:W-:Y:S01]  /*19bd0*/  MOV R12, 0x181f ;  /* 0x0000181f000c7802 */ /* 0x002fe20000000f00 */
[----:B------:R-:W-:Y:S01]  /*19be0*/  IMAD.MOV.U32 R13, RZ, RZ, 0x2 ;  /* 0x00000002ff0d7424 */ /* 0x000fe200078e00ff */
[----:B------:R-:W-:-:S02]  /*19bf0*/  MOV R11, 0xffffffff ;  /* 0xffffffff000b7802 */ /* 0x000fc40000000f00 */
[----:B------:R-:W-:Y:S02]  /*19c00*/  MOV R10, 0x19c20 ;  /* 0x00019c20000a7802 */ /* 0x000fe40000000f00 */
[----:B--234-:R-:W-:Y:S05]  /*19c10*/  CALL.REL.NOINC `($__internal_3_$__cuda_sm70_shflsync_idx_p) ;  /* 0x0000ab3000007944 */ /* 0x01cfea0003c00000 */
[----:B--2---:R-:W-:Y:S01]  /*19c20*/  MOV R17, R16 ;  /* 0x0000001000117202 */ /* 0x004fe20000000f00 */
[----:B-1----:R-:W-:Y:S05]  /*19c30*/  BRA `(.L_x_1165) ;  /* 0xfffef0a000007947 */ /* 0x002fea000383ffff */
.L_x_1080:
[----:B------:R-:W-:Y:S01]  /*19c40*/  IMAD.MOV.U32 R14, RZ, RZ, R2 ;  /* 0x000000ffff0e7224 */ /* 0x000fe200078e0002 */
[----:B------:R-:W-:Y:S01]  /*19c50*/  MOV R12, 0x181f ;  /* 0x0000181f000c7802 */ /* 0x000fe20000000f00 */
[----:B------:R-:W-:Y:S01]  /*19c60*/  IMAD.MOV.U32 R13, RZ, RZ, 0x2 ;  /* 0x00000002ff0d7424 */ /* 0x000fe200078e00ff */
[----:B------:R-:W-:Y:S02]  /*19c70*/  MOV R11, 0xffffffff ;  /* 0xffffffff000b7802 */ /* 0x000fe40000000f00 */
[----:B------:R-:W-:Y:S02]  /*19c80*/  MOV R10, 0x19ca0 ;  /* 0x00019ca0000a7802 */ /* 0x000fe40000000f00 */
[----:B-1234-:R-:W-:Y:S05]  /*19c90*/  CALL.REL.NOINC `($__internal_3_$__cuda_sm70_shflsync_idx_p) ;  /* 0x0000aab000007944 */ /* 0x01efea0003c00000 */
[----:B-12---:R-:W-:Y:S05]  /*19ca0*/  BRA `(.L_x_1166) ;  /* 0xfffef05000007947 */ /* 0x006fea000383ffff */
.L_x_1083:
[----:B------:R-:W-:Y:S01]  /*19cb0*/  IMAD.MOV.U32 R14, RZ, RZ, R15 ;  /* 0x000000ffff0e7224 */ /* 0x000fe200078e000f */
[----:B-1----:R-:W-:Y:S01]  /*19cc0*/  MOV R12, 0x181f ;  /* 0x0000181f000c7802 */ /* 0x002fe20000000f00 */
[----:B------:R-:W-:Y:S01]  /*19cd0*/  IMAD.MOV.U32 R13, RZ, RZ, 0x3 ;  /* 0x00000003ff0d7424 */ /* 0x000fe200078e00ff */
[----:B------:R-:W-:Y:S02]  /*19ce0*/  MOV R11, 0xffffffff ;  /* 0xffffffff000b7802 */ /* 0x000fe40000000f00 */
[----:B------:R-:W-:-:S02]  /*19cf0*/  MOV R10, 0x19d10 ;  /* 0x00019d10000a7802 */ /* 0x000fc40000000f00 */
[----:B--234-:R-:W-:Y:S05]  /*19d00*/  CALL.REL.NOINC `($__internal_3_$__cuda_sm70_shflsync_idx_p) ;  /* 0x0000aa4000007944 */ /* 0x01cfea0003c00000 */
        /* <DEDUP_REMOVED lines=8> */
.L_x_1137:
[----:B------:R-:W-:Y:S02]  /*19d90*/  MOV R6, 0x2 ;  /* 0x0000000200067802 */ /* 0x000fe40000000f00 */
[----:B------:R-:W-:-:S02]  /*19da0*/  MOV R10, 0x19dc0 ;  /* 0x00019dc0000a7802 */ /* 0x000fc40000000f00 */
[----:B------:R-:W-:Y:S05]  /*19db0*/  CALL.REL.NOINC `($__internal_2_$__cuda_sm70_shflsync_bfly_p) ;  /* 0x0000a95000007944 */ /* 0x000fea0003c00000 */
[----:B-12---:R-:W-:Y:S05]  /*19dc0*/  BRA `(.L_x_1168) ;  /* 0xffffc9a000007947 */ /* 0x006fea000383ffff */
.L_x_1138:
[----:B------:R-:W-:Y:S02]  /*19dd0*/  MOV R6, 0x1 ;  /* 0x0000000100067802 */ /* 0x000fe40000000f00 */
[----:B------:R-:W-:-:S02]  /*19de0*/  MOV R10, 0x19e00 ;  /* 0x00019e00000a7802 */ /* 0x000fc40000000f00 */
[----:B------:R-:W-:Y:S05]  /*19df0*/  CALL.REL.NOINC `($__internal_2_$__cuda_sm70_shflsync_bfly_p) ;  /* 0x0000a91000007944 */ /* 0x000fea0003c00000 */
[----:B--2---:R-:W-:Y:S01]  /*19e00*/  FADD.FTZ R9, R247, R6 ;  /* 0x00000006f7097221 */ /* 0x004fe20000010000 */
[----:B-1----:R-:W-:-:S02]  /*19e10*/  MOV R247, R243 ;  /* 0x000000f300f77202 */ /* 0x002fc40000000f00 */
[----:B------:R-:W-:Y:S02]  /*19e20*/  MOV R6, 0x2 ;  /* 0x0000000200067802 */ /* 0x000fe40000000f00 */
[----:B------:R-:W-:Y:S02]  /*19e30*/  MOV R10, 0x19e50 ;  /* 0x00019e50000a7802 */ /* 0x000fe40000000f00 */
[----:B------:R-:W-:Y:S05]  /*19e40*/  CALL.REL.NOINC `($__internal_2_$__cuda_sm70_shflsync_bfly_p) ;  /* 0x0000a8c000007944 */ /* 0x000fea0003c00000 */
[----:B--2---:R-:W-:Y:S01]  /*19e50*/  FADD.FTZ R5, R243, R6 ;  /* 0x00000006f3057221 */ /* 0x004fe20000010000 */
[----:B------:R-:W-:Y:S02]  /*19e60*/  MOV R6, 0x1 ;  /* 0x0000000100067802 */ /* 0x000fe40000000f00 */
[----:B------:R-:W-:Y:S02]  /*19e70*/  MOV R10, 0x19ea0 ;  /* 0x00019ea0000a7802 */ /* 0x000fe40000000f00 */
[----:B-1----:R-:W-:Y:S02]  /*19e80*/  MOV R247, R5 ;  /* 0x0000000500f77202 */ /* 0x002fe40000000f00 */
[----:B------:R-:W-:Y:S05]  /*19e90*/  CALL.REL.NOINC `($__internal_2_$__cuda_sm70_shflsync_bfly_p) ;  /* 0x0000a87000007944 */ /* 0x000fea0003c00000 */
[----:B-12---:R-:W-:Y:S05]  /*19ea0*/  BRA `(.L_x_1169) ;  /* 0xffffc93000007947 */ /* 0x006fea000383ffff */
.L_x_1150:
[----:B------:R-:W-:Y:S01]  /*19eb0*/  IMAD.MOV.U32 R14, RZ, RZ, R7 ;  /* 0x000000ffff0e7224 */ /* 0x000fe200078e0007 */
[----:B------:R-:W-:Y:S01]  /*19ec0*/  MOV R12, 0x181f ;  /* 0x0000181f000c7802 */ /* 0x000fe20000000f00 */
[----:B------:R-:W-:Y:S01]  /*19ed0*/  IMAD.MOV.U32 R13, RZ, RZ, RZ ;  /* 0x000000ffff0d7224 */ /* 0x000fe200078e00ff */
[----:B------:R-:W-:-:S02]  /*19ee0*/  MOV R11, 0xffffffff ;  /* 0xffffffff000b7802 */ /* 0x000fc40000000f00 */
[----:B------:R-:W-:Y:S02]  /*19ef0*/  MOV R10, 0x19f10 ;  /* 0x00019f10000a7802 */ /* 0x000fe40000000f00 */
[----:B-----5:R-:W-:Y:S05]  /*19f00*/  CALL.REL.NOINC `($__internal_3_$__cuda_sm70_shflsync_idx_p) ;  /* 0x0000a84000007944 */ /* 0x020fea0003c00000 */
[----:B--2---:R-:W-:Y:S01]  /*19f10*/  MOV R9, R16 ;  /* 0x0000001000097202 */ /* 0x004fe20000000f00 */
[----:B-1----:R-:W-:Y:S05]  /*19f20*/  BRA `(.L_x_1170) ;  /* 0xfffff34000007947 */ /* 0x002fea000383ffff */
.L_x_1151:
[----:B------:R-:W-:Y:S01]  /*19f30*/  IMAD.MOV.U32 R14, RZ, RZ, R8 ;  /* 0x000000ffff0e7224 */ /* 0x000fe200078e0008 */
[----:B------:R-:W-:Y:S01]  /*19f40*/  MOV R12, 0x181f ;  /* 0x0000181f000c7802 */ /* 0x000fe20000000f00 */
[----:B------:R-:W-:Y:S01]  /*19f50*/  IMAD.MOV.U32 R13, RZ, RZ, RZ ;  /* 0x000000ffff0d7224 */ /* 0x000fe200078e00ff */
[----:B------:R-:W-:Y:S02]  /*19f60*/  MOV R11, 0xffffffff ;  /* 0xffffffff000b7802 */ /* 0x000fe40000000f00 */
[----:B------:R-:W-:Y:S02]  /*19f70*/  MOV R10, 0x19f90 ;  /* 0x00019f90000a7802 */ /* 0x000fe40000000f00 */
[----:B-12--5:R-:W-:Y:S05]  /*19f80*/  CALL.REL.NOINC `($__internal_3_$__cuda_sm70_shflsync_idx_p) ;  /* 0x0000a7c000007944 */ /* 0x026fea0003c00000 */
[----:B-12---:R-:W-:Y:S01]  /*19f90*/  MOV R12, R16 ;  /* 0x00000010000c7202 */ /* 0x006fe20000000f00 */
[----:B------:R-:W-:Y:S05]  /*19fa0*/  BRA `(.L_x_1171) ;  /* 0xfffff2e000007947 */ /* 0x000fea000383ffff */
.L_x_1154:
[----:B------:R-:W-:Y:S01]  /*19fb0*/  IMAD.MOV.U32 R14, RZ, RZ, R7 ;  /* 0x000000ffff0e7224 */ /* 0x000fe200078e0007 */
[----:B--2-4-:R-:W-:Y:S01]  /*19fc0*/  MOV R12, 0x181f ;  /* 0x0000181f000c7802 */ /* 0x014fe20000000f00 */
[----:B------:R-:W-:Y:S01]  /*19fd0*/  IMAD.MOV.U32 R13, RZ, RZ, 0x1 ;  /* 0x00000001ff0d7424 */ /* 0x000fe200078e00ff */
[----:B------:R-:W-:-:S02]  /*19fe0*/  MOV R11, 0xffffffff ;  /* 0xffffffff000b7802 */ /* 0x000fc40000000f00 */
[----:B------:R-:W-:Y:S02]  /*19ff0*/  MOV R10, 0x1a010 ;  /* 0x0001a010000a7802 */ /* 0x000fe40000000f00 */
[----:B-1-3--:R-:W-:Y:S05]  /*1a000*/  CALL.REL.NOINC `($__internal_3_$__cuda_sm70_shflsync_idx_p) ;  /* 0x0000a74000007944 */ /* 0x00afea0003c00000 */
[----:B--2---:R-:W-:Y:S01]  /*1a010*/  IMAD.MOV.U32 R9, RZ, RZ, R16 ;  /* 0x000000ffff097224 */ /* 0x004fe200078e0010 */
[----:B-1----:R-:W-:Y:S01]  /*1a020*/  MOV R14, R8 ;  /* 0x00000008000e7202 */ /* 0x002fe20000000f00 */
[----:B------:R-:W-:Y:S01]  /*1a030*/  IMAD.MOV.U32 R13, RZ, RZ, 0x1 ;  /* 0x00000001ff0d7424 */ /* 0x000fe200078e00ff */
[----:B------:R-:W-:Y:S01]  /*1a040*/  MOV R12, 0x181f ;  /* 0x0000181f000c7802 */ /* 0x000fe20000000f00 */
[----:B------:R-:W-:Y:S01]  /*1a050*/  IMAD.MOV.U32 R11, RZ, RZ, -0x1 ;  /* 0xffffffffff0b7424 */ /* 0x000fe200078e00ff */
[----:B------:R-:W-:Y:S02]  /*1a060*/  MOV R10, 0x1a080 ;  /* 0x0001a080000a7802 */ /* 0x000fe40000000f00 */
[----:B------:R-:W-:Y:S05]  /*1a070*/  CALL.REL.NOINC `($__internal_3_$__cuda_sm70_shflsync_idx_p) ;  /* 0x0000a6d000007944 */ /* 0x000fea0003c00000 */
[----:B-12---:R-:W-:Y:S01]  /*1a080*/  MOV R12, R16 ;  /* 0x00000010000c7202 */ /* 0x006fe20000000f00 */
[----:B------:R-:W-:Y:S05]  /*1a090*/  BRA `(.L_x_1172) ;  /* 0xfffff3d000007947 */ /* 0x000fea000383ffff */
.L_x_1157:
[----:B------:R-:W-:Y:S01]  /*1a0a0*/  IMAD.MOV.U32 R14, RZ, RZ, R7 ;  /* 0x000000ffff0e7224 */ /* 0x000fe200078e0007 */
[----:B--2---:R-:W-:Y:S01]  /*1a0b0*/  MOV R12, 0x181f ;  /* 0x0000181f000c7802 */ /* 0x004fe20000000f00 */
[----:B------:R-:W-:Y:S01]  /*1a0c0*/  IMAD.MOV.U32 R13, RZ, RZ, 0x2 ;  /* 0x00000002ff0d7424 */ /* 0x000fe200078e00ff */
[----:B------:R-:W-:Y:S02]  /*1a0d0*/  MOV R11, 0xffffffff ;  /* 0xffffffff000b7802 */ /* 0x000fe40000000f00 */
[----:B------:R-:W-:-:S02]  /*1a0e0*/  MOV R10, 0x1a100 ;  /* 0x0001a100000a7802 */ /* 0x000fc40000000f00 */
[----:B-1-3--:R-:W-:Y:S05]  /*1a0f0*/  CALL.REL.NOINC `($__internal_3_$__cuda_sm70_shflsync_idx_p) ;  /* 0x0000a65000007944 */ /* 0x00afea0003c00000 */
[----:B--2---:R-:W-:Y:S01]  /*1a100*/  MOV R9, R16 ;  /* 0x0000001000097202 */ /* 0x004fe20000000f00 */
[----:B-1----:R-:W-:Y:S05]  /*1a110*/  BRA `(.L_x_1173) ;  /* 0xfffff52000007947 */ /* 0x002fea000383ffff */
.L_x_1158:
[----:B------:R-:W-:Y:S01]  /*1a120*/  IMAD.MOV.U32 R14, RZ, RZ, R8 ;  /* 0x000000ffff0e7224 */ /* 0x000fe200078e0008 */
[----:B--2---:R-:W-:Y:S01]  /*1a130*/  MOV R12, 0x181f ;  /* 0x0000181f000c7802 */ /* 0x004fe20000000f00 */
[----:B------:R-:W-:Y:S01]  /*1a140*/  IMAD.MOV.U32 R13, RZ, RZ, 0x2 ;  /* 0x00000002ff0d7424 */ /* 0x000fe200078e00ff */
[----:B------:R-:W-:-:S02]  /*1a150*/  MOV R11, 0xffffffff ;  /* 0xffffffff000b7802 */ /* 0x000fc40000000f00 */
[----:B------:R-:W-:Y:S02]  /*1a160*/  MOV R10, 0x1a180 ;  /* 0x0001a180000a7802 */ /* 0x000fe40000000f00 */
[----:B-1-34-:R-:W-:Y:S05]  /*1a170*/  CALL.REL.NOINC `($__internal_3_$__cuda_sm70_shflsync_idx_p) ;  /* 0x0000a5d000007944 */ /* 0x01afea0003c00000 */
[----:B-12---:R-:W-:Y:S01]  /*1a180*/  MOV R12, R16 ;  /* 0x00000010000c7202 */ /* 0x006fe20000000f00 */
[----:B------:R-:W-:Y:S05]  /*1a190*/  BRA `(.L_x_1174) ;  /* 0xfffff4c000007947 */ /* 0x000fea000383ffff */
.L_x_1161:
[----:B------:R-:W-:Y:S01]  /*1a1a0*/  IMAD.MOV.U32 R14, RZ, RZ, R7 ;  /* 0x000000ffff0e7224 */ /* 0x000fe200078e0007 */
[----:B-1-3--:R-:W-:Y:S01]  /*1a1b0*/  MOV R12, 0x181f ;  /* 0x0000181f000c7802 */ /* 0x00afe20000000f00 */
[----:B------:R-:W-:Y:S01]  /*1a1c0*/  IMAD.MOV.U32 R13, RZ, RZ, 0x3 ;  /* 0x00000003ff0d7424 */ /* 0x000fe200078e00ff */
[----:B------:R-:W-:Y:S02]  /*1a1d0*/  MOV R11, 0xffffffff ;  /* 0xffffffff000b7802 */ /* 0x000fe40000000f00 */
[----:B------:R-:W-:Y:S02]  /*1a1e0*/  MOV R10, 0x1a200 ;  /* 0x0001a200000a7802 */ /* 0x000fe40000000f00 */
[----:B--2-4-:R-:W-:Y:S05]  /*1a1f0*/  CALL.REL.NOINC `($__internal_3_$__cuda_sm70_shflsync_idx_p) ;  /* 0x0000a55000007944 */ /* 0x014fea0003c00000 */
        /* <DEDUP_REMOVED lines=8> */
        .type           $_ZN7cutlass13device_kernelIN5flash19enable_sm80_to_sm89INS1_16FlashAttnFwdSm80INS1_25CollectiveMainloopFwdSm80ILi8ELi1ELb0EN4cute5tupleIJNS5_1CILi128EEENS7_ILi48EEENS7_ILi256EEEEEELi256ENS_6half_tEfNS_4arch4Sm80ELb0ELb1ELb1ELb1ELb0ELb1ELb1ELb0EEENS1_21CollectiveEpilogueFwdINS6_IJS8_SA_S9_EEENS6_IJNS7_ILi1EEESI_SI_EEESC_SE_Li256ELb1ELb1ELb0ELb0EEENS1_19SingleTileSchedulerILb1ELb0ELb1ELi128EEEEEEEEEvNT_6ParamsE$_ZZN5flash25CollectiveMainloopFwdSm80ILi8ELi1ELb0EN4cute5tupleIJNS1_1CILi128EEENS3_ILi48EEENS3_ILi256EEEEEELi256EN7cutlass6half_tEfNS8_4arch4Sm80ELb0ELb1ELb1ELb1ELb0ELb1ELb1ELb0EE3mmaINS_16FlashAttnFwdSm80ISC_NS_21CollectiveEpilogueFwdINS2_IJS4_S6_S5_EEENS2_IJNS3_ILi1EEESH_SH_EEES9_SB_Li256ELb1ELb1ELb0ELb0EEENS_19SingleTileSchedulerILb1ELb0ELb1ELi128EEEE13SharedStorageENS1_6TensorINS1_11ArrayEngineIfLm128EEENS1_6LayoutINS2_IJNS2_IJNS3_ILi2EEESS_EEESH_NS3_ILi32EEEEEENS2_IJNS2_IJSH_SS_EEENS3_ILi0EEENS3_ILi4EEEEEEEEEENS_7SoftmaxILi2ELi0EEEEEbRKNSC_6ParamsERT0_RT1_iRKNS_16SeqlenInfoQKNewKILb1ELb1EEENS2_IJiiiiEEERT_ENKUlvE_clEv,@function
        .size           $_ZN7cutlass13device_kernelIN5flash19enable_sm80_to_sm89INS1_16FlashAttnFwdSm80INS1_25CollectiveMainloopFwdSm80ILi8ELi1ELb0EN4cute5tupleIJNS5_1CILi128EEENS7_ILi48EEENS7_ILi256EEEEEELi256ENS_6half_tEfNS_4arch4Sm80ELb0ELb1ELb1ELb1ELb0ELb1ELb1ELb0EEENS1_21CollectiveEpilogueFwdINS6_IJS8_SA_S9_EEENS6_IJNS7_ILi1EEESI_SI_EEESC_SE_Li256ELb1ELb1ELb0ELb0EEENS1_19SingleTileSchedulerILb1ELb0ELb1ELi128EEEEEEEEEvNT_6ParamsE$_ZZN5flash25CollectiveMainloopFwdSm80ILi8ELi1ELb0EN4cute5tupleIJNS1_1CILi128EEENS3_ILi48EEENS3_ILi256EEEEEELi256EN7cutlass6half_tEfNS8_4arch4Sm80ELb0ELb1ELb1ELb1ELb0ELb1ELb1ELb0EE3mmaINS_16FlashAttnFwdSm80ISC_NS_21CollectiveEpilogueFwdINS2_IJS4_S6_S5_EEENS2_IJNS3_ILi1EEESH_SH_EEES9_SB_Li256ELb1ELb1ELb0ELb0EEENS_19SingleTileSchedulerILb1ELb0ELb1ELi128EEEE13SharedStorageENS1_6TensorINS1_11ArrayEngineIfLm128EEENS1_6LayoutINS2_IJNS2_IJNS3_ILi2EEESS_EEESH_NS3_ILi32EEEEEENS2_IJNS2_IJSH_SS_EEENS3_ILi0EEENS3_ILi4EEEEEEEEEENS_7SoftmaxILi2ELi0EEEEEbRKNSC_6ParamsERT0_RT1_iRKNS_16SeqlenInfoQKNewKILb1ELb1EEENS2_IJiiiiEEERT_ENKUlvE_clEv,($__internal_2_$__cuda_sm70_shflsync_bfly_p - $_ZN7cutlass13device_kernelIN5flash19enable_sm80_to_sm89INS1_16FlashAttnFwdSm80INS1_25CollectiveMainloopFwdSm80ILi8ELi1ELb0EN4cute5tupleIJNS5_1CILi128EEENS7_ILi48EEENS7_ILi256EEEEEELi256ENS_6half_tEfNS_4arch4Sm80ELb0ELb1ELb1ELb1ELb0ELb1ELb1ELb0EEENS1_21CollectiveEpilogueFwdINS6_IJS8_SA_S9_EEENS6_IJNS7_ILi1EEESI_SI_EEESC_SE_Li256ELb1ELb1ELb0ELb0EEENS1_19SingleTileSchedulerILb1ELb0ELb1ELi128EEEEEEEEEvNT_6ParamsE$_ZZN5flash25CollectiveMainloopFwdSm80ILi8ELi1ELb0EN4cute5tupleIJNS1_1CILi128EEENS3_ILi48EEENS3_ILi256EEEEEELi256EN7cutlass6half_tEfNS8_4arch4Sm80ELb0ELb1ELb1ELb1ELb0ELb1ELb1ELb0EE3mmaINS_16FlashAttnFwdSm80ISC_NS_21CollectiveEpilogueFwdINS2_IJS4_S6_S5_EEENS2_IJNS3_ILi1EEESH_SH_EEES9_SB_Li256ELb1ELb1ELb0ELb0EEENS_19SingleTileSchedulerILb1ELb0ELb1ELi128EEEE13SharedStorageENS1_6TensorINS1_11ArrayEngineIfLm128EEENS1_6LayoutINS2_IJNS2_IJNS3_ILi2EEESS_EEESH_NS3_ILi32EEEEEENS2_IJNS2_IJSH_SS_EEENS3_ILi0EEENS3_ILi4EEEEEEEEEENS_7SoftmaxILi2ELi0EEEEEbRKNSC_6ParamsERT0_RT1_iRKNS_16SeqlenInfoQKNewKILb1ELb1EEENS2_IJiiiiEEERT_ENKUlvE_clEv)
$_ZN7cutlass13device_kernelIN5flash19enable_sm80_to_sm89INS1_16FlashAttnFwdSm80INS1_25CollectiveMainloopFwdSm80ILi8ELi1ELb0EN4cute5tupleIJNS5_1CILi128EEENS7_ILi48EEENS7_ILi256EEEEEELi256ENS_6half_tEfNS_4arch4Sm80ELb0ELb1ELb1ELb1ELb0ELb1ELb1ELb0EEENS1_21CollectiveEpilogueFwdINS6_IJS8_SA_S9_EEENS6_IJNS7_ILi1EEESI_SI_EEESC_SE_Li256ELb1ELb1ELb0ELb0EEENS1_19SingleTileSchedulerILb1ELb0ELb1ELi128EEEEEEEEEvNT_6ParamsE$_ZZN5flash25CollectiveMainloopFwdSm80ILi8ELi1ELb0EN4cute5tupleIJNS1_1CILi128EEENS3_ILi48EEENS3_ILi256EEEEEELi256EN7cutlass6half_tEfNS8_4arch4Sm80ELb0ELb1ELb1ELb1ELb0ELb1ELb1ELb0EE3mmaINS_16FlashAttnFwdSm80ISC_NS_21CollectiveEpilogueFwdINS2_IJS4_S6_S5_EEENS2_IJNS3_ILi1EEESH_SH_EEES9_SB_Li256ELb1ELb1ELb0ELb0EEENS_19SingleTileSchedulerILb1ELb0ELb1ELi128EEEE13SharedStorageENS1_6TensorINS1_11ArrayEngineIfLm128EEENS1_6LayoutINS2_IJNS2_IJNS3_ILi2EEESS_EEESH_NS3_ILi32EEEEEENS2_IJNS2_IJSH_SS_EEENS3_ILi0EEENS3_ILi4EEEEEEEEEENS_7SoftmaxILi2ELi0EEEEEbRKNSC_6ParamsERT0_RT1_iRKNS_16SeqlenInfoQKNewKILb1ELb1EEENS2_IJiiiiEEERT_ENKUlvE_clEv:
[----:B------:R-:W-:-:S05]  /*1a280*/  IADD3 R11, R9, -c[0x0][0x20], RZ ;  /* 0x80000800090b7a10 */ /* 0x000fca0007ffe0ff */
[----:B------:R-:W2:Y:S01]  /*1a290*/  LDL.64 R34, [R11] ;  /* 0x000000000b227983 */ /* 0x000ea20000100a00 */
[----:B------:R-:W-:-:S03]  /*1a2a0*/  ULDC.64 UR8, c[0x0][0x118] ;  /* 0x0000460000087ab9 */ /* 0x000fc60000000a00 */
[----:B--2---:R-:W2:Y:S02]  /*1a2b0*/  LD.E R70, [R34.64+0x11c] ;  /* 0x00011c0822467980 */ /* 0x004ea4000c101900 */
[----:B--2---:R-:W-:-:S13]  /*1a2c0*/  ISETP.GT.AND P0, PT, R70, RZ, PT ;  /* 0x000000ff4600720c */ /* 0x004fda0003f04270 */
[----:B------:R-:W-:Y:S05]  /*1a2d0*/  @P0 BRA `(.L_x_1176) ;  /* 0x0000004000000947 */ /* 0x000fea0003800000 */
[----:B------:R-:W-:Y:S01]  /*1a2e0*/  MOV R8, R64 ;  /* 0x0000004000087202 */ /* 0x000fe20000000f00 */
[----:B------:R-:W-:-:S04]  /*1a2f0*/  DEPBAR.LE SB0, 0x1 ;  /* 0x000080400000791a */ /* 0x000fc80000000000 */
[----:B------:R-:W-:-:S04]  /*1a300*/  MOV R9, 0x0 ;  /* 0x0000000000097802 */ /* 0x000fc80000000f00 */
[----:B------:R-:W-:Y:S05]  /*1a310*/  RET.REL.NODEC R8 `(_ZN7cutlass13device_kernelIN5flash19enable_sm80_to_sm89INS1_16FlashAttnFwdSm80INS1_25CollectiveMainloopFwdSm80ILi8ELi1ELb0EN4cute5tupleIJNS5_1CILi128EEENS7_ILi48EEENS7_ILi256EEEEEELi256ENS_6half_tEfNS_4arch4Sm80ELb0ELb1ELb1ELb1ELb0ELb1ELb1ELb0EEENS1_21CollectiveEpilogueFwdINS6_IJS8_SA_S9_EEENS6_IJNS7_ILi1EEESI_SI_EEESC_SE_Li256ELb1ELb1ELb0ELb0EEENS1_19SingleTileSchedulerILb1ELb0ELb1ELi128EEEEEEEEEvNT_6ParamsE) ;  /* 0xfffe5ce008007950 */ /* 0x000fea0003c3ffff */
.L_x_1176:
[----:B------:R-:W2:Y:S04]  /*1a320*/  LDL.64 R12, [R11+0x8] ;  /* 0x000008000b0c7983 */ /* 0x000ea80000100a00 */
[----:B------:R-:W3:Y:S04]  /*1a330*/  LDL.64 R18, [R11+0x20] ;  /* 0x000020000b127983 */ /* 0x000ee80000100a00 */
[----:B------:R-:W4:Y:S04]  /*1a340*/  LDL.64 R16, [R11+0x18] ;  /* 0x000018000b107983 */ /* 0x000f280000100a00 */
[----:B------:R-:W4:Y:S04]  /*1a350*/  LDL.64 R26, [R11+0x10] ;  /* 0x000010000b1a7983 */ /* 0x000f280000100a00 */
[----:B------:R-:W4:Y:S04]  /*1a360*/  LD.E.U8 R10, [R34.64+0x138] ;  /* 0x00013808220a7980 */ /* 0x000f28000c101100 */
[----:B------:R1:W5:Y:S04]  /*1a370*/  LD.E R15, [R34.64+0x164] ;  /* 0x00016408220f7980 */ /* 0x000368000c101900 */
[----:B------:R1:W5:Y:S04]  /*1a380*/  LD.E.64 R28, [R34.64+0x110] ;  /* 0x00011008221c7980 */ /* 0x000368000c101b00 */
[----:B------:R1:W5:Y:S04]  /*1a390*/  LD.E.64 R22, [R34.64+0x128] ;  /* 0x0001280822167980 */ /* 0x000368000c101b00 */
[----:B------:R1:W5:Y:S04]  /*1a3a0*/  LD.E.64 R32, [R34.64+0x120] ;  /* 0x0001200822207980 */ /* 0x000368000c101b00 */
[----:B------:R1:W5:Y:S04]  /*1a3b0*/  LD.E.64 R30, [R34.64+0x130] ;  /* 0x00013008221e7980 */ /* 0x000368000c101b00 */
[----:B--2---:R-:W2:Y:S04]  /*1a3c0*/  LD.E R8, [R12.64] ;  /* 0x000000080c087980 */ /* 0x004ea8000c101900 */
[----:B---3--:R-:W3:Y:S04]  /*1a3d0*/  LD.E R18, [R18.64] ;  /* 0x0000000812127980 */ /* 0x008ee8000c101900 */
[----:B----4-:R-:W4:Y:S04]  /*1a3e0*/  LD.E R16, [R16.64+0x20] ;  /* 0x0000200810107980 */ /* 0x010f28000c101900 */
[----:B------:R1:W5:Y:S01]  /*1a3f0*/  LD.E R26, [R26.64] ;  /* 0x000000081a1a7980 */ /* 0x000362000c101900 */
[----:B------:R-:W-:-:S02]  /*1a400*/  ISETP.NE.AND P0, PT, R10, RZ, PT ;  /* 0x000000ff0a00720c */ /* 0x000fc40003f05270 */
[----:B--2---:R-:W-:-:S04]  /*1a410*/  SHF.R.S32.HI R97, RZ, 0x1f, R8 ;  /* 0x0000001fff617819 */ /* 0x004fc80000011408 */
[----:B------:R-:W-:-:S04]  /*1a420*/  LEA.HI R97, R97, R8, RZ, 0x3 ;  /* 0x0000000861617211 */ /* 0x000fc800078f18ff */
[----:B------:R-:W-:Y:S02]  /*1a430*/  LOP3.LUT R11, R97, 0xfffffff8, RZ, 0xc0, !PT ;  /* 0xfffffff8610b7812 */ /* 0x000fe400078ec0ff */
[----:B------:R-:W-:-:S03]  /*1a440*/  SHF.R.S32.HI R97, RZ, 0x3, R97 ;  /* 0x00000003ff617819 */ /* 0x000fc60000011461 */
[----:B------:R-:W-:Y:S02]  /*1a450*/  IMAD.IADD R11, R8, 0x1, -R11 ;  /* 0x00000001080b7824 */ /* 0x000fe400078e0a0b */
[----:B---3--:R-:W-:Y:S01]  /*1a460*/  IMAD R20, R18, 0x80, R97 ;  /* 0x0000008012147824 */ /* 0x008fe200078e0261 */
[----:B----4-:R-:W-:-:S03]  /*1a470*/  SHF.R.S32.HI R12, RZ, 0x1f, R16 ;  /* 0x0000001fff0c7819 */ /* 0x010fc60000011410 */
[----:B------:R-:W-:Y:S01]  /*1a480*/  IMAD R14, R11, 0x20, R20 ;  /* 0x000000200b0e7824 */ /* 0x000fe200078e0214 */
[----:B------:R-:W-:Y:S05]  /*1a490*/  @!P0 BRA `(.L_x_1177) ;  /* 0x000048c000008947 */ /* 0x000fea0003800000 */
[----:B-1---5:R-:W-:-:S13]  /*1a4a0*/  ISETP.NE.AND P0, PT, R15, 0x1, PT ;  /* 0x000000010f00780c */ /* 0x022fda0003f05270 */
[----:B------:R-:W2:Y:S04]  /*1a4b0*/  @P0 LD.E R11, [R34.64+0x168] ;  /* 0x00016808220b0980 */ /* 0x000ea8000c101900 */
[----:B------:R-:W3:Y:S01]  /*1a4c0*/  @P0 LD.E R10, [R34.64+0x16c] ;  /* 0x00016c08220a0980 */ /* 0x000ee2000c101900 */
[----:B--2---:R-:W-:-:S05]  /*1a4d0*/  @P0 IMAD.HI.U32 R11, R14, R11, RZ ;  /* 0x0000000b0e0b0227 */ /* 0x004fca00078e00ff */
[----:B---3--:R-:W-:-:S04]  /*1a4e0*/  @P0 SHF.R.U32.HI R14, RZ, R10, R11 ;  /* 0x0000000aff0e0219 */ /* 0x008fc8000001160b */
[----:B------:R-:W-:Y:S01]  /*1a4f0*/  SHF.R.S32.HI R13, RZ, 0x1f, R14 ;  /* 0x0000001fff0d7819 */ /* 0x000fe2000001140e */
[-C--:B------:R-:W-:Y:S02]  /*1a500*/  IMAD R24, R33, R14.reuse, RZ ;  /* 0x0000000e21187224 */ /* 0x080fe400078e02ff */
[-C--:B------:R-:W-:Y:S02]  /*1a510*/  IMAD R10, R31, R14.reuse, RZ ;  /* 0x0000000e1f0a7224 */ /* 0x080fe400078e02ff */
[----:B------:R-:W-:-:S04]  /*1a520*/  IMAD.WIDE.U32 R36, R32, R14, RZ ;  /* 0x0000000e20247225 */ /* 0x000fc800078e00ff */
[-C--:B------:R-:W-:Y:S02]  /*1a530*/  IMAD R11, R32, R13.reuse, R24 ;  /* 0x0000000d200b7224 */ /* 0x080fe400078e0218 */
[C---:B------:R-:W-:Y:S02]  /*1a540*/  IMAD R10, R30.reuse, R13, R10 ;  /* 0x0000000d1e0a7224 */ /* 0x040fe400078e020a */
[----:B------:R-:W-:Y:S01]  /*1a550*/  IMAD.WIDE.U32 R24, R30, R14, RZ ;  /* 0x0000000e1e187225 */ /* 0x000fe200078e00ff */
[----:B------:R-:W-:-:S03]  /*1a560*/  IADD3 R37, R37, R11, RZ ;  /* 0x0000000b25257210 */ /* 0x000fc60007ffe0ff */
[----:B------:R-:W-:Y:S01]  /*1a570*/  IMAD R13, R33, R16, RZ ;  /* 0x00000010210d7224 */ /* 0x000fe200078e02ff */
[----:B------:R-:W-:Y:S01]  /*1a580*/  IADD3 R25, R25, R10, RZ ;  /* 0x0000000a19197210 */ /* 0x000fe20007ffe0ff */
[----:B------:R-:W-:Y:S02]  /*1a590*/  IMAD R11, R31, R16, RZ ;  /* 0x000000101f0b7224 */ /* 0x000fe400078e02ff */
[----:B------:R-:W-:-:S04]  /*1a5a0*/  IMAD.WIDE.U32 R34, R16, R32, R36 ;  /* 0x0000002010227225 */ /* 0x000fc800078e0024 */
[----:B------:R-:W-:Y:S01]  /*1a5b0*/  IMAD.WIDE.U32 R16, R16, R30, R24 ;  /* 0x0000001e10107225 */ /* 0x000fe200078e0018 */
[----:B------:R-:W-:-:S03]  /*1a5c0*/  LEA R24, P1, R34, R28, 0x1 ;  /* 0x0000001c22187211 */ /* 0x000fc600078208ff */
[----:B------:R-:W-:Y:S01]  /*1a5d0*/  IMAD R13, R32, R12, R13 ;  /* 0x0000000c200d7224 */ /* 0x000fe200078e020d */
[----:B------:R-:W-:Y:S01]  /*1a5e0*/  LEA R19, P0, R16, R22, 0x1 ;  /* 0x0000001610137211 */ /* 0x000fe200078008ff */
[----:B------:R-:W-:-:S03]  /*1a5f0*/  IMAD R11, R30, R12, R11 ;  /* 0x0000000c1e0b7224 */ /* 0x000fc600078e020b */
[----:B------:R-:W-:Y:S02]  /*1a600*/  IADD3 R13, R35, R13, RZ ;  /* 0x0000000d230d7210 */ /* 0x000fe40007ffe0ff */
[----:B------:R-:W-:Y:S02]  /*1a610*/  IADD3 R11, R17, R11, RZ ;  /* 0x0000000b110b7210 */ /* 0x000fe40007ffe0ff */
[----:B------:R-:W-:Y:S02]  /*1a620*/  LEA.HI.X R27, R34, R29, R13, 0x1, P1 ;  /* 0x0000001d221b7211 */ /* 0x000fe400008f0c0d */
[----:B------:R-:W-:Y:S01]  /*1a630*/  LEA.HI.X R25, R16, R23, R11, 0x1, P0 ;  /* 0x0000001710197211 */ /* 0x000fe200000f0c0b */
[----:B------:R-:W-:Y:S05]  /*1a640*/  BRA.DIV ~URZ, `(.L_x_1178) ;  /* 0x000092127f007947 */ /* 0x000fea000b800000 */
[----:B------:R1:W2:Y:S02]  /*1a650*/  SHFL.IDX PT, R29, R27, RZ, 0x181f ;  /* 0x00181fff1b1d7589 */ /* 0x0002a400000e0000 */
.L_x_1252:
[----:B------:R-:W-:Y:S05]  /*1a660*/  BRA.DIV ~URZ, `(.L_x_1179) ;  /* 0x000092727f007947 */ /* 0x000fea000b800000 */
[----:B------:R3:W4:Y:S04]  /*1a670*/  SHFL.IDX PT, R28, R24, RZ, 0x181f ;  /* 0x00181fff181c7589 */ /* 0x00072800000e0000 */
[----:B------:R3:W1:Y:S04]  /*1a680*/  SHFL.IDX PT, R21, R25, RZ, 0x181f ;  /* 0x00181fff19157589 */ /* 0x00066800000e0000 */
[----:B------:R3:W2:Y:S02]  /*1a690*/  SHFL.IDX PT, R16, R19, RZ, 0x181f ;  /* 0x00181fff13107589 */ /* 0x0006a400000e0000 */
.L_x_1253:
[----:B------:R-:W-:Y:S01]  /*1a6a0*/  IMAD R15, R26, R15, RZ ;  /* 0x0000000f1a0f7224 */ /* 0x000fe200078e02ff */
[----:B------:R-:W-:Y:S01]  /*1a6b0*/  SHF.R.S32.HI R17, RZ, 0x1f, R8 ;  /* 0x0000001fff117819 */ /* 0x000fe20000011408 */
[----:B------:R-:W-:Y:S01]  /*1a6c0*/  BSSY B0, `(.L_x_1180) ;  /* 0x000003a000007945 */ /* 0x000fe20003800000 */
[----:B------:R-:W-:Y:S01]  /*1a6d0*/  CS2R R88, SRZ ;  /* 0x0000000000587805 */ /* 0x000fe2000001ff00 */
[----:B------:R-:W-:Y:S01]  /*1a6e0*/  CS2R R114, SRZ ;  /* 0x0000000000727805 */ /* 0x000fe2000001ff00 */
[----:B------:R-:W-:Y:S01]  /*1a6f0*/  ISETP.GE.AND P0, PT, R20, R15, PT ;  /* 0x0000000f1400720c */ /* 0x000fe20003f06270 */
[----:B------:R-:W-:Y:S01]  /*1a700*/  CS2R R128, SRZ ;  /* 0x0000000000807805 */ /* 0x000fe2000001ff00 */
[----:B------:R-:W-:Y:S01]  /*1a710*/  LEA.HI R17, R17, R8, RZ, 0x3 ;  /* 0x0000000811117211 */ /* 0x000fe200078f18ff */
[----:B------:R-:W-:Y:S01]  /*1a720*/  CS2R R134, SRZ ;  /* 0x0000000000867805 */ /* 0x000fe2000001ff00 */
[----:B------:R-:W-:Y:S01]  /*1a730*/  CS2R R116, SRZ ;  /* 0x0000000000747805 */ /* 0x000fe2000001ff00 */
[----:B------:R-:W-:Y:S01]  /*1a740*/  CS2R R112, SRZ ;  /* 0x0000000000707805 */ /* 0x000fe2000001ff00 */
[----:B------:R-:W-:Y:S01]  /*1a750*/  LOP3.LUT R17, R17, 0xfffffff8, RZ, 0xc0, !PT ;  /* 0xfffffff811117812 */ /* 0x000fe200078ec0ff */
[----:B------:R-:W-:Y:S01]  /*1a760*/  CS2R R124, SRZ ;  /* 0x00000000007c7805 */ /* 0x000fe2000001ff00 */
[----:B------:R-:W-:Y:S01]  /*1a770*/  CS2R R132, SRZ ;  /* 0x0000000000847805 */ /* 0x000fe2000001ff00 */
[----:B------:R-:W-:Y:S01]  /*1a780*/  CS2R R118, SRZ ;  /* 0x0000000000767805 */ /* 0x000fe2000001ff00 */
[----:B--2---:R-:W-:Y:S01]  /*1a790*/  MOV R22, R16 ;  /* 0x0000001000167202 */ /* 0x004fe20000000f00 */
[----:B------:R-:W-:-:S02]  /*1a7a0*/  IMAD.IADD R17, R8, 0x1, -R17 ;  /* 0x0000000108117824 */ /* 0x000fc400078e0a11 */
[----:B-1----:R-:W-:Y:S02]  /*1a7b0*/  IMAD.MOV.U32 R23, RZ, RZ, R21 ;  /* 0x000000ffff177224 */ /* 0x002fe400078e0015 */
[----:B------:R-:W-:Y:S01]  /*1a7c0*/  IMAD.SHL.U32 R17, R17, 0x4, RZ ;  /* 0x0000000411117824 */ /* 0x000fe200078e00ff */
[----:B------:R-:W-:Y:S05]  /*1a7d0*/  @P0 BRA `(.L_x_1181) ;  /* 0x0000028000000947 */ /* 0x000fea0003800000 */
[C---:B------:R-:W-:Y:S01]  /*1a7e0*/  ISETP.GE.AND P0, PT, R17.reuse, R70, PT ;  /* 0x000000461100720c */ /* 0x040fe20003f06270 */
[----:B------:R-:W-:Y:S01]  /*1a7f0*/  CS2R R116, SRZ ;  /* 0x0000000000747805 */ /* 0x000fe2000001ff00 */
[----:B------:R-:W-:Y:S01]  /*1a800*/  CS2R R118, SRZ ;  /* 0x0000000000767805 */ /* 0x000fe2000001ff00 */
[C---:B------:R-:W-:Y:S02]  /*1a810*/  IADD3 R13, R17.reuse, 0x40, RZ ;  /* 0x00000040110d7810 */ /* 0x040fe40007ffe0ff */
[C---:B------:R-:W-:Y:S02]  /*1a820*/  IADD3 R21, R17.reuse, 0x20, RZ ;  /* 0x0000002011157810 */ /* 0x040fe40007ffe0ff */
[----:B------:R-:W-:-:S02]  /*1a830*/  IADD3 R11, R17, 0x60, RZ ;  /* 0x00000060110b7810 */ /* 0x000fc40007ffe0ff */
[----:B------:R-:W-:-:S04]  /*1a840*/  ISETP.GE.AND P1, PT, R13, R70, PT ;  /* 0x000000460d00720c */ /* 0x000fc80003f26270 */
[----:B----4-:R-:W-:-:S04]  /*1a850*/  @!P0 IMAD.WIDE R32, R17, 0x2, R28 ;  /* 0x0000000211208825 */ /* 0x010fc800078e021c */
[----:B------:R-:W-:Y:S01]  /*1a860*/  @!P0 IMAD.WIDE R30, R17, 0x2, R22 ;  /* 0x00000002111e8825 */ /* 0x000fe200078e0216 */
[----:B------:R1:W5:Y:S01]  /*1a870*/  @!P0 LD.E.64 R116, [R32.64] ;  /* 0x0000000820748980 */ /* 0x000362000c101b00 */
[----:B------:R-:W-:-:S03]  /*1a880*/  ISETP.GE.AND P2, PT, R21, R70, PT ;  /* 0x000000461500720c */ /* 0x000fc60003f46270 */
[----:B------:R2:W5:Y:S01]  /*1a890*/  @!P0 LD.E.64 R118, [R30.64] ;  /* 0x000000081e768980 */ /* 0x000562000c101b00 */
[----:B------:R-:W-:Y:S01]  /*1a8a0*/  ISETP.GE.AND P0, PT, R11, R70, PT ;  /* 0x000000460b00720c */ /* 0x000fe20003f06270 */
[----:B------:R-:W-:Y:S01]  /*1a8b0*/  CS2R R134, SRZ ;  /* 0x0000000000867805 */ /* 0x000fe2000001ff00 */
[----:B------:R-:W-:-:S04]  /*1a8c0*/  @!P1 SHF.R.S32.HI R12, RZ, 0x1f, R13 ;  /* 0x0000001fff0c9819 */ /* 0x000fc8000001140d */
[----:B------:R-:W-:-:S03]  /*1a8d0*/  @!P1 LEA.HI R13, R12, R13, RZ, 0x2 ;  /* 0x0000000d0c0d9211 */ /* 0x000fc600078f10ff */
[----:B------:R-:W-:Y:S02]  /*1a8e0*/  @!P2 SHF.R.S32.HI R14, RZ, 0x1f, R21 ;  /* 0x0000001fff0ea819 */ /* 0x000fe40000011415 */
[----:B------:R-:W-:Y:S02]  /*1a8f0*/  @!P1 LOP3.LUT R13, R13, 0xfffffffc, RZ, 0xc0, !PT ;  /* 0xfffffffc0d0d9812 */ /* 0x000fe400078ec0ff */
[----:B------:R-:W-:Y:S02]  /*1a900*/  @!P0 SHF.R.S32.HI R10, RZ, 0x1f, R11 ;  /* 0x0000001fff0a8819 */ /* 0x000fe4000001140b */
[----:B------:R-:W-:Y:S02]  /*1a910*/  @!P2 LEA.HI R21, R14, R21, RZ, 0x2 ;  /* 0x000000150e15a211 */ /* 0x000fe400078f10ff */
[----:B------:R-:W-:Y:S02]  /*1a920*/  @!P0 LEA.HI R11, R10, R11, RZ, 0x2 ;  /* 0x0000000b0a0b8211 */ /* 0x000fe400078f10ff */
[----:B------:R-:W-:-:S02]  /*1a930*/  @!P2 LOP3.LUT R21, R21, 0xfffffffc, RZ, 0xc0, !PT ;  /* 0xfffffffc1515a812 */ /* 0x000fc400078ec0ff */
[----:B------:R-:W-:Y:S01]  /*1a940*/  @!P0 LOP3.LUT R11, R11, 0xfffffffc, RZ, 0xc0, !PT ;  /* 0xfffffffc0b0b8812 */ /* 0x000fe200078ec0ff */
[----:B------:R-:W-:Y:S01]  /*1a950*/  CS2R R132, SRZ ;  /* 0x0000000000847805 */ /* 0x000fe2000001ff00 */
[----:B------:R-:W-:Y:S01]  /*1a960*/  CS2R R128, SRZ ;  /* 0x0000000000807805 */ /* 0x000fe2000001ff00 */
[--C-:B--2---:R-:W-:Y:S01]  /*1a970*/  @!P1 IMAD.WIDE R30, R13, 0x2, R28.reuse ;  /* 0x000000020d1e9825 */ /* 0x104fe200078e021c */
[----:B------:R-:W-:Y:S01]  /*1a980*/  CS2R R114, SRZ ;  /* 0x0000000000727805 */ /* 0x000fe2000001ff00 */
[----:B------:R-:W-:Y:S01]  /*1a990*/  CS2R R124, SRZ ;  /* 0x00000000007c7805 */ /* 0x000fe2000001ff00 */
[----:B------:R-:W-:Y:S01]  /*1a9a0*/  CS2R R112, SRZ ;  /* 0x0000000000707805 */ /* 0x000fe2000001ff00 */
[C---:B------:R-:W-:Y:S01]  /*1a9b0*/  @!P2 IMAD.WIDE R34, R21.reuse, 0x2, R28 ;  /* 0x000000021522a825 */ /* 0x040fe200078e021c */
[----:B------:R2:W5:Y:S03]  /*1a9c0*/  @!P1 LD.E.64 R128, [R30.64] ;  /* 0x000000081e809980 */ /* 0x000566000c101b00 */
[--C-:B-1----:R-:W-:Y:S01]  /*1a9d0*/  @!P2 IMAD.WIDE R32, R21, 0x2, R22.reuse ;  /* 0x000000021520a825 */ /* 0x102fe200078e0216 */
[----:B------:R2:W5:Y:S03]  /*1a9e0*/  @!P2 LD.E.64 R134, [R34.64] ;  /* 0x000000082286a980 */ /* 0x000566000c101b00 */
[----:B------:R-:W-:Y:S01]  /*1a9f0*/  @!P1 IMAD.WIDE R12, R13, 0x2, R22 ;  /* 0x000000020d0c9825 */ /* 0x000fe200078e0216 */
[----:B------:R2:W5:Y:S03]  /*1aa00*/  @!P2 LD.E.64 R132, [R32.64] ;  /* 0x000000082084a980 */ /* 0x000566000c101b00 */
[C---:B------:R-:W-:Y:S01]  /*1aa10*/  @!P0 IMAD.WIDE R28, R11.reuse, 0x2, R28 ;  /* 0x000000020b1c8825 */ /* 0x040fe200078e021c */
[----:B------:R2:W5:Y:S03]  /*1aa20*/  @!P1 LD.E.64 R124, [R12.64] ;  /* 0x000000080c7c9980 */ /* 0x000566000c101b00 */
[----:B------:R-:W-:Y:S01]  /*1aa30*/  @!P0 IMAD.WIDE R22, R11, 0x2, R22 ;  /* 0x000000020b168825 */ /* 0x000fe200078e0216 */
[----:B------:R2:W5:Y:S04]  /*1aa40*/  @!P0 LD.E.64 R114, [R28.64] ;  /* 0x000000081c728980 */ /* 0x000568000c101b00 */
[----:B------:R2:W5:Y:S02]  /*1aa50*/  @!P0 LD.E.64 R112, [R22.64] ;  /* 0x0000000816708980 */ /* 0x000564000c101b00 */
.L_x_1181:
[----:B------:R-:W-:Y:S05]  /*1aa60*/  BSYNC B0 ;  /* 0x0000000000007941 */ /* 0x000fea0003800000 */
.L_x_1180:
[----:B--2--5:R-:W-:Y:S01]  /*1aa70*/  IMAD.MOV.U32 R13, RZ, RZ, R114 ;  /* 0x000000ffff0d7224 */ /* 0x024fe200078e0072 */
[----:B------:R-:W-:Y:S01]  /*1aa80*/  MOV R10, R129 ;  /* 0x00000081000a7202 */ /* 0x000fe20000000f00 */
[----:B------:R-:W-:-:S02]  /*1aa90*/  IMAD.MOV.U32 R12, RZ, RZ, R115 ;  /* 0x000000ffff0c7224 */ /* 0x000fc400078e0073 */
[----:B------:R-:W-:-:S03]  /*1aaa0*/  IMAD.MOV.U32 R11, RZ, RZ, R128 ;  /* 0x000000ffff0b7224 */ /* 0x000fc600078e0080 */
[----:B------:R-:W-:Y:S01]  /*1aab0*/  PRMT R91, R12, 0x5410, R13 ;  /* 0x000054100c5b7816 */ /* 0x000fe2000000000d */
[----:B------:R-:W-:Y:S01]  /*1aac0*/  IMAD.MOV.U32 R13, RZ, RZ, R134 ;  /* 0x000000ffff0d7224 */ /* 0x000fe200078e0086 */
[----:B------:R-:W-:Y:S01]  /*1aad0*/  PRMT R98, R10, 0x5410, R11 ;  /* 0x000054100a627816 */ /* 0x000fe2000000000b */
[----:B------:R-:W-:Y:S01]  /*1aae0*/  IMAD.MOV.U32 R12, RZ, RZ, R135 ;  /* 0x000000ffff0c7224 */ /* 0x000fe200078e0087 */
[----:B------:R-:W-:Y:S01]  /*1aaf0*/  MOV R11, R116 ;  /* 0x00000074000b7202 */ /* 0x000fe20000000f00 */
        /* <DEDUP_REMOVED lines=15> */
[----:B------:R-:W-:Y:S05]  /*1abf0*/  BRA.DIV ~URZ, `(.L_x_1182) ;  /* 0x00008e327f007947 */ /* 0x000fea000b800000 */
[----:B------:R1:W2:Y:S04]  /*1ac00*/  SHFL.IDX PT, R29, R27, 0x1, 0x181f ;  /* 0x00381f001b1d7f89 */ /* 0x0002a800000e0000 */
[----:B----4-:R1:W4:Y:S04]  /*1ac10*/  SHFL.IDX PT, R28, R24, 0x1, 0x181f ;  /* 0x00381f00181c7f89 */ /* 0x01032800000e0000 */
[----:B------:R1:W3:Y:S04]  /*1ac20*/  SHFL.IDX PT, R21, R25, 0x1, 0x181f ;  /* 0x00381f0019157f89 */ /* 0x0002e800000e0000 */
[----:B------:R1:W1:Y:S02]  /*1ac30*/  SHFL.IDX PT, R16, R19, 0x1, 0x181f ;  /* 0x00381f0013107f89 */ /* 0x00026400000e0000 */
.L_x_1254:
[----:B------:R-:W-:Y:S01]  /*1ac40*/  IADD3 R10, R20, 0x20, RZ ;  /* 0x00000020140a7810 */ /* 0x000fe20007ffe0ff */
[----:B------:R-:W-:Y:S01]  /*1ac50*/  BSSY B0, `(.L_x_1183) ;  /* 0x0000034000007945 */ /* 0x000fe20003800000 */
[----:B------:R-:W-:Y:S01]  /*1ac60*/  CS2R R94, SRZ ;  /* 0x00000000005e7805 */ /* 0x000fe2000001ff00 */
[----:B------:R-:W-:Y:S01]  /*1ac70*/  CS2R R102, SRZ ;  /* 0x0000000000667805 */ /* 0x000fe2000001ff00 */
[----:B------:R-:W-:Y:S01]  /*1ac80*/  ISETP.GE.AND P0, PT, R10, R15, PT ;  /* 0x0000000f0a00720c */ /* 0x000fe20003f06270 */
[----:B------:R-:W-:Y:S01]  /*1ac90*/  CS2R R110, SRZ ;  /* 0x00000000006e7805 */ /* 0x000fe2000001ff00 */
[----:B------:R-:W-:Y:S01]  /*1aca0*/  CS2R R84, SRZ ;  /* 0x0000000000547805 */ /* 0x000fe2000001ff00 */
[----:B------:R-:W-:Y:S01]  /*1acb0*/  CS2R R92, SRZ ;  /* 0x00000000005c7805 */ /* 0x000fe2000001ff00 */
[----:B------:R-:W-:Y:S01]  /*1acc0*/  CS2R R100, SRZ ;  /* 0x0000000000647805 */ /* 0x000fe2000001ff00 */
[----:B------:R-:W-:Y:S01]  /*1acd0*/  CS2R R106, SRZ ;  /* 0x00000000006a7805 */ /* 0x000fe2000001ff00 */
[----:B-1----:R-:W-:-:S02]  /*1ace0*/  IMAD.MOV.U32 R22, RZ, RZ, R16 ;  /* 0x000000ffff167224 */ /* 0x002fc400078e0010 */
[----:B---3--:R-:W-:-:S05]  /*1acf0*/  IMAD.MOV.U32 R23, RZ, RZ, R21 ;  /* 0x000000ffff177224 */ /* 0x008fca00078e0015 */
[----:B------:R-:W-:Y:S05]  /*1ad00*/  @P0 BRA `(.L_x_1184) ;  /* 0x0000028000000947 */ /* 0x000fea0003800000 */
[CC--:B------:R-:W-:Y:S01]  /*1ad10*/  ISETP.GE.AND P0, PT, R17.reuse, R70.reuse, PT ;  /* 0x000000461100720c */ /* 0x0c0fe20003f06270 */
[----:B------:R-:W-:Y:S01]  /*1ad20*/  CS2R R110, SRZ ;  /* 0x00000000006e7805 */ /* 0x000fe2000001ff00 */
[----:B------:R-:W-:Y:S01]  /*1ad30*/  CS2R R106, SRZ ;  /* 0x00000000006a7805 */ /* 0x000fe2000001ff00 */
[C---:B------:R-:W-:Y:S02]  /*1ad40*/  IADD3 R13, R17.reuse, 0x40, RZ ;  /* 0x00000040110d7810 */ /* 0x040fe40007ffe0ff */
[C---:B------:R-:W-:Y:S02]  /*1ad50*/  IADD3 R21, R17.reuse, 0x20, RZ ;  /* 0x0000002011157810 */ /* 0x040fe40007ffe0ff */
[----:B------:R-:W-:Y:S02]  /*1ad60*/  IADD3 R11, R17, 0x60, RZ ;  /* 0x00000060110b7810 */ /* 0x000fe40007ffe0ff */
[----:B------:R-:W-:-:S04]  /*1ad70*/  ISETP.GE.AND P1, PT, R13, R70, PT ;  /* 0x000000460d00720c */ /* 0x000fc80003f26270 */
[----:B--2-4-:R-:W-:-:S04]  /*1ad80*/  @!P0 IMAD.WIDE R32, R17, 0x2, R28 ;  /* 0x0000000211208825 */ /* 0x014fc800078e021c */
        /* <DEDUP_REMOVED lines=32> */
.L_x_1184:
[----:B------:R-:W-:Y:S05]  /*1af90*/  BSYNC B0 ;  /* 0x0000000000007941 */ /* 0x000fea0003800000 */
.L_x_1183:
        /* <DEDUP_REMOVED lines=25> */
[----:B------:R1:W2:Y:S02]  /*1b130*/  SHFL.IDX PT, R29, R27, 0x2, 0x181f ;  /* 0x00581f001b1d7f89 */ /* 0x0002a400000e0000 */
.L_x_1255:
[----:B------:R-:W-:Y:S05]  /*1b140*/  BRA.DIV ~URZ, `(.L_x_1186) ;  /* 0x00008b327f007947 */ /* 0x000fea000b800000 */
[----:B----4-:R3:W4:Y:S04]  /*1b150*/  SHFL.IDX PT, R28, R24, 0x2, 0x181f ;  /* 0x00581f00181c7f89 */ /* 0x01072800000e0000 */
[----:B------:R3:W1:Y:S04]  /*1b160*/  SHFL.IDX PT, R21, R25, 0x2, 0x181f ;  /* 0x00581f0019157f89 */ /* 0x00066800000e0000 */
[----:B------:R3:W2:Y:S02]  /*1b170*/  SHFL.IDX PT, R16, R19, 0x2, 0x181f ;  /* 0x00581f0013107f89 */ /* 0x0006a400000e0000 */
.L_x_1256:
        /* <DEDUP_REMOVED lines=10> */
[----:B------:R-:W-:Y:S01]  /*1b220*/  CS2R R74, SRZ ;  /* 0x00000000004a7805 */ /* 0x000fe2000001ff00 */
[----:B--2---:R-:W-:-:S02]  /*1b230*/  IMAD.MOV.U32 R22, RZ, RZ, R16 ;  /* 0x000000ffff167224 */ /* 0x004fc400078e0010 */
[----:B-1----:R-:W-:-:S04]  /*1b240*/  IMAD.MOV.U32 R23, RZ, RZ, R21 ;  /* 0x000000ffff177224 */ /* 0x002fc800078e0015 */
[----:B------:R-:W-:Y:S05]  /*1b250*/  @P0 BRA `(.L_x_1188) ;  /* 0x0000028000000947 */ /* 0x000fea0003800000 */
[C---:B------:R-:W-:Y:S01]  /*1b260*/  ISETP.GE.AND P0, PT, R17.reuse, R70, PT ;  /* 0x000000461100720c */ /* 0x040fe20003f06270 */
[----:B------:R-:W-:Y:S01]  /*1b270*/  CS2R R82, SRZ ;  /* 0x0000000000527805 */ /* 0x000fe2000001ff00 */
[----:B------:R-:W-:Y:S01]  /*1b280*/  CS2R R74, SRZ ;  /* 0x00000000004a7805 */ /* 0x000fe2000001ff00 */
[C---:B------:R-:W-:Y:S02]  /*1b290*/  IADD3 R21, R17.reuse, 0x20, RZ ;  /* 0x0000002011157810 */ /* 0x040fe40007ffe0ff */
[C---:B------:R-:W-:Y:S02]  /*1b2a0*/  IADD3 R13, R17.reuse, 0x40, RZ ;  /* 0x00000040110d7810 */ /* 0x040fe40007ffe0ff */
[----:B------:R-:W-:-:S06]  /*1b2b0*/  IADD3 R11, R17, 0x60, RZ ;  /* 0x00000060110b7810 */ /* 0x000fcc0007ffe0ff */
[----:B----4-:R-:W-:-:S04]  /*1b2c0*/  @!P0 IMAD.WIDE R32, R17, 0x2, R28 ;  /* 0x0000000211208825 */ /* 0x010fc800078e021c */
[----:B------:R-:W-:Y:S01]  /*1b2d0*/  @!P0 IMAD.WIDE R30, R17, 0x2, R22 ;  /* 0x00000002111e8825 */ /* 0x000fe200078e0216 */
[----:B------:R1:W5:Y:S01]  /*1b2e0*/  @!P0 LD.E.64 R82, [R32.64] ;  /* 0x0000000820528980 */ /* 0x000362000c101b00 */
[-C--:B------:R-:W-:Y:S02]  /*1b2f0*/  ISETP.GE.AND P2, PT, R21, R70.reuse, PT ;  /* 0x000000461500720c */ /* 0x080fe40003f46270 */
[-C--:B------:R-:W-:Y:S01]  /*1b300*/  ISETP.GE.AND P1, PT, R13, R70.reuse, PT ;  /* 0x000000460d00720c */ /* 0x080fe20003f26270 */
[----:B------:R2:W5:Y:S01]  /*1b310*/  @!P0 LD.E.64 R74, [R30.64] ;  /* 0x000000081e4a8980 */ /* 0x000562000c101b00 */
[----:B------:R-:W-:Y:S01]  /*1b320*/  ISETP.GE.AND P0, PT, R11, R70, PT ;  /* 0x000000460b00720c */ /* 0x000fe20003f06270 */
        /* <DEDUP_REMOVED lines=10> */
[--C-:B-1----:R-:W-:Y:S01]  /*1b3d0*/  @!P2 IMAD.WIDE R32, R12, 0x2, R28.reuse ;  /* 0x000000020c20a825 */ /* 0x102fe200078e021c */
[----:B------:R-:W-:Y:S01]  /*1b3e0*/  CS2R R62, SRZ ;  /* 0x00000000003e7805 */ /* 0x000fe2000001ff00 */
[----:B------:R-:W-:Y:S01]  /*1b3f0*/  CS2R R54, SRZ ;  /* 0x0000000000367805 */ /* 0x000fe2000001ff00 */
[----:B------:R-:W-:Y:S01]  /*1b400*/  CS2R R52, SRZ ;  /* 0x0000000000347805 */ /* 0x000fe2000001ff00 */
[--C-:B------:R-:W-:Y:S01]  /*1b410*/  @!P1 IMAD.WIDE R20, R11, 0x2, R28.reuse ;  /* 0x000000020b149825 */ /* 0x100fe200078e021c */
[----:B------:R-:W-:Y:S01]  /*1b420*/  CS2R R48, SRZ ;  /* 0x0000000000307805 */ /* 0x000fe2000001ff00 */
[----:B------:R-:W-:Y:S01]  /*1b430*/  CS2R R44, SRZ ;  /* 0x00000000002c7805 */ /* 0x000fe2000001ff00 */
[----:B------:R1:W5:Y:S01]  /*1b440*/  @!P2 LD.E.64 R72, [R32.64] ;  /* 0x000000082048a980 */ /* 0x000362000c101b00 */
[----:B------:R-:W-:-:S03]  /*1b450*/  @!P0 IMAD.WIDE R28, R10, 0x2, R28 ;  /* 0x000000020a1c8825 */ /* 0x000fc600078e021c */
[----:B------:R1:W5:Y:S01]  /*1b460*/  @!P1 LD.E.64 R54, [R20.64] ;  /* 0x0000000814369980 */ /* 0x000362000c101b00 */
[----:B--2---:R-:W-:-:S03]  /*1b470*/  @!P1 IMAD.WIDE R30, R11, 0x2, R22 ;  /* 0x000000020b1e9825 */ /* 0x004fc600078e0216 */
[----:B------:R1:W5:Y:S01]  /*1b480*/  @!P0 LD.E.64 R48, [R28.64] ;  /* 0x000000081c308980 */ /* 0x000362000c101b00 */
[----:B------:R-:W-:-:S03]  /*1b490*/  @!P2 IMAD.WIDE R12, R12, 0x2, R22 ;  /* 0x000000020c0ca825 */ /* 0x000fc600078e0216 */
[----:B------:R1:W5:Y:S01]  /*1b4a0*/  @!P1 LD.E.64 R52, [R30.64] ;  /* 0x000000081e349980 */ /* 0x000362000c101b00 */
[----:B------:R-:W-:-:S03]  /*1b4b0*/  @!P0 IMAD.WIDE R10, R10, 0x2, R22 ;  /* 0x000000020a0a8825 */ /* 0x000fc600078e0216 */
[----:B------:R1:W5:Y:S04]  /*1b4c0*/  @!P2 LD.E.64 R62, [R12.64] ;  /* 0x000000080c3ea980 */ /* 0x000368000c101b00 */
[----:B------:R1:W5:Y:S02]  /*1b4d0*/  @!P0 LD.E.64 R44, [R10.64] ;  /* 0x000000080a2c8980 */ /* 0x000364000c101b00 */
.L_x_1188:
[----:B------:R-:W-:Y:S05]  /*1b4e0*/  BSYNC B0 ;  /* 0x0000000000007941 */ /* 0x000fea0003800000 */
.L_x_1187:
[----:B-1---5:R-:W-:Y:S01]  /*1b4f0*/  IMAD.MOV.U32 R13, RZ, RZ, R48 ;  /* 0x000000ffff0d7224 */ /* 0x022fe200078e0030 */
[----:B------:R-:W-:Y:S01]  /*1b500*/  MOV R10, R55 ;  /* 0x00000037000a7202 */ /* 0x000fe20000000f00 */
[----:B------:R-:W-:Y:S01]  /*1b510*/  IMAD.MOV.U32 R12, RZ, RZ, R49 ;  /* 0x000000ffff0c7224 */ /* 0x000fe200078e0031 */
[----:B------:R-:W-:Y:S01]  /*1b520*/  CS2R R20, SRZ ;  /* 0x0000000000147805 */ /* 0x000fe2000001ff00 */
        /* <DEDUP_REMOVED lines=22> */
[----:B------:R-:W1:Y:S02]  /*1b690*/  SHFL.IDX PT, R27, R27, 0x3, 0x181f ;  /* 0x00781f001b1b7f89 */ /* 0x000e6400000e0000 */
.L_x_1257:
[----:B------:R-:W-:Y:S01]  /*1b6a0*/  SHF.R.S32.HI R11, RZ, 0x1f, R8 ;  /* 0x0000001fff0b7819 */ /* 0x000fe20000011408 */
[----:B------:R-:W-:-:S03]  /*1b6b0*/  IMAD.SHL.U32 R18, R18, 0x80, RZ ;  /* 0x0000008012127824 */ /* 0x000fc600078e00ff */
[----:B------:R-:W-:-:S04]  /*1b6c0*/  LEA.HI R11, R11, R8, RZ, 0x3 ;  /* 0x000000080b0b7211 */ /* 0x000fc800078f18ff */
[----:B------:R-:W-:Y:S01]  /*1b6d0*/  LEA.HI.SX32 R18, R11, R18, 0x1d ;  /* 0x000000120b127211 */ /* 0x000fe200078feaff */
[----:B------:R-:W-:Y:S05]  /*1b6e0*/  BRA.DIV ~URZ, `(.L_x_1190) ;  /* 0x000087627f007947 */ /* 0x000fea000b800000 */
[----:B------:R2:W3:Y:S01]  /*1b6f0*/  SHFL.IDX PT, R120, R24, 0x3, 0x181f ;  /* 0x00781f0018787f89 */ /* 0x0004e200000e0000 */
[----:B-1----:R-:W-:-:S03]  /*1b700*/  MOV R121, R27 ;  /* 0x0000001b00797202 */ /* 0x002fc60000000f00 */
[----:B---3--:R-:W1:Y:S04]  /*1b710*/  SHFL.IDX PT, R25, R25, 0x3, 0x181f ;  /* 0x00781f0019197f89 */ /* 0x008e6800000e0000 */
[----:B------:R2:W3:Y:S02]  /*1b720*/  SHFL.IDX PT, R16, R19, 0x3, 0x181f ;  /* 0x00781f0013107f89 */ /* 0x0004e400000e0000 */
.L_x_1258:
[----:B------:R-:W-:Y:S01]  /*1b730*/  IADD3 R18, R18, 0x60, RZ ;  /* 0x0000006012127810 */ /* 0x000fe20007ffe0ff */
[----:B------:R-:W-:Y:S01]  /*1b740*/  BSSY B0, `(.L_x_1191) ;  /* 0x0000033000007945 */ /* 0x000fe20003800000 */
[----:B----4-:R-:W-:Y:S01]  /*1b750*/  CS2R R28, SRZ ;  /* 0x00000000001c7805 */ /* 0x010fe2000001ff00 */
[----:B------:R-:W-:Y:S01]  /*1b760*/  CS2R R34, SRZ ;  /* 0x0000000000227805 */ /* 0x000fe2000001ff00 */
[----:B------:R-:W-:Y:S01]  /*1b770*/  ISETP.GE.AND P0, PT, R18, R15, PT ;  /* 0x0000000f1200720c */ /* 0x000fe20003f06270 */
[----:B------:R-:W-:Y:S01]  /*1b780*/  CS2R R40, SRZ ;  /* 0x0000000000287805 */ /* 0x000fe2000001ff00 */
[----:B--2---:R-:W-:Y:S01]  /*1b790*/  CS2R R18, SRZ ;  /* 0x0000000000127805 */ /* 0x004fe2000001ff00 */
[----:B------:R-:W-:Y:S01]  /*1b7a0*/  CS2R R26, SRZ ;  /* 0x00000000001a7805 */ /* 0x000fe2000001ff00 */
[----:B------:R-:W-:Y:S01]  /*1b7b0*/  CS2R R32, SRZ ;  /* 0x0000000000207805 */ /* 0x000fe2000001ff00 */
[----:B------:R-:W-:Y:S01]  /*1b7c0*/  CS2R R38, SRZ ;  /* 0x0000000000267805 */ /* 0x000fe2000001ff00 */
[----:B---3--:R-:W-:-:S07]  /*1b7d0*/  IMAD.MOV.U32 R24, RZ, RZ, R16 ;  /* 0x000000ffff187224 */ /* 0x008fce00078e0010 */
[----:B------:R-:W-:Y:S05]  /*1b7e0*/  @P0 BRA `(.L_x_1192) ;  /* 0x0000028000000947 */ /* 0x000fea0003800000 */
[C---:B------:R-:W-:Y:S01]  /*1b7f0*/  ISETP.GE.AND P0, PT, R17.reuse, R70, PT ;  /* 0x000000461100720c */ /* 0x040fe20003f06270 */
[----:B------:R-:W-:Y:S01]  /*1b800*/  CS2R R40, SRZ ;  /* 0x0000000000287805 */ /* 0x000fe2000001ff00 */
[----:B------:R-:W-:Y:S01]  /*1b810*/  CS2R R38, SRZ ;  /* 0x0000000000267805 */ /* 0x000fe2000001ff00 */
[C---:B------:R-:W-:Y:S02]  /*1b820*/  IADD3 R19, R17.reuse, 0x20, RZ ;  /* 0x0000002011137810 */ /* 0x040fe40007ffe0ff */
[C---:B------:R-:W-:Y:S02]  /*1b830*/  IADD3 R13, R17.reuse, 0x40, RZ ;  /* 0x00000040110d7810 */ /* 0x040fe40007ffe0ff */
[----:B------:R-:W-:-:S06]  /*1b840*/  IADD3 R11, R17, 0x60, RZ ;  /* 0x00000060110b7810 */ /* 0x000fcc0007ffe0ff */
[----:B------:R-:W-:-:S04]  /*1b850*/  @!P0 IMAD.WIDE R22, R17, 0x2, R120 ;  /* 0x0000000211168825 */ /* 0x000fc800078e0278 */
[----:B-1----:R-:W-:Y:S01]  /*1b860*/  @!P0 IMAD.WIDE R20, R17, 0x2, R24 ;  /* 0x0000000211148825 */ /* 0x002fe200078e0218 */
        /* <DEDUP_REMOVED lines=19> */
[--C-:B-1----:R-:W-:Y:S01]  /*1b9a0*/  @!P1 IMAD.WIDE R22, R11, 0x2, R120.reuse ;  /* 0x000000020b169825 */ /* 0x102fe200078e0278 */
[----:B--2---:R-:W-:Y:S01]  /*1b9b0*/  CS2R R20, SRZ ;  /* 0x0000000000147805 */ /* 0x004fe2000001ff00 */
[----:B------:R-:W-:Y:S01]  /*1b9c0*/  CS2R R18, SRZ ;  /* 0x0000000000127805 */ /* 0x000fe2000001ff00 */
        /* <DEDUP_REMOVED lines=10> */
.L_x_1192:
[----:B------:R-:W-:Y:S05]  /*1ba70*/  BSYNC B0 ;  /* 0x0000000000007941 */ /* 0x000fea0003800000 */
.L_x_1191:
[----:B-1----:R-:W-:Y:S01]  /*1ba80*/  IADD3 R10, R9, -c[0x0][0x20], RZ ;  /* 0x80000800090a7a10 */ /* 0x002fe20007ffe0ff */
[----:B------:R-:W-:-:S04]  /*1ba90*/  DEPBAR.LE SB0, 0x1 ;  /* 0x000080400000791a */ /* 0x000fc80000000000 */
[----:B------:R-:W2:Y:S04]  /*1baa0*/  LDL.64 R22, [R10+0x20] ;  /* 0x000020000a167983 */ /* 0x000ea80000100a00 */
[----:B------:R-:W3:Y:S01]  /*1bab0*/  LDL.64 R120, [R10+0x28] ;  /* 0x000028000a787983 */ /* 0x000ee20000100a00 */
[----:B------:R-:W-:Y:S03]  /*1bac0*/  WARPSYNC 0xffffffff ;  /* 0xffffffff00007948 */ /* 0x000fe60003800000 */
[----:B------:R-:W-:Y:S01]  /*1bad0*/  BAR.SYNC.DEFER_BLOCKING 0x0 ;  /* 0x0000000000007b1d */ /* 0x000fe20000010000 */
[----:B-----5:R-:W-:Y:S02]  /*1bae0*/  IMAD.MOV.U32 R9, RZ, RZ, R20 ;  /* 0x000000ffff097224 */ /* 0x020fe400078e0014 */
[----:B------:R-:W-:-:S03]  /*1baf0*/  IMAD.MOV.U32 R11, RZ, RZ, R21 ;  /* 0x000000ffff0b7224 */ /* 0x000fc600078e0015 */
[----:B------:R-:W-:Y:S01]  /*1bb00*/  PRMT R12, R12, 0x5410, R9 ;  /* 0x000054100c0c7816 */ /* 0x000fe20000000009 */
[----:B--2---:R1:W2:Y:S04]  /*1bb10*/  LD.E R36, [R22.64] ;  /* 0x0000000816247980 */ /* 0x0042a8000c101900 */
[----:B---3--:R-:W3:Y:S01]  /*1bb20*/  LD.E.64 R120, [R120.64] ;  /* 0x0000000878787980 */ /* 0x008ee2000c101b00 */
[----:B------:R-:W-:Y:S01]  /*1bb30*/  SHF.R.S32.HI R9, RZ, 0x1f, R8 ;  /* 0x0000001fff097819 */ /* 0x000fe20000011408 */
[----:B------:R-:W-:Y:S01]  /*1bb40*/  IMAD.MOV.U32 R13, RZ, RZ, R28 ;  /* 0x000000ffff0d7224 */ /* 0x000fe200078e001c */
[----:B------:R-:W-:Y:S01]  /*1bb50*/  PRMT R12, R11, 0x7610, R12 ;  /* 0x000076100b0c7816 */ /* 0x000fe2000000000c */
[----:B------:R-:W-:Y:S01]  /*1bb60*/  IMAD.MOV.U32 R10, RZ, RZ, R29 ;  /* 0x000000ffff0a7224 */ /* 0x000fe200078e001d */
[-C--:B------:R-:W-:Y:S01]  /*1bb70*/  LEA.HI R11, R9, R8.reuse, RZ, 0x3 ;  /* 0x00000008090b7211 */ /* 0x080fe200078f18ff */
[----:B------:R-:W-:Y:S01]  /*1bb80*/  IMAD.SHL.U32 R14, R97, 0x40, RZ ;  /* 0x00000040610e7824 */ /* 0x000fe200078e00ff */
[----:B------:R-:W-:Y:S01]  /*1bb90*/  LEA.HI R9, R9, R8, RZ, 0x6 ;  /* 0x0000000809097211 */ /* 0x000fe200078f30ff */
[----:B------:R-:W-:Y:S01]  /*1bba0*/  BSSY B1, `(.L_x_1193) ;  /* 0x00000dc000017945 */ /* 0x000fe20003800000 */
[----:B------:R-:W-:-:S02]  /*1bbb0*/  LOP3.LUT R11, R11, 0xfffffff8, RZ, 0xc0, !PT ;  /* 0xfffffff80b0b7812 */ /* 0x000fc400078ec0ff */
[----:B------:R-:W-:Y:S01]  /*1bbc0*/  PRMT R16, R10, 0x5410, R13 ;  /* 0x000054100a107816 */ /* 0x000fe2000000000d */
[----:B------:R-:W-:Y:S01]  /*1bbd0*/  IMAD.MOV.U32 R13, RZ, RZ, R34 ;  /* 0x000000ffff0d7224 */ /* 0x000fe200078e0022 */
[----:B------:R-:W-:Y:S01]  /*1bbe0*/  LOP3.LUT R14, R14, 0x1c0, RZ, 0xc0, !PT ;  /* 0x000001c00e0e7812 */ /* 0x000fe200078ec0ff */
[----:B------:R-:W-:Y:S02]  /*1bbf0*/  IMAD.IADD R11, R8, 0x1, -R11 ;  /* 0x00000001080b7824 */ /* 0x000fe400078e0a0b */
[----:B------:R-:W-:Y:S02]  /*1bc00*/  IMAD.MOV.U32 R10, RZ, RZ, R35 ;  /* 0x000000ffff0a7224 */ /* 0x000fe400078e0023 */
[----:B------:R-:W-:Y:S02]  /*1bc10*/  IMAD.SHL.U32 R11, R11, 0x8, RZ ;  /* 0x000000080b0b7824 */ /* 0x000fe400078e00ff */
[----:B------:R-:W-:Y:S01]  /*1bc20*/  IMAD.MOV.U32 R8, RZ, RZ, R18 ;  /* 0x000000ffff087224 */ /* 0x000fe200078e0012 */
[----:B------:R-:W-:Y:S01]  /*1bc30*/  PRMT R24, R10, 0x5410, R13 ;  /* 0x000054100a187816 */ /* 0x000fe2000000000d */
[----:B------:R-:W-:Y:S01]  /*1bc40*/  IMAD.MOV.U32 R13, RZ, RZ, R40 ;  /* 0x000000ffff0d7224 */ /* 0x000fe200078e0028 */
[----:B------:R-:W-:Y:S01]  /*1bc50*/  LOP3.LUT R11, R14, 0x38, R11, 0xf8, !PT ;  /* 0x000000380e0b7812 */ /* 0x000fe200078ef80b */
[----:B------:R-:W-:Y:S01]  /*1bc60*/  IMAD.MOV.U32 R10, RZ, RZ, R41 ;  /* 0x000000ffff0a7224 */ /* 0x000fe200078e0029 */
[----:B------:R-:W-:Y:S01]  /*1bc70*/  SHF.R.U32.HI R14, RZ, 0x3, R14 ;  /* 0x00000003ff0e7819 */ /* 0x000fe2000001160e */
[----:B------:R-:W-:-:S03]  /*1bc80*/  IMAD.SHL.U32 R9, R9, 0x8, RZ ;  /* 0x0000000809097824 */ /* 0x000fc600078e00ff */
[----:B------:R-:W-:Y:S01]  /*1bc90*/  PRMT R30, R10, 0x5410, R13 ;  /* 0x000054100a1e7816 */ /* 0x000fe2000000000d */
[----:B------:R-:W-:Y:S01]  /*1bca0*/  IMAD.MOV.U32 R10, RZ, RZ, R26 ;  /* 0x000000ffff0a7224 */ /* 0x000fe200078e001a */
[----:B------:R-:W-:Y:S01]  /*1bcb0*/  PRMT R13, R13, 0x5410, R8 ;  /* 0x000054100d0d7816 */ /* 0x000fe20000000008 */
[----:B------:R-:W-:Y:S01]  /*1bcc0*/  IMAD.MOV.U32 R8, RZ, RZ, R27 ;  /* 0x000000ffff087224 */ /* 0x000fe200078e001b */
[----:B------:R-:W-:Y:S01]  /*1bcd0*/  LOP3.LUT R14, R11, R14, RZ, 0x3c, !PT ;  /* 0x0000000e0b0e7212 */ /* 0x000fe200078e3cff */
[----:B------:R-:W-:-:S03]  /*1bce0*/  IMAD.MOV.U32 R11, RZ, RZ, R19 ;  /* 0x000000ffff0b7224 */ /* 0x000fc600078e0013 */
[----:B-1----:R-:W-:Y:S01]  /*1bcf0*/  PRMT R22, R8, 0x5410, R10 ;  /* 0x0000541008167816 */ /* 0x002fe2000000000a */
[----:B------:R-:W-:Y:S01]  /*1bd00*/  IMAD.MOV.U32 R10, RZ, RZ, R33 ;  /* 0x000000ffff0a7224 */ /* 0x000fe200078e0021 */
[----:B------:R-:W-:Y:S01]  /*1bd10*/  PRMT R13, R11, 0x7610, R13 ;  /* 0x000076100b0d7816 */ /* 0x000fe2000000000d */
[----:B------:R-:W-:Y:S01]  /*1bd20*/  IMAD.MOV.U32 R11, RZ, RZ, R32 ;  /* 0x000000ffff0b7224 */ /* 0x000fe200078e0020 */
[----:B------:R-:W-:Y:S01]  /*1bd30*/  LOP3.LUT R14, R14, 0xfffffe00, R9, 0xf8, !PT ;  /* 0xfffffe000e0e7812 */ /* 0x000fe200078ef809 */
[----:B------:R-:W-:Y:S02]  /*1bd40*/  IMAD.MOV.U32 R9, RZ, RZ, R38 ;  /* 0x000000ffff097224 */ /* 0x000fe400078e0026 */
[----:B------:R-:W-:Y:S01]  /*1bd50*/  IMAD.MOV.U32 R8, RZ, RZ, R39 ;  /* 0x000000ffff087224 */ /* 0x000fe200078e0027 */
[----:B------:R-:W-:-:S04]  /*1bd60*/  PRMT R23, R10, 0x5410, R11 ;  /* 0x000054100a177816 */ /* 0x000fc8000000000b */
[----:B------:R-:W-:Y:S01]  /*1bd70*/  PRMT R25, R8, 0x5410, R9 ;  /* 0x0000541008197816 */ /* 0x000fe20000000009 */
[----:B--2---:R-:W-:Y:S02]  /*1bd80*/  IMAD R36, R36, -0x80, R15 ;  /* 0xffffff8024247824 */ /* 0x004fe400078e020f */
[----:B---3--:R-:W-:-:S03]  /*1bd90*/  IMAD.WIDE.U32 R14, R14, 0x2, R120 ;  /* 0x000000020e0e7825 */ /* 0x008fc600078e0078 */
[----:B------:R-:W-:-:S04]  /*1bda0*/  IMNMX R36, R36, 0x80, PT ;  /* 0x0000008024247817 */ /* 0x000fc80003800200 */
[----:B------:R-:W-:-:S13]  /*1bdb0*/  ISETP.GE.AND P0, PT, R97, R36, PT ;  /* 0x000000246100720c */ /* 0x000fda0003f06270 */
[----:B------:R-:W-:Y:S05]  /*1bdc0*/  @P0 BRA `(.L_x_1194) ;  /* 0x00000b9000000947 */ /* 0x000fea0003800000 */
[----:B------:R-:W-:Y:S01]  /*1bdd0*/  ISETP.GE.AND P0, PT, R17, R70, PT ;  /* 0x000000461100720c */ /* 0x000fe20003f06270 */
[----:B------:R-:W-:-:S12]  /*1bde0*/  BSSY B0, `(.L_x_1195) ;  /* 0x000002c000007945 */ /* 0x000fd80003800000 */
[----:B------:R-:W-:Y:S05]  /*1bdf0*/  @P0 BRA `(.L_x_1196) ;  /* 0x000002a000000947 */ /* 0x000fea0003800000 */
[----:B------:R-:W2:Y:S01]  /*1be00*/  LD.E.128 R8, [R14.64] ;  /* 0x000000080e087980 */ /* 0x000ea2000c101d00 */
        /* <DEDUP_REMOVED lines=12> */
[--C-:B--2---:R-:W-:Y:S02]  /*1bed0*/  HADD2.F32 R121, -RZ, R11.reuse.H0_H0 ;  /* 0x2000000bff797230 */ /* 0x104fe40000004100 */
[----:B------:R-:W-:Y:S02]  /*1bee0*/  HADD2.F32 R11, -RZ, R11.H1_H1 ;  /* 0x3000000bff0b7230 */ /* 0x000fe40000004100 */
[----:B------:R-:W-:-:S02]  /*1bef0*/  HADD2.F32 R122, -RZ, R8.H0_H0 ;  /* 0x20000008ff7a7230 */ /* 0x000fc40000004100 */
[----:B------:R-:W-:Y:S02]  /*1bf00*/  HADD2.F32 R8, -RZ, R8.H1_H1 ;  /* 0x30000008ff087230 */ /* 0x000fe40000004100 */
[--C-:B------:R-:W-:Y:S02]  /*1bf10*/  HADD2.F32 R123, -RZ, R10.reuse.H0_H0 ;  /* 0x2000000aff7b7230 */ /* 0x100fe40000004100 */
[----:B------:R-:W-:Y:S01]  /*1bf20*/  HADD2.F32 R126, -RZ, R10.H1_H1 ;  /* 0x3000000aff7e7230 */ /* 0x000fe20000004100 */
[C---:B------:R-:W-:Y:S01]  /*1bf30*/  FMUL.FTZ R10, R11.reuse, R118 ;  /* 0x000000760b0a7220 */ /* 0x040fe20000410000 */
[--C-:B------:R-:W-:Y:S01]  /*1bf40*/  HADD2.F32 R127, -RZ, R9.reuse.H0_H0 ;  /* 0x20000009ff7f7230 */ /* 0x100fe20000004100 */
[----:B------:R-:W-:Y:S01]  /*1bf50*/  FMUL.FTZ R11, R11, R116 ;  /* 0x000000740b0b7220 */ /* 0x000fe20000410000 */
[----:B------:R-:W-:Y:S01]  /*1bf60*/  HADD2.F32 R130, -RZ, R9.H1_H1 ;  /* 0x30000009ff827230 */ /* 0x000fe20000004100 */
[----:B------:R-:W-:Y:S02]  /*1bf70*/  FMUL.FTZ R9, R8, R120 ;  /* 0x0000007808097220 */ /* 0x000fe40000410000 */
[----:B------:R-:W-:-:S02]  /*1bf80*/  FFMA.FTZ R10, R121, R116, -R10 ;  /* 0x00000074790a7223 */ /* 0x000fc4000001080a */
[----:B------:R-:W-:Y:S02]  /*1bf90*/  FFMA.FTZ R11, R121, R118, R11 ;  /* 0x00000076790b7223 */ /* 0x000fe4000001000b */
[-C--:B------:R-:W-:Y:S02]  /*1bfa0*/  FMUL.FTZ R121, R8, R119.reuse ;  /* 0x0000007708797220 */ /* 0x080fe40000410000 */
[----:B------:R-:W-:Y:S01]  /*1bfb0*/  FFMA.FTZ R8, R122, R119, -R9 ;  /* 0x000000777a087223 */ /* 0x000fe20000010809 */
[----:B------:R-:W-:Y:S01]  /*1bfc0*/  F2FP.PACK_AB R11, R11, R10 ;  /* 0x0000000a0b0b723e */ /* 0x000fe200000000ff */
[C---:B------:R-:W-:Y:S02]  /*1bfd0*/  FMUL.FTZ R9, R126.reuse, R105 ;  /* 0x000000697e097220 */ /* 0x040fe40000410000 */
[----:B------:R-:W-:Y:S02]  /*1bfe0*/  FMUL.FTZ R126, R126, R108 ;  /* 0x0000006c7e7e7220 */ /* 0x000fe40000410000 */
[----:B------:R-:W-:-:S02]  /*1bff0*/  FMUL.FTZ R116, R130, R117 ;  /* 0x0000007582747220 */ /* 0x000fc40000410000 */
[----:B------:R-:W-:Y:S02]  /*1c000*/  FMUL.FTZ R130, R130, R109 ;  /* 0x0000006d82827220 */ /* 0x000fe40000410000 */
[C---:B------:R-:W-:Y:S02]  /*1c010*/  FFMA.FTZ R9, R123.reuse, R108, -R9 ;  /* 0x0000006c7b097223 */ /* 0x040fe40000010809 */
[----:B------:R-:W-:Y:S02]  /*1c020*/  FFMA.FTZ R126, R123, R105, R126 ;  /* 0x000000697b7e7223 */ /* 0x000fe4000001007e */
[----:B------:R-:W-:Y:S02]  /*1c030*/  FFMA.FTZ R121, R122, R120, R121 ;  /* 0x000000787a797223 */ /* 0x000fe40000010079 */
[C---:B------:R-:W-:Y:S01]  /*1c040*/  FFMA.FTZ R116, R127.reuse, R109, -R116 ;  /* 0x0000006d7f747223 */ /* 0x040fe20000010874 */
[----:B------:R-:W-:Y:S01]  /*1c050*/  F2FP.PACK_AB R10, R126, R9 ;  /* 0x000000097e0a723e */ /* 0x000fe200000000ff */
[----:B------:R-:W-:Y:S01]  /*1c060*/  FFMA.FTZ R117, R127, R117, R130 ;  /* 0x000000757f757223 */ /* 0x000fe20000010082 */
[----:B------:R-:W-:-:S04]  /*1c070*/  F2FP.PACK_AB R8, R121, R8 ;  /* 0x000000087908723e */ /* 0x000fc800000000ff */
[----:B------:R-:W-:-:S05]  /*1c080*/  F2FP.PACK_AB R9, R117, R116 ;  /* 0x000000747509723e */ /* 0x000fca00000000ff */
[----:B------:R1:W-:Y:S02]  /*1c090*/  ST.E.128 [R14.64], R8 ;  /* 0x000000080e007985 */ /* 0x0003e4000c101d08 */
.L_x_1196:
[----:B------:R-:W-:Y:S05]  /*1c0a0*/  BSYNC B0 ;  /* 0x0000000000007941 */ /* 0x000fea0003800000 */
.L_x_1195:
[----:B-1----:R-:W-:Y:S01]  /*1c0b0*/  IADD3 R9, R17, 0x20, RZ ;  /* 0x0000002011097810 */ /* 0x002fe20007ffe0ff */
[----:B------:R-:W-:Y:S03]  /*1c0c0*/  BSSY B0, `(.L_x_1197) ;  /* 0x000002d000007945 */ /* 0x000fe60003800000 */
[----:B------:R-:W-:-:S13]  /*1c0d0*/  ISETP.GE.AND P0, PT, R9, R70, PT ;  /* 0x000000460900720c */ /* 0x000fda0003f06270 */
[----:B------:R-:W-:Y:S05]  /*1c0e0*/  @P0 BRA `(.L_x_1198) ;  /* 0x000002a000000947 */ /* 0x000fea0003800000 */
[----:B------:R-:W2:Y:S01]  /*1c0f0*/  LD.E.128 R8, [R14.64+0x4000] ;  /* 0x004000080e087980 */ /* 0x000ea2000c101d00 */
[----:B------:R-:W-:Y:S01]  /*1c100*/  SHF.R.U64 R108, R132, 0x10, R133 ;  /* 0x00000010846c7819 */ /* 0x000fe20000001285 */
[--C-:B------:R-:W-:Y:S01]  /*1c110*/  HADD2.F32 R116, -RZ, R99.reuse.H1_H1 ;  /* 0x30000063ff747230 */ /* 0x100fe20000004100 */
[----:B------:R-:W-:Y:S01]  /*1c120*/  SHF.R.U64 R105, R134, 0x10, R135 ;  /* 0x0000001086697819 */ /* 0x000fe20000001287 */
[--C-:B------:R-:W-:Y:S01]  /*1c130*/  HADD2.F32 R109, -RZ, R104.reuse.H1_H1 ;  /* 0x30000068ff6d7230 */ /* 0x100fe20000004100 */
[----:B------:R-:W-:Y:S01]  /*1c140*/  SHF.R.U32.HI R132, RZ, 0x10, R133 ;  /* 0x00000010ff847819 */ /* 0x000fe20000011685 */
[----:B------:R-:W-:Y:S01]  /*1c150*/  HADD2.F32 R99, -RZ, R99.H0_H0 ;  /* 0x20000063ff637230 */ /* 0x000fe20000004100 */
[----:B------:R-:W-:Y:S01]  /*1c160*/  SHF.R.U32.HI R134, RZ, 0x10, R135 ;  /* 0x00000010ff867819 */ /* 0x000fe20000011687 */
[----:B------:R-:W-:Y:S02]  /*1c170*/  HADD2.F32 R104, -RZ, R104.H0_H0 ;  /* 0x20000068ff687230 */ /* 0x000fe40000004100 */
[----:B------:R-:W-:-:S02]  /*1c180*/  HADD2.F32 R132, -RZ, R132.H0_H0 ;  /* 0x20000084ff847230 */ /* 0x000fc40000004100 */
[----:B------:R-:W-:Y:S02]  /*1c190*/  HADD2.F32 R134, -RZ, R134.H0_H0 ;  /* 0x20000086ff867230 */ /* 0x000fe40000004100 */
[----:B------:R-:W-:Y:S02]  /*1c1a0*/  HADD2.F32 R108, -RZ, R108.H0_H0 ;  /* 0x2000006cff6c7230 */ /* 0x000fe40000004100 */
[----:B------:R-:W-:Y:S02]  /*1c1b0*/  HADD2.F32 R105, -RZ, R105.H0_H0 ;  /* 0x20000069ff697230 */ /* 0x000fe40000004100 */
[--C-:B--2---:R-:W-:Y:S02]  /*1c1c0*/  HADD2.F32 R117, -RZ, R11.reuse.H0_H0 ;  /* 0x2000000bff757230 */ /* 0x104fe40000004100 */
[----:B------:R-:W-:Y:S02]  /*1c1d0*/  HADD2.F32 R11, -RZ, R11.H1_H1 ;  /* 0x3000000bff0b7230 */ /* 0x000fe40000004100 */
[----:B------:R-:W-:-:S02]  /*1c1e0*/  HADD2.F32 R118, -RZ, R8.H0_H0 ;  /* 0x20000008ff767230 */ /* 0x000fc40000004100 */
[--C-:B------:R-:W-:Y:S02]  /*1c1f0*/  HADD2.F32 R119, -RZ, R10.reuse.H0_H0 ;  /* 0x2000000aff777230 */ /* 0x100fe40000004100 */
[----:B------:R-:W-:Y:S01]  /*1c200*/  HADD2.F32 R120, -RZ, R10.H1_H1 ;  /* 0x3000000aff787230 */ /* 0x000fe20000004100 */
[C---:B------:R-:W-:Y:S01]  /*1c210*/  FMUL.FTZ R10, R11.reuse, R132 ;  /* 0x000000840b0a7220 */ /* 0x040fe20000410000 */
[----:B------:R-:W-:Y:S01]  /*1c220*/  HADD2.F32 R8, -RZ, R8.H1_H1 ;  /* 0x30000008ff087230 */ /* 0x000fe20000004100 */
[-C--:B------:R-:W-:Y:S01]  /*1c230*/  FMUL.FTZ R11, R11, R134.reuse ;  /* 0x000000860b0b7220 */ /* 0x080fe20000410000 */
[--C-:B------:R-:W-:Y:S01]  /*1c240*/  HADD2.F32 R121, -RZ, R9.reuse.H0_H0 ;  /* 0x20000009ff797230 */ /* 0x100fe20000004100 */
[C---:B------:R-:W-:Y:S01]  /*1c250*/  FFMA.FTZ R10, R117.reuse, R134, -R10 ;  /* 0x00000086750a7223 */ /* 0x040fe2000001080a */
[----:B------:R-:W-:Y:S01]  /*1c260*/  HADD2.F32 R122, -RZ, R9.H1_H1 ;  /* 0x30000009ff7a7230 */ /* 0x000fe20000004100 */
[----:B------:R-:W-:Y:S02]  /*1c270*/  FMUL.FTZ R9, R8, R116 ;  /* 0x0000007408097220 */ /* 0x000fe40000410000 */
[----:B------:R-:W-:-:S02]  /*1c280*/  FFMA.FTZ R11, R117, R132, R11 ;  /* 0x00000084750b7223 */ /* 0x000fc4000001000b */
[-C--:B------:R-:W-:Y:S02]  /*1c290*/  FMUL.FTZ R117, R8, R109.reuse ;  /* 0x0000006d08757220 */ /* 0x080fe40000410000 */
[C---:B------:R-:W-:Y:S01]  /*1c2a0*/  FFMA.FTZ R8, R118.reuse, R109, -R9 ;  /* 0x0000006d76087223 */ /* 0x040fe20000010809 */
[----:B------:R-:W-:Y:S01]  /*1c2b0*/  F2FP.PACK_AB R11, R11, R10 ;  /* 0x0000000a0b0b723e */ /* 0x000fe200000000ff */
[----:B------:R-:W-:Y:S02]  /*1c2c0*/  FFMA.FTZ R117, R118, R116, R117 ;  /* 0x0000007476757223 */ /* 0x000fe40000010075 */
[C---:B------:R-:W-:Y:S02]  /*1c2d0*/  FMUL.FTZ R9, R120.reuse, R99 ;  /* 0x0000006378097220 */ /* 0x040fe40000410000 */
[----:B------:R-:W-:Y:S01]  /*1c2e0*/  FMUL.FTZ R120, R120, R104 ;  /* 0x0000006878787220 */ /* 0x000fe20000410000 */
[----:B------:R-:W-:Y:S01]  /*1c2f0*/  F2FP.PACK_AB R8, R117, R8 ;  /* 0x000000087508723e */ /* 0x000fe200000000ff */
[----:B------:R-:W-:-:S02]  /*1c300*/  FMUL.FTZ R116, R122, R108 ;  /* 0x0000006c7a747220 */ /* 0x000fc40000410000 */
[----:B------:R-:W-:Y:S02]  /*1c310*/  FMUL.FTZ R122, R122, R105 ;  /* 0x000000697a7a7220 */ /* 0x000fe40000410000 */
[C---:B------:R-:W-:Y:S02]  /*1c320*/  FFMA.FTZ R9, R119.reuse, R104, -R9 ;  /* 0x0000006877097223 */ /* 0x040fe40000010809 */
[----:B------:R-:W-:Y:S02]  /*1c330*/  FFMA.FTZ R120, R119, R99, R120 ;  /* 0x0000006377787223 */ /* 0x000fe40000010078 */
[C---:B------:R-:W-:Y:S02]  /*1c340*/  FFMA.FTZ R116, R121.reuse, R105, -R116 ;  /* 0x0000006979747223 */ /* 0x040fe40000010874 */
[----:B------:R-:W-:Y:S01]  /*1c350*/  FFMA.FTZ R121, R121, R108, R122 ;  /* 0x0000006c79797223 */ /* 0x000fe2000001007a */
[----:B------:R-:W-:-:S04]  /*1c360*/  F2FP.PACK_AB R10, R120, R9 ;  /* 0x00000009780a723e */ /* 0x000fc800000000ff */
[----:B------:R-:W-:-:S05]  /*1c370*/  F2FP.PACK_AB R9, R121, R116 ;  /* 0x000000747909723e */ /* 0x000fca00000000ff */
[----:B------:R1:W-:Y:S02]  /*1c380*/  ST.E.128 [R14.64+0x4000], R8 ;  /* 0x004000080e007985 */ /* 0x0003e4000c101d08 */
.L_x_1198:
[----:B------:R-:W-:Y:S05]  /*1c390*/  BSYNC B0 ;  /* 0x0000000000007941 */ /* 0x000fea0003800000 */
.L_x_1197:
[----:B-1----:R-:W-:Y:S01]  /*1c3a0*/  IADD3 R9, R17, 0x40, RZ ;  /* 0x0000004011097810 */ /* 0x002fe20007ffe0ff */
[----:B------:R-:W-:Y:S03]  /*1c3b0*/  BSSY B0, `(.L_x_1199) ;  /* 0x000002d000007945 */ /* 0x000fe60003800000 */
[----:B------:R-:W-:-:S13]  /*1c3c0*/  ISETP.GE.AND P0, PT, R9, R70, PT ;  /* 0x000000460900720c */ /* 0x000fda0003f06270 */
[----:B------:R-:W-:Y:S05]  /*1c3d0*/  @P0 BRA `(.L_x_1200) ;  /* 0x000002a000000947 */ /* 0x000fea0003800000 */
[----:B------:R-:W2:Y:S01]  /*1c3e0*/  LD.E.128 R8, [R14.64+0x8000] ;  /* 0x008000080e087980 */ /* 0x000ea2000c101d00 */
[----:B------:R-:W-:Y:S01]  /*1c3f0*/  SHF.R.U64 R104, R124, 0x10, R125 ;  /* 0x000000107c687819 */ /* 0x000fe2000000127d */
[----:B------:R-:W-:Y:S01]  /*1c400*/  HADD2.F32 R108, -RZ, R96.H1_H1 ;  /* 0x30000060ff6c7230 */ /* 0x000fe20000004100 */
[----:B------:R-:W-:Y:S01]  /*1c410*/  SHF.R.U64 R99, R128, 0x10, R129 ;  /* 0x0000001080637819 */ /* 0x000fe20000001281 */
[----:B------:R-:W-:Y:S01]  /*1c420*/  HADD2.F32 R105, -RZ, R98.H1_H1 ;  /* 0x30000062ff697230 */ /* 0x000fe20000004100 */
        /* <DEDUP_REMOVED lines=29> */
[-C--:B------:R-:W-:Y:S02]  /*1c600*/  FMUL.FTZ R120, R120, R99.reuse ;  /* 0x0000006378787220 */ /* 0x080fe40000410000 */
[C---:B------:R-:W-:Y:S02]  /*1c610*/  FFMA.FTZ R9, R117.reuse, R98, -R9 ;  /* 0x0000006275097223 */ /* 0x040fe40000010809 */
[----:B------:R-:W-:Y:S02]  /*1c620*/  FFMA.FTZ R118, R117, R96, R118 ;  /* 0x0000006075767223 */ /* 0x000fe40000010076 */
[C---:B------:R-:W-:Y:S02]  /*1c630*/  FFMA.FTZ R108, R119.reuse, R99, -R108 ;  /* 0x00000063776c7223 */ /* 0x040fe4000001086c */
[----:B------:R-:W-:Y:S01]  /*1c640*/  FFMA.FTZ R119, R119, R104, R120 ;  /* 0x0000006877777223 */ /* 0x000fe20000010078 */
[----:B------:R-:W-:-:S04]  /*1c650*/  F2FP.PACK_AB R10, R118, R9 ;  /* 0x00000009760a723e */ /* 0x000fc800000000ff */
[----:B------:R-:W-:-:S05]  /*1c660*/  F2FP.PACK_AB R9, R119, R108 ;  /* 0x0000006c7709723e */ /* 0x000fca00000000ff */
[----:B------:R1:W-:Y:S02]  /*1c670*/  ST.E.128 [R14.64+0x8000], R8 ;  /* 0x008000080e007985 */ /* 0x0003e4000c101d08 */
.L_x_1200:
[----:B------:R-:W-:Y:S05]  /*1c680*/  BSYNC B0 ;  /* 0x0000000000007941 */ /* 0x000fea0003800000 */
.L_x_1199:
[----:B-1----:R-:W-:-:S04]  /*1c690*/  IADD3 R9, R17, 0x60, RZ ;  /* 0x0000006011097810 */ /* 0x002fc80007ffe0ff */
[----:B------:R-:W-:-:S13]  /*1c6a0*/  ISETP.GE.AND P0, PT, R9, R70, PT ;  /* 0x000000460900720c */ /* 0x000fda0003f06270 */
[----:B------:R-:W-:Y:S05]  /*1c6b0*/  @P0 BRA `(.L_x_1194) ;  /* 0x000002a000000947 */ /* 0x000fea0003800000 */
[----:B------:R-:W2:Y:S01]  /*1c6c0*/  LD.E.128 R8, [R14.64+0xc000] ;  /* 0x00c000080e087980 */ /* 0x000ea2000c101d00 */
[----:B------:R-:W-:Y:S01]  /*1c6d0*/  SHF.R.U64 R98, R112, 0x10, R113 ;  /* 0x0000001070627819 */ /* 0x000fe20000001271 */
[--C-:B------:R-:W-:Y:S01]  /*1c6e0*/  HADD2.F32 R104, -RZ, R90.reuse.H1_H1 ;  /* 0x3000005aff687230 */ /* 0x100fe20000004100 */
        /* <DEDUP_REMOVED lines=9> */
[--C-:B--2---:R-:W-:Y:S02]  /*1c780*/  HADD2.F32 R105, -RZ, R11.reuse.H0_H0 ;  /* 0x2000000bff697230 */ /* 0x104fe40000004100 */
[----:B------:R-:W-:Y:S02]  /*1c790*/  HADD2.F32 R11, -RZ, R11.H1_H1 ;  /* 0x3000000bff0b7230 */ /* 0x000fe40000004100 */
[----:B------:R-:W-:Y:S02]  /*1c7a0*/  HADD2.F32 R108, -RZ, R8.H0_H0 ;  /* 0x20000008ff6c7230 */ /* 0x000fe40000004100 */
[----:B------:R-:W-:-:S02]  /*1c7b0*/  HADD2.F32 R109, -RZ, R10.H0_H0 ;  /* 0x2000000aff6d7230 */ /* 0x000fc40000004100 */
[----:B------:R-:W-:Y:S01]  /*1c7c0*/  HADD2.F32 R113, -RZ, R10.H1_H1 ;  /* 0x3000000aff717230 */ /* 0x000fe20000004100 */
[C---:B------:R-:W-:Y:S01]  /*1c7d0*/  FMUL.FTZ R10, R11.reuse, R112 ;  /* 0x000000700b0a7220 */ /* 0x040fe20000410000 */
[----:B------:R-:W-:Y:S01]  /*1c7e0*/  HADD2.F32 R8, -RZ, R8.H1_H1 ;  /* 0x30000008ff087230 */ /* 0x000fe20000004100 */
[-C--:B------:R-:W-:Y:S01]  /*1c7f0*/  FMUL.FTZ R11, R11, R114.reuse ;  /* 0x000000720b0b7220 */ /* 0x080fe20000410000 */
[--C-:B------:R-:W-:Y:S01]  /*1c800*/  HADD2.F32 R115, -RZ, R9.reuse.H0_H0 ;  /* 0x20000009ff737230 */ /* 0x100fe20000004100 */
[C---:B------:R-:W-:Y:S01]  /*1c810*/  FFMA.FTZ R10, R105.reuse, R114, -R10 ;  /* 0x00000072690a7223 */ /* 0x040fe2000001080a */
[----:B------:R-:W-:Y:S01]  /*1c820*/  HADD2.F32 R116, -RZ, R9.H1_H1 ;  /* 0x30000009ff747230 */ /* 0x000fe20000004100 */
[C---:B------:R-:W-:Y:S02]  /*1c830*/  FMUL.FTZ R9, R8.reuse, R104 ;  /* 0x0000006808097220 */ /* 0x040fe40000410000 */
[----:B------:R-:W-:Y:S01]  /*1c840*/  FFMA.FTZ R11, R105, R112, R11 ;  /* 0x00000070690b7223 */ /* 0x000fe2000001000b */
[----:B------:R-:W-:Y:S01]  /*1c850*/  HADD2.F32 R112, -RZ, R91.H0_H0 ;  /* 0x2000005bff707230 */ /* 0x000fe20000004100 */
[----:B------:R-:W-:-:S02]  /*1c860*/  FMUL.FTZ R105, R8, R99 ;  /* 0x0000006308697220 */ /* 0x000fc40000410000 */
[----:B------:R-:W-:Y:S01]  /*1c870*/  FFMA.FTZ R8, R108, R99, -R9 ;  /* 0x000000636c087223 */ /* 0x000fe20000010809 */
[----:B------:R-:W-:Y:S01]  /*1c880*/  F2FP.PACK_AB R11, R11, R10 ;  /* 0x0000000a0b0b723e */ /* 0x000fe200000000ff */
[C---:B------:R-:W-:Y:S02]  /*1c890*/  FMUL.FTZ R9, R113.reuse, R90 ;  /* 0x0000005a71097220 */ /* 0x040fe40000410000 */
[----:B------:R-:W-:Y:S02]  /*1c8a0*/  FMUL.FTZ R113, R113, R112 ;  /* 0x0000007071717220 */ /* 0x000fe40000410000 */
[C---:B------:R-:W-:Y:S02]  /*1c8b0*/  FMUL.FTZ R91, R116.reuse, R98 ;  /* 0x00000062745b7220 */ /* 0x040fe40000410000 */
[----:B------:R-:W-:Y:S02]  /*1c8c0*/  FMUL.FTZ R116, R116, R96 ;  /* 0x0000006074747220 */ /* 0x000fe40000410000 */
[----:B------:R-:W-:-:S02]  /*1c8d0*/  FFMA.FTZ R9, R109, R112, -R9 ;  /* 0x000000706d097223 */ /* 0x000fc40000010809 */
[----:B------:R-:W-:Y:S02]  /*1c8e0*/  FFMA.FTZ R90, R109, R90, R113 ;  /* 0x0000005a6d5a7223 */ /* 0x000fe40000010071 */
[----:B------:R-:W-:Y:S02]  /*1c8f0*/  FFMA.FTZ R105, R108, R104, R105 ;  /* 0x000000686c697223 */ /* 0x000fe40000010069 */
[C---:B------:R-:W-:Y:S01]  /*1c900*/  FFMA.FTZ R91, R115.reuse, R96, -R91 ;  /* 0x00000060735b7223 */ /* 0x040fe2000001085b */
[----:B------:R-:W-:Y:S01]  /*1c910*/  F2FP.PACK_AB R10, R90, R9 ;  /* 0x000000095a0a723e */ /* 0x000fe200000000ff */
[----:B------:R-:W-:Y:S01]  /*1c920*/  FFMA.FTZ R116, R115, R98, R116 ;  /* 0x0000006273747223 */ /* 0x000fe20000010074 */
[----:B------:R-:W-:-:S04]  /*1c930*/  F2FP.PACK_AB R8, R105, R8 ;  /* 0x000000086908723e */ /* 0x000fc800000000ff */
[----:B------:R-:W-:-:S05]  /*1c940*/  F2FP.PACK_AB R9, R116, R91 ;  /* 0x0000005b7409723e */ /* 0x000fca00000000ff */
[----:B------:R1:W-:Y:S02]  /*1c950*/  ST.E.128 [R14.64+0xc000], R8 ;  /* 0x00c000080e007985 */ /* 0x0003e4000c101d08 */
.L_x_1194:
[----:B------:R-:W-:Y:S05]  /*1c960*/  BSYNC B1 ;  /* 0x0000000000017941 */ /* 0x000fea0003800000 */
.L_x_1193:
[----:B-1----:R-:W-:Y:S01]  /*1c970*/  IADD3 R9, R97, 0x20, RZ ;  /* 0x0000002061097810 */ /* 0x002fe20007ffe0ff */
[----:B------:R-:W-:Y:S03]  /*1c980*/  BSSY B1, `(.L_x_1201) ;  /* 0x00000bc000017945 */ /* 0x000fe60003800000 */
[----:B------:R-:W-:-:S13]  /*1c990*/  ISETP.GE.AND P0, PT, R9, R36, PT ;  /* 0x000000240900720c */ /* 0x000fda0003f06270 */
[----:B------:R-:W-:Y:S05]  /*1c9a0*/  @P0 BRA `(.L_x_1202) ;  /* 0x00000b9000000947 */ /* 0x000fea0003800000 */
[----:B------:R-:W-:Y:S01]  /*1c9b0*/  ISETP.GE.AND P0, PT, R17, R70, PT ;  /* 0x000000461100720c */ /* 0x000fe20003f06270 */
[----:B------:R-:W-:-:S12]  /*1c9c0*/  BSSY B0, `(.L_x_1203) ;  /* 0x000002c000007945 */ /* 0x000fd80003800000 */
        /* <DEDUP_REMOVED lines=15> */
[--C-:B------:R-:W-:Y:S02]  /*1cac0*/  HADD2.F32 R105, -RZ, R8.reuse.H0_H0 ;  /* 0x20000008ff697230 */ /* 0x100fe40000004100 */
[----:B------:R-:W-:-:S02]  /*1cad0*/  HADD2.F32 R107, -RZ, R8.H1_H1 ;  /* 0x30000008ff6b7230 */ /* 0x000fc40000004100 */
[--C-:B------:R-:W-:Y:S02]  /*1cae0*/  HADD2.F32 R8, -RZ, R10.reuse.H0_H0 ;  /* 0x2000000aff087230 */ /* 0x100fe40000004100 */
[----:B------:R-:W-:Y:S01]  /*1caf0*/  HADD2.F32 R104, -RZ, R10.H1_H1 ;  /* 0x3000000aff687230 */ /* 0x000fe20000004100 */
[C---:B------:R-:W-:Y:S01]  /*1cb00*/  FMUL.FTZ R10, R11.reuse, R106 ;  /* 0x0000006a0b0a7220 */ /* 0x040fe20000410000 */
[--C-:B------:R-:W-:Y:S01]  /*1cb10*/  HADD2.F32 R108, -RZ, R9.reuse.H0_H0 ;  /* 0x20000009ff6c7230 */ /* 0x100fe20000004100 */
[----:B------:R-:W-:Y:S01]  /*1cb20*/  FMUL.FTZ R11, R11, R110 ;  /* 0x0000006e0b0b7220 */ /* 0x000fe20000410000 */
[----:B------:R-:W-:Y:S01]  /*1cb30*/  HADD2.F32 R109, -RZ, R9.H1_H1 ;  /* 0x30000009ff6d7230 */ /* 0x000fe20000004100 */
[----:B------:R-:W-:Y:S02]  /*1cb40*/  FMUL.FTZ R9, R107, R98 ;  /* 0x000000626b097220 */ /* 0x000fe40000410000 */
[C---:B------:R-:W-:Y:S02]  /*1cb50*/  FFMA.FTZ R10, R99.reuse, R110, -R10 ;  /* 0x0000006e630a7223 */ /* 0x040fe4000001080a */
[----:B------:R-:W-:Y:S01]  /*1cb60*/  FFMA.FTZ R11, R99, R106, R11 ;  /* 0x0000006a630b7223 */ /* 0x000fe2000001000b */
[----:B------:R-:W-:Y:S01]  /*1cb70*/  HADD2.F32 R99, -RZ, R86.H0_H0 ;  /* 0x20000056ff637230 */ /* 0x000fe20000004100 */
[----:B------:R-:W-:-:S02]  /*1cb80*/  FMUL.FTZ R107, R107, R96 ;  /* 0x000000606b6b7220 */ /* 0x000fc40000410000 */
[----:B------:R-:W-:Y:S01]  /*1cb90*/  FFMA.FTZ R9, R105, R96, -R9 ;  /* 0x0000006069097223 */ /* 0x000fe20000010809 */
[----:B------:R-:W-:Y:S01]  /*1cba0*/  F2FP.PACK_AB R11, R11, R10 ;  /* 0x0000000a0b0b723e */ /* 0x000fe200000000ff */
[----:B------:R-:W-:Y:S02]  /*1cbb0*/  FFMA.FTZ R98, R105, R98, R107 ;  /* 0x0000006269627223 */ /* 0x000fe4000001006b */
[C---:B------:R-:W-:Y:S02]  /*1cbc0*/  FMUL.FTZ R86, R104.reuse, R99 ;  /* 0x0000006368567220 */ /* 0x040fe40000410000 */
[C---:B------:R-:W-:Y:S02]  /*1cbd0*/  FMUL.FTZ R105, R109.reuse, R91 ;  /* 0x0000005b6d697220 */ /* 0x040fe40000410000 */
[----:B------:R-:W-:Y:S02]  /*1cbe0*/  FMUL.FTZ R104, R104, R87 ;  /* 0x0000005768687220 */ /* 0x000fe40000410000 */
[----:B------:R-:W-:-:S02]  /*1cbf0*/  FMUL.FTZ R109, R109, R90 ;  /* 0x0000005a6d6d7220 */ /* 0x000fc40000410000 */
[----:B------:R-:W-:Y:S02]  /*1cc00*/  FFMA.FTZ R105, R108, R90, -R105 ;  /* 0x0000005a6c697223 */ /* 0x000fe40000010869 */
[C---:B------:R-:W-:Y:S02]  /*1cc10*/  FFMA.FTZ R86, R8.reuse, R87, -R86 ;  /* 0x0000005708567223 */ /* 0x040fe40000010856 */
[----:B------:R-:W-:Y:S01]  /*1cc20*/  FFMA.FTZ R99, R8, R99, R104 ;  /* 0x0000006308637223 */ /* 0x000fe20000010068 */
[----:B------:R-:W-:Y:S01]  /*1cc30*/  F2FP.PACK_AB R8, R98, R9 ;  /* 0x000000096208723e */ /* 0x000fe200000000ff */
[----:B------:R-:W-:-:S03]  /*1cc40*/  FFMA.FTZ R108, R108, R91, R109 ;  /* 0x0000005b6c6c7223 */ /* 0x000fc6000001006d */
[----:B------:R-:W-:Y:S02]  /*1cc50*/  F2FP.PACK_AB R10, R99, R86 ;  /* 0x00000056630a723e */ /* 0x000fe400000000ff */
[----:B------:R-:W-:-:S05]  /*1cc60*/  F2FP.PACK_AB R9, R108, R105 ;  /* 0x000000696c09723e */ /* 0x000fca00000000ff */
[----:B------:R1:W-:Y:S02]  /*1cc70*/  ST.E.128 [R14.64+0x1000], R8 ;  /* 0x001000080e007985 */ /* 0x0003e4000c101d08 */
.L_x_1204:
[----:B------:R-:W-:Y:S05]  /*1cc80*/  BSYNC B0 ;  /* 0x0000000000007941 */ /* 0x000fea0003800000 */
.L_x_1203:
        /* <DEDUP_REMOVED lines=20> */
[----:B------:R-:W-:Y:S01]  /*1cdd0*/  HADD2.F32 R8, -RZ, R8.H1_H1 ;  /* 0x30000008ff087230 */ /* 0x000fe20000004100 */
[C---:B------:R-:W-:Y:S01]  /*1cde0*/  FMUL.FTZ R101, R11.reuse, R100 ;  /* 0x000000640b657220 */ /* 0x040fe20000410000 */
[--C-:B------:R-:W-:Y:S01]  /*1cdf0*/  HADD2.F32 R99, -RZ, R10.reuse.H0_H0 ;  /* 0x2000000aff637230 */ /* 0x100fe20000004100 */
[-C--:B------:R-:W-:Y:S01]  /*1ce00*/  FMUL.FTZ R11, R11, R102.reuse ;  /* 0x000000660b0b7220 */ /* 0x080fe20000410000 */
[--C-:B------:R-:W-:Y:S01]  /*1ce10*/  HADD2.F32 R103, -RZ, R9.reuse.H0_H0 ;  /* 0x20000009ff677230 */ /* 0x100fe20000004100 */
[----:B------:R-:W-:Y:S01]  /*1ce20*/  FFMA.FTZ R101, R96, R102, -R101 ;  /* 0x0000006660657223 */ /* 0x000fe20000010865 */
[----:B------:R-:W-:Y:S01]  /*1ce30*/  HADD2.F32 R104, -RZ, R9.H1_H1 ;  /* 0x30000009ff687230 */ /* 0x000fe20000004100 */
[----:B------:R-:W-:Y:S01]  /*1ce40*/  FMUL.FTZ R9, R8, R91 ;  /* 0x0000005b08097220 */ /* 0x000fe20000410000 */
[----:B------:R-:W-:Y:S01]  /*1ce50*/  HADD2.F32 R10, -RZ, R10.H1_H1 ;  /* 0x3000000aff0a7230 */ /* 0x000fe20000004100 */
[----:B------:R-:W-:Y:S02]  /*1ce60*/  FFMA.FTZ R96, R96, R100, R11 ;  /* 0x0000006460607223 */ /* 0x000fe4000001000b */
[----:B------:R-:W-:-:S02]  /*1ce70*/  FMUL.FTZ R8, R8, R90 ;  /* 0x0000005a08087220 */ /* 0x000fc40000410000 */
[----:B------:R-:W-:Y:S02]  /*1ce80*/  FFMA.FTZ R9, R98, R90, -R9 ;  /* 0x0000005a62097223 */ /* 0x000fe40000010809 */
[----:B------:R-:W-:Y:S02]  /*1ce90*/  FMUL.FTZ R11, R10, R76 ;  /* 0x0000004c0a0b7220 */ /* 0x000fe40000410000 */
[----:B------:R-:W-:Y:S02]  /*1cea0*/  FMUL.FTZ R90, R104, R87 ;  /* 0x00000057685a7220 */ /* 0x000fe40000410000 */
[----:B------:R-:W-:Y:S02]  /*1ceb0*/  FMUL.FTZ R10, R10, R80 ;  /* 0x000000500a0a7220 */ /* 0x000fe40000410000 */
[----:B------:R-:W-:Y:S02]  /*1cec0*/  FMUL.FTZ R104, R104, R86 ;  /* 0x0000005668687220 */ /* 0x000fe40000410000 */
[----:B------:R-:W-:-:S02]  /*1ced0*/  FFMA.FTZ R8, R98, R91, R8 ;  /* 0x0000005b62087223 */ /* 0x000fc40000010008 */
[C---:B------:R-:W-:Y:S01]  /*1cee0*/  FFMA.FTZ R80, R99.reuse, R80, -R11 ;  /* 0x0000005063507223 */ /* 0x040fe2000001080b */
[----:B------:R-:W-:Y:S01]  /*1cef0*/  F2FP.PACK_AB R11, R96, R101 ;  /* 0x00000065600b723e */ /* 0x000fe200000000ff */
[----:B------:R-:W-:Y:S01]  /*1cf00*/  FFMA.FTZ R99, R99, R76, R10 ;  /* 0x0000004c63637223 */ /* 0x000fe2000001000a */
[----:B------:R-:W-:Y:S01]  /*1cf10*/  F2FP.PACK_AB R8, R8, R9 ;  /* 0x000000090808723e */ /* 0x000fe200000000ff */
[C---:B------:R-:W-:Y:S02]  /*1cf20*/  FFMA.FTZ R90, R103.reuse, R86, -R90 ;  /* 0x00000056675a7223 */ /* 0x040fe4000001085a */
[----:B------:R-:W-:Y:S01]  /*1cf30*/  FFMA.FTZ R87, R103, R87, R104 ;  /* 0x0000005767577223 */ /* 0x000fe20000010068 */
[----:B------:R-:W-:-:S04]  /*1cf40*/  F2FP.PACK_AB R10, R99, R80 ;  /* 0x00000050630a723e */ /* 0x000fc800000000ff */
[----:B------:R-:W-:-:S05]  /*1cf50*/  F2FP.PACK_AB R9, R87, R90 ;  /* 0x0000005a5709723e */ /* 0x000fca00000000ff */
[----:B------:R1:W-:Y:S02]  /*1cf60*/  ST.E.128 [R14.64+0x5000], R8 ;  /* 0x005000080e007985 */ /* 0x0003e4000c101d08 */
.L_x_1206:
[----:B------:R-:W-:Y:S05]  /*1cf70*/  BSYNC B0 ;  /* 0x0000000000007941 */ /* 0x000fea0003800000 */
.L_x_1205:
        /* <DEDUP_REMOVED lines=19> */
[----:B------:R-:W-:Y:S01]  /*1d0b0*/  HADD2.F32 R8, -RZ, R8.H1_H1 ;  /* 0x30000008ff087230 */ /* 0x000fe20000004100 */
[C---:B------:R-:W-:Y:S01]  /*1d0c0*/  FMUL.FTZ R95, R11.reuse, R92 ;  /* 0x0000005c0b5f7220 */ /* 0x040fe20000410000 */
[--C-:B------:R-:W-:Y:S01]  /*1d0d0*/  HADD2.F32 R93, -RZ, R10.reuse.H0_H0 ;  /* 0x2000000aff5d7230 */ /* 0x100fe20000004100 */
[-C--:B------:R-:W-:Y:S01]  /*1d0e0*/  FMUL.FTZ R11, R11, R94.reuse ;  /* 0x0000005e0b0b7220 */ /* 0x080fe20000410000 */
[----:B------:R-:W-:Y:S01]  /*1d0f0*/  HADD2.F32 R10, -RZ, R10.H1_H1 ;  /* 0x3000000aff0a7230 */ /* 0x000fe20000004100 */
[C---:B------:R-:W-:Y:S01]  /*1d100*/  FFMA.FTZ R95, R90.reuse, R94, -R95 ;  /* 0x0000005e5a5f7223 */ /* 0x040fe2000001085f */
[--C-:B------:R-:W-:Y:S01]  /*1d110*/  HADD2.F32 R98, -RZ, R9.reuse.H1_H1 ;  /* 0x30000009ff627230 */ /* 0x100fe20000004100 */
[----:B------:R-:W-:Y:S01]  /*1d120*/  FFMA.FTZ R90, R90, R92, R11 ;  /* 0x0000005c5a5a7223 */ /* 0x000fe2000001000b */
[----:B------:R-:W-:Y:S01]  /*1d130*/  HADD2.F32 R11, -RZ, R80.H0_H0 ;  /* 0x20000050ff0b7230 */ /* 0x000fe20000004100 */
[----:B------:R-:W-:Y:S01]  /*1d140*/  FMUL.FTZ R76, R10, R69 ;  /* 0x000000450a4c7220 */ /* 0x000fe20000410000 */
[----:B------:R-:W-:Y:S01]  /*1d150*/  HADD2.F32 R96, -RZ, R9.H0_H0 ;  /* 0x20000009ff607230 */ /* 0x000fe20000004100 */
[----:B------:R-:W-:-:S02]  /*1d160*/  FMUL.FTZ R9, R8, R87 ;  /* 0x0000005708097220 */ /* 0x000fc40000410000 */
[-C--:B------:R-:W-:Y:S02]  /*1d170*/  FMUL.FTZ R8, R8, R86.reuse ;  /* 0x0000005608087220 */ /* 0x080fe40000410000 */
[----:B------:R-:W-:Y:S02]  /*1d180*/  FMUL.FTZ R80, R98, R11 ;  /* 0x0000000b62507220 */ /* 0x000fe40000410000 */
[----:B------:R-:W-:Y:S02]  /*1d190*/  FMUL.FTZ R10, R10, R71 ;  /* 0x000000470a0a7220 */ /* 0x000fe40000410000 */
[----:B------:R-:W-:Y:S02]  /*1d1a0*/  FMUL.FTZ R98, R98, R99 ;  /* 0x0000006362627220 */ /* 0x000fe40000410000 */
[C---:B------:R-:W-:Y:S02]  /*1d1b0*/  FFMA.FTZ R9, R91.reuse, R86, -R9 ;  /* 0x000000565b097223 */ /* 0x040fe40000010809 */
[----:B------:R-:W-:-:S02]  /*1d1c0*/  FFMA.FTZ R8, R91, R87, R8 ;  /* 0x000000575b087223 */ /* 0x000fc40000010008 */
[C---:B------:R-:W-:Y:S02]  /*1d1d0*/  FFMA.FTZ R76, R93.reuse, R71, -R76 ;  /* 0x000000475d4c7223 */ /* 0x040fe4000001084c */
[----:B------:R-:W-:Y:S01]  /*1d1e0*/  FFMA.FTZ R69, R93, R69, R10 ;  /* 0x000000455d457223 */ /* 0x000fe2000001000a */
[----:B------:R-:W-:Y:S01]  /*1d1f0*/  F2FP.PACK_AB R8, R8, R9 ;  /* 0x000000090808723e */ /* 0x000fe200000000ff */
[C---:B------:R-:W-:Y:S02]  /*1d200*/  FFMA.FTZ R80, R96.reuse, R99, -R80 ;  /* 0x0000006360507223 */ /* 0x040fe40000010850 */
[----:B------:R-:W-:Y:S01]  /*1d210*/  FFMA.FTZ R71, R96, R11, R98 ;  /* 0x0000000b60477223 */ /* 0x000fe20000010062 */
[----:B------:R-:W-:Y:S02]  /*1d220*/  F2FP.PACK_AB R11, R90, R95 ;  /* 0x0000005f5a0b723e */ /* 0x000fe400000000ff */
[----:B------:R-:W-:Y:S02]  /*1d230*/  F2FP.PACK_AB R10, R69, R76 ;  /* 0x0000004c450a723e */ /* 0x000fe400000000ff */
[----:B------:R-:W-:-:S05]  /*1d240*/  F2FP.PACK_AB R9, R71, R80 ;  /* 0x000000504709723e */ /* 0x000fca00000000ff */
[----:B------:R1:W-:Y:S02]  /*1d250*/  ST.E.128 [R14.64+0x9000], R8 ;  /* 0x009000080e007985 */ /* 0x0003e4000c101d08 */
.L_x_1208:
[----:B------:R-:W-:Y:S05]  /*1d260*/  BSYNC B0 ;  /* 0x0000000000007941 */ /* 0x000fea0003800000 */
.L_x_1207:
[----:B-1----:R-:W-:-:S04]  /*1d270*/  IADD3 R9, R17, 0x60, RZ ;  /* 0x0000006011097810 */ /* 0x002fc80007ffe0ff */
        /* <DEDUP_REMOVED lines=22> */
[-C--:B------:R-:W-:Y:S01]  /*1d3e0*/  FMUL.FTZ R11, R11, R88.reuse ;  /* 0x000000580b0b7220 */ /* 0x080fe20000410000 */
[----:B------:R-:W-:Y:S01]  /*1d3f0*/  HADD2.F32 R91, -RZ, R9.H1_H1 ;  /* 0x30000009ff5b7230 */ /* 0x000fe20000004100 */
[C---:B------:R-:W-:Y:S02]  /*1d400*/  FFMA.FTZ R10, R85.reuse, R88, -R10 ;  /* 0x00000058550a7223 */ /* 0x040fe4000001080a */
[----:B------:R-:W-:Y:S01]  /*1d410*/  FFMA.FTZ R11, R85, R84, R11 ;  /* 0x00000054550b7223 */ /* 0x000fe2000001000b */
[----:B------:R-:W-:Y:S01]  /*1d420*/  HADD2.F32 R85, -RZ, R60.H0_H0 ;  /* 0x2000003cff557230 */ /* 0x000fe20000004100 */
[----:B------:R-:W-:-:S02]  /*1d430*/  FMUL.FTZ R9, R89, R80 ;  /* 0x0000005059097220 */ /* 0x000fc40000410000 */
[----:B------:R-:W-:Y:S01]  /*1d440*/  FMUL.FTZ R89, R89, R76 ;  /* 0x0000004c59597220 */ /* 0x000fe20000410000 */
[----:B------:R-:W-:Y:S01]  /*1d450*/  F2FP.PACK_AB R11, R11, R10 ;  /* 0x0000000a0b0b723e */ /* 0x000fe200000000ff */
[----:B------:R-:W-:Y:S02]  /*1d460*/  FFMA.FTZ R9, R87, R76, -R9 ;  /* 0x0000004c57097223 */ /* 0x000fe40000010809 */
[C---:B------:R-:W-:Y:S02]  /*1d470*/  FMUL.FTZ R60, R86.reuse, R85 ;  /* 0x00000055563c7220 */ /* 0x040fe40000410000 */
[C---:B------:R-:W-:Y:S02]  /*1d480*/  FMUL.FTZ R76, R91.reuse, R71 ;  /* 0x000000475b4c7220 */ /* 0x040fe40000410000 */
[----:B------:R-:W-:Y:S02]  /*1d490*/  FMUL.FTZ R86, R86, R61 ;  /* 0x0000003d56567220 */ /* 0x000fe40000410000 */
[----:B------:R-:W-:-:S02]  /*1d4a0*/  FMUL.FTZ R91, R91, R69 ;  /* 0x000000455b5b7220 */ /* 0x000fc40000410000 */
[----:B------:R-:W-:Y:S02]  /*1d4b0*/  FFMA.FTZ R80, R87, R80, R89 ;  /* 0x0000005057507223 */ /* 0x000fe40000010059 */
[C---:B------:R-:W-:Y:S02]  /*1d4c0*/  FFMA.FTZ R60, R8.reuse, R61, -R60 ;  /* 0x0000003d083c7223 */ /* 0x040fe4000001083c */
[----:B------:R-:W-:Y:S01]  /*1d4d0*/  FFMA.FTZ R85, R8, R85, R86 ;  /* 0x0000005508557223 */ /* 0x000fe20000010056 */
[----:B------:R-:W-:Y:S01]  /*1d4e0*/  F2FP.PACK_AB R8, R80, R9 ;  /* 0x000000095008723e */ /* 0x000fe200000000ff */
[C---:B------:R-:W-:Y:S02]  /*1d4f0*/  FFMA.FTZ R76, R90.reuse, R69, -R76 ;  /* 0x000000455a4c7223 */ /* 0x040fe4000001084c */
[----:B------:R-:W-:Y:S01]  /*1d500*/  FFMA.FTZ R91, R90, R71, R91 ;  /* 0x000000475a5b7223 */ /* 0x000fe2000001005b */
[----:B------:R-:W-:-:S04]  /*1d510*/  F2FP.PACK_AB R10, R85, R60 ;  /* 0x0000003c550a723e */ /* 0x000fc800000000ff */
[----:B------:R-:W-:-:S05]  /*1d520*/  F2FP.PACK_AB R9, R91, R76 ;  /* 0x0000004c5b09723e */ /* 0x000fca00000000ff */
[----:B------:R1:W-:Y:S02]  /*1d530*/  ST.E.128 [R14.64+0xd000], R8 ;  /* 0x00d000080e007985 */ /* 0x0003e4000c101d08 */
.L_x_1202:
[----:B------:R-:W-:Y:S05]  /*1d540*/  BSYNC B1 ;  /* 0x0000000000017941 */ /* 0x000fea0003800000 */
.L_x_1201:
        /* <DEDUP_REMOVED lines=28> */
[--C-:B------:R-:W-:Y:S01]  /*1d710*/  HADD2.F32 R83, -RZ, R10.reuse.H1_H1 ;  /* 0x3000000aff537230 */ /* 0x100fe20000004100 */
[C---:B------:R-:W-:Y:S01]  /*1d720*/  FFMA.FTZ R9, R76.reuse, R69, -R9 ;  /* 0x000000454c097223 */ /* 0x040fe20000010809 */
[----:B------:R-:W-:Y:S01]  /*1d730*/  HADD2.F32 R80, -RZ, R10.H0_H0 ;  /* 0x2000000aff507230 */ /* 0x000fe20000004100 */
[----:B------:R-:W-:Y:S02]  /*1d740*/  FMUL.FTZ R10, R11, R74 ;  /* 0x0000004a0b0a7220 */ /* 0x000fe40000410000 */
[----:B------:R-:W-:-:S02]  /*1d750*/  FFMA.FTZ R8, R76, R71, R8 ;  /* 0x000000474c087223 */ /* 0x000fc40000010008 */
[----:B------:R-:W-:Y:S02]  /*1d760*/  FMUL.FTZ R11, R11, R82 ;  /* 0x000000520b0b7220 */ /* 0x000fe40000410000 */
[----:B------:R-:W-:Y:S01]  /*1d770*/  FMUL.FTZ R69, R83, R50 ;  /* 0x0000003253457220 */ /* 0x000fe20000410000 */
[----:B------:R-:W-:Y:S01]  /*1d780*/  F2FP.PACK_AB R8, R8, R9 ;  /* 0x000000090808723e */ /* 0x000fe200000000ff */
[----:B------:R-:W-:Y:S02]  /*1d790*/  FMUL.FTZ R71, R85, R61 ;  /* 0x0000003d55477220 */ /* 0x000fe40000410000 */
[----:B------:R-:W-:Y:S02]  /*1d7a0*/  FMUL.FTZ R83, R83, R51 ;  /* 0x0000003353537220 */ /* 0x000fe40000410000 */
[----:B------:R-:W-:Y:S02]  /*1d7b0*/  FMUL.FTZ R85, R85, R60 ;  /* 0x0000003c55557220 */ /* 0x000fe40000410000 */
[----:B------:R-:W-:-:S02]  /*1d7c0*/  FFMA.FTZ R10, R75, R82, -R10 ;  /* 0x000000524b0a7223 */ /* 0x000fc4000001080a */
[----:B------:R-:W-:Y:S02]  /*1d7d0*/  FFMA.FTZ R11, R75, R74, R11 ;  /* 0x0000004a4b0b7223 */ /* 0x000fe4000001000b */
[----:B------:R-:W-:Y:S02]  /*1d7e0*/  FFMA.FTZ R71, R84, R60, -R71 ;  /* 0x0000003c54477223 */ /* 0x000fe40000010847 */
[C---:B------:R-:W-:Y:S01]  /*1d7f0*/  FFMA.FTZ R69, R80.reuse, R51, -R69 ;  /* 0x0000003350457223 */ /* 0x040fe20000010845 */
[----:B------:R-:W-:Y:S01]  /*1d800*/  F2FP.PACK_AB R11, R11, R10 ;  /* 0x0000000a0b0b723e */ /* 0x000fe200000000ff */
[----:B------:R-:W-:Y:S02]  /*1d810*/  FFMA.FTZ R50, R80, R50, R83 ;  /* 0x0000003250327223 */ /* 0x000fe40000010053 */
[----:B------:R-:W-:-:S03]  /*1d820*/  FFMA.FTZ R84, R84, R61, R85 ;  /* 0x0000003d54547223 */ /* 0x000fc60000010055 */
[----:B------:R-:W-:Y:S02]  /*1d830*/  F2FP.PACK_AB R10, R50, R69 ;  /* 0x00000045320a723e */ /* 0x000fe400000000ff */
[----:B------:R-:W-:-:S05]  /*1d840*/  F2FP.PACK_AB R9, R84, R71 ;  /* 0x000000475409723e */ /* 0x000fca00000000ff */
[----:B------:R1:W-:Y:S02]  /*1d850*/  ST.E.128 [R14.64+0x2000], R8 ;  /* 0x002000080e007985 */ /* 0x0003e4000c101d08 */
.L_x_1212:
[----:B------:R-:W-:Y:S05]  /*1d860*/  BSYNC B0 ;  /* 0x0000000000007941 */ /* 0x000fea0003800000 */
.L_x_1211:
[----:B-1----:R-:W-:Y:S01]  /*1d870*/  IADD3 R9, R17, 0x20, RZ ;  /* 0x0000002011097810 */ /* 0x002fe20007ffe0ff */
[----:B------:R-:W-:Y:S03]  /*1d880*/  BSSY B0, `(.L_x_1213) ;  /* 0x000002d000007945 */ /* 0x000fe60003800000 */
[----:B------:R-:W-:-:S13]  /*1d890*/  ISETP.GE.AND P0, PT, R9, R70, PT ;  /* 0x000000460900720c */ /* 0x000fda0003f06270 */
[----:B------:R-:W-:Y:S05]  /*1d8a0*/  @P0 BRA `(.L_x_1214) ;  /* 0x000002a000000947 */ /* 0x000fea0003800000 */
[----:B------:R-:W2:Y:S01]  /*1d8b0*/  LD.E.128 R8, [R14.64+0x6000] ;  /* 0x006000080e087980 */ /* 0x000ea2000c101d00 */
[--C-:B------:R-:W-:Y:S01]  /*1d8c0*/  HADD2.F32 R61, -RZ, R46.reuse.H1_H1 ;  /* 0x3000002eff3d7230 */ /* 0x100fe20000004100 */
[----:B------:R-:W-:Y:S01]  /*1d8d0*/  SHF.R.U64 R51, R62, 0x10, R63 ;  /* 0x000000103e337819 */ /* 0x000fe2000000123f */
[----:B------:R-:W-:Y:S01]  /*1d8e0*/  HADD2.F32 R60, -RZ, R47.H1_H1 ;  /* 0x3000002fff3c7230 */ /* 0x000fe20000004100 */
[----:B------:R-:W-:Y:S01]  /*1d8f0*/  SHF.R.U64 R50, R72, 0x10, R73 ;  /* 0x0000001048327819 */ /* 0x000fe20000001249 */
[----:B------:R-:W-:Y:S01]  /*1d900*/  HADD2.F32 R46, -RZ, R46.H0_H0 ;  /* 0x2000002eff2e7230 */ /* 0x000fe20000004100 */
[----:B------:R-:W-:Y:S01]  /*1d910*/  SHF.R.U32.HI R62, RZ, 0x10, R63 ;  /* 0x00000010ff3e7819 */ /* 0x000fe2000001163f */
[----:B------:R-:W-:Y:S01]  /*1d920*/  HADD2.F32 R51, -RZ, R51.H0_H0 ;  /* 0x20000033ff337230 */ /* 0x000fe20000004100 */
[----:B------:R-:W-:Y:S01]  /*1d930*/  SHF.R.U32.HI R72, RZ, 0x10, R73 ;  /* 0x00000010ff487819 */ /* 0x000fe20000011649 */
[----:B------:R-:W-:Y:S02]  /*1d940*/  HADD2.F32 R50, -RZ, R50.H0_H0 ;  /* 0x20000032ff327230 */ /* 0x000fe40000004100 */
[----:B------:R-:W-:-:S02]  /*1d950*/  HADD2.F32 R62, -RZ, R62.H0_H0 ;  /* 0x2000003eff3e7230 */ /* 0x000fc40000004100 */
[----:B------:R-:W-:Y:S02]  /*1d960*/  HADD2.F32 R72, -RZ, R72.H0_H0 ;  /* 0x20000048ff487230 */ /* 0x000fe40000004100 */
[--C-:B--2---:R-:W-:Y:S02]  /*1d970*/  HADD2.F32 R69, -RZ, R8.reuse.H0_H0 ;  /* 0x20000008ff457230 */ /* 0x104fe40000004100 */
[----:B------:R-:W-:Y:S02]  /*1d980*/  HADD2.F32 R8, -RZ, R8.H1_H1 ;  /* 0x30000008ff087230 */ /* 0x000fe40000004100 */
[--C-:B------:R-:W-:Y:S02]  /*1d990*/  HADD2.F32 R74, -RZ, R9.reuse.H0_H0 ;  /* 0x20000009ff4a7230 */ /* 0x100fe40000004100 */
[----:B------:R-:W-:Y:S01]  /*1d9a0*/  HADD2.F32 R75, -RZ, R9.H1_H1 ;  /* 0x30000009ff4b7230 */ /* 0x000fe20000004100 */
[CC--:B------:R-:W-:Y:S01]  /*1d9b0*/  FMUL.FTZ R9, R8.reuse, R61.reuse ;  /* 0x0000003d08097220 */ /* 0x0c0fe20000410000 */
        /* <DEDUP_REMOVED lines=9> */
[C---:B------:R-:W-:Y:S01]  /*1da50*/  FMUL.FTZ R10, R11.reuse, R62 ;  /* 0x0000003e0b0a7220 */ /* 0x040fe20000410000 */
[----:B------:R-:W-:Y:S01]  /*1da60*/  F2FP.PACK_AB R8, R8, R9 ;  /* 0x000000090808723e */ /* 0x000fe200000000ff */
[----:B------:R-:W-:-:S02]  /*1da70*/  FMUL.FTZ R11, R11, R72 ;  /* 0x000000480b0b7220 */ /* 0x000fc40000410000 */
[C---:B------:R-:W-:Y:S02]  /*1da80*/  FMUL.FTZ R47, R73.reuse, R46 ;  /* 0x0000002e492f7220 */ /* 0x040fe40000410000 */
[----:B------:R-:W-:Y:S02]  /*1da90*/  FMUL.FTZ R73, R73, R60 ;  /* 0x0000003c49497220 */ /* 0x000fe40000410000 */
[----:B------:R-:W-:Y:S02]  /*1daa0*/  FMUL.FTZ R75, R75, R50 ;  /* 0x000000324b4b7220 */ /* 0x000fe40000410000 */
[C---:B------:R-:W-:Y:S02]  /*1dab0*/  FFMA.FTZ R10, R63.reuse, R72, -R10 ;  /* 0x000000483f0a7223 */ /* 0x040fe4000001080a */
[----:B------:R-:W-:Y:S02]  /*1dac0*/  FFMA.FTZ R11, R63, R62, R11 ;  /* 0x0000003e3f0b7223 */ /* 0x000fe4000001000b */
[----:B------:R-:W-:-:S02]  /*1dad0*/  FFMA.FTZ R61, R74, R50, -R61 ;  /* 0x000000324a3d7223 */ /* 0x000fc4000001083d */
[----:B------:R-:W-:Y:S01]  /*1dae0*/  FFMA.FTZ R47, R71, R60, -R47 ;  /* 0x0000003c472f7223 */ /* 0x000fe2000001082f */
[----:B------:R-:W-:Y:S01]  /*1daf0*/  F2FP.PACK_AB R11, R11, R10 ;  /* 0x0000000a0b0b723e */ /* 0x000fe200000000ff */
[----:B------:R-:W-:Y:S02]  /*1db00*/  FFMA.FTZ R46, R71, R46, R73 ;  /* 0x0000002e472e7223 */ /* 0x000fe40000010049 */
[----:B------:R-:W-:-:S03]  /*1db10*/  FFMA.FTZ R74, R74, R51, R75 ;  /* 0x000000334a4a7223 */ /* 0x000fc6000001004b */
[----:B------:R-:W-:Y:S02]  /*1db20*/  F2FP.PACK_AB R10, R46, R47 ;  /* 0x0000002f2e0a723e */ /* 0x000fe400000000ff */
[----:B------:R-:W-:-:S05]  /*1db30*/  F2FP.PACK_AB R9, R74, R61 ;  /* 0x0000003d4a09723e */ /* 0x000fca00000000ff */
[----:B------:R1:W-:Y:S02]  /*1db40*/  ST.E.128 [R14.64+0x6000], R8 ;  /* 0x006000080e007985 */ /* 0x0003e4000c101d08 */
.L_x_1214:
[----:B------:R-:W-:Y:S05]  /*1db50*/  BSYNC B0 ;  /* 0x0000000000007941 */ /* 0x000fea0003800000 */
.L_x_1213:
[----:B-1----:R-:W-:Y:S01]  /*1db60*/  IADD3 R9, R17, 0x40, RZ ;  /* 0x0000004011097810 */ /* 0x002fe20007ffe0ff */
[----:B------:R-:W-:Y:S03]  /*1db70*/  BSSY B0, `(.L_x_1215) ;  /* 0x000002d000007945 */ /* 0x000fe60003800000 */
[----:B------:R-:W-:-:S13]  /*1db80*/  ISETP.GE.AND P0, PT, R9, R70, PT ;  /* 0x000000460900720c */ /* 0x000fda0003f06270 */
[----:B------:R-:W-:Y:S05]  /*1db90*/  @P0 BRA `(.L_x_1216) ;  /* 0x000002a000000947 */ /* 0x000fea0003800000 */
[----:B------:R-:W2:Y:S01]  /*1dba0*/  LD.E.128 R8, [R14.64+0xa000] ;  /* 0x00a000080e087980 */ /* 0x000ea2000c101d00 */
        /* <DEDUP_REMOVED lines=17> */
[CC--:B------:R-:W-:Y:S01]  /*1dcc0*/  FMUL.FTZ R9, R8.reuse, R51.reuse ;  /* 0x0000003308097220 */ /* 0x0c0fe20000410000 */
[----:B------:R-:W-:Y:S01]  /*1dcd0*/  HADD2.F32 R11, -RZ, R11.H1_H1 ;  /* 0x3000000bff0b7230 */ /* 0x000fe20000004100 */
[-C--:B------:R-:W-:Y:S01]  /*1dce0*/  FMUL.FTZ R8, R8, R50.reuse ;  /* 0x0000003208087220 */ /* 0x080fe20000410000 */
[--C-:B------:R-:W-:Y:S01]  /*1dcf0*/  HADD2.F32 R61, -RZ, R10.reuse.H1_H1 ;  /* 0x3000000aff3d7230 */ /* 0x100fe20000004100 */
[----:B------:R-:W-:Y:S01]  /*1dd00*/  FFMA.FTZ R9, R55, R50, -R9 ;  /* 0x0000003237097223 */ /* 0x000fe20000010809 */
        /* <DEDUP_REMOVED lines=19> */
.L_x_1216:
[----:B------:R-:W-:Y:S05]  /*1de40*/  BSYNC B0 ;  /* 0x0000000000007941 */ /* 0x000fea0003800000 */
.L_x_1215:
[----:B-1----:R-:W-:-:S04]  /*1de50*/  IADD3 R9, R17, 0x60, RZ ;  /* 0x0000006011097810 */ /* 0x002fc80007ffe0ff */
[----:B------:R-:W-:-:S13]  /*1de60*/  ISETP.GE.AND P0, PT, R9, R70, PT ;  /* 0x000000460900720c */ /* 0x000fda0003f06270 */
[----:B------:R-:W-:Y:S05]  /*1de70*/  @P0 BRA `(.L_x_1210) ;  /* 0x000002a000000947 */ /* 0x000fea0003800000 */
[----:B------:R-:W2:Y:S01]  /*1de80*/  LD.E.128 R8, [R14.64+0xe000] ;  /* 0x00e000080e087980 */ /* 0x000ea2000c101d00 */
[--C-:B------:R-:W-:Y:S01]  /*1de90*/  SHF.R.U64 R42, R48, 0x10, R49.reuse ;  /* 0x00000010302a7819 */ /* 0x100fe20000001231 */
[--C-:B------:R-:W-:Y:S01]  /*1dea0*/  HADD2.F32 R46, -RZ, R31.reuse.H1_H1 ;  /* 0x3000001fff2e7230 */ /* 0x100fe20000004100 */
[----:B------:R-:W-:Y:S01]  /*1deb0*/  SHF.R.U32.HI R48, RZ, 0x10, R49 ;  /* 0x00000010ff307819 */ /* 0x000fe20000011631 */
[----:B------:R-:W-:Y:S01]  /*1dec0*/  HADD2.F32 R31, -RZ, R31.H0_H0 ;  /* 0x2000001fff1f7230 */ /* 0x000fe20000004100 */
[--C-:B------:R-:W-:Y:S01]  /*1ded0*/  SHF.R.U64 R43, R44, 0x10, R45.reuse ;  /* 0x000000102c2b7819 */ /* 0x100fe2000000122d */
[----:B------:R-:W-:Y:S01]  /*1dee0*/  HADD2.F32 R42, -RZ, R42.H0_H0 ;  /* 0x2000002aff2a7230 */ /* 0x000fe20000004100 */
[----:B------:R-:W-:Y:S01]  /*1def0*/  SHF.R.U32.HI R44, RZ, 0x10, R45 ;  /* 0x00000010ff2c7819 */ /* 0x000fe2000001162d */
[----:B------:R-:W-:Y:S02]  /*1df00*/  HADD2.F32 R45, -RZ, R37.H1_H1 ;  /* 0x30000025ff2d7230 */ /* 0x000fe40000004100 */
        /* <DEDUP_REMOVED lines=8> */
[CC--:B------:R-:W-:Y:S01]  /*1df90*/  FMUL.FTZ R54, R8.reuse, R46.reuse ;  /* 0x0000002e08367220 */ /* 0x0c0fe20000410000 */
[--C-:B------:R-:W-:Y:S01]  /*1dfa0*/  HADD2.F32 R51, -RZ, R10.reuse.H1_H1 ;  /* 0x3000000aff337230 */ /* 0x100fe20000004100 */
[-C--:B------:R-:W-:Y:S01]  /*1dfb0*/  FMUL.FTZ R8, R8, R45.reuse ;  /* 0x0000002d08087220 */ /* 0x080fe20000410000 */
[--C-:B------:R-:W-:Y:S01]  /*1dfc0*/  HADD2.F32 R52, -RZ, R9.reuse.H0_H0 ;  /* 0x20000009ff347230 */ /* 0x100fe20000004100 */
[C---:B------:R-:W-:Y:S01]  /*1dfd0*/  FFMA.FTZ R54, R49.reuse, R45, -R54 ;  /* 0x0000002d31367223 */ /* 0x040fe20000010836 */
[----:B------:R-:W-:Y:S01]  /*1dfe0*/  HADD2.F32 R9, -RZ, R9.H1_H1 ;  /* 0x30000009ff097230 */ /* 0x000fe20000004100 */
[----:B------:R-:W-:Y:S01]  /*1dff0*/  FFMA.FTZ R49, R49, R46, R8 ;  /* 0x0000002e31317223 */ /* 0x000fe20000010008 */
[----:B------:R-:W-:Y:S01]  /*1e000*/  HADD2.F32 R50, -RZ, R10.H0_H0 ;  /* 0x2000000aff327230 */ /* 0x000fe20000004100 */
[C---:B------:R-:W-:Y:S02]  /*1e010*/  FMUL.FTZ R10, R11.reuse, R44 ;  /* 0x0000002c0b0a7220 */ /* 0x040fe40000410000 */
[----:B------:R-:W-:-:S02]  /*1e020*/  FMUL.FTZ R11, R11, R48 ;  /* 0x000000300b0b7220 */ /* 0x000fc40000410000 */
[C---:B------:R-:W-:Y:S02]  /*1e030*/  FMUL.FTZ R8, R51.reuse, R31 ;  /* 0x0000001f33087220 */ /* 0x040fe40000410000 */
[----:B------:R-:W-:Y:S02]  /*1e040*/  FMUL.FTZ R51, R51, R37 ;  /* 0x0000002533337220 */ /* 0x000fe40000410000 */
[C---:B------:R-:W-:Y:S02]  /*1e050*/  FMUL.FTZ R45, R9.reuse, R43 ;  /* 0x0000002b092d7220 */ /* 0x040fe40000410000 */
        /* <DEDUP_REMOVED lines=12> */
.L_x_1210:
[----:B------:R-:W-:Y:S05]  /*1e120*/  BSYNC B1 ;  /* 0x0000000000017941 */ /* 0x000fea0003800000 */
.L_x_1209:
[----:B------:R-:W-:Y:S01]  /*1e130*/  IADD3 R97, R97, 0x60, RZ ;  /* 0x0000006061617810 */ /* 0x000fe20007ffe0ff */
[----:B-1----:R-:W-:Y:S02]  /*1e140*/  IMAD.MOV.U32 R8, RZ, RZ, R64 ;  /* 0x000000ffff087224 */ /* 0x002fe400078e0040 */
[----:B------:R-:W-:Y:S01]  /*1e150*/  IMAD.MOV.U32 R9, RZ, RZ, 0x0 ;  /* 0x00000000ff097424 */ /* 0x000fe200078e00ff */
[----:B------:R-:W-:-:S13]  /*1e160*/  ISETP.GE.AND P0, PT, R97, R36, PT ;  /* 0x000000246100720c */ /* 0x000fda0003f06270 */
[----:B------:R-:W-:Y:S05]  /*1e170*/  @P0 RET.REL.NODEC R8 `(_ZN7cutlass13device_kernelIN5flash19enable_sm80_to_sm89INS1_16FlashAttnFwdSm80INS1_25CollectiveMainloopFwdSm80ILi8ELi1ELb0EN4cute5tupleIJNS5_1CILi128EEENS7_ILi48EEENS7_ILi256EEEEEELi256ENS_6half_tEfNS_4arch4Sm80ELb0ELb1ELb1ELb1ELb0ELb1ELb1ELb0EEENS1_21CollectiveEpilogueFwdINS6_IJS8_SA_S9_EEENS6_IJNS7_ILi1EEESI_SI_EEESC_SE_Li256ELb1ELb1ELb0ELb0EEENS1_19SingleTileSchedulerILb1ELb0ELb1ELi128EEEEEEEEEvNT_6ParamsE) ;  /* 0xfffe1e8008000950 */ /* 0x000fea0003c3ffff */
[----:B------:R-:W-:Y:S01]  /*1e180*/  ISETP.GE.AND P0, PT, R17, R70, PT ;  /* 0x000000461100720c */ /* 0x000fe20003f06270 */
[----:B------:R-:W-:-:S12]  /*1e190*/  BSSY B0, `(.L_x_1217) ;  /* 0x000002c000007945 */ /* 0x000fd80003800000 */
[----:B------:R-:W-:Y:S05]  /*1e1a0*/  @P0 BRA `(.L_x_1218) ;  /* 0x000002a000000947 */ /* 0x000fea0003800000 */
[----:B------:R-:W2:Y:S01]  /*1e1b0*/  LD.E.128 R8, [R14.64+0x3000] ;  /* 0x003000080e087980 */ /* 0x000ea2000c101d00 */
[----:B------:R-:W-:Y:S01]  /*1e1c0*/  SHF.R.U64 R36, R38, 0x10, R39 ;  /* 0x0000001026247819 */ /* 0x000fe20000001227 */
[--C-:B------:R-:W-:Y:S01]  /*1e1d0*/  HADD2.F32 R37, -RZ, R30.reuse.H1_H1 ;  /* 0x3000001eff257230 */ /* 0x100fe20000004100 */
[----:B------:R-:W-:Y:S01]  /*1e1e0*/  SHF.R.U64 R31, R40, 0x10, R41 ;  /* 0x00000010281f7819 */ /* 0x000fe20000001229 */
[----:B------:R-:W-:Y:S01]  /*1e1f0*/  HADD2.F32 R30, -RZ, R30.H0_H0 ;  /* 0x2000001eff1e7230 */ /* 0x000fe20000004100 */
[----:B------:R-:W-:Y:S01]  /*1e200*/  SHF.R.U32.HI R38, RZ, 0x10, R39 ;  /* 0x00000010ff267819 */ /* 0x000fe20000011627 */
[--C-:B------:R-:W-:Y:S01]  /*1e210*/  HADD2.F32 R39, -RZ, R25.reuse.H1_H1 ;  /* 0x30000019ff277230 */ /* 0x100fe20000004100 */
        /* <DEDUP_REMOVED lines=17> */
[----:B------:R-:W-:-:S02]  /*1e330*/  FFMA.FTZ R11, R41, R38, R11 ;  /* 0x00000026290b7223 */ /* 0x000fc4000001000b */
[-C--:B------:R-:W-:Y:S02]  /*1e340*/  FMUL.FTZ R8, R8, R37.reuse ;  /* 0x0000002508087220 */ /* 0x080fe40000410000 */
[----:B------:R-:W-:Y:S02]  /*1e350*/  FFMA.FTZ R9, R42, R37, -R9 ;  /* 0x000000252a097223 */ /* 0x000fe40000010809 */
[----:B------:R-:W-:Y:S02]  /*1e360*/  FMUL.FTZ R37, R44, R25 ;  /* 0x000000192c257220 */ /* 0x000fe40000410000 */
[----:B------:R-:W-:Y:S02]  /*1e370*/  FMUL.FTZ R38, R46, R36 ;  /* 0x000000242e267220 */ /* 0x000fe40000410000 */
[----:B------:R-:W-:Y:S02]  /*1e380*/  FMUL.FTZ R44, R44, R30 ;  /* 0x0000001e2c2c7220 */ /* 0x000fe40000410000 */
[----:B------:R-:W-:-:S02]  /*1e390*/  FMUL.FTZ R46, R46, R31 ;  /* 0x0000001f2e2e7220 */ /* 0x000fc40000410000 */
[----:B------:R-:W-:Y:S02]  /*1e3a0*/  FFMA.FTZ R10, R41, R40, -R10 ;  /* 0x00000028290a7223 */ /* 0x000fe4000001080a */
[----:B------:R-:W-:Y:S02]  /*1e3b0*/  FFMA.FTZ R8, R42, R39, R8 ;  /* 0x000000272a087223 */ /* 0x000fe40000010008 */
[----:B------:R-:W-:Y:S01]  /*1e3c0*/  FFMA.FTZ R38, R45, R31, -R38 ;  /* 0x0000001f2d267223 */ /* 0x000fe20000010826 */
[----:B------:R-:W-:Y:S01]  /*1e3d0*/  F2FP.PACK_AB R11, R11, R10 ;  /* 0x0000000a0b0b723e */ /* 0x000fe200000000ff */
[C---:B------:R-:W-:Y:S01]  /*1e3e0*/  FFMA.FTZ R37, R43.reuse, R30, -R37 ;  /* 0x0000001e2b257223 */ /* 0x040fe20000010825 */
[----:B------:R-:W-:Y:S01]  /*1e3f0*/  F2FP.PACK_AB R8, R8, R9 ;  /* 0x000000090808723e */ /* 0x000fe200000000ff */
[----:B------:R-:W-:Y:S02]  /*1e400*/  FFMA.FTZ R44, R43, R25, R44 ;  /* 0x000000192b2c7223 */ /* 0x000fe4000001002c */
[----:B------:R-:W-:-:S03]  /*1e410*/  FFMA.FTZ R45, R45, R36, R46 ;  /* 0x000000242d2d7223 */ /* 0x000fc6000001002e */
[----:B------:R-:W-:Y:S02]  /*1e420*/  F2FP.PACK_AB R10, R44, R37 ;  /* 0x000000252c0a723e */ /* 0x000fe400000000ff */
[----:B------:R-:W-:-:S05]  /*1e430*/  F2FP.PACK_AB R9, R45, R38 ;  /* 0x000000262d09723e */ /* 0x000fca00000000ff */
[----:B------:R1:W-:Y:S02]  /*1e440*/  ST.E.128 [R14.64+0x3000], R8 ;  /* 0x003000080e007985 */ /* 0x0003e4000c101d08 */
.L_x_1218:
[----:B------:R-:W-:Y:S05]  /*1e450*/  BSYNC B0 ;  /* 0x0000000000007941 */ /* 0x000fea0003800000 */
.L_x_1217:
        /* <DEDUP_REMOVED lines=46> */
.L_x_1220:
[----:B------:R-:W-:Y:S05]  /*1e740*/  BSYNC B0 ;  /* 0x0000000000007941 */ /* 0x000fea0003800000 */
.L_x_1219:
        /* <DEDUP_REMOVED lines=46> */
.L_x_1222:
[----:B------:R-:W-:Y:S05]  /*1ea30*/  BSYNC B0 ;  /* 0x0000000000007941 */ /* 0x000fea0003800000 */
.L_x_1221:
[----:B------:R-:W-:Y:S01]  /*1ea40*/  IADD3 R17, R17, 0x60, RZ ;  /* 0x0000006011117810 */ /* 0x000fe20007ffe0ff */
[----:B-1----:R-:W-:Y:S02]  /*1ea50*/  IMAD.MOV.U32 R8, RZ, RZ, R64 ;  /* 0x000000ffff087224 */ /* 0x002fe400078e0040 */
[----:B------:R-:W-:Y:S01]  /*1ea60*/  IMAD.MOV.U32 R9, RZ, RZ, 0x0 ;  /* 0x00000000ff097424 */ /* 0x000fe200078e00ff */
[----:B------:R-:W-:-:S13]  /*1ea70*/  ISETP.GE.AND P0, PT, R17, R70, PT ;  /* 0x000000461100720c */ /* 0x000fda0003f06270 */
[----:B------:R-:W-:Y:S05]  /*1ea80*/  @P0 RET.REL.NODEC R8 `(_ZN7cutlass13device_kernelIN5flash19enable_sm80_to_sm89INS1_16FlashAttnFwdSm80INS1_25CollectiveMainloopFwdSm80ILi8ELi1ELb0EN4cute5tupleIJNS5_1CILi128EEENS7_ILi48EEENS7_ILi256EEEEEELi256ENS_6half_tEfNS_4arch4Sm80ELb0ELb1ELb1ELb1ELb0ELb1ELb1ELb0EEENS1_21CollectiveEpilogueFwdINS6_IJS8_SA_S9_EEENS6_IJNS7_ILi1EEESI_SI_EEESC_SE_Li256ELb1ELb1ELb0ELb0EEENS1_19SingleTileSchedulerILb1ELb0ELb1ELi128EEEEEEEEEvNT_6ParamsE) ;  /* 0xfffe157008000950 */ /* 0x000fea0003c3ffff */
[----:B------:R-:W2:Y:S01]  /*1ea90*/  LD.E.128 R8, [R14.64+0xf000] ;  /* 0x00f000080e087980 */ /* 0x000ea2000c101d00 */
[----:B------:R-:W-:Y:S02]  /*1eaa0*/  SHF.R.U64 R17, R18, 0x10, R19 ;  /* 0x0000001012117819 */ /* 0x000fe40000001213 */
[----:B------:R-:W-:Y:S02]  /*1eab0*/  SHF.R.U64 R16, R20, 0x10, R21 ;  /* 0x0000001014107819 */ /* 0x000fe40000001215 */
[----:B------:R-:W-:Y:S01]  /*1eac0*/  SHF.R.U32.HI R18, RZ, 0x10, R19 ;  /* 0x00000010ff127819 */ /* 0x000fe20000011613 */
[----:B------:R-:W-:Y:S01]  /*1ead0*/  HADD2.F32 R19, -RZ, R12.H1_H1 ;  /* 0x3000000cff137230 */ /* 0x000fe20000004100 */
[----:B------:R-:W-:Y:S01]  /*1eae0*/  SHF.R.U32.HI R20, RZ, 0x10, R21 ;  /* 0x00000010ff147819 */ /* 0x000fe20000011615 */
[----:B------:R-:W-:Y:S02]  /*1eaf0*/  HADD2.F32 R21, -RZ, R13.H1_H1 ;  /* 0x3000000dff157230 */ /* 0x000fe40000004100 */
[----:B------:R-:W-:-:S02]  /*1eb00*/  HADD2.F32 R18, -RZ, R18.H0_H0 ;  /* 0x20000012ff127230 */ /* 0x000fc40000004100 */
[----:B------:R-:W-:Y:S02]  /*1eb10*/  HADD2.F32 R20, -RZ, R20.H0_H0 ;  /* 0x20000014ff147230 */ /* 0x000fe40000004100 */
[----:B------:R-:W-:Y:S02]  /*1eb20*/  HADD2.F32 R13, -RZ, R13.H0_H0 ;  /* 0x2000000dff0d7230 */ /* 0x000fe40000004100 */
[----:B------:R-:W-:Y:S02]  /*1eb30*/  HADD2.F32 R17, -RZ, R17.H0_H0 ;  /* 0x20000011ff117230 */ /* 0x000fe40000004100 */
[----:B------:R-:W-:Y:S02]  /*1eb40*/  HADD2.F32 R12, -RZ, R12.H0_H0 ;  /* 0x2000000cff0c7230 */ /* 0x000fe40000004100 */
[----:B------:R-:W-:Y:S02]  /*1eb50*/  HADD2.F32 R16, -RZ, R16.H0_H0 ;  /* 0x20000010ff107230 */ /* 0x000fe40000004100 */
[----:B--2---:R-:W-:-:S02]  /*1eb60*/  HADD2.F32 R22, -RZ, R11.H0_H0 ;  /* 0x2000000bff167230 */ /* 0x004fc40000004100 */
[----:B------:R-:W-:Y:S02]  /*1eb70*/  HADD2.F32 R11, -RZ, R11.H1_H1 ;  /* 0x3000000bff0b7230 */ /* 0x000fe40000004100 */
[--C-:B------:R-:W-:Y:S02]  /*1eb80*/  HADD2.F32 R24, -RZ, R8.reuse.H0_H0 ;  /* 0x20000008ff187230 */ /* 0x100fe40000004100 */
        /* <DEDUP_REMOVED lines=9> */
[----:B------:R-:W-:-:S02]  /*1ec20*/  FFMA.FTZ R18, R22, R18, R11 ;  /* 0x0000001216127223 */ /* 0x000fc4000001000b */
[-C--:B------:R-:W-:Y:S02]  /*1ec30*/  FMUL.FTZ R8, R8, R19.reuse ;  /* 0x0000001308087220 */ /* 0x080fe40000410000 */
[----:B------:R-:W-:Y:S02]  /*1ec40*/  FFMA.FTZ R9, R24, R19, -R9 ;  /* 0x0000001318097223 */ /* 0x000fe40000010809 */
[C---:B------:R-:W-:Y:S02]  /*1ec50*/  FMUL.FTZ R11, R10.reuse, R13 ;  /* 0x0000000d0a0b7220 */ /* 0x040fe40000410000 */
[C---:B------:R-:W-:Y:S02]  /*1ec60*/  FMUL.FTZ R19, R27.reuse, R17 ;  /* 0x000000111b137220 */ /* 0x040fe40000410000 */
[----:B------:R-:W-:Y:S02]  /*1ec70*/  FMUL.FTZ R10, R10, R12 ;  /* 0x0000000c0a0a7220 */ /* 0x000fe40000410000 */
[----:B------:R-:W-:-:S02]  /*1ec80*/  FMUL.FTZ R27, R27, R16 ;  /* 0x000000101b1b7220 */ /* 0x000fc40000410000 */
[----:B------:R-:W-:Y:S02]  /*1ec90*/  FFMA.FTZ R8, R24, R21, R8 ;  /* 0x0000001518087223 */ /* 0x000fe40000010008 */
[----:B------:R-:W-:Y:S02]  /*1eca0*/  FFMA.FTZ R19, R26, R16, -R19 ;  /* 0x000000101a137223 */ /* 0x000fe40000010813 */
[C---:B------:R-:W-:Y:S01]  /*1ecb0*/  FFMA.FTZ R12, R23.reuse, R12, -R11 ;  /* 0x0000000c170c7223 */ /* 0x040fe2000001080b */
[----:B------:R-:W-:Y:S01]  /*1ecc0*/  F2FP.PACK_AB R8, R8, R9 ;  /* 0x000000090808723e */ /* 0x000fe200000000ff */
[----:B------:R-:W-:Y:S01]  /*1ecd0*/  FFMA.FTZ R13, R23, R13, R10 ;  /* 0x0000000d170d7223 */ /* 0x000fe2000001000a */
[----:B------:R-:W-:Y:S01]  /*1ece0*/  F2FP.PACK_AB R11, R18, R25 ;  /* 0x00000019120b723e */ /* 0x000fe200000000ff */
[----:B------:R-:W-:-:S03]  /*1ecf0*/  FFMA.FTZ R26, R26, R17, R27 ;  /* 0x000000111a1a7223 */ /* 0x000fc6000001001b */
[----:B------:R-:W-:Y:S02]  /*1ed00*/  F2FP.PACK_AB R10, R13, R12 ;  /* 0x0000000c0d0a723e */ /* 0x000fe400000000ff */
[----:B------:R-:W-:Y:S02]  /*1ed10*/  F2FP.PACK_AB R9, R26, R19 ;  /* 0x000000131a09723e */ /* 0x000fe400000000ff */
[----:B------:R-:W-:Y:S02]  /*1ed20*/  MOV R12, R64 ;  /* 0x00000040000c7202 */ /* 0x000fe40000000f00 */
[----:B------:R-:W-:Y:S01]  /*1ed30*/  MOV R13, 0x0 ;  /* 0x00000000000d7802 */ /* 0x000fe20000000f00 */
[----:B------:R1:W-:Y:S03]  /*1ed40*/  ST.E.128 [R14.64+0xf000], R8 ;  /* 0x00f000080e007985 */ /* 0x0003e6000c101d08 */
[----:B------:R-:W-:Y:S05]  /*1ed50*/  RET.REL.NODEC R12 `(_ZN7cutlass13device_kernelIN5flash19enable_sm80_to_sm89INS1_16FlashAttnFwdSm80INS1_25CollectiveMainloopFwdSm80ILi8ELi1ELb0EN4cute5tupleIJNS5_1CILi128EEENS7_ILi48EEENS7_ILi256EEEEEELi256ENS_6half_tEfNS_4arch4Sm80ELb0ELb1ELb1ELb1ELb0ELb1ELb1ELb0EEENS1_21CollectiveEpilogueFwdINS6_IJS8_SA_S9_EEENS6_IJNS7_ILi1EEESI_SI_EEESC_SE_Li256ELb1ELb1ELb0ELb0EEENS1_19SingleTileSchedulerILb1ELb0ELb1ELi128EEEEEEEEEvNT_6ParamsE) ;  /* 0xfffe12a00c007950 */ /* 0x000fea0003c3ffff */
.L_x_1177:
        /* <DEDUP_REMOVED lines=15> */
[----:B------:R-:W-:Y:S01]  /*1ee50*/  IMAD R11, R31, R16, RZ ;  /* 0x000000101f0b7224 */ /* 0x000fe200078e02ff */
[----:B------:R-:W-:Y:S01]  /*1ee60*/  MOV R34, R24 ;  /* 0x0000001800227202 */ /* 0x000fe20000000f00 */
        /* <DEDUP_REMOVED lines=12> */
.L_x_1259:
[----:B------:R-:W-:Y:S05]  /*1ef30*/  BRA.DIV ~URZ, `(.L_x_1224) ;  /* 0x000050f27f007947 */ /* 0x000fea000b800000 */
[----:B------:R3:W4:Y:S04]  /*1ef40*/  SHFL.IDX PT, R24, R19, RZ, 0x181f ;  /* 0x00181fff13187589 */ /* 0x00072800000e0000 */
[----:B------:R3:W1:Y:S04]  /*1ef50*/  SHFL.IDX PT, R21, R61, RZ, 0x181f ;  /* 0x00181fff3d157589 */ /* 0x00066800000e0000 */
[----:B------:R3:W2:Y:S02]  /*1ef60*/  SHFL.IDX PT, R16, R60, RZ, 0x181f ;  /* 0x00181fff3c107589 */ /* 0x0006a400000e0000 */
.L_x_1260:
        /* <DEDUP_REMOVED lines=20> */
[C---:B------:R-:W-:Y:S01]  /*1f0b0*/  IADD3 R10, R69.reuse, 0x40, RZ ;  /* 0x00000040450a7810 */ /* 0x040fe20007ffe0ff */
[----:B------:R-:W-:Y:S01]  /*1f0c0*/  CS2R R110, SRZ ;  /* 0x00000000006e7805 */ /* 0x000fe2000001ff00 */
[-C--:B------:R-:W-:Y:S01]  /*1f0d0*/  ISETP.GE.AND P1, PT, R69, R70.reuse, PT ;  /* 0x000000464500720c */ /* 0x080fe20003f26270 */
[----:B------:R-:W-:Y:S01]  /*1f0e0*/  CS2R R108, SRZ ;  /* 0x00000000006c7805 */ /* 0x000fe2000001ff00 */
[----:B------:R-:W-:Y:S01]  /*1f0f0*/  ISETP.GE.AND P0, PT, R10, R70, PT ;  /* 0x000000460a00720c */ /* 0x000fe20003f06270 */
[----:B------:R-:W-:Y:S01]  /*1f100*/  CS2R R106, SRZ ;  /* 0x00000000006a7805 */ /* 0x000fe2000001ff00 */
[----:B------:R-:W-:Y:S01]  /*1f110*/  CS2R R104, SRZ ;  /* 0x0000000000687805 */ /* 0x000fe2000001ff00 */
[----:B------:R-:W-:Y:S01]  /*1f120*/  CS2R R94, SRZ ;  /* 0x00000000005e7805 */ /* 0x000fe2000001ff00 */
[----:B------:R-:W-:Y:S01]  /*1f130*/  CS2R R92, SRZ ;  /* 0x00000000005c7805 */ /* 0x000fe2000001ff00 */
[----:B------:R-:W-:Y:S01]  /*1f140*/  CS2R R90, SRZ ;  /* 0x00000000005a7805 */ /* 0x000fe2000001ff00 */
[----:B------:R-:W-:-:S05]  /*1f150*/  CS2R R88, SRZ ;  /* 0x0000000000587805 */ /* 0x000fca000001ff00 */
[----:B----4-:R-:W-:Y:S02]  /*1f160*/  @!P1 IMAD.WIDE R22, R69, 0x2, R24 ;  /* 0x0000000245169825 */ /* 0x010fe400078e0218 */
[----:B------:R-:W-:-:S03]  /*1f170*/  @!P0 SHF.R.S32.HI R11, RZ, 0x1f, R10 ;  /* 0x0000001fff0b8819 */ /* 0x000fc6000001140a */
[----:B------:R1:W5:Y:S01]  /*1f180*/  @!P1 LD.E.128 R108, [R22.64] ;  /* 0x00000008166c9980 */ /* 0x000362000c101d00 */
[----:B------:R-:W-:-:S04]  /*1f190*/  @!P0 LEA.HI R11, R11, R10, RZ, 0x3 ;  /* 0x0000000a0b0b8211 */ /* 0x000fc800078f18ff */
[----:B------:R-:W-:-:S05]  /*1f1a0*/  @!P0 LOP3.LUT R11, R11, 0xfffffff8, RZ, 0xc0, !PT ;  /* 0xfffffff80b0b8812 */ /* 0x000fca00078ec0ff */
[----:B------:R-:W-:-:S04]  /*1f1b0*/  @!P0 IMAD.WIDE R24, R11, 0x2, R24 ;  /* 0x000000020b188825 */ /* 0x000fc800078e0218 */
[--C-:B------:R-:W-:Y:S01]  /*1f1c0*/  @!P0 IMAD.WIDE R10, R11, 0x2, R12.reuse ;  /* 0x000000020b0a8825 */ /* 0x100fe200078e020c */
[----:B------:R1:W5:Y:S03]  /*1f1d0*/  @!P0 LD.E.128 R92, [R24.64] ;  /* 0x00000008185c8980 */ /* 0x000366000c101d00 */
[----:B------:R-:W-:Y:S01]  /*1f1e0*/  @!P1 IMAD.WIDE R12, R69, 0x2, R12 ;  /* 0x00000002450c9825 */ /* 0x000fe200078e020c */
[----:B------:R1:W5:Y:S04]  /*1f1f0*/  @!P0 LD.E.128 R88, [R10.64] ;  /* 0x000000080a588980 */ /* 0x000368000c101d00 */
[----:B------:R1:W5:Y:S02]  /*1f200*/  @!P1 LD.E.128 R104, [R12.64] ;  /* 0x000000080c689980 */ /* 0x000364000c101d00 */
.L_x_1226:
[----:B------:R-:W-:Y:S05]  /*1f210*/  BSYNC B0 ;  /* 0x0000000000007941 */ /* 0x000fea0003800000 */
.L_x_1225:
[----:B-1---5:R-:W-:Y:S01]  /*1f220*/  IMAD.MOV.U32 R13, RZ, RZ, R94 ;  /* 0x000000ffff0d7224 */ /* 0x022fe200078e005e */
        /* <DEDUP_REMOVED lines=28> */
.L_x_1261:
        /* <DEDUP_REMOVED lines=24> */
[----:B--2-4-:R-:W-:Y:S02]  /*1f570*/  @!P1 IMAD.WIDE R22, R69, 0x2, R24 ;  /* 0x0000000245169825 */ /* 0x014fe400078e0218 */
        /* <DEDUP_REMOVED lines=10> */
.L_x_1229:
[----:B------:R-:W-:Y:S05]  /*1f620*/  BSYNC B0 ;  /* 0x0000000000007941 */ /* 0x000fea0003800000 */
.L_x_1228:
        /* <DEDUP_REMOVED lines=25> */
[----:B--2---:R1:W2:Y:S02]  /*1f7c0*/  SHFL.IDX PT, R25, R17, 0x2, 0x181f ;  /* 0x00581f0011197f89 */ /* 0x0042a400000e0000 */
.L_x_1262:
[----:B------:R-:W-:Y:S05]  /*1f7d0*/  BRA.DIV ~URZ, `(.L_x_1231) ;  /* 0x00004bf27f007947 */ /* 0x000fea000b800000 */
[----:B----4-:R3:W4:Y:S04]  /*1f7e0*/  SHFL.IDX PT, R24, R19, 0x2, 0x181f ;  /* 0x00581f0013187f89 */ /* 0x01072800000e0000 */
[----:B------:R3:W1:Y:S04]  /*1f7f0*/  SHFL.IDX PT, R21, R61, 0x2, 0x181f ;  /* 0x00581f003d157f89 */ /* 0x00066800000e0000 */
[----:B------:R3:W2:Y:S02]  /*1f800*/  SHFL.IDX PT, R16, R60, 0x2, 0x181f ;  /* 0x00581f003c107f89 */ /* 0x0006a400000e0000 */
.L_x_1263:
        /* <DEDUP_REMOVED lines=11> */
[----:B--2---:R-:W-:-:S06]  /*1f8c0*/  IMAD.MOV.U32 R20, RZ, RZ, R16 ;  /* 0x000000ffff147224 */ /* 0x004fcc00078e0010 */
        /* <DEDUP_REMOVED lines=18> */
[--C-:B-1----:R-:W-:Y:S01]  /*1f9f0*/  @!P0 IMAD.WIDE R10, R10, 0x2, R20.reuse ;  /* 0x000000020a0a8825 */ /* 0x102fe200078e0214 */
[----:B------:R2:W5:Y:S03]  /*1fa00*/  @!P0 LD.E.128 R36, [R24.64] ;  /* 0x0000000818248980 */ /* 0x000566000c101d00 */
[----:B------:R-:W-:Y:S01]  /*1fa10*/  @!P1 IMAD.WIDE R20, R69, 0x2, R20 ;  /* 0x0000000245149825 */ /* 0x000fe200078e0214 */
[----:B------:R2:W5:Y:S04]  /*1fa20*/  @!P0 LD.E.128 R32, [R10.64] ;  /* 0x000000080a208980 */ /* 0x000568000c101d00 */
[----:B------:R2:W5:Y:S02]  /*1fa30*/  @!P1 LD.E.128 R40, [R20.64] ;  /* 0x0000000814289980 */ /* 0x000564000c101d00 */
.L_x_1233:
[----:B------:R-:W-:Y:S05]  /*1fa40*/  BSYNC B0 ;  /* 0x0000000000007941 */ /* 0x000fea0003800000 */
.L_x_1232:
[----:B--2--5:R-:W-:Y:S01]  /*1fa50*/  IMAD.MOV.U32 R13, RZ, RZ, R38 ;  /* 0x000000ffff0d7224 */ /* 0x024fe200078e0026 */
        /* <DEDUP_REMOVED lines=25> */
[----:B-1----:R-:W1:Y:S02]  /*1fbf0*/  SHFL.IDX PT, R17, R17, 0x3, 0x181f ;  /* 0x00781f0011117f89 */ /* 0x002e6400000e0000 */
.L_x_1264:
        /* <DEDUP_REMOVED lines=8> */
[----:B------:R-:W3:Y:S02]  /*1fc80*/  SHFL.IDX PT, R60, R60, 0x3, 0x181f ;  /* 0x00781f003c3c7f89 */ /* 0x000ee400000e0000 */
.L_x_1265:
[----:B------:R-:W-:Y:S01]  /*1fc90*/  IADD3 R18, R18, 0x60, RZ ;  /* 0x0000006012127810 */ /* 0x000fe20007ffe0ff */
[----:B------:R-:W-:Y:S01]  /*1fca0*/  BSSY B0, `(.L_x_1236) ;  /* 0x0000020000007945 */ /* 0x000fe20003800000 */
[----:B------:R-:W-:Y:S01]  /*1fcb0*/  CS2R R28, SRZ ;  /* 0x00000000001c7805 */ /* 0x000fe2000001ff00 */
[----:B------:R-:W-:Y:S01]  /*1fcc0*/  CS2R R26, SRZ ;  /* 0x00000000001a7805 */ /* 0x000fe2000001ff00 */
[----:B------:R-:W-:Y:S01]  /*1fcd0*/  ISETP.GE.AND P0, PT, R18, R15, PT ;  /* 0x0000000f1200720c */ /* 0x000fe20003f06270 */
[----:B----4-:R-:W-:Y:S01]  /*1fce0*/  CS2R R24, SRZ ;  /* 0x0000000000187805 */ /* 0x010fe2000001ff00 */
[----:B------:R-:W-:Y:S01]  /*1fcf0*/  CS2R R22, SRZ ;  /* 0x0000000000167805 */ /* 0x000fe2000001ff00 */
[----:B------:R-:W-:Y:S01]  /*1fd00*/  CS2R R20, SRZ ;  /* 0x0000000000147805 */ /* 0x000fe2000001ff00 */
[----:B--2---:R-:W-:Y:S01]  /*1fd10*/  CS2R R18, SRZ ;  /* 0x0000000000127805 */ /* 0x004fe2000001ff00 */
[----:B------:R-:W-:-:S08]  /*1fd20*/  CS2R R16, SRZ ;  /* 0x0000000000107805 */ /* 0x000fd0000001ff00 */
        /* <DEDUP_REMOVED lines=12> */
[----:B------:R-:W-:Y:S02]  /*1fdf0*/  @!P1 IMAD.WIDE R12, R69, 0x2, R62 ;  /* 0x00000002450c9825 */ /* 0x000fe400078e023e */
[----:B------:R-:W-:-:S03]  /*1fe00*/  @!P0 SHF.R.S32.HI R10, RZ, 0x1f, R11 ;  /* 0x0000001fff0a8819 */ /* 0x000fc6000001140b */
[----:B------:R2:W5:Y:S01]  /*1fe10*/  @!P1 LD.E.128 R24, [R12.64] ;  /* 0x000000080c189980 */ /* 0x000562000c101d00 */
[----:B------:R-:W-:-:S04]  /*1fe20*/  @!P0 LEA.HI R10, R10, R11, RZ, 0x3 ;  /* 0x0000000b0a0a8211 */ /* 0x000fc800078f18ff */
[----:B------:R-:W-:-:S05]  /*1fe30*/  @!P0 LOP3.LUT R10, R10, 0xfffffff8, RZ, 0xc0, !PT ;  /* 0xfffffff80a0a8812 */ /* 0x000fca00078ec0ff */
[----:B------:R-:W-:-:S04]  /*1fe40*/  @!P0 IMAD.WIDE R62, R10, 0x2, R62 ;  /* 0x000000020a3e8825 */ /* 0x000fc800078e023e */
[--C-:B-1-3--:R-:W-:Y:S01]  /*1fe50*/  @!P0 IMAD.WIDE R10, R10, 0x2, R60.reuse ;  /* 0x000000020a0a8825 */ /* 0x10afe200078e023c */
[----:B------:R2:W5:Y:S03]  /*1fe60*/  @!P0 LD.E.128 R28, [R62.64] ;  /* 0x000000083e1c8980 */ /* 0x000566000c101d00 */
[----:B------:R-:W-:Y:S01]  /*1fe70*/  @!P1 IMAD.WIDE R60, R69, 0x2, R60 ;  /* 0x00000002453c9825 */ /* 0x000fe200078e023c */
[----:B------:R2:W5:Y:S04]  /*1fe80*/  @!P0 LD.E.128 R20, [R10.64] ;  /* 0x000000080a148980 */ /* 0x000568000c101d00 */
[----:B------:R2:W5:Y:S02]  /*1fe90*/  @!P1 LD.E.128 R16, [R60.64] ;  /* 0x000000083c109980 */ /* 0x000564000c101d00 */
.L_x_1237:
[----:B------:R-:W-:Y:S05]  /*1fea0*/  BSYNC B0 ;  /* 0x0000000000007941 */ /* 0x000fea0003800000 */
.L_x_1236:
[----:B--2---:R-:W-:Y:S01]  /*1feb0*/  IADD3 R13, R9, -c[0x0][0x20], RZ ;  /* 0x80000800090d7a10 */ /* 0x004fe20007ffe0ff */
[----:B------:R-:W-:-:S04]  /*1fec0*/  DEPBAR.LE SB0, 0x1 ;  /* 0x000080400000791a */ /* 0x000fc80000000000 */
[----:B-1-3--:R-:W2:Y:S04]  /*1fed0*/  LDL.64 R60, [R13+0x20] ;  /* 0x000020000d3c7983 */ /* 0x00aea80000100a00 */
[----:B------:R-:W3:Y:S01]  /*1fee0*/  LDL.64 R102, [R13+0x28] ;  /* 0x000028000d667983 */ /* 0x000ee20000100a00 */
[----:B------:R-:W-:Y:S03]  /*1fef0*/  WARPSYNC 0xffffffff ;  /* 0xffffffff00007948 */ /* 0x000fe60003800000 */
[----:B------:R-:W-:Y:S06]  /*1ff00*/  BAR.SYNC.DEFER_BLOCKING 0x0 ;  /* 0x0000000000007b1d */ /* 0x000fec0000010000 */
[----:B--2---:R1:W2:Y:S04]  /*1ff10*/  LD.E R96, [R60.64] ;  /* 0x000000083c607980 */ /* 0x0042a8000c101900 */
[----:B---3--:R-:W5:Y:S02]  /*1ff20*/  LD.E.64 R102, [R102.64] ;  /* 0x0000000866667980 */ /* 0x008f64000c101b00 */
[----:B-----5:R-:W-:Y:S01]  /*1ff30*/  IMAD.MOV.U32 R12, RZ, RZ, R30 ;  /* 0x000000ffff0c7224 */ /* 0x020fe200078e001e */
[----:B------:R-:W-:Y:S01]  /*1ff40*/  BSSY B1, `(.L_x_1238) ;  /* 0x00000f5000017945 */ /* 0x000fe20003800000 */
[----:B------:R-:W-:-:S02]  /*1ff50*/  IMAD.MOV.U32 R11, RZ, RZ, R31 ;  /* 0x000000ffff0b7224 */ /* 0x000fc400078e001f */
[----:B------:R-:W-:Y:S02]  /*1ff60*/  IMAD.MOV.U32 R10, RZ, RZ, R28 ;  /* 0x000000ffff0a7224 */ /* 0x000fe400078e001c */
[----:B------:R-:W-:Y:S01]  /*1ff70*/  IMAD.MOV.U32 R9, RZ, RZ, R29 ;  /* 0x000000ffff097224 */ /* 0x000fe200078e001d */
[----:B------:R-:W-:Y:S01]  /*1ff80*/  PRMT R63, R11, 0x5410, R12 ;  /* 0x000054100b3f7816 */ /* 0x000fe2000000000c */
[----:B------:R-:W-:Y:S01]  /*1ff90*/  IMAD.MOV.U32 R11, RZ, RZ, R27 ;  /* 0x000000ffff0b7224 */ /* 0x000fe200078e001b */
[----:B------:R-:W-:Y:S02]  /*1ffa0*/  MOV R12, R26 ;  /* 0x0000001a000c7202 */ /* 0x000fe40000000f00 */
[----:B------:R-:W-:Y:S01]  /*1ffb0*/  PRMT R62, R9, 0x5410, R10 ;  /* 0x00005410093e7816 */ /* 0x000fe2000000000a */
[----:B------:R-:W-:Y:S01]  /*1ffc0*/  IMAD.MOV.U32 R10, RZ, RZ, R24 ;  /* 0x000000ffff0a7224 */ /* 0x000fe200078e0018 */
[----:B------:R-:W-:Y:S01]  /*1ffd0*/  PRMT R82, R11, 0x5410, R12 ;  /* 0x000054100b527816 */ /* 0x000fe2000000000c */
[----:B------:R-:W-:-:S02]  /*1ffe0*/  IMAD.MOV.U32 R9, RZ, RZ, R25 ;  /* 0x000000ffff097224 */ /* 0x000fc400078e0019 */
[----:B------:R-:W-:Y:S02]  /*1fff0*/  IMAD.MOV.U32 R11, RZ, RZ, R23 ;  /* 0x000000ffff0b7224 */ /* 0x000fe400078e0017 */
[----:B------:R-:W-:Y:S01]  /*20000*/  IMAD.MOV.U32 R12, RZ, RZ, R18 ;  /* 0x000000ffff0c7224 */ /* 0x000fe200078e0012 */
[----:B------:R-:W-:Y:S01]  /*20010*/  PRMT R80, R9, 0x5410, R10 ;  /* 0x0000541009507816 */ /* 0x000fe2000000000a */
[----:B------:R-:W-:Y:S01]  /*20020*/  IMAD.MOV.U32 R10, RZ, RZ, R20 ;  /* 0x000000ffff0a7224 */ /* 0x000fe200078e0014 */
[----:B------:R-:W-:-:S04]  /*20030*/  MOV R9, R22 ;  /* 0x0000001600097202 */ /* 0x000fc80000000f00 */
[----:B-1----:R-:W-:Y:S01]  /*20040*/  PRMT R61, R11, 0x5410, R9 ;  /* 0x000054100b3d7816 */ /* 0x002fe20000000009 */
[----:B------:R-:W-:Y:S01]  /*20050*/  IMAD.MOV.U32 R11, RZ, RZ, R19 ;  /* 0x000000ffff0b7224 */ /* 0x000fe200078e0013 */
[----:B------:R-:W-:-:S04]  /*20060*/  MOV R9, R21 ;  /* 0x0000001500097202 */ /* 0x000fc80000000f00 */
[----:B------:R-:W-:Y:S01]  /*20070*/  PRMT R60, R9, 0x5410, R10 ;  /* 0x00005410093c7816 */ /* 0x000fe2000000000a */
[----:B------:R-:W-:Y:S01]  /*20080*/  IMAD.MOV.U32 R9, RZ, RZ, R17 ;  /* 0x000000ffff097224 */ /* 0x000fe200078e0011 */
[----:B------:R-:W-:Y:S02]  /*20090*/  MOV R10, R16 ;  /* 0x00000010000a7202 */ /* 0x000fe40000000f00 */
[----:B------:R-:W-:Y:S02]  /*200a0*/  PRMT R76, R11, 0x5410, R12 ;  /* 0x000054100b4c7816 */ /* 0x000fe4000000000c */
[----:B------:R-:W-:Y:S01]  /*200b0*/  PRMT R71, R9, 0x5410, R10 ;  /* 0x0000541009477816 */ /* 0x000fe2000000000a */
[----:B--2---:R-:W-:-:S05]  /*200c0*/  IMAD R96, R96, -0x80, R15 ;  /* 0xffffff8060607824 */ /* 0x004fca00078e020f */
[----:B------:R-:W-:-:S04]  /*200d0*/  IMNMX R96, R96, 0x80, PT ;  /* 0x0000008060607817 */ /* 0x000fc80003800200 */
[----:B------:R-:W-:-:S13]  /*200e0*/  ISETP.GE.AND P0, PT, R97, R96, PT ;  /* 0x000000606100720c */ /* 0x000fda0003f06270 */
[----:B------:R-:W-:Y:S05]  /*200f0*/  @P0 BRA `(.L_x_1239) ;  /* 0x00000d9000000947 */ /* 0x000fea0003800000 */
[----:B------:R-:W-:Y:S01]  /*20100*/  ISETP.GE.AND P0, PT, R69, R70, PT ;  /* 0x000000464500720c */ /* 0x000fe20003f06270 */
[----:B------:R-:W-:Y:S01]  /*20110*/  IMAD.SHL.U32 R130, R97, 0x40, RZ ;  /* 0x0000004061827824 */ /* 0x000fe200078e00ff */
[----:B------:R-:W-:Y:S01]  /*20120*/  SHF.R.S32.HI R9, RZ, 0x1f, R8 ;  /* 0x0000001fff097819 */ /* 0x000fe20000011408 */
[----:B------:R-:W-:Y:S03]  /*20130*/  BSSY B0, `(.L_x_1240) ;  /* 0x0000069000007945 */ /* 0x000fe60003800000 */
[----:B------:R-:W-:Y:S02]  /*20140*/  LEA.HI R128, R9, R8, RZ, 0x6 ;  /* 0x0000000809807211 */ /* 0x000fe400078f30ff */
[----:B------:R-:W-:-:S03]  /*20150*/  LOP3.LUT R130, R130, 0x1c0, RZ, 0xc0, !PT ;  /* 0x000001c082827812 */ /* 0x000fc600078ec0ff */
[----:B------:R-:W-:-:S05]  /*20160*/  IMAD.SHL.U32 R128, R128, 0x8, RZ ;  /* 0x0000000880807824 */ /* 0x000fca00078e00ff */
[----:B------:R-:W-:Y:S01]  /*20170*/  LOP3.LUT R128, R128, 0xfffffe00, RZ, 0xc0, !PT ;  /* 0xfffffe0080807812 */ /* 0x000fe200078ec0ff */
[----:B------:R-:W-:Y:S05]  /*20180*/  @P0 BRA `(.L_x_1241) ;  /* 0x0000063000000947 */ /* 0x000fea0003800000 */
[----:B------:R-:W-:Y:S02]  /*20190*/  LEA.HI R13, R70, R83, RZ, 0x1d ;  /* 0x00000053460d7211 */ /* 0x000fe400078fe8ff */
[----:B------:R-:W-:Y:S02]  /*201a0*/  SHF.R.U32.HI R9, RZ, 0x3, R130 ;  /* 0x00000003ff097819 */ /* 0x000fe40000011682 */
[----:B------:R-:W-:Y:S02]  /*201b0*/  SHF.R.S32.HI R8, RZ, 0x1f, R13 ;  /* 0x0000001fff087819 */ /* 0x000fe4000001140d */
[----:B------:R-:W-:Y:S02]  /*201c0*/  LOP3.LUT R10, R130, 0x38, R69, 0xf8, !PT ;  /* 0x00000038820a7812 */ /* 0x000fe400078ef845 */
[----:B------:R-:W-:Y:S02]  /*201d0*/  SHF.L.U32 R11, R13, 0x3, RZ ;  /* 0x000000030d0b7819 */ /* 0x000fe400000006ff */
[----:B------:R-:W-:-:S02]  /*201e0*/  LEA.HI R8, R8, R13, RZ, 0x3 ;  /* 0x0000000d08087211 */ /* 0x000fc400078f18ff */
[-C--:B------:R-:W-:Y:S02]  /*201f0*/  LOP3.LUT R151, R10, R9.reuse, RZ, 0x3c, !PT ;  /* 0x000000090a977212 */ /* 0x080fe400078e3cff */
[----:B------:R-:W-:Y:S02]  /*20200*/  LOP3.LUT R10, R130, 0x38, R11, 0xf8, !PT ;  /* 0x00000038820a7812 */ /* 0x000fe400078ef80b */
[----:B------:R-:W-:Y:S02]  /*20210*/  SHF.L.U32 R8, R8, 0xa, RZ ;  /* 0x0000000a08087819 */ /* 0x000fe400000006ff */
[----:B------:R-:W-:Y:S02]  /*20220*/  LOP3.LUT R9, R10, R9, RZ, 0x3c, !PT ;  /* 0x000000090a097212 */ /* 0x000fe400078e3cff */
[----:B------:R-:W-:Y:S02]  /*20230*/  LOP3.LUT R8, R8, 0xffffe000, RZ, 0xc0, !PT ;  /* 0xffffe00008087812 */ /* 0x000fe400078ec0ff */
[----:B------:R-:W-:-:S02]  /*20240*/  IADD3 R151, R128, R151, RZ ;  /* 0x0000009780977210 */ /* 0x000fc40007ffe0ff */
[----:B------:R-:W-:-:S03]  /*20250*/  IADD3 R9, R9, R8, R128 ;  /* 0x0000000809097210 */ /* 0x000fc60007ffe080 */
[----:B------:R-:W-:-:S04]  /*20260*/  IMAD.WIDE.U32 R150, R151, 0x2, R102 ;  /* 0x0000000297967825 */ /* 0x000fc800078e0066 */
[----:B------:R-:W-:Y:S01]  /*20270*/  IMAD.WIDE.U32 R148, R9, 0x2, R102 ;  /* 0x0000000209947825 */ /* 0x000fe200078e0066 */
[----:B------:R-:W2:Y:S04]  /*20280*/  LD.E.128 R12, [R150.64] ;  /* 0x00000008960c7980 */ /* 0x000ea8000c101d00 */
[----:B------:R-:W3:Y:S01]  /*20290*/  LD.E.128 R8, [R148.64] ;  /* 0x0000000894087980 */ /* 0x000ee2000c101d00 */
[----:B------:R-:W-:Y:S01]  /*202a0*/  HADD2.F32 R140, -RZ, R129.H0_H0 ;  /* 0x20000081ff8c7230 */ /* 0x000fe20000004100 */
[--C-:B------:R-:W-:Y:S01]  /*202b0*/  SHF.R.U64 R104, R104, 0x10, R105.reuse ;  /* 0x0000001068687819 */ /* 0x100fe20000001269 */
[----:B------:R-:W-:Y:S01]  /*202c0*/  HADD2.F32 R138, -RZ, R132.H0_H0 ;  /* 0x20000084ff8a7230 */ /* 0x000fe20000004100 */
[----:B------:R-:W-:Y:S01]  /*202d0*/  SHF.R.U32.HI R134, RZ, 0x10, R105 ;  /* 0x00000010ff867819 */ /* 0x000fe20000011669 */
[----:B------:R-:W-:Y:S01]  /*202e0*/  HADD2.F32 R146, -RZ, R131.H0_H0 ;  /* 0x20000083ff927230 */ /* 0x000fe20000004100 */
[--C-:B------:R-:W-:Y:S01]  /*202f0*/  SHF.R.U64 R105, R110, 0x10, R111.reuse ;  /* 0x000000106e697819 */ /* 0x100fe2000000126f */
[----:B------:R-:W-:Y:S01]  /*20300*/  HADD2.F32 R129, -RZ, R129.H1_H1 ;  /* 0x30000081ff817230 */ /* 0x000fe20000004100 */
[----:B------:R-:W-:Y:S01]  /*20310*/  SHF.R.U32.HI R110, RZ, 0x10, R111 ;  /* 0x00000010ff6e7819 */ /* 0x000fe2000001166f */
[----:B------:R-:W-:Y:S01]  /*20320*/  HADD2.F32 R134, -RZ, R134.H0_H0 ;  /* 0x20000086ff867230 */ /* 0x000fe20000004100 */
        /* <DEDUP_REMOVED lines=9> */
[--C-:B--2---:R-:W-:Y:S02]  /*203c0*/  HADD2.F32 R111, -RZ, R13.reuse.H0_H0 ;  /* 0x2000000dff6f7230 */ /* 0x104fe40000004100 */
[----:B------:R-:W-:Y:S02]  /*203d0*/  HADD2.F32 R135, -RZ, R13.H1_H1 ;  /* 0x3000000dff877230 */ /* 0x000fe40000004100 */
[--C-:B---3--:R-:W-:Y:S02]  /*203e0*/  HADD2.F32 R139, -RZ, R9.reuse.H0_H0 ;  /* 0x20000009ff8b7230 */ /* 0x108fe40000004100 */
[--C-:B------:R-:W-:Y:S02]  /*203f0*/  HADD2.F32 R142, -RZ, R8.reuse.H0_H0 ;  /* 0x20000008ff8e7230 */ /* 0x100fe40000004100 */
[----:B------:R-:W-:Y:S01]  /*20400*/  HADD2.F32 R144, -RZ, R8.H1_H1 ;  /* 0x30000008ff907230 */ /* 0x000fe20000004100 */
[C---:B------:R-:W-:Y:S01]  /*20410*/  FMUL.FTZ R8, R139.reuse, R140 ;  /* 0x0000008c8b087220 */ /* 0x040fe20000410000 */
[----:B------:R-:W-:Y:S01]  /*20420*/  HADD2.F32 R141, -RZ, R9.H1_H1 ;  /* 0x30000009ff8d7230 */ /* 0x000fe20000004100 */
[-C--:B------:R-:W-:Y:S01]  /*20430*/  FMUL.FTZ R139, R139, R138.reuse ;  /* 0x0000008a8b8b7220 */ /* 0x080fe20000410000 */
[----:B------:R-:W-:Y:S01]  /*20440*/  HADD2.F32 R9, -RZ, R11.H0_H0 ;  /* 0x2000000bff097230 */ /* 0x000fe20000004100 */
[----:B------:R-:W-:Y:S01]  /*20450*/  FFMA.FTZ R8, R111, R138, -R8 ;  /* 0x0000008a6f087223 */ /* 0x000fe20000010808 */
[----:B------:R-:W-:Y:S01]  /*20460*/  HADD2.F32 R138, -RZ, R109.H0_H0 ;  /* 0x2000006dff8a7230 */ /* 0x000fe20000004100 */
[----:B------:R-:W-:Y:S01]  /*20470*/  FMUL.FTZ R109, R141, R134 ;  /* 0x000000868d6d7220 */ /* 0x000fe20000410000 */
[----:B------:R-:W-:Y:S01]  /*20480*/  HADD2.F32 R13, -RZ, R15.H0_H0 ;  /* 0x2000000fff0d7230 */ /* 0x000fe20000004100 */
[----:B------:R-:W-:Y:S01]  /*20490*/  FFMA.FTZ R139, R111, R140, R139 ;  /* 0x0000008c6f8b7223 */ /* 0x000fe2000001008b */
[----:B------:R-:W-:Y:S01]  /*204a0*/  HADD2.F32 R140, -RZ, R133.H0_H0 ;  /* 0x20000085ff8c7230 */ /* 0x000fe20000004100 */
[-C--:B------:R-:W-:Y:S01]  /*204b0*/  FFMA.FTZ R111, R135, R138.reuse, -R109 ;  /* 0x0000008a876f7223 */ /* 0x080fe2000001086d */
[----:B------:R-:W-:Y:S01]  /*204c0*/  HADD2.F32 R11, -RZ, R11.H1_H1 ;  /* 0x3000000bff0b7230 */ /* 0x000fe20000004100 */
[----:B------:R-:W-:Y:S01]  /*204d0*/  FMUL.FTZ R141, R141, R138 ;  /* 0x0000008a8d8d7220 */ /* 0x000fe20000410000 */
[----:B------:R-:W-:Y:S01]  /*204e0*/  HADD2.F32 R138, -RZ, R107.H0_H0 ;  /* 0x2000006bff8a7230 */ /* 0x000fe20000004100 */
[C---:B------:R-:W-:Y:S01]  /*204f0*/  FMUL.FTZ R109, R9.reuse, R146 ;  /* 0x00000092096d7220 */ /* 0x040fe20000410000 */
[----:B------:R-:W-:Y:S01]  /*20500*/  HADD2.F32 R15, -RZ, R15.H1_H1 ;  /* 0x3000000fff0f7230 */ /* 0x000fe20000004100 */
[-C--:B------:R-:W-:Y:S01]  /*20510*/  FMUL.FTZ R9, R9, R140.reuse ;  /* 0x0000008c09097220 */ /* 0x080fe20000410000 */
[----:B------:R-:W-:Y:S01]  /*20520*/  HADD2.F32 R143, -RZ, R10.H0_H0 ;  /* 0x2000000aff8f7230 */ /* 0x000fe20000004100 */
[C---:B------:R-:W-:Y:S01]  /*20530*/  FFMA.FTZ R109, R13.reuse, R140, -R109 ;  /* 0x0000008c0d6d7223 */ /* 0x040fe2000001086d */
[----:B------:R-:W-:Y:S01]  /*20540*/  HADD2.F32 R136, -RZ, R12.H0_H0 ;  /* 0x2000000cff887230 */ /* 0x000fe20000004100 */
[----:B------:R-:W-:Y:S01]  /*20550*/  FFMA.FTZ R146, R13, R146, R9 ;  /* 0x000000920d927223 */ /* 0x000fe20000010009 */
[----:B------:R-:W-:Y:S01]  /*20560*/  HADD2.F32 R13, -RZ, R132.H1_H1 ;  /* 0x30000084ff0d7230 */ /* 0x000fe20000004100 */
[C---:B------:R-:W-:Y:S01]  /*20570*/  FMUL.FTZ R9, R11.reuse, R138 ;  /* 0x0000008a0b097220 */ /* 0x040fe20000410000 */
[----:B------:R-:W-:Y:S01]  /*20580*/  HADD2.F32 R133, -RZ, R133.H1_H1 ;  /* 0x30000085ff857230 */ /* 0x000fe20000004100 */
[-C--:B------:R-:W-:Y:S01]  /*20590*/  FMUL.FTZ R11, R11, R110.reuse ;  /* 0x0000006e0b0b7220 */ /* 0x080fe20000410000 */
[----:B------:R-:W-:Y:S01]  /*205a0*/  HADD2.F32 R137, -RZ, R12.H1_H1 ;  /* 0x3000000cff897230 */ /* 0x000fe20000004100 */
[C---:B------:R-:W-:Y:S01]  /*205b0*/  FFMA.FTZ R110, R15.reuse, R110, -R9 ;  /* 0x0000006e0f6e7223 */ /* 0x040fe20000010809 */
[----:B------:R-:W-:Y:S01]  /*205c0*/  HADD2.F32 R12, -RZ, R14.H0_H0 ;  /* 0x2000000eff0c7230 */ /* 0x000fe20000004100 */
[----:B------:R-:W-:Y:S01]  /*205d0*/  FMUL.FTZ R9, R142, R129 ;  /* 0x000000818e097220 */ /* 0x000fe20000410000 */
[----:B------:R-:W-:Y:S01]  /*205e0*/  HADD2.F32 R10, -RZ, R10.H1_H1 ;  /* 0x3000000aff0a7230 */ /* 0x000fe20000004100 */
[----:B------:R-:W-:Y:S01]  /*205f0*/  FFMA.FTZ R11, R15, R138, R11 ;  /* 0x0000008a0f0b7223 */ /* 0x000fe2000001000b */
[----:B------:R-:W-:Y:S01]  /*20600*/  HADD2.F32 R14, -RZ, R14.H1_H1 ;  /* 0x3000000eff0e7230 */ /* 0x000fe20000004100 */
[----:B------:R-:W-:-:S02]  /*20610*/  FMUL.FTZ R15, R143, R131 ;  /* 0x000000838f0f7220 */ /* 0x000fc40000410000 */
[----:B------:R-:W-:Y:S01]  /*20620*/  FFMA.FTZ R107, R136, R13, -R9 ;  /* 0x0000000d886b7223 */ /* 0x000fe20000010809 */
[----:B------:R-:W-:Y:S01]  /*20630*/  HADD2.F32 R9, -RZ, R106.H0_H0 ;  /* 0x2000006aff097230 */ /* 0x000fe20000004100 */
[-C--:B------:R-:W-:Y:S01]  /*20640*/  FMUL.FTZ R143, R143, R133.reuse ;  /* 0x000000858f8f7220 */ /* 0x080fe20000410000 */
[----:B------:R-:W-:Y:S01]  /*20650*/  F2FP.PACK_AB R11, R11, R146 ;  /* 0x000000920b0b723e */ /* 0x000fe200000000ff */
[C---:B------:R-:W-:Y:S02]  /*20660*/  FFMA.FTZ R133, R12.reuse, R133, -R15 ;  /* 0x000000850c857223 */ /* 0x040fe4000001080f */
[----:B------:R-:W-:Y:S02]  /*20670*/  FFMA.FTZ R143, R12, R131, R143 ;  /* 0x000000830c8f7223 */ /* 0x000fe4000001008f */
[----:B------:R-:W-:Y:S02]  /*20680*/  FMUL.FTZ R12, R144, R104 ;  /* 0x00000068900c7220 */ /* 0x000fe40000410000 */
[----:B------:R-:W-:-:S02]  /*20690*/  FMUL.FTZ R142, R142, R13 ;  /* 0x0000000d8e8e7220 */ /* 0x000fc40000410000 */
[-C--:B------:R-:W-:Y:S02]  /*206a0*/  FMUL.FTZ R144, R144, R108.reuse ;  /* 0x0000006c90907220 */ /* 0x080fe40000410000 */
[C---:B------:R-:W-:Y:S02]  /*206b0*/  FMUL.FTZ R15, R10.reuse, R9 ;  /* 0x000000090a0f7220 */ /* 0x040fe40000410000 */
[-C--:B------:R-:W-:Y:S02]  /*206c0*/  FMUL.FTZ R13, R10, R105.reuse ;  /* 0x000000690a0d7220 */ /* 0x080fe40000410000 */
[C---:B------:R-:W-:Y:S02]  /*206d0*/  FFMA.FTZ R12, R137.reuse, R108, -R12 ;  /* 0x0000006c890c7223 */ /* 0x040fe4000001080c */
[----:B------:R-:W-:Y:S02]  /*206e0*/  FFMA.FTZ R137, R137, R104, R144 ;  /* 0x0000006889897223 */ /* 0x000fe40000010090 */
[----:B------:R-:W-:Y:S01]  /*206f0*/  FFMA.FTZ R10, R14, R105, -R15 ;  /* 0x000000690e0a7223 */ /* 0x000fe2000001080f */
[----:B------:R-:W-:Y:S01]  /*20700*/  F2FP.PACK_AB R15, R110, R109 ;  /* 0x0000006d6e0f723e */ /* 0x000fe200000000ff */
[----:B------:R-:W-:Y:S01]  /*20710*/  FFMA.FTZ R134, R135, R134, R141 ;  /* 0x0000008687867223 */ /* 0x000fe2000001008d */
[----:B------:R-:W-:Y:S01]  /*20720*/  F2FP.PACK_AB R12, R12, R107 ;  /* 0x0000006b0c0c723e */ /* 0x000fe200000000ff */
[----:B------:R-:W-:-:S02]  /*20730*/  FFMA.FTZ R142, R136, R129, R142 ;  /* 0x00000081888e7223 */ /* 0x000fc4000001008e */
[----:B------:R-:W-:Y:S01]  /*20740*/  FFMA.FTZ R104, R14, R9, R13 ;  /* 0x000000090e687223 */ /* 0x000fe2000001000d */
[----:B------:R-:W-:Y:S02]  /*20750*/  F2FP.PACK_AB R13, R111, R8 ;  /* 0x000000086f0d723e */ /* 0x000fe400000000ff */
[----:B------:R-:W-:Y:S02]  /*20760*/  F2FP.PACK_AB R14, R10, R133 ;  /* 0x000000850a0e723e */ /* 0x000fe400000000ff */
[----:B------:R-:W-:Y:S02]  /*20770*/  F2FP.PACK_AB R9, R134, R139 ;  /* 0x0000008b8609723e */ /* 0x000fe400000000ff */
[----:B------:R-:W-:Y:S01]  /*20780*/  F2FP.PACK_AB R8, R137, R142 ;  /* 0x0000008e8908723e */ /* 0x000fe200000000ff */
[----:B------:R1:W-:Y:S01]  /*20790*/  ST.E.128 [R150.64], R12 ;  /* 0x0000000c96007985 */ /* 0x0003e2000c101d08 */
[----:B------:R-:W-:-:S05]  /*207a0*/  F2FP.PACK_AB R10, R104, R143 ;  /* 0x0000008f680a723e */ /* 0x000fca00000000ff */
[----:B------:R1:W-:Y:S02]  /*207b0*/  ST.E.128 [R148.64], R8 ;  /* 0x0000000894007985 */ /* 0x0003e4000c101d08 */
.L_x_1241:
[----:B------:R-:W-:Y:S05]  /*207c0*/  BSYNC B0 ;  /* 0x0000000000007941 */ /* 0x000fea0003800000 */
.L_x_1240:
[----:B-1----:R-:W-:-:S04]  /*207d0*/  IADD3 R9, R69, 0x40, RZ ;  /* 0x0000004045097810 */ /* 0x002fc80007ffe0ff */
[----:B------:R-:W-:-:S13]  /*207e0*/  ISETP.GE.AND P0, PT, R9, R70, PT ;  /* 0x000000460900720c */ /* 0x000fda0003f06270 */
[----:B------:R-:W-:Y:S05]  /*207f0*/  @P0 BRA `(.L_x_1239) ;  /* 0x0000069000000947 */ /* 0x000fea0003800000 */
[----:B------:R-:W-:-:S04]  /*20800*/  SHF.R.S32.HI R10, RZ, 0x1f, R9 ;  /* 0x0000001fff0a7819 */ /* 0x000fc80000011409 */
[CC--:B------:R-:W-:Y:S02]  /*20810*/  LEA.HI R11, R10.reuse, R9.reuse, RZ, 0x3 ;  /* 0x000000090a0b7211 */ /* 0x0c0fe400078f18ff */
[----:B------:R-:W-:Y:S02]  /*20820*/  LEA.HI R10, R10, R9, RZ, 0x6 ;  /* 0x000000090a0a7211 */ /* 0x000fe400078f30ff */
[--C-:B------:R-:W-:Y:S02]  /*20830*/  SHF.R.S32.HI R13, RZ, 0x3, R11.reuse ;  /* 0x00000003ff0d7819 */ /* 0x100fe4000001140b */
[----:B------:R-:W-:Y:S02]  /*20840*/  LOP3.LUT R12, R130, 0x38, R11, 0xf8, !PT ;  /* 0x00000038820c7812 */ /* 0x000fe400078ef80b */
[----:B------:R-:W-:Y:S02]  /*20850*/  LEA.HI R13, R70, R13, RZ, 0x1d ;  /* 0x0000000d460d7211 */ /* 0x000fe400078fe8ff */
[----:B------:R-:W-:-:S02]  /*20860*/  SHF.R.U32.HI R9, RZ, 0x3, R130 ;  /* 0x00000003ff097819 */ /* 0x000fc40000011682 */
[----:B------:R-:W-:Y:S02]  /*20870*/  SHF.R.S32.HI R8, RZ, 0x1f, R13 ;  /* 0x0000001fff087819 */ /* 0x000fe4000001140d */
[----:B------:R-:W-:Y:S02]  /*20880*/  SHF.L.U32 R11, R13, 0x3, RZ ;  /* 0x000000030d0b7819 */ /* 0x000fe400000006ff */
[----:B------:R-:W-:Y:S02]  /*20890*/  LEA.HI R8, R8, R13, RZ, 0x3 ;  /* 0x0000000d08087211 */ /* 0x000fe400078f18ff */
[----:B------:R-:W-:Y:S02]  /*208a0*/  LOP3.LUT R130, R130, 0x38, R11, 0xf8, !PT ;  /* 0x0000003882827812 */ /* 0x000fe400078ef80b */
[----:B------:R-:W-:Y:S02]  /*208b0*/  SHF.L.U32 R8, R8, 0xa, RZ ;  /* 0x0000000a08087819 */ /* 0x000fe400000006ff */
[----:B------:R-:W-:-:S02]  /*208c0*/  LOP3.LUT R15, R12, R9, RZ, 0x3c, !PT ;  /* 0x000000090c0f7212 */ /* 0x000fc400078e3cff */
[----:B------:R-:W-:Y:S02]  /*208d0*/  SHF.L.U32 R10, R10, 0x7, RZ ;  /* 0x000000070a0a7819 */ /* 0x000fe400000006ff */
[----:B------:R-:W-:Y:S02]  /*208e0*/  LOP3.LUT R9, R130, R9, RZ, 0x3c, !PT ;  /* 0x0000000982097212 */ /* 0x000fe400078e3cff */
[----:B------:R-:W-:Y:S02]  /*208f0*/  LOP3.LUT R8, R8, 0xffffe000, RZ, 0xc0, !PT ;  /* 0xffffe00008087812 */ /* 0x000fe400078ec0ff */
[----:B------:R-:W-:Y:S02]  /*20900*/  LOP3.LUT R10, R10, 0xffffe000, RZ, 0xc0, !PT ;  /* 0xffffe0000a0a7812 */ /* 0x000fe400078ec0ff */
[--C-:B------:R-:W-:Y:S02]  /*20910*/  IADD3 R9, R9, R8, R128.reuse ;  /* 0x0000000809097210 */ /* 0x100fe40007ffe080 */
        /* <DEDUP_REMOVED lines=8> */
[----:B------:R-:W-:Y:S02]  /*209a0*/  SHF.R.U32.HI R104, RZ, 0x10, R89 ;  /* 0x00000010ff687819 */ /* 0x000fe40000011659 */
[----:B------:R-:W-:-:S02]  /*209b0*/  SHF.R.U64 R89, R94, 0x10, R95 ;  /* 0x000000105e597819 */ /* 0x000fc4000000125f */
[----:B------:R-:W-:Y:S02]  /*209c0*/  SHF.R.U32.HI R94, RZ, 0x10, R95 ;  /* 0x00000010ff5e7819 */ /* 0x000fe4000001165f */
[--C-:B------:R-:W-:Y:S01]  /*209d0*/  SHF.R.U64 R92, R92, 0x10, R93.reuse ;  /* 0x000000105c5c7819 */ /* 0x100fe2000000125d */
[----:B------:R-:W-:Y:S01]  /*209e0*/  HADD2.F32 R104, -RZ, R104.H0_H0 ;  /* 0x20000068ff687230 */ /* 0x000fe20000004100 */
[----:B------:R-:W-:Y:S01]  /*209f0*/  SHF.R.U32.HI R93, RZ, 0x10, R93 ;  /* 0x00000010ff5d7819 */ /* 0x000fe2000001165d */
[--C-:B------:R-:W-:Y:S01]  /*20a00*/  HADD2.F32 R132, -RZ, R125.reuse.H0_H0 ;  /* 0x2000007dff847230 */ /* 0x100fe20000004100 */
[--C-:B------:R-:W-:Y:S02]  /*20a10*/  SHF.R.U64 R90, R90, 0x10, R91.reuse ;  /* 0x000000105a5a7819 */ /* 0x100fe4000000125b */
[----:B------:R-:W-:Y:S01]  /*20a20*/  SHF.R.U32.HI R91, RZ, 0x10, R91 ;  /* 0x00000010ff5b7819 */ /* 0x000fe2000001165b */
[----:B------:R-:W-:Y:S02]  /*20a30*/  HADD2.F32 R94, -RZ, R94.H0_H0 ;  /* 0x2000005eff5e7230 */ /* 0x000fe40000004100 */
[----:B------:R-:W-:-:S02]  /*20a40*/  HADD2.F32 R125, -RZ, R125.H1_H1 ;  /* 0x3000007dff7d7230 */ /* 0x000fc40000004100 */
[----:B------:R-:W-:Y:S02]  /*20a50*/  HADD2.F32 R88, -RZ, R88.H0_H0 ;  /* 0x20000058ff587230 */ /* 0x000fe40000004100 */
[----:B------:R-:W-:Y:S02]  /*20a60*/  HADD2.F32 R92, -RZ, R92.H0_H0 ;  /* 0x2000005cff5c7230 */ /* 0x000fe40000004100 */
[----:B------:R-:W-:Y:S02]  /*20a70*/  HADD2.F32 R89, -RZ, R89.H0_H0 ;  /* 0x20000059ff597230 */ /* 0x000fe40000004100 */
[----:B--2---:R-:W-:Y:S02]  /*20a80*/  HADD2.F32 R109, -RZ, R9.H0_H0 ;  /* 0x20000009ff6d7230 */ /* 0x004fe40000004100 */
[----:B------:R-:W-:Y:S02]  /*20a90*/  HADD2.F32 R128, -RZ, R8.H0_H0 ;  /* 0x20000008ff807230 */ /* 0x000fe40000004100 */
[----:B---3--:R-:W-:-:S02]  /*20aa0*/  HADD2.F32 R95, -RZ, R13.H0_H0 ;  /* 0x2000000dff5f7230 */ /* 0x008fc40000004100 */
[----:B------:R-:W-:Y:S01]  /*20ab0*/  HADD2.F32 R130, -RZ, R8.H1_H1 ;  /* 0x30000008ff827230 */ /* 0x000fe20000004100 */
[C---:B------:R-:W-:Y:S01]  /*20ac0*/  FMUL.FTZ R8, R109.reuse, R110 ;  /* 0x0000006e6d087220 */ /* 0x040fe20000410000 */
[----:B------:R-:W-:Y:S01]  /*20ad0*/  HADD2.F32 R111, -RZ, R9.H1_H1 ;  /* 0x30000009ff6f7230 */ /* 0x000fe20000004100 */
[-C--:B------:R-:W-:Y:S01]  /*20ae0*/  FMUL.FTZ R109, R109, R108.reuse ;  /* 0x0000006c6d6d7220 */ /* 0x080fe20000410000 */
[----:B------:R-:W-:Y:S01]  /*20af0*/  HADD2.F32 R105, -RZ, R13.H1_H1 ;  /* 0x3000000dff697230 */ /* 0x000fe20000004100 */
[----:B------:R-:W-:Y:S01]  /*20b00*/  FFMA.FTZ R8, R95, R108, -R8 ;  /* 0x0000006c5f087223 */ /* 0x000fe20000010808 */
[----:B------:R-:W-:Y:S01]  /*20b10*/  HADD2.F32 R108, -RZ, R93.H0_H0 ;  /* 0x2000005dff6c7230 */ /* 0x000fe20000004100 */
[----:B------:R-:W-:Y:S01]  /*20b20*/  FMUL.FTZ R93, R111, R104 ;  /* 0x000000686f5d7220 */ /* 0x000fe20000410000 */
[----:B------:R-:W-:Y:S01]  /*20b30*/  HADD2.F32 R9, -RZ, R11.H0_H0 ;  /* 0x2000000bff097230 */ /* 0x000fe20000004100 */
[----:B------:R-:W-:Y:S01]  /*20b40*/  FFMA.FTZ R109, R95, R110, R109 ;  /* 0x0000006e5f6d7223 */ /* 0x000fe2000001006d */
[----:B------:R-:W-:Y:S01]  /*20b50*/  HADD2.F32 R110, -RZ, R127.H0_H0 ;  /* 0x2000007fff6e7230 */ /* 0x000fe20000004100 */
[-C--:B------:R-:W-:Y:S01]  /*20b60*/  FFMA.FTZ R95, R105, R108.reuse, -R93 ;  /* 0x0000006c695f7223 */ /* 0x080fe2000001085d */
[----:B------:R-:W-:Y:S01]  /*20b70*/  HADD2.F32 R13, -RZ, R15.H0_H0 ;  /* 0x2000000fff0d7230 */ /* 0x000fe20000004100 */
[----:B------:R-:W-:Y:S01]  /*20b80*/  FMUL.FTZ R111, R111, R108 ;  /* 0x0000006c6f6f7220 */ /* 0x000fe20000410000 */
[----:B------:R-:W-:Y:S01]  /*20b90*/  HADD2.F32 R11, -RZ, R11.H1_H1 ;  /* 0x3000000bff0b7230 */ /* 0x000fe20000004100 */
[C---:B------:R-:W-:Y:S01]  /*20ba0*/  FMUL.FTZ R93, R9.reuse, R132 ;  /* 0x00000084095d7220 */ /* 0x040fe20000410000 */
[----:B------:R-:W-:Y:S01]  /*20bb0*/  HADD2.F32 R108, -RZ, R91.H0_H0 ;  /* 0x2000005bff6c7230 */ /* 0x000fe20000004100 */
[----:B------:R-:W-:Y:S01]  /*20bc0*/  FMUL.FTZ R9, R9, R110 ;  /* 0x0000006e09097220 */ /* 0x000fe20000410000 */
[----:B------:R-:W-:-:S02]  /*20bd0*/  HADD2.F32 R15, -RZ, R15.H1_H1 ;  /* 0x3000000fff0f7230 */ /* 0x000fc40000004100 */
[----:B------:R-:W-:Y:S01]  /*20be0*/  HADD2.F32 R91, -RZ, R124.H1_H1 ;  /* 0x3000007cff5b7230 */ /* 0x000fe20000004100 */
[----:B------:R-:W-:Y:S02]  /*20bf0*/  FFMA.FTZ R132, R13, R132, R9 ;  /* 0x000000840d847223 */ /* 0x000fe40000010009 */
[----:B------:R-:W-:Y:S01]  /*20c00*/  FMUL.FTZ R9, R11, R108 ;  /* 0x0000006c0b097220 */ /* 0x000fe20000410000 */
[----:B------:R-:W-:Y:S01]  /*20c10*/  HADD2.F32 R129, -RZ, R10.H0_H0 ;  /* 0x2000000aff817230 */ /* 0x000fe20000004100 */
[----:B------:R-:W-:Y:S01]  /*20c20*/  FFMA.FTZ R93, R13, R110, -R93 ;  /* 0x0000006e0d5d7223 */ /* 0x000fe2000001085d */
[----:B------:R-:W-:Y:S01]  /*20c30*/  HADD2.F32 R106, -RZ, R12.H0_H0 ;  /* 0x2000000cff6a7230 */ /* 0x000fe20000004100 */
[-C--:B------:R-:W-:Y:S01]  /*20c40*/  FMUL.FTZ R11, R11, R94.reuse ;  /* 0x0000005e0b0b7220 */ /* 0x080fe20000410000 */
[----:B------:R-:W-:Y:S01]  /*20c50*/  HADD2.F32 R13, -RZ, R126.H1_H1 ;  /* 0x3000007eff0d7230 */ /* 0x000fe20000004100 */
[C---:B------:R-:W-:Y:S01]  /*20c60*/  FFMA.FTZ R94, R15.reuse, R94, -R9 ;  /* 0x0000005e0f5e7223 */ /* 0x040fe20000010809 */
[----:B------:R-:W-:Y:S01]  /*20c70*/  HADD2.F32 R127, -RZ, R127.H1_H1 ;  /* 0x3000007fff7f7230 */ /* 0x000fe20000004100 */
[----:B------:R-:W-:Y:S01]  /*20c80*/  FMUL.FTZ R9, R128, R91 ;  /* 0x0000005b80097220 */ /* 0x000fe20000410000 */
[----:B------:R-:W-:Y:S01]  /*20c90*/  HADD2.F32 R107, -RZ, R12.H1_H1 ;  /* 0x3000000cff6b7230 */ /* 0x000fe20000004100 */
[----:B------:R-:W-:Y:S01]  /*20ca0*/  FFMA.FTZ R11, R15, R108, R11 ;  /* 0x0000006c0f0b7223 */ /* 0x000fe2000001000b */
[----:B------:R-:W-:Y:S01]  /*20cb0*/  HADD2.F32 R12, -RZ, R14.H0_H0 ;  /* 0x2000000eff0c7230 */ /* 0x000fe20000004100 */
[----:B------:R-:W-:-:S02]  /*20cc0*/  FFMA.FTZ R104, R105, R104, R111 ;  /* 0x0000006869687223 */ /* 0x000fc4000001006f */
[C---:B------:R-:W-:Y:S01]  /*20cd0*/  FMUL.FTZ R15, R129.reuse, R125 ;  /* 0x0000007d810f7220 */ /* 0x040fe20000410000 */
[----:B------:R-:W-:Y:S01]  /*20ce0*/  HADD2.F32 R10, -RZ, R10.H1_H1 ;  /* 0x3000000aff0a7230 */ /* 0x000fe20000004100 */
[----:B------:R-:W-:Y:S01]  /*20cf0*/  FFMA.FTZ R105, R106, R13, -R9 ;  /* 0x0000000d6a697223 */ /* 0x000fe20000010809 */
[----:B------:R-:W-:Y:S01]  /*20d00*/  HADD2.F32 R9, -RZ, R90.H0_H0 ;  /* 0x2000005aff097230 */ /* 0x000fe20000004100 */
[-C--:B------:R-:W-:Y:S01]  /*20d10*/  FMUL.FTZ R129, R129, R127.reuse ;  /* 0x0000007f81817220 */ /* 0x080fe20000410000 */
[----:B------:R-:W-:Y:S01]  /*20d20*/  HADD2.F32 R14, -RZ, R14.H1_H1 ;  /* 0x3000000eff0e7230 */ /* 0x000fe20000004100 */
[C---:B------:R-:W-:Y:S02]  /*20d30*/  FFMA.FTZ R127, R12.reuse, R127, -R15 ;  /* 0x0000007f0c7f7223 */ /* 0x040fe4000001080f */
[----:B------:R-:W-:Y:S02]  /*20d40*/  FFMA.FTZ R129, R12, R125, R129 ;  /* 0x0000007d0c817223 */ /* 0x000fe40000010081 */
[----:B------:R-:W-:-:S02]  /*20d50*/  FMUL.FTZ R12, R130, R88 ;  /* 0x00000058820c7220 */ /* 0x000fc40000410000 */
[----:B------:R-:W-:Y:S02]  /*20d60*/  FMUL.FTZ R128, R128, R13 ;  /* 0x0000000d80807220 */ /* 0x000fe40000410000 */
[-C--:B------:R-:W-:Y:S02]  /*20d70*/  FMUL.FTZ R130, R130, R92.reuse ;  /* 0x0000005c82827220 */ /* 0x080fe40000410000 */
[C---:B------:R-:W-:Y:S02]  /*20d80*/  FMUL.FTZ R15, R10.reuse, R9 ;  /* 0x000000090a0f7220 */ /* 0x040fe40000410000 */
[----:B------:R-:W-:Y:S02]  /*20d90*/  FMUL.FTZ R13, R10, R89 ;  /* 0x000000590a0d7220 */ /* 0x000fe40000410000 */
[C---:B------:R-:W-:Y:S02]  /*20da0*/  FFMA.FTZ R12, R107.reuse, R92, -R12 ;  /* 0x0000005c6b0c7223 */ /* 0x040fe4000001080c */
[----:B------:R-:W-:-:S02]  /*20db0*/  FFMA.FTZ R107, R107, R88, R130 ;  /* 0x000000586b6b7223 */ /* 0x000fc40000010082 */
[----:B------:R-:W-:Y:S02]  /*20dc0*/  FFMA.FTZ R10, R14, R89, -R15 ;  /* 0x000000590e0a7223 */ /* 0x000fe4000001080f */
[----:B------:R-:W-:Y:S02]  /*20dd0*/  FFMA.FTZ R128, R106, R91, R128 ;  /* 0x0000005b6a807223 */ /* 0x000fe40000010080 */
[----:B------:R-:W-:Y:S01]  /*20de0*/  FFMA.FTZ R88, R14, R9, R13 ;  /* 0x000000090e587223 */ /* 0x000fe2000001000d */
[----:B------:R-:W-:Y:S02]  /*20df0*/  F2FP.PACK_AB R13, R95, R8 ;  /* 0x000000085f0d723e */ /* 0x000fe400000000ff */
[----:B------:R-:W-:Y:S02]  /*20e00*/  F2FP.PACK_AB R15, R94, R93 ;  /* 0x0000005d5e0f723e */ /* 0x000fe400000000ff */
[----:B------:R-:W-:Y:S02]  /*20e10*/  F2FP.PACK_AB R12, R12, R105 ;  /* 0x000000690c0c723e */ /* 0x000fe400000000ff */
[----:B------:R-:W-:-:S02]  /*20e20*/  F2FP.PACK_AB R14, R10, R127 ;  /* 0x0000007f0a0e723e */ /* 0x000fc400000000ff */
[----:B------:R-:W-:Y:S02]  /*20e30*/  F2FP.PACK_AB R9, R104, R109 ;  /* 0x0000006d6809723e */ /* 0x000fe400000000ff */
[----:B------:R-:W-:Y:S02]  /*20e40*/  F2FP.PACK_AB R11, R11, R132 ;  /* 0x000000840b0b723e */ /* 0x000fe400000000ff */
[----:B------:R-:W-:Y:S02]  /*20e50*/  F2FP.PACK_AB R8, R107, R128 ;  /* 0x000000806b08723e */ /* 0x000fe400000000ff */
[----:B------:R-:W-:Y:S01]  /*20e60*/  F2FP.PACK_AB R10, R88, R129 ;  /* 0x00000081580a723e */ /* 0x000fe200000000ff */
[----:B------:R1:W-:Y:S04]  /*20e70*/  ST.E.128 [R134.64], R12 ;  /* 0x0000000c86007985 */ /* 0x0003e8000c101d08 */
[----:B------:R1:W-:Y:S02]  /*20e80*/  ST.E.128 [R136.64], R8 ;  /* 0x0000000888007985 */ /* 0x0003e4000c101d08 */
.L_x_1239:
[----:B------:R-:W-:Y:S05]  /*20e90*/  BSYNC B1 ;  /* 0x0000000000017941 */ /* 0x000fea0003800000 */
.L_x_1238:
[----:B-1----:R-:W-:Y:S01]  /*20ea0*/  IADD3 R9, R97, 0x20, RZ ;  /* 0x0000002061097810 */ /* 0x002fe20007ffe0ff */
[----:B------:R-:W-:Y:S03]  /*20eb0*/  BSSY B1, `(.L_x_1242) ;  /* 0x00000db000017945 */ /* 0x000fe60003800000 */
        /* <DEDUP_REMOVED lines=8> */
[----:B------:R-:W-:Y:S01]  /*20f40*/  IMAD.SHL.U32 R88, R88, 0x40, RZ ;  /* 0x0000004058587824 */ /* 0x000fe200078e00ff */
[----:B------:R-:W-:-:S04]  /*20f50*/  SHF.R.U32.HI R89, RZ, 0x3, R90 ;  /* 0x00000003ff597819 */ /* 0x000fc8000001165a */
[----:B------:R-:W-:Y:S01]  /*20f60*/  LOP3.LUT R88, R88, 0xfffffe00, RZ, 0xc0, !PT ;  /* 0xfffffe0058587812 */ /* 0x000fe200078ec0ff */
[----:B------:R-:W-:Y:S05]  /*20f70*/  @P0 BRA `(.L_x_1245) ;  /* 0x0000062000000947 */ /* 0x000fea0003800000 */
[----:B------:R-:W-:Y:S02]  /*20f80*/  LEA.HI R8, R70, R83, RZ, 0x1d ;  /* 0x0000005346087211 */ /* 0x000fe400078fe8ff */
[----:B------:R-:W-:Y:S02]  /*20f90*/  LOP3.LUT R10, R90, 0x38, R69, 0xf8, !PT ;  /* 0x000000385a0a7812 */ /* 0x000fe400078ef845 */
[----:B------:R-:W-:Y:S02]  /*20fa0*/  SHF.R.S32.HI R9, RZ, 0x1f, R8 ;  /* 0x0000001fff097819 */ /* 0x000fe40000011408 */
[----:B------:R-:W-:Y:S02]  /*20fb0*/  SHF.L.U32 R11, R8, 0x3, RZ ;  /* 0x00000003080b7819 */ /* 0x000fe400000006ff */
[----:B------:R-:W-:Y:S02]  /*20fc0*/  LEA.HI R9, R9, R8, RZ, 0x3 ;  /* 0x0000000809097211 */ /* 0x000fe400078f18ff */
[----:B------:R-:W-:-:S02]  /*20fd0*/  LOP3.LUT R8, R90, 0x38, R11, 0xf8, !PT ;  /* 0x000000385a087812 */ /* 0x000fc400078ef80b */
[----:B------:R-:W-:Y:S02]  /*20fe0*/  SHF.L.U32 R9, R9, 0xa, RZ ;  /* 0x0000000a09097819 */ /* 0x000fe400000006ff */
[-C--:B------:R-:W-:Y:S02]  /*20ff0*/  LOP3.LUT R8, R8, R89.reuse, RZ, 0x3c, !PT ;  /* 0x0000005908087212 */ /* 0x080fe400078e3cff */
[----:B------:R-:W-:Y:S02]  /*21000*/  LOP3.LUT R9, R9, 0xffffe000, RZ, 0xc0, !PT ;  /* 0xffffe00009097812 */ /* 0x000fe400078ec0ff */
[----:B------:R-:W-:Y:S02]  /*21010*/  LOP3.LUT R127, R10, R89, RZ, 0x3c, !PT ;  /* 0x000000590a7f7212 */ /* 0x000fe400078e3cff */
[----:B------:R-:W-:Y:S02]  /*21020*/  IADD3 R9, R8, R9, R88 ;  /* 0x0000000908097210 */ /* 0x000fe40007ffe058 */
[----:B------:R-:W-:-:S03]  /*21030*/  IADD3 R127, R88, R127, RZ ;  /* 0x0000007f587f7210 */ /* 0x000fc60007ffe0ff */
[----:B------:R-:W-:-:S04]  /*21040*/  IMAD.WIDE.U32 R124, R9, 0x2, R102 ;  /* 0x00000002097c7825 */ /* 0x000fc800078e0066 */
[----:B------:R-:W-:Y:S01]  /*21050*/  IMAD.WIDE.U32 R126, R127, 0x2, R102 ;  /* 0x000000027f7e7825 */ /* 0x000fe200078e0066 */
[----:B------:R-:W2:Y:S04]  /*21060*/  LD.E.128 R8, [R124.64] ;  /* 0x000000087c087980 */ /* 0x000ea8000c101d00 */
[----:B------:R-:W3:Y:S01]  /*21070*/  LD.E.128 R12, [R126.64] ;  /* 0x000000087e0c7980 */ /* 0x000ee2000c101d00 */
[----:B------:R-:W-:Y:S01]  /*21080*/  HADD2.F32 R106, -RZ, R120.H0_H0 ;  /* 0x20000078ff6a7230 */ /* 0x000fe20000004100 */
[--C-:B------:R-:W-:Y:S02]  /*21090*/  SHF.R.U64 R72, R72, 0x10, R73.reuse ;  /* 0x0000001048487819 */ /* 0x100fe40000001249 */
[----:B------:R-:W-:Y:S02]  /*210a0*/  SHF.R.U32.HI R91, RZ, 0x10, R73 ;  /* 0x00000010ff5b7819 */ /* 0x000fe40000011649 */
[--C-:B------:R-:W-:Y:S01]  /*210b0*/  SHF.R.U64 R73, R86, 0x10, R87.reuse ;  /* 0x0000001056497819 */ /* 0x100fe20000001257 */
[----:B------:R-:W-:Y:S01]  /*210c0*/  HADD2.F32 R104, -RZ, R122.H0_H0 ;  /* 0x2000007aff687230 */ /* 0x000fe20000004100 */
[----:B------:R-:W-:-:S02]  /*210d0*/  SHF.R.U32.HI R86, RZ, 0x10, R87 ;  /* 0x00000010ff567819 */ /* 0x000fc40000011657 */
[--C-:B------:R-:W-:Y:S02]  /*210e0*/  SHF.R.U64 R84, R84, 0x10, R85.reuse ;  /* 0x0000001054547819 */ /* 0x100fe40000001255 */
[----:B------:R-:W-:Y:S01]  /*210f0*/  SHF.R.U32.HI R85, RZ, 0x10, R85 ;  /* 0x00000010ff557819 */ /* 0x000fe20000011655 */
[----:B------:R-:W-:Y:S02]  /*21100*/  HADD2.F32 R110, -RZ, R91.H0_H0 ;  /* 0x2000005bff6e7230 */ /* 0x000fe40000004100 */
[----:B------:R-:W-:Y:S02]  /*21110*/  HADD2.F32 R120, -RZ, R120.H1_H1 ;  /* 0x30000078ff787230 */ /* 0x000fe40000004100 */
[----:B------:R-:W-:Y:S01]  /*21120*/  HADD2.F32 R122, -RZ, R122.H1_H1 ;  /* 0x3000007aff7a7230 */ /* 0x000fe20000004100 */
[--C-:B------:R-:W-:Y:S01]  /*21130*/  SHF.R.U64 R74, R74, 0x10, R75.reuse ;  /* 0x000000104a4a7819 */ /* 0x100fe2000000124b */
[--C-:B------:R-:W-:Y:S01]  /*21140*/  HADD2.F32 R91, -RZ, R121.reuse.H1_H1 ;  /* 0x30000079ff5b7230 */ /* 0x100fe20000004100 */
[----:B------:R-:W-:Y:S01]  /*21150*/  SHF.R.U32.HI R75, RZ, 0x10, R75 ;  /* 0x00000010ff4b7819 */ /* 0x000fe2000001164b */
[----:B------:R-:W-:-:S02]  /*21160*/  HADD2.F32 R121, -RZ, R121.H0_H0 ;  /* 0x20000079ff797230 */ /* 0x000fc40000004100 */
[----:B------:R-:W-:Y:S02]  /*21170*/  HADD2.F32 R72, -RZ, R72.H0_H0 ;  /* 0x20000048ff487230 */ /* 0x000fe40000004100 */
[----:B------:R-:W-:Y:S02]  /*21180*/  HADD2.F32 R74, -RZ, R74.H0_H0 ;  /* 0x2000004aff4a7230 */ /* 0x000fe40000004100 */
[----:B------:R-:W-:Y:S02]  /*21190*/  HADD2.F32 R86, -RZ, R86.H0_H0 ;  /* 0x20000056ff567230 */ /* 0x000fe40000004100 */
[----:B------:R-:W-:Y:S02]  /*211a0*/  HADD2.F32 R84, -RZ, R84.H0_H0 ;  /* 0x20000054ff547230 */ /* 0x000fe40000004100 */
[----:B------:R-:W-:Y:S02]  /*211b0*/  HADD2.F32 R73, -RZ, R73.H0_H0 ;  /* 0x20000049ff497230 */ /* 0x000fe40000004100 */
[----:B--2---:R-:W-:-:S02]  /*211c0*/  HADD2.F32 R95, -RZ, R9.H0_H0 ;  /* 0x20000009ff5f7230 */ /* 0x004fc40000004100 */
[--C-:B------:R-:W-:Y:S02]  /*211d0*/  HADD2.F32 R105, -RZ, R8.reuse.H0_H0 ;  /* 0x20000008ff697230 */ /* 0x100fe40000004100 */
[----:B------:R-:W-:Y:S02]  /*211e0*/  HADD2.F32 R107, -RZ, R8.H1_H1 ;  /* 0x30000008ff6b7230 */ /* 0x000fe40000004100 */
[----:B---3--:R-:W-:Y:S02]  /*211f0*/  HADD2.F32 R87, -RZ, R13.H0_H0 ;  /* 0x2000000dff577230 */ /* 0x008fe40000004100 */
[--C-:B------:R-:W-:Y:S02]  /*21200*/  HADD2.F32 R8, -RZ, R10.reuse.H0_H0 ;  /* 0x2000000aff087230 */ /* 0x100fe40000004100 */
[----:B------:R-:W-:Y:S01]  /*21210*/  HADD2.F32 R109, -RZ, R10.H1_H1 ;  /* 0x3000000aff6d7230 */ /* 0x000fe20000004100 */
[C---:B------:R-:W-:Y:S01]  /*21220*/  FMUL.FTZ R10, R95.reuse, R106 ;  /* 0x0000006a5f0a7220 */ /* 0x040fe20000410000 */
[----:B------:R-:W-:Y:S01]  /*21230*/  HADD2.F32 R9, -RZ, R9.H1_H1 ;  /* 0x30000009ff097230 */ /* 0x000fe20000004100 */
[----:B------:R-:W-:-:S02]  /*21240*/  FMUL.FTZ R95, R95, R104 ;  /* 0x000000685f5f7220 */ /* 0x000fc40000410000 */
[----:B------:R-:W-:Y:S01]  /*21250*/  FFMA.FTZ R10, R87, R104, -R10 ;  /* 0x00000068570a7223 */ /* 0x000fe2000001080a */
[----:B------:R-:W-:Y:S01]  /*21260*/  HADD2.F32 R104, -RZ, R85.H0_H0 ;  /* 0x20000055ff687230 */ /* 0x000fe20000004100 */
[----:B------:R-:W-:Y:S01]  /*21270*/  FMUL.FTZ R85, R9, R110 ;  /* 0x0000006e09557220 */ /* 0x000fe20000410000 */
[----:B------:R-:W-:Y:S01]  /*21280*/  HADD2.F32 R13, -RZ, R13.H1_H1 ;  /* 0x3000000dff0d7230 */ /* 0x000fe20000004100 */
[----:B------:R-:W-:Y:S02]  /*21290*/  FFMA.FTZ R95, R87, R106, R95 ;  /* 0x0000006a575f7223 */ /* 0x000fe4000001005f */
[----:B------:R-:W-:Y:S01]  /*212a0*/  FMUL.FTZ R9, R9, R104 ;  /* 0x0000006809097220 */ /* 0x000fe20000410000 */
[----:B------:R-:W-:Y:S01]  /*212b0*/  HADD2.F32 R92, -RZ, R12.H0_H0 ;  /* 0x2000000cff5c7230 */ /* 0x000fe20000004100 */
[C---:B------:R-:W-:Y:S02]  /*212c0*/  FMUL.FTZ R87, R105.reuse, R120 ;  /* 0x0000007869577220 */ /* 0x040fe40000410000 */
[----:B------:R-:W-:-:S02]  /*212d0*/  FMUL.FTZ R105, R105, R122 ;  /* 0x0000007a69697220 */ /* 0x000fc40000410000 */
[C---:B------:R-:W-:Y:S01]  /*212e0*/  FFMA.FTZ R110, R13.reuse, R110, R9 ;  /* 0x0000006e0d6e7223 */ /* 0x040fe20000010009 */
[----:B------:R-:W-:Y:S01]  /*212f0*/  HADD2.F32 R9, -RZ, R123.H1_H1 ;  /* 0x3000007bff097230 */ /* 0x000fe20000004100 */
[C---:B------:R-:W-:Y:S01]  /*21300*/  FFMA.FTZ R87, R92.reuse, R122, -R87 ;  /* 0x0000007a5c577223 */ /* 0x040fe20000010857 */
[----:B------:R-:W-:Y:S01]  /*21310*/  HADD2.F32 R93, -RZ, R12.H1_H1 ;  /* 0x3000000cff5d7230 */ /* 0x000fe20000004100 */
[----:B------:R-:W-:Y:S01]  /*21320*/  FFMA.FTZ R105, R92, R120, R105 ;  /* 0x000000785c697223 */ /* 0x000fe20000010069 */
[----:B------:R-:W-:Y:S01]  /*21330*/  HADD2.F32 R12, -RZ, R14.H0_H0 ;  /* 0x2000000eff0c7230 */ /* 0x000fe20000004100 */
[----:B------:R-:W-:Y:S01]  /*21340*/  FFMA.FTZ R85, R13, R104, -R85 ;  /* 0x000000680d557223 */ /* 0x000fe20000010855 */
[--C-:B------:R-:W-:Y:S01]  /*21350*/  HADD2.F32 R108, -RZ, R11.reuse.H0_H0 ;  /* 0x2000000bff6c7230 */ /* 0x100fe20000004100 */
[C---:B------:R-:W-:Y:S01]  /*21360*/  FMUL.FTZ R92, R8.reuse, R91 ;  /* 0x0000005b085c7220 */ /* 0x040fe20000410000 */
[----:B------:R-:W-:Y:S01]  /*21370*/  HADD2.F32 R11, -RZ, R11.H1_H1 ;  /* 0x3000000bff0b7230 */ /* 0x000fe20000004100 */
[----:B------:R-:W-:Y:S01]  /*21380*/  FMUL.FTZ R8, R8, R9 ;  /* 0x0000000908087220 */ /* 0x000fe20000410000 */
[----:B------:R-:W-:-:S02]  /*21390*/  HADD2.F32 R104, -RZ, R75.H0_H0 ;  /* 0x2000004bff687230 */ /* 0x000fc40000004100 */
[----:B------:R-:W-:Y:S02]  /*213a0*/  HADD2.F32 R123, -RZ, R123.H0_H0 ;  /* 0x2000007bff7b7230 */ /* 0x000fe40000004100 */
[----:B------:R-:W-:Y:S01]  /*213b0*/  HADD2.F32 R94, -RZ, R14.H1_H1 ;  /* 0x3000000eff5e7230 */ /* 0x000fe20000004100 */
[C---:B------:R-:W-:Y:S01]  /*213c0*/  FFMA.FTZ R92, R12.reuse, R9, -R92 ;  /* 0x000000090c5c7223 */ /* 0x040fe2000001085c */
[--C-:B------:R-:W-:Y:S01]  /*213d0*/  HADD2.F32 R14, -RZ, R15.reuse.H0_H0 ;  /* 0x2000000fff0e7230 */ /* 0x100fe20000004100 */
[----:B------:R-:W-:Y:S01]  /*213e0*/  FFMA.FTZ R91, R12, R91, R8 ;  /* 0x0000005b0c5b7223 */ /* 0x000fe20000010008 */
[----:B------:R-:W-:Y:S01]  /*213f0*/  HADD2.F32 R15, -RZ, R15.H1_H1 ;  /* 0x3000000fff0f7230 */ /* 0x000fe20000004100 */
[----:B------:R-:W-:Y:S02]  /*21400*/  FMUL.FTZ R9, R108, R121 ;  /* 0x000000796c097220 */ /* 0x000fe40000410000 */
[----:B------:R-:W-:Y:S02]  /*21410*/  FMUL.FTZ R8, R11, R104 ;  /* 0x000000680b087220 */ /* 0x000fe40000410000 */
[----:B------:R-:W-:-:S02]  /*21420*/  FMUL.FTZ R12, R107, R72 ;  /* 0x000000486b0c7220 */ /* 0x000fc40000410000 */
[----:B------:R-:W-:Y:S02]  /*21430*/  FMUL.FTZ R13, R109, R74 ;  /* 0x0000004a6d0d7220 */ /* 0x000fe40000410000 */
        /* <DEDUP_REMOVED lines=8> */
[----:B------:R-:W-:Y:S02]  /*214c0*/  FFMA.FTZ R108, R14, R121, R108 ;  /* 0x000000790e6c7223 */ /* 0x000fe4000001006c */
[----:B------:R-:W-:Y:S02]  /*214d0*/  FFMA.FTZ R11, R15, R104, R11 ;  /* 0x000000680f0b7223 */ /* 0x000fe4000001000b */
[----:B------:R-:W-:-:S02]  /*214e0*/  FFMA.FTZ R72, R93, R72, R107 ;  /* 0x000000485d487223 */ /* 0x000fc4000001006b */
[----:B------:R-:W-:Y:S01]  /*214f0*/  FFMA.FTZ R74, R94, R74, R109 ;  /* 0x0000004a5e4a7223 */ /* 0x000fe2000001006d */
[----:B------:R-:W-:Y:S02]  /*21500*/  F2FP.PACK_AB R15, R8, R9 ;  /* 0x00000009080f723e */ /* 0x000fe400000000ff */
[----:B------:R-:W-:Y:S02]  /*21510*/  F2FP.PACK_AB R13, R85, R10 ;  /* 0x0000000a550d723e */ /* 0x000fe400000000ff */
[----:B------:R-:W-:Y:S02]  /*21520*/  F2FP.PACK_AB R12, R12, R87 ;  /* 0x000000570c0c723e */ /* 0x000fe400000000ff */
[----:B------:R-:W-:Y:S02]  /*21530*/  F2FP.PACK_AB R14, R73, R92 ;  /* 0x0000005c490e723e */ /* 0x000fe400000000ff */
[----:B------:R-:W-:Y:S02]  /*21540*/  F2FP.PACK_AB R11, R11, R108 ;  /* 0x0000006c0b0b723e */ /* 0x000fe400000000ff */
[----:B------:R-:W-:-:S02]  /*21550*/  F2FP.PACK_AB R9, R110, R95 ;  /* 0x0000005f6e09723e */ /* 0x000fc400000000ff */
[----:B------:R-:W-:Y:S02]  /*21560*/  F2FP.PACK_AB R8, R72, R105 ;  /* 0x000000694808723e */ /* 0x000fe400000000ff */
[----:B------:R-:W-:Y:S01]  /*21570*/  F2FP.PACK_AB R10, R74, R91 ;  /* 0x0000005b4a0a723e */ /* 0x000fe200000000ff */
[----:B------:R1:W-:Y:S04]  /*21580*/  ST.E.128 [R126.64], R12 ;  /* 0x0000000c7e007985 */ /* 0x0003e8000c101d08 */
[----:B------:R1:W-:Y:S02]  /*21590*/  ST.E.128 [R124.64], R8 ;  /* 0x000000087c007985 */ /* 0x0003e4000c101d08 */
.L_x_1245:
[----:B------:R-:W-:Y:S05]  /*215a0*/  BSYNC B0 ;  /* 0x0000000000007941 */ /* 0x000fea0003800000 */
.L_x_1244:
        /* <DEDUP_REMOVED lines=9> */
[----:B------:R-:W-:-:S02]  /*21640*/  LOP3.LUT R10, R10, R89, RZ, 0x3c, !PT ;  /* 0x000000590a0a7212 */ /* 0x000fc400078e3cff */
[----:B------:R-:W-:Y:S02]  /*21650*/  SHF.R.S32.HI R8, RZ, 0x1f, R11 ;  /* 0x0000001fff087819 */ /* 0x000fe4000001140b */
[----:B------:R-:W-:Y:S02]  /*21660*/  SHF.L.U32 R9, R11, 0x3, RZ ;  /* 0x000000030b097819 */ /* 0x000fe400000006ff */
[----:B------:R-:W-:Y:S02]  /*21670*/  LEA.HI R8, R8, R11, RZ, 0x3 ;  /* 0x0000000b08087211 */ /* 0x000fe400078f18ff */
[----:B------:R-:W-:Y:S02]  /*21680*/  LOP3.LUT R90, R90, 0x38, R9, 0xf8, !PT ;  /* 0x000000385a5a7812 */ /* 0x000fe400078ef809 */
[----:B------:R-:W-:Y:S02]  /*21690*/  SHF.L.U32 R8, R8, 0xa, RZ ;  /* 0x0000000a08087819 */ /* 0x000fe400000006ff */
[----:B------:R-:W-:-:S02]  /*216a0*/  SHF.L.U32 R13, R13, 0x7, RZ ;  /* 0x000000070d0d7819 */ /* 0x000fc400000006ff */
        /* <DEDUP_REMOVED lines=91> */
.L_x_1243:
[----:B------:R-:W-:Y:S05]  /*21c60*/  BSYNC B1 ;  /* 0x0000000000017941 */ /* 0x000fea0003800000 */
.L_x_1242:
[----:B-1----:R-:W-:Y:S01]  /*21c70*/  IADD3 R9, R97, 0x40, RZ ;  /* 0x0000004061097810 */ /* 0x002fe20007ffe0ff */
[----:B------:R-:W-:Y:S03]  /*21c80*/  BSSY B1, `(.L_x_1246) ;  /* 0x00000db000017945 */ /* 0x000fe60003800000 */
[----:B------:R-:W-:-:S13]  /*21c90*/  ISETP.GE.AND P0, PT, R9, R96, PT ;  /* 0x000000600900720c */ /* 0x000fda0003f06270 */
[----:B------:R-:W-:Y:S05]  /*21ca0*/  @P0 BRA `(.L_x_1247) ;  /* 0x00000d8000000947 */ /* 0x000fea0003800000 */
[----:B------:R-:W-:Y:S01]  /*21cb0*/  ISETP.GE.AND P0, PT, R69, R70, PT ;  /* 0x000000464500720c */ /* 0x000fe20003f06270 */
[----:B------:R-:W-:Y:S01]  /*21cc0*/  IMAD.SHL.U32 R50, R9, 0x40, RZ ;  /* 0x0000004009327824 */ /* 0x000fe200078e00ff */
[----:B------:R-:W-:Y:S01]  /*21cd0*/  SHF.R.S32.HI R48, RZ, 0x1f, R9 ;  /* 0x0000001fff307819 */ /* 0x000fe20000011409 */
[----:B------:R-:W-:Y:S01]  /*21ce0*/  BSSY B0, `(.L_x_1248) ;  /* 0x000006a000007945 */ /* 0x000fe20003800000 */
[----:B------:R-:W-:Y:S02]  /*21cf0*/  SHF.R.U32.HI R52, RZ, 0x3, R70 ;  /* 0x00000003ff347819 */ /* 0x000fe40000011646 */
[----:B------:R-:W-:Y:S02]  /*21d00*/  LEA.HI R48, R48, R9, RZ, 0x3 ;  /* 0x0000000930307211 */ /* 0x000fe400078f18ff */
[----:B------:R-:W-:-:S03]  /*21d10*/  LOP3.LUT R50, R50, 0x1c0, RZ, 0xc0, !PT ;  /* 0x000001c032327812 */ /* 0x000fc600078ec0ff */
[----:B------:R-:W-:Y:S01]  /*21d20*/  IMAD.SHL.U32 R48, R48, 0x40, RZ ;  /* 0x0000004030307824 */ /* 0x000fe200078e00ff */
[----:B------:R-:W-:-:S04]  /*21d30*/  SHF.R.U32.HI R49, RZ, 0x3, R50 ;  /* 0x00000003ff317819 */ /* 0x000fc80000011632 */
[----:B------:R-:W-:Y:S01]  /*21d40*/  LOP3.LUT R48, R48, 0xfffffe00, RZ, 0xc0, !PT ;  /* 0xfffffe0030307812 */ /* 0x000fe200078ec0ff */
[----:B------:R-:W-:Y:S05]  /*21d50*/  @P0 BRA `(.L_x_1249) ;  /* 0x0000062000000947 */ /* 0x000fea0003800000 */
[----:B------:R-:W-:Y:S02]  /*21d60*/  IADD3 R11, R83, R52, RZ ;  /* 0x00000034530b7210 */ /* 0x000fe40007ffe0ff */
[----:B------:R-:W-:Y:S02]  /*21d70*/  LOP3.LUT R10, R50, 0x38, R69, 0xf8, !PT ;  /* 0x00000038320a7812 */ /* 0x000fe400078ef845 */
[----:B------:R-:W-:Y:S02]  /*21d80*/  SHF.R.S32.HI R8, RZ, 0x1f, R11 ;  /* 0x0000001fff087819 */ /* 0x000fe4000001140b */
[----:B------:R-:W-:Y:S02]  /*21d90*/  SHF.L.U32 R9, R11, 0x3, RZ ;  /* 0x000000030b097819 */ /* 0x000fe400000006ff */
[----:B------:R-:W-:Y:S02]  /*21da0*/  LEA.HI R8, R8, R11, RZ, 0x3 ;  /* 0x0000000b08087211 */ /* 0x000fe400078f18ff */
[----:B------:R-:W-:-:S02]  /*21db0*/  LOP3.LUT R89, R10, R49, RZ, 0x3c, !PT ;  /* 0x000000310a597212 */ /* 0x000fc400078e3cff */
[----:B------:R-:W-:Y:S02]  /*21dc0*/  LOP3.LUT R10, R50, 0x38, R9, 0xf8, !PT ;  /* 0x00000038320a7812 */ /* 0x000fe400078ef809 */
[----:B------:R-:W-:Y:S02]  /*21dd0*/  SHF.L.U32 R8, R8, 0xa, RZ ;  /* 0x0000000a08087819 */ /* 0x000fe400000006ff */
[----:B------:R-:W-:Y:S02]  /*21de0*/  LOP3.LUT R9, R10, R49, RZ, 0x3c, !PT ;  /* 0x000000310a097212 */ /* 0x000fe400078e3cff */
[----:B------:R-:W-:Y:S02]  /*21df0*/  LOP3.LUT R8, R8, 0xffffe000, RZ, 0xc0, !PT ;  /* 0xffffe00008087812 */ /* 0x000fe400078ec0ff */
[----:B------:R-:W-:Y:S02]  /*21e00*/  IADD3 R89, R48, R89, RZ ;  /* 0x0000005930597210 */ /* 0x000fe40007ffe0ff */
        /* <DEDUP_REMOVED lines=9> */
[----:B------:R-:W-:Y:S01]  /*21ea0*/  HADD2.F32 R112, -RZ, R112.H1_H1 ;  /* 0x30000070ff707230 */ /* 0x000fe20000004100 */
[--C-:B------:R-:W-:Y:S01]  /*21eb0*/  SHF.R.U64 R41, R46, 0x10, R47.reuse ;  /* 0x000000102e297819 */ /* 0x100fe2000000122f */
[----:B------:R-:W-:Y:S01]  /*21ec0*/  HADD2.F32 R114, -RZ, R114.H1_H1 ;  /* 0x30000072ff727230 */ /* 0x000fe20000004100 */
[----:B------:R-:W-:Y:S01]  /*21ed0*/  SHF.R.U32.HI R46, RZ, 0x10, R47 ;  /* 0x00000010ff2e7819 */ /* 0x000fe2000001162f */
[----:B------:R-:W-:Y:S01]  /*21ee0*/  HADD2.F32 R92, -RZ, R51.H0_H0 ;  /* 0x20000033ff5c7230 */ /* 0x000fe20000004100 */
[--C-:B------:R-:W-:Y:S01]  /*21ef0*/  SHF.R.U64 R44, R44, 0x10, R45.reuse ;  /* 0x000000102c2c7819 */ /* 0x100fe2000000122d */
[--C-:B------:R-:W-:Y:S01]  /*21f00*/  HADD2.F32 R51, -RZ, R113.reuse.H1_H1 ;  /* 0x30000071ff337230 */ /* 0x100fe20000004100 */
        /* <DEDUP_REMOVED lines=9> */
[----:B---3--:R-:W-:Y:S02]  /*21fa0*/  HADD2.F32 R73, -RZ, R9.H0_H0 ;  /* 0x20000009ff497230 */ /* 0x008fe40000004100 */
[--C-:B------:R-:W-:Y:S02]  /*21fb0*/  HADD2.F32 R75, -RZ, R8.reuse.H0_H0 ;  /* 0x20000008ff4b7230 */ /* 0x100fe40000004100 */
[----:B------:R-:W-:-:S02]  /*21fc0*/  HADD2.F32 R86, -RZ, R8.H1_H1 ;  /* 0x30000008ff567230 */ /* 0x000fc40000004100 */
[--C-:B------:R-:W-:Y:S02]  /*21fd0*/  HADD2.F32 R8, -RZ, R10.reuse.H0_H0 ;  /* 0x2000000aff087230 */ /* 0x100fe40000004100 */
[----:B------:R-:W-:Y:S01]  /*21fe0*/  HADD2.F32 R90, -RZ, R10.H1_H1 ;  /* 0x3000000aff5a7230 */ /* 0x000fe20000004100 */
[C---:B------:R-:W-:Y:S01]  /*21ff0*/  FMUL.FTZ R10, R73.reuse, R74 ;  /* 0x0000004a490a7220 */ /* 0x040fe20000410000 */
[----:B------:R-:W-:Y:S01]  /*22000*/  HADD2.F32 R9, -RZ, R9.H1_H1 ;  /* 0x30000009ff097230 */ /* 0x000fe20000004100 */
[-C--:B------:R-:W-:Y:S01]  /*22010*/  FMUL.FTZ R73, R73, R72.reuse ;  /* 0x0000004849497220 */ /* 0x080fe20000410000 */
[--C-:B------:R-:W-:Y:S01]  /*22020*/  HADD2.F32 R53, -RZ, R12.reuse.H0_H0 ;  /* 0x2000000cff357230 */ /* 0x100fe20000004100 */
[----:B------:R-:W-:Y:S01]  /*22030*/  FFMA.FTZ R10, R47, R72, -R10 ;  /* 0x000000482f0a7223 */ /* 0x000fe2000001080a */
[----:B------:R-:W-:Y:S01]  /*22040*/  HADD2.F32 R72, -RZ, R45.H0_H0 ;  /* 0x2000002dff487230 */ /* 0x000fe20000004100 */
[----:B------:R-:W-:Y:S01]  /*22050*/  FMUL.FTZ R45, R9, R92 ;  /* 0x0000005c092d7220 */ /* 0x000fe20000410000 */
[----:B------:R-:W-:Y:S01]  /*22060*/  HADD2.F32 R54, -RZ, R12.H1_H1 ;  /* 0x3000000cff367230 */ /* 0x000fe20000004100 */
[----:B------:R-:W-:Y:S01]  /*22070*/  FFMA.FTZ R73, R47, R74, R73 ;  /* 0x0000004a2f497223 */ /* 0x000fe20000010049 */
[--C-:B------:R-:W-:Y:S01]  /*22080*/  HADD2.F32 R12, -RZ, R14.reuse.H0_H0 ;  /* 0x2000000eff0c7230 */ /* 0x100fe20000004100 */
[----:B------:R-:W-:Y:S01]  /*22090*/  FMUL.FTZ R9, R9, R72 ;  /* 0x0000004809097220 */ /* 0x000fe20000410000 */
[----:B------:R-:W-:Y:S01]  /*220a0*/  HADD2.F32 R87, -RZ, R11.H0_H0 ;  /* 0x2000000bff577230 */ /* 0x000fe20000004100 */
[C---:B------:R-:W-:Y:S01]  /*220b0*/  FMUL.FTZ R47, R75.reuse, R112 ;  /* 0x000000704b2f7220 */ /* 0x040fe20000410000 */
[----:B------:R-:W-:Y:S01]  /*220c0*/  HADD2.F32 R55, -RZ, R14.H1_H1 ;  /* 0x3000000eff377230 */ /* 0x000fe20000004100 */
[----:B------:R-:W-:Y:S01]  /*220d0*/  FMUL.FTZ R75, R75, R114 ;  /* 0x000000724b4b7220 */ /* 0x000fe20000410000 */
[----:B------:R-:W-:Y:S01]  /*220e0*/  HADD2.F32 R14, -RZ, R15.H0_H0 ;  /* 0x2000000fff0e7230 */ /* 0x000fe20000004100 */
[----:B------:R-:W-:Y:S01]  /*220f0*/  FFMA.FTZ R92, R13, R92, R9 ;  /* 0x0000005c0d5c7223 */ /* 0x000fe20000010009 */
[--C-:B------:R-:W-:Y:S01]  /*22100*/  HADD2.F32 R9, -RZ, R115.reuse.H1_H1 ;  /* 0x30000073ff097230 */ /* 0x100fe20000004100 */
[C---:B------:R-:W-:Y:S01]  /*22110*/  FFMA.FTZ R47, R53.reuse, R114, -R47 ;  /* 0x00000072352f7223 */ /* 0x040fe2000001082f */
[----:B------:R-:W-:Y:S01]  /*22120*/  HADD2.F32 R115, -RZ, R115.H0_H0 ;  /* 0x20000073ff737230 */ /* 0x000fe20000004100 */
[----:B------:R-:W-:Y:S01]  /*22130*/  FFMA.FTZ R75, R53, R112, R75 ;  /* 0x00000070354b7223 */ /* 0x000fe2000001004b */
[----:B------:R-:W-:Y:S01]  /*22140*/  HADD2.F32 R11, -RZ, R11.H1_H1 ;  /* 0x3000000bff0b7230 */ /* 0x000fe20000004100 */
[C---:B------:R-:W-:Y:S01]  /*22150*/  FMUL.FTZ R53, R8.reuse, R51 ;  /* 0x0000003308357220 */ /* 0x040fe20000410000 */
[----:B------:R-:W-:Y:S01]  /*22160*/  HADD2.F32 R15, -RZ, R15.H1_H1 ;  /* 0x3000000fff0f7230 */ /* 0x000fe20000004100 */
[----:B------:R-:W-:-:S02]  /*22170*/  FMUL.FTZ R8, R8, R9 ;  /* 0x0000000908087220 */ /* 0x000fc40000410000 */
[C---:B------:R-:W-:Y:S02]  /*22180*/  FFMA.FTZ R53, R12.reuse, R9, -R53 ;  /* 0x000000090c357223 */ /* 0x040fe40000010835 */
[----:B------:R-:W-:Y:S01]  /*22190*/  FFMA.FTZ R45, R13, R72, -R45 ;  /* 0x000000480d2d7223 */ /* 0x000fe2000001082d */
[----:B------:R-:W-:Y:S01]  /*221a0*/  HADD2.F32 R72, -RZ, R43.H0_H0 ;  /* 0x2000002bff487230 */ /* 0x000fe20000004100 */
[C---:B------:R-:W-:Y:S01]  /*221b0*/  FMUL.FTZ R9, R87.reuse, R113 ;  /* 0x0000007157097220 */ /* 0x040fe20000410000 */
[----:B------:R-:W-:Y:S01]  /*221c0*/  HADD2.F32 R13, -RZ, R40.H0_H0 ;  /* 0x20000028ff0d7230 */ /* 0x000fe20000004100 */
[----:B------:R-:W-:Y:S01]  /*221d0*/  FMUL.FTZ R87, R87, R115 ;  /* 0x0000007357577220 */ /* 0x000fe20000410000 */
[----:B------:R-:W-:Y:S01]  /*221e0*/  HADD2.F32 R43, -RZ, R44.H0_H0 ;  /* 0x2000002cff2b7230 */ /* 0x000fe20000004100 */
[----:B------:R-:W-:Y:S02]  /*221f0*/  FFMA.FTZ R51, R12, R51, R8 ;  /* 0x000000330c337223 */ /* 0x000fe40000010008 */
[----:B------:R-:W-:-:S02]  /*22200*/  FFMA.FTZ R9, R14, R115, -R9 ;  /* 0x000000730e097223 */ /* 0x000fc40000010809 */
[----:B------:R-:W-:Y:S02]  /*22210*/  FFMA.FTZ R87, R14, R113, R87 ;  /* 0x000000710e577223 */ /* 0x000fe40000010057 */
[C---:B------:R-:W-:Y:S02]  /*22220*/  FMUL.FTZ R8, R11.reuse, R72 ;  /* 0x000000480b087220 */ /* 0x040fe40000410000 */
        /* <DEDUP_REMOVED lines=8> */
[----:B------:R-:W-:Y:S01]  /*222b0*/  FFMA.FTZ R72, R15, R72, R11 ;  /* 0x000000480f487223 */ /* 0x000fe2000001000b */
[----:B------:R-:W-:Y:S01]  /*222c0*/  F2FP.PACK_AB R15, R8, R9 ;  /* 0x00000009080f723e */ /* 0x000fe200000000ff */
[----:B------:R-:W-:Y:S01]  /*222d0*/  FFMA.FTZ R54, R54, R13, R86 ;  /* 0x0000000d36367223 */ /* 0x000fe20000010056 */
[----:B------:R-:W-:Y:S01]  /*222e0*/  F2FP.PACK_AB R13, R45, R10 ;  /* 0x0000000a2d0d723e */ /* 0x000fe200000000ff */
[----:B------:R-:W-:Y:S01]  /*222f0*/  FFMA.FTZ R90, R55, R42, R90 ;  /* 0x0000002a375a7223 */ /* 0x000fe2000001005a */
[----:B------:R-:W-:-:S02]  /*22300*/  F2FP.PACK_AB R12, R12, R47 ;  /* 0x0000002f0c0c723e */ /* 0x000fc400000000ff */
[----:B------:R-:W-:Y:S02]  /*22310*/  F2FP.PACK_AB R14, R14, R53 ;  /* 0x000000350e0e723e */ /* 0x000fe400000000ff */
[----:B------:R-:W-:Y:S02]  /*22320*/  F2FP.PACK_AB R11, R72, R87 ;  /* 0x00000057480b723e */ /* 0x000fe400000000ff */
[----:B------:R-:W-:Y:S01]  /*22330*/  F2FP.PACK_AB R9, R92, R73 ;  /* 0x000000495c09723e */ /* 0x000fe200000000ff */
[----:B------:R1:W-:Y:S01]  /*22340*/  ST.E.128 [R88.64], R12 ;  /* 0x0000000c58007985 */ /* 0x0003e2000c101d08 */
[----:B------:R-:W-:Y:S02]  /*22350*/  F2FP.PACK_AB R8, R54, R75 ;  /* 0x0000004b3608723e */ /* 0x000fe400000000ff */
[----:B------:R-:W-:-:S05]  /*22360*/  F2FP.PACK_AB R10, R90, R51 ;  /* 0x000000335a0a723e */ /* 0x000fca00000000ff */
[----:B------:R1:W-:Y:S02]  /*22370*/  ST.E.128 [R84.64], R8 ;  /* 0x0000000854007985 */ /* 0x0003e4000c101d08 */
.L_x_1249:
[----:B------:R-:W-:Y:S05]  /*22380*/  BSYNC B0 ;  /* 0x0000000000007941 */ /* 0x000fea0003800000 */
.L_x_1248:
[----:B-1----:R-:W-:-:S04]  /*22390*/  IADD3 R8, R69, 0x40, RZ ;  /* 0x0000004045087810 */ /* 0x002fc80007ffe0ff */
[----:B------:R-:W-:-:S13]  /*223a0*/  ISETP.GE.AND P0, PT, R8, R70, PT ;  /* 0x000000460800720c */ /* 0x000fda0003f06270 */
[----:B------:R-:W-:Y:S05]  /*223b0*/  @P0 BRA `(.L_x_1247) ;  /* 0x0000067000000947 */ /* 0x000fea0003800000 */
[----:B------:R-:W-:-:S04]  /*223c0*/  SHF.R.S32.HI R11, RZ, 0x1f, R8 ;  /* 0x0000001fff0b7819 */ /* 0x000fc80000011408 */
[CC--:B------:R-:W-:Y:S02]  /*223d0*/  LEA.HI R9, R11.reuse, R8.reuse, RZ, 0x6 ;  /* 0x000000080b097211 */ /* 0x0c0fe400078f30ff */
[----:B------:R-:W-:Y:S02]  /*223e0*/  LEA.HI R11, R11, R8, RZ, 0x3 ;  /* 0x000000080b0b7211 */ /* 0x000fe400078f18ff */
[----:B------:R-:W-:Y:S02]  /*223f0*/  SHF.L.U32 R9, R9, 0x7, RZ ;  /* 0x0000000709097819 */ /* 0x000fe400000006ff */
[----:B------:R-:W-:Y:S02]  /*22400*/  LEA.HI.SX32 R13, R11, R52, 0x1d ;  /* 0x000000340b0d7211 */ /* 0x000fe400078feaff */
[----:B------:R-:W-:Y:S02]  /*22410*/  LOP3.LUT R10, R50, 0x38, R11, 0xf8, !PT ;  /* 0x00000038320a7812 */ /* 0x000fe400078ef80b */
[----:B------:R-:W-:-:S02]  /*22420*/  SHF.R.S32.HI R8, RZ, 0x1f, R13 ;  /* 0x0000001fff087819 */ /* 0x000fc4000001140d */
[----:B------:R-:W-:Y:S02]  /*22430*/  SHF.L.U32 R11, R13, 0x3, RZ ;  /* 0x000000030d0b7819 */ /* 0x000fe400000006ff */
[----:B------:R-:W-:Y:S02]  /*22440*/  LEA.HI R8, R8, R13, RZ, 0x3 ;  /* 0x0000000d08087211 */ /* 0x000fe400078f18ff */
[----:B------:R-:W-:Y:S02]  /*22450*/  LOP3.LUT R50, R50, 0x38, R11, 0xf8, !PT ;  /* 0x0000003832327812 */ /* 0x000fe400078ef80b */
[----:B------:R-:W-:Y:S02]  /*22460*/  SHF.L.U32 R8, R8, 0xa, RZ ;  /* 0x0000000a08087819 */ /* 0x000fe400000006ff */
[-C--:B------:R-:W-:Y:S02]  /*22470*/  LOP3.LUT R10, R10, R49.reuse, RZ, 0x3c, !PT ;  /* 0x000000310a0a7212 */ /* 0x080fe400078e3cff */
[----:B------:R-:W-:-:S02]  /*22480*/  LOP3.LUT R49, R50, R49, RZ, 0x3c, !PT ;  /* 0x0000003132317212 */ /* 0x000fc400078e3cff */
[----:B------:R-:W-:Y:S02]  /*22490*/  LOP3.LUT R8, R8, 0xffffe000, RZ, 0xc0, !PT ;  /* 0xffffe00008087812 */ /* 0x000fe400078ec0ff */
[----:B------:R-:W-:Y:S02]  /*224a0*/  LOP3.LUT R9, R9, 0xffffe000, RZ, 0xc0, !PT ;  /* 0xffffe00009097812 */ /* 0x000fe400078ec0ff */
[--C-:B------:R-:W-:Y:S02]  /*224b0*/  IADD3 R47, R49, R8, R48.reuse ;  /* 0x00000008312f7210 */ /* 0x100fe40007ffe030 */
[----:B------:R-:W-:-:S03]  /*224c0*/  IADD3 R9, R10, R9, R48 ;  /* 0x000000090a097210 */ /* 0x000fc60007ffe030 */
[----:B------:R-:W-:-:S04]  /*224d0*/  IMAD.WIDE.U32 R46, R47, 0x2, R102 ;  /* 0x000000022f2e7825 */ /* 0x000fc800078e0066 */
[----:B------:R-:W-:Y:S02]  /*224e0*/  IMAD.WIDE.U32 R42, R9, 0x2, R102 ;  /* 0x00000002092a7825 */ /* 0x000fe400078e0066 */
[----:B------:R-:W2:Y:S04]  /*224f0*/  LD.E.128 R8, [R46.64] ;  /* 0x000000082e087980 */ /* 0x000ea8000c101d00 */
[----:B------:R-:W3:Y:S01]  /*22500*/  LD.E.128 R12, [R42.64] ;  /* 0x000000082a0c7980 */ /* 0x000ee2000c101d00 */
[----:B------:R-:W-:Y:S01]  /*22510*/  HADD2.F32 R50, -RZ, R99.H0_H0 ;  /* 0x20000063ff327230 */ /* 0x000fe20000004100 */
[--C-:B------:R-:W-:Y:S02]  /*22520*/  SHF.R.U64 R34, R34, 0x10, R35.reuse ;  /* 0x0000001022227819 */ /* 0x100fe40000001223 */
[----:B------:R-:W-:-:S02]  /*22530*/  SHF.R.U32.HI R40, RZ, 0x10, R35 ;  /* 0x00000010ff287819 */ /* 0x000fc40000011623 */
[--C-:B------:R-:W-:Y:S01]  /*22540*/  SHF.R.U64 R35, R36, 0x10, R37.reuse ;  /* 0x0000001024237819 */ /* 0x100fe20000001225 */
[----:B------:R-:W-:Y:S01]  /*22550*/  HADD2.F32 R48, -RZ, R101.H0_H0 ;  /* 0x20000065ff307230 */ /* 0x000fe20000004100 */
[----:B------:R-:W-:Y:S02]  /*22560*/  SHF.R.U32.HI R36, RZ, 0x10, R37 ;  /* 0x00000010ff247819 */ /* 0x000fe40000011625 */
[--C-:B------:R-:W-:Y:S01]  /*22570*/  SHF.R.U64 R38, R38, 0x10, R39.reuse ;  /* 0x0000001026267819 */ /* 0x100fe20000001227 */
[----:B------:R-:W-:Y:S01]  /*22580*/  HADD2.F32 R40, -RZ, R40.H0_H0 ;  /* 0x20000028ff287230 */ /* 0x000fe20000004100 */
[----:B------:R-:W-:Y:S02]  /*22590*/  SHF.R.U32.HI R39, RZ, 0x10, R39 ;  /* 0x00000010ff277819 */ /* 0x000fe40000011627 */
[--C-:B------:R-:W-:Y:S02]  /*225a0*/  SHF.R.U64 R32, R32, 0x10, R33.reuse ;  /* 0x0000001020207819 */ /* 0x100fe40000001221 */
[----:B------:R-:W-:Y:S01]  /*225b0*/  SHF.R.U32.HI R33, RZ, 0x10, R33 ;  /* 0x00000010ff217819 */ /* 0x000fe20000011621 */
[----:B------:R-:W-:-:S02]  /*225c0*/  HADD2.F32 R36, -RZ, R36.H0_H0 ;  /* 0x20000024ff247230 */ /* 0x000fc40000004100 */
[----:B------:R-:W-:Y:S02]  /*225d0*/  HADD2.F32 R72, -RZ, R98.H0_H0 ;  /* 0x20000062ff487230 */ /* 0x000fe40000004100 */
[----:B------:R-:W-:Y:S02]  /*225e0*/  HADD2.F32 R99, -RZ, R99.H1_H1 ;  /* 0x30000063ff637230 */ /* 0x000fe40000004100 */
[----:B------:R-:W-:Y:S02]  /*225f0*/  HADD2.F32 R101, -RZ, R101.H1_H1 ;  /* 0x30000065ff657230 */ /* 0x000fe40000004100 */
[----:B------:R-:W-:Y:S02]  /*22600*/  HADD2.F32 R32, -RZ, R32.H0_H0 ;  /* 0x20000020ff207230 */ /* 0x000fe40000004100 */
[----:B------:R-:W-:Y:S02]  /*22610*/  HADD2.F32 R35, -RZ, R35.H0_H0 ;  /* 0x20000023ff237230 */ /* 0x000fe40000004100 */
[----:B--2---:R-:W-:-:S02]  /*22620*/  HADD2.F32 R49, -RZ, R11.H0_H0 ;  /* 0x2000000bff317230 */ /* 0x004fc40000004100 */
[--C-:B------:R-:W-:Y:S02]  /*22630*/  HADD2.F32 R52, -RZ, R8.reuse.H0_H0 ;  /* 0x20000008ff347230 */ /* 0x100fe40000004100 */
[----:B---3--:R-:W-:Y:S02]  /*22640*/  HADD2.F32 R37, -RZ, R15.H0_H0 ;  /* 0x2000000fff257230 */ /* 0x008fe40000004100 */
        /* <DEDUP_REMOVED lines=8> */
[----:B------:R-:W-:-:S02]  /*226d0*/  HADD2.F32 R51, -RZ, R9.H0_H0 ;  /* 0x20000009ff337230 */ /* 0x000fc40000004100 */
[----:B------:R-:W-:Y:S01]  /*226e0*/  HADD2.F32 R9, -RZ, R9.H1_H1 ;  /* 0x30000009ff097230 */ /* 0x000fe20000004100 */
[-C--:B------:R-:W-:Y:S02]  /*226f0*/  FMUL.FTZ R11, R11, R48.reuse ;  /* 0x000000300b0b7220 */ /* 0x080fe40000410000 */
[C---:B------:R-:W-:Y:S01]  /*22700*/  FFMA.FTZ R39, R15.reuse, R48, -R39 ;  /* 0x000000300f277223 */ /* 0x040fe20000010827 */
[----:B------:R-:W-:Y:S01]  /*22710*/  HADD2.F32 R48, -RZ, R33.H0_H0 ;  /* 0x20000021ff307230 */ /* 0x000fe20000004100 */
[----:B------:R-:W-:Y:S01]  /*22720*/  FFMA.FTZ R40, R15, R40, R11 ;  /* 0x000000280f287223 */ /* 0x000fe2000001000b */
[--C-:B------:R-:W-:Y:S01]  /*22730*/  HADD2.F32 R41, -RZ, R13.reuse.H0_H0 ;  /* 0x2000000dff297230 */ /* 0x100fe20000004100 */
[----:B------:R-:W-:Y:S01]  /*22740*/  FFMA.FTZ R49, R37, R50, R49 ;  /* 0x0000003225317223 */ /* 0x000fe20000010031 */
[----:B------:R-:W-:Y:S01]  /*22750*/  HADD2.F32 R13, -RZ, R13.H1_H1 ;  /* 0x3000000dff0d7230 */ /* 0x000fe20000004100 */
[C---:B------:R-:W-:Y:S01]  /*22760*/  FMUL.FTZ R11, R9.reuse, R48 ;  /* 0x00000030090b7220 */ /* 0x040fe20000410000 */
[----:B------:R-:W-:Y:S01]  /*22770*/  HADD2.F32 R53, -RZ, R10.H0_H0 ;  /* 0x2000000aff357230 */ /* 0x000fe20000004100 */
[----:B------:R-:W-:Y:S01]  /*22780*/  FMUL.FTZ R9, R9, R36 ;  /* 0x0000002409097220 */ /* 0x000fe20000410000 */
[----:B------:R-:W-:-:S02]  /*22790*/  HADD2.F32 R50, -RZ, R100.H0_H0 ;  /* 0x20000064ff327230 */ /* 0x000fc40000004100 */
[----:B------:R-:W-:Y:S01]  /*227a0*/  HADD2.F32 R33, -RZ, R98.H1_H1 ;  /* 0x30000062ff217230 */ /* 0x000fe20000004100 */
[----:B------:R-:W-:Y:S01]  /*227b0*/  FMUL.FTZ R37, R51, R72 ;  /* 0x0000004833257220 */ /* 0x000fe20000410000 */
[--C-:B------:R-:W-:Y:S01]  /*227c0*/  HADD2.F32 R44, -RZ, R12.reuse.H0_H0 ;  /* 0x2000000cff2c7230 */ /* 0x100fe20000004100 */
[----:B------:R-:W-:Y:S01]  /*227d0*/  FFMA.FTZ R48, R13, R48, R9 ;  /* 0x000000300d307223 */ /* 0x000fe20000010009 */
[----:B------:R-:W-:Y:S01]  /*227e0*/  HADD2.F32 R45, -RZ, R12.H1_H1 ;  /* 0x3000000cff2d7230 */ /* 0x000fe20000004100 */
[----:B------:R-:W-:Y:S01]  /*227f0*/  FMUL.FTZ R51, R51, R50 ;  /* 0x0000003233337220 */ /* 0x000fe20000410000 */
[----:B------:R-:W-:Y:S01]  /*22800*/  HADD2.F32 R12, -RZ, R14.H0_H0 ;  /* 0x2000000eff0c7230 */ /* 0x000fe20000004100 */
[----:B------:R-:W-:Y:S01]  /*22810*/  FFMA.FTZ R36, R13, R36, -R11 ;  /* 0x000000240d247223 */ /* 0x000fe2000001080b */
[----:B------:R-:W-:Y:S01]  /*22820*/  HADD2.F32 R15, -RZ, R100.H1_H1 ;  /* 0x30000064ff0f7230 */ /* 0x000fe20000004100 */
[----:B------:R-:W-:Y:S02]  /*22830*/  FMUL.FTZ R9, R53, R99 ;  /* 0x0000006335097220 */ /* 0x000fe40000410000 */
[----:B------:R-:W-:-:S02]  /*22840*/  FMUL.FTZ R11, R52, R33 ;  /* 0x00000021340b7220 */ /* 0x000fc40000410000 */
[-C--:B------:R-:W-:Y:S01]  /*22850*/  FMUL.FTZ R53, R53, R101.reuse ;  /* 0x0000006535357220 */ /* 0x080fe20000410000 */
[----:B------:R-:W-:Y:S01]  /*22860*/  HADD2.F32 R10, -RZ, R10.H1_H1 ;  /* 0x3000000aff0a7230 */ /* 0x000fe20000004100 */
[C---:B------:R-:W-:Y:S02]  /*22870*/  FFMA.FTZ R37, R41.reuse, R50, -R37 ;  /* 0x0000003229257223 */ /* 0x040fe40000010825 */
[----:B------:R-:W-:Y:S02]  /*22880*/  FFMA.FTZ R51, R41, R72, R51 ;  /* 0x0000004829337223 */ /* 0x000fe40000010033 */
[----:B------:R-:W-:Y:S01]  /*22890*/  FFMA.FTZ R101, R12, R101, -R9 ;  /* 0x000000650c657223 */ /* 0x000fe20000010809 */
[----:B------:R-:W-:Y:S01]  /*228a0*/  HADD2.F32 R9, -RZ, R34.H0_H0 ;  /* 0x20000022ff097230 */ /* 0x000fe20000004100 */
[----:B------:R-:W-:Y:S01]  /*228b0*/  FFMA.FTZ R41, R44, R15, -R11 ;  /* 0x0000000f2c297223 */ /* 0x000fe2000001080b */
[----:B------:R-:W-:Y:S01]  /*228c0*/  HADD2.F32 R11, -RZ, R38.H0_H0 ;  /* 0x20000026ff0b7230 */ /* 0x000fe20000004100 */
[----:B------:R-:W-:Y:S01]  /*228d0*/  FFMA.FTZ R53, R12, R99, R53 ;  /* 0x000000630c357223 */ /* 0x000fe20000010035 */
[----:B------:R-:W-:Y:S01]  /*228e0*/  HADD2.F32 R14, -RZ, R14.H1_H1 ;  /* 0x3000000eff0e7230 */ /* 0x000fe20000004100 */
[----:B------:R-:W-:-:S02]  /*228f0*/  FMUL.FTZ R52, R52, R15 ;  /* 0x0000000f34347220 */ /* 0x000fc40000410000 */
[CC--:B------:R-:W-:Y:S02]  /*22900*/  FMUL.FTZ R12, R54.reuse, R32.reuse ;  /* 0x00000020360c7220 */ /* 0x0c0fe40000410000 */
[----:B------:R-:W-:Y:S02]  /*22910*/  FMUL.FTZ R54, R54, R35 ;  /* 0x0000002336367220 */ /* 0x000fe40000410000 */
        /* <DEDUP_REMOVED lines=17> */
.L_x_1247:
[----:B------:R-:W-:Y:S05]  /*22a30*/  BSYNC B1 ;  /* 0x0000000000017941 */ /* 0x000fea0003800000 */
.L_x_1246:
[----:B------:R-:W-:Y:S01]  /*22a40*/  IADD3 R97, R97, 0x60, RZ ;  /* 0x0000006061617810 */ /* 0x000fe20007ffe0ff */
[----:B-1----:R-:W-:-:S02]  /*22a50*/  IMAD.MOV.U32 R8, RZ, RZ, R64 ;  /* 0x000000ffff087224 */ /* 0x002fc400078e0040 */
[----:B------:R-:W-:Y:S01]  /*22a60*/  IMAD.MOV.U32 R9, RZ, RZ, 0x0 ;  /* 0x00000000ff097424 */ /* 0x000fe200078e00ff */
[----:B------:R-:W-:-:S13]  /*22a70*/  ISETP.GE.AND P0, PT, R97, R96, PT ;  /* 0x000000606100720c */ /* 0x000fda0003f06270 */
[----:B------:R-:W-:Y:S05]  /*22a80*/  @P0 RET.REL.NODEC R8 `(_ZN7cutlass13device_kernelIN5flash19enable_sm80_to_sm89INS1_16FlashAttnFwdSm80INS1_25CollectiveMainloopFwdSm80ILi8ELi1ELb0EN4cute5tupleIJNS5_1CILi128EEENS7_ILi48EEENS7_ILi256EEEEEELi256ENS_6half_tEfNS_4arch4Sm80ELb0ELb1ELb1ELb1ELb0ELb1ELb1ELb0EEENS1_21CollectiveEpilogueFwdINS6_IJS8_SA_S9_EEENS6_IJNS7_ILi1EEESI_SI_EEESC_SE_Li256ELb1ELb1ELb0ELb0EEENS1_19SingleTileSchedulerILb1ELb0ELb1ELi128EEEEEEEEEvNT_6ParamsE) ;  /* 0xfffdd57008000950 */ /* 0x000fea0003c3ffff */
        /* <DEDUP_REMOVED lines=37> */
[----:B------:R-:W-:Y:S02]  /*22ce0*/  HADD2.F32 R80, -RZ, R80.H1_H1 ;  /* 0x30000050ff507230 */ /* 0x000fe40000004100 */
[--C-:B------:R-:W-:Y:S01]  /*22cf0*/  HADD2.F32 R35, -RZ, R76.reuse.H1_H1 ;  /* 0x3000004cff237230 */ /* 0x100fe20000004100 */
[--C-:B------:R-:W-:Y:S01]  /*22d00*/  SHF.R.U64 R18, R18, 0x10, R19.reuse ;  /* 0x0000001012127819 */ /* 0x100fe20000001213 */
[----:B------:R-:W-:Y:S01]  /*22d10*/  HADD2.F32 R76, -RZ, R76.H0_H0 ;  /* 0x2000004cff4c7230 */ /* 0x000fe20000004100 */
[----:B------:R-:W-:Y:S01]  /*22d20*/  SHF.R.U32.HI R19, RZ, 0x10, R19 ;  /* 0x00000010ff137819 */ /* 0x000fe20000011613 */
[----:B------:R-:W-:-:S02]  /*22d30*/  HADD2.F32 R26, -RZ, R26.H0_H0 ;  /* 0x2000001aff1a7230 */ /* 0x000fc40000004100 */
[----:B------:R-:W-:Y:S02]  /*22d40*/  HADD2.F32 R18, -RZ, R18.H0_H0 ;  /* 0x20000012ff127230 */ /* 0x000fe40000004100 */
[----:B------:R-:W-:Y:S02]  /*22d50*/  HADD2.F32 R17, -RZ, R17.H0_H0 ;  /* 0x20000011ff117230 */ /* 0x000fe40000004100 */
[----:B--2---:R-:W-:Y:S02]  /*22d60*/  HADD2.F32 R45, -RZ, R9.H0_H0 ;  /* 0x20000009ff2d7230 */ /* 0x004fe40000004100 */
[--C-:B------:R-:W-:Y:S02]  /*22d70*/  HADD2.F32 R47, -RZ, R8.reuse.H0_H0 ;  /* 0x20000008ff2f7230 */ /* 0x100fe40000004100 */
[----:B------:R-:W-:Y:S02]  /*22d80*/  HADD2.F32 R48, -RZ, R8.H1_H1 ;  /* 0x30000008ff307230 */ /* 0x000fe40000004100 */
[----:B---3--:R-:W-:-:S02]  /*22d90*/  HADD2.F32 R27, -RZ, R13.H0_H0 ;  /* 0x2000000dff1b7230 */ /* 0x008fc40000004100 */
[--C-:B------:R-:W-:Y:S02]  /*22da0*/  HADD2.F32 R8, -RZ, R10.reuse.H0_H0 ;  /* 0x2000000aff087230 */ /* 0x100fe40000004100 */
[----:B------:R-:W-:Y:S01]  /*22db0*/  HADD2.F32 R50, -RZ, R10.H1_H1 ;  /* 0x3000000aff327230 */ /* 0x000fe20000004100 */
[C---:B------:R-:W-:Y:S01]  /*22dc0*/  FMUL.FTZ R10, R45.reuse, R46 ;  /* 0x0000002e2d0a7220 */ /* 0x040fe20000410000 */
[----:B------:R-:W-:Y:S01]  /*22dd0*/  HADD2.F32 R9, -RZ, R9.H1_H1 ;  /* 0x30000009ff097230 */ /* 0x000fe20000004100 */
[-C--:B------:R-:W-:Y:S02]  /*22de0*/  FMUL.FTZ R45, R45, R44.reuse ;  /* 0x0000002c2d2d7220 */ /* 0x080fe40000410000 */
[----:B------:R-:W-:Y:S01]  /*22df0*/  FFMA.FTZ R10, R27, R44, -R10 ;  /* 0x0000002c1b0a7223 */ /* 0x000fe2000001080a */
[----:B------:R-:W-:Y:S01]  /*22e00*/  HADD2.F32 R44, -RZ, R25.H0_H0 ;  /* 0x20000019ff2c7230 */ /* 0x000fe20000004100 */
[----:B------:R-:W-:Y:S01]  /*22e10*/  FMUL.FTZ R25, R9, R52 ;  /* 0x0000003409197220 */ /* 0x000fe20000410000 */
[----:B------:R-:W-:Y:S01]  /*22e20*/  HADD2.F32 R13, -RZ, R13.H1_H1 ;  /* 0x3000000dff0d7230 */ /* 0x000fe20000004100 */
[----:B------:R-:W-:Y:S01]  /*22e30*/  FFMA.FTZ R45, R27, R46, R45 ;  /* 0x0000002e1b2d7223 */ /* 0x000fe2000001002d */
[----:B------:R-:W-:Y:S01]  /*22e40*/  HADD2.F32 R37, -RZ, R12.H0_H0 ;  /* 0x2000000cff257230 */ /* 0x000fe20000004100 */
[----:B------:R-:W-:-:S02]  /*22e50*/  FMUL.FTZ R9, R9, R44 ;  /* 0x0000002c09097220 */ /* 0x000fc40000410000 */
[C---:B------:R-:W-:Y:S02]  /*22e60*/  FMUL.FTZ R27, R47.reuse, R54 ;  /* 0x000000362f1b7220 */ /* 0x040fe40000410000 */
[----:B------:R-:W-:Y:S01]  /*22e70*/  FMUL.FTZ R47, R47, R80 ;  /* 0x000000502f2f7220 */ /* 0x000fe20000410000 */
[----:B------:R-:W-:Y:S01]  /*22e80*/  HADD2.F32 R42, -RZ, R12.H1_H1 ;  /* 0x3000000cff2a7230 */ /* 0x000fe20000004100 */
[----:B------:R-:W-:Y:S01]  /*22e90*/  FFMA.FTZ R52, R13, R52, R9 ;  /* 0x000000340d347223 */ /* 0x000fe20000010009 */
[----:B------:R-:W-:Y:S01]  /*22ea0*/  HADD2.F32 R12, -RZ, R14.H0_H0 ;  /* 0x2000000eff0c7230 */ /* 0x000fe20000004100 */
[C---:B------:R-:W-:Y:S01]  /*22eb0*/  FFMA.FTZ R27, R37.reuse, R80, -R27 ;  /* 0x00000050251b7223 */ /* 0x040fe2000001081b */
[--C-:B------:R-:W-:Y:S01]  /*22ec0*/  HADD2.F32 R9, -RZ, R82.reuse.H1_H1 ;  /* 0x30000052ff097230 */ /* 0x100fe20000004100 */
[----:B------:R-:W-:Y:S01]  /*22ed0*/  FFMA.FTZ R47, R37, R54, R47 ;  /* 0x00000036252f7223 */ /* 0x000fe2000001002f */
[----:B------:R-:W-:Y:S01]  /*22ee0*/  HADD2.F32 R49, -RZ, R11.H0_H0 ;  /* 0x2000000bff317230 */ /* 0x000fe20000004100 */
[C---:B------:R-:W-:Y:S01]  /*22ef0*/  FMUL.FTZ R37, R8.reuse, R35 ;  /* 0x0000002308257220 */ /* 0x040fe20000410000 */
[----:B------:R-:W-:Y:S01]  /*22f00*/  HADD2.F32 R82, -RZ, R82.H0_H0 ;  /* 0x20000052ff527230 */ /* 0x000fe20000004100 */
[-C--:B------:R-:W-:Y:S01]  /*22f10*/  FMUL.FTZ R8, R8, R9.reuse ;  /* 0x0000000908087220 */ /* 0x080fe20000410000 */
[----:B------:R-:W-:Y:S01]  /*22f20*/  HADD2.F32 R43, -RZ, R14.H1_H1 ;  /* 0x3000000eff2b7230 */ /* 0x000fe20000004100 */
[----:B------:R-:W-:Y:S01]  /*22f30*/  FFMA.FTZ R37, R12, R9, -R37 ;  /* 0x000000090c257223 */ /* 0x000fe20000010825 */
[----:B------:R-:W-:Y:S01]  /*22f40*/  HADD2.F32 R14, -RZ, R15.H0_H0 ;  /* 0x2000000fff0e7230 */ /* 0x000fe20000004100 */
[----:B------:R-:W-:Y:S01]  /*22f50*/  FFMA.FTZ R25, R13, R44, -R25 ;  /* 0x0000002c0d197223 */ /* 0x000fe20000010819 */
[----:B------:R-:W-:Y:S01]  /*22f60*/  HADD2.F32 R11, -RZ, R11.H1_H1 ;  /* 0x3000000bff0b7230 */ /* 0x000fe20000004100 */
[C---:B------:R-:W-:Y:S01]  /*22f70*/  FMUL.FTZ R9, R49.reuse, R76 ;  /* 0x0000004c31097220 */ /* 0x040fe20000410000 */
[----:B------:R-:W-:Y:S01]  /*22f80*/  HADD2.F32 R44, -RZ, R19.H0_H0 ;  /* 0x20000013ff2c7230 */ /* 0x000fe20000004100 */
[----:B------:R-:W-:Y:S01]  /*22f90*/  FMUL.FTZ R49, R49, R82 ;  /* 0x0000005231317220 */ /* 0x000fe20000410000 */
[----:B------:R-:W-:-:S02]  /*22fa0*/  HADD2.F32 R13, -RZ, R16.H0_H0 ;  /* 0x20000010ff0d7230 */ /* 0x000fc40000004100 */
[----:B------:R-:W-:Y:S01]  /*22fb0*/  HADD2.F32 R19, -RZ, R24.H0_H0 ;  /* 0x20000018ff137230 */ /* 0x000fe20000004100 */
[----:B------:R-:W-:Y:S01]  /*22fc0*/  FFMA.FTZ R35, R12, R35, R8 ;  /* 0x000000230c237223 */ /* 0x000fe20000010008 */
[----:B------:R-:W-:Y:S01]  /*22fd0*/  HADD2.F32 R15, -RZ, R15.H1_H1 ;  /* 0x3000000fff0f7230 */ /* 0x000fe20000004100 */
[C---:B------:R-:W-:Y:S02]  /*22fe0*/  FFMA.FTZ R9, R14.reuse, R82, -R9 ;  /* 0x000000520e097223 */ /* 0x040fe40000010809 */
[----:B------:R-:W-:Y:S02]  /*22ff0*/  FFMA.FTZ R49, R14, R76, R49 ;  /* 0x0000004c0e317223 */ /* 0x000fe40000010031 */
[----:B------:R-:W-:Y:S02]  /*23000*/  FMUL.FTZ R8, R11, R44 ;  /* 0x0000002c0b087220 */ /* 0x000fe40000410000 */
[----:B------:R-:W-:Y:S02]  /*23010*/  FMUL.FTZ R12, R48, R13 ;  /* 0x0000000d300c7220 */ /* 0x000fe40000410000 */
[----:B------:R-:W-:-:S02]  /*23020*/  FMUL.FTZ R14, R50, R18 ;  /* 0x00000012320e7220 */ /* 0x000fc40000410000 */
[-C--:B------:R-:W-:Y:S02]  /*23030*/  FMUL.FTZ R11, R11, R26.reuse ;  /* 0x0000001a0b0b7220 */ /* 0x080fe40000410000 */
[----:B------:R-:W-:Y:S02]  /*23040*/  FMUL.FTZ R48, R48, R19 ;  /* 0x0000001330307220 */ /* 0x000fe40000410000 */
[----:B------:R-:W-:Y:S02]  /*23050*/  FMUL.FTZ R50, R50, R17 ;  /* 0x0000001132327220 */ /* 0x000fe40000410000 */
[----:B------:R-:W-:Y:S02]  /*23060*/  FFMA.FTZ R8, R15, R26, -R8 ;  /* 0x0000001a0f087223 */ /* 0x000fe40000010808 */
[----:B------:R-:W-:Y:S02]  /*23070*/  FFMA.FTZ R12, R42, R19, -R12 ;  /* 0x000000132a0c7223 */ /* 0x000fe4000001080c */
[----:B------:R-:W-:-:S02]  /*23080*/  FFMA.FTZ R14, R43, R17, -R14 ;  /* 0x000000112b0e7223 */ /* 0x000fc4000001080e */
[----:B------:R-:W-:Y:S02]  /*23090*/  FFMA.FTZ R44, R15, R44, R11 ;  /* 0x0000002c0f2c7223 */ /* 0x000fe4000001000b */
        /* <DEDUP_REMOVED lines=12> */
.L_x_1251:
[----:B------:R-:W-:Y:S05]  /*23160*/  BSYNC B0 ;  /* 0x0000000000007941 */ /* 0x000fea0003800000 */
.L_x_1250:
[----:B-1----:R-:W-:Y:S01]  /*23170*/  IADD3 R9, R69, 0x40, RZ ;  /* 0x0000004045097810 */ /* 0x002fe20007ffe0ff */
[----:B------:R-:W-:-:S02]  /*23180*/  IMAD.MOV.U32 R10, RZ, RZ, R64 ;  /* 0x000000ffff0a7224 */ /* 0x000fc400078e0040 */
[----:B------:R-:W-:Y:S01]  /*23190*/  IMAD.MOV.U32 R11, RZ, RZ, 0x0 ;  /* 0x00000000ff0b7424 */ /* 0x000fe200078e00ff */
[----:B------:R-:W-:-:S13]  /*231a0*/  ISETP.GE.AND P0, PT, R9, R70, PT ;  /* 0x000000460900720c */ /* 0x000fda0003f06270 */
[----:B------:R-:W-:Y:S05]  /*231b0*/  @P0 RET.REL.NODEC R10 `(_ZN7cutlass13device_kernelIN5flash19enable_sm80_to_sm89INS1_16FlashAttnFwdSm80INS1_25CollectiveMainloopFwdSm80ILi8ELi1ELb0EN4cute5tupleIJNS5_1CILi128EEENS7_ILi48EEENS7_ILi256EEEEEELi256ENS_6half_tEfNS_4arch4Sm80ELb0ELb1ELb1ELb1ELb0ELb1ELb1ELb0EEENS1_21CollectiveEpilogueFwdINS6_IJS8_SA_S9_EEENS6_IJNS7_ILi1EEESI_SI_EEESC_SE_Li256ELb1ELb1ELb0ELb0EEENS1_19SingleTileSchedulerILb1ELb0ELb1ELi128EEEEEEEEEvNT_6ParamsE) ;  /* 0xfffdce400a000950 */ /* 0x000fea0003c3ffff */
        /* <DEDUP_REMOVED lines=11> */
[----:B------:R-:W-:Y:S02]  /*23270*/  LOP3.LUT R13, R13, 0xffffe000, RZ, 0xc0, !PT ;  /* 0xffffe0000d0d7812 */ /* 0x000fe400078ec0ff */
[----:B------:R-:W-:-:S02]  /*23280*/  LOP3.LUT R10, R10, R33, RZ, 0x3c, !PT ;  /* 0x000000210a0a7212 */ /* 0x000fc400078e3cff */
[----:B------:R-:W-:Y:S02]  /*23290*/  LOP3.LUT R33, R36, R33, RZ, 0x3c, !PT ;  /* 0x0000002124217212 */ /* 0x000fe400078e3cff */
[----:B------:R-:W-:Y:S02]  /*232a0*/  LOP3.LUT R9, R8, 0xffffe000, RZ, 0xc0, !PT ;  /* 0xffffe00008097812 */ /* 0x000fe400078ec0ff */
[--C-:B------:R-:W-:Y:S02]  /*232b0*/  IADD3 R13, R10, R13, R32.reuse ;  /* 0x0000000d0a0d7210 */ /* 0x100fe40007ffe020 */
[----:B------:R-:W-:-:S03]  /*232c0*/  IADD3 R9, R33, R9, R32 ;  /* 0x0000000921097210 */ /* 0x000fc60007ffe020 */
[----:B------:R-:W-:-:S04]  /*232d0*/  IMAD.WIDE.U32 R16, R13, 0x2, R102 ;  /* 0x000000020d107825 */ /* 0x000fc800078e0066 */
[----:B------:R-:W-:Y:S01]  /*232e0*/  IMAD.WIDE.U32 R102, R9, 0x2, R102 ;  /* 0x0000000209667825 */ /* 0x000fe200078e0066 */
[----:B------:R-:W2:Y:S04]  /*232f0*/  LD.E.128 R12, [R16.64] ;  /* 0x00000008100c7980 */ /* 0x000ea8000c101d00 */
[----:B------:R-:W3:Y:S01]  /*23300*/  LD.E.128 R8, [R102.64] ;  /* 0x0000000866087980 */ /* 0x000ee2000c101d00 */
[----:B------:R-:W-:Y:S01]  /*23310*/  SHF.R.U64 R19, R20, 0x10, R21 ;  /* 0x0000001014137819 */ /* 0x000fe20000001215 */
[--C-:B------:R-:W-:Y:S01]  /*23320*/  HADD2.F32 R40, -RZ, R61.reuse.H0_H0 ;  /* 0x2000003dff287230 */ /* 0x100fe20000004100 */
[----:B------:R-:W-:Y:S01]  /*23330*/  SHF.R.U64 R20, R30, 0x10, R31 ;  /* 0x000000101e147819 */ /* 0x000fe2000000121f */
[----:B------:R-:W-:Y:S01]  /*23340*/  HADD2.F32 R61, -RZ, R61.H1_H1 ;  /* 0x3000003dff3d7230 */ /* 0x000fe20000004100 */
[----:B------:R-:W-:Y:S01]  /*23350*/  SHF.R.U64 R18, R28, 0x10, R29 ;  /* 0x000000101c127819 */ /* 0x000fe2000000121d */
[----:B------:R-:W-:Y:S01]  /*23360*/  HADD2.F32 R19, -RZ, R19.H0_H0 ;  /* 0x20000013ff137230 */ /* 0x000fe20000004100 */
[----:B------:R-:W-:Y:S01]  /*23370*/  SHF.R.U32.HI R30, RZ, 0x10, R31 ;  /* 0x00000010ff1e7819 */ /* 0x000fe2000001161f */
[----:B------:R-:W-:Y:S01]  /*23380*/  HADD2.F32 R31, -RZ, R60.H0_H0 ;  /* 0x2000003cff1f7230 */ /* 0x000fe20000004100 */
[----:B------:R-:W-:Y:S01]  /*23390*/  SHF.R.U32.HI R28, RZ, 0x10, R29 ;  /* 0x00000010ff1c7819 */ /* 0x000fe2000001161d */
        /* <DEDUP_REMOVED lines=17> */
[C---:B------:R-:W-:Y:S01]  /*234b0*/  FFMA.FTZ R8, R24.reuse, R29, -R8 ;  /* 0x0000001d18087223 */ /* 0x040fe20000010808 */
[----:B------:R-:W-:Y:S01]  /*234c0*/  HADD2.F32 R13, -RZ, R15.H0_H0 ;  /* 0x2000000fff0d7230 */ /* 0x000fe20000004100 */
[----:B------:R-:W-:Y:S01]  /*234d0*/  FMUL.FTZ R21, R33, R38 ;  /* 0x0000002621157220 */ /* 0x000fe20000410000 */
[----:B------:R-:W-:Y:S01]  /*234e0*/  HADD2.F32 R11, -RZ, R11.H1_H1 ;  /* 0x3000000bff0b7230 */ /* 0x000fe20000004100 */
[----:B------:R-:W-:Y:S01]  /*234f0*/  FFMA.FTZ R32, R24, R31, R32 ;  /* 0x0000001f18207223 */ /* 0x000fe20000010020 */
[----:B------:R-:W-:Y:S01]  /*23500*/  HADD2.F32 R24, -RZ, R63.H0_H0 ;  /* 0x2000003fff187230 */ /* 0x000fe20000004100 */
[-C--:B------:R-:W-:Y:S01]  /*23510*/  FFMA.FTZ R29, R25, R28.reuse, -R21 ;  /* 0x0000001c191d7223 */ /* 0x080fe20000010815 */
[----:B------:R-:W-:Y:S01]  /*23520*/  HADD2.F32 R15, -RZ, R15.H1_H1 ;  /* 0x3000000fff0f7230 */ /* 0x000fe20000004100 */
[----:B------:R-:W-:Y:S01]  /*23530*/  FMUL.FTZ R33, R33, R28 ;  /* 0x0000001c21217220 */ /* 0x000fe20000410000 */
[----:B------:R-:W-:Y:S01]  /*23540*/  HADD2.F32 R28, -RZ, R23.H0_H0 ;  /* 0x20000017ff1c7230 */ /* 0x000fe20000004100 */
[C---:B------:R-:W-:Y:S01]  /*23550*/  FMUL.FTZ R21, R9.reuse, R40 ;  /* 0x0000002809157220 */ /* 0x040fe20000410000 */
[----:B------:R-:W-:Y:S01]  /*23560*/  HADD2.F32 R35, -RZ, R10.H0_H0 ;  /* 0x2000000aff237230 */ /* 0x000fe20000004100 */
[-C--:B------:R-:W-:Y:S01]  /*23570*/  FMUL.FTZ R9, R9, R24.reuse ;  /* 0x0000001809097220 */ /* 0x080fe20000410000 */
[----:B------:R-:W-:Y:S01]  /*23580*/  HADD2.F32 R23, -RZ, R60.H1_H1 ;  /* 0x3000003cff177230 */ /* 0x000fe20000004100 */
[C---:B------:R-:W-:Y:S01]  /*23590*/  FFMA.FTZ R21, R13.reuse, R24, -R21 ;  /* 0x000000180d157223 */ /* 0x040fe20000010815 */
[--C-:B------:R-:W-:Y:S01]  /*235a0*/  HADD2.F32 R26, -RZ, R12.reuse.H0_H0 ;  /* 0x2000000cff1a7230 */ /* 0x100fe20000004100 */
[----:B------:R-:W-:Y:S01]  /*235b0*/  FFMA.FTZ R40, R13, R40, R9 ;  /* 0x000000280d287223 */ /* 0x000fe20000010009 */
[----:B------:R-:W-:Y:S01]  /*235c0*/  HADD2.F32 R27, -RZ, R12.H1_H1 ;  /* 0x3000000cff1b7230 */ /* 0x000fe20000004100 */
[C---:B------:R-:W-:Y:S01]  /*235d0*/  FMUL.FTZ R9, R11.reuse, R28 ;  /* 0x0000001c0b097220 */ /* 0x040fe20000410000 */
[----:B------:R-:W-:Y:S01]  /*235e0*/  HADD2.F32 R63, -RZ, R63.H1_H1 ;  /* 0x3000003fff3f7230 */ /* 0x000fe20000004100 */
[-C--:B------:R-:W-:Y:S01]  /*235f0*/  FMUL.FTZ R11, R11, R30.reuse ;  /* 0x0000001e0b0b7220 */ /* 0x080fe20000410000 */
[----:B------:R-:W-:Y:S01]  /*23600*/  HADD2.F32 R12, -RZ, R14.H0_H0 ;  /* 0x2000000eff0c7230 */ /* 0x000fe20000004100 */
[----:B------:R-:W-:Y:S01]  /*23610*/  FFMA.FTZ R30, R15, R30, -R9 ;  /* 0x0000001e0f1e7223 */ /* 0x000fe20000010809 */
[----:B------:R-:W-:Y:S01]  /*23620*/  HADD2.F32 R13, -RZ, R62.H1_H1 ;  /* 0x3000003eff0d7230 */ /* 0x000fe20000004100 */
[C---:B------:R-:W-:Y:S01]  /*23630*/  FMUL.FTZ R9, R35.reuse, R61 ;  /* 0x0000003d23097220 */ /* 0x040fe20000410000 */
[----:B------:R-:W-:Y:S01]  /*23640*/  HADD2.F32 R10, -RZ, R10.H1_H1 ;  /* 0x3000000aff0a7230 */ /* 0x000fe20000004100 */
[----:B------:R-:W-:Y:S01]  /*23650*/  FMUL.FTZ R24, R34, R23 ;  /* 0x0000001722187220 */ /* 0x000fe20000410000 */
[----:B------:R-:W-:Y:S01]  /*23660*/  HADD2.F32 R14, -RZ, R14.H1_H1 ;  /* 0x3000000eff0e7230 */ /* 0x000fe20000004100 */
[----:B------:R-:W-:-:S02]  /*23670*/  FMUL.FTZ R35, R35, R63 ;  /* 0x0000003f23237220 */ /* 0x000fc40000410000 */
[----:B------:R-:W-:Y:S01]  /*23680*/  FFMA.FTZ R63, R12, R63, -R9 ;  /* 0x0000003f0c3f7223 */ /* 0x000fe20000010809 */
[----:B------:R-:W-:Y:S01]  /*23690*/  HADD2.F32 R9, -RZ, R22.H0_H0 ;  /* 0x20000016ff097230 */ /* 0x000fe20000004100 */
[-C--:B------:R-:W-:Y:S02]  /*236a0*/  FMUL.FTZ R34, R34, R13.reuse ;  /* 0x0000000d22227220 */ /* 0x080fe40000410000 */
[----:B------:R-:W-:Y:S01]  /*236b0*/  FFMA.FTZ R24, R26, R13, -R24 ;  /* 0x0000000d1a187223 */ /* 0x000fe20000010818 */
[----:B------:R-:W-:Y:S01]  /*236c0*/  HADD2.F32 R13, -RZ, R20.H0_H0 ;  /* 0x20000014ff0d7230 */ /* 0x000fe20000004100 */
[----:B------:R-:W-:Y:S02]  /*236d0*/  FFMA.FTZ R35, R12, R61, R35 ;  /* 0x0000003d0c237223 */ /* 0x000fe40000010023 */
[----:B------:R-:W-:Y:S02]  /*236e0*/  FMUL.FTZ R20, R10, R9 ;  /* 0x000000090a147220 */ /* 0x000fe40000410000 */
[----:B------:R-:W-:-:S02]  /*236f0*/  FFMA.FTZ R11, R15, R28, R11 ;  /* 0x0000001c0f0b7223 */ /* 0x000fc4000001000b */
[----:B------:R-:W-:Y:S02]  /*23700*/  FMUL.FTZ R12, R10, R13 ;  /* 0x0000000d0a0c7220 */ /* 0x000fe40000410000 */
[C---:B------:R-:W-:Y:S01]  /*23710*/  FMUL.FTZ R15, R36.reuse, R19 ;  /* 0x00000013240f7220 */ /* 0x040fe20000410000 */
[----:B------:R-:W-:Y:S01]  /*23720*/  F2FP.PACK_AB R11, R11, R40 ;  /* 0x000000280b0b723e */ /* 0x000fe200000000ff */
[----:B------:R-:W-:Y:S02]  /*23730*/  FMUL.FTZ R36, R36, R18 ;  /* 0x0000001224247220 */ /* 0x000fe40000410000 */
[C---:B------:R-:W-:Y:S01]  /*23740*/  FFMA.FTZ R10, R14.reuse, R13, -R20 ;  /* 0x0000000d0e0a7223 */ /* 0x040fe20000010814 */
[----:B------:R-:W-:Y:S01]  /*23750*/  F2FP.PACK_AB R13, R29, R8 ;  /* 0x000000081d0d723e */ /* 0x000fe200000000ff */
[----:B------:R-:W-:Y:S02]  /*23760*/  FFMA.FTZ R33, R25, R38, R33 ;  /* 0x0000002619217223 */ /* 0x000fe40000010021 */
[----:B------:R-:W-:Y:S01]  /*23770*/  FFMA.FTZ R12, R14, R9, R12 ;  /* 0x000000090e0c7223 */ /* 0x000fe2000001000c */
[----:B------:R-:W-:Y:S01]  /*23780*/  F2FP.PACK_AB R14, R10, R63 ;  /* 0x0000003f0a0e723e */ /* 0x000fe200000000ff */
[C---:B------:R-:W-:Y:S01]  /*23790*/  FFMA.FTZ R25, R27.reuse, R18, -R15 ;  /* 0x000000121b197223 */ /* 0x040fe2000001080f */
[----:B------:R-:W-:Y:S01]  /*237a0*/  F2FP.PACK_AB R15, R30, R21 ;  /* 0x000000151e0f723e */ /* 0x000fe200000000ff */
[----:B------:R-:W-:Y:S01]  /*237b0*/  FFMA.FTZ R23, R26, R23, R34 ;  /* 0x000000171a177223 */ /* 0x000fe20000010022 */
[----:B------:R-:W-:Y:S01]  /*237c0*/  F2FP.PACK_AB R10, R12, R35 ;  /* 0x000000230c0a723e */ /* 0x000fe200000000ff */
[----:B------:R-:W-:Y:S01]  /*237d0*/  FFMA.FTZ R36, R27, R19, R36 ;  /* 0x000000131b247223 */ /* 0x000fe20000010024 */
[----:B------:R-:W-:-:S02]  /*237e0*/  F2FP.PACK_AB R12, R25, R24 ;  /* 0x00000018190c723e */ /* 0x000fc400000000ff */
[----:B------:R-:W-:Y:S02]  /*237f0*/  F2FP.PACK_AB R9, R33, R32 ;  /* 0x000000202109723e */ /* 0x000fe400000000ff */
[----:B------:R-:W-:Y:S01]  /*23800*/  F2FP.PACK_AB R8, R36, R23 ;  /* 0x000000172408723e */ /* 0x000fe200000000ff */
[----:B------:R1:W-:Y:S01]  /*23810*/  ST.E.128 [R16.64], R12 ;  /* 0x0000000c10007985 */ /* 0x0003e2000c101d08 */
[----:B------:R-:W-:Y:S02]  /*23820*/  MOV R18, R64 ;  /* 0x0000004000127202 */ /* 0x000fe40000000f00 */
[----:B------:R-:W-:Y:S01]  /*23830*/  MOV R19, 0x0 ;  /* 0x0000000000137802 */ /* 0x000fe20000000f00 */
[----:B------:R1:W-:Y:S03]  /*23840*/  ST.E.128 [R102.64], R8 ;  /* 0x0000000866007985 */ /* 0x0003e6000c101d08 */
[----:B------:R-:W-:Y:S05]  /*23850*/  RET.REL.NODEC R18 `(_ZN7cutlass13device_kernelIN5flash19enable_sm80_to_sm89INS1_16FlashAttnFwdSm80INS1_25CollectiveMainloopFwdSm80ILi8ELi1ELb0EN4cute5tupleIJNS5_1CILi128EEENS7_ILi48EEENS7_ILi256EEEEEELi256ENS_6half_tEfNS_4arch4Sm80ELb0ELb1ELb1ELb1ELb0ELb1ELb1ELb0EEENS1_21CollectiveEpilogueFwdINS6_IJS8_SA_S9_EEENS6_IJNS7_ILi1EEESI_SI_EEESC_SE_Li256ELb1ELb1ELb0ELb0EEENS1_19SingleTileSchedulerILb1ELb0ELb1ELi128EEEEEEEEEvNT_6ParamsE) ;  /* 0xfffdc7a012007950 */ /* 0x000fea0003c3ffff */
.L_x_1178:
[----:B------:R-:W-:Y:S01]  /*23860*/  IMAD.MOV.U32 R14, RZ, RZ, R27 ;  /* 0x000000ffff0e7224 */ /* 0x000fe200078e001b */
[----:B------:R-:W-:Y:S01]  /*23870*/  MOV R12, 0x181f ;  /* 0x0000181f000c7802 */ /* 0x000fe20000000f00 */
[----:B------:R-:W-:Y:S01]  /*23880*/  IMAD.MOV.U32 R13, RZ, RZ, RZ ;  /* 0x000000ffff0d7224 */ /* 0x000fe200078e00ff */
[----:B------:R-:W-:-:S02]  /*23890*/  MOV R11, 0xffffffff ;  /* 0xffffffff000b7802 */ /* 0x000fc40000000f00 */
[----:B------:R-:W-:Y:S02]  /*238a0*/  MOV R10, 0x238c0 ;  /* 0x000238c0000a7802 */ /* 0x000fe40000000f00 */
[----:B------:R-:W-:Y:S05]  /*238b0*/  CALL.REL.NOINC `($__internal_3_$__cuda_sm70_shflsync_idx_p) ;  /* 0x00000e9000007944 */ /* 0x000fea0003c00000 */
[----:B--2---:R-:W-:Y:S01]  /*238c0*/  MOV R29, R16 ;  /* 0x00000010001d7202 */ /* 0x004fe20000000f00 */
[----:B-1----:R-:W-:Y:S05]  /*238d0*/  BRA `(.L_x_1252) ;  /* 0xffff6d8000007947 */ /* 0x002fea000383ffff */
.L_x_1179:
[----:B------:R-:W-:Y:S01]  /*238e0*/  IMAD.MOV.U32 R14, RZ, RZ, R24 ;  /* 0x000000ffff0e7224 */ /* 0x000fe200078e0018 */
[----:B------:R-:W-:Y:S01]  /*238f0*/  MOV R12, 0x181f ;  /* 0x0000181f000c7802 */ /* 0x000fe20000000f00 */
[----:B------:R-:W-:Y:S01]  /*23900*/  IMAD.MOV.U32 R13, RZ, RZ, RZ ;  /* 0x000000ffff0d7224 */ /* 0x000fe200078e00ff */
[----:B------:R-:W-:Y:S02]  /*23910*/  MOV R11, 0xffffffff ;  /* 0xffffffff000b7802 */ /* 0x000fe40000000f00 */
[----:B------:R-:W-:Y:S02]  /*23920*/  MOV R10, 0x23940 ;  /* 0x00023940000a7802 */ /* 0x000fe40000000f00 */
[----:B-12---:R-:W-:Y:S05]  /*23930*/  CALL.REL.NOINC `($__internal_3_$__cuda_sm70_shflsync_idx_p) ;  /* 0x00000e1000007944 */ /* 0x006fea0003c00000 */
[----:B-1----:R-:W-:Y:S01]  /*23940*/  IMAD.MOV.U32 R14, RZ, RZ, R25 ;  /* 0x000000ffff0e7224 */ /* 0x002fe200078e0019 */
[----:B------:R-:W-:Y:S01]  /*23950*/  MOV R13, RZ ;  /* 0x000000ff000d7202 */ /* 0x000fe20000000f00 */
[----:B------:R-:W-:Y:S01]  /*23960*/  IMAD.MOV.U32 R12, RZ, RZ, 0x181f ;  /* 0x0000181fff0c7424 */ /* 0x000fe200078e00ff */
[----:B------:R-:W-:Y:S01]  /*23970*/  MOV R11, 0xffffffff ;  /* 0xffffffff000b7802 */ /* 0x000fe20000000f00 */
[----:B--2---:R-:W-:Y:S01]  /*23980*/  IMAD.MOV.U32 R28, RZ, RZ, R16 ;  /* 0x000000ffff1c7224 */ /* 0x004fe200078e0010 */
[----:B------:R-:W-:-:S02]  /*23990*/  MOV R10, 0x239b0 ;  /* 0x000239b0000a7802 */ /* 0x000fc40000000f00 */
[----:B------:R-:W-:Y:S05]  /*239a0*/  CALL.REL.NOINC `($__internal_3_$__cuda_sm70_shflsync_idx_p) ;  /* 0x00000da000007944 */ /* 0x000fea0003c00000 */
[----:B--2---:R-:W-:Y:S01]  /*239b0*/  IMAD.MOV.U32 R21, RZ, RZ, R16 ;  /* 0x000000ffff157224 */ /* 0x004fe200078e0010 */
[----:B-1----:R-:W-:Y:S01]  /*239c0*/  MOV R14, R19 ;  /* 0x00000013000e7202 */ /* 0x002fe20000000f00 */
[----:B------:R-:W-:Y:S01]  /*239d0*/  IMAD.MOV.U32 R13, RZ, RZ, RZ ;  /* 0x000000ffff0d7224 */ /* 0x000fe200078e00ff */
[----:B------:R-:W-:Y:S01]  /*239e0*/  MOV R12, 0x181f ;  /* 0x0000181f000c7802 */ /* 0x000fe20000000f00 */
[----:B------:R-:W-:Y:S01]  /*239f0*/  IMAD.MOV.U32 R11, RZ, RZ, -0x1 ;  /* 0xffffffffff0b7424 */ /* 0x000fe200078e00ff */
[----:B------:R-:W-:-:S02]  /*23a00*/  MOV R10, 0x23a20 ;  /* 0x00023a20000a7802 */ /* 0x000fc40000000f00 */
[----:B------:R-:W-:Y:S05]  /*23a10*/  CALL.REL.NOINC `($__internal_3_$__cuda_sm70_shflsync_idx_p) ;  /* 0x00000d3000007944 */ /* 0x000fea0003c00000 */
[----:B-12---:R-:W-:Y:S05]  /*23a20*/  BRA `(.L_x_1253) ;  /* 0xffff6c7000007947 */ /* 0x006fea000383ffff */
.L_x_1182:
[----:B------:R-:W-:Y:S01]  /*23a30*/  IMAD.MOV.U32 R14, RZ, RZ, R27 ;  /* 0x000000ffff0e7224 */ /* 0x000fe200078e001b */
[----:B------:R-:W-:Y:S01]  /*23a40*/  MOV R12, 0x181f ;  /* 0x0000181f000c7802 */ /* 0x000fe20000000f00 */
[----:B------:R-:W-:Y:S01]  /*23a50*/  IMAD.MOV.U32 R13, RZ, RZ, 0x1 ;  /* 0x00000001ff0d7424 */ /* 0x000fe200078e00ff */
[----:B------:R-:W-:-:S02]  /*23a60*/  MOV R11, 0xffffffff ;  /* 0xffffffff000b7802 */ /* 0x000fc40000000f00 */
[----:B------:R-:W-:Y:S02]  /*23a70*/  MOV R10, 0x23a90 ;  /* 0x00023a90000a7802 */ /* 0x000fe40000000f00 */
[----:B---34-:R-:W-:Y:S05]  /*23a80*/  CALL.REL.NOINC `($__internal_3_$__cuda_sm70_shflsync_idx_p) ;  /* 0x00000cc000007944 */ /* 0x018fea0003c00000 */
[----:B--2---:R-:W-:Y:S01]  /*23a90*/  IMAD.MOV.U32 R21, RZ, RZ, R16 ;  /* 0x000000ffff157224 */ /* 0x004fe200078e0010 */
[----:B-1----:R-:W-:Y:S01]  /*23aa0*/  MOV R14, R24 ;  /* 0x00000018000e7202 */ /* 0x002fe20000000f00 */
[----:B------:R-:W-:Y:S01]  /*23ab0*/  IMAD.MOV.U32 R13, RZ, RZ, 0x1 ;  /* 0x00000001ff0d7424 */ /* 0x000fe200078e00ff */
[----:B------:R-:W-:Y:S01]  /*23ac0*/  MOV R12, 0x181f ;  /* 0x0000181f000c7802 */ /* 0x000fe20000000f00 */
[----:B------:R-:W-:Y:S01]  /*23ad0*/  IMAD.MOV.U32 R11, RZ, RZ, -0x1 ;  /* 0xffffffffff0b7424 */ /* 0x000fe200078e00ff */
[----:B------:R-:W-:Y:S02]  /*23ae0*/  MOV R10, 0x23b00 ;  /* 0x00023b00000a7802 */ /* 0x000fe40000000f00 */
[----:B------:R-:W-:Y:S05]  /*23af0*/  CALL.REL.NOINC `($__internal_3_$__cuda_sm70_shflsync_idx_p) ;  /* 0x00000c5000007944 */ /* 0x000fea0003c00000 */
[----:B-1----:R-:W-:Y:S01]  /*23b00*/  IMAD.MOV.U32 R14, RZ, RZ, R25 ;  /* 0x000000ffff0e7224 */ /* 0x002fe200078e0019 */
[----:B------:R-:W-:Y:S01]  /*23b10*/  MOV R12, 0x181f ;  /* 0x0000181f000c7802 */ /* 0x000fe20000000f00 */
[----:B------:R-:W-:Y:S01]  /*23b20*/  IMAD.MOV.U32 R13, RZ, RZ, 0x1 ;  /* 0x00000001ff0d7424 */ /* 0x000fe200078e00ff */
[----:B--2---:R-:W-:Y:S01]  /*23b30*/  MOV R28, R16 ;  /* 0x00000010001c7202 */ /* 0x004fe20000000f00 */
[----:B------:R-:W-:Y:S01]  /*23b40*/  IMAD.MOV.U32 R11, RZ, RZ, -0x1 ;  /* 0xffffffffff0b7424 */ /* 0x000fe200078e00ff */
[----:B------:R-:W-:-:S02]  /*23b50*/  MOV R29, R21 ;  /* 0x00000015001d7202 */ /* 0x000fc40000000f00 */
[----:B------:R-:W-:Y:S02]  /*23b60*/  MOV R10, 0x23b80 ;  /* 0x00023b80000a7802 */ /* 0x000fe40000000f00 */
[----:B------:R-:W-:Y:S05]  /*23b70*/  CALL.REL.NOINC `($__internal_3_$__cuda_sm70_shflsync_idx_p) ;  /* 0x00000bd000007944 */ /* 0x000fea0003c00000 */
[----:B--2---:R-:W-:Y:S01]  /*23b80*/  IMAD.MOV.U32 R21, RZ, RZ, R16 ;  /* 0x000000ffff157224 */ /* 0x004fe200078e0010 */
[----:B-1----:R-:W-:Y:S01]  /*23b90*/  MOV R14, R19 ;  /* 0x00000013000e7202 */ /* 0x002fe20000000f00 */
[----:B------:R-:W-:Y:S01]  /*23ba0*/  IMAD.MOV.U32 R13, RZ, RZ, 0x1 ;  /* 0x00000001ff0d7424 */ /* 0x000fe200078e00ff */
[----:B------:R-:W-:Y:S01]  /*23bb0*/  MOV R12, 0x181f ;  /* 0x0000181f000c7802 */ /* 0x000fe20000000f00 */
[----:B------:R-:W-:Y:S01]  /*23bc0*/  IMAD.MOV.U32 R11, RZ, RZ, -0x1 ;  /* 0xffffffffff0b7424 */ /* 0x000fe200078e00ff */
[----:B------:R-:W-:Y:S02]  /*23bd0*/  MOV R10, 0x23bf0 ;  /* 0x00023bf0000a7802 */ /* 0x000fe40000000f00 */
[----:B------:R-:W-:Y:S05]  /*23be0*/  CALL.REL.NOINC `($__internal_3_$__cuda_sm70_shflsync_idx_p) ;  /* 0x00000b6000007944 */ /* 0x000fea0003c00000 */
[----:B-12---:R-:W-:Y:S05]  /*23bf0*/  BRA `(.L_x_1254) ;  /* 0xffff704000007947 */ /* 0x006fea000383ffff */
.L_x_1185:
[----:B------:R-:W-:Y:S01]  /*23c00*/  IMAD.MOV.U32 R14, RZ, RZ, R27 ;  /* 0x000000ffff0e7224 */ /* 0x000fe200078e001b */
[----:B------:R-:W-:Y:S01]  /*23c10*/  MOV R12, 0x181f ;  /* 0x0000181f000c7802 */ /* 0x000fe20000000f00 */
[----:B------:R-:W-:Y:S01]  /*23c20*/  IMAD.MOV.U32 R13, RZ, RZ, 0x2 ;  /* 0x00000002ff0d7424 */ /* 0x000fe200078e00ff */
[----:B------:R-:W-:Y:S02]  /*23c30*/  MOV R11, 0xffffffff ;  /* 0xffffffff000b7802 */ /* 0x000fe40000000f00 */
[----:B------:R-:W-:-:S02]  /*23c40*/  MOV R10, 0x23c60 ;  /* 0x00023c60000a7802 */ /* 0x000fc40000000f00 */
[----:B----4-:R-:W-:Y:S05]  /*23c50*/  CALL.REL.NOINC `($__internal_3_$__cuda_sm70_shflsync_idx_p) ;  /* 0x00000af000007944 */ /* 0x010fea0003c00000 */
[----:B--2---:R-:W-:Y:S01]  /*23c60*/  MOV R29, R16 ;  /* 0x00000010001d7202 */ /* 0x004fe20000000f00 */
[----:B-1----:R-:W-:Y:S05]  /*23c70*/  BRA `(.L_x_1255) ;  /* 0xffff74c000007947 */ /* 0x002fea000383ffff */
.L_x_1186:
[----:B------:R-:W-:Y:S01]  /*23c80*/  IMAD.MOV.U32 R14, RZ, RZ, R24 ;  /* 0x000000ffff0e7224 */ /* 0x000fe200078e0018 */
[----:B------:R-:W-:Y:S01]  /*23c90*/  MOV R12, 0x181f ;  /* 0x0000181f000c7802 */ /* 0x000fe20000000f00 */
[----:B------:R-:W-:Y:S01]  /*23ca0*/  IMAD.MOV.U32 R13, RZ, RZ, 0x2 ;  /* 0x00000002ff0d7424 */ /* 0x000fe200078e00ff */
[----:B------:R-:W-:-:S02]  /*23cb0*/  MOV R11, 0xffffffff ;  /* 0xffffffff000b7802 */ /* 0x000fc40000000f00 */
[----:B------:R-:W-:Y:S02]  /*23cc0*/  MOV R10, 0x23ce0 ;  /* 0x00023ce0000a7802 */ /* 0x000fe40000000f00 */
[----:B-12-4-:R-:W-:Y:S05]  /*23cd0*/  CALL.REL.NOINC `($__internal_3_$__cuda_sm70_shflsync_idx_p) ;  /* 0x00000a7000007944 */ /* 0x016fea0003c00000 */
[----:B-1----:R-:W-:Y:S01]  /*23ce0*/  IMAD.MOV.U32 R14, RZ, RZ, R25 ;  /* 0x000000ffff0e7224 */ /* 0x002fe200078e0019 */
[----:B------:R-:W-:Y:S01]  /*23cf0*/  MOV R13, 0x2 ;  /* 0x00000002000d7802 */ /* 0x000fe20000000f00 */
[----:B------:R-:W-:Y:S01]  /*23d00*/  IMAD.MOV.U32 R12, RZ, RZ, 0x181f ;  /* 0x0000181fff0c7424 */ /* 0x000fe200078e00ff */
[----:B------:R-:W-:Y:S01]  /*23d10*/  MOV R11, 0xffffffff ;  /* 0xffffffff000b7802 */ /* 0x000fe20000000f00 */
[----:B--2---:R-:W-:Y:S01]  /*23d20*/  IMAD.MOV.U32 R28, RZ, RZ, R16 ;  /* 0x000000ffff1c7224 */ /* 0x004fe200078e0010 */
[----:B------:R-:W-:Y:S02]  /*23d30*/  MOV R10, 0x23d50 ;  /* 0x00023d50000a7802 */ /* 0x000fe40000000f00 */
[----:B------:R-:W-:Y:S05]  /*23d40*/  CALL.REL.NOINC `($__internal_3_$__cuda_sm70_shflsync_idx_p) ;  /* 0x00000a0000007944 */ /* 0x000fea0003c00000 */
        /* <DEDUP_REMOVED lines=8> */
.L_x_1189:
[----:B------:R-:W-:Y:S01]  /*23dd0*/  IMAD.MOV.U32 R14, RZ, RZ, R27 ;  /* 0x000000ffff0e7224 */ /* 0x000fe200078e001b */
[----:B------:R-:W-:Y:S01]  /*23de0*/  MOV R12, 0x181f ;  /* 0x0000181f000c7802 */ /* 0x000fe20000000f00 */
[----:B------:R-:W-:Y:S01]  /*23df0*/  IMAD.MOV.U32 R13, RZ, RZ, 0x3 ;  /* 0x00000003ff0d7424 */ /* 0x000fe200078e00ff */
[----:B------:R-:W-:-:S02]  /*23e00*/  MOV R11, 0xffffffff ;  /* 0xffffffff000b7802 */ /* 0x000fc40000000f00 */
[----:B------:R-:W-:Y:S02]  /*23e10*/  MOV R10, 0x23e30 ;  /* 0x00023e30000a7802 */ /* 0x000fe40000000f00 */
[----:B---34-:R-:W-:Y:S05]  /*23e20*/  CALL.REL.NOINC `($__internal_3_$__cuda_sm70_shflsync_idx_p) ;  /* 0x0000092000007944 */ /* 0x018fea0003c00000 */
[----:B--2---:R-:W-:Y:S01]  /*23e30*/  MOV R27, R16 ;  /* 0x00000010001b7202 */ /* 0x004fe20000000f00 */
[----:B-1----:R-:W-:Y:S05]  /*23e40*/  BRA `(.L_x_1257) ;  /* 0xffff785000007947 */ /* 0x002fea000383ffff */
.L_x_1190:
[----:B------:R-:W-:Y:S01]  /*23e50*/  IMAD.MOV.U32 R14, RZ, RZ, R24 ;  /* 0x000000ffff0e7224 */ /* 0x000fe200078e0018 */
[----:B------:R-:W-:Y:S01]  /*23e60*/  MOV R12, 0x181f ;  /* 0x0000181f000c7802 */ /* 0x000fe20000000f00 */
[----:B------:R-:W-:Y:S01]  /*23e70*/  IMAD.MOV.U32 R13, RZ, RZ, 0x3 ;  /* 0x00000003ff0d7424 */ /* 0x000fe200078e00ff */
[----:B------:R-:W-:Y:S02]  /*23e80*/  MOV R11, 0xffffffff ;  /* 0xffffffff000b7802 */ /* 0x000fe40000000f00 */
[----:B------:R-:W-:Y:S02]  /*23e90*/  MOV R10, 0x23eb0 ;  /* 0x00023eb0000a7802 */ /* 0x000fe40000000f00 */
[----:B-1-34-:R-:W-:Y:S05]  /*23ea0*/  CALL.REL.NOINC `($__internal_3_$__cuda_sm70_shflsync_idx_p) ;  /* 0x000008a000007944 */ /* 0x01afea0003c00000 */
        /* <DEDUP_REMOVED lines=16> */
.L_x_1223:
[----:B------:R-:W-:Y:S01]  /*23fb0*/  IMAD.MOV.U32 R14, RZ, RZ, R17 ;  /* 0x000000ffff0e7224 */ /* 0x000fe200078e0011 */
[----:B------:R-:W-:Y:S01]  /*23fc0*/  MOV R12, 0x181f ;  /* 0x0000181f000c7802 */ /* 0x000fe20000000f00 */
[----:B------:R-:W-:Y:S01]  /*23fd0*/  IMAD.MOV.U32 R13, RZ, RZ, RZ ;  /* 0x000000ffff0d7224 */ /* 0x000fe200078e00ff */
[----:B------:R-:W-:Y:S02]  /*23fe0*/  MOV R11, 0xffffffff ;  /* 0xffffffff000b7802 */ /* 0x000fe40000000f00 */
[----:B------:R-:W-:-:S02]  /*23ff0*/  MOV R10, 0x24010 ;  /* 0x00024010000a7802 */ /* 0x000fc40000000f00 */
[----:B------:R-:W-:Y:S05]  /*24000*/  CALL.REL.NOINC `($__internal_3_$__cuda_sm70_shflsync_idx_p) ;  /* 0x0000074000007944 */ /* 0x000fea0003c00000 */
[----:B--2---:R-:W-:Y:S01]  /*24010*/  MOV R25, R16 ;  /* 0x0000001000197202 */ /* 0x004fe20000000f00 */
[----:B-1----:R-:W-:Y:S05]  /*24020*/  BRA `(.L_x_1259) ;  /* 0xffffaf0000007947 */ /* 0x002fea000383ffff */
.L_x_1224:
[----:B------:R-:W-:Y:S01]  /*24030*/  IMAD.MOV.U32 R14, RZ, RZ, R19 ;  /* 0x000000ffff0e7224 */ /* 0x000fe200078e0013 */
[----:B------:R-:W-:Y:S01]  /*24040*/  MOV R12, 0x181f ;  /* 0x0000181f000c7802 */ /* 0x000fe20000000f00 */
[----:B------:R-:W-:Y:S01]  /*24050*/  IMAD.MOV.U32 R13, RZ, RZ, RZ ;  /* 0x000000ffff0d7224 */ /* 0x000fe200078e00ff */
[----:B------:R-:W-:-:S02]  /*24060*/  MOV R11, 0xffffffff ;  /* 0xffffffff000b7802 */ /* 0x000fc40000000f00 */
[----:B------:R-:W-:Y:S02]  /*24070*/  MOV R10, 0x24090 ;  /* 0x00024090000a7802 */ /* 0x000fe40000000f00 */
[----:B-12---:R-:W-:Y:S05]  /*24080*/  CALL.REL.NOINC `($__internal_3_$__cuda_sm70_shflsync_idx_p) ;  /* 0x000006c000007944 */ /* 0x006fea0003c00000 */
[----:B-1----:R-:W-:Y:S01]  /*24090*/  IMAD.MOV.U32 R14, RZ, RZ, R61 ;  /* 0x000000ffff0e7224 */ /* 0x002fe200078e003d */
[----:B------:R-:W-:Y:S01]  /*240a0*/  MOV R13, RZ ;  /* 0x000000ff000d7202 */ /* 0x000fe20000000f00 */
[----:B------:R-:W-:Y:S01]  /*240b0*/  IMAD.MOV.U32 R12, RZ, RZ, 0x181f ;  /* 0x0000181fff0c7424 */ /* 0x000fe200078e00ff */
[----:B------:R-:W-:Y:S01]  /*240c0*/  MOV R11, 0xffffffff ;  /* 0xffffffff000b7802 */ /* 0x000fe20000000f00 */
[----:B--2---:R-:W-:Y:S01]  /*240d0*/  IMAD.MOV.U32 R24, RZ, RZ, R16 ;  /* 0x000000ffff187224 */ /* 0x004fe200078e0010 */
[----:B------:R-:W-:Y:S02]  /*240e0*/  MOV R10, 0x24100 ;  /* 0x00024100000a7802 */ /* 0x000fe40000000f00 */
        /* <DEDUP_REMOVED lines=9> */
.L_x_1227:
        /* <DEDUP_REMOVED lines=29> */
.L_x_1230:
[----:B------:R-:W-:Y:S01]  /*24350*/  IMAD.MOV.U32 R14, RZ, RZ, R17 ;  /* 0x000000ffff0e7224 */ /* 0x000fe200078e0011 */
[----:B------:R-:W-:Y:S01]  /*24360*/  MOV R12, 0x181f ;  /* 0x0000181f000c7802 */ /* 0x000fe20000000f00 */
[----:B------:R-:W-:Y:S01]  /*24370*/  IMAD.MOV.U32 R13, RZ, RZ, 0x2 ;  /* 0x00000002ff0d7424 */ /* 0x000fe200078e00ff */
[----:B------:R-:W-:Y:S02]  /*24380*/  MOV R11, 0xffffffff ;  /* 0xffffffff000b7802 */ /* 0x000fe40000000f00 */
[----:B------:R-:W-:-:S02]  /*24390*/  MOV R10, 0x243b0 ;  /* 0x000243b0000a7802 */ /* 0x000fc40000000f00 */
[----:B--2-4-:R-:W-:Y:S05]  /*243a0*/  CALL.REL.NOINC `($__internal_3_$__cuda_sm70_shflsync_idx_p) ;  /* 0x000003a000007944 */ /* 0x014fea0003c00000 */
[----:B--2---:R-:W-:Y:S01]  /*243b0*/  MOV R25, R16 ;  /* 0x0000001000197202 */ /* 0x004fe20000000f00 */
[----:B-1----:R-:W-:Y:S05]  /*243c0*/  BRA `(.L_x_1262) ;  /* 0xffffb40000007947 */ /* 0x002fea000383ffff */
.L_x_1231:
        /* <DEDUP_REMOVED lines=21> */
.L_x_1234:
[----:B------:R-:W-:Y:S01]  /*24520*/  IMAD.MOV.U32 R14, RZ, RZ, R17 ;  /* 0x000000ffff0e7224 */ /* 0x000fe200078e0011 */
[----:B------:R-:W-:Y:S01]  /*24530*/  MOV R12, 0x181f ;  /* 0x0000181f000c7802 */ /* 0x000fe20000000f00 */
[----:B------:R-:W-:Y:S01]  /*24540*/  IMAD.MOV.U32 R13, RZ, RZ, 0x3 ;  /* 0x00000003ff0d7424 */ /* 0x000fe200078e00ff */
[----:B------:R-:W-:-:S02]  /*24550*/  MOV R11, 0xffffffff ;  /* 0xffffffff000b7802 */ /* 0x000fc40000000f00 */
[----:B------:R-:W-:Y:S02]  /*24560*/  MOV R10, 0x24580 ;  /* 0x00024580000a7802 */ /* 0x000fe40000000f00 */
[----:B-1-34-:R-:W-:Y:S05]  /*24570*/  CALL.REL.NOINC `($__internal_3_$__cuda_sm70_shflsync_idx_p) ;  /* 0x000001d000007944 */ /* 0x01afea0003c00000 */
[----:B--2---:R-:W-:Y:S01]  /*24580*/  MOV R17, R16 ;  /* 0x0000001000117202 */ /* 0x004fe20000000f00 */
[----:B-1----:R-:W-:Y:S05]  /*24590*/  BRA `(.L_x_1264) ;  /* 0xffffb66000007947 */ /* 0x002fea000383ffff */
.L_x_1235:
        /* <DEDUP_REMOVED lines=21> */
[----:B--2---:R-:W-:Y:S01]  /*246f0*/  MOV R60, R16 ;  /* 0x00000010003c7202 */ /* 0x004fe20000000f00 */
[----:B-1----:R-:W-:Y:S05]  /*24700*/  BRA `(.L_x_1265) ;  /* 0xffffb58000007947 */ /* 0x002fea000383ffff */
        .weak           $__internal_2_$__cuda_sm70_shflsync_bfly_p
        .type           $__internal_2_$__cuda_sm70_shflsync_bfly_p,@function
        .size           $__internal_2_$__cuda_sm70_shflsync_bfly_p,($__internal_3_$__cuda_sm70_shflsync_idx_p - $__internal_2_$__cuda_sm70_shflsync_bfly_p)
$__internal_2_$__cuda_sm70_shflsync_bfly_p:
[----:B------:R-:W-:Y:S01]  /*24710*/  MOV R11, 0x0 ;  /* 0x00000000000b7802 */ /* 0x000fe20000000f00 */
[----:B------:R-:W-:Y:S04]  /*24720*/  WARPSYNC R3 ;  /* 0x0000000300007348 */ /* 0x000fe80003800000 */
[----:B------:R1:W2:Y:S01]  /*24730*/  SHFL.BFLY PT, R6, R247, R6, R4 ;  /* 0x0c000006f7067389 */ /* 0x0002a200000e0004 */
[----:B------:R-:W-:Y:S05]  /*24740*/  RET.REL.NODEC R10 `(_ZN7cutlass13device_kernelIN5flash19enable_sm80_to_sm89INS1_16FlashAttnFwdSm80INS1_25CollectiveMainloopFwdSm80ILi8ELi1ELb0EN4cute5tupleIJNS5_1CILi128EEENS7_ILi48EEENS7_ILi256EEEEEELi256ENS_6half_tEfNS_4arch4Sm80ELb0ELb1ELb1ELb1ELb0ELb1ELb1ELb0EEENS1_21CollectiveEpilogueFwdINS6_IJS8_SA_S9_EEENS6_IJNS7_ILi1EEESI_SI_EEESC_SE_Li256ELb1ELb1ELb0ELb0EEENS1_19SingleTileSchedulerILb1ELb0ELb1ELi128EEEEEEEEEvNT_6ParamsE) ;  /* 0xfffdb8b00a007950 */ /* 0x000fea0003c3ffff */
        .weak           $__internal_3_$__cuda_sm70_shflsync_idx_p
        .type           $__internal_3_$__cuda_sm70_shflsync_idx_p,@function
        .size           $__internal_3_$__cuda_sm70_shflsync_idx_p,(.L_x_1544 - $__internal_3_$__cuda_sm70_shflsync_idx_p)
$__internal_3_$__cuda_sm70_shflsync_idx_p:
[----:B------:R-:W-:Y:S01]  /*24750*/  MOV R22, R10 ;  /* 0x0000000a00167202 */ /* 0x000fe20000000f00 */
[----:B------:R-:W-:Y:S04]  /*24760*/  WARPSYNC R11 ;  /* 0x0000000b00007348 */ /* 0x000fe80003800000 */
[----:B------:R-:W-:Y:S01]  /*24770*/  MOV R23, 0x0 ;  /* 0x0000000000177802 */ /* 0x000fe20000000f00 */
[----:B------:R1:W2:Y:S03]  /*24780*/  SHFL.IDX PT, R16, R14, R13, R12 ;  /* 0x0000000d0e107389 */ /* 0x0002a600000e000c */
[----:B------:R-:W-:Y:S05]  /*24790*/  RET.REL.NODEC R22 `(_ZN7cutlass13device_kernelIN5flash19enable_sm80_to_sm89INS1_16FlashAttnFwdSm80INS1_25CollectiveMainloopFwdSm80ILi8ELi1ELb0EN4cute5tupleIJNS5_1CILi128EEENS7_ILi48EEENS7_ILi256EEEEEELi256ENS_6half_tEfNS_4arch4Sm80ELb0ELb1ELb1ELb1ELb0ELb1ELb1ELb0EEENS1_21CollectiveEpilogueFwdINS6_IJS8_SA_S9_EEENS6_IJNS7_ILi1EEESI_SI_EEESC_SE_Li256ELb1ELb1ELb0ELb0EEENS1_19SingleTileSchedulerILb1ELb0ELb1ELi128EEEEEEEEEvNT_6ParamsE) ;  /* 0xfffdb86016007950 */ /* 0x000fea0003c3ffff */
.L_x_1266:
        /* <DEDUP_REMOVED lines=14> */
.L_x_1544:


//--------------------- .text._ZN7cutlass13device_kernelIN5flash19enable_sm80_to_sm89INS1_16FlashAttnFwdSm80INS1_25CollectiveMainloopFwdSm80ILi8ELi1ELb0EN4cute5tupleIJNS5_1CILi128EEENS7_ILi96EEENS7_ILi256EEEEEELi256ENS_6half_tEfNS_4arch4Sm80ELb1ELb0ELb1ELb0ELb0ELb0ELb1ELb0EEENS1_21CollectiveEpilogueFwdINS6_IJS8_SA_S9_EEENS6_IJNS7_ILi1EEESI_SI_EEESC_SE_Li256ELb0ELb1ELb0ELb0EEENS1_30DynamicPersistentTileSchedulerILi256ELi256ELb0ELb1ELb0EEEEEEEEEvNT_6ParamsE --------------------------
	.section	.text._ZN7cutlass13device_kernelIN5flash19enable_sm80_to_sm89INS1_16FlashAttnFwdSm80INS1_25CollectiveMainloopFwdSm80ILi8ELi1ELb0EN4cute5tupleIJNS5_1CILi128EEENS7_ILi96EEENS7_ILi256EEEEEELi256ENS_6half_tEfNS_4arch4Sm80ELb1ELb0ELb1ELb0ELb0ELb0ELb1ELb0EEENS1_21CollectiveEpilogueFwdINS6_IJS8_SA_S9_EEENS6_IJNS7_ILi1EEESI_SI_EEESC_SE_Li256ELb0ELb1ELb0ELb0EEENS1_30DynamicPersistentTileSchedulerILi256ELi256ELb0ELb1ELb0EEEEEEEEEvNT_6ParamsE,"ax",@progbits
	.sectioninfo	@"SHI_REGISTERS=255"
	.align	128
.text._ZN7cutlass13device_kernelIN5flash19enable_sm80_to_sm89INS1_16FlashAttnFwdSm80INS1_25CollectiveMainloopFwdSm80ILi8ELi1ELb0EN4cute5tupleIJNS5_1CILi128EEENS7_ILi96EEENS7_ILi256EEEEEELi256ENS_6half_tEfNS_4arch4Sm80ELb1ELb0ELb1ELb0ELb0ELb0ELb1ELb0EEENS1_21CollectiveEpilogueFwdINS6_IJS8_SA_S9_EEENS6_IJNS7_ILi1EEESI_SI_EEESC_SE_Li256ELb0ELb1ELb0ELb0EEENS1_30DynamicPersistentTileSchedulerILi256ELi256ELb0ELb1ELb0EEEEEEEEEvNT_6ParamsE:
        .type           _ZN7cutlass13device_kernelIN5flash19enable_sm80_to_sm89INS1_16FlashAttnFwdSm80INS1_25CollectiveMainloopFwdSm80ILi8ELi1ELb0EN4cute5tupleIJNS5_1CILi128EEENS7_ILi96EEENS7_ILi256EEEEEELi256ENS_6half_tEfNS_4arch4Sm80ELb1ELb0ELb1ELb0ELb0ELb0ELb1ELb0EEENS1_21CollectiveEpilogueFwdINS6_IJS8_SA_S9_EEENS6_IJNS7_ILi1EEESI_SI_EEESC_SE_Li256ELb0ELb1ELb0ELb0EEENS1_30DynamicPersistentTileSchedulerILi256ELi256ELb0ELb1ELb0EEEEEEEEEvNT_6ParamsE,@function
        .size           _ZN7cutlass13device_kernelIN5flash19enable_sm80_to_sm89INS1_16FlashAttnFwdSm80INS1_25CollectiveMainloopFwdSm80ILi8ELi1ELb0EN4cute5tupleIJNS5_1CILi128EEENS7_ILi96EEENS7_ILi256EEEEEELi256ENS_6half_tEfNS_4arch4Sm80ELb1ELb0ELb1ELb0ELb0ELb0ELb1ELb0EEENS1_21CollectiveEpilogueFwdINS6_IJS8_SA_S9_EEENS6_IJNS7_ILi1EEESI_SI_EEESC_SE_Li256ELb0ELb1ELb0ELb0EEENS1_30DynamicPersistentTileSchedulerILi256ELi256ELb0ELb1ELb0EEEEEEEEEvNT_6ParamsE,(.L_x_1548 - _ZN7cutlass13device_kernelIN5flash19enable_sm80_to_sm89INS1_16FlashAttnFwdSm80INS1_25CollectiveMainloopFwdSm80ILi8ELi1ELb0EN4cute5tupleIJNS5_1CILi128EEENS7_ILi96EEENS7_ILi256EEEEEELi256ENS_6half_tEfNS_4arch4Sm80ELb1ELb0ELb1ELb0ELb0ELb0ELb1ELb0EEENS1_21CollectiveEpilogueFwdINS6_IJS8_SA_S9_EEENS6_IJNS7_ILi1EEESI_SI_EEESC_SE_Li256ELb0ELb1ELb0ELb0EEENS1_30DynamicPersistentTileSchedulerILi256ELi256ELb0ELb1ELb0EEEEEEEEEvNT_6ParamsE)
        .other          _ZN7cutlass13device_kernelIN5flash19enable_sm80_to_sm89INS1_16FlashAttnFwdSm80INS1_25CollectiveMainloopFwdSm80ILi8ELi1ELb0EN4cute5tupleIJNS5_1CILi128EEENS7_ILi96EEENS7_ILi256EEEEEELi256ENS_6half_tEfNS_4arch4Sm80ELb1ELb0ELb1ELb0ELb0ELb0ELb1ELb0EEENS1_21CollectiveEpilogueFwdINS6_IJS8_SA_S9_EEENS6_IJNS7_ILi1EEESI_SI_EEESC_SE_Li256ELb0ELb1ELb0ELb0EEENS1_30DynamicPersistentTileSchedulerILi256ELi256ELb0ELb1ELb0EEEEEEEEEvNT_6ParamsE,@"STO_CUDA_ENTRY STV_DEFAULT"
_ZN7cutlass13device_kernelIN5flash19enable_sm80_to_sm89INS1_16FlashAttnFwdSm80INS1_25CollectiveMainloopFwdSm80ILi8ELi1ELb0EN4cute5tupleIJNS5_1CILi128EEENS7_ILi96EEENS7_ILi256EEEEEELi256ENS_6half_tEfNS_4arch4Sm80ELb1ELb0ELb1ELb0ELb0ELb0ELb1ELb0EEENS1_21CollectiveEpilogueFwdINS6_IJS8_SA_S9_EEENS6_IJNS7_ILi1EEESI_SI_EEESC_SE_Li256ELb0ELb1ELb0ELb0EEENS1_30DynamicPersistentTileSchedulerILi256ELi256ELb0ELb1ELb0EEEEEEEEEvNT_6ParamsE:
[----:B------:R-:W-:-:S03]  /*0000*/  MOV R1, c[0x0][0x28] ;  /* 0x00000a0000017a02 */ /* 0x000fc60000000f00 */
[----:B------:R-:W1:Y:S01]  /*0010*/  S2R R18, SR_TID.X ;  /* 0x0000000000127919 */ /* 0x000e620000002100 */
[----:B------:R-:W-:-:S03]  /*0020*/  IADD3 R1, R1, -0xa8, RZ ;  /* 0xffffff5801017810 */ /* 0x000fc60007ffe0ff */
[----:B------:R-:W2:Y:S01]  /*0030*/  S2R R13, SR_CTAID.X ;  /* 0x00000000000d7919 */ /* 0x000ea20000002500 */
[----:B-1----:R-:W-:-:S05]  /*0040*/  SHF.R.U32.HI R0, RZ, 0x5, R18 ;  /* 0x00000005ff007819 */ /* 0x002fca0000011612 */
[----:B------:R-:W1:Y:S04]  /*0050*/  SHFL.IDX PT, R2, R0, RZ, 0x1f ;  /* 0x00001fff00027589 */ /* 0x000e6800000e0000 */
[----:B------:R-:W3:Y:S01]  /*0060*/  SHFL.IDX PT, R0, R0, RZ, 0x1f ;  /* 0x00001fff00007589 */ /* 0x000ee200000e0000 */
[----:B-1----:R-:W-:Y:S01]  /*0070*/  ISETP.GE.AND P0, PT, R2, 0x1, PT ;  /* 0x000000010200780c */ /* 0x002fe20003f06270 */
[----:B---3--:R1:W3:-:S12]  /*0080*/  R2UR UR6, R0 ;  /* 0x00000000000673c2 */ /* 0x0082d800000e0000 */
[----:B------:R-:W-:Y:S06]  /*0090*/  @P0 BAR.ARV 0x4, 0x100 ;  /* 0x0104000000000b1d */ /* 0x000fec0000002000 */
[----:B--2---:R-:W-:-:S13]  /*00a0*/  ISETP.GE.AND P0, PT, R13, c[0x0][0x538], PT ;  /* 0x00014e000d007a0c */ /* 0x004fda0003f06270 */
[----:B------:R-:W-:Y:S05]  /*00b0*/  @P0 EXIT ;  /* 0x000000000000094d */ /* 0x000fea0003800000 */
[----:B-1-3--:R-:W-:Y:S01]  /*00c0*/  SHF.R.S32.HI R11, RZ, 0x1f, R18 ;  /* 0x0000001fff0b7819 */ /* 0x00afe20000011412 */
[----:B------:R-:W-:Y:S01]  /*00d0*/  IMAD.MOV.U32 R220, RZ, RZ, 0x40 ;  /* 0x00000040ffdc7424 */ /* 0x000fe200078e00ff */
[----:B------:R-:W-:Y:S01]  /*00e0*/  ULDC.64 UR8, c[0x0][0x118] ;  /* 0x0000460000087ab9 */ /* 0x000fe20000000a00 */
[----:B------:R-:W-:Y:S01]  /*00f0*/  IMAD.MOV.U32 R218, RZ, RZ, 0x20 ;  /* 0x00000020ffda7424 */ /* 0x000fe200078e00ff */
[CC--:B------:R-:W-:Y:S02]  /*0100*/  LEA.HI R2, R11.reuse, R18.reuse, RZ, 0x4 ;  /* 0x000000120b027211 */ /* 0x0c0fe400078f20ff */
[----:B------:R-:W-:Y:S02]  /*0110*/  LEA.HI R9, R11, R18, RZ, 0x3 ;  /* 0x000000120b097211 */ /* 0x000fe400078f18ff */
[----:B------:R-:W-:Y:S02]  /*0120*/  SHF.R.S32.HI R3, RZ, 0x4, R2 ;  /* 0x00000004ff037819 */ /* 0x000fe40000011402 */
[----:B------:R-:W-:-:S02]  /*0130*/  LOP3.LUT R5, R9, 0xfffffff8, RZ, 0xc0, !PT ;  /* 0xfffffff809057812 */ /* 0x000fc400078ec0ff */
[----:B------:R-:W-:Y:S02]  /*0140*/  LEA.HI R0, R2, R3, RZ, 0x1 ;  /* 0x0000000302007211 */ /* 0x000fe400078f08ff */
[----:B------:R-:W-:Y:S01]  /*0150*/  SHF.R.S32.HI R15, RZ, 0x3, R9 ;  /* 0x00000003ff0f7819 */ /* 0x000fe20000011409 */
[----:B------:R-:W-:Y:S01]  /*0160*/  IMAD.IADD R8, R18, 0x1, -R5 ;  /* 0x0000000112087824 */ /* 0x000fe200078e0a05 */
[----:B------:R-:W-:Y:S02]  /*0170*/  LOP3.LUT R0, R0, 0xfffffffe, RZ, 0xc0, !PT ;  /* 0xfffffffe00007812 */ /* 0x000fe400078ec0ff */
[----:B------:R-:W-:Y:S01]  /*0180*/  LEA.HI R12, R11, R18, RZ, 0x2 ;  /* 0x000000120b0c7211 */ /* 0x000fe200078f10ff */
[----:B------:R-:W-:Y:S02]  /*0190*/  IMAD.SHL.U32 R4, R15, 0x40, RZ ;  /* 0x000000400f047824 */ /* 0x000fe400078e00ff */
[----:B------:R-:W-:Y:S01]  /*01a0*/  IMAD.IADD R216, R3, 0x1, -R0 ;  /* 0x0000000103d87824 */ /* 0x000fe200078e0a00 */
[----:B------:R-:W-:Y:S01]  /*01b0*/  LOP3.LUT R0, R2, 0xfffffff0, RZ, 0xc0, !PT ;  /* 0xfffffff002007812 */ /* 0x000fe200078ec0ff */
[C---:B------:R-:W-:Y:S01]  /*01c0*/  IMAD.SHL.U32 R16, R8.reuse, 0x8, RZ ;  /* 0x0000000808107824 */ /* 0x040fe200078e00ff */
[--C-:B------:R-:W-:Y:S01]  /*01d0*/  SHF.R.S32.HI R10, RZ, 0x2, R12.reuse ;  /* 0x00000002ff0a7819 */ /* 0x100fe2000001140c */
[----:B------:R-:W-:Y:S01]  /*01e0*/  IMAD.SHL.U32 R6, R8, 0x40, RZ ;  /* 0x0000004008067824 */ /* 0x000fe200078e00ff */
[----:B------:R-:W-:Y:S01]  /*01f0*/  SHF.R.S32.HI R3, RZ, 0x1f, R12 ;  /* 0x0000001fff037819 */ /* 0x000fe2000001140c */
[----:B------:R-:W-:Y:S01]  /*0200*/  IMAD.IADD R2, R18, 0x1, -R0 ;  /* 0x0000000112027824 */ /* 0x000fe200078e0a00 */
[----:B------:R-:W-:-:S02]  /*0210*/  LOP3.LUT R0, R4, 0x1c0, RZ, 0xc0, !PT ;  /* 0x000001c004007812 */ /* 0x000fc400078ec0ff */
[----:B------:R-:W-:Y:S02]  /*0220*/  LEA.HI R3, R3, R10, RZ, 0x3 ;  /* 0x0000000a03037211 */ /* 0x000fe400078f18ff */
[----:B------:R-:W-:Y:S02]  /*0230*/  LOP3.LUT R5, R0, 0x38, R16, 0xf8, !PT ;  /* 0x0000003800057812 */ /* 0x000fe400078ef810 */
[----:B------:R-:W-:Y:S02]  /*0240*/  LOP3.LUT R4, R3, 0xfffffff8, RZ, 0xc0, !PT ;  /* 0xfffffff803047812 */ /* 0x000fe400078ec0ff */
[----:B------:R-:W-:Y:S02]  /*0250*/  SHF.R.U32.HI R3, RZ, 0x3, R0 ;  /* 0x00000003ff037819 */ /* 0x000fe40000011600 */
[----:B------:R-:W-:Y:S02]  /*0260*/  SHF.R.S32.HI R7, RZ, 0x1f, R2 ;  /* 0x0000001fff077819 */ /* 0x000fe40000011402 */
[----:B------:R-:W-:-:S02]  /*0270*/  LOP3.LUT R0, R6, 0x1c0, RZ, 0xc0, !PT ;  /* 0x000001c006007812 */ /* 0x000fc400078ec0ff */
[----:B------:R-:W-:Y:S02]  /*0280*/  LOP3.LUT R5, R5, R3, RZ, 0x3c, !PT ;  /* 0x0000000305057212 */ /* 0x000fe400078e3cff */
[----:B------:R-:W-:Y:S01]  /*0290*/  LEA.HI R217, R7, R2, RZ, 0x3 ;  /* 0x0000000207d97211 */ /* 0x000fe200078f18ff */
[----:B------:R-:W-:Y:S01]  /*02a0*/  IMAD.IADD R7, R10, 0x1, -R4 ;  /* 0x000000010a077824 */ /* 0x000fe200078e0a04 */
[----:B------:R-:W-:Y:S02]  /*02b0*/  LOP3.LUT R3, R0, 0x8, R9, 0xf8, !PT ;  /* 0x0000000800037812 */ /* 0x000fe400078ef809 */
[----:B------:R-:W-:Y:S02]  /*02c0*/  SHF.R.U32.HI R0, RZ, 0x3, R0 ;  /* 0x00000003ff007819 */ /* 0x000fe40000011600 */
[-C--:B------:R-:W-:Y:S02]  /*02d0*/  LEA.HI R6, R11, R18.reuse, RZ, 0x5 ;  /* 0x000000120b067211 */ /* 0x080fe400078f28ff */
[C---:B------:R-:W-:Y:S01]  /*02e0*/  LOP3.LUT R4, R217.reuse, 0xfffffff8, RZ, 0xc0, !PT ;  /* 0xfffffff8d9047812 */ /* 0x040fe200078ec0ff */
[----:B------:R-:W-:Y:S01]  /*02f0*/  IMAD.SHL.U32 R217, R217, 0x40, RZ ;  /* 0x00000040d9d97824 */ /* 0x000fe200078e00ff */
[----:B------:R-:W-:-:S02]  /*0300*/  LEA.HI R10, R11, R18, RZ, 0x6 ;  /* 0x000000120b0a7211 */ /* 0x000fc400078f30ff */
[----:B------:R-:W-:Y:S01]  /*0310*/  LOP3.LUT R11, R3, R0, RZ, 0x3c, !PT ;  /* 0x00000000030b7212 */ /* 0x000fe200078e3cff */
[----:B------:R-:W-:Y:S01]  /*0320*/  IMAD.IADD R9, R2, 0x1, -R4 ;  /* 0x0000000102097824 */ /* 0x000fe200078e0a04 */
[----:B------:R-:W-:Y:S01]  /*0330*/  LOP3.LUT R0, R6, 0xffffffe0, RZ, 0xc0, !PT ;  /* 0xffffffe006007812 */ /* 0x000fe200078ec0ff */
[----:B------:R-:W-:Y:S01]  /*0340*/  IMAD.SHL.U32 R4, R10, 0x8, RZ ;  /* 0x000000080a047824 */ /* 0x000fe200078e00ff */
[--C-:B------:R-:W-:Y:S02]  /*0350*/  SHF.R.S32.HI R223, RZ, 0x5, R6.reuse ;  /* 0x00000005ffdf7819 */ /* 0x100fe40000011406 */
[----:B------:R-:W-:Y:S01]  /*0360*/  SHF.R.S32.HI R2, RZ, 0x1f, R6 ;  /* 0x0000001fff027819 */ /* 0x000fe20000011406 */
[----:B------:R-:W-:Y:S01]  /*0370*/  IMAD.IADD R14, R18, 0x1, -R0 ;  /* 0x00000001120e7824 */ /* 0x000fe200078e0a00 */
[----:B------:R-:W-:Y:S01]  /*0380*/  LOP3.LUT R251, R5, 0x7ffffe00, R4, 0xf8, !PT ;  /* 0x7ffffe0005fb7812 */ /* 0x000fe200078ef804 */
[----:B------:R-:W-:Y:S01]  /*0390*/  IMAD.SHL.U32 R5, R216, 0x8, RZ ;  /* 0x00000008d8057824 */ /* 0x000fe200078e00ff */
[----:B------:R-:W-:Y:S01]  /*03a0*/  LEA.HI R0, R2, R223, RZ, 0x3 ;  /* 0x000000df02007211 */ /* 0x000fe200078f18ff */
[----:B------:R-:W-:Y:S01]  /*03b0*/  IMAD.SHL.U32 R2, R9, 0x40, RZ ;  /* 0x0000004009027824 */ /* 0x000fe200078e00ff */
[----:B------:R-:W-:Y:S01]  /*03c0*/  SHF.R.S32.HI R4, RZ, 0x1f, R14 ;  /* 0x0000001fff047819 */ /* 0x000fe2000001140e */
[----:B------:R-:W-:Y:S01]  /*03d0*/  IMAD R216, R216, 0x200, R11 ;  /* 0x00000200d8d87824 */ /* 0x000fe200078e020b */
[----:B------:R-:W-:Y:S01]  /*03e0*/  LOP3.LUT R3, R12, 0xfffffffc, RZ, 0xc0, !PT ;  /* 0xfffffffc0c037812 */ /* 0x000fe200078ec0ff */
[----:B------:R-:W-:Y:S01]  /*03f0*/  IMAD.SHL.U32 R251, R251, 0x2, RZ ;  /* 0x00000002fbfb7824 */ /* 0x000fe200078e00ff */
[----:B------:R-:W-:-:S02]  /*0400*/  LOP3.LUT R0, R0, 0xffffff8, RZ, 0xc0, !PT ;  /* 0x0ffffff800007812 */ /* 0x000fc400078ec0ff */
[----:B------:R-:W-:Y:S01]  /*0410*/  LEA.HI R10, R4, R14, RZ, 0x2 ;  /* 0x0000000e040a7211 */ /* 0x000fe200078f10ff */
[----:B------:R-:W-:Y:S01]  /*0420*/  IMAD.IADD R6, R18, 0x1, -R3 ;  /* 0x0000000112067824 */ /* 0x000fe200078e0a03 */
[----:B------:R-:W-:Y:S01]  /*0430*/  LOP3.LUT R2, R2, 0x1c0, RZ, 0xc0, !PT ;  /* 0x000001c002027812 */ /* 0x000fe200078ec0ff */
[C---:B------:R-:W-:Y:S01]  /*0440*/  IMAD.IADD R3, R223.reuse, 0x1, -R0 ;  /* 0x00000001df037824 */ /* 0x040fe200078e0a00 */
[----:B------:R-:W-:Y:S01]  /*0450*/  SHF.R.S32.HI R0, RZ, 0x2, R10 ;  /* 0x00000002ff007819 */ /* 0x000fe2000001140a */
[----:B------:R-:W-:Y:S01]  /*0460*/  IMAD.SHL.U32 R223, R223, 0x400, RZ ;  /* 0x00000400dfdf7824 */ /* 0x000fe200078e00ff */
[----:B------:R-:W-:Y:S02]  /*0470*/  LOP3.LUT R5, R2, 0x8, R5, 0xf8, !PT ;  /* 0x0000000802057812 */ /* 0x000fe400078ef805 */
[----:B------:R-:W-:Y:S01]  /*0480*/  SHF.R.U32.HI R2, RZ, 0x3, R2 ;  /* 0x00000003ff027819 */ /* 0x000fe20000011602 */
[----:B------:R-:W-:Y:S01]  /*0490*/  IMAD R12, R3, 0x10, R0 ;  /* 0x00000010030c7824 */ /* 0x000fe200078e0200 */
[C---:B------:R-:W-:Y:S01]  /*04a0*/  LEA.HI R0, R6.reuse, R6, RZ, 0x1 ;  /* 0x0000000606007211 */ /* 0x040fe200078f08ff */
[----:B------:R-:W-:Y:S01]  /*04b0*/  IMAD R3, R6, 0x2, R223 ;  /* 0x0000000206037824 */ /* 0x000fe200078e02df */
[----:B------:R-:W-:Y:S01]  /*04c0*/  LOP3.LUT R5, R5, R2, RZ, 0x3c, !PT ;  /* 0x0000000205057212 */ /* 0x000fe200078e3cff */
[C---:B------:R-:W-:Y:S01]  /*04d0*/  IMAD.SHL.U32 R2, R7.reuse, 0x40, RZ ;  /* 0x0000004007027824 */ /* 0x040fe200078e00ff */
[----:B------:R-:W-:Y:S01]  /*04e0*/  LOP3.LUT R4, R7, 0x1, RZ, 0xc0, !PT ;  /* 0x0000000107047812 */ /* 0x000fe200078ec0ff */
[----:B------:R-:W-:Y:S01]  /*04f0*/  STL [R1+0x94], R12 ;  /* 0x0000940c01007387 */ /* 0x000fe20000100800 */
[----:B------:R-:W-:-:S02]  /*0500*/  LOP3.LUT R0, R0, 0x1ffffffe, RZ, 0xc0, !PT ;  /* 0x1ffffffe00007812 */ /* 0x000fc400078ec0ff */
[----:B------:R-:W-:Y:S01]  /*0510*/  LOP3.LUT R2, R2, 0x1c0, RZ, 0xc0, !PT ;  /* 0x000001c002027812 */ /* 0x000fe200078ec0ff */
[----:B------:R-:W-:Y:S01]  /*0520*/  STL [R1+0x68], R13 ;  /* 0x0000680d01007387 */ /* 0x000fe20000100800 */
[----:B------:R-:W-:Y:S01]  /*0530*/  ISETP.NE.U32.AND P0, PT, R4, 0x1, PT ;  /* 0x000000010400780c */ /* 0x000fe20003f05070 */
[----:B------:R-:W-:Y:S01]  /*0540*/  IMAD.IADD R4, R6, 0x1, -R0 ;  /* 0x0000000106047824 */ /* 0x000fe200078e0a00 */
[----:B------:R-:W-:Y:S02]  /*0550*/  LEA.HI R0, R2, R2, RZ, 0x1d ;  /* 0x0000000202007211 */ /* 0x000fe400078fe8ff */
[----:B------:R-:W-:Y:S02]  /*0560*/  LOP3.LUT R217, R217, 0xfffffe00, RZ, 0xc0, !PT ;  /* 0xfffffe00d9d97812 */ /* 0x000fe400078ec0ff */
[----:B------:R-:W-:Y:S01]  /*0570*/  SHF.R.S32.HI R17, RZ, 0x1f, R16 ;  /* 0x0000001fff117819 */ /* 0x000fe20000011410 */
[----:B------:R-:W-:Y:S01]  /*0580*/  IMAD.IADD R3, R3, 0x1, R0 ;  /* 0x0000000103037824 */ /* 0x000fe200078e0200 */
[----:B------:R-:W-:Y:S01]  /*0590*/  IADD3 R6, R16, 0x40, RZ ;  /* 0x0000004010067810 */ /* 0x000fe20007ffe0ff */
[----:B------:R-:W-:Y:S01]  /*05a0*/  IMAD R0, R8, 0x20, R15 ;  /* 0x0000002008007824 */ /* 0x000fe200078e020f */
[----:B------:R-:W-:-:S02]  /*05b0*/  IADD3 R223, R5, R217, R223 ;  /* 0x000000d905df7210 */ /* 0x000fc40007ffe0df */
[----:B------:R-:W-:Y:S02]  /*05c0*/  LOP3.LUT R217, R5, R217, RZ, 0xfc, !PT ;  /* 0x000000d905d97212 */ /* 0x000fe400078efcff */
[----:B------:R1:W-:Y:S01]  /*05d0*/  STL [R1+0x90], R0 ;  /* 0x0000900001007387 */ /* 0x0003e20000100800 */
[C---:B------:R-:W-:Y:S02]  /*05e0*/  IADD3 R5, R16.reuse, 0x80, RZ ;  /* 0x0000008010057810 */ /* 0x040fe40007ffe0ff */
[----:B------:R-:W-:Y:S01]  /*05f0*/  IADD3 R2, R16, 0xc0, RZ ;  /* 0x000000c010027810 */ /* 0x000fe20007ffe0ff */
[----:B------:R-:W-:Y:S01]  /*0600*/  STL.64 [R1+0x38], R16 ;  /* 0x0000381001007387 */ /* 0x000fe20000100a00 */
[----:B------:R-:W-:Y:S02]  /*0610*/  R2P PR, R7, 0x6 ;  /* 0x0000000607007804 */ /* 0x000fe40000000000 */
[----:B------:R-:W-:Y:S01]  /*0620*/  LEA R3, R3, 0x80, 0x1 ;  /* 0x0000008003037811 */ /* 0x000fe200078e08ff */
[----:B------:R2:W-:Y:S01]  /*0630*/  STL [R1+0x44], R6 ;  /* 0x0000440601007387 */ /* 0x0005e20000100800 */
[----:B------:R-:W-:-:S02]  /*0640*/  LOP3.LUT P4, RZ, R8, 0x2, RZ, 0xc0, !PT ;  /* 0x0000000208ff7812 */ /* 0x000fc4000788c0ff */
[C---:B------:R-:W-:Y:S01]  /*0650*/  LOP3.LUT P6, RZ, R9.reuse, 0x2, RZ, 0xc0, !PT ;  /* 0x0000000209ff7812 */ /* 0x040fe200078cc0ff */
[----:B------:R3:W-:Y:S01]  /*0660*/  STL [R1+0x40], R5 ;  /* 0x0000400501007387 */ /* 0x0007e20000100800 */
[----:B------:R-:W-:Y:S02]  /*0670*/  LOP3.LUT P3, RZ, R8, 0x4, RZ, 0xc0, !PT ;  /* 0x0000000408ff7812 */ /* 0x000fe4000786c0ff */
[----:B------:R-:W-:Y:S02]  /*0680*/  LOP3.LUT P5, RZ, R9, 0x4, RZ, 0xc0, !PT ;  /* 0x0000000409ff7812 */ /* 0x000fe400078ac0ff */
[----:B------:R-:W-:Y:S02]  /*0690*/  LEA R216, R216, 0xc100, 0x1 ;  /* 0x0000c100d8d87811 */ /* 0x000fe400078e08ff */
[----:B------:R-:W-:Y:S02]  /*06a0*/  LEA R223, R223, 0x18100, 0x1 ;  /* 0x00018100dfdf7811 */ /* 0x000fe400078e08ff */
[----:B------:R-:W-:-:S02]  /*06b0*/  LEA R217, R217, 0x100, 0x1 ;  /* 0x00000100d9d97811 */ /* 0x000fc400078e08ff */
[----:B------:R-:W-:Y:S02]  /*06c0*/  SEL R219, R220, 0xffffffc0, !P3 ;  /* 0xffffffc0dcdb7807 */ /* 0x000fe40005800000 */
[----:B-1----:R-:W-:Y:S02]  /*06d0*/  LOP3.LUT R0, R10, 0x7ffffffc, RZ, 0xc0, !PT ;  /* 0x7ffffffc0a007812 */ /* 0x002fe400078ec0ff */
[C---:B------:R-:W-:Y:S01]  /*06e0*/  IADD3 R227, R216.reuse, 0x20, RZ ;  /* 0x00000020d8e37810 */ /* 0x040fe20007ffe0ff */
[C---:B------:R-:W-:Y:S01]  /*06f0*/  IMAD.IADD R222, R216.reuse, 0x1, R219 ;  /* 0x00000001d8de7824 */ /* 0x040fe200078e02db */
[----:B------:R-:W-:Y:S01]  /*0700*/  @P4 IADD3 R227, R216, -0x20, RZ ;  /* 0xffffffe0d8e34810 */ /* 0x000fe20007ffe0ff */
[----:B------:R-:W-:Y:S01]  /*0710*/  IMAD.IADD R0, R14, 0x1, -R0 ;  /* 0x000000010e007824 */ /* 0x000fe200078e0a00 */
[----:B--2---:R-:W-:-:S03]  /*0720*/  SHF.R.S32.HI R6, RZ, 0x1f, R6 ;  /* 0x0000001fff067819 */ /* 0x004fc60000011406 */
[----:B------:R-:W-:Y:S01]  /*0730*/  IMAD.IADD R219, R219, 0x1, R227 ;  /* 0x00000001dbdb7824 */ /* 0x000fe200078e02e3 */
[C---:B------:R-:W-:Y:S02]  /*0740*/  IADD3 R250, R227.reuse, 0x800, RZ ;  /* 0x00000800e3fa7810 */ /* 0x040fe40007ffe0ff */
[----:B---3--:R-:W-:Y:S01]  /*0750*/  SHF.R.S32.HI R5, RZ, 0x1f, R5 ;  /* 0x0000001fff057819 */ /* 0x008fe20000011405 */
[----:B------:R1:W-:Y:S01]  /*0760*/  STL [R1+0x64], R6 ;  /* 0x0000640601007387 */ /* 0x0003e20000100800 */
[C---:B------:R-:W-:Y:S02]  /*0770*/  IADD3 R249, R227.reuse, 0x1000, RZ ;  /* 0x00001000e3f97810 */ /* 0x040fe40007ffe0ff */
[C---:B------:R-:W-:Y:S01]  /*0780*/  IADD3 R248, R227.reuse, 0x1800, RZ ;  /* 0x00001800e3f87810 */ /* 0x040fe20007ffe0ff */
[----:B------:R2:W-:Y:S01]  /*0790*/  STL [R1+0x48], R2 ;  /* 0x0000480201007387 */ /* 0x0005e20000100800 */
[C---:B------:R-:W-:Y:S02]  /*07a0*/  IADD3 R247, R227.reuse, 0x2000, RZ ;  /* 0x00002000e3f77810 */ /* 0x040fe40007ffe0ff */
[C---:B------:R-:W-:Y:S01]  /*07b0*/  IADD3 R246, R227.reuse, 0x2800, RZ ;  /* 0x00002800e3f67810 */ /* 0x040fe20007ffe0ff */
[----:B------:R3:W-:Y:S01]  /*07c0*/  STL [R1+0x60], R5 ;  /* 0x0000600501007387 */ /* 0x0007e20000100800 */
[----:B------:R-:W-:-:S02]  /*07d0*/  IADD3 R245, R227, 0x3000, RZ ;  /* 0x00003000e3f57810 */ /* 0x000fc40007ffe0ff */
[C---:B------:R-:W-:Y:S02]  /*07e0*/  IADD3 R244, R227.reuse, 0x3800, RZ ;  /* 0x00003800e3f47810 */ /* 0x040fe40007ffe0ff */
[C---:B------:R-:W-:Y:S02]  /*07f0*/  IADD3 R243, R227.reuse, 0x4000, RZ ;  /* 0x00004000e3f37810 */ /* 0x040fe40007ffe0ff */
[C---:B------:R-:W-:Y:S02]  /*0800*/  IADD3 R242, R227.reuse, 0x4800, RZ ;  /* 0x00004800e3f27810 */ /* 0x040fe40007ffe0ff */
[C---:B------:R-:W-:Y:S02]  /*0810*/  IADD3 R241, R227.reuse, 0x5000, RZ ;  /* 0x00005000e3f17810 */ /* 0x040fe40007ffe0ff */
[C---:B------:R-:W-:Y:S02]  /*0820*/  IADD3 R240, R227.reuse, 0x5800, RZ ;  /* 0x00005800e3f07810 */ /* 0x040fe40007ffe0ff */
[----:B------:R-:W-:-:S02]  /*0830*/  IADD3 R239, R227, 0x6000, RZ ;  /* 0x00006000e3ef7810 */ /* 0x000fc40007ffe0ff */
[C---:B------:R-:W-:Y:S01]  /*0840*/  IADD3 R238, R227.reuse, 0x6800, RZ ;  /* 0x00006800e3ee7810 */ /* 0x040fe20007ffe0ff */
[----:B-1----:R-:W-:Y:S01]  /*0850*/  IMAD.SHL.U32 R6, R0, 0x2, RZ ;  /* 0x0000000200067824 */ /* 0x002fe200078e00ff */
[C---:B------:R-:W-:Y:S01]  /*0860*/  IADD3 R237, R227.reuse, 0x7000, RZ ;  /* 0x00007000e3ed7810 */ /* 0x040fe20007ffe0ff */
[----:B------:R-:W-:Y:S01]  /*0870*/  IMAD R0, R4, 0x8, R12 ;  /* 0x0000000804007824 */ /* 0x000fe200078e020c */
[C---:B------:R-:W-:Y:S02]  /*0880*/  IADD3 R236, R227.reuse, 0x7800, RZ ;  /* 0x00007800e3ec7810 */ /* 0x040fe40007ffe0ff */
[----:B--2---:R-:W-:Y:S02]  /*0890*/  SHF.R.S32.HI R2, RZ, 0x1f, R2 ;  /* 0x0000001fff027819 */ /* 0x004fe40000011402 */
[----:B------:R-:W-:Y:S02]  /*08a0*/  IADD3 R235, R227, 0x8000, RZ ;  /* 0x00008000e3eb7810 */ /* 0x000fe40007ffe0ff */
[C---:B---3--:R-:W-:Y:S01]  /*08b0*/  SEL R5, R218.reuse, 0xffffffe0, !P1 ;  /* 0xffffffe0da057807 */ /* 0x048fe20004800000 */
[----:B------:R1:W-:Y:S01]  /*08c0*/  STL [R1+0x5c], R2 ;  /* 0x00005c0201007387 */ /* 0x0003e20000100800 */
[----:B------:R-:W-:-:S02]  /*08d0*/  SEL R218, R218, 0xffffffe0, !P6 ;  /* 0xffffffe0dada7807 */ /* 0x000fc40007000000 */
[C---:B------:R-:W-:Y:S01]  /*08e0*/  IADD3 R234, R227.reuse, 0x8800, RZ ;  /* 0x00008800e3ea7810 */ /* 0x040fe20007ffe0ff */
[----:B------:R2:W-:Y:S01]  /*08f0*/  STL [R1+0x54], R6 ;  /* 0x0000540601007387 */ /* 0x0005e20000100800 */
[----:B------:R-:W-:Y:S01]  /*0900*/  IADD3 R233, R227, 0x9000, RZ ;  /* 0x00009000e3e97810 */ /* 0x000fe20007ffe0ff */
[----:B------:R-:W-:Y:S01]  /*0910*/  IMAD.IADD R224, R223, 0x1, R218 ;  /* 0x00000001dfe07824 */ /* 0x000fe200078e02da */
[C---:B------:R-:W-:Y:S01]  /*0920*/  IADD3 R232, R227.reuse, 0x9800, RZ ;  /* 0x00009800e3e87810 */ /* 0x040fe20007ffe0ff */
[----:B------:R3:W-:Y:S01]  /*0930*/  STL [R1+0x8c], R0 ;  /* 0x00008c0001007387 */ /* 0x0007e20000100800 */
[----:B------:R-:W-:Y:S01]  /*0940*/  IMAD.IADD R218, R218, 0x1, R217 ;  /* 0x00000001dada7824 */ /* 0x000fe200078e02d9 */
[C---:B------:R-:W-:Y:S02]  /*0950*/  IADD3 R231, R227.reuse, 0xa000, RZ ;  /* 0x0000a000e3e77810 */ /* 0x040fe40007ffe0ff */
[----:B------:R4:W-:Y:S01]  /*0960*/  STL [R1+0x6c], R3 ;  /* 0x00006c0301007387 */ /* 0x0009e20000100800 */
[----:B------:R-:W-:-:S02]  /*0970*/  IADD3 R230, R227, 0xa800, RZ ;  /* 0x0000a800e3e67810 */ /* 0x000fc40007ffe0ff */
[C---:B------:R-:W-:Y:S02]  /*0980*/  IADD3 R229, R227.reuse, 0xb000, RZ ;  /* 0x0000b000e3e57810 */ /* 0x040fe40007ffe0ff */
[----:B------:R-:W-:Y:S02]  /*0990*/  IADD3 R228, R227, 0xb800, RZ ;  /* 0x0000b800e3e47810 */ /* 0x000fe40007ffe0ff */
[C---:B-1----:R-:W-:Y:S02]  /*09a0*/  SEL R2, R220.reuse, 0xffffffc0, !P2 ;  /* 0xffffffc0dc027807 */ /* 0x042fe40005000000 */
[----:B------:R-:W-:Y:S02]  /*09b0*/  SEL R220, R220, 0xffffffc0, !P5 ;  /* 0xffffffc0dcdc7807 */ /* 0x000fe40006800000 */
[C---:B--2---:R-:W-:Y:S01]  /*09c0*/  IADD3 R6, R3.reuse, -0x10, RZ ;  /* 0xfffffff003067810 */ /* 0x044fe20007ffe0ff */
[C---:B------:R-:W-:Y:S01]  /*09d0*/  IMAD.IADD R4, R3.reuse, 0x1, R2 ;  /* 0x0000000103047824 */ /* 0x040fe200078e0202 */
[----:B------:R-:W-:Y:S01]  /*09e0*/  @P0 IADD3 R6, R3, 0x10, RZ ;  /* 0x0000001003060810 */ /* 0x000fe20007ffe0ff */
[----:B------:R-:W-:-:S02]  /*09f0*/  IMAD.IADD R226, R223, 0x1, R220 ;  /* 0x00000001dfe27824 */ /* 0x000fc400078e02dc */
[----:B---3--:R-:W-:Y:S01]  /*0a00*/  IMAD.IADD R0, R3, 0x1, R5 ;  /* 0x0000000103007824 */ /* 0x008fe200078e0205 */
[----:B------:R-:W-:Y:S01]  /*0a10*/  STL [R1+0x88], R4 ;  /* 0x0000880401007387 */ /* 0x000fe20000100800 */
[----:B------:R-:W-:Y:S02]  /*0a20*/  IMAD.IADD R221, R220, 0x1, R217 ;  /* 0x00000001dcdd7824 */ /* 0x000fe400078e02d9 */
[----:B----4-:R-:W-:Y:S01]  /*0a30*/  IMAD.IADD R3, R2, 0x1, R6 ;  /* 0x0000000102037824 */ /* 0x010fe200078e0206 */
[----:B------:R1:W-:Y:S01]  /*0a40*/  STL [R1+0x78], R0 ;  /* 0x0000780001007387 */ /* 0x0003e20000100800 */
[----:B------:R-:W-:Y:S02]  /*0a50*/  IMAD.IADD R225, R224, 0x1, R220 ;  /* 0x00000001e0e17824 */ /* 0x000fe400078e02dc */
[----:B------:R-:W-:Y:S02]  /*0a60*/  IMAD.IADD R220, R220, 0x1, R218 ;  /* 0x00000001dcdc7824 */ /* 0x000fe400078e02da */
[----:B-1----:R-:W-:-:S05]  /*0a70*/  IMAD.IADD R0, R0, 0x1, R2 ;  /* 0x0000000100007824 */ /* 0x002fca00078e0202 */
[----:B------:R1:W-:Y:S04]  /*0a80*/  STL [R1+0x84], R0 ;  /* 0x0000840001007387 */ /* 0x0003e80000100800 */
[----:B------:R-:W-:Y:S04]  /*0a90*/  STL [R1+0x70], R6 ;  /* 0x0000700601007387 */ /* 0x000fe80000100800 */
[----:B------:R-:W-:Y:S01]  /*0aa0*/  STL [R1+0x80], R3 ;  /* 0x0000800301007387 */ /* 0x000fe20000100800 */
[----:B-1----:R-:W-:-:S05]  /*0ab0*/  IMAD.IADD R0, R5, 0x1, R6 ;  /* 0x0000000105007824 */ /* 0x002fca00078e0206 */
[----:B------:R1:W-:Y:S02]  /*0ac0*/  STL [R1+0x74], R0 ;  /* 0x0000740001007387 */ /* 0x0003e40000100800 */
[----:B-1----:R-:W-:-:S05]  /*0ad0*/  IMAD.IADD R0, R0, 0x1, R2 ;  /* 0x0000000100007824 */ /* 0x002fca00078e0202 */
[----:B------:R1:W-:Y:S02]  /*0ae0*/  STL [R1+0x7c], R0 ;  /* 0x00007c0001007387 */ /* 0x0003e40000100800 */
.L_x_1320:
[----:B------:R-:W2:Y:S01]  /*0af0*/  LDL R4, [R1+0x68] ;  /* 0x0000680001047983 */ /* 0x000ea20000100800 */
[----:B-1----:R-:W-:Y:S01]  /*0b00*/  IMAD.MOV.U32 R0, RZ, RZ, c[0x0][0x560] ;  /* 0x00015800ff007624 */ /* 0x002fe200078e00ff */
        /* <DEDUP_REMOVED lines=17> */
.L_x_1268:
[----:B------:R-:W-:-:S04]  /*0c20*/  MOV R0, c[0x0][0x554] ;  /* 0x0001550000007a02 */ /* 0x000fc80000000f00 */
[----:B------:R-:W-:Y:S02]  /*0c30*/  ISETP.NE.AND P0, PT, R0, 0x1, PT ;  /* 0x000000010000780c */ /* 0x000fe40003f05270 */
[----:B------:R-:W-:-:S11]  /*0c40*/  MOV R0, R2 ;  /* 0x0000000200007202 */ /* 0x000fd60000000f00 */
[----:B------:R-:W-:-:S05]  /*0c50*/  @P0 IMAD.HI.U32 R4, R2, c[0x0][0x558], RZ ;  /* 0x0001560002040a27 */ /* 0x000fca00078e00ff */
[----:B------:R-:W-:-:S05]  /*0c60*/  @P0 SHF.R.U32.HI R0, RZ, c[0x0][0x55c], R4 ;  /* 0x00015700ff000a19 */ /* 0x000fca0000011604 */
[----:B------:R-:W-:Y:S02]  /*0c70*/  IMAD R4, R0, c[0x0][0x554], RZ ;  /* 0x0001550000047a24 */ /* 0x000fe400078e02ff */
.L_x_1269:
[----:B------:R-:W-:Y:S05]  /*0c80*/  BSYNC B0 ;  /* 0x0000000000007941 */ /* 0x000fea0003800000 */
.L_x_1267:
[----:B------:R-:W2:Y:S01]  /*0c90*/  LDL.LU R55, [R1+0xc] ;  /* 0x00000c0001377983 */ /* 0x000ea20000300800 */
        /* <DEDUP_REMOVED lines=8> */
[----:B------:R-:W-:Y:S01]  /*0d20*/  MOV R5, c[0x0][0x548] ;  /* 0x0001520000057a02 */ /* 0x000fe20000000f00 */
[----:B------:R-:W-:Y:S01]  /*0d30*/  IMAD.SHL.U32 R54, R0, 0x80, RZ ;  /* 0x0000008000367824 */ /* 0x000fe200078e00ff */
[----:B------:R-:W-:Y:S01]  /*0d40*/  UIMAD.WIDE UR4, UR4, 0x2aaaaaab, URZ ;  /* 0x2aaaaaab040478a5 */ /* 0x000fe2000f8e023f */
[----:B------:R-:W-:Y:S01]  /*0d50*/  CS2R R130, SRZ ;  /* 0x0000000000827805 */ /* 0x000fe2000001ff00 */
[----:B------:R-:W-:Y:S01]  /*0d60*/  ISETP.NE.AND P0, PT, R5, 0x1, PT ;  /* 0x000000010500780c */ /* 0x000fe20003f05270 */
[----:B------:R-:W-:Y:S01]  /*0d70*/  IMAD.MOV.U32 R5, RZ, RZ, c[0x0][0x168] ;  /* 0x00005a00ff057624 */ /* 0x000fe200078e00ff */
[----:B------:R-:W-:Y:S01]  /*0d80*/  IADD3 R0, R54, 0x7f, RZ ;  /* 0x0000007f36007810 */ /* 0x000fe20007ffe0ff */
[----:B------:R-:W-:Y:S01]  /*0d90*/  USHF.R.U32.HI UR4, URZ, 0x1f, UR5 ;  /* 0x0000001f3f047899 */ /* 0x000fe20008011605 */
[----:B------:R-:W-:Y:S01]  /*0da0*/  MOV R56, R2 ;  /* 0x0000000200387202 */ /* 0x000fe20000000f00 */
[----:B------:R1:W-:Y:S01]  /*0db0*/  STL [R1+0x58], R54 ;  /* 0x0000583601007387 */ /* 0x0003e20000100800 */
[----:B------:R-:W-:Y:S01]  /*0dc0*/  CS2R R128, SRZ ;  /* 0x0000000000807805 */ /* 0x000fe2000001ff00 */
[----:B------:R-:W-:Y:S01]  /*0dd0*/  @P1 IMAD.HI.U32 R4, R0, c[0x0][0x2c8], RZ ;  /* 0x0000b20000041a27 */ /* 0x000fe200078e00ff */
[----:B------:R-:W-:Y:S01]  /*0de0*/  ULEA.HI.SX32 UR4, UR5, UR4, 0x1c ;  /* 0x0000000405047291 */ /* 0x000fe2000f8fe23f */
[----:B------:R-:W-:Y:S01]  /*0df0*/  CS2R R126, SRZ ;  /* 0x00000000007e7805 */ /* 0x000fe2000001ff00 */
[----:B------:R-:W-:Y:S01]  /*0e00*/  CS2R R124, SRZ ;  /* 0x00000000007c7805 */ /* 0x000fe2000001ff00 */
[----:B------:R-:W-:Y:S01]  /*0e10*/  IMAD.MOV.U32 R122, RZ, RZ, RZ ;  /* 0x000000ffff7a7224 */ /* 0x000fe200078e00ff */
[----:B------:R-:W-:Y:S01]  /*0e20*/  @P1 SHF.R.U32.HI R0, RZ, c[0x0][0x2cc], R4 ;  /* 0x0000b300ff001a19 */ /* 0x000fe20000011604 */
[----:B------:R-:W-:Y:S01]  /*0e30*/  @P0 IMAD.HI.U32 R3, R2, c[0x0][0x54c], RZ ;  /* 0x0001530002030a27 */ /* 0x000fe200078e00ff */
[----:B------:R-:W-:Y:S01]  /*0e40*/  IADD3 R4, -R5, 0x60, RZ ;  /* 0x0000006005047810 */ /* 0x000fe20007ffe1ff */
[----:B------:R-:W-:Y:S01]  /*0e50*/  CS2R R120, SRZ ;  /* 0x0000000000787805 */ /* 0x000fe2000001ff00 */
[----:B------:R-:W-:Y:S01]  /*0e60*/  CS2R R6, SRZ ;  /* 0x0000000000067805 */ /* 0x000fe2000001ff00 */
[----:B------:R-:W-:Y:S01]  /*0e70*/  MOV R118, RZ ;  /* 0x000000ff00767202 */ /* 0x000fe20000000f00 */
[----:B------:R-:W-:Y:S01]  /*0e80*/  CS2R R116, SRZ ;  /* 0x0000000000747805 */ /* 0x000fe2000001ff00 */
[----:B------:R-:W-:Y:S01]  /*0e90*/  IADD3 R0, R0, c[0x0][0x1d0], R4 ;  /* 0x0000740000007a10 */ /* 0x000fe20007ffe004 */
[----:B------:R-:W-:Y:S01]  /*0ea0*/  CS2R R8, SRZ ;  /* 0x0000000000087805 */ /* 0x000fe2000001ff00 */
[----:B------:R-:W-:Y:S01]  /*0eb0*/  @P0 SHF.R.U32.HI R56, RZ, c[0x0][0x550], R3 ;  /* 0x00015400ff380a19 */ /* 0x000fe20000011603 */
[----:B------:R-:W-:Y:S01]  /*0ec0*/  IMAD.MOV.U32 R114, RZ, RZ, RZ ;  /* 0x000000ffff727224 */ /* 0x000fe200078e00ff */
[----:B------:R-:W-:Y:S01]  /*0ed0*/  CS2R R10, SRZ ;  /* 0x00000000000a7805 */ /* 0x000fe2000001ff00 */
[----:B------:R-:W-:Y:S01]  /*0ee0*/  IMAD.HI R3, R0, 0x2aaaaaab, RZ ;  /* 0x2aaaaaab00037827 */ /* 0x000fe200078e02ff */
[----:B------:R-:W-:Y:S01]  /*0ef0*/  MOV R110, RZ ;  /* 0x000000ff006e7202 */ /* 0x000fe20000000f00 */
[----:B------:R-:W-:Y:S01]  /*0f00*/  CS2R R12, SRZ ;  /* 0x00000000000c7805 */ /* 0x000fe2000001ff00 */
[----:B------:R-:W-:Y:S01]  /*0f10*/  CS2R R14, SRZ ;  /* 0x00000000000e7805 */ /* 0x000fe2000001ff00 */
[----:B------:R-:W-:Y:S01]  /*0f20*/  IMAD.MOV R0, RZ, RZ, -R56 ;  /* 0x000000ffff007224 */ /* 0x000fe200078e0a38 */
[----:B------:R-:W-:Y:S01]  /*0f30*/  SHF.R.U32.HI R4, RZ, 0x1f, R3 ;  /* 0x0000001fff047819 */ /* 0x000fe20000011603 */
[----:B------:R-:W-:Y:S01]  /*0f40*/  IMAD.MOV.U32 R112, RZ, RZ, RZ ;  /* 0x000000ffff707224 */ /* 0x000fe200078e00ff */
[----:B------:R-:W-:Y:S01]  /*0f50*/  MOV R104, RZ ;  /* 0x000000ff00687202 */ /* 0x000fe20000000f00 */
[----:B------:R-:W-:Y:S01]  /*0f60*/  IMAD R60, R0, c[0x0][0x548], R2 ;  /* 0x00015200003c7a24 */ /* 0x000fe200078e0202 */
[----:B------:R-:W-:Y:S01]  /*0f70*/  LEA.HI.SX32 R3, R3, R4, 0x1c ;  /* 0x0000000403037211 */ /* 0x000fe200078fe2ff */
[----:B------:R-:W-:Y:S01]  /*0f80*/  IMAD.MOV.U32 R108, RZ, RZ, RZ ;  /* 0x000000ffff6c7224 */ /* 0x000fe200078e00ff */
[----:B------:R-:W-:Y:S01]  /*0f90*/  PRMT R0, RZ, 0x7610, R0 ;  /* 0x00007610ff007816 */ /* 0x000fe20000000000 */
[----:B------:R-:W-:Y:S01]  /*0fa0*/  CS2R R4, SRZ ;  /* 0x0000000000047805 */ /* 0x000fe2000001ff00 */
[----:B------:R-:W-:Y:S01]  /*0fb0*/  IMNMX R52, R3, UR4, PT ;  /* 0x0000000403347c17 */ /* 0x000fe2000b800200 */
[----:B------:R-:W-:Y:S01]  /*0fc0*/  IMAD.MOV.U32 R106, RZ, RZ, RZ ;  /* 0x000000ffff6a7224 */ /* 0x000fe200078e00ff */
[----:B------:R-:W-:Y:S01]  /*0fd0*/  CS2R R16, SRZ ;  /* 0x0000000000107805 */ /* 0x000fe2000001ff00 */
[----:B------:R-:W-:Y:S01]  /*0fe0*/  IMAD.MOV.U32 R102, RZ, RZ, RZ ;  /* 0x000000ffff667224 */ /* 0x000fe200078e00ff */
[----:B------:R-:W-:Y:S01]  /*0ff0*/  ISETP.GE.AND P0, PT, R52, 0x1, PT ;  /* 0x000000013400780c */ /* 0x000fe20003f06270 */
        /* <DEDUP_REMOVED lines=70> */
[----:B------:R1:W-:Y:S04]  /*1460*/  STL [R1+0x4c], R60 ;  /* 0x00004c3c01007387 */ /* 0x0003e80000100800 */
[----:B------:R1:W-:Y:S01]  /*1470*/  STL [R1+0x14], R52 ;  /* 0x0000143401007387 */ /* 0x0003e20000100800 */
[----:B------:R-:W-:Y:S05]  /*1480*/  @!P0 BRA `(.L_x_1270) ;  /* 0x000117a000008947 */ /* 0x000fea0003800000 */
[----:B-1----:R-:W2:Y:S01]  /*1490*/  LDL R52, [R1+0x90] ;  /* 0x0000900001347983 */ /* 0x002ea20000100800 */
[----:B------:R-:W-:Y:S01]  /*14a0*/  IMAD.MOV.U32 R62, RZ, RZ, R55 ;  /* 0x000000ffff3e7224 */ /* 0x000fe200078e0037 */
[----:B------:R-:W-:-:S02]  /*14b0*/  ISETP.NE.U32.AND P0, PT, RZ, c[0x0][0x340], PT ;  /* 0x0000d000ff007a0c */ /* 0x000fc40003f05070 */
[----:B------:R-:W3:Y:S02]  /*14c0*/  LDL R55, [R1+0x44] ;  /* 0x0000440001377983 */ /* 0x000ee40000100800 */
[----:B------:R-:W-:Y:S02]  /*14d0*/  ISETP.NE.AND.EX P0, PT, RZ, c[0x0][0x344], PT, P0 ;  /* 0x0000d100ff007a0c */ /* 0x000fe40003f05300 */
[----:B------:R-:W4:Y:S04]  /*14e0*/  LDL.64 R58, [R1+0x38] ;  /* 0x00003800013a7983 */ /* 0x000f280000100a00 */
[----:B------:R-:W5:Y:S04]  /*14f0*/  LDL R18, [R1+0x40] ;  /* 0x0000400001127983 */ /* 0x000f680000100800 */
[----:B------:R-:W3:Y:S03]  /*1500*/  LDL R17, [R1+0x48] ;  /* 0x0000480001117983 */ /* 0x000ee60000100800 */
[----:B------:R-:W-:-:S04]  /*1510*/  @P0 IMAD.MOV.U32 R2, RZ, RZ, 0x4 ;  /* 0x00000004ff020424 */ /* 0x000fc800078e00ff */
[----:B------:R-:W-:-:S05]  /*1520*/  @P0 IMAD.WIDE R2, R56, R2, c[0x0][0x340] ;  /* 0x0000d00038020625 */ /* 0x000fca00078e0202 */
[----:B------:R1:W4:Y:S04]  /*1530*/  @P0 LDG.E R16, [R2.64] ;  /* 0x0000000802100981 */ /* 0x000328000c1e1900 */
[----:B------:R-:W2:Y:S01]  /*1540*/  S2R R63, SR_TID.X ;  /* 0x00000000003f7919 */ /* 0x000ea20000002100 */
[----:B------:R-:W-:-:S05]  /*1550*/  SHF.R.S32.HI R13, RZ, 0x1f, R60 ;  /* 0x0000001fff0d7819 */ /* 0x000fca000001143c */
[----:B------:R-:W-:Y:S01]  /*1560*/  IMAD R5, R13, c[0x0][0x1b8], RZ ;  /* 0x00006e000d057a24 */ /* 0x000fe200078e02ff */
[----:B------:R-:W-:-:S03]  /*1570*/  SHF.R.S32.HI R15, RZ, 0x1f, R56 ;  /* 0x0000001fff0f7819 */ /* 0x000fc60000011438 */
[C---:B------:R-:W-:Y:S02]  /*1580*/  IMAD R5, R60.reuse, c[0x0][0x1bc], R5 ;  /* 0x00006f003c057a24 */ /* 0x040fe400078e0205 */
[----:B-1----:R-:W-:-:S05]  /*1590*/  IMAD.WIDE.U32 R2, R60, c[0x0][0x1b8], RZ ;  /* 0x00006e003c027a25 */ /* 0x002fca00078e00ff */
[----:B------:R-:W-:Y:S01]  /*15a0*/  IADD3 R3, R3, R5, RZ ;  /* 0x0000000503037210 */ /* 0x000fe20007ffe0ff */
[----:B------:R-:W-:-:S04]  /*15b0*/  IMAD R5, R15, c[0x0][0x1c0], RZ ;  /* 0x000070000f057a24 */ /* 0x000fc800078e02ff */
[C---:B------:R-:W-:Y:S02]  /*15c0*/  IMAD R5, R56.reuse, c[0x0][0x1c4], R5 ;  /* 0x0000710038057a24 */ /* 0x040fe400078e0205 */
[----:B------:R-:W-:-:S05]  /*15d0*/  IMAD.WIDE.U32 R2, R56, c[0x0][0x1c0], R2 ;  /* 0x0000700038027a25 */ /* 0x000fca00078e0002 */
[----:B------:R-:W-:Y:S02]  /*15e0*/  IADD3 R3, R3, R5, RZ ;  /* 0x0000000503037210 */ /* 0x000fe40007ffe0ff */
[----:B------:R-:W-:Y:S02]  /*15f0*/  LOP3.LUT R62, R62, 0xfffffffe, RZ, 0xc0, !PT ;  /* 0xfffffffe3e3e7812 */ /* 0x000fe400078ec0ff */
[----:B--2---:R-:W-:Y:S02]  /*1600*/  IADD3 R4, R52, R54, RZ ;  /* 0x0000003634047210 */ /* 0x004fe40007ffe0ff */
[----:B------:R-:W-:-:S03]  /*1610*/  SHF.R.S32.HI R52, RZ, 0x1f, R63 ;  /* 0x0000001fff347819 */ /* 0x000fc6000001143f */
[----:B------:R-:W-:Y:S01]  /*1620*/  @P1 IMAD.HI.U32 R6, R4, c[0x0][0x2c8], RZ ;  /* 0x0000b20004061a27 */ /* 0x000fe200078e00ff */
[----:B------:R-:W-:-:S03]  /*1630*/  LEA.HI R52, R52, R63, RZ, 0x3 ;  /* 0x0000003f34347211 */ /* 0x000fc600078f18ff */
[----:B------:R-:W-:Y:S01]  /*1640*/  IMAD.MOV.U32 R0, RZ, RZ, R4 ;  /* 0x000000ffff007224 */ /* 0x000fe200078e0004 */
[----:B------:R-:W-:Y:S02]  /*1650*/  @P1 SHF.R.U32.HI R0, RZ, c[0x0][0x2cc], R6 ;  /* 0x0000b300ff001a19 */ /* 0x000fe40000011606 */
[----:B------:R-:W-:Y:S02]  /*1660*/  SHF.R.S32.HI R52, RZ, 0x3, R52 ;  /* 0x00000003ff347819 */ /* 0x000fe40000011434 */
[--C-:B------:R-:W-:Y:S01]  /*1670*/  SHF.R.S32.HI R6, RZ, 0x1f, R0.reuse ;  /* 0x0000001fff067819 */ /* 0x100fe20000011400 */
[----:B------:R-:W-:Y:S01]  /*1680*/  IMAD.MOV R8, RZ, RZ, -R0 ;  /* 0x000000ffff087224 */ /* 0x000fe200078e0a00 */
[----:B------:R-:W-:Y:S02]  /*1690*/  SHF.R.S32.HI R9, RZ, 0x1f, R52 ;  /* 0x0000001fff097819 */ /* 0x000fe40000011434 */
[----:B---3--:R-:W-:Y:S01]  /*16a0*/  ISETP.GE.AND P2, PT, R55, c[0x0][0x1d4], PT ;  /* 0x0000750037007a0c */ /* 0x008fe20003f46270 */
[----:B------:R-:W-:-:S02]  /*16b0*/  IMAD R5, R6, c[0x0][0x1b0], RZ ;  /* 0x00006c0006057a24 */ /* 0x000fc400078e02ff */
[----:B------:R-:W-:Y:S01]  /*16c0*/  IMAD.WIDE.U32 R2, R0, c[0x0][0x1b0], R2 ;  /* 0x00006c0000027a25 */ /* 0x000fe200078e0002 */
[----:B------:R-:W-:-:S03]  /*16d0*/  SEL R10, RZ, 0xffffffff, P2 ;  /* 0xffffffffff0a7807 */ /* 0x000fc60001000000 */
[----:B------:R-:W-:Y:S02]  /*16e0*/  IMAD R12, R0, c[0x0][0x1b4], R5 ;  /* 0x00006d00000c7a24 */ /* 0x000fe400078e0205 */
[----:B------:R-:W-:Y:S02]  /*16f0*/  IMAD R8, R8, c[0x0][0x2c4], R4 ;  /* 0x0000b10008087a24 */ /* 0x000fe400078e0204 */
[----:B------:R-:W-:Y:S02]  /*1700*/  IMAD R0, R9, c[0x0][0x1e0], RZ ;  /* 0x0000780009007a24 */ /* 0x000fe400078e02ff */
[----:B----4-:R-:W-:-:S04]  /*1710*/  IMAD.WIDE.U32 R6, R52, c[0x0][0x1e0], R58 ;  /* 0x0000780034067a25 */ /* 0x010fc800078e003a */
[----:B------:R-:W-:Y:S02]  /*1720*/  IMAD R0, R52, c[0x0][0x1e4], R0 ;  /* 0x0000790034007a24 */ /* 0x000fe400078e0200 */
[----:B------:R-:W-:Y:S01]  /*1730*/  IMAD.SHL.U32 R14, R10, 0x2, RZ ;  /* 0x000000020a0e7824 */ /* 0x000fe200078e00ff */
[----:B------:R-:W-:Y:S01]  /*1740*/  SHF.R.S32.HI R10, RZ, 0x1f, R8 ;  /* 0x0000001fff0a7819 */ /* 0x000fe20000011408 */
[----:B------:R-:W-:Y:S01]  /*1750*/  IMAD R9, R9, c[0x0][0x208], RZ ;  /* 0x0000820009097a24 */ /* 0x000fe200078e02ff */
[----:B------:R-:W-:Y:S01]  /*1760*/  IADD3 R7, R7, R0, RZ ;  /* 0x0000000007077210 */ /* 0x000fe20007ffe0ff */
[----:B------:R-:W-:Y:S01]  /*1770*/  IMAD.WIDE.U32 R4, R52, c[0x0][0x208], R58 ;  /* 0x0000820034047a25 */ /* 0x000fe200078e003a */
[----:B------:R-:W-:-:S03]  /*1780*/  IADD3 R3, R3, R12, RZ ;  /* 0x0000000c03037210 */ /* 0x000fc60007ffe0ff */
[----:B------:R-:W-:Y:S02]  /*1790*/  IMAD R9, R52, c[0x0][0x20c], R9 ;  /* 0x0000830034097a24 */ /* 0x000fe400078e0209 */
[----:B------:R-:W-:Y:S02]  /*17a0*/  IMAD R0, R10, c[0x0][0x1a8], RZ ;  /* 0x00006a000a007a24 */ /* 0x000fe400078e02ff */
[----:B------:R-:W-:Y:S02]  /*17b0*/  IMAD.IADD R5, R5, 0x1, R9 ;  /* 0x0000000105057824 */ /* 0x000fe400078e0209 */
[C---:B------:R-:W-:Y:S02]  /*17c0*/  IMAD R12, R8.reuse, c[0x0][0x1ac], R0 ;  /* 0x00006b00080c7a24 */ /* 0x040fe400078e0200 */
[----:B------:R-:W-:Y:S01]  /*17d0*/  IMAD.WIDE.U32 R8, R8, c[0x0][0x1a8], R2 ;  /* 0x00006a0008087a25 */ /* 0x000fe200078e0002 */
[----:B------:R-:W-:-:S03]  /*17e0*/  ISETP.GE.AND P1, PT, R58, c[0x0][0x1d4], PT ;  /* 0x000075003a007a0c */ /* 0x000fc60003f26270 */
[C---:B------:R-:W-:Y:S02]  /*17f0*/  IMAD R2, R13.reuse, c[0x0][0x210], RZ ;  /* 0x000084000d027a24 */ /* 0x040fe400078e02ff */
[----:B------:R-:W-:Y:S02]  /*1800*/  IMAD R0, R13, c[0x0][0x1e8], RZ ;  /* 0x00007a000d007a24 */ /* 0x000fe400078e02ff */
[C---:B------:R-:W-:Y:S02]  /*1810*/  IMAD R2, R60.reuse, c[0x0][0x214], R2 ;  /* 0x000085003c027a24 */ /* 0x040fe400078e0202 */
[----:B------:R-:W-:Y:S01]  /*1820*/  IMAD.WIDE.U32 R4, R60, c[0x0][0x210], R4 ;  /* 0x000084003c047a25 */ /* 0x000fe200078e0004 */
[----:B------:R-:W-:Y:S02]  /*1830*/  @P2 LOP3.LUT R62, R62, 0x1, RZ, 0xfc, !PT ;  /* 0x000000013e3e2812 */ /* 0x000fe400078efcff */
[----:B------:R-:W-:Y:S01]  /*1840*/  @P0 SHF.R.S32.HI R3, RZ, 0x1f, R16 ;  /* 0x0000001fff030819 */ /* 0x000fe20000011410 */
[C---:B------:R-:W-:Y:S01]  /*1850*/  IMAD R0, R60.reuse, c[0x0][0x1ec], R0 ;  /* 0x00007b003c007a24 */ /* 0x040fe200078e0200 */
[----:B------:R-:W-:Y:S01]  /*1860*/  @!P0 MOV R3, R15 ;  /* 0x0000000f00038202 */ /* 0x000fe20000000f00 */
[----:B------:R-:W-:Y:S01]  /*1870*/  IMAD.WIDE.U32 R6, R60, c[0x0][0x1e8], R6 ;  /* 0x00007a003c067a25 */ /* 0x000fe200078e0006 */
[----:B------:R-:W-:-:S02]  /*1880*/  IADD3 R5, R5, R2, RZ ;  /* 0x0000000205057210 */ /* 0x000fc40007ffe0ff */
[----:B------:R-:W-:Y:S01]  /*1890*/  LOP3.LUT R62, R62, 0xfffffffd, RZ, 0xc0, !PT ;  /* 0xfffffffd3e3e7812 */ /* 0x000fe200078ec0ff */
[----:B------:R-:W-:Y:S01]  /*18a0*/  IMAD.IADD R7, R7, 0x1, R0 ;  /* 0x0000000107077824 */ /* 0x000fe200078e0200 */
[----:B------:R-:W-:Y:S01]  /*18b0*/  @P0 MOV R2, R16 ;  /* 0x0000001000020202 */ /* 0x000fe20000000f00 */
[----:B------:R-:W-:Y:S02]  /*18c0*/  @!P0 IMAD.MOV.U32 R2, RZ, RZ, R56 ;  /* 0x000000ffff028224 */ /* 0x000fe400078e0038 */
[C---:B------:R-:W-:Y:S01]  /*18d0*/  IMAD R0, R3.reuse, c[0x0][0x1f0], RZ ;  /* 0x00007c0003007a24 */ /* 0x040fe200078e02ff */
[----:B------:R-:W-:Y:S01]  /*18e0*/  @P1 LOP3.LUT R62, R62, 0x2, RZ, 0xfc, !PT ;  /* 0x000000023e3e1812 */ /* 0x000fe200078efcff */
[----:B------:R-:W-:Y:S02]  /*18f0*/  IMAD R3, R3, c[0x0][0x218], RZ ;  /* 0x0000860003037a24 */ /* 0x000fe400078e02ff */
[----:B------:R-:W-:-:S04]  /*1900*/  IMAD.WIDE.U32 R6, R2, c[0x0][0x1f0], R6 ;  /* 0x00007c0002067a25 */ /* 0x000fc800078e0006 */
[C---:B------:R-:W-:Y:S01]  /*1910*/  IMAD.WIDE.U32 R4, R2.reuse, c[0x0][0x218], R4 ;  /* 0x0000860002047a25 */ /* 0x040fe200078e0004 */
[----:B------:R-:W-:Y:S03]  /*1920*/  STL [R1+0xc], R62 ;  /* 0x00000c3e01007387 */ /* 0x000fe60000100800 */
[C---:B------:R-:W-:Y:S02]  /*1930*/  IMAD R0, R2.reuse, c[0x0][0x1f4], R0 ;  /* 0x00007d0002007a24 */ /* 0x040fe400078e0200 */
[----:B------:R-:W-:Y:S01]  /*1940*/  IMAD R2, R2, c[0x0][0x21c], R3 ;  /* 0x0000870002027a24 */ /* 0x000fe200078e0203 */
[----:B------:R1:W-:Y:S04]  /*1950*/  STL.64 [R1+0x20], R6 ;  /* 0x0000200601007387 */ /* 0x0003e80000100a00 */
[----:B------:R2:W-:Y:S01]  /*1960*/  STL.64 [R1+0x28], R4 ;  /* 0x0000280401007387 */ /* 0x0005e20000100a00 */
[----:B------:R-:W-:-:S02]  /*1970*/  SEL R11, RZ, 0x1, P1 ;  /* 0x00000001ff0b7807 */ /* 0x000fc40000800000 */
[----:B-----5:R-:W-:Y:S02]  /*1980*/  ISETP.GE.AND P6, PT, R18, c[0x0][0x1d4], PT ;  /* 0x0000750012007a0c */ /* 0x020fe40003fc6270 */
[----:B------:R-:W-:Y:S02]  /*1990*/  ISETP.GE.AND P5, PT, R17, c[0x0][0x1d4], PT ;  /* 0x0000750011007a0c */ /* 0x000fe40003fa6270 */
[----:B-1----:R-:W-:Y:S02]  /*19a0*/  IADD3 R6, R7, R0, RZ ;  /* 0x0000000007067210 */ /* 0x002fe40007ffe0ff */
[----:B------:R-:W-:-:S03]  /*19b0*/  IADD3 R0, R5, R2, RZ ;  /* 0x0000000205007210 */ /* 0x000fc60007ffe0ff */
[----:B------:R2:W-:Y:S04]  /*19c0*/  STL [R1+0x30], R6 ;  /* 0x0000300601007387 */ /* 0x0005e80000100800 */
[----:B------:R2:W-:Y:S01]  /*19d0*/  STL [R1+0x34], R0 ;  /* 0x0000340001007387 */ /* 0x0005e20000100800 */
[----:B------:R-:W-:Y:S01]  /*19e0*/  LOP3.LUT R20, R14, 0x2, R11, 0xe2, !PT ;  /* 0x000000020e147812 */ /* 0x000fe200078ee20b */
[----:B------:R-:W-:Y:S01]  /*19f0*/  IMAD.IADD R12, R9, 0x1, R12 ;  /* 0x00000001090c7824 */ /* 0x000fe200078e020c */
[----:B------:R-:W-:Y:S02]  /*1a00*/  SEL R11, RZ, 0x4, P6 ;  /* 0x00000004ff0b7807 */ /* 0x000fe40003000000 */
[----:B------:R-:W-:Y:S02]  /*1a10*/  SEL R10, RZ, 0x8, P5 ;  /* 0x00000008ff0a7807 */ /* 0x000fe40002800000 */
[----:B------:R-:W-:-:S02]  /*1a20*/  LEA R14, P1, R8, c[0x0][0x160], 0x1 ;  /* 0x00005800080e7a11 */ /* 0x000fc400078208ff */
[----:B------:R-:W-:Y:S01]  /*1a30*/  ISETP.GE.AND P0, PT, R55, c[0x0][0x198], PT ;  /* 0x0000660037007a0c */ /* 0x000fe20003f06270 */
[----:B------:R-:W-:Y:S01]  /*1a40*/  IMAD.IADD R3, R52, 0x1, R54 ;  /* 0x0000000134037824 */ /* 0x000fe200078e0236 */
[----:B------:R-:W-:Y:S02]  /*1a50*/  LOP3.LUT R20, R10, R20, R11, 0xfe, !PT ;  /* 0x000000140a147212 */ /* 0x000fe400078efe0b */
[----:B------:R-:W-:Y:S02]  /*1a60*/  LEA.HI.X R12, R8, c[0x0][0x164], R12, 0x1, P1 ;  /* 0x00005900080c7a11 */ /* 0x000fe400008f0c0c */
[----:B------:R-:W-:Y:S02]  /*1a70*/  ISETP.GE.AND P2, PT, R58, c[0x0][0x198], PT ;  /* 0x000066003a007a0c */ /* 0x000fe40003f46270 */
[----:B------:R-:W-:Y:S02]  /*1a80*/  P2R R13, PR, RZ, 0x1 ;  /* 0x00000001ff0d7803 */ /* 0x000fe40000000000 */
[----:B------:R-:W-:-:S02]  /*1a90*/  ISETP.GE.AND P4, PT, R18, c[0x0][0x198], PT ;  /* 0x0000660012007a0c */ /* 0x000fc40003f86270 */
[----:B------:R-:W-:Y:S01]  /*1aa0*/  ISETP.GE.AND P3, PT, R17, c[0x0][0x198], PT ;  /* 0x0000660011007a0c */ /* 0x000fe20003f66270 */
[----:B------:R-:W-:Y:S10]  /*1ab0*/  BRA.DIV ~URZ, `(.L_x_1271) ;  /* 0x000136627f007947 */ /* 0x000ff4000b800000 */
[----:B------:R1:W3:Y:S02]  /*1ac0*/  SHFL.IDX PT, R2, R12, RZ, 0x181f ;  /* 0x00181fff0c027589 */ /* 0x0002e400000e0000 */
.L_x_1321:
[----:B------:R-:W-:Y:S05]  /*1ad0*/  BRA.DIV ~URZ, `(.L_x_1272) ;  /* 0x000136b27f007947 */ /* 0x000fea000b800000 */
[----:B--2---:R2:W4:Y:S02]  /*1ae0*/  SHFL.IDX PT, R0, R14, RZ, 0x181f ;  /* 0x00181fff0e007589 */ /* 0x00452400000e0000 */
.L_x_1322:
        /* <DEDUP_REMOVED lines=12> */
[----:B------:R-:W-:-:S02]  /*1bb0*/  ISETP.NE.AND P1, PT, R13, RZ, PT ;  /* 0x000000ff0d00720c */ /* 0x000fc40003f25270 */
[----:B-----5:R-:W-:-:S04]  /*1bc0*/  LEA R10, P0, R8, R0, 0x1 ;  /* 0x00000000080a7211 */ /* 0x020fc800078008ff */
[----:B------:R-:W-:Y:S02]  /*1bd0*/  LEA.HI.X R11, R8, R2, R9, 0x1, P0 ;  /* 0x00000002080b7211 */ /* 0x000fe400000f0c09 */
[----:B--2---:R-:W-:-:S03]  /*1be0*/  LEA R8, P0, R6, R0, 0x1 ;  /* 0x0000000006087211 */ /* 0x004fc600078008ff */
[----:B------:R-:W-:Y:S01]  /*1bf0*/  @!PT LDS RZ, [RZ] ;  /* 0x00000000fffff984 */ /* 0x000fe20000000800 */
[----:B------:R-:W-:Y:S01]  /*1c00*/  @!PT LDS RZ, [RZ] ;  /* 0x00000000fffff984 */ /* 0x000fe20000000800 */
[----:B------:R-:W-:Y:S01]  /*1c10*/  @!PT LDS RZ, [RZ] ;  /* 0x00000000fffff984 */ /* 0x000fe20000000800 */
[----:B------:R2:W-:Y:S01]  /*1c20*/  LDGSTS.E.BYPASS.LTC128B.128 [R251+0x18100], [R10.64], !P2 ;  /* 0x181000000afb7fae */ /* 0x0005e2000d101d48 */
[----:B----4-:R-:W-:Y:S02]  /*1c30*/  LEA.HI.X R9, R6, R2, R7, 0x1, P0 ;  /* 0x0000000206097211 */ /* 0x010fe400000f0c07 */
[----:B---3--:R-:W-:-:S03]  /*1c40*/  LEA R6, P0, R4, R0, 0x1 ;  /* 0x0000000004067211 */ /* 0x008fc600078008ff */
[----:B------:R2:W-:Y:S01]  /*1c50*/  LDGSTS.E.BYPASS.LTC128B.128 [R251+0x1c100], [R8.64], !P1 ;  /* 0x1c10000008fb7fae */ /* 0x0005e2000c901d48 */
[----:B------:R-:W-:Y:S02]  /*1c60*/  LEA.HI.X R7, R4, R2, R5, 0x1, P0 ;  /* 0x0000000204077211 */ /* 0x000fe400000f0c05 */
[----:B------:R-:W-:-:S03]  /*1c70*/  LEA R4, P0, R16, R0, 0x1 ;  /* 0x0000000010047211 */ /* 0x000fc600078008ff */
[----:B------:R2:W-:Y:S01]  /*1c80*/  LDGSTS.E.BYPASS.LTC128B.128 [R251+0x20100], [R6.64], !P4 ;  /* 0x2010000006fb7fae */ /* 0x0005e2000e101d48 */
[----:B------:R-:W-:-:S05]  /*1c90*/  LEA.HI.X R5, R16, R2, R17, 0x1, P0 ;  /* 0x0000000210057211 */ /* 0x000fca00000f0c11 */
[----:B------:R2:W-:Y:S04]  /*1ca0*/  LDGSTS.E.BYPASS.LTC128B.128 [R251+0x24100], [R4.64], !P3 ;  /* 0x2410000004fb7fae */ /* 0x0005e8000d901d48 */
.L_x_1274:
[----:B------:R-:W-:Y:S05]  /*1cb0*/  BSYNC B0 ;  /* 0x0000000000007941 */ /* 0x000fea0003800000 */
.L_x_1273:
[----:B------:R-:W-:Y:S05]  /*1cc0*/  BRA.DIV ~URZ, `(.L_x_1275) ;  /* 0x000135227f007947 */ /* 0x000fea000b800000 */
[----:B---3--:R3:W1:Y:S04]  /*1cd0*/  SHFL.IDX PT, R2, R12, 0x1, 0x181f ;  /* 0x00381f000c027f89 */ /* 0x00866800000e0000 */
[----:B----4-:R3:W4:Y:S02]  /*1ce0*/  SHFL.IDX PT, R0, R14, 0x1, 0x181f ;  /* 0x00381f000e007f89 */ /* 0x01072400000e0000 */
.L_x_1323:
[----:B--2---:R-:W-:Y:S01]  /*1cf0*/  IADD3 R4, R3, 0x20, RZ ;  /* 0x0000002003047810 */ /* 0x004fe20007ffe0ff */
[----:B------:R-:W-:Y:S03]  /*1d00*/  BSSY B0, `(.L_x_1276) ;  /* 0x000001a000007945 */ /* 0x000fe60003800000 */
[----:B------:R-:W-:-:S13]  /*1d10*/  ISETP.GE.AND P0, PT, R4, R15, PT ;  /* 0x0000000f0400720c */ /* 0x000fda0003f06270 */
[----:B------:R-:W-:Y:S05]  /*1d20*/  @P0 BRA `(.L_x_1277) ;  /* 0x0000017000000947 */ /* 0x000fea0003800000 */
[----:B------:R-:W2:Y:S04]  /*1d30*/  LDL.64 R8, [R1+0x38] ;  /* 0x0000380001087983 */ /* 0x000ea80000100a00 */
[----:B------:R-:W5:Y:S04]  /*1d40*/  LDL R6, [R1+0x44] ;  /* 0x0000440001067983 */ /* 0x000f680000100800 */
[----:B---3--:R-:W3:Y:S04]  /*1d50*/  LDL R7, [R1+0x64] ;  /* 0x0000640001077983 */ /* 0x008ee80000100800 */
[----:B----4-:R-:W4:Y:S04]  /*1d60*/  LDL R5, [R1+0x40] ;  /* 0x0000400001057983 */ /* 0x010f280000100800 */
[----:B------:R-:W4:Y:S04]  /*1d70*/  LDL R18, [R1+0x60] ;  /* 0x0000600001127983 */ /* 0x000f280000100800 */
[----:B------:R-:W4:Y:S04]  /*1d80*/  LDL R16, [R1+0x48] ;  /* 0x0000480001107983 */ /* 0x000f280000100800 */
[----:B------:R-:W4:Y:S01]  /*1d90*/  LDL R17, [R1+0x5c] ;  /* 0x00005c0001117983 */ /* 0x000f220000100800 */
[----:B------:R-:W-:-:S02]  /*1da0*/  ISETP.NE.AND P1, PT, R13, RZ, PT ;  /* 0x000000ff0d00720c */ /* 0x000fc40003f25270 */
[----:B--2---:R-:W-:-:S04]  /*1db0*/  LEA R10, P0, R8, R0, 0x1 ;  /* 0x00000000080a7211 */ /* 0x004fc800078008ff */
[----:B-1----:R-:W-:Y:S02]  /*1dc0*/  LEA.HI.X R11, R8, R2, R9, 0x1, P0 ;  /* 0x00000002080b7211 */ /* 0x002fe400000f0c09 */
[----:B-----5:R-:W-:-:S03]  /*1dd0*/  LEA R8, P0, R6, R0, 0x1 ;  /* 0x0000000006087211 */ /* 0x020fc600078008ff */
[----:B------:R-:W-:Y:S01]  /*1de0*/  @!PT LDS RZ, [RZ] ;  /* 0x00000000fffff984 */ /* 0x000fe20000000800 */
[----:B------:R-:W-:Y:S01]  /*1df0*/  @!PT LDS RZ, [RZ] ;  /* 0x00000000fffff984 */ /* 0x000fe20000000800 */
[----:B------:R-:W-:Y:S01]  /*1e00*/  @!PT LDS RZ, [RZ] ;  /* 0x00000000fffff984 */ /* 0x000fe20000000800 */
[----:B------:R1:W-:Y:S01]  /*1e10*/  LDGSTS.E.BYPASS.LTC128B.128 [R251+0x19100], [R10.64], !P2 ;  /* 0x191000000afb7fae */ /* 0x0003e2000d101d48 */
[----:B---3--:R-:W-:Y:S02]  /*1e20*/  LEA.HI.X R9, R6, R2, R7, 0x1, P0 ;  /* 0x0000000206097211 */ /* 0x008fe400000f0c07 */
[----:B----4-:R-:W-:-:S03]  /*1e30*/  LEA R6, P0, R5, R0, 0x1 ;  /* 0x0000000005067211 */ /* 0x010fc600078008ff */
[----:B------:R1:W-:Y:S01]  /*1e40*/  LDGSTS.E.BYPASS.LTC128B.128 [R251+0x1d100], [R8.64], !P1 ;  /* 0x1d10000008fb7fae */ /* 0x0003e2000c901d48 */
[----:B------:R-:W-:Y:S02]  /*1e50*/  LEA.HI.X R7, R5, R2, R18, 0x1, P0 ;  /* 0x0000000205077211 */ /* 0x000fe400000f0c12 */
[----:B------:R-:W-:-:S03]  /*1e60*/  LEA R4, P0, R16, R0, 0x1 ;  /* 0x0000000010047211 */ /* 0x000fc600078008ff */
[----:B------:R1:W-:Y:S01]  /*1e70*/  LDGSTS.E.BYPASS.LTC128B.128 [R251+0x21100], [R6.64], !P4 ;  /* 0x2110000006fb7fae */ /* 0x0003e2000e101d48 */
[----:B------:R-:W-:-:S05]  /*1e80*/  LEA.HI.X R5, R16, R2, R17, 0x1, P0 ;  /* 0x0000000210057211 */ /* 0x000fca00000f0c11 */
[----:B------:R1:W-:Y:S04]  /*1e90*/  LDGSTS.E.BYPASS.LTC128B.128 [R251+0x25100], [R4.64], !P3 ;  /* 0x2510000004fb7fae */ /* 0x0003e8000d901d48 */
.L_x_1277:
[----:B------:R-:W-:Y:S05]  /*1ea0*/  BSYNC B0 ;  /* 0x0000000000007941 */ /* 0x000fea0003800000 */
.L_x_1276:
[----:B------:R-:W-:Y:S05]  /*1eb0*/  BRA.DIV ~URZ, `(.L_x_1278) ;  /* 0x000133f27f007947 */ /* 0x000fea000b800000 */
[----:B-1----:R1:W2:Y:S02]  /*1ec0*/  SHFL.IDX PT, R2, R12, 0x2, 0x181f ;  /* 0x00581f000c027f89 */ /* 0x0022a400000e0000 */
.L_x_1324:
[----:B------:R-:W-:Y:S05]  /*1ed0*/  BRA.DIV ~URZ, `(.L_x_1279) ;  /* 0x000134427f007947 */ /* 0x000fea000b800000 */
[----:B----4-:R4:W1:Y:S02]  /*1ee0*/  SHFL.IDX PT, R0, R14, 0x2, 0x181f ;  /* 0x00581f000e007f89 */ /* 0x01086400000e0000 */
.L_x_1325:
        /* <DEDUP_REMOVED lines=11> */
[----:B------:R-:W-:-:S02]  /*1fa0*/  ISETP.NE.AND P1, PT, R13, RZ, PT ;  /* 0x000000ff0d00720c */ /* 0x000fc40003f25270 */
[----:B-1---5:R-:W-:-:S04]  /*1fb0*/  LEA R10, P0, R8, R0, 0x1 ;  /* 0x00000000080a7211 */ /* 0x022fc800078008ff */
[----:B------:R-:W-:Y:S02]  /*1fc0*/  LEA.HI.X R11, R8, R2, R9, 0x1, P0 ;  /* 0x00000002080b7211 */ /* 0x000fe400000f0c09 */
[----:B---3--:R-:W-:-:S03]  /*1fd0*/  LEA R8, P0, R6, R0, 0x1 ;  /* 0x0000000006087211 */ /* 0x008fc600078008ff */
[----:B------:R-:W-:Y:S01]  /*1fe0*/  @!PT LDS RZ, [RZ] ;  /* 0x00000000fffff984 */ /* 0x000fe20000000800 */
[----:B------:R-:W-:Y:S01]  /*1ff0*/  @!PT LDS RZ, [RZ] ;  /* 0x00000000fffff984 */ /* 0x000fe20000000800 */
[----:B------:R-:W-:Y:S01]  /*2000*/  @!PT LDS RZ, [RZ] ;  /* 0x00000000fffff984 */ /* 0x000fe20000000800 */
[----:B------:R1:W-:Y:S01]  /*2010*/  LDGSTS.E.BYPASS.LTC128B.128 [R251+0x1a100], [R10.64], !P2 ;  /* 0x1a1000000afb7fae */ /* 0x0003e2000d101d48 */
[----:B----4-:R-:W-:Y:S02]  /*2020*/  LEA.HI.X R9, R6, R2, R7, 0x1, P0 ;  /* 0x0000000206097211 */ /* 0x010fe400000f0c07 */
[----:B--2---:R-:W-:-:S03]  /*2030*/  LEA R6, P0, R5, R0, 0x1 ;  /* 0x0000000005067211 */ /* 0x004fc600078008ff */
[----:B------:R1:W-:Y:S01]  /*2040*/  LDGSTS.E.BYPASS.LTC128B.128 [R251+0x1e100], [R8.64], !P1 ;  /* 0x1e10000008fb7fae */ /* 0x0003e2000c901d48 */
[----:B------:R-:W-:Y:S02]  /*2050*/  LEA.HI.X R7, R5, R2, R18, 0x1, P0 ;  /* 0x0000000205077211 */ /* 0x000fe400000f0c12 */
[----:B------:R-:W-:-:S03]  /*2060*/  LEA R4, P0, R16, R0, 0x1 ;  /* 0x0000000010047211 */ /* 0x000fc600078008ff */
[----:B------:R1:W-:Y:S01]  /*2070*/  LDGSTS.E.BYPASS.LTC128B.128 [R251+0x22100], [R6.64], !P4 ;  /* 0x2210000006fb7fae */ /* 0x0003e2000e101d48 */
[----:B------:R-:W-:-:S05]  /*2080*/  LEA.HI.X R5, R16, R2, R17, 0x1, P0 ;  /* 0x0000000210057211 */ /* 0x000fca00000f0c11 */
[----:B------:R1:W-:Y:S04]  /*2090*/  LDGSTS.E.BYPASS.LTC128B.128 [R251+0x26100], [R4.64], !P3 ;  /* 0x2610000004fb7fae */ /* 0x0003e8000d901d48 */
.L_x_1281:
[----:B------:R-:W-:Y:S05]  /*20a0*/  BSYNC B0 ;  /* 0x0000000000007941 */ /* 0x000fea0003800000 */
.L_x_1280:
[----:B------:R-:W-:Y:S05]  /*20b0*/  BRA.DIV ~URZ, `(.L_x_1282) ;  /* 0x000132c27f007947 */ /* 0x000fea000b800000 */
[----:B--2---:R2:W3:Y:S04]  /*20c0*/  SHFL.IDX PT, R2, R12, 0x3, 0x181f ;  /* 0x00781f000c027f89 */ /* 0x0044e800000e0000 */
[----:B-1----:R2:W1:Y:S02]  /*20d0*/  SHFL.IDX PT, R0, R14, 0x3, 0x181f ;  /* 0x00781f000e007f89 */ /* 0x00246400000e0000 */
.L_x_1326:
[----:B------:R-:W5:Y:S04]  /*20e0*/  LDL.64 R8, [R1+0x38] ;  /* 0x0000380001087983 */ /* 0x000f680000100a00 */
[----:B--2---:R-:W2:Y:S04]  /*20f0*/  LDL R6, [R1+0x44] ;  /* 0x0000440001067983 */ /* 0x004ea80000100800 */
[----:B----4-:R-:W4:Y:S04]  /*2100*/  LDL R7, [R1+0x64] ;  /* 0x0000640001077983 */ /* 0x010f280000100800 */
[----:B---3--:R-:W3:Y:S04]  /*2110*/  LDL R12, [R1+0x40] ;  /* 0x00004000010c7983 */ /* 0x008ee80000100800 */
[----:B------:R-:W3:Y:S04]  /*2120*/  LDL R14, [R1+0x60] ;  /* 0x00006000010e7983 */ /* 0x000ee80000100800 */
[----:B------:R-:W3:Y:S04]  /*2130*/  LDL R10, [R1+0x48] ;  /* 0x00004800010a7983 */ /* 0x000ee80000100800 */
[----:B------:R-:W3:Y:S04]  /*2140*/  LDL R11, [R1+0x5c] ;  /* 0x00005c00010b7983 */ /* 0x000ee80000100800 */
[----:B------:R-:W3:Y:S01]  /*2150*/  LDL R154, [R1+0x14] ;  /* 0x00001400019a7983 */ /* 0x000ee20000100800 */
[----:B------:R-:W-:-:S04]  /*2160*/  IADD3 R3, R3, 0x60, RZ ;  /* 0x0000006003037810 */ /* 0x000fc80007ffe0ff */
[----:B------:R-:W-:-:S13]  /*2170*/  ISETP.GE.AND P0, PT, R3, R15, PT ;  /* 0x0000000f0300720c */ /* 0x000fda0003f06270 */
[----:B-1---5:R-:W-:-:S04]  /*2180*/  @!P0 LEA R4, P1, R8, R0, 0x1 ;  /* 0x0000000008048211 */ /* 0x022fc800078208ff */
[----:B------:R-:W-:Y:S02]  /*2190*/  @!P0 LEA.HI.X R5, R8, R2, R9, 0x1, P1 ;  /* 0x0000000208058211 */ /* 0x000fe400008f0c09 */
[----:B--2---:R-:W-:-:S03]  /*21a0*/  @!P0 LEA R8, P1, R6, R0, 0x1 ;  /* 0x0000000006088211 */ /* 0x004fc600078208ff */
[----:B------:R-:W-:Y:S01]  /*21b0*/  @!PT LDS RZ, [RZ] ;  /* 0x00000000fffff984 */ /* 0x000fe20000000800 */
[----:B------:R-:W-:Y:S01]  /*21c0*/  @!PT LDS RZ, [RZ] ;  /* 0x00000000fffff984 */ /* 0x000fe20000000800 */
[----:B------:R-:W-:Y:S01]  /*21d0*/  @!PT LDS RZ, [RZ] ;  /* 0x00000000fffff984 */ /* 0x000fe20000000800 */
[----:B------:R1:W-:Y:S01]  /*21e0*/  @!P0 LDGSTS.E.BYPASS.LTC128B.128 [R251+0x1b100], [R4.64], !P2 ;  /* 0x1b10000004fb8fae */ /* 0x0003e2000d101d48 */
[----:B----4-:R-:W-:Y:S02]  /*21f0*/  @!P0 LEA.HI.X R9, R6, R2, R7, 0x1, P1 ;  /* 0x0000000206098211 */ /* 0x010fe400008f0c07 */
[----:B------:R-:W-:Y:S02]  /*2200*/  ISETP.NE.AND P2, PT, R13, RZ, PT ;  /* 0x000000ff0d00720c */ /* 0x000fe40003f45270 */
[----:B---3--:R-:W-:-:S04]  /*2210*/  @!P0 LEA R6, P1, R12, R0, 0x1 ;  /* 0x000000000c068211 */ /* 0x008fc800078208ff */
[----:B------:R-:W-:-:S07]  /*2220*/  @!P0 LEA.HI.X R7, R12, R2, R14, 0x1, P1 ;  /* 0x000000020c078211 */ /* 0x000fce00008f0c0e */
[----:B------:R2:W-:Y:S04]  /*2230*/  @!P0 LDGSTS.E.BYPASS.LTC128B.128 [R251+0x1f100], [R8.64], !P2 ;  /* 0x1f10000008fb8fae */ /* 0x0005e8000d101d48 */
[----:B------:R3:W-:Y:S01]  /*2240*/  @!P0 LDGSTS.E.BYPASS.LTC128B.128 [R251+0x23100], [R6.64], !P4 ;  /* 0x2310000006fb8fae */ /* 0x0007e2000e101d48 */
[----:B-1----:R-:W-:-:S04]  /*2250*/  @!P0 LEA R4, P1, R10, R0, 0x1 ;  /* 0x000000000a048211 */ /* 0x002fc800078208ff */
[----:B------:R-:W-:-:S05]  /*2260*/  @!P0 LEA.HI.X R5, R10, R2, R11, 0x1, P1 ;  /* 0x000000020a058211 */ /* 0x000fca00008f0c0b */
[----:B------:R2:W-:Y:S04]  /*2270*/  @!P0 LDGSTS.E.BYPASS.LTC128B.128 [R251+0x27100], [R4.64], !P3 ;  /* 0x2710000004fb8fae */ /* 0x0005e8000d901d48 */
[----:B------:R-:W0:Y:S01]  /*2280*/  LDGDEPBAR ;  /* 0x00000000000079af */ /* 0x000e220000000000 */
[----:B------:R-:W-:Y:S01]  /*2290*/  WARPSYNC 0xffffffff ;  /* 0xffffffff00007948 */ /* 0x000fe20003800000 */
[----:B---3--:R-:W-:Y:S02]  /*22a0*/  IADD3 R6, R154, -0x1, RZ ;  /* 0xffffffff9a067810 */ /* 0x008fe40007ffe0ff */
[----:B------:R-:W3:Y:S04]  /*22b0*/  LDL R10, [R1+0x30] ;  /* 0x00003000010a7983 */ /* 0x000ee80000100800 */
[----:B------:R-:W4:Y:S04]  /*22c0*/  LDL.64 R16, [R1+0x20] ;  /* 0x0000200001107983 */ /* 0x000f280000100a00 */
[----:B------:R-:W5:Y:S04]  /*22d0*/  LDL R153, [R1+0xc] ;  /* 0x00000c0001997983 */ /* 0x000f680000100800 */
[----:B--2---:R-:W2:Y:S04]  /*22e0*/  LDL R11, [R1+0x34] ;  /* 0x00003400010b7983 */ /* 0x004ea80000100800 */
[----:B------:R-:W2:Y:S04]  /*22f0*/  LDL.64 R12, [R1+0x28] ;  /* 0x00002800010c7983 */ /* 0x000ea80000100a00 */
[----:B------:R-:W1:Y:S01]  /*2300*/  S2R R18, SR_TID.X ;  /* 0x0000000000127919 */ /* 0x000e620000002100 */
[----:B------:R-:W-:-:S02]  /*2310*/  MOV R148, 0xffffffa0 ;  /* 0xffffffa000947802 */ /* 0x000fc40000000f00 */
[----:B------:R-:W-:-:S03]  /*2320*/  SHF.R.S32.HI R8, RZ, 0x1f, R6 ;  /* 0x0000001fff087819 */ /* 0x000fc60000011406 */
[----:B------:R-:W-:Y:S02]  /*2330*/  IMAD R148, R154, R148, 0x60 ;  /* 0x000000609a947424 */ /* 0x000fe400078e0294 */
[----:B------:R-:W-:Y:S02]  /*2340*/  IMAD R2, R8, c[0x0][0x1e0], RZ ;  /* 0x0000780008027a24 */ /* 0x000fe400078e02ff */
[----:B------:R-:W-:Y:S01]  /*2350*/  IMAD.WIDE.U32 R4, R6, c[0x0][0x1e0], RZ ;  /* 0x0000780006047a25 */ /* 0x000fe200078e00ff */
[----:B-1----:R-:W-:-:S04]  /*2360*/  SHF.R.S32.HI R14, RZ, 0x1f, R18 ;  /* 0x0000001fff0e7819 */ /* 0x002fc80000011412 */
[----:B------:R-:W-:-:S04]  /*2370*/  LEA.HI R14, R14, R18, RZ, 0x3 ;  /* 0x000000120e0e7211 */ /* 0x000fc800078f18ff */
[----:B------:R-:W-:Y:S01]  /*2380*/  SHF.R.S32.HI R14, RZ, 0x3, R14 ;  /* 0x00000003ff0e7819 */ /* 0x000fe2000001140e */
[----:B------:R-:W-:-:S03]  /*2390*/  IMAD R2, R6, c[0x0][0x1e4], R2 ;  /* 0x0000790006027a24 */ /* 0x000fc600078e0202 */
[----:B------:R-:W-:-:S04]  /*23a0*/  IADD3 R0, R148, c[0x0][0x1d0], -R14 ;  /* 0x0000740094007a10 */ /* 0x000fc80007ffe80e */
[----:B------:R-:W-:Y:S02]  /*23b0*/  ISETP.GE.AND P0, PT, R0, 0x1, PT ;  /* 0x000000010000780c */ /* 0x000fe40003f06270 */
[----:B------:R-:W-:-:S05]  /*23c0*/  IADD3 R2, R5, R2, RZ ;  /* 0x0000000205027210 */ /* 0x000fca0007ffe0ff */
[----:B------:R-:W-:Y:S02]  /*23d0*/  IMAD R3, R2, 0x60, RZ ;  /* 0x0000006002037824 */ /* 0x000fe400078e02ff */
[----:B------:R-:W-:Y:S01]  /*23e0*/  IMAD.MOV.U32 R149, RZ, RZ, c[0x0][0x1e0] ;  /* 0x00007800ff957624 */ /* 0x000fe200078e00ff */
[----:B------:R-:W-:Y:S01]  /*23f0*/  MOV R152, c[0x0][0x1e4] ;  /* 0x0000790000987a02 */ /* 0x000fe20000000f00 */
[----:B------:R-:W-:Y:S01]  /*2400*/  IMAD.MOV.U32 R21, RZ, RZ, 0x6 ;  /* 0x00000006ff157424 */ /* 0x000fe200078e00ff */
[----:B------:R-:W-:-:S04]  /*2410*/  MOV R22, c[0x0][0x208] ;  /* 0x0000820000167a02 */ /* 0x000fc80000000f00 */
[C---:B------:R-:W-:Y:S02]  /*2420*/  SHF.L.U64.HI R21, R22.reuse, R21, c[0x0][0x20c] ;  /* 0x0000830016157619 */ /* 0x040fe40000010215 */
[----:B------:R-:W-:Y:S01]  /*2430*/  SHF.L.U32 R22, R22, 0x6, RZ ;  /* 0x0000000616167819 */ /* 0x000fe200000006ff */
[----:B------:R-:W-:Y:S01]  /*2440*/  BAR.SYNC.DEFER_BLOCKING 0x0 ;  /* 0x0000000000007b1d */ /* 0x000fe20000010000 */
[----:B------:R-:W-:Y:S02]  /*2450*/  LOP3.LUT P3, RZ, R20, 0x4, RZ, 0xc0, !PT ;  /* 0x0000000414ff7812 */ /* 0x000fe4000786c0ff */
[----:B---3--:R-:W-:Y:S02]  /*2460*/  MOV R151, R10 ;  /* 0x0000000a00977202 */ /* 0x008fe40000000f00 */
[----:B----4-:R-:W-:-:S05]  /*2470*/  MOV R150, R16 ;  /* 0x0000001000967202 */ /* 0x010fca0000000f00 */
[----:B------:R-:W-:Y:S01]  /*2480*/  IMAD.WIDE.U32 R4, R4, 0x60, R150 ;  /* 0x0000006004047825 */ /* 0x000fe200078e0096 */
[C---:B-----5:R-:W-:Y:S02]  /*2490*/  LOP3.LUT P4, RZ, R153.reuse, 0x2, RZ, 0xc0, !PT ;  /* 0x0000000299ff7812 */ /* 0x060fe4000788c0ff */
[----:B------:R-:W-:Y:S02]  /*24a0*/  LOP3.LUT P2, RZ, R153, 0x1, RZ, 0xc0, !PT ;  /* 0x0000000199ff7812 */ /* 0x000fe4000784c0ff */
[----:B------:R-:W-:Y:S02]  /*24b0*/  @P0 LEA R2, P1, R4, c[0x0][0x1c8], 0x1 ;  /* 0x0000720004020a11 */ /* 0x000fe400078208ff */
[----:B------:R-:W-:-:S04]  /*24c0*/  IADD3 R5, R5, R3, RZ ;  /* 0x0000000305057210 */ /* 0x000fc80007ffe0ff */
[----:B------:R-:W-:Y:S02]  /*24d0*/  @P0 LEA.HI.X R3, R4, c[0x0][0x1cc], R5, 0x1, P1 ;  /* 0x0000730004030a11 */ /* 0x000fe400008f0c05 */
[----:B------:R-:W-:-:S03]  /*24e0*/  ISETP.GE.AND P1, PT, R0, 0x21, PT ;  /* 0x000000210000780c */ /* 0x000fc60003f26270 */
[----:B------:R-:W-:Y:S01]  /*24f0*/  @!PT LDS RZ, [RZ] ;  /* 0x00000000fffff984 */ /* 0x000fe20000000800 */
[----:B------:R-:W-:Y:S01]  /*2500*/  @!PT LDS RZ, [RZ] ;  /* 0x00000000fffff984 */ /* 0x000fe20000000800 */
[----:B------:R-:W-:Y:S01]  /*2510*/  @!PT LDS RZ, [RZ] ;  /* 0x00000000fffff984 */ /* 0x000fe20000000800 */
[----:B------:R1:W-:Y:S04]  /*2520*/  @P0 LDGSTS.E.BYPASS.LTC128B.128 [R251+0xc100], [R2.64], !P4 ;  /* 0x0c10000002fb0fae */ /* 0x0003e8000e101d48 */
[----:B------:R1:W-:Y:S04]  /*2530*/  @P0 LDGSTS.E.BYPASS.LTC128B.128 [R251+0xf100], [R2.64+0x80], !P2 ;  /* 0x0f10008002fb0fae */ /* 0x0003e8000d101d48 */
[----:B------:R1:W-:Y:S04]  /*2540*/  @P0 LDGSTS.E.BYPASS.LTC128B.128 [R251+0x12100], [R2.64+0x100], !P6 ;  /* 0x1210010002fb0fae */ /* 0x0003e8000f101d48 */
[----:B------:R1:W-:Y:S01]  /*2550*/  @P0 LDGSTS.E.BYPASS.LTC128B.128 [R251+0x15100], [R2.64+0x180], !P5 ;  /* 0x1510018002fb0fae */ /* 0x0003e2000e901d48 */
[----:B------:R-:W-:-:S02]  /*2560*/  IMAD R10, R8, c[0x0][0x208], RZ ;  /* 0x00008200080a7a24 */ /* 0x000fc400078e02ff */
[----:B------:R-:W-:-:S04]  /*2570*/  IMAD.WIDE.U32 R8, R6, c[0x0][0x208], RZ ;  /* 0x0000820006087a25 */ /* 0x000fc800078e00ff */
[----:B------:R-:W-:Y:S01]  /*2580*/  IMAD R10, R6, c[0x0][0x20c], R10 ;  /* 0x00008300060a7a24 */ /* 0x000fe200078e020a */
[----:B--2---:R-:W-:Y:S02]  /*2590*/  MOV R6, R12 ;  /* 0x0000000c00067202 */ /* 0x004fe40000000f00 */
[----:B-1----:R-:W-:-:S04]  /*25a0*/  @P1 LEA R3, P0, R149, R4, 0x5 ;  /* 0x0000000495031211 */ /* 0x002fc800078028ff */
[----:B------:R-:W-:Y:S02]  /*25b0*/  @P1 LEA.HI.X R7, R149, R5, R152, 0x5, P0 ;  /* 0x0000000595071211 */ /* 0x000fe400000f2c98 */
[----:B------:R-:W-:-:S04]  /*25c0*/  @P1 LEA R2, P0, R3, c[0x0][0x1c8], 0x1 ;  /* 0x0000720003021a11 */ /* 0x000fc800078008ff */
[----:B------:R-:W-:Y:S02]  /*25d0*/  @P1 LEA.HI.X R3, R3, c[0x0][0x1cc], R7, 0x1, P0 ;  /* 0x0000730003031a11 */ /* 0x000fe400000f0c07 */
[----:B------:R-:W-:Y:S01]  /*25e0*/  ISETP.GE.AND P0, PT, R0, 0x41, PT ;  /* 0x000000410000780c */ /* 0x000fe20003f06270 */
[----:B------:R-:W-:Y:S01]  /*25f0*/  IMAD.IADD R9, R9, 0x1, R10 ;  /* 0x0000000109097824 */ /* 0x000fe200078e020a */
[----:B------:R-:W-:Y:S01]  /*2600*/  MOV R7, R11 ;  /* 0x0000000b00077202 */ /* 0x000fe20000000f00 */
[----:B------:R-:W-:Y:S01]  /*2610*/  IMAD.WIDE.U32 R10, R149, 0x40, RZ ;  /* 0x00000040950a7825 */ /* 0x000fe200078e00ff */
[----:B------:R1:W-:Y:S04]  /*2620*/  @P1 LDGSTS.E.BYPASS.LTC128B.128 [R251+0xd100], [R2.64], !P4 ;  /* 0x0d10000002fb1fae */ /* 0x0003e8000e101d48 */
[----:B------:R1:W-:Y:S01]  /*2630*/  @P1 LDGSTS.E.BYPASS.LTC128B.128 [R251+0x10100], [R2.64+0x80], !P2 ;  /* 0x1010008002fb1fae */ /* 0x0003e2000d101d48 */
[----:B------:R-:W-:-:S03]  /*2640*/  IMAD.WIDE.U32 R6, R8, 0x60, R6 ;  /* 0x0000006008067825 */ /* 0x000fc600078e0006 */
[----:B------:R1:W-:Y:S04]  /*2650*/  @P1 LDGSTS.E.BYPASS.LTC128B.128 [R251+0x13100], [R2.64+0x100], !P6 ;  /* 0x1310010002fb1fae */ /* 0x0003e8000f101d48 */
[----:B------:R1:W-:Y:S01]  /*2660*/  @P1 LDGSTS.E.BYPASS.LTC128B.128 [R251+0x16100], [R2.64+0x180], !P5 ;  /* 0x1610018002fb1fae */ /* 0x0003e2000e901d48 */
[----:B------:R-:W-:Y:S02]  /*2670*/  @P0 IADD3 R8, P1, R4, R10, RZ ;  /* 0x0000000a04080210 */ /* 0x000fe40007f3e0ff */
[----:B-1----:R-:W-:Y:S01]  /*2680*/  SHF.L.U32 R2, R152, 0x6, RZ ;  /* 0x0000000698027819 */ /* 0x002fe200000006ff */
[----:B------:R-:W-:-:S03]  /*2690*/  IMAD R3, R9, 0x60, RZ ;  /* 0x0000006009037824 */ /* 0x000fc600078e02ff */
[----:B------:R-:W-:Y:S02]  /*26a0*/  @P0 IADD3.X R5, R5, R11, R2, P1, !PT ;  /* 0x0000000b05050210 */ /* 0x000fe40000ffe402 */
[----:B------:R-:W-:Y:S02]  /*26b0*/  LEA R2, P1, R6, c[0x0][0x1f8], 0x1 ;  /* 0x00007e0006027a11 */ /* 0x000fe400078208ff */
[----:B------:R-:W-:-:S04]  /*26c0*/  IADD3 R3, R7, R3, RZ ;  /* 0x0000000307037210 */ /* 0x000fc80007ffe0ff */
[----:B------:R-:W-:Y:S02]  /*26d0*/  LEA.HI.X R3, R6, c[0x0][0x1fc], R3, 0x1, P1 ;  /* 0x00007f0006037a11 */ /* 0x000fe400008f0c03 */
[----:B------:R-:W-:-:S04]  /*26e0*/  @P0 LEA R4, P1, R8, c[0x0][0x1c8], 0x1 ;  /* 0x0000720008040a11 */ /* 0x000fc800078208ff */
[----:B------:R-:W-:-:S05]  /*26f0*/  @P0 LEA.HI.X R5, R8, c[0x0][0x1cc], R5, 0x1, P1 ;  /* 0x0000730008050a11 */ /* 0x000fca00008f0c05 */
[----:B------:R1:W-:Y:S04]  /*2700*/  @P0 LDGSTS.E.BYPASS.LTC128B.128 [R251+0xe100], [R4.64], !P4 ;  /* 0x0e10000004fb0fae */ /* 0x0003e8000e101d48 */
[----:B------:R1:W-:Y:S04]  /*2710*/  @P0 LDGSTS.E.BYPASS.LTC128B.128 [R251+0x11100], [R4.64+0x80], !P2 ;  /* 0x1110008004fb0fae */ /* 0x0003e8000d101d48 */
[----:B------:R1:W-:Y:S04]  /*2720*/  @P0 LDGSTS.E.BYPASS.LTC128B.128 [R251+0x14100], [R4.64+0x100], !P6 ;  /* 0x1410010004fb0fae */ /* 0x0003e8000f101d48 */
[----:B------:R1:W-:Y:S04]  /*2730*/  @P0 LDGSTS.E.BYPASS.LTC128B.128 [R251+0x17100], [R4.64+0x180], !P5 ;  /* 0x1710018004fb0fae */ /* 0x0003e8000e901d48 */
[----:B------:R-:W0:Y:S01]  /*2740*/  LDGDEPBAR ;  /* 0x00000000000079af */ /* 0x000e220000000000 */
[----:B------:R-:W-:-:S04]  /*2750*/  IADD3 R18, P1, P0, R22, 0x80, R2 ;  /* 0x0000008016127810 */ /* 0x000fc8000783e002 */
[----:B------:R-:W-:Y:S02]  /*2760*/  IADD3.X R19, R21, RZ, R3, P1, P0 ;  /* 0x000000ff15137210 */ /* 0x000fe40000fe0403 */
[----:B------:R-:W-:-:S04]  /*2770*/  IADD3 R16, P1, P0, R22, 0x100, R2 ;  /* 0x0000010016107810 */ /* 0x000fc8000783e002 */
[----:B------:R-:W-:Y:S02]  /*2780*/  IADD3.X R17, R21, RZ, R3, P1, P0 ;  /* 0x000000ff15117210 */ /* 0x000fe40000fe0403 */
[----:B------:R-:W-:Y:S01]  /*2790*/  IADD3 R10, P1, P0, R22, 0x180, R2 ;  /* 0x00000180160a7810 */ /* 0x000fe2000783e002 */
[----:B------:R-:W-:-:S04]  /*27a0*/  DEPBAR.LE SB0, 0x1 ;  /* 0x000080400000791a */ /* 0x000fc80000000000 */
[----:B------:R-:W-:-:S04]  /*27b0*/  DEPBAR.LE SB0, 0x0 ;  /* 0x000080000000791a */ /* 0x000fc80000000000 */
[----:B------:R-:W-:Y:S01]  /*27c0*/  BAR.SYNC.DEFER_BLOCKING 0x0 ;  /* 0x0000000000007b1d */ /* 0x000fe20000010000 */
[----:B-1----:R-:W-:Y:S02]  /*27d0*/  LOP3.LUT R4, R20, 0x1, RZ, 0xc0, !PT ;  /* 0x0000000114047812 */ /* 0x002fe400078ec0ff */
[----:B------:R-:W-:Y:S02]  /*27e0*/  IADD3.X R11, R21, RZ, R3, P1, P0 ;  /* 0x000000ff150b7210 */ /* 0x000fe40000fe0403 */
[----:B------:R-:W-:-:S04]  /*27f0*/  ISETP.NE.U32.AND P1, PT, R4, 0x1, PT ;  /* 0x000000010400780c */ /* 0x000fc80003f25070 */
[----:B------:R-:W-:Y:S02]  /*2800*/  ISETP.LT.OR P0, PT, R0, 0x1, P1 ;  /* 0x000000010000780c */ /* 0x000fe40000f01670 */
[----:B------:R-:W-:Y:S01]  /*2810*/  LOP3.LUT P4, RZ, R20, 0x2, RZ, 0xc0, !PT ;  /* 0x0000000214ff7812 */ /* 0x000fe2000788c0ff */
[----:B------:R-:W-:Y:S04]  /*2820*/  LDSM.16.M88.4 R4, [R223] ;  /* 0x00000000df04783b */ /* 0x000fe80000000200 */
[----:B------:R-:W1:Y:S04]  /*2830*/  LDSM.16.M88.4 R28, [R216] ;  /* 0x00000000d81c783b */ /* 0x000e680000000200 */
[----:B------:R-:W2:Y:S04]  /*2840*/  LDSM.16.M88.4 R24, [R216+0x800] ;  /* 0x00080000d818783b */ /* 0x000ea80000000200 */
[----:B------:R-:W3:Y:S04]  /*2850*/  LDSM.16.M88.4 R40, [R216+0x1000] ;  /* 0x00100000d828783b */ /* 0x000ee80000000200 */
[----:B------:R-:W4:Y:S04]  /*2860*/  LDSM.16.M88.4 R44, [R216+0x1800] ;  /* 0x00180000d82c783b */ /* 0x000f280000000200 */
[----:B------:R-:W5:Y:S04]  /*2870*/  LDSM.16.M88.4 R48, [R216+0x2000] ;  /* 0x00200000d830783b */ /* 0x000f680000000200 */
[----:B------:R-:W-:Y:S04]  /*2880*/  LDSM.16.M88.4 R60, [R216+0x2800] ;  /* 0x00280000d83c783b */ /* 0x000fe80000000200 */
[----:B------:R-:W-:Y:S04]  /*2890*/  LDSM.16.M88.4 R12, [R224] ;  /* 0x00000000e00c783b */ /* 0x000fe80000000200 */
[----:B------:R-:W-:Y:S04]  /*28a0*/  LDSM.16.M88.4 R52, [R227] ;  /* 0x00000000e334783b */ /* 0x000fe80000000200 */
[----:B------:R-:W1:Y:S04]  /*28b0*/  LDSM.16.M88.4 R64, [R250] ;  /* 0x00000000fa40783b */ /* 0x000e680000000200 */
[----:B------:R-:W-:Y:S04]  /*28c0*/  LDSM.16.M88.4 R76, [R249] ;  /* 0x00000000f94c783b */ /* 0x000fe80000000200 */
[----:B------:R-:W1:Y:S04]  /*28d0*/  LDSM.16.M88.4 R92, [R248] ;  /* 0x00000000f85c783b */ /* 0x000e680000000200 */
[----:B------:R-:W-:Y:S04]  /*28e0*/  LDSM.16.M88.4 R96, [R247] ;  /* 0x00000000f760783b */ /* 0x000fe80000000200 */
[----:B------:R-:W1:Y:S04]  /*28f0*/  LDSM.16.M88.4 R104, [R246] ;  /* 0x00000000f668783b */ /* 0x000e680000000200 */
[----:B------:R-:W-:Y:S01]  /*2900*/  @!PT LDS RZ, [RZ] ;  /* 0x00000000fffff984 */ /* 0x000fe20000000800 */
[----:B------:R-:W-:Y:S01]  /*2910*/  @!PT LDS RZ, [RZ] ;  /* 0x00000000fffff984 */ /* 0x000fe20000000800 */
[----:B------:R-:W-:Y:S01]  /*2920*/  @!PT LDS RZ, [RZ] ;  /* 0x00000000fffff984 */ /* 0x000fe20000000800 */
[----:B------:R1:W-:Y:S01]  /*2930*/  LDGSTS.E.BYPASS.LTC128B.128 [R251+0x100], [R2.64], !P0 ;  /* 0x0010000002fb7fae */ /* 0x0003e2000c101d48 */
[----:B------:R-:W-:-:S02]  /*2940*/  ISETP.LT.OR P0, PT, R0, 0x1, !P4 ;  /* 0x000000010000780c */ /* 0x000fc40006701670 */
[----:B------:R-:W-:-:S11]  /*2950*/  LOP3.LUT P2, RZ, R20, 0x8, RZ, 0xc0, !PT ;  /* 0x0000000814ff7812 */ /* 0x000fd6000784c0ff */
[----:B------:R1:W-:Y:S01]  /*2960*/  LDGSTS.E.BYPASS.LTC128B.128 [R251+0x3100], [R2.64+0x80], !P0 ;  /* 0x0310008002fb7fae */ /* 0x0003e2000c101d48 */
[----:B------:R-:W-:-:S13]  /*2970*/  ISETP.LT.OR P0, PT, R0, 0x1, !P3 ;  /* 0x000000010000780c */ /* 0x000fda0005f01670 */
[----:B------:R1:W-:Y:S01]  /*2980*/  LDGSTS.E.BYPASS.LTC128B.128 [R251+0x6100], [R2.64+0x100], !P0 ;  /* 0x0610010002fb7fae */ /* 0x0003e2000c101d48 */
[----:B------:R-:W-:-:S13]  /*2990*/  ISETP.LT.OR P0, PT, R0, 0x1, !P2 ;  /* 0x000000010000780c */ /* 0x000fda0005701670 */
[----:B------:R1:W-:Y:S01]  /*29a0*/  LDGSTS.E.BYPASS.LTC128B.128 [R251+0x9100], [R2.64+0x180], !P0 ;  /* 0x0910018002fb7fae */ /* 0x0003e2000c101d48 */
[----:B------:R-:W-:-:S04]  /*29b0*/  IADD3 R8, P0, R22, R2, RZ ;  /* 0x0000000216087210 */ /* 0x000fc80007f1e0ff */
[----:B------:R-:W-:Y:S02]  /*29c0*/  IADD3.X R9, R21, R3, RZ, P0, !PT ;  /* 0x0000000315097210 */ /* 0x000fe400007fe4ff */
[----:B-1----:R-:W-:-:S04]  /*29d0*/  IADD3 R2, P0, R8, R22, RZ ;  /* 0x0000001608027210 */ /* 0x002fc80007f1e0ff */
[----:B------:R-:W-:Y:S02]  /*29e0*/  IADD3.X R3, R9, R21, RZ, P0, !PT ;  /* 0x0000001509037210 */ /* 0x000fe400007fe4ff */
[----:B------:R-:W-:-:S13]  /*29f0*/  ISETP.LT.OR P0, PT, R0, 0x21, P1 ;  /* 0x000000210000780c */ /* 0x000fda0000f01670 */
[----:B------:R4:W-:Y:S01]  /*2a00*/  LDGSTS.E.BYPASS.LTC128B.128 [R251+0x1100], [R8.64], !P0 ;  /* 0x0110000008fb7fae */ /* 0x0009e2000c101d48 */
[----:B------:R-:W-:-:S13]  /*2a10*/  ISETP.LT.OR P0, PT, R0, 0x21, !P4 ;  /* 0x000000210000780c */ /* 0x000fda0006701670 */
[----:B------:R1:W-:Y:S01]  /*2a20*/  LDGSTS.E.BYPASS.LTC128B.128 [R251+0x4100], [R18.64], !P0 ;  /* 0x0410000012fb7fae */ /* 0x0003e2000c101d48 */
[----:B------:R-:W-:-:S13]  /*2a30*/  ISETP.LT.OR P0, PT, R0, 0x21, !P3 ;  /* 0x000000210000780c */ /* 0x000fda0005f01670 */
[----:B------:R1:W-:Y:S01]  /*2a40*/  LDGSTS.E.BYPASS.LTC128B.128 [R251+0x7100], [R16.64], !P0 ;  /* 0x0710000010fb7fae */ /* 0x0003e2000c101d48 */
[----:B------:R-:W-:-:S13]  /*2a50*/  ISETP.LT.OR P0, PT, R0, 0x21, !P2 ;  /* 0x000000210000780c */ /* 0x000fda0005701670 */
[----:B------:R4:W-:Y:S01]  /*2a60*/  LDGSTS.E.BYPASS.LTC128B.128 [R251+0xa100], [R10.64], !P0 ;  /* 0x0a1000000afb7fae */ /* 0x0009e2000c101d48 */
[C---:B------:R-:W-:Y:S01]  /*2a70*/  ISETP.LT.OR P0, PT, R0.reuse, 0x41, P1 ;  /* 0x000000410000780c */ /* 0x040fe20000f01670 */
[C---:B------:R-:W-:Y:S08]  /*2a80*/  HMMA.16816.F32 R36, R4.reuse, R28, RZ ;  /* 0x0000001c0424723c */ /* 0x040ff000000018ff */
[----:B------:R-:W-:Y:S04]  /*2a90*/  HMMA.16816.F32 R32, R4, R30, RZ ;  /* 0x0000001e0420723c */ /* 0x000fe800000018ff */
[----:B------:R1:W-:Y:S01]  /*2aa0*/  LDGSTS.E.BYPASS.LTC128B.128 [R251+0x2100], [R2.64], !P0 ;  /* 0x0210000002fb7fae */ /* 0x0003e2000c101d48 */
[----:B------:R-:W-:-:S03]  /*2ab0*/  ISETP.LT.OR P0, PT, R0, 0x41, !P4 ;  /* 0x000000410000780c */ /* 0x000fc60006701670 */
[C---:B--2---:R-:W-:Y:S08]  /*2ac0*/  HMMA.16816.F32 R28, R4.reuse, R24, RZ ;  /* 0x00000018041c723c */ /* 0x044ff000000018ff */
[C---:B------:R-:W-:Y:S08]  /*2ad0*/  HMMA.16816.F32 R24, R4.reuse, R26, RZ ;  /* 0x0000001a0418723c */ /* 0x040ff000000018ff */
[C---:B---3--:R-:W-:Y:S01]  /*2ae0*/  HMMA.16816.F32 R20, R4.reuse, R40, RZ ;  /* 0x000000280414723c */ /* 0x048fe200000018ff */
[----:B------:R2:W-:Y:S07]  /*2af0*/  LDGSTS.E.BYPASS.LTC128B.128 [R251+0x5100], [R2.64+0x80], !P0 ;  /* 0x0510008002fb7fae */ /* 0x0005ee000c101d48 */
[C---:B-1----:R-:W-:Y:S08]  /*2b00*/  HMMA.16816.F32 R16, R4.reuse, R42, RZ ;  /* 0x0000002a0410723c */ /* 0x042ff000000018ff */
[C---:B----4-:R-:W-:Y:S08]  /*2b10*/  HMMA.16816.F32 R8, R4.reuse, R44, RZ ;  /* 0x0000002c0408723c */ /* 0x050ff000000018ff */
[----:B------:R-:W-:Y:S01]  /*2b20*/  HMMA.16816.F32 R40, R4, R46, RZ ;  /* 0x0000002e0428723c */ /* 0x000fe200000018ff */
[----:B------:R-:W-:-:S02]  /*2b30*/  ISETP.LT.OR P1, PT, R0, 0x41, !P3 ;  /* 0x000000410000780c */ /* 0x000fc40005f21670 */
[----:B------:R-:W-:-:S05]  /*2b40*/  ISETP.LT.OR P0, PT, R0, 0x41, !P2 ;  /* 0x000000410000780c */ /* 0x000fca0005701670 */
[C---:B-----5:R-:W-:Y:S06]  /*2b50*/  HMMA.16816.F32 R56, R4.reuse, R48, RZ ;  /* 0x000000300438723c */ /* 0x060fec00000018ff */
[----:B------:R2:W-:Y:S02]  /*2b60*/  LDGSTS.E.BYPASS.LTC128B.128 [R251+0x8100], [R2.64+0x100], !P1 ;  /* 0x0810010002fb7fae */ /* 0x0005e4000c901d48 */
[----:B------:R-:W-:Y:S02]  /*2b70*/  HMMA.16816.F32 R84, R4, R50, RZ ;  /* 0x000000320454723c */ /* 0x000fe400000018ff */
[----:B------:R2:W-:Y:S04]  /*2b80*/  LDGSTS.E.BYPASS.LTC128B.128 [R251+0xb100], [R2.64+0x180], !P0 ;  /* 0x0b10018002fb7fae */ /* 0x0005e8000c101d48 */
[----:B------:R-:W-:Y:S02]  /*2b90*/  LDSM.16.M88.4 R44, [R222] ;  /* 0x00000000de2c783b */ /* 0x000fe40000000200 */
[C---:B------:R-:W-:Y:S02]  /*2ba0*/  HMMA.16816.F32 R68, R12.reuse, R64, R28 ;  /* 0x000000400c44723c */ /* 0x040fe4000000181c */
[----:B------:R-:W-:Y:S04]  /*2bb0*/  LDSM.16.M88.4 R28, [R222+0x2000] ;  /* 0x00200000de1c783b */ /* 0x000fe80000000200 */
[----:B------:R-:W-:Y:S02]  /*2bc0*/  LDSM.16.M88.4 R100, [R222+0x2800] ;  /* 0x00280000de64783b */ /* 0x000fe40000000200 */
[C---:B------:R-:W-:Y:S02]  /*2bd0*/  HMMA.16816.F32 R64, R12.reuse, R66, R24 ;  /* 0x000000420c40723c */ /* 0x040fe40000001818 */
[----:B------:R-:W-:Y:S04]  /*2be0*/  LDSM.16.M88.4 R108, [R219+0x1000] ;  /* 0x00100000db6c783b */ /* 0x000fe80000000200 */
[----:B------:R-:W-:Y:S02]  /*2bf0*/  LDSM.16.M88.4 R116, [R219+0x1800] ;  /* 0x00180000db74783b */ /* 0x000fe40000000200 */
[C---:B------:R-:W-:Y:S02]  /*2c00*/  HMMA.16816.F32 R48, R12.reuse, R92, R8 ;  /* 0x0000005c0c30723c */ /* 0x040fe40000001808 */
[----:B------:R-:W1:Y:S04]  /*2c10*/  LDSM.16.M88.4 R8, [R226] ;  /* 0x00000000e208783b */ /* 0x000e680000000200 */
[----:B------:R-:W-:Y:S02]  /*2c20*/  LDSM.16.M88.4 R112, [R216+0x3800] ;  /* 0x00380000d870783b */ /* 0x000fe40000000200 */
[C---:B------:R-:W-:Y:S02]  /*2c30*/  HMMA.16816.F32 R24, R12.reuse, R94, R40 ;  /* 0x0000005e0c18723c */ /* 0x040fe40000001828 */
[----:B------:R-:W3:Y:S04]  /*2c40*/  LDSM.16.M88.4 R40, [R222+0x800] ;  /* 0x00080000de28783b */ /* 0x000ee80000000200 */
[----:B------:R-:W-:Y:S02]  /*2c50*/  LDSM.16.M88.4 R120, [R216+0x4000] ;  /* 0x00400000d878783b */ /* 0x000fe40000000200 */
[C---:B------:R-:W-:Y:S02]  /*2c60*/  HMMA.16816.F32 R80, R12.reuse, R52, R36 ;  /* 0x000000340c50723c */ /* 0x040fe40000001824 */
[----:B------:R-:W4:Y:S04]  /*2c70*/  LDSM.16.M88.4 R36, [R222+0x1000] ;  /* 0x00100000de24783b */ /* 0x000f280000000200 */
[----:B------:R-:W-:Y:S02]  /*2c80*/  LDSM.16.M88.4 R132, [R219+0x6800] ;  /* 0x00680000db84783b */ /* 0x000fe40000000200 */
[----:B------:R-:W-:Y:S02]  /*2c90*/  HMMA.16816.F32 R72, R12, R54, R32 ;  /* 0x000000360c48723c */ /* 0x000fe40000001820 */
[----:B------:R-:W5:Y:S04]  /*2ca0*/  LDSM.16.M88.4 R32, [R222+0x1800] ;  /* 0x00180000de20783b */ /* 0x000f680000000200 */
[----:B------:R-:W-:Y:S02]  /*2cb0*/  LDSM.16.M88.4 R140, [R233] ;  /* 0x00000000e98c783b */ /* 0x000fe40000000200 */
[C---:B------:R-:W-:Y:S02]  /*2cc0*/  HMMA.16816.F32 R88, R4.reuse, R60, RZ ;  /* 0x0000003c0458723c */ /* 0x040fe400000018ff */
[----:B------:R-:W-:Y:S04]  /*2cd0*/  LDSM.16.M88.4 R144, [R222+0x9000] ;  /* 0x00900000de90783b */ /* 0x000fe80000000200 */
[----:B------:R-:W-:Y:S02]  /*2ce0*/  LDSM.16.M88.4 R128, [R232] ;  /* 0x00000000e880783b */ /* 0x000fe40000000200 */
[----:B------:R-:W-:Y:S02]  /*2cf0*/  HMMA.16816.F32 R4, R4, R62, RZ ;  /* 0x0000003e0404723c */ /* 0x000fe400000018ff */
[----:B------:R-:W-:Y:S04]  /*2d00*/  LDSM.16.M88.4 R136, [R219+0x9000] ;  /* 0x00900000db88783b */ /* 0x000fe80000000200 */
[----:B------:R-:W0:Y:S02]  /*2d10*/  LDGDEPBAR ;  /* 0x00000000000079af */ /* 0x000e240000000000 */
[C---:B------:R-:W-:Y:S08]  /*2d20*/  HMMA.16816.F32 R52, R12.reuse, R78, R16 ;  /* 0x0000004e0c34723c */ /* 0x040ff00000001810 */
[C---:B------:R-:W-:Y:S08]  /*2d30*/  HMMA.16816.F32 R60, R12.reuse, R76, R20 ;  /* 0x0000004c0c3c723c */ /* 0x040ff00000001814 */
[C---:B------:R-:W-:Y:S08]  /*2d40*/  HMMA.16816.F32 R92, R12.reuse, R104, R88 ;  /* 0x000000680c5c723c */ /* 0x040ff00000001858 */
[C---:B------:R-:W-:Y:S08]  /*2d50*/  HMMA.16816.F32 R20, R12.reuse, R96, R56 ;  /* 0x000000600c14723c */ /* 0x040ff00000001838 */
[C---:B------:R-:W-:Y:S01]  /*2d60*/  HMMA.16816.F32 R16, R12.reuse, R98, R84 ;  /* 0x000000620c10723c */ /* 0x040fe20000001854 */
[----:B------:R-:W-:Y:S07]  /*2d70*/  LDSM.16.M88.4 R96, [R219] ;  /* 0x00000000db60783b */ /* 0x000fee0000000200 */
[----:B------:R-:W-:Y:S01]  /*2d80*/  HMMA.16816.F32 R88, R12, R106, R4 ;  /* 0x0000006a0c58723c */ /* 0x000fe20000001804 */
[----:B------:R-:W-:Y:S04]  /*2d90*/  LDSM.16.M88.4 R4, [R225] ;  /* 0x00000000e104783b */ /* 0x000fe80000000200 */
[----:B------:R-:W2:Y:S03]  /*2da0*/  LDSM.16.M88.4 R104, [R219+0x800] ;  /* 0x00080000db68783b */ /* 0x000ea60000000200 */
[C---:B-1----:R-:W-:Y:S08]  /*2db0*/  HMMA.16816.F32 R84, R8.reuse, R44, R80 ;  /* 0x0000002c0854723c */ /* 0x042ff00000001850 */
[C---:B------:R-:W-:Y:S08]  /*2dc0*/  HMMA.16816.F32 R80, R8.reuse, R46, R72 ;  /* 0x0000002e0850723c */ /* 0x040ff00000001848 */
[C---:B---3--:R-:W-:Y:S08]  /*2dd0*/  HMMA.16816.F32 R12, R8.reuse, R42, R64 ;  /* 0x0000002a080c723c */ /* 0x048ff00000001840 */
[C---:B----4-:R-:W-:Y:S01]  /*2de0*/  HMMA.16816.F32 R72, R8.reuse, R38, R52 ;  /* 0x000000260848723c */ /* 0x050fe20000001834 */
[----:B------:R-:W1:Y:S07]  /*2df0*/  LDSM.16.M88.4 R52, [R219+0x2000] ;  /* 0x00200000db34783b */ /* 0x000e6e0000000200 */
[C---:B-----5:R-:W-:Y:S01]  /*2e00*/  HMMA.16816.F32 R64, R8.reuse, R32, R48 ;  /* 0x000000200840723c */ /* 0x060fe20000001830 */
[----:B------:R-:W3:Y:S07]  /*2e10*/  LDSM.16.M88.4 R48, [R219+0x2800] ;  /* 0x00280000db30783b */ /* 0x000eee0000000200 */
[C---:B------:R-:W-:Y:S08]  /*2e20*/  HMMA.16816.F32 R76, R8.reuse, R40, R68 ;  /* 0x00000028084c723c */ /* 0x040ff00000001844 */
[C---:B------:R-:W-:Y:S01]  /*2e30*/  HMMA.16816.F32 R68, R8.reuse, R36, R60 ;  /* 0x000000240844723c */ /* 0x040fe2000000183c */
[----:B------:R-:W-:Y:S07]  /*2e40*/  LDSM.16.M88.4 R36, [R216+0x3000] ;  /* 0x00300000d824783b */ /* 0x000fee0000000200 */
[C---:B------:R-:W-:Y:S08]  /*2e50*/  HMMA.16816.F32 R60, R8.reuse, R34, R24 ;  /* 0x00000022083c723c */ /* 0x040ff00000001818 */
[C---:B------:R-:W-:Y:S08]  /*2e60*/  HMMA.16816.F32 R56, R8.reuse, R28, R20 ;  /* 0x0000001c0838723c */ /* 0x040ff00000001814 */
[C---:B------:R-:W-:Y:S01]  /*2e70*/  HMMA.16816.F32 R44, R8.reuse, R30, R16 ;  /* 0x0000001e082c723c */ /* 0x040fe20000001810 */
[----:B------:R-:W4:Y:S07]  /*2e80*/  LDSM.16.M88.4 R16, [R223+0x4000] ;  /* 0x00400000df10783b */ /* 0x000f2e0000000200 */
[C---:B------:R-:W-:Y:S01]  /*2e90*/  HMMA.16816.F32 R40, R8.reuse, R100, R92 ;  /* 0x000000640828723c */ /* 0x040fe2000000185c */
[----:B------:R-:W-:Y:S07]  /*2ea0*/  LDSM.16.M88.4 R92, [R216+0x4800] ;  /* 0x00480000d85c783b */ /* 0x000fee0000000200 */
[----:B------:R-:W-:Y:S08]  /*2eb0*/  HMMA.16816.F32 R32, R8, R102, R88 ;  /* 0x000000660820723c */ /* 0x000ff00000001858 */
[C---:B--2---:R-:W-:Y:S08]  /*2ec0*/  HMMA.16816.F32 R12, R4.reuse, R106, R12 ;  /* 0x0000006a040c723c */ /* 0x044ff0000000180c */
[C---:B------:R-:W-:Y:S08]  /*2ed0*/  HMMA.16816.F32 R28, R4.reuse, R96, R84 ;  /* 0x00000060041c723c */ /* 0x040ff00000001854 */
[C---:B------:R-:W-:Y:S08]  /*2ee0*/  HMMA.16816.F32 R20, R4.reuse, R104, R76 ;  /* 0x000000680414723c */ /* 0x040ff0000000184c */
[C---:B------:R-:W-:Y:S08]  /*2ef0*/  HMMA.16816.F32 R24, R4.reuse, R98, R80 ;  /* 0x000000620418723c */ /* 0x040ff00000001850 */
[C---:B------:R-:W-:Y:S08]  /*2f00*/  HMMA.16816.F32 R8, R4.reuse, R108, R68 ;  /* 0x0000006c0408723c */ /* 0x040ff00000001844 */
[C---:B------:R-:W-:Y:S08]  /*2f10*/  HMMA.16816.F32 R72, R4.reuse, R110, R72 ;  /* 0x0000006e0448723c */ /* 0x040ff00000001848 */
[C---:B------:R-:W-:Y:S08]  /*2f20*/  HMMA.16816.F32 R84, R4.reuse, R116, R64 ;  /* 0x000000740454723c */ /* 0x040ff00000001840 */
[C---:B------:R-:W-:Y:S01]  /*2f30*/  HMMA.16816.F32 R76, R4.reuse, R118, R60 ;  /* 0x00000076044c723c */ /* 0x040fe2000000183c */
[----:B------:R-:W2:Y:S04]  /*2f40*/  LDSM.16.M88.4 R116, [R216+0x5000] ;  /* 0x00500000d874783b */ /* 0x000ea80000000200 */
[----:B------:R-:W5:Y:S03]  /*2f50*/  LDSM.16.M88.4 R60, [R216+0x5800] ;  /* 0x00580000d83c783b */ /* 0x000f660000000200 */
[C---:B-1----:R-:W-:Y:S01]  /*2f60*/  HMMA.16816.F32 R108, R4.reuse, R52, R56 ;  /* 0x00000034046c723c */ /* 0x042fe20000001838 */
[----:B------:R-:W-:Y:S07]  /*2f70*/  LDSM.16.M88.4 R56, [R245] ;  /* 0x00000000f538783b */ /* 0x000fee0000000200 */
[C---:B------:R-:W-:Y:S01]  /*2f80*/  HMMA.16816.F32 R100, R4.reuse, R54, R44 ;  /* 0x000000360464723c */ /* 0x040fe2000000182c */
[----:B------:R-:W-:Y:S04]  /*2f90*/  LDSM.16.M88.4 R52, [R244] ;  /* 0x00000000f434783b */ /* 0x000fe80000000200 */
[----:B------:R-:W-:Y:S03]  /*2fa0*/  LDSM.16.M88.4 R44, [R242] ;  /* 0x00000000f22c783b */ /* 0x000fe60000000200 */
[C---:B---3--:R-:W-:Y:S01]  /*2fb0*/  HMMA.16816.F32 R104, R4.reuse, R48, R40 ;  /* 0x000000300468723c */ /* 0x048fe20000001828 */
[----:B------:R-:W-:Y:S07]  /*2fc0*/  LDSM.16.M88.4 R40, [R241] ;  /* 0x00000000f128783b */ /* 0x000fee0000000200 */
[----:B------:R-:W-:Y:S01]  /*2fd0*/  HMMA.16816.F32 R96, R4, R50, R32 ;  /* 0x000000320460723c */ /* 0x000fe20000001820 */
[----:B------:R-:W1:Y:S04]  /*2fe0*/  LDSM.16.M88.4 R4, [R224+0x4000] ;  /* 0x00400000e004783b */ /* 0x000e680000000200 */
[----:B------:R-:W3:Y:S03]  /*2ff0*/  LDSM.16.M88.4 R48, [R243] ;  /* 0x00000000f330783b */ /* 0x000ee60000000200 */
        /* <DEDUP_REMOVED lines=8> */
[C---:B--2---:R-:W-:Y:S01]  /*3080*/  HMMA.16816.F32 R20, R16.reuse, R116, R108 ;  /* 0x000000741014723c */ /* 0x044fe2000000186c */
[----:B------:R-:W2:Y:S07]  /*3090*/  LDSM.16.M88.4 R108, [R240] ;  /* 0x00000000f06c783b */ /* 0x000eae0000000200 */
[C---:B-----5:R-:W-:Y:S08]  /*30a0*/  HMMA.16816.F32 R72, R16.reuse, R60, R104 ;  /* 0x0000003c1048723c */ /* 0x060ff00000001868 */
[C---:B------:R-:W-:Y:S08]  /*30b0*/  HMMA.16816.F32 R28, R16.reuse, R92, R84 ;  /* 0x0000005c101c723c */ /* 0x040ff00000001854 */
[C---:B------:R-:W-:Y:S08]  /*30c0*/  HMMA.16816.F32 R24, R16.reuse, R94, R76 ;  /* 0x0000005e1018723c */ /* 0x040ff0000000184c */
[----:B------:R-:W-:Y:S08]  /*30d0*/  HMMA.16816.F32 R8, R16, R118, R100 ;  /* 0x000000761008723c */ /* 0x000ff00000001864 */
[----:B-1----:R-:W-:Y:S01]  /*30e0*/  HMMA.16816.F32 R104, R4, R54, R64 ;  /* 0x000000360468723c */ /* 0x002fe20000001840 */
[----:B------:R-:W1:Y:S07]  /*30f0*/  LDSM.16.M88.4 R64, [R222+0x3800] ;  /* 0x00380000de40783b */ /* 0x000e6e0000000200 */
[----:B------:R-:W-:Y:S01]  /*3100*/  HMMA.16816.F32 R16, R16, R62, R96 ;  /* 0x0000003e1010723c */ /* 0x000fe20000001860 */
[----:B------:R-:W4:Y:S07]  /*3110*/  LDSM.16.M88.4 R60, [R222+0x4000] ;  /* 0x00400000de3c783b */ /* 0x000f2e0000000200 */
[C---:B------:R-:W-:Y:S08]  /*3120*/  HMMA.16816.F32 R100, R4.reuse, R52, R68 ;  /* 0x000000340464723c */ /* 0x040ff00000001844 */
[C---:B------:R-:W-:Y:S08]  /*3130*/  HMMA.16816.F32 R92, R4.reuse, R58, R80 ;  /* 0x0000003a045c723c */ /* 0x040ff00000001850 */
[C---:B------:R-:W-:Y:S01]  /*3140*/  HMMA.16816.F32 R84, R4.reuse, R44, R28 ;  /* 0x0000002c0454723c */ /* 0x040fe2000000181c */
[----:B------:R-:W-:Y:S07]  /*3150*/  LDSM.16.M88.4 R28, [R219+0x3800] ;  /* 0x00380000db1c783b */ /* 0x000fee0000000200 */
[C---:B------:R-:W-:Y:S01]  /*3160*/  HMMA.16816.F32 R80, R4.reuse, R46, R24 ;  /* 0x0000002e0450723c */ /* 0x040fe20000001818 */
[----:B------:R-:W5:Y:S07]  /*3170*/  LDSM.16.M88.4 R44, [R222+0x5000] ;  /* 0x00500000de2c783b */ /* 0x000f6e0000000200 */
[C---:B------:R-:W-:Y:S01]  /*3180*/  HMMA.16816.F32 R52, R4.reuse, R42, R8 ;  /* 0x0000002a0434723c */ /* 0x040fe20000001808 */
[----:B------:R-:W1:Y:S07]  /*3190*/  LDSM.16.M88.4 R8, [R225+0x4000] ;  /* 0x00400000e108783b */ /* 0x000e6e0000000200 */
[C---:B------:R-:W-:Y:S01]  /*31a0*/  HMMA.16816.F32 R76, R4.reuse, R56, R88 ;  /* 0x00000038044c723c */ /* 0x040fe20000001858 */
[----:B------:R-:W4:Y:S07]  /*31b0*/  LDSM.16.M88.4 R56, [R222+0x4800] ;  /* 0x00480000de38783b */ /* 0x000f2e0000000200 */
[C---:B------:R-:W-:Y:S01]  /*31c0*/  HMMA.16816.F32 R68, R4.reuse, R40, R20 ;  /* 0x000000280444723c */ /* 0x040fe20000001814 */
[----:B------:R-:W4:Y:S07]  /*31d0*/  LDSM.16.M88.4 R40, [R222+0x5800] ;  /* 0x00580000de28783b */ /* 0x000f2e0000000200 */
[C---:B---3--:R-:W-:Y:S01]  /*31e0*/  HMMA.16816.F32 R88, R4.reuse, R50, R32 ;  /* 0x000000320458723c */ /* 0x048fe20000001820 */
[----:B------:R-:W3:Y:S07]  /*31f0*/  LDSM.16.M88.4 R32, [R219+0x3000] ;  /* 0x00300000db20783b */ /* 0x000eee0000000200 */
[C---:B------:R-:W-:Y:S08]  /*3200*/  HMMA.16816.F32 R96, R4.reuse, R48, R36 ;  /* 0x000000300460723c */ /* 0x040ff00000001824 */
[----:B--2---:R-:W-:Y:S08]  /*3210*/  HMMA.16816.F32 R36, R4, R110, R16 ;  /* 0x0000006e0424723c */ /* 0x004ff00000001810 */
[----:B-1----:R-:W-:Y:S01]  /*3220*/  HMMA.16816.F32 R16, R12, R64, R100 ;  /* 0x000000400c10723c */ /* 0x002fe20000001864 */
[----:B------:R-:W1:Y:S07]  /*3230*/  LDSM.16.M88.4 R100, [R219+0x4800] ;  /* 0x00480000db64783b */ /* 0x000e6e0000000200 */
[----:B------:R-:W-:Y:S01]  /*3240*/  HMMA.16816.F32 R48, R4, R108, R72 ;  /* 0x0000006c0430723c */ /* 0x000fe20000001848 */
[----:B------:R-:W2:Y:S07]  /*3250*/  LDSM.16.M88.4 R72, [R219+0x4000] ;  /* 0x00400000db48783b */ /* 0x000eae0000000200 */
[C---:B------:R-:W-:Y:S08]  /*3260*/  HMMA.16816.F32 R20, R12.reuse, R114, R92 ;  /* 0x000000720c14723c */ /* 0x040ff0000000185c */
[C---:B------:R-:W-:Y:S08]  /*3270*/  HMMA.16816.F32 R4, R12.reuse, R66, R104 ;  /* 0x000000420c04723c */ /* 0x040ff00000001868 */
[C---:B------:R-:W-:Y:S08]  /*3280*/  HMMA.16816.F32 R24, R12.reuse, R112, R76 ;  /* 0x000000700c18723c */ /* 0x040ff0000000184c */
[C---:B----4-:R-:W-:Y:S08]  /*3290*/  HMMA.16816.F32 R64, R12.reuse, R60, R96 ;  /* 0x0000003c0c40723c */ /* 0x050ff00000001860 */
[C---:B------:R-:W-:Y:S08]  /*32a0*/  HMMA.16816.F32 R60, R12.reuse, R62, R88 ;  /* 0x0000003e0c3c723c */ /* 0x040ff00000001858 */
[----:B-----5:R-:W-:Y:S08]  /*32b0*/  HMMA.16816.F32 R108, R12, R44, R68 ;  /* 0x0000002c0c6c723c */ /* 0x020ff00000001844 */
[----:B------:R-:W-:Y:S01]  /*32c0*/  HMMA.16816.F32 R76, R8, R28, R16 ;  /* 0x0000001c084c723c */ /* 0x000fe20000001810 */
[----:B------:R-:W4:Y:S07]  /*32d0*/  LDSM.16.M88.4 R16, [R219+0x5000] ;  /* 0x00500000db10783b */ /* 0x000f2e0000000200 */
        /* <DEDUP_REMOVED lines=8> */
[----:B------:R-:W5:Y:S07]  /*3360*/  LDSM.16.M88.4 R12, [R219+0x5800] ;  /* 0x00580000db0c783b */ /* 0x000f6e0000000200 */
[C---:B---3--:R-:W-:Y:S01]  /*3370*/  HMMA.16816.F32 R84, R8.reuse, R34, R20 ;  /* 0x000000220854723c */ /* 0x048fe20000001814 */
[----:B------:R-:W-:Y:S07]  /*3380*/  LDSM.16.M88.4 R20, [R216+0x6000] ;  /* 0x00600000d814783b */ /* 0x000fee0000000200 */
[C---:B------:R-:W-:Y:S01]  /*3390*/  HMMA.16816.F32 R44, R8.reuse, R30, R4 ;  /* 0x0000001e082c723c */ /* 0x040fe20000001804 */
[----:B------:R-:W3:Y:S04]  /*33a0*/  LDSM.16.M88.4 R4, [R223+0x8000] ;  /* 0x00800000df04783b */ /* 0x000ee80000000200 */
[----:B------:R-:W-:Y:S03]  /*33b0*/  LDSM.16.M88.4 R28, [R224+0x8000] ;  /* 0x00800000e01c783b */ /* 0x000fe60000000200 */
[C---:B------:R-:W-:Y:S08]  /*33c0*/  HMMA.16816.F32 R92, R8.reuse, R32, R24 ;  /* 0x00000020085c723c */ /* 0x040ff00000001818 */
[C---:B-1----:R-:W-:Y:S01]  /*33d0*/  HMMA.16816.F32 R32, R8.reuse, R100, R88 ;  /* 0x000000640820723c */ /* 0x042fe20000001858 */
[----:B------:R-:W1:Y:S07]  /*33e0*/  LDSM.16.M88.4 R88, [R239] ;  /* 0x00000000ef58783b */ /* 0x000e6e0000000200 */
[C---:B------:R-:W-:Y:S01]  /*33f0*/  HMMA.16816.F32 R24, R8.reuse, R102, R80 ;  /* 0x000000660818723c */ /* 0x040fe20000001850 */
[----:B------:R-:W1:Y:S07]  /*3400*/  LDSM.16.M88.4 R80, [R216+0x8800] ;  /* 0x00880000d850783b */ /* 0x000e6e0000000200 */
[C---:B--2---:R-:W-:Y:S08]  /*3410*/  HMMA.16816.F32 R36, R8.reuse, R74, R60 ;  /* 0x0000004a0824723c */ /* 0x044ff0000000183c */
[C---:B----4-:R-:W-:Y:S08]  /*3420*/  HMMA.16816.F32 R60, R8.reuse, R16, R108 ;  /* 0x00000010083c723c */ /* 0x050ff0000000186c */
[C---:B------:R-:W-:Y:S08]  /*3430*/  HMMA.16816.F32 R68, R8.reuse, R18, R68 ;  /* 0x000000120844723c */ /* 0x040ff00000001844 */
[C---:B-----5:R-:W-:Y:S08]  /*3440*/  HMMA.16816.F32 R16, R8.reuse, R12, R104 ;  /* 0x0000000c0810723c */ /* 0x060ff00000001868 */
[C---:B------:R-:W-:Y:S01]  /*3450*/  HMMA.16816.F32 R40, R8.reuse, R72, R64 ;  /* 0x000000480828723c */ /* 0x040fe20000001840 */
[----:B------:R-:W2:Y:S07]  /*3460*/  LDSM.16.M88.4 R72, [R216+0x8000] ;  /* 0x00800000d848783b */ /* 0x000eae0000000200 */
[----:B------:R-:W-:Y:S08]  /*3470*/  HMMA.16816.F32 R12, R8, R14, R96 ;  /* 0x0000000e080c723c */ /* 0x000ff00000001860 */
[C---:B---3--:R-:W-:Y:S08]  /*3480*/  HMMA.16816.F32 R8, R4.reuse, R20, R92 ;  /* 0x000000140408723c */ /* 0x048ff0000000185c */
[C---:B------:R-:W-:Y:S01]  /*3490*/  HMMA.16816.F32 R104, R4.reuse, R48, R32 ;  /* 0x000000300468723c */ /* 0x040fe20000001820 */
[----:B------:R-:W-:Y:S07]  /*34a0*/  LDSM.16.M88.4 R32, [R222+0x6000] ;  /* 0x00600000de20783b */ /* 0x000fee0000000200 */
[C---:B------:R-:W-:Y:S01]  /*34b0*/  HMMA.16816.F32 R96, R4.reuse, R50, R24 ;  /* 0x000000320460723c */ /* 0x040fe20000001818 */
[----:B------:R-:W3:Y:S04]  /*34c0*/  LDSM.16.M88.4 R24, [R226+0x8000] ;  /* 0x00800000e218783b */ /* 0x000ee80000000200 */
[----:B------:R-:W-:Y:S03]  /*34d0*/  LDSM.16.M88.4 R48, [R237] ;  /* 0x00000000ed30783b */ /* 0x000fe60000000200 */
[----:B------:R-:W-:Y:S01]  /*34e0*/  HMMA.16816.F32 R64, R4, R22, R84 ;  /* 0x000000160440723c */ /* 0x000fe20000001854 */
[----:B------:R-:W-:Y:S07]  /*34f0*/  LDSM.16.M88.4 R20, [R225+0x8000] ;  /* 0x00800000e114783b */ /* 0x000fee0000000200 */
[----:B-1----:R-:W-:Y:S08]  /*3500*/  HMMA.16816.F32 R8, R28, R88, R8 ;  /* 0x000000581c08723c */ /* 0x002ff00000001808 */
[C---:B------:R-:W-:Y:S01]  /*3510*/  HMMA.16816.F32 R112, R4.reuse, R52, R40 ;  /* 0x000000340470723c */ /* 0x040fe20000001828 */
[----:B------:R-:W-:Y:S07]  /*3520*/  LDSM.16.M88.4 R40, [R235] ;  /* 0x00000000eb28783b */ /* 0x000fee0000000200 */
[C---:B------:R-:W-:Y:S01]  /*3530*/  HMMA.16816.F32 R108, R4.reuse, R54, R36 ;  /* 0x00000036046c723c */ /* 0x040fe20000001824 */
[----:B------:R-:W1:Y:S07]  /*3540*/  LDSM.16.M88.4 R52, [R238] ;  /* 0x00000000ee34783b */ /* 0x000e6e0000000200 */
[C---:B------:R-:W-:Y:S08]  /*3550*/  HMMA.16816.F32 R76, R4.reuse, R56, R76 ;  /* 0x00000038044c723c */ /* 0x040ff0000000184c */
[C---:B------:R-:W-:Y:S01]  /*3560*/  HMMA.16816.F32 R100, R4.reuse, R58, R44 ;  /* 0x0000003a0464723c */ /* 0x040fe2000000182c */
[----:B------:R-:W4:Y:S04]  /*3570*/  LDSM.16.M88.4 R56, [R219+0x6000] ;  /* 0x00600000db38783b */ /* 0x000f280000000200 */
[----:B------:R-:W-:Y:S03]  /*3580*/  LDSM.16.M88.4 R44, [R236] ;  /* 0x00000000ec2c783b */ /* 0x000fe60000000200 */
[C---:B------:R-:W-:Y:S08]  /*3590*/  HMMA.16816.F32 R120, R4.reuse, R82, R12 ;  /* 0x000000520478723c */ /* 0x040ff0000000180c */
[C---:B--2---:R-:W-:Y:S08]  /*35a0*/  HMMA.16816.F32 R92, R4.reuse, R72, R60 ;  /* 0x00000048045c723c */ /* 0x044ff0000000183c */
[C---:B------:R-:W-:Y:S01]  /*35b0*/  HMMA.16816.F32 R84, R4.reuse, R74, R68 ;  /* 0x0000004a0454723c */ /* 0x040fe20000001844 */
[----:B------:R-:W-:Y:S04]  /*35c0*/  LDSM.16.M88.4 R72, [R216+0x9000] ;  /* 0x00900000d848783b */ /* 0x000fe80000000200 */
[----:B------:R-:W-:Y:S03]  /*35d0*/  LDSM.16.M88.4 R68, [R234] ;  /* 0x00000000ea44783b */ /* 0x000fe60000000200 */
        /* <DEDUP_REMOVED lines=10> */
[----:B------:R-:W-:Y:S08]  /*3680*/  HMMA.16816.F32 R52, R28, R54, R100 ;  /* 0x000000361c34723c */ /* 0x000ff00000001864 */
[----:B--2---:R-:W-:Y:S08]  /*3690*/  HMMA.16816.F32 R36, R24, R64, R36 ;  /* 0x000000401824723c */ /* 0x004ff00000001824 */
[----:B------:R-:W-:Y:S08]  /*36a0*/  HMMA.16816.F32 R80, R28, R50, R108 ;  /* 0x000000321c50723c */ /* 0x000ff0000000186c */
[----:B------:R-:W-:Y:S01]  /*36b0*/  HMMA.16816.F32 R32, R20, R58, R8 ;  /* 0x0000003a1420723c */ /* 0x000fe20000001808 */
[----:B------:R-:W-:Y:S07]  /*36c0*/  LDSM.16.M88.4 R8, [R226+0xc000] ;  /* 0x00c00000e208783b */ /* 0x000fee0000000200 */
[C---:B------:R-:W-:Y:S08]  /*36d0*/  HMMA.16816.F32 R116, R28.reuse, R44, R104 ;  /* 0x0000002c1c74723c */ /* 0x040ff00000001868 */
[----:B------:R-:W-:Y:S01]  /*36e0*/  HMMA.16816.F32 R108, R28, R46, R96 ;  /* 0x0000002e1c6c723c */ /* 0x000fe20000001860 */
[----:B------:R-:W2:Y:S04]  /*36f0*/  LDSM.16.M88.4 R44, [R222+0x8000] ;  /* 0x00800000de2c783b */ /* 0x000ea80000000200 */
[----:B------:R-:W-:Y:S03]  /*3700*/  LDSM.16.M88.4 R96, [R222+0x8800] ;  /* 0x00880000de60783b */ /* 0x000fe60000000200 */
[----:B------:R-:W-:Y:S08]  /*3710*/  HMMA.16816.F32 R4, R16, R72, R4 ;  /* 0x000000481004723c */ /* 0x000ff00000001804 */
[C---:B------:R-:W-:Y:S01]  /*3720*/  HMMA.16816.F32 R60, R28.reuse, R48, R112 ;  /* 0x000000301c3c723c */ /* 0x040fe20000001870 */
[----:B------:R-:W3:Y:S07]  /*3730*/  LDSM.16.M88.4 R48, [R222+0x7800] ;  /* 0x00780000de30783b */ /* 0x000eee0000000200 */
[C---:B------:R-:W-:Y:S01]  /*3740*/  HMMA.16816.F32 R56, R28.reuse, R68, R124 ;  /* 0x000000441c38723c */ /* 0x040fe2000000187c */
[----:B------:R-:W4:Y:S07]  /*3750*/  LDSM.16.M88.4 R124, [R216+0x9800] ;  /* 0x00980000d87c783b */ /* 0x000f2e0000000200 */
[C---:B------:R-:W-:Y:S01]  /*3760*/  HMMA.16816.F32 R104, R28.reuse, R40, R92 ;  /* 0x000000281c68723c */ /* 0x040fe2000000185c */
[----:B------:R-:W-:Y:S07]  /*3770*/  LDSM.16.M88.4 R92, [R219+0x8000] ;  /* 0x00800000db5c783b */ /* 0x000fee0000000200 */
[----:B------:R-:W-:Y:S01]  /*3780*/  HMMA.16816.F32 R100, R28, R42, R84 ;  /* 0x0000002a1c64723c */ /* 0x000fe20000001854 */
[----:B------:R-:W-:Y:S07]  /*3790*/  LDSM.16.M88.4 R84, [R219+0x7800] ;  /* 0x00780000db54783b */ /* 0x000fee0000000200 */
[----:B------:R-:W-:Y:S08]  /*37a0*/  HMMA.16816.F32 R36, R20, R132, R36 ;  /* 0x000000841424723c */ /* 0x000ff00000001824 */
[----:B------:R-:W-:Y:S01]  /*37b0*/  HMMA.16816.F32 R40, R24, R66, R52 ;  /* 0x000000421828723c */ /* 0x000fe20000001834 */
[----:B------:R-:W5:Y:S07]  /*37c0*/  LDSM.16.M88.4 R52, [R219+0x7000] ;  /* 0x00700000db34783b */ /* 0x000f6e0000000200 */
[----:B------:R-:W-:Y:S01]  /*37d0*/  HMMA.16816.F32 R112, R28, R70, R120 ;  /* 0x000000461c70723c */ /* 0x000fe20000001878 */
[----:B------:R-:W3:Y:S07]  /*37e0*/  LDSM.16.M88.4 R120, [R219+0x8800] ;  /* 0x00880000db78783b */ /* 0x000eee0000000200 */
[----:B------:R-:W-:Y:S08]  /*37f0*/  HMMA.16816.F32 R32, R16, R74, R32 ;  /* 0x0000004a1020723c */ /* 0x000ff00000001820 */
[----:B-1----:R-:W-:Y:S01]  /*3800*/  HMMA.16816.F32 R28, R12, R140, R4 ;  /* 0x0000008c0c1c723c */ /* 0x002fe20000001804 */
[----:B------:R-:W1:Y:S07]  /*3810*/  LDSM.16.M88.4 R4, [R225+0xc000] ;  /* 0x00c00000e104783b */ /* 0x000e6e0000000200 */
[C---:B------:R-:W-:Y:S08]  /*3820*/  HMMA.16816.F32 R88, R24.reuse, R76, R60 ;  /* 0x0000004c1858723c */ /* 0x040ff0000000183c */
[C---:B------:R-:W-:Y:S01]  /*3830*/  HMMA.16816.F32 R64, R24.reuse, R78, R80 ;  /* 0x0000004e1840723c */ /* 0x040fe20000001850 */
[----:B------:R-:W1:Y:S07]  /*3840*/  LDSM.16.M88.4 R80, [R216+0xa000] ;  /* 0x00a00000d850783b */ /* 0x000e6e0000000200 */
[C---:B--2---:R-:W-:Y:S08]  /*3850*/  HMMA.16816.F32 R68, R24.reuse, R44, R104 ;  /* 0x0000002c1844723c */ /* 0x044ff00000001868 */
[C---:B------:R-:W-:Y:S01]  /*3860*/  HMMA.16816.F32 R60, R24.reuse, R46, R100 ;  /* 0x0000002e183c723c */ /* 0x040fe20000001864 */
[----:B------:R-:W-:Y:S07]  /*3870*/  LDSM.16.M88.4 R100, [R216+0xa800] ;  /* 0x00a80000d864783b */ /* 0x000fee0000000200 */
[C---:B---3--:R-:W-:Y:S08]  /*3880*/  HMMA.16816.F32 R72, R24.reuse, R48, R116 ;  /* 0x000000301848723c */ /* 0x048ff00000001874 */
[----:B------:R-:W-:Y:S08]  /*3890*/  HMMA.16816.F32 R76, R24, R50, R108 ;  /* 0x00000032184c723c */ /* 0x000ff0000000186c */
[----:B----4-:R-:W-:Y:S08]  /*38a0*/  HMMA.16816.F32 R44, R16, R124, R36 ;  /* 0x0000007c102c723c */ /* 0x010ff00000001824 */
[----:B------:R-:W-:Y:S08]  /*38b0*/  HMMA.16816.F32 R48, R20, R134, R40 ;  /* 0x000000861430723c */ /* 0x000ff00000001828 */
[----:B------:R-:W-:Y:S08]  /*38c0*/  HMMA.16816.F32 R56, R24, R96, R56 ;  /* 0x000000601838723c */ /* 0x000ff00000001838 */
[----:B------:R-:W-:Y:S08]  /*38d0*/  HMMA.16816.F32 R40, R12, R142, R32 ;  /* 0x0000008e0c28723c */ /* 0x000ff00000001820 */
[----:B------:R-:W-:Y:S08]  /*38e0*/  HMMA.16816.F32 R32, R8, R144, R28 ;  /* 0x000000900820723c */ /* 0x000ff0000000181c */
[----:B------:R-:W-:Y:S01]  /*38f0*/  HMMA.16816.F32 R28, R24, R98, R112 ;  /* 0x00000062181c723c */ /* 0x000fe20000001870 */
[----:B------:R-:W2:Y:S07]  /*3900*/  LDSM.16.M88.4 R96, [R222+0x9800] ;  /* 0x00980000de60783b */ /* 0x000eae0000000200 */
[----:B-----5:R-:W-:Y:S08]  /*3910*/  HMMA.16816.F32 R24, R20, R52, R88 ;  /* 0x000000341418723c */ /* 0x020ff00000001858 */
[----:B------:R-:W-:Y:S08]  /*3920*/  HMMA.16816.F32 R44, R12, R128, R44 ;  /* 0x000000800c2c723c */ /* 0x000ff0000000182c */
[----:B------:R-:W-:Y:S08]  /*3930*/  HMMA.16816.F32 R48, R16, R126, R48 ;  /* 0x0000007e1030723c */ /* 0x000ff00000001830 */
[C---:B------:R-:W-:Y:S01]  /*3940*/  HMMA.16816.F32 R36, R20.reuse, R54, R64 ;  /* 0x000000361424723c */ /* 0x040fe20000001840 */
[----:B------:R-:W-:Y:S07]  /*3950*/  LDSM.16.M88.4 R64, [R219+0x9800] ;  /* 0x00980000db40783b */ /* 0x000fee0000000200 */
[C---:B------:R-:W-:Y:S08]  /*3960*/  HMMA.16816.F32 R52, R20.reuse, R84, R72 ;  /* 0x000000541434723c */ /* 0x040ff00000001848 */
[C---:B------:R-:W-:Y:S08]  /*3970*/  HMMA.16816.F32 R76, R20.reuse, R86, R76 ;  /* 0x00000056144c723c */ /* 0x040ff0000000184c */
[C---:B------:R-:W-:Y:S08]  /*3980*/  HMMA.16816.F32 R88, R20.reuse, R120, R56 ;  /* 0x000000781458723c */ /* 0x040ff00000001838 */
[----:B------:R-:W-:Y:S01]  /*3990*/  HMMA.16816.F32 R84, R20, R92, R68 ;  /* 0x0000005c1454723c */ /* 0x000fe20000001844 */
[----:B------:R-:W3:Y:S07]  /*39a0*/  LDSM.16.M88.4 R68, [R231] ;  /* 0x00000000e744783b */ /* 0x000eee0000000200 */
[----:B-1----:R-:W-:Y:S08]  /*39b0*/  HMMA.16816.F32 R56, R4, R136, R32 ;  /* 0x000000880438723c */ /* 0x002ff00000001820 */
[----:B------:R-:W-:Y:S08]  /*39c0*/  HMMA.16816.F32 R32, R8, R146, R40 ;  /* 0x000000920820723c */ /* 0x000ff00000001828 */
[C---:B------:R-:W-:Y:S01]  /*39d0*/  HMMA.16816.F32 R92, R20.reuse, R94, R60 ;  /* 0x0000005e145c723c */ /* 0x040fe2000000183c */
[----:B------:R-:W-:Y:S07]  /*39e0*/  LDSM.16.M88.4 R60, [R219+0xa000] ;  /* 0x00a00000db3c783b */ /* 0x000fee0000000200 */
[----:B------:R-:W-:Y:S08]  /*39f0*/  HMMA.16816.F32 R120, R20, R122, R28 ;  /* 0x0000007a1478723c */ /* 0x000ff0000000181c */
[----:B------:R-:W-:Y:S08]  /*3a00*/  HMMA.16816.F32 R24, R16, R80, R24 ;  /* 0x000000501018723c */ /* 0x000ff00000001818 */
[----:B--2---:R-:W-:Y:S01]  /*3a10*/  HMMA.16816.F32 R20, R8, R96, R44 ;  /* 0x000000600814723c */ /* 0x004fe2000000182c */
[----:B------:R-:W-:Y:S07]  /*3a20*/  LDSM.16.M88.4 R44, [R222+0xa000] ;  /* 0x00a00000de2c783b */ /* 0x000fee0000000200 */
[----:B------:R-:W-:Y:S01]  /*3a30*/  HMMA.16816.F32 R28, R12, R130, R48 ;  /* 0x000000820c1c723c */ /* 0x000fe20000001830 */
[----:B------:R-:W-:Y:S01]  /*3a40*/  FMUL.FTZ R0, R56, c[0x0][0x320] ;  /* 0x0000c80038007a20 */ /* 0x000fe20000410000 */
[----:B------:R-:W1:Y:S06]  /*3a50*/  LDSM.16.M88.4 R48, [R216+0xb000] ;  /* 0x00b00000d830783b */ /* 0x000e6c0000000200 */
[----:B------:R-:W-:Y:S01]  /*3a60*/  HMMA.16816.F32 R32, R4, R138, R32 ;  /* 0x0000008a0420723c */ /* 0x000fe20000001820 */
[----:B------:R2:W4:Y:S07]  /*3a70*/  MUFU.TANH R105, R0 ;  /* 0x0000000000697308 */ /* 0x00052e0000002400 */
[----:B------:R-:W-:Y:S01]  /*3a80*/  HMMA.16816.F32 R36, R16, R82, R36 ;  /* 0x000000521024723c */ /* 0x000fe20000001824 */
[----:B--2---:R-:W-:-:S07]  /*3a90*/  FMUL.FTZ R0, R57, c[0x0][0x320] ;  /* 0x0000c80039007a20 */ /* 0x004fce0000410000 */
[----:B------:R-:W-:Y:S01]  /*3aa0*/  HMMA.16816.F32 R72, R16, R100, R52 ;  /* 0x000000641048723c */ /* 0x000fe20000001834 */
[----:B------:R-:W2:Y:S01]  /*3ab0*/  LDSM.16.M88.4 R52, [R230] ;  /* 0x00000000e634783b */ /* 0x000ea20000000200 */
[----:B------:R5:W1:Y:S06]  /*3ac0*/  MUFU.TANH R104, R0 ;  /* 0x0000000000687308 */ /* 0x000a6c0000002400 */
[----:B---3--:R-:W-:Y:S08]  /*3ad0*/  HMMA.16816.F32 R24, R12, R68, R24 ;  /* 0x000000440c18723c */ /* 0x008ff00000001818 */
[----:B------:R-:W-:Y:S01]  /*3ae0*/  HMMA.16816.F32 R40, R4, R64, R20 ;  /* 0x000000400428723c */ /* 0x000fe20000001814 */
[----:B-----5:R-:W-:-:S04]  /*3af0*/  FMUL.FTZ R0, R58, c[0x0][0x320] ;  /* 0x0000c8003a007a20 */ /* 0x020fc80000410000 */
[----:B------:R3:W1:Y:S03]  /*3b00*/  MUFU.TANH R106, R0 ;  /* 0x00000000006a7308 */ /* 0x0006660000002400 */
[----:B------:R-:W-:Y:S08]  /*3b10*/  HMMA.16816.F32 R20, R8, R98, R28 ;  /* 0x000000620814723c */ /* 0x000ff0000000181c */
[----:B------:R-:W-:Y:S01]  /*3b20*/  HMMA.16816.F32 R76, R16, R102, R76 ;  /* 0x00000066104c723c */ /* 0x000fe2000000184c */
[----:B---3--:R-:W-:-:S07]  /*3b30*/  FMUL.FTZ R0, R59, c[0x0][0x320] ;  /* 0x0000c8003b007a20 */ /* 0x008fce0000410000 */
[----:B------:R-:W-:Y:S01]  /*3b40*/  HMMA.16816.F32 R36, R12, R70, R36 ;  /* 0x000000460c24723c */ /* 0x000fe20000001824 */
[----:B------:R-:W3:Y:S01]  /*3b50*/  LDSM.16.M88.4 R56, [R222+0xa800] ;  /* 0x00a80000de38783b */ /* 0x000ee20000000200 */
[----:B------:R5:W1:Y:S03]  /*3b60*/  MUFU.TANH R103, R0 ;  /* 0x0000000000677308 */ /* 0x000a660000002400 */
[----:B------:R-:W1:Y:S01]  /*3b70*/  LDSM.16.M88.4 R68, [R216+0xb800] ;  /* 0x00b80000d844783b */ /* 0x000e620000000200 */
[----:B-----5:R-:W-:-:S04]  /*3b80*/  FMUL.FTZ R0, R32, c[0x0][0x320] ;  /* 0x0000c80020007a20 */ /* 0x020fc80000410000 */
[----:B------:R5:W1:Y:S01]  /*3b90*/  MUFU.TANH R100, R0 ;  /* 0x0000000000647308 */ /* 0x000a620000002400 */
[----:B------:R-:W-:Y:S01]  /*3ba0*/  HMMA.16816.F32 R20, R4, R66, R20 ;  /* 0x000000420414723c */ /* 0x000fe20000001814 */
[----:B-----5:R-:W-:-:S06]  /*3bb0*/  FMUL.FTZ R0, R33, c[0x0][0x320] ;  /* 0x0000c80021007a20 */ /* 0x020fcc0000410000 */
[----:B------:R5:W1:Y:S02]  /*3bc0*/  MUFU.TANH R99, R0 ;  /* 0x0000000000637308 */ /* 0x000a640000002400 */
[----:B-----5:R-:W-:-:S06]  /*3bd0*/  FMUL.FTZ R0, R34, c[0x0][0x320] ;  /* 0x0000c80022007a20 */ /* 0x020fcc0000410000 */
[----:B------:R5:W2:Y:S01]  /*3be0*/  MUFU.TANH R102, R0 ;  /* 0x0000000000667308 */ /* 0x000aa20000002400 */
[----:B-1----:R-:W-:Y:S01]  /*3bf0*/  HMMA.16816.F32 R80, R16, R48, R84 ;  /* 0x000000301050723c */ /* 0x002fe20000001854 */
[----:B-----5:R-:W-:-:S07]  /*3c00*/  FMUL.FTZ R0, R35, c[0x0][0x320] ;  /* 0x0000c80023007a20 */ /* 0x020fce0000410000 */
[----:B------:R-:W-:Y:S01]  /*3c10*/  HMMA.16816.F32 R32, R8, R44, R24 ;  /* 0x0000002c0820723c */ /* 0x000fe20000001818 */
[----:B------:R1:W1:Y:S07]  /*3c20*/  MUFU.TANH R101, R0 ;  /* 0x0000000000657308 */ /* 0x00026e0000002400 */
[----:B--2---:R-:W-:Y:S01]  /*3c30*/  HMMA.16816.F32 R28, R12, R52, R72 ;  /* 0x000000340c1c723c */ /* 0x004fe20000001848 */
[----:B-1----:R-:W-:-:S04]  /*3c40*/  FMUL.FTZ R0, R40, c[0x0][0x320] ;  /* 0x0000c80028007a20 */ /* 0x002fc80000410000 */
[----:B------:R1:W2:Y:S03]  /*3c50*/  MUFU.TANH R96, R0 ;  /* 0x0000000000607308 */ /* 0x0002a60000002400 */
[----:B------:R-:W-:Y:S01]  /*3c60*/  HMMA.16816.F32 R24, R8, R46, R36 ;  /* 0x0000002e0818723c */ /* 0x000fe20000001824 */
[----:B------:R-:W-:Y:S01]  /*3c70*/  LDSM.16.M88.4 R44, [R229] ;  /* 0x00000000e52c783b */ /* 0x000fe20000000200 */
[----:B-1----:R-:W-:-:S04]  /*3c80*/  FMUL.FTZ R0, R41, c[0x0][0x320] ;  /* 0x0000c80029007a20 */ /* 0x002fc80000410000 */
[----:B------:R1:W1:Y:S02]  /*3c90*/  MUFU.TANH R87, R0 ;  /* 0x0000000000577308 */ /* 0x0002640000002400 */
[----:B------:R-:W-:Y:S01]  /*3ca0*/  HMMA.16816.F32 R36, R12, R54, R76 ;  /* 0x000000360c24723c */ /* 0x000fe2000000184c */
[----:B------:R-:W5:Y:S01]  /*3cb0*/  LDSM.16.M88.4 R52, [R219+0xa800] ;  /* 0x00a80000db34783b */ /* 0x000f620000000200 */
[----:B-1----:R-:W-:-:S04]  /*3cc0*/  FMUL.FTZ R0, R42, c[0x0][0x320] ;  /* 0x0000c8002a007a20 */ /* 0x002fc80000410000 */
[----:B------:R1:W1:Y:S02]  /*3cd0*/  MUFU.TANH R98, R0 ;  /* 0x0000000000627308 */ /* 0x0002640000002400 */
[----:B-1----:R-:W-:Y:S02]  /*3ce0*/  FMUL.FTZ R0, R43, c[0x0][0x320] ;  /* 0x0000c8002b007a20 */ /* 0x002fe40000410000 */
[----:B------:R-:W-:Y:S04]  /*3cf0*/  HMMA.16816.F32 R40, R4, R60, R32 ;  /* 0x0000003c0428723c */ /* 0x000fe80000001820 */
[----:B------:R1:W1:Y:S02]  /*3d00*/  MUFU.TANH R97, R0 ;  /* 0x0000000000617308 */ /* 0x0002640000002400 */
[----:B-1----:R-:W-:-:S06]  /*3d10*/  FMUL.FTZ R0, R20, c[0x0][0x320] ;  /* 0x0000c80014007a20 */ /* 0x002fcc0000410000 */
[----:B------:R1:W1:Y:S01]  /*3d20*/  MUFU.TANH R84, R0 ;  /* 0x0000000000547308 */ /* 0x0002620000002400 */
[----:B---3--:R-:W-:Y:S01]  /*3d30*/  HMMA.16816.F32 R32, R8, R56, R28 ;  /* 0x000000380820723c */ /* 0x008fe2000000181c */
[----:B-1----:R-:W-:-:S06]  /*3d40*/  FMUL.FTZ R0, R21, c[0x0][0x320] ;  /* 0x0000c80015007a20 */ /* 0x002fcc0000410000 */
[----:B------:R1:W3:Y:S02]  /*3d50*/  MUFU.TANH R73, R0 ;  /* 0x0000000000497308 */ /* 0x0002e40000002400 */
[----:B-1----:R-:W-:-:S06]  /*3d60*/  FMUL.FTZ R0, R22, c[0x0][0x320] ;  /* 0x0000c80016007a20 */ /* 0x002fcc0000410000 */
[----:B------:R1:W1:Y:S01]  /*3d70*/  MUFU.TANH R86, R0 ;  /* 0x0000000000567308 */ /* 0x0002620000002400 */
[----:B------:R-:W-:Y:S01]  /*3d80*/  HMMA.16816.F32 R48, R16, R50, R92 ;  /* 0x000000321030723c */ /* 0x000fe2000000185c */
[----:B-1----:R-:W-:-:S07]  /*3d90*/  FMUL.FTZ R0, R23, c[0x0][0x320] ;  /* 0x0000c80017007a20 */ /* 0x002fce0000410000 */
[----:B------:R-:W-:Y:S01]  /*3da0*/  HMMA.16816.F32 R20, R4, R62, R24 ;  /* 0x0000003e0414723c */ /* 0x000fe20000001818 */
[----:B------:R-:W1:Y:S01]  /*3db0*/  LDSM.16.M88.4 R60, [R222+0xb000] ;  /* 0x00b00000de3c783b */ /* 0x000e620000000200 */
[----:B------:R2:W1:Y:S06]  /*3dc0*/  MUFU.TANH R85, R0 ;  /* 0x0000000000557308 */ /* 0x00046c0000002400 */
[----:B------:R-:W-:Y:S01]  /*3dd0*/  HMMA.16816.F32 R24, R8, R58, R36 ;  /* 0x0000003a0818723c */ /* 0x000fe20000001824 */
[----:B------:R-:W1:Y:S01]  /*3de0*/  LDSM.16.M88.4 R56, [R228] ;  /* 0x00000000e438783b */ /* 0x000e620000000200 */
[----:B--2---:R-:W-:-:S04]  /*3df0*/  FMUL.FTZ R0, R40, c[0x0][0x320] ;  /* 0x0000c80028007a20 */ /* 0x004fc80000410000 */
[----:B------:R2:W1:Y:S02]  /*3e00*/  MUFU.TANH R72, R0 ;  /* 0x0000000000487308 */ /* 0x0004640000002400 */
[----:B------:R-:W-:Y:S01]  /*3e10*/  HMMA.16816.F32 R64, R16, R68, R88 ;  /* 0x000000441040723c */ /* 0x000fe20000001858 */
[----:B--2---:R-:W-:-:S05]  /*3e20*/  FMUL.FTZ R0, R41, c[0x0][0x320] ;  /* 0x0000c80029007a20 */ /* 0x004fca0000410000 */
[----:B------:R2:W1:Y:S02]  /*3e30*/  MUFU.TANH R69, R0 ;  /* 0x0000000000457308 */ /* 0x0004640000002400 */
[----:B-----5:R-:W-:Y:S08]  /*3e40*/  HMMA.16816.F32 R36, R4, R52, R32 ;  /* 0x000000340424723c */ /* 0x020ff00000001820 */
[----:B------:R-:W-:Y:S01]  /*3e50*/  HMMA.16816.F32 R16, R16, R70, R120 ;  /* 0x000000461010723c */ /* 0x000fe20000001878 */
[----:B--2---:R-:W-:-:S07]  /*3e60*/  FMUL.FTZ R0, R42, c[0x0][0x320] ;  /* 0x0000c8002a007a20 */ /* 0x004fce0000410000 */
[C---:B------:R-:W-:Y:S01]  /*3e70*/  HMMA.16816.F32 R28, R12.reuse, R44, R80 ;  /* 0x0000002c0c1c723c */ /* 0x040fe20000001850 */
[----:B------:R2:W1:Y:S02]  /*3e80*/  MUFU.TANH R75, R0 ;  /* 0x00000000004b7308 */ /* 0x0004640000002400 */
[----:B--2---:R-:W-:Y:S02]  /*3e90*/  FMUL.FTZ R0, R43, c[0x0][0x320] ;  /* 0x0000c8002b007a20 */ /* 0x004fe40000410000 */
[----:B------:R-:W2:Y:S04]  /*3ea0*/  LDSM.16.M88.4 R40, [R222+0xb800] ;  /* 0x00b80000de28783b */ /* 0x000ea80000000200 */
[----:B------:R5:W1:Y:S01]  /*3eb0*/  MUFU.TANH R74, R0 ;  /* 0x00000000004a7308 */ /* 0x000a620000002400 */
[----:B------:R-:W-:Y:S01]  /*3ec0*/  HMMA.16816.F32 R32, R12, R46, R48 ;  /* 0x0000002e0c20723c */ /* 0x000fe20000001830 */
[----:B------:R-:W-:Y:S01]  /*3ed0*/  FMUL.FTZ R37, R37, c[0x0][0x320] ;  /* 0x0000c80025257a20 */ /* 0x000fe20000410000 */
[----:B------:R-:W2:Y:S01]  /*3ee0*/  LDSM.16.M88.4 R44, [R219+0xb000] ;  /* 0x00b00000db2c783b */ /* 0x000ea20000000200 */
[----:B-----5:R-:W-:-:S04]  /*3ef0*/  FMUL.FTZ R0, R20, c[0x0][0x320] ;  /* 0x0000c80014007a20 */ /* 0x020fc80000410000 */
[----:B------:R5:W1:Y:S01]  /*3f00*/  MUFU.TANH R53, R0 ;  /* 0x0000000000357308 */ /* 0x000a620000002400 */
[----:B------:R-:W-:Y:S02]  /*3f10*/  FMUL.FTZ R38, R38, c[0x0][0x320] ;  /* 0x0000c80026267a20 */ /* 0x000fe40000410000 */
[----:B------:R-:W-:Y:S02]  /*3f20*/  FMUL.FTZ R39, R39, c[0x0][0x320] ;  /* 0x0000c80027277a20 */ /* 0x000fe40000410000 */
[----:B-----5:R-:W-:-:S04]  /*3f30*/  FMUL.FTZ R0, R21, c[0x0][0x320] ;  /* 0x0000c80015007a20 */ /* 0x020fc80000410000 */
[----:B------:R5:W2:Y:S01]  /*3f40*/  MUFU.TANH R51, R0 ;  /* 0x0000000000337308 */ /* 0x000aa20000002400 */
[----:B-1----:R-:W-:Y:S01]  /*3f50*/  HMMA.16816.F32 R28, R8, R60, R28 ;  /* 0x0000003c081c723c */ /* 0x002fe2000000181c */
[----:B-----5:R-:W-:-:S06]  /*3f60*/  FMUL.FTZ R0, R22, c[0x0][0x320] ;  /* 0x0000c80016007a20 */ /* 0x020fcc0000410000 */
[----:B------:R1:W1:Y:S08]  /*3f70*/  MUFU.TANH R68, R0 ;  /* 0x0000000000447308 */ /* 0x0002700000002400 */
[----:B------:R-:W2:Y:S01]  /*3f80*/  MUFU.TANH R48, R37 ;  /* 0x0000002500307308 */ /* 0x000ea20000002400 */
[----:B-1----:R-:W-:Y:S02]  /*3f90*/  FMUL.FTZ R0, R23, c[0x0][0x320] ;  /* 0x0000c80017007a20 */ /* 0x002fe40000410000 */
[C---:B------:R-:W-:Y:S05]  /*3fa0*/  HMMA.16816.F32 R20, R12.reuse, R56, R64 ;  /* 0x000000380c14723c */ /* 0x040fea0000001840 */
[----:B------:R-:W1:Y:S03]  /*3fb0*/  MUFU.TANH R52, R38 ;  /* 0x0000002600347308 */ /* 0x000e660000002400 */
[----:B------:R-:W-:Y:S05]  /*3fc0*/  HMMA.16816.F32 R12, R12, R58, R16 ;  /* 0x0000003a0c0c723c */ /* 0x000fea0000001810 */
[----:B------:R5:W1:Y:S08]  /*3fd0*/  MUFU.TANH R60, R0 ;  /* 0x00000000003c7308 */ /* 0x000a700000002400 */
[----:B------:R1:W1:Y:S01]  /*3fe0*/  MUFU.TANH R50, R39 ;  /* 0x0000002700327308 */ /* 0x0002620000002400 */
[----:B-----5:R-:W-:-:S02]  /*3ff0*/  FMUL.FTZ R0, R36, c[0x0][0x320] ;  /* 0x0000c80024007a20 */ /* 0x020fc40000410000 */
[----:B-1----:R-:W1:Y:S01]  /*4000*/  LDSM.16.M88.4 R36, [R219+0xb800] ;  /* 0x00b80000db24783b */ /* 0x002e620000000200 */
[C---:B------:R-:W-:Y:S08]  /*4010*/  HMMA.16816.F32 R32, R8.reuse, R62, R32 ;  /* 0x0000003e0820723c */ /* 0x040ff00000001820 */
[----:B--2---:R-:W-:Y:S08]  /*4020*/  HMMA.16816.F32 R16, R8, R40, R20 ;  /* 0x000000280810723c */ /* 0x004ff00000001814 */
[C---:B------:R-:W-:Y:S08]  /*4030*/  HMMA.16816.F32 R24, R4.reuse, R54, R24 ;  /* 0x000000360418723c */ /* 0x040ff00000001818 */
[----:B------:R-:W-:Y:S01]  /*4040*/  HMMA.16816.F32 R28, R4, R44, R28 ;  /* 0x0000002c041c723c */ /* 0x000fe2000000181c */
[----:B------:R-:W-:Y:S01]  /*4050*/  MOV R111, R154 ;  /* 0x0000009a006f7202 */ /* 0x000fe20000000f00 */
[----:B------:R2:W1:Y:S01]  /*4060*/  MUFU.TANH R49, R0 ;  /* 0x0000000000317308 */ /* 0x0004620000002400 */
[----:B------:R-:W-:-:S05]  /*4070*/  DEPBAR.LE SB0, 0x0 ;  /* 0x000080000000791a */ /* 0x000fca0000000000 */
[----:B------:R-:W-:Y:S08]  /*4080*/  HMMA.16816.F32 R8, R8, R42, R12 ;  /* 0x0000002a0808723c */ /* 0x000ff0000000180c */
[C---:B------:R-:W-:Y:S08]  /*4090*/  HMMA.16816.F32 R20, R4.reuse, R46, R32 ;  /* 0x0000002e0414723c */ /* 0x040ff00000001820 */
[C---:B-1----:R-:W-:Y:S08]  /*40a0*/  HMMA.16816.F32 R12, R4.reuse, R36, R16 ;  /* 0x00000024040c723c */ /* 0x042ff00000001810 */
[----:B------:R-:W-:Y:S01]  /*40b0*/  HMMA.16816.F32 R4, R4, R38, R8 ;  /* 0x000000260404723c */ /* 0x000fe20000001808 */
[----:B------:R-:W-:-:S02]  /*40c0*/  FMUL.FTZ R26, R26, c[0x0][0x320] ;  /* 0x0000c8001a1a7a20 */ /* 0x000fc40000410000 */
[----:B------:R-:W-:Y:S02]  /*40d0*/  FMUL.FTZ R27, R27, c[0x0][0x320] ;  /* 0x0000c8001b1b7a20 */ /* 0x000fe40000410000 */
[----:B------:R-:W-:Y:S02]  /*40e0*/  FMUL.FTZ R30, R30, c[0x0][0x320] ;  /* 0x0000c8001e1e7a20 */ /* 0x000fe40000410000 */
[----:B------:R-:W-:Y:S02]  /*40f0*/  FMUL.FTZ R31, R31, c[0x0][0x320] ;  /* 0x0000c8001f1f7a20 */ /* 0x000fe40000410000 */
[----:B------:R-:W-:Y:S02]  /*4100*/  FMUL.FTZ R24, R24, c[0x0][0x320] ;  /* 0x0000c80018187a20 */ /* 0x000fe40000410000 */
[----:B------:R-:W-:Y:S02]  /*4110*/  FMUL.FTZ R25, R25, c[0x0][0x320] ;  /* 0x0000c80019197a20 */ /* 0x000fe40000410000 */
[----:B------:R-:W-:-:S02]  /*4120*/  FMUL.FTZ R28, R28, c[0x0][0x320] ;  /* 0x0000c8001c1c7a20 */ /* 0x000fc40000410000 */
[----:B------:R-:W-:Y:S02]  /*4130*/  FMUL.FTZ R29, R29, c[0x0][0x320] ;  /* 0x0000c8001d1d7a20 */ /* 0x000fe40000410000 */
[----:B------:R-:W-:Y:S02]  /*4140*/  FMUL.FTZ R20, R20, c[0x0][0x320] ;  /* 0x0000c80014147a20 */ /* 0x000fe40000410000 */
[----:B------:R-:W-:Y:S02]  /*4150*/  FMUL.FTZ R21, R21, c[0x0][0x320] ;  /* 0x0000c80015157a20 */ /* 0x000fe40000410000 */
[----:B------:R-:W-:Y:S02]  /*4160*/  FMUL.FTZ R22, R22, c[0x0][0x320] ;  /* 0x0000c80016167a20 */ /* 0x000fe40000410000 */
[----:B------:R-:W-:Y:S02]  /*4170*/  FMUL.FTZ R23, R23, c[0x0][0x320] ;  /* 0x0000c80017177a20 */ /* 0x000fe40000410000 */
[----:B------:R-:W-:-:S02]  /*4180*/  FMUL.FTZ R14, R14, c[0x0][0x320] ;  /* 0x0000c8000e0e7a20 */ /* 0x000fc40000410000 */
[----:B------:R-:W-:Y:S01]  /*4190*/  FMUL.FTZ R15, R15, c[0x0][0x320] ;  /* 0x0000c8000f0f7a20 */ /* 0x000fe20000410000 */
[----:B------:R-:W-:Y:S01]  /*41a0*/  ISETP.GE.AND P0, PT, R111, 0x2, PT ;  /* 0x000000026f00780c */ /* 0x000fe20003f06270 */
[----:B------:R-:W-:Y:S02]  /*41b0*/  FMUL.FTZ R12, R12, c[0x0][0x320] ;  /* 0x0000c8000c0c7a20 */ /* 0x000fe40000410000 */
[----:B------:R-:W-:Y:S02]  /*41c0*/  FMUL.FTZ R13, R13, c[0x0][0x320] ;  /* 0x0000c8000d0d7a20 */ /* 0x000fe40000410000 */
        /* <DEDUP_REMOVED lines=12> */
[----:B------:R-:W1:Y:S08]  /*4290*/  MUFU.TANH R24, R24 ;  /* 0x0000001800187308 */ /* 0x000e700000002400 */
        /* <DEDUP_REMOVED lines=10> */
[----:B------:R2:W1:Y:S01]  /*4340*/  MUFU.TANH R22, R7 ;  /* 0x0000000700167308 */ /* 0x0004620000002400 */
[----:B------:R-:W-:Y:S01]  /*4350*/  BSSY B0, `(.L_x_1283) ;  /* 0x000002b000007945 */ /* 0x000fe20003800000 */
[----:B------:R-:W-:Y:S06]  /*4360*/  BAR.SYNC.DEFER_BLOCKING 0x0 ;  /* 0x0000000000007b1d */ /* 0x000fec0000010000 */
[----:B------:R-:W-:Y:S05]  /*4370*/  @!P0 BRA `(.L_x_1284) ;  /* 0x0000028000008947 */ /* 0x000fea0003800000 */
[----:B--234-:R-:W-:Y:S01]  /*4380*/  IADD3 R0, R111, -0x2, RZ ;  /* 0xfffffffe6f007810 */ /* 0x01cfe20007ffe0ff */
[----:B------:R-:W-:Y:S01]  /*4390*/  IMAD.SHL.U32 R7, R149, 0x40, RZ ;  /* 0x0000004095077824 */ /* 0x000fe200078e00ff */
[----:B------:R-:W-:-:S02]  /*43a0*/  LOP3.LUT P3, RZ, R153, 0x2, RZ, 0xc0, !PT ;  /* 0x0000000299ff7812 */ /* 0x000fc4000786c0ff */
[----:B------:R-:W-:Y:S01]  /*43b0*/  SHF.R.S32.HI R2, RZ, 0x1f, R0 ;  /* 0x0000001fff027819 */ /* 0x000fe20000011400 */
[----:B------:R-:W-:Y:S01]  /*43c0*/  IMAD.WIDE.U32 R4, R0, c[0x0][0x1e0], RZ ;  /* 0x0000780000047a25 */ /* 0x000fe200078e00ff */
[----:B------:R-:W-:-:S03]  /*43d0*/  LOP3.LUT P4, RZ, R153, 0x1, RZ, 0xc0, !PT ;  /* 0x0000000199ff7812 */ /* 0x000fc6000788c0ff */
[----:B------:R-:W-:-:S04]  /*43e0*/  IMAD R2, R2, c[0x0][0x1e0], RZ ;  /* 0x0000780002027a24 */ /* 0x000fc800078e02ff */
[----:B------:R-:W-:-:S04]  /*43f0*/  IMAD R0, R0, c[0x0][0x1e4], R2 ;  /* 0x0000790000007a24 */ /* 0x000fc800078e0202 */
[----:B------:R-:W-:Y:S02]  /*4400*/  IMAD.IADD R0, R5, 0x1, R0 ;  /* 0x0000000105007824 */ /* 0x000fe400078e0200 */
[----:B------:R-:W-:-:S04]  /*4410*/  IMAD.WIDE.U32 R4, R4, 0x60, R150 ;  /* 0x0000006004047825 */ /* 0x000fc800078e0096 */
[----:B------:R-:W-:Y:S01]  /*4420*/  IMAD R0, R0, 0x60, RZ ;  /* 0x0000006000007824 */ /* 0x000fe200078e02ff */
        /* <DEDUP_REMOVED lines=29> */
.L_x_1284:
[----:B---34-:R-:W-:Y:S05]  /*4600*/  BSYNC B0 ;  /* 0x0000000000007941 */ /* 0x018fea0003800000 */
.L_x_1283:
[----:B--2---:R-:W2:Y:S04]  /*4610*/  LDL R2, [R1+0x58] ;  /* 0x0000580001027983 */ /* 0x004ea80000100800 */
[----:B------:R-:W2:Y:S04]  /*4620*/  LDL R0, [R1+0x8c] ;  /* 0x00008c0001007983 */ /* 0x000ea80000100800 */
[----:B------:R-:W3:Y:S01]  /*4630*/  LDL R3, [R1+0x54] ;  /* 0x0000540001037983 */ /* 0x000ee20000100800 */
[----:B------:R-:W-:-:S03]  /*4640*/  IMAD.MOV.U32 R4, RZ, RZ, c[0x0][0x2c4] ;  /* 0x0000b100ff047624 */ /* 0x000fc600078e00ff */
[----:B------:R-:W-:Y:S02]  /*4650*/  STL [R1+0xa4], R223 ;  /* 0x0000a4df01007387 */ /* 0x000fe40000100800 */
[----:B------:R-:W-:Y:S02]  /*4660*/  ISETP.NE.AND P3, PT, R4, 0x1, PT ;  /* 0x000000010400780c */ /* 0x000fe40003f65270 */
[----:B------:R-:W-:Y:S04]  /*4670*/  STL [R1+0xa0], R222 ;  /* 0x0000a0de01007387 */ /* 0x000fe80000100800 */
[----:B------:R-:W-:Y:S04]  /*4680*/  STL [R1+0x9c], R219 ;  /* 0x00009cdb01007387 */ /* 0x000fe80000100800 */
[----:B------:R-:W-:Y:S04]  /*4690*/  STL [R1+0x98], R216 ;  /* 0x000098d801007387 */ /* 0x000fe80000100800 */
[----:B------:R-:W-:Y:S04]  /*46a0*/  LDSM.16.MT88.4 R56, [R217+0x3000] ;  /* 0x00300000d938783b */ /* 0x000fe80000004200 */
[----:B------:R-:W-:Y:S04]  /*46b0*/  LDSM.16.MT88.4 R64, [R221+0x6000] ;  /* 0x00600000dd40783b */ /* 0x000fe80000004200 */
[----:B------:R-:W0:Y:S01]  /*46c0*/  LDGDEPBAR ;  /* 0x00000000000079af */ /* 0x000e220000000000 */
[----:B--2---:R-:W-:-:S04]  /*46d0*/  IMAD.IADD R0, R0, 0x1, R2 ;  /* 0x0000000100007824 */ /* 0x004fc800078e0202 */
[----:B------:R-:W-:-:S05]  /*46e0*/  @P3 IMAD.HI.U32 R2, R0, c[0x0][0x2c8], RZ ;  /* 0x0000b20000023a27 */ /* 0x000fca00078e00ff */
[----:B------:R-:W-:Y:S02]  /*46f0*/  @P3 SHF.R.U32.HI R0, RZ, c[0x0][0x2cc], R2 ;  /* 0x0000b300ff003a19 */ /* 0x000fe40000011602 */
[----:B------:R-:W-:-:S03]  /*4700*/  IADD3 R2, R148, c[0x0][0x1d0], RZ ;  /* 0x0000740094027a10 */ /* 0x000fc60007ffe0ff */
[----:B------:R-:W2:Y:S01]  /*4710*/  SHFL.IDX PT, R5, R0, RZ, 0x1c1f ;  /* 0x001c1fff00057589 */ /* 0x000ea200000e0000 */
[C---:B---3--:R-:W-:Y:S02]  /*4720*/  IADD3 R4, -R3.reuse, 0x1, R2 ;  /* 0x0000000103047810 */ /* 0x048fe40007ffe102 */
[----:B------:R-:W-:Y:S01]  /*4730*/  IADD3 R3, -R3, R2, RZ ;  /* 0x0000000203037210 */ /* 0x000fe20007ffe1ff */
[----:B------:R-:W3:Y:S01]  /*4740*/  SHFL.IDX PT, R0, R0, 0x1, 0x1c1f ;  /* 0x003c1f0000007f89 */ /* 0x000ee200000e0000 */
[----:B------:R-:W-:-:S05]  /*4750*/  IADD3 R4, R4, -c[0x0][0x168], RZ ;  /* 0x80005a0004047a10 */ /* 0x000fca0007ffe0ff */
[C---:B--2---:R-:W-:Y:S02]  /*4760*/  IMAD.IADD R2, R4.reuse, 0x1, R5 ;  /* 0x0000000104027824 */ /* 0x044fe400078e0205 */
[----:B---3--:R-:W-:-:S03]  /*4770*/  IMAD.IADD R0, R4, 0x1, R0 ;  /* 0x0000000104007824 */ /* 0x008fc600078e0200 */
[----:B------:R-:W-:-:S04]  /*4780*/  IMNMX R2, R3, R2, PT ;  /* 0x0000000203027217 */ /* 0x000fc80003800200 */
[C---:B------:R-:W-:Y:S02]  /*4790*/  ISETP.GT.AND P0, PT, R2.reuse, RZ, PT ;  /* 0x000000ff0200720c */ /* 0x040fe40003f04270 */
[C---:B------:R-:W-:Y:S02]  /*47a0*/  ISETP.GT.AND P1, PT, R2.reuse, 0x1, PT ;  /* 0x000000010200780c */ /* 0x040fe40003f24270 */
[----:B------:R-:W-:Y:S02]  /*47b0*/  FSEL R5, R105, -INF , P0 ;  /* 0xff80000069057808 */ /* 0x000fe40000000000 */
[----:B------:R-:W-:Y:S02]  /*47c0*/  ISETP.GT.AND P0, PT, R2, 0x8, PT ;  /* 0x000000080200780c */ /* 0x000fe40003f04270 */
[----:B------:R-:W-:Y:S02]  /*47d0*/  FSEL R6, R104, -INF , P1 ;  /* 0xff80000068067808 */ /* 0x000fe40000800000 */
[----:B------:R-:W-:-:S02]  /*47e0*/  ISETP.GT.AND P1, PT, R2, 0x9, PT ;  /* 0x000000090200780c */ /* 0x000fc40003f24270 */
[----:B------:R-:W-:Y:S02]  /*47f0*/  FSEL R7, R100, -INF , P0 ;  /* 0xff80000064077808 */ /* 0x000fe40000000000 */
[C---:B------:R-:W-:Y:S02]  /*4800*/  ISETP.GT.AND P0, PT, R2.reuse, 0x10, PT ;  /* 0x000000100200780c */ /* 0x040fe40003f04270 */
[----:B------:R-:W-:Y:S02]  /*4810*/  FSEL R11, R99, -INF , P1 ;  /* 0xff800000630b7808 */ /* 0x000fe40000800000 */
[----:B------:R-:W-:Y:S02]  /*4820*/  ISETP.GT.AND P1, PT, R2, 0x11, PT ;  /* 0x000000110200780c */ /* 0x000fe40003f24270 */
[----:B------:R-:W-:Y:S02]  /*4830*/  FSEL R12, R96, -INF , P0 ;  /* 0xff800000600c7808 */ /* 0x000fe40000000000 */
[----:B------:R-:W-:-:S02]  /*4840*/  ISETP.GT.AND P0, PT, R2, 0x18, PT ;  /* 0x000000180200780c */ /* 0x000fc40003f04270 */
[----:B------:R-:W-:Y:S02]  /*4850*/  FSEL R13, R87, -INF , P1 ;  /* 0xff800000570d7808 */ /* 0x000fe40000800000 */
[----:B------:R-:W-:Y:S02]  /*4860*/  ISETP.GT.AND P1, PT, R2, 0x19, PT ;  /* 0x000000190200780c */ /* 0x000fe40003f24270 */
[----:B------:R-:W-:Y:S02]  /*4870*/  FSEL R18, R84, -INF , P0 ;  /* 0xff80000054127808 */ /* 0x000fe40000000000 */
[C---:B------:R-:W-:Y:S02]  /*4880*/  ISETP.GT.AND P0, PT, R2.reuse, 0x20, PT ;  /* 0x000000200200780c */ /* 0x040fe40003f04270 */
[----:B------:R-:W-:Y:S02]  /*4890*/  FSEL R19, R73, -INF , P1 ;  /* 0xff80000049137808 */ /* 0x000fe40000800000 */
[----:B------:R-:W-:-:S02]  /*48a0*/  ISETP.GT.AND P1, PT, R2, 0x21, PT ;  /* 0x000000210200780c */ /* 0x000fc40003f24270 */
[----:B------:R-:W-:Y:S02]  /*48b0*/  FSEL R76, R72, -INF , P0 ;  /* 0xff800000484c7808 */ /* 0x000fe40000000000 */
[C---:B------:R-:W-:Y:S02]  /*48c0*/  ISETP.GT.AND P0, PT, R2.reuse, 0x28, PT ;  /* 0x000000280200780c */ /* 0x040fe40003f04270 */
[----:B------:R-:W-:Y:S02]  /*48d0*/  FSEL R79, R69, -INF , P1 ;  /* 0xff800000454f7808 */ /* 0x000fe40000800000 */
[C---:B------:R-:W-:Y:S02]  /*48e0*/  ISETP.GT.AND P1, PT, R2.reuse, 0x29, PT ;  /* 0x000000290200780c */ /* 0x040fe40003f24270 */
        /* <DEDUP_REMOVED lines=8> */
[----:B-1----:R-:W-:Y:S02]  /*4970*/  FSEL R215, R24, -INF , P0 ;  /* 0xff80000018d77808 */ /* 0x002fe40000000000 */
[C---:B------:R-:W-:Y:S02]  /*4980*/  ISETP.GT.AND P0, PT, R2.reuse, 0x40, PT ;  /* 0x000000400200780c */ /* 0x040fe40003f04270 */
[----:B------:R-:W-:Y:S02]  /*4990*/  FSEL R214, R25, -INF , P1 ;  /* 0xff80000019d67808 */ /* 0x000fe40000800000 */
[----:B------:R-:W-:Y:S02]  /*49a0*/  ISETP.GT.AND P1, PT, R2, 0x41, PT ;  /* 0x000000410200780c */ /* 0x000fe40003f24270 */
[----:B------:R-:W-:Y:S02]  /*49b0*/  FSEL R94, R28, -INF , P0 ;  /* 0xff8000001c5e7808 */ /* 0x000fe40000000000 */
[----:B------:R-:W-:-:S02]  /*49c0*/  FMNMX.FTZ R133, R5, R6, !PT ;  /* 0x0000000605857209 */ /* 0x000fc40007810000 */
[C---:B------:R-:W-:Y:S02]  /*49d0*/  ISETP.GT.AND P0, PT, R2.reuse, 0x48, PT ;  /* 0x000000480200780c */ /* 0x040fe40003f04270 */
[----:B------:R-:W-:Y:S02]  /*49e0*/  FSEL R113, R29, -INF , P1 ;  /* 0xff8000001d717808 */ /* 0x000fe40000800000 */
[----:B------:R-:W-:Y:S02]  /*49f0*/  ISETP.GT.AND P1, PT, R2, 0x49, PT ;  /* 0x000000490200780c */ /* 0x000fe40003f24270 */
[----:B------:R-:W-:Y:S02]  /*4a00*/  FMNMX.FTZ R133, R7, R133, !PT ;  /* 0x0000008507857209 */ /* 0x000fe40007810000 */
[----:B------:R-:W-:Y:S02]  /*4a10*/  FSEL R112, R20, -INF , P0 ;  /* 0xff80000014707808 */ /* 0x000fe40000000000 */
[----:B------:R-:W-:-:S02]  /*4a20*/  ISETP.GT.AND P0, PT, R2, 0x50, PT ;  /* 0x000000500200780c */ /* 0x000fc40003f04270 */
[----:B------:R-:W-:Y:S02]  /*4a30*/  FSEL R110, R21, -INF , P1 ;  /* 0xff800000156e7808 */ /* 0x000fe40000800000 */
[C---:B------:R-:W-:Y:S02]  /*4a40*/  ISETP.GT.AND P1, PT, R2.reuse, 0x51, PT ;  /* 0x000000510200780c */ /* 0x040fe40003f24270 */
[----:B------:R-:W-:Y:S02]  /*4a50*/  FMNMX.FTZ R133, R11, R133, !PT ;  /* 0x000000850b857209 */ /* 0x000fe40007810000 */
[----:B------:R-:W-:Y:S02]  /*4a60*/  FSEL R92, R17, -INF , P0 ;  /* 0xff800000115c7808 */ /* 0x000fe40000000000 */
[----:B------:R-:W-:Y:S02]  /*4a70*/  ISETP.GT.AND P0, PT, R2, 0x58, PT ;  /* 0x000000580200780c */ /* 0x000fe40003f04270 */
[----:B------:R-:W-:-:S02]  /*4a80*/  FSEL R223, R16, -INF , P1 ;  /* 0xff80000010df7808 */ /* 0x000fc40000800000 */
[----:B------:R-:W-:Y:S02]  /*4a90*/  IMNMX R0, R3, R0, PT ;  /* 0x0000000003007217 */ /* 0x000fe40003800200 */
[----:B------:R-:W-:Y:S02]  /*4aa0*/  ISETP.GT.AND P1, PT, R2, 0x59, PT ;  /* 0x000000590200780c */ /* 0x000fe40003f24270 */
[----:B------:R-:W-:Y:S02]  /*4ab0*/  FMNMX.FTZ R133, R12, R133, !PT ;  /* 0x000000850c857209 */ /* 0x000fe40007810000 */
[----:B------:R-:W-:Y:S02]  /*4ac0*/  FSEL R95, R15, -INF , P0 ;  /* 0xff8000000f5f7808 */ /* 0x000fe40000000000 */
[----:B------:R-:W-:Y:S02]  /*4ad0*/  ISETP.GT.AND P0, PT, R0, RZ, PT ;  /* 0x000000ff0000720c */ /* 0x000fe40003f04270 */
[----:B------:R-:W-:-:S02]  /*4ae0*/  FSEL R107, R14, -INF , P1 ;  /* 0xff8000000e6b7808 */ /* 0x000fc40000800000 */
[----:B------:R-:W-:Y:S02]  /*4af0*/  FMNMX.FTZ R133, R13, R133, !PT ;  /* 0x000000850d857209 */ /* 0x000fe40007810000 */
[----:B------:R-:W-:Y:S02]  /*4b00*/  ISETP.GT.AND P1, PT, R0, 0x1, PT ;  /* 0x000000010000780c */ /* 0x000fe40003f24270 */
[----:B------:R-:W-:Y:S02]  /*4b10*/  FSEL R4, R106, -INF , P0 ;  /* 0xff8000006a047808 */ /* 0x000fe40000000000 */
[----:B------:R-:W-:Y:S02]  /*4b20*/  FMNMX.FTZ R133, R18, R133, !PT ;  /* 0x0000008512857209 */ /* 0x000fe40007810000 */
[----:B------:R-:W-:Y:S02]  /*4b30*/  ISETP.GT.AND P0, PT, R0, 0x8, PT ;  /* 0x000000080000780c */ /* 0x000fe40003f04270 */
[----:B------:R-:W-:-:S02]  /*4b40*/  FSEL R10, R103, -INF , P1 ;  /* 0xff800000670a7808 */ /* 0x000fc40000800000 */
[----:B------:R-:W-:Y:S02]  /*4b50*/  FMNMX.FTZ R133, R19, R133, !PT ;  /* 0x0000008513857209 */ /* 0x000fe40007810000 */
[----:B------:R-:W-:Y:S02]  /*4b60*/  ISETP.GT.AND P1, PT, R0, 0x9, PT ;  /* 0x000000090000780c */ /* 0x000fe40003f24270 */
[----:B------:R-:W-:Y:S02]  /*4b70*/  FSEL R9, R102, -INF , P0 ;  /* 0xff80000066097808 */ /* 0x000fe40000000000 */
[----:B------:R-:W-:Y:S02]  /*4b80*/  FMNMX.FTZ R2, R4, R10, !PT ;  /* 0x0000000a04027209 */ /* 0x000fe40007810000 */
[----:B------:R-:W-:Y:S02]  /*4b90*/  FMNMX.FTZ R133, R76, R133, !PT ;  /* 0x000000854c857209 */ /* 0x000fe40007810000 */
[----:B------:R-:W-:-:S02]  /*4ba0*/  ISETP.GT.AND P0, PT, R0, 0x10, PT ;  /* 0x000000100000780c */ /* 0x000fc40003f04270 */
[----:B------:R-:W-:Y:S02]  /*4bb0*/  FSEL R8, R101, -INF , P1 ;  /* 0xff80000065087808 */ /* 0x000fe40000800000 */
[----:B------:R-:W-:Y:S02]  /*4bc0*/  FMNMX.FTZ R2, R9, R2, !PT ;  /* 0x0000000209027209 */ /* 0x000fe40007810000 */
[----:B------:R-:W-:Y:S02]  /*4bd0*/  FMNMX.FTZ R133, R79, R133, !PT ;  /* 0x000000854f857209 */ /* 0x000fe40007810000 */
[----:B------:R-:W-:Y:S02]  /*4be0*/  ISETP.GT.AND P1, PT, R0, 0x11, PT ;  /* 0x000000110000780c */ /* 0x000fe40003f24270 */
[----:B------:R-:W-:Y:S02]  /*4bf0*/  FSEL R17, R98, -INF , P0 ;  /* 0xff80000062117808 */ /* 0x000fe40000000000 */
[----:B------:R-:W-:-:S02]  /*4c00*/  FMNMX.FTZ R2, R8, R2, !PT ;  /* 0x0000000208027209 */ /* 0x000fc40007810000 */
[----:B------:R-:W-:Y:S02]  /*4c10*/  FMNMX.FTZ R133, R78, R133, !PT ;  /* 0x000000854e857209 */ /* 0x000fe40007810000 */
[C---:B------:R-:W-:Y:S02]  /*4c20*/  ISETP.GT.AND P0, PT, R0.reuse, 0x18, PT ;  /* 0x000000180000780c */ /* 0x040fe40003f04270 */
        /* <DEDUP_REMOVED lines=23> */
[----:B------:R-:W-:Y:S02]  /*4da0*/  ISETP.GT.AND P0, PT, R0, 0x30, PT ;  /* 0x000000300000780c */ /* 0x000fe40003f04270 */
[----:B------:R-:W-:Y:S02]  /*4db0*/  FSEL R72, R60, -INF , P1 ;  /* 0xff8000003c487808 */ /* 0x000fe40000800000 */
[----:B------:R-:W-:Y:S01]  /*4dc0*/  FMNMX.FTZ R2, R73, R2, !PT ;  /* 0x0000000249027209 */ /* 0x000fe20007810000 */
[----:B------:R-:W-:Y:S01]  /*4dd0*/  LDSM.16.MT88.4 R60, [R220+0x800] ;  /* 0x00080000dc3c783b */ /* 0x000fe20000004200 */
[----:B------:R-:W-:Y:S02]  /*4de0*/  FMNMX.FTZ R133, R113, R133, !PT ;  /* 0x0000008571857209 */ /* 0x000fe40007810000 */
        /* <DEDUP_REMOVED lines=13> */
[----:B------:R-:W-:Y:S01]  /*4ec0*/  LDSM.16.MT88.4 R44, [R220] ;  /* 0x00000000dc2c783b */ /* 0x000fe20000004200 */
[----:B------:R-:W-:Y:S02]  /*4ed0*/  FMNMX.FTZ R133, R92, R133, !PT ;  /* 0x000000855c857209 */ /* 0x000fe40007810000 */
[----:B------:R-:W-:Y:S02]  /*4ee0*/  ISETP.GT.AND P0, PT, R0, 0x40, PT ;  /* 0x000000400000780c */ /* 0x000fe40003f04270 */
[----:B------:R-:W-:-:S02]  /*4ef0*/  FSEL R212, R40, -INF , P1 ;  /* 0xff80000028d47808 */ /* 0x000fc40000800000 */
[----:B------:R-:W-:Y:S01]  /*4f00*/  FMNMX.FTZ R2, R213, R2, !PT ;  /* 0x00000002d5027209 */ /* 0x000fe20007810000 */
[----:B------:R-:W-:Y:S01]  /*4f10*/  LDSM.16.MT88.4 R40, [R221] ;  /* 0x00000000dd28783b */ /* 0x000fe20000004200 */
[----:B------:R-:W-:Y:S02]  /*4f20*/  FMNMX.FTZ R133, R223, R133, !PT ;  /* 0x00000085df857209 */ /* 0x000fe40007810000 */
[----:B------:R-:W-:Y:S02]  /*4f30*/  ISETP.GT.AND P1, PT, R0, 0x41, PT ;  /* 0x000000410000780c */ /* 0x000fe40003f24270 */
[----:B------:R-:W-:Y:S02]  /*4f40*/  FSEL R118, R33, -INF , P0 ;  /* 0xff80000021767808 */ /* 0x000fe40000000000 */
[----:B------:R-:W-:Y:S02]  /*4f50*/  FMNMX.FTZ R2, R212, R2, !PT ;  /* 0x00000002d4027209 */ /* 0x000fe40007810000 */
[----:B------:R-:W-:-:S02]  /*4f60*/  FMNMX.FTZ R133, R95, R133, !PT ;  /* 0x000000855f857209 */ /* 0x000fc40007810000 */
[----:B------:R-:W-:Y:S02]  /*4f70*/  ISETP.GT.AND P0, PT, R0, 0x48, PT ;  /* 0x000000480000780c */ /* 0x000fe40003f04270 */
[----:B------:R-:W-:Y:S02]  /*4f80*/  FSEL R117, R32, -INF , P1 ;  /* 0xff80000020757808 */ /* 0x000fe40000800000 */
[----:B------:R-:W-:Y:S01]  /*4f90*/  FMNMX.FTZ R2, R118, R2, !PT ;  /* 0x0000000276027209 */ /* 0x000fe20007810000 */
[----:B------:R-:W-:Y:S01]  /*4fa0*/  LDSM.16.MT88.4 R32, [R217+0x800] ;  /* 0x00080000d920783b */ /* 0x000fe20000004200 */
[----:B------:R-:W-:Y:S02]  /*4fb0*/  FMNMX.FTZ R133, R107, R133, !PT ;  /* 0x000000856b857209 */ /* 0x000fe40007810000 */
[----:B------:R-:W-:Y:S02]  /*4fc0*/  ISETP.GT.AND P1, PT, R0, 0x49, PT ;  /* 0x000000490000780c */ /* 0x000fe40003f24270 */
[----:B------:R-:W-:Y:S01]  /*4fd0*/  FSEL R216, R31, -INF , P0 ;  /* 0xff8000001fd87808 */ /* 0x000fe20000000000 */
[----:B------:R-:W1:Y:S01]  /*4fe0*/  SHFL.BFLY PT, R3, R133, 0x2, 0x1f ;  /* 0x0c401f0085037f89 */ /* 0x000e6200000e0000 */
        /* <DEDUP_REMOVED lines=8> */
[----:B------:R-:W-:Y:S02]  /*5070*/  ISETP.GT.AND P1, PT, R0, 0x58, PT ;  /* 0x000000580000780c */ /* 0x000fe40003f24270 */
[----:B------:R-:W-:Y:S02]  /*5080*/  FSEL R114, R26, -INF , P2 ;  /* 0xff8000001a727808 */ /* 0x000fe40001000000 */
[----:B------:R-:W-:Y:S02]  /*5090*/  FMNMX.FTZ R2, R109, R2, !PT ;  /* 0x000000026d027209 */ /* 0x000fe40007810000 */
[----:B------:R-:W-:Y:S02]  /*50a0*/  ISETP.GT.AND P0, PT, R0, 0x59, PT ;  /* 0x000000590000780c */ /* 0x000fe40003f04270 */
[----:B------:R-:W-:Y:S02]  /*50b0*/  FSEL R119, R23, -INF , P1 ;  /* 0xff80000017777808 */ /* 0x000fe40000800000 */
[----:B------:R-:W-:-:S02]  /*50c0*/  FMNMX.FTZ R0, R114, R2, !PT ;  /* 0x0000000272007209 */ /* 0x000fc40007810000 */
[----:B------:R-:W-:Y:S02]  /*50d0*/  FSEL R121, R22, -INF , P0 ;  /* 0xff80000016797808 */ /* 0x000fe40000000000 */
        /* <DEDUP_REMOVED lines=19> */
[----:B-1----:R-:W-:-:S05]  /*5210*/  FMUL.FTZ R0, R132, c[0x0][0x2d0] ;  /* 0x0000b40084007a20 */ /* 0x002fca0000410000 */
[----:B------:R-:W-:Y:S01]  /*5220*/  FSEL R0, R0, RZ, P0 ;  /* 0x000000ff00007208 */ /* 0x000fe20000000000 */
[----:B--2---:R-:W-:Y:S02]  /*5230*/  FFMA.FTZ R3, R7, c[0x0][0x2d0], -R2 ;  /* 0x0000b40007037a23 */ /* 0x004fe40000010802 */
[----:B---3--:R-:W-:Y:S02]  /*5240*/  FADD.FTZ R123, R71, R70 ;  /* 0x00000046477b7221 */ /* 0x008fe40000010000 */
[----:B------:R1:W2:Y:S02]  /*5250*/  MUFU.EX2 R207, R3 ;  /* 0x0000000300cf7308 */ /* 0x0002a40000000800 */
[----:B-1----:R-:W-:-:S06]  /*5260*/  FFMA.FTZ R3, R12, c[0x0][0x2d0], -R2 ;  /* 0x0000b4000c037a23 */ /* 0x002fcc0000010802 */
[----:B------:R1:W-:Y:S02]  /*5270*/  MUFU.EX2 R209, R3 ;  /* 0x0000000300d17308 */ /* 0x0003e40000000800 */
[----:B-1----:R-:W-:Y:S02]  /*5280*/  FFMA.FTZ R3, R13, c[0x0][0x2d0], -R2 ;  /* 0x0000b4000d037a23 */ /* 0x002fe40000010802 */
[----:B------:R-:W-:Y:S04]  /*5290*/  LDSM.16.MT88.4 R12, [R218] ;  /* 0x00000000da0c783b */ /* 0x000fe80000004200 */
[----:B------:R1:W-:Y:S02]  /*52a0*/  MUFU.EX2 R208, R3 ;  /* 0x0000000300d07308 */ /* 0x0003e40000000800 */
[----:B-1----:R-:W-:-:S02]  /*52b0*/  FFMA.FTZ R3, R4, c[0x0][0x2d0], -R0 ;  /* 0x0000b40004037a23 */ /* 0x002fc40000010800 */
[----:B------:R-:W1:Y:S04]  /*52c0*/  LDSM.16.MT88.4 R4, [R217] ;  /* 0x00000000d904783b */ /* 0x000e680000004200 */
[----:B------:R3:W-:Y:S02]  /*52d0*/  MUFU.EX2 R69, R3 ;  /* 0x0000000300457308 */ /* 0x0007e40000000800 */
[----:B---3--:R-:W-:Y:S01]  /*52e0*/  FFMA.FTZ R3, R10, c[0x0][0x2d0], -R0 ;  /* 0x0000b4000a037a23 */ /* 0x008fe20000010800 */
[----:B--2---:R-:W-:-:S05]  /*52f0*/  F2FP.PACK_AB R10, R206, R207 ;  /* 0x000000cfce0a723e */ /* 0x004fca00000000ff */
[----:B------:R2:W3:Y:S02]  /*5300*/  MUFU.EX2 R68, R3 ;  /* 0x0000000300447308 */ /* 0x0004e40000000800 */
[----:B--2---:R-:W-:Y:S01]  /*5310*/  FFMA.FTZ R3, R9, c[0x0][0x2d0], -R0 ;  /* 0x0000b40009037a23 */ /* 0x004fe20000010800 */
[----:B---3--:R-:W-:-:S05]  /*5320*/  F2FP.PACK_AB R9, R68, R69 ;  /* 0x000000454409723e */ /* 0x008fca00000000ff */
[----:B------:R2:W-:Y:S02]  /*5330*/  MUFU.EX2 R134, R3 ;  /* 0x0000000300867308 */ /* 0x0005e40000000800 */
[----:B--2---:R-:W-:Y:S01]  /*5340*/  FFMA.FTZ R3, R8, c[0x0][0x2d0], -R0 ;  /* 0x0000b40008037a23 */ /* 0x004fe20000010800 */
[----:B------:R-:W-:Y:S01]  /*5350*/  F2FP.PACK_AB R8, R70, R71 ;  /* 0x000000474608723e */ /* 0x000fe200000000ff */
[----:B------:R-:W-:-:S04]  /*5360*/  IMAD.MOV.U32 R70, RZ, RZ, R94 ;  /* 0x000000ffff467224 */ /* 0x000fc800078e005e */
[----:B------:R2:W3:Y:S02]  /*5370*/  MUFU.EX2 R204, R3 ;  /* 0x0000000300cc7308 */ /* 0x0004e40000000800 */
[----:B--2---:R-:W-:Y:S01]  /*5380*/  FFMA.FTZ R3, R18, c[0x0][0x2d0], -R2 ;  /* 0x0000b40012037a23 */ /* 0x004fe20000010802 */
[----:B---3--:R-:W-:-:S05]  /*5390*/  F2FP.PACK_AB R11, R204, R134 ;  /* 0x00000086cc0b723e */ /* 0x008fca00000000ff */
[----:B------:R2:W-:Y:S02]  /*53a0*/  MUFU.EX2 R116, R3 ;  /* 0x0000000300747308 */ /* 0x0005e40000000800 */
[C---:B-1----:R-:W-:Y:S07]  /*53b0*/  HMMA.16816.F32 R36, R8.reuse, R4, RZ ;  /* 0x000000040824723c */ /* 0x042fee00000018ff */
[----:B------:R-:W-:Y:S01]  /*53c0*/  F2FP.PACK_AB R4, R208, R209 ;  /* 0x000000d1d004723e */ /* 0x000fe200000000ff */
[----:B------:R-:W-:Y:S01]  /*53d0*/  HMMA.16816.F32 R20, R8, R6, RZ ;  /* 0x000000060814723c */ /* 0x000fe200000018ff */
[----:B--2---:R-:W-:-:S04]  /*53e0*/  FFMA.FTZ R3, R19, c[0x0][0x2d0], -R2 ;  /* 0x0000b40013037a23 */ /* 0x004fc80000010802 */
[----:B------:R1:W2:Y:S02]  /*53f0*/  MUFU.EX2 R120, R3 ;  /* 0x0000000300787308 */ /* 0x0002a40000000800 */
[----:B-1----:R-:W-:Y:S01]  /*5400*/  FFMA.FTZ R3, R17, c[0x0][0x2d0], -R0 ;  /* 0x0000b40011037a23 */ /* 0x002fe20000010800 */
[----:B--2---:R-:W-:-:S05]  /*5410*/  F2FP.PACK_AB R6, R120, R116 ;  /* 0x000000747806723e */ /* 0x004fca00000000ff */
[----:B------:R1:W-:Y:S02]  /*5420*/  MUFU.EX2 R205, R3 ;  /* 0x0000000300cd7308 */ /* 0x0003e40000000800 */
[--C-:B-1----:R-:W-:Y:S02]  /*5430*/  FFMA.FTZ R3, R16, c[0x0][0x2d0], -R0.reuse ;  /* 0x0000b40010037a23 */ /* 0x102fe40000010800 */
[C---:B------:R-:W-:Y:S04]  /*5440*/  HMMA.16816.F32 R16, R8.reuse, R12, RZ ;  /* 0x0000000c0810723c */ /* 0x040fe800000018ff */
[----:B------:R1:W2:Y:S04]  /*5450*/  MUFU.EX2 R135, R3 ;  /* 0x0000000300877308 */ /* 0x0002a80000000800 */
[----:B------:R-:W-:Y:S01]  /*5460*/  HMMA.16816.F32 R12, R8, R14, RZ ;  /* 0x0000000e080c723c */ /* 0x000fe200000018ff */
[----:B-1----:R-:W-:Y:S01]  /*5470*/  FFMA.FTZ R3, R24, c[0x0][0x2d0], -R0 ;  /* 0x0000b40018037a23 */ /* 0x002fe20000010800 */
[----:B--2---:R-:W-:-:S03]  /*5480*/  F2FP.PACK_AB R5, R135, R205 ;  /* 0x000000cd8705723e */ /* 0x004fc600000000ff */
[----:B------:R1:W2:Y:S02]  /*5490*/  MUFU.EX2 R93, R3 ;  /* 0x00000003005d7308 */ /* 0x0002a40000000800 */
[----:B-1----:R-:W-:Y:S01]  /*54a0*/  FFMA.FTZ R3, R25, c[0x0][0x2d0], -R0 ;  /* 0x0000b40019037a23 */ /* 0x002fe20000010800 */
[-C--:B--2---:R-:W-:Y:S01]  /*54b0*/  MOV R71, R93.reuse ;  /* 0x0000005d00477202 */ /* 0x084fe20000000f00 */
[----:B------:R-:W-:Y:S04]  /*54c0*/  HMMA.16816.F32 R24, R8, R40, RZ ;  /* 0x000000280818723c */ /* 0x000fe800000018ff */
[----:B------:R-:W1:Y:S02]  /*54d0*/  MUFU.EX2 R108, R3 ;  /* 0x00000003006c7308 */ /* 0x000e640000000800 */
[----:B-1----:R-:W-:Y:S01]  /*54e0*/  F2FP.PACK_AB R7, R108, R93 ;  /* 0x0000005d6c07723e */ /* 0x002fe200000000ff */
[----:B------:R-:W-:-:S06]  /*54f0*/  FFMA.FTZ R3, R76, c[0x0][0x2d0], -R2 ;  /* 0x0000b4004c037a23 */ /* 0x000fcc0000010802 */
[C---:B------:R-:W-:Y:S08]  /*5500*/  HMMA.16816.F32 R200, R4.reuse, R28, R16 ;  /* 0x0000001c04c8723c */ /* 0x040ff00000001810 */
[----:B------:R-:W-:Y:S01]  /*5510*/  HMMA.16816.F32 R196, R4, R30, R12 ;  /* 0x0000001e04c4723c */ /* 0x000fe2000000180c */
[----:B------:R-:W1:Y:S07]  /*5520*/  LDSM.16.MT88.4 R28, [R218+0x3000] ;  /* 0x00300000da1c783b */ /* 0x000e6e0000004200 */
[----:B------:R-:W-:Y:S01]  /*5530*/  HMMA.16816.F32 R16, R8, R42, RZ ;  /* 0x0000002a0810723c */ /* 0x000fe200000018ff */
[----:B------:R-:W-:Y:S07]  /*5540*/  LDSM.16.MT88.4 R40, [R221+0x3000] ;  /* 0x00300000dd28783b */ /* 0x000fee0000004200 */
[C---:B------:R-:W-:Y:S01]  /*5550*/  HMMA.16816.F32 R88, R4.reuse, R32, R36 ;  /* 0x000000200458723c */ /* 0x040fe20000001824 */
[----:B------:R-:W-:Y:S07]  /*5560*/  LDSM.16.MT88.4 R36, [R217+0x6000] ;  /* 0x00600000d924783b */ /* 0x000fee0000004200 */
[----:B------:R-:W-:Y:S01]  /*5570*/  HMMA.16816.F32 R84, R4, R34, R20 ;  /* 0x000000220454723c */ /* 0x000fe20000001814 */
[----:B------:R-:W2:Y:S07]  /*5580*/  LDSM.16.MT88.4 R32, [R217+0x3800] ;  /* 0x00380000d920783b */ /* 0x000eae0000004200 */
[----:B------:R-:W-:Y:S08]  /*5590*/  HMMA.16816.F32 R12, R8, R44, RZ ;  /* 0x0000002c080c723c */ /* 0x000ff000000018ff */
[C---:B------:R-:W-:Y:S08]  /*55a0*/  HMMA.16816.F32 R80, R4.reuse, R48, R24 ;  /* 0x000000300450723c */ /* 0x040ff00000001818 */
[----:B------:R-:W-:Y:S01]  /*55b0*/  HMMA.16816.F32 R188, R4, R50, R16 ;  /* 0x0000003204bc723c */ /* 0x000fe20000001810 */
[----:B------:R-:W-:Y:S07]  /*55c0*/  LDSM.16.MT88.4 R48, [R221+0x3800] ;  /* 0x00380000dd30783b */ /* 0x000fee0000004200 */
[C---:B------:R-:W-:Y:S01]  /*55d0*/  HMMA.16816.F32 R24, R8.reuse, R46, RZ ;  /* 0x0000002e0818723c */ /* 0x040fe200000018ff */
[----:B------:R-:W3:Y:S07]  /*55e0*/  LDSM.16.MT88.4 R44, [R220+0x3000] ;  /* 0x00300000dc2c783b */ /* 0x000eee0000004200 */
[C---:B------:R-:W-:Y:S08]  /*55f0*/  HMMA.16816.F32 R20, R8.reuse, R56, RZ ;  /* 0x000000380814723c */ /* 0x040ff000000018ff */
[----:B------:R-:W-:Y:S01]  /*5600*/  HMMA.16816.F32 R16, R8, R58, RZ ;  /* 0x0000003a0810723c */ /* 0x000fe200000018ff */
[----:B------:R-:W-:Y:S07]  /*5610*/  LDSM.16.MT88.4 R56, [R218+0x6000] ;  /* 0x00600000da38783b */ /* 0x000fee0000004200 */
[----:B------:R-:W-:Y:S08]  /*5620*/  HMMA.16816.F32 R192, R4, R60, R12 ;  /* 0x0000003c04c0723c */ /* 0x000ff0000000180c */
[----:B-1----:R-:W-:Y:S08]  /*5630*/  HMMA.16816.F32 R12, R8, R28, RZ ;  /* 0x0000001c080c723c */ /* 0x002ff000000018ff */
[C---:B--2---:R-:W-:Y:S08]  /*5640*/  HMMA.16816.F32 R180, R4.reuse, R32, R20 ;  /* 0x0000002004b4723c */ /* 0x044ff00000001814 */
[----:B------:R-:W-:Y:S01]  /*5650*/  HMMA.16816.F32 R172, R4, R34, R16 ;  /* 0x0000002204ac723c */ /* 0x000fe20000001810 */
[----:B------:R-:W1:Y:S07]  /*5660*/  LDSM.16.MT88.4 R32, [R220+0x3800] ;  /* 0x00380000dc20783b */ /* 0x000e6e0000004200 */
[----:B------:R-:W-:Y:S08]  /*5670*/  HMMA.16816.F32 R28, R8, R30, RZ ;  /* 0x0000001e081c723c */ /* 0x000ff000000018ff */
[C---:B------:R-:W-:Y:S01]  /*5680*/  HMMA.16816.F32 R184, R4.reuse, R62, R24 ;  /* 0x0000003e04b8723c */ /* 0x040fe20000001818 */
[----:B------:R-:W2:Y:S07]  /*5690*/  LDSM.16.MT88.4 R60, [R217+0x6800] ;  /* 0x00680000d93c783b */ /* 0x000eae0000004200 */
[----:B------:R-:W-:Y:S08]  /*56a0*/  HMMA.16816.F32 R168, R4, R52, R12 ;  /* 0x0000003404a8723c */ /* 0x000ff0000000180c */
[C---:B---3--:R-:W-:Y:S08]  /*56b0*/  HMMA.16816.F32 R16, R8.reuse, R44, RZ ;  /* 0x0000002c0810723c */ /* 0x048ff000000018ff */
[C---:B------:R-:W-:Y:S01]  /*56c0*/  HMMA.16816.F32 R12, R8.reuse, R46, RZ ;  /* 0x0000002e080c723c */ /* 0x040fe200000018ff */
[----:B------:R-:W-:Y:S07]  /*56d0*/  LDSM.16.MT88.4 R44, [R220+0x6000] ;  /* 0x00600000dc2c783b */ /* 0x000fee0000004200 */
[C---:B------:R-:W-:Y:S08]  /*56e0*/  HMMA.16816.F32 R20, R8.reuse, R42, RZ ;  /* 0x0000002a0814723c */ /* 0x040ff000000018ff */
[----:B------:R-:W-:Y:S01]  /*56f0*/  HMMA.16816.F32 R24, R8, R40, RZ ;  /* 0x000000280818723c */ /* 0x000fe200000018ff */
[----:B------:R-:W3:Y:S07]  /*5700*/  LDSM.16.MT88.4 R40, [R218+0x6800] ;  /* 0x00680000da28783b */ /* 0x000eee0000004200 */
[----:B------:R-:W-:Y:S01]  /*5710*/  HMMA.16816.F32 R160, R4, R54, R28 ;  /* 0x0000003604a0723c */ /* 0x000fe2000000181c */
[----:B------:R-:W4:Y:S07]  /*5720*/  LDSM.16.MT88.4 R52, [R221+0x6800] ;  /* 0x00680000dd34783b */ /* 0x000f2e0000004200 */
[----:B------:R-:W-:Y:S08]  /*5730*/  HMMA.16816.F32 R28, R8, R36, RZ ;  /* 0x00000024081c723c */ /* 0x000ff000000018ff */
[C---:B-1----:R-:W-:Y:S08]  /*5740*/  HMMA.16816.F32 R156, R4.reuse, R32, R16 ;  /* 0x00000020049c723c */ /* 0x042ff00000001810 */
[C---:B------:R-:W-:Y:S01]  /*5750*/  HMMA.16816.F32 R148, R4.reuse, R34, R12 ;  /* 0x000000220494723c */ /* 0x040fe2000000180c */
[----:B------:R-:W1:Y:S07]  /*5760*/  LDSM.16.MT88.4 R32, [R220+0x6800] ;  /* 0x00680000dc20783b */ /* 0x000e6e0000004200 */
[----:B------:R-:W-:Y:S08]  /*5770*/  HMMA.16816.F32 R152, R4, R50, R20 ;  /* 0x000000320498723c */ /* 0x000ff00000001814 */
[C---:B------:R-:W-:Y:S08]  /*5780*/  HMMA.16816.F32 R16, R8.reuse, R58, RZ ;  /* 0x0000003a0810723c */ /* 0x040ff000000018ff */
[C---:B------:R-:W-:Y:S07]  /*5790*/  HMMA.16816.F32 R12, R8.reuse, R64, RZ ;  /* 0x00000040080c723c */ /* 0x040fee00000018ff */
[----:B------:R-:W-:Y:S01]  /*57a0*/  MOV R65, R122 ;  /* 0x0000007a00417202 */ /* 0x000fe20000000f00 */
[----:B------:R-:W-:Y:S01]  /*57b0*/  HMMA.16816.F32 R20, R8, R56, RZ ;  /* 0x000000380814723c */ /* 0x000fe200000018ff */
[----:B------:R-:W-:-:S02]  /*57c0*/  FADD.FTZ R122, R69, R68 ;  /* 0x00000044457a7221 */ /* 0x000fc40000010000 */
[----:B------:R-:W-:-:S05]  /*57d0*/  IMAD.MOV.U32 R69, RZ, RZ, R92 ;  /* 0x000000ffff457224 */ /* 0x000fca00078e005c */
[----:B------:R-:W-:Y:S08]  /*57e0*/  HMMA.16816.F32 R164, R4, R48, R24 ;  /* 0x0000003004a4723c */ /* 0x000ff00000001818 */
[----:B------:R-:W-:Y:S01]  /*57f0*/  HMMA.16816.F32 R24, R8, R38, RZ ;  /* 0x000000260818723c */ /* 0x000fe200000018ff */
[----:B------:R-:W-:Y:S07]  /*5800*/  LDSM.16.MT88.4 R36, [R218+0x9000] ;  /* 0x00900000da24783b */ /* 0x000fee0000004200 */
[C---:B--2---:R-:W-:Y:S01]  /*5810*/  HMMA.16816.F32 R56, R4.reuse, R60, R28 ;  /* 0x0000003c0438723c */ /* 0x044fe2000000181c */
[----:B------:R-:W2:Y:S06]  /*5820*/  LDSM.16.MT88.4 R28, [R217+0x9000] ;  /* 0x00900000d91c783b */ /* 0x000eac0000004200 */
[----:B------:R-:W-:Y:S01]  /*5830*/  IMAD.MOV.U32 R60, RZ, RZ, R119 ;  /* 0x000000ffff3c7224 */ /* 0x000fe200078e0077 */
[----:B---3--:R-:W-:Y:S01]  /*5840*/  HMMA.16816.F32 R96, R4, R42, R16 ;  /* 0x0000002a0460723c */ /* 0x008fe20000001810 */
[----:B------:R-:W-:-:S02]  /*5850*/  IMAD.MOV.U32 R61, RZ, RZ, R121 ;  /* 0x000000ffff3d7224 */ /* 0x000fc400078e0079 */
[----:B------:R3:W-:Y:S05]  /*5860*/  MUFU.EX2 R121, R3 ;  /* 0x0000000300797308 */ /* 0x0007ea0000000800 */
[C---:B----4-:R-:W-:Y:S08]  /*5870*/  HMMA.16816.F32 R140, R4.reuse, R52, R12 ;  /* 0x00000034048c723c */ /* 0x050ff0000000180c */
[----:B------:R-:W-:Y:S01]  /*5880*/  HMMA.16816.F32 R176, R4, R40, R20 ;  /* 0x0000002804b0723c */ /* 0x000fe20000001814 */
[----:B---3--:R-:W-:-:S07]  /*5890*/  FFMA.FTZ R3, R79, c[0x0][0x2d0], -R2 ;  /* 0x0000b4004f037a23 */ /* 0x008fce0000010802 */
[C---:B------:R-:W-:Y:S08]  /*58a0*/  HMMA.16816.F32 R16, R8.reuse, R44, RZ ;  /* 0x0000002c0810723c */ /* 0x040ff000000018ff */
[C---:B------:R-:W-:Y:S08]  /*58b0*/  HMMA.16816.F32 R12, R8.reuse, R46, RZ ;  /* 0x0000002e080c723c */ /* 0x040ff000000018ff */
[----:B------:R-:W-:Y:S07]  /*58c0*/  HMMA.16816.F32 R20, R8, R66, RZ ;  /* 0x000000420814723c */ /* 0x000fee00000018ff */
[----:B------:R-:W-:Y:S01]  /*58d0*/  IMAD.MOV.U32 R67, RZ, RZ, R117 ;  /* 0x000000ffff437224 */ /* 0x000fe200078e0075 */
[C---:B------:R-:W-:Y:S01]  /*58e0*/  HMMA.16816.F32 R144, R4.reuse, R62, R24 ;  /* 0x0000003e0490723c */ /* 0x040fe20000001818 */
[----:B------:R-:W3:Y:S01]  /*58f0*/  LDSM.16.MT88.4 R24, [R217+0x9800] ;  /* 0x00980000d918783b */ /* 0x000ee20000004200 */
[----:B------:R-:W-:Y:S01]  /*5900*/  IMAD.MOV.U32 R66, RZ, RZ, R116 ;  /* 0x000000ffff427224 */ /* 0x000fe200078e0074 */
[----:B------:R4:W2:Y:S04]  /*5910*/  MUFU.EX2 R63, R3 ;  /* 0x00000003003f7308 */ /* 0x0008a80000000800 */
[----:B------:R-:W-:Y:S01]  /*5920*/  MOV R62, R118 ;  /* 0x00000076003e7202 */ /* 0x000fe20000000f00 */
[C---:B-1----:R-:W-:Y:S08]  /*5930*/  HMMA.16816.F32 R128, R4.reuse, R32, R16 ;  /* 0x000000200480723c */ /* 0x042ff00000001810 */
[----:B------:R-:W-:Y:S01]  /*5940*/  HMMA.16816.F32 R124, R4, R34, R12 ;  /* 0x00000022047c723c */ /* 0x000fe2000000180c */
[----:B------:R-:W1:Y:S01]  /*5950*/  LDSM.16.MT88.4 R32, [R218+0x9800] ;  /* 0x00980000da20783b */ /* 0x000e620000004200 */
[----:B----4-:R-:W-:-:S04]  /*5960*/  FFMA.FTZ R3, R78, c[0x0][0x2d0], -R2 ;  /* 0x0000b4004e037a23 */ /* 0x010fc80000010802 */
[----:B------:R4:W-:Y:S02]  /*5970*/  MUFU.EX2 R222, R3 ;  /* 0x0000000300de7308 */ /* 0x0009e40000000800 */
[----:B------:R-:W-:Y:S08]  /*5980*/  HMMA.16816.F32 R136, R4, R54, R20 ;  /* 0x000000360488723c */ /* 0x000ff00000001814 */
[C---:B--2---:R-:W-:Y:S07]  /*5990*/  HMMA.16816.F32 R20, R8.reuse, R28, RZ ;  /* 0x0000001c0814723c */ /* 0x044fee00000018ff */
[----:B------:R-:W-:Y:S01]  /*59a0*/  MOV R29, R115 ;  /* 0x00000073001d7202 */ /* 0x000fe20000000f00 */
[----:B------:R-:W-:Y:S01]  /*59b0*/  HMMA.16816.F32 R16, R8, R30, RZ ;  /* 0x0000001e0810723c */ /* 0x000fe200000018ff */
[----:B------:R-:W-:-:S02]  /*59c0*/  IMAD.MOV.U32 R28, RZ, RZ, R114 ;  /* 0x000000ffff1c7224 */ /* 0x000fc400078e0072 */
[----:B----4-:R-:W-:-:S04]  /*59d0*/  FFMA.FTZ R3, R77, c[0x0][0x2d0], -R2 ;  /* 0x0000b4004d037a23 */ /* 0x010fc80000010802 */
[----:B------:R-:W-:Y:S01]  /*59e0*/  IMAD.MOV.U32 R31, RZ, RZ, R113 ;  /* 0x000000ffff1f7224 */ /* 0x000fe200078e0071 */
[----:B------:R-:W-:Y:S01]  /*59f0*/  HMMA.16816.F32 R12, R8, R36, RZ ;  /* 0x00000024080c723c */ /* 0x000fe200000018ff */
[----:B------:R-:W-:Y:S01]  /*5a00*/  MOV R30, R112 ;  /* 0x00000070001e7202 */ /* 0x000fe20000000f00 */
[----:B------:R2:W-:Y:S06]  /*5a10*/  MUFU.EX2 R64, R3 ;  /* 0x0000000300407308 */ /* 0x0005ec0000000800 */
[C---:B---3--:R-:W-:Y:S01]  /*5a20*/  HMMA.16816.F32 R116, R4.reuse, R24, R20 ;  /* 0x000000180474723c */ /* 0x048fe20000001814 */
[----:B------:R-:W3:Y:S06]  /*5a30*/  LDSM.16.MT88.4 R20, [R221+0x9000] ;  /* 0x00900000dd14783b */ /* 0x000eec0000004200 */
[----:B------:R-:W-:Y:S01]  /*5a40*/  IMAD.MOV.U32 R25, RZ, RZ, R110 ;  /* 0x000000ffff197224 */ /* 0x000fe200078e006e */
[----:B------:R-:W-:Y:S01]  /*5a50*/  HMMA.16816.F32 R112, R4, R26, R16 ;  /* 0x0000001a0470723c */ /* 0x000fe20000001810 */
[----:B------:R-:W-:Y:S01]  /*5a60*/  IMAD.MOV.U32 R24, RZ, RZ, R109 ;  /* 0x000000ffff187224 */ /* 0x000fe200078e006d */
[----:B------:R-:W4:Y:S01]  /*5a70*/  LDSM.16.MT88.4 R16, [R221+0x9800] ;  /* 0x00980000dd10783b */ /* 0x000f220000004200 */
[----:B--2---:R-:W-:-:S04]  /*5a80*/  FFMA.FTZ R3, R75, c[0x0][0x2d0], -R0 ;  /* 0x0000b4004b037a23 */ /* 0x004fc80000010800 */
[----:B------:R-:W-:Y:S01]  /*5a90*/  MOV R27, R111 ;  /* 0x0000006f001b7202 */ /* 0x000fe20000000f00 */
[----:B------:R-:W-:Y:S02]  /*5aa0*/  IMAD.MOV.U32 R26, RZ, RZ, R108 ;  /* 0x000000ffff1a7224 */ /* 0x000fe400078e006c */
[----:B-1----:R-:W-:Y:S07]  /*5ab0*/  HMMA.16816.F32 R108, R4, R32, R12 ;  /* 0x00000020046c723c */ /* 0x002fee000000180c */
[----:B------:R-:W-:Y:S01]  /*5ac0*/  MOV R32, R107 ;  /* 0x0000006b00207202 */ /* 0x000fe20000000f00 */
[----:B------:R-:W-:Y:S01]  /*5ad0*/  HMMA.16816.F32 R12, R8, R38, RZ ;  /* 0x00000026080c723c */ /* 0x000fe200000018ff */
[----:B------:R-:W-:-:S02]  /*5ae0*/  IMAD.MOV.U32 R33, RZ, RZ, R120 ;  /* 0x000000ffff217224 */ /* 0x000fc400078e0078 */
[----:B------:R1:W-:Y:S02]  /*5af0*/  MUFU.EX2 R120, R3 ;  /* 0x0000000300787308 */ /* 0x0003e40000000800 */
[----:B-1----:R-:W-:-:S06]  /*5b00*/  FFMA.FTZ R3, R74, c[0x0][0x2d0], -R0 ;  /* 0x0000b4004a037a23 */ /* 0x002fcc0000010800 */
[----:B------:R1:W2:Y:S11]  /*5b10*/  MUFU.EX2 R219, R3 ;  /* 0x0000000300db7308 */ /* 0x0002b60000000800 */
[----:B------:R-:W-:Y:S02]  /*5b20*/  @!UPT UIADD3 URZ, URZ, URZ, URZ ;  /* 0x0000003f3f3ff290 */ /* 0x000fe4000fffe03f */
[----:B------:R-:W-:Y:S07]  /*5b30*/  HMMA.16816.F32 R104, R4, R34, R12 ;  /* 0x000000220468723c */ /* 0x000fee000000180c */
[----:B------:R-:W-:Y:S01]  /*5b40*/  IMAD.MOV.U32 R35, RZ, RZ, R95 ;  /* 0x000000ffff237224 */ /* 0x000fe200078e005f */
[----:B---3--:R-:W-:Y:S01]  /*5b50*/  HMMA.16816.F32 R12, R8, R20, RZ ;  /* 0x00000014080c723c */ /* 0x008fe200000018ff */
[----:B-1----:R-:W-:-:S04]  /*5b60*/  FFMA.FTZ R3, R73, c[0x0][0x2d0], -R0 ;  /* 0x0000b40049037a23 */ /* 0x002fc80000010800 */
[----:B------:R1:W-:Y:S11]  /*5b70*/  MUFU.EX2 R34, R3 ;  /* 0x0000000300227308 */ /* 0x0003f60000000800 */
[----:B------:R-:W-:Y:S08]  /*5b80*/  @!UPT UIADD3 URZ, URZ, URZ, URZ ;  /* 0x0000003f3f3ff290 */ /* 0x000ff0000fffe03f */
[----:B----4-:R-:W-:Y:S01]  /*5b90*/  HMMA.16816.F32 R100, R4, R16, R12 ;  /* 0x000000100464723c */ /* 0x010fe2000000180c */
[----:B-1----:R-:W-:-:S04]  /*5ba0*/  FFMA.FTZ R3, R72, c[0x0][0x2d0], -R0 ;  /* 0x0000b40048037a23 */ /* 0x002fc80000010800 */
[----:B------:R1:W3:Y:S03]  /*5bb0*/  MUFU.EX2 R68, R3 ;  /* 0x0000000300447308 */ /* 0x0002e60000000800 */
[----:B------:R-:W-:Y:S01]  /*5bc0*/  HMMA.16816.F32 R12, R8, R22, RZ ;  /* 0x00000016080c723c */ /* 0x000fe200000018ff */
[----:B-1----:R-:W-:-:S04]  /*5bd0*/  IMAD.MOV.U32 R3, RZ, RZ, R65 ;  /* 0x000000ffff037224 */ /* 0x002fc800078e0041 */
[----:B------:R-:W-:Y:S11]  /*5be0*/  FFMA.FTZ R3, R3, c[0x0][0x2d0], -R2 ;  /* 0x0000b40003037a23 */ /* 0x000ff60000010802 */
[----:B------:R-:W-:Y:S08]  /*5bf0*/  @!UPT UIADD3 URZ, URZ, URZ, URZ ;  /* 0x0000003f3f3ff290 */ /* 0x000ff0000fffe03f */
[----:B------:R-:W-:Y:S01]  /*5c00*/  HMMA.16816.F32 R92, R4, R18, R12 ;  /* 0x00000012045c723c */ /* 0x000fe2000000180c */
[----:B------:R-:W1:Y:S07]  /*5c10*/  LDSM.16.MT88.4 R12, [R220+0x9000] ;  /* 0x00900000dc0c783b */ /* 0x000e6e0000004200 */
[C---:B-1----:R-:W-:Y:S08]  /*5c20*/  HMMA.16816.F32 R16, R8.reuse, R12, RZ ;  /* 0x0000000c0810723c */ /* 0x042ff000000018ff */
[----:B------:R-:W-:Y:S01]  /*5c30*/  HMMA.16816.F32 R8, R8, R14, RZ ;  /* 0x0000000e0808723c */ /* 0x000fe200000018ff */
[----:B------:R-:W1:Y:S11]  /*5c40*/  LDSM.16.MT88.4 R12, [R220+0x9800] ;  /* 0x00980000dc0c783b */ /* 0x000e760000004200 */
[----:B------:R-:W-:Y:S04]  /*5c50*/  @!UPT UIADD3 URZ, URZ, URZ, URZ ;  /* 0x0000003f3f3ff290 */ /* 0x000fe8000fffe03f */
[C---:B-1----:R-:W-:Y:S08]  /*5c60*/  HMMA.16816.F32 R52, R4.reuse, R12, R16 ;  /* 0x0000000c0434723c */ /* 0x042ff00000001810 */
[----:B------:R-:W-:Y:S01]  /*5c70*/  HMMA.16816.F32 R12, R4, R14, R8 ;  /* 0x0000000e040c723c */ /* 0x000fe20000001808 */
[----:B------:R-:W1:Y:S06]  /*5c80*/  LDSM.16.MT88.4 R8, [R217+0x1000] ;  /* 0x00100000d908783b */ /* 0x000e6c0000004200 */
[----:B------:R-:W-:-:S02]  /*5c90*/  F2FP.PACK_AB R4, R63, R121 ;  /* 0x000000793f04723e */ /* 0x000fc400000000ff */
[----:B--2---:R-:W-:Y:S02]  /*5ca0*/  F2FP.PACK_AB R5, R219, R120 ;  /* 0x00000078db05723e */ /* 0x004fe400000000ff */
[----:B------:R-:W-:Y:S02]  /*5cb0*/  F2FP.PACK_AB R6, R64, R222 ;  /* 0x000000de4006723e */ /* 0x000fe400000000ff */
[----:B---3--:R-:W-:-:S07]  /*5cc0*/  F2FP.PACK_AB R7, R68, R34 ;  /* 0x000000224407723e */ /* 0x008fce00000000ff */
[C---:B-1----:R-:W-:Y:S08]  /*5cd0*/  HMMA.16816.F32 R88, R4.reuse, R8, R88 ;  /* 0x000000080458723c */ /* 0x042ff00000001858 */
[C---:B------:R-:W-:Y:S01]  /*5ce0*/  HMMA.16816.F32 R48, R4.reuse, R10, R84 ;  /* 0x0000000a0430723c */ /* 0x040fe20000001854 */
[----:B------:R-:W1:Y:S07]  /*5cf0*/  LDSM.16.MT88.4 R8, [R218+0x1000] ;  /* 0x00100000da08783b */ /* 0x000e6e0000004200 */
[C---:B-1----:R-:W-:Y:S07]  /*5d00*/  HMMA.16816.F32 R84, R4.reuse, R8, R200 ;  /* 0x000000080454723c */ /* 0x042fee00000018c8 */
[----:B------:R-:W-:Y:S01]  /*5d10*/  MOV R203, R64 ;  /* 0x0000004000cb7202 */ /* 0x000fe20000000f00 */
[----:B------:R-:W-:Y:S01]  /*5d20*/  HMMA.16816.F32 R44, R4, R10, R196 ;  /* 0x0000000a042c723c */ /* 0x000fe200000018c4 */
[----:B------:R-:W1:Y:S01]  /*5d30*/  LDSM.16.MT88.4 R8, [R221+0x1000] ;  /* 0x00100000dd08783b */ /* 0x000e620000004200 */
[----:B------:R-:W-:Y:S01]  /*5d40*/  MOV R200, R63 ;  /* 0x0000003f00c87202 */ /* 0x000fe20000000f00 */
[----:B------:R-:W-:-:S02]  /*5d50*/  IMAD.MOV.U32 R201, RZ, RZ, R60 ;  /* 0x000000ffffc97224 */ /* 0x000fc400078e003c */
[----:B------:R-:W-:Y:S02]  /*5d60*/  IMAD.MOV.U32 R202, RZ, RZ, R61 ;  /* 0x000000ffffca7224 */ /* 0x000fe400078e003d */
[----:B------:R-:W-:Y:S01]  /*5d70*/  IMAD.MOV.U32 R196, RZ, RZ, R29 ;  /* 0x000000ffffc47224 */ /* 0x000fe200078e001d */
[----:B------:R-:W-:Y:S01]  /*5d80*/  MOV R197, R66 ;  /* 0x0000004200c57202 */ /* 0x000fe20000000f00 */
[----:B------:R-:W-:Y:S02]  /*5d90*/  IMAD.MOV.U32 R198, RZ, RZ, R67 ;  /* 0x000000ffffc67224 */ /* 0x000fe400078e0043 */
[----:B------:R-:W-:Y:S01]  /*5da0*/  IMAD.MOV.U32 R199, RZ, RZ, R62 ;  /* 0x000000ffffc77224 */ /* 0x000fe200078e003e */
[C---:B-1----:R-:W-:Y:S08]  /*5db0*/  HMMA.16816.F32 R80, R4.reuse, R8, R80 ;  /* 0x000000080450723c */ /* 0x042ff00000001850 */
[----:B------:R-:W-:Y:S01]  /*5dc0*/  HMMA.16816.F32 R40, R4, R10, R188 ;  /* 0x0000000a0428723c */ /* 0x000fe200000018bc */
[----:B------:R-:W1:Y:S06]  /*5dd0*/  LDSM.16.MT88.4 R8, [R220+0x1000] ;  /* 0x00100000dc08783b */ /* 0x000e6c0000004200 */
[----:B------:R-:W-:Y:S01]  /*5de0*/  IMAD.MOV.U32 R189, RZ, RZ, R30 ;  /* 0x000000ffffbd7224 */ /* 0x000fe200078e001e */
[----:B------:R-:W-:Y:S01]  /*5df0*/  MOV R190, R31 ;  /* 0x0000001f00be7202 */ /* 0x000fe20000000f00 */
[----:B------:R-:W-:-:S02]  /*5e00*/  IMAD.MOV.U32 R191, RZ, RZ, R28 ;  /* 0x000000ffffbf7224 */ /* 0x000fc400078e001c */
[----:B------:R-:W-:Y:S01]  /*5e10*/  IMAD.MOV.U32 R188, RZ, RZ, R25 ;  /* 0x000000ffffbc7224 */ /* 0x000fe200078e0019 */
[C---:B-1----:R-:W-:Y:S07]  /*5e20*/  HMMA.16816.F32 R76, R4.reuse, R8, R192 ;  /* 0x00000008044c723c */ /* 0x042fee00000018c0 */
[----:B------:R-:W-:Y:S01]  /*5e30*/  MOV R195, R34 ;  /* 0x0000002200c37202 */ /* 0x000fe20000000f00 */
[----:B------:R-:W-:Y:S01]  /*5e40*/  HMMA.16816.F32 R36, R4, R10, R184 ;  /* 0x0000000a0424723c */ /* 0x000fe200000018b8 */
[----:B------:R-:W1:Y:S01]  /*5e50*/  LDSM.16.MT88.4 R8, [R217+0x4000] ;  /* 0x00400000d908783b */ /* 0x000e620000004200 */
[----:B------:R-:W-:Y:S01]  /*5e60*/  MOV R192, R68 ;  /* 0x0000004400c07202 */ /* 0x000fe20000000f00 */
[----:B------:R-:W-:-:S02]  /*5e70*/  IMAD.MOV.U32 R193, RZ, RZ, R71 ;  /* 0x000000ffffc17224 */ /* 0x000fc400078e0047 */
[----:B------:R-:W-:Y:S02]  /*5e80*/  IMAD.MOV.U32 R194, RZ, RZ, R70 ;  /* 0x000000ffffc27224 */ /* 0x000fe400078e0046 */
[----:B------:R-:W-:Y:S01]  /*5e90*/  MOV R184, R33 ;  /* 0x0000002100b87202 */ /* 0x000fe20000000f00 */
[----:B------:R-:W-:Y:S01]  /*5ea0*/  IMAD.MOV.U32 R185, RZ, RZ, R26 ;  /* 0x000000ffffb97224 */ /* 0x000fe200078e001a */
[----:B------:R-:W-:Y:S01]  /*5eb0*/  MOV R187, R24 ;  /* 0x0000001800bb7202 */ /* 0x000fe20000000f00 */
[----:B------:R-:W-:Y:S01]  /*5ec0*/  IMAD.MOV.U32 R186, RZ, RZ, R27 ;  /* 0x000000ffffba7224 */ /* 0x000fe200078e001b */
[----:B-1----:R-:W-:Y:S07]  /*5ed0*/  HMMA.16816.F32 R72, R4, R8, R180 ;  /* 0x000000080448723c */ /* 0x002fee00000018b4 */
[----:B------:R-:W-:-:S02]  /*5ee0*/  IMAD.MOV.U32 R182, RZ, RZ, R35 ;  /* 0x000000ffffb67224 */ /* 0x000fc400078e0023 */
[----:B------:R-:W-:Y:S02]  /*5ef0*/  IMAD.MOV.U32 R181, RZ, RZ, R32 ;  /* 0x000000ffffb57224 */ /* 0x000fe400078e0020 */
[C---:B------:R-:W-:Y:S01]  /*5f00*/  HMMA.16816.F32 R32, R4.reuse, R10, R172 ;  /* 0x0000000a0420723c */ /* 0x040fe200000018ac */
[----:B------:R-:W1:Y:S01]  /*5f10*/  LDSM.16.MT88.4 R8, [R218+0x4000] ;  /* 0x00400000da08783b */ /* 0x000e620000004200 */
[----:B------:R-:W-:Y:S02]  /*5f20*/  IMAD.MOV.U32 R183, RZ, RZ, R69 ;  /* 0x000000ffffb77224 */ /* 0x000fe400078e0045 */
[----:B------:R-:W-:Y:S01]  /*5f30*/  IMAD.MOV.U32 R180, RZ, RZ, R181 ;  /* 0x000000ffffb47224 */ /* 0x000fe200078e00b5 */
[----:B------:R-:W-:Y:S01]  /*5f40*/  MOV R181, R182 ;  /* 0x000000b600b57202 */ /* 0x000fe20000000f00 */
[----:B------:R-:W-:Y:S02]  /*5f50*/  IMAD.MOV.U32 R182, RZ, RZ, R223 ;  /* 0x000000ffffb67224 */ /* 0x000fe400078e00df */
        /* <DEDUP_REMOVED lines=37> */
[----:B------:R-:W-:-:S02]  /*61b0*/  MOV R119, R190 ;  /* 0x000000be00777202 */ /* 0x000fc40000000f00 */
[----:B------:R-:W-:Y:S01]  /*61c0*/  MOV R116, R187 ;  /* 0x000000bb00747202 */ /* 0x000fe20000000f00 */
[----:B------:R-:W-:Y:S02]  /*61d0*/  IMAD.MOV.U32 R187, RZ, RZ, R199 ;  /* 0x000000ffffbb7224 */ /* 0x000fe400078e00c7 */
[C---:B-1----:R-:W-:Y:S08]  /*61e0*/  HMMA.16816.F32 R160, R4.reuse, R8, R108 ;  /* 0x0000000804a0723c */ /* 0x042ff0000000186c */
[----:B------:R-:W-:Y:S01]  /*61f0*/  HMMA.16816.F32 R136, R4, R10, R104 ;  /* 0x0000000a0488723c */ /* 0x000fe20000001868 */
[----:B------:R-:W1:Y:S01]  /*6200*/  LDSM.16.MT88.4 R8, [R221+0xa000] ;  /* 0x00a00000dd08783b */ /* 0x000e620000004200 */
[----:B------:R2:W-:Y:S02]  /*6210*/  MUFU.EX2 R105, R3 ;  /* 0x0000000300697308 */ /* 0x0005e40000000800 */
[----:B--2---:R-:W-:-:S02]  /*6220*/  FFMA.FTZ R3, R252, c[0x0][0x2d0], -R2 ;  /* 0x0000b400fc037a23 */ /* 0x004fc40000010802 */
[----:B------:R-:W-:Y:S02]  /*6230*/  IMAD.MOV.U32 R252, RZ, RZ, R127 ;  /* 0x000000fffffc7224 */ /* 0x000fe400078e007f */
[C---:B-1----:R-:W-:Y:S08]  /*6240*/  HMMA.16816.F32 R156, R4.reuse, R8, R100 ;  /* 0x00000008049c723c */ /* 0x042ff00000001864 */
[----:B------:R-:W-:Y:S01]  /*6250*/  HMMA.16816.F32 R100, R4, R10, R92 ;  /* 0x0000000a0464723c */ /* 0x000fe2000000185c */
[----:B------:R-:W1:Y:S01]  /*6260*/  LDSM.16.MT88.4 R8, [R220+0xa000] ;  /* 0x00a00000dc08783b */ /* 0x000e620000004200 */
[----:B------:R2:W3:Y:S02]  /*6270*/  MUFU.EX2 R95, R3 ;  /* 0x00000003005f7308 */ /* 0x0004e40000000800 */
[----:B--2---:R-:W-:-:S04]  /*6280*/  FFMA.FTZ R3, R215, c[0x0][0x2d0], -R2 ;  /* 0x0000b400d7037a23 */ /* 0x004fc80000010802 */
[C---:B-1----:R-:W-:Y:S08]  /*6290*/  HMMA.16816.F32 R152, R4.reuse, R8, R52 ;  /* 0x000000080498723c */ /* 0x042ff00000001834 */
[----:B------:R-:W-:Y:S01]  /*62a0*/  HMMA.16816.F32 R12, R4, R10, R12 ;  /* 0x0000000a040c723c */ /* 0x000fe2000000180c */
[----:B------:R1:W-:Y:S01]  /*62b0*/  MUFU.EX2 R6, R3 ;  /* 0x0000000300067308 */ /* 0x0003e20000000800 */
[----:B------:R-:W2:Y:S05]  /*62c0*/  LDSM.16.MT88.4 R8, [R217+0x1800] ;  /* 0x00180000d908783b */ /* 0x000eaa0000004200 */
[----:B------:R-:W-:-:S02]  /*62d0*/  FFMA.FTZ R4, R210, c[0x0][0x2d0], -R0 ;  /* 0x0000b400d2047a23 */ /* 0x000fc40000010800 */
[----:B------:R-:W-:Y:S02]  /*62e0*/  FADD.FTZ R5, R134, R122 ;  /* 0x0000007a86057221 */ /* 0x000fe40000010000 */
[----:B------:R-:W-:Y:S01]  /*62f0*/  MUFU.EX2 R106, R4 ;  /* 0x00000004006a7308 */ /* 0x000fe20000000800 */
[----:B------:R-:W-:Y:S02]  /*6300*/  IMAD.MOV.U32 R122, RZ, RZ, R195 ;  /* 0x000000ffff7a7224 */ /* 0x000fe400078e00c3 */
[----:B------:R-:W-:Y:S02]  /*6310*/  FADD.FTZ R5, R204, R5 ;  /* 0x00000005cc057221 */ /* 0x000fe40000010000 */
[----:B-1----:R-:W-:-:S04]  /*6320*/  FFMA.FTZ R3, R214, c[0x0][0x2d0], -R2 ;  /* 0x0000b400d6037a23 */ /* 0x002fc80000010802 */
[----:B------:R1:W-:Y:S02]  /*6330*/  MUFU.EX2 R104, R3 ;  /* 0x0000000300687308 */ /* 0x0003e40000000800 */
[----:B-1----:R-:W-:Y:S01]  /*6340*/  FADD.FTZ R3, R207, R123 ;  /* 0x0000007bcf037221 */ /* 0x002fe20000010000 */
[----:B------:R-:W-:-:S03]  /*6350*/  MOV R123, R128 ;  /* 0x00000080007b7202 */ /* 0x000fc60000000f00 */
[----:B------:R-:W-:Y:S02]  /*6360*/  FADD.FTZ R4, R206, R3 ;  /* 0x00000003ce047221 */ /* 0x000fe40000010000 */
[----:B------:R-:W-:Y:S02]  /*6370*/  FFMA.FTZ R3, R211, c[0x0][0x2d0], -R0 ;  /* 0x0000b400d3037a23 */ /* 0x000fe40000010800 */
[----:B------:R-:W-:Y:S02]  /*6380*/  FADD.FTZ R4, R209, R4 ;  /* 0x00000004d1047221 */ /* 0x000fe40000010000 */
[----:B------:R1:W4:Y:S02]  /*6390*/  MUFU.EX2 R94, R3 ;  /* 0x00000003005e7308 */ /* 0x0003240000000800 */
[----:B------:R-:W-:Y:S01]  /*63a0*/  FADD.FTZ R92, R208, R4 ;  /* 0x00000004d05c7221 */ /* 0x000fe20000010000 */
[----:B---3--:R-:W-:Y:S01]  /*63b0*/  F2FP.PACK_AB R4, R95, R105 ;  /* 0x000000695f04723e */ /* 0x008fe200000000ff */
[----:B-1----:R-:W-:-:S04]  /*63c0*/  FFMA.FTZ R3, R213, c[0x0][0x2d0], -R0 ;  /* 0x0000b400d5037a23 */ /* 0x002fc80000010800 */
[----:B------:R1:W-:Y:S02]  /*63d0*/  MUFU.EX2 R223, R3 ;  /* 0x0000000300df7308 */ /* 0x0003e40000000800 */
[----:B-1----:R-:W-:-:S06]  /*63e0*/  FFMA.FTZ R3, R212, c[0x0][0x2d0], -R0 ;  /* 0x0000b400d4037a23 */ /* 0x002fcc0000010800 */
[----:B------:R1:W3:Y:S02]  /*63f0*/  MUFU.EX2 R134, R3 ;  /* 0x0000000300867308 */ /* 0x0002e40000000800 */
[----:B-1----:R-:W-:Y:S01]  /*6400*/  FADD.FTZ R3, R205, R5 ;  /* 0x00000005cd037221 */ /* 0x002fe20000010000 */
[----:B----4-:R-:W-:Y:S02]  /*6410*/  F2FP.PACK_AB R5, R94, R106 ;  /* 0x0000006a5e05723e */ /* 0x010fe400000000ff */
[----:B---3--:R-:W-:Y:S01]  /*6420*/  F2FP.PACK_AB R7, R134, R223 ;  /* 0x000000df8607723e */ /* 0x008fe200000000ff */
[----:B------:R-:W-:Y:S02]  /*6430*/  FADD.FTZ R93, R135, R3 ;  /* 0x00000003875d7221 */ /* 0x000fe40000010000 */
[----:B------:R-:W-:-:S05]  /*6440*/  IMAD.MOV.U32 R135, RZ, RZ, R6 ;  /* 0x000000ffff877224 */ /* 0x000fca00078e0006 */
[----:B------:R-:W-:-:S07]  /*6450*/  F2FP.PACK_AB R6, R104, R135 ;  /* 0x000000876806723e */ /* 0x000fce00000000ff */
[C---:B--2---:R-:W-:Y:S08]  /*6460*/  HMMA.16816.F32 R200, R4.reuse, R8, R88 ;  /* 0x0000000804c8723c */ /* 0x044ff00000001858 */
        /* <DEDUP_REMOVED lines=8> */
[----:B------:R-:W-:Y:S01]  /*64f0*/  IMAD.MOV.U32 R86, RZ, RZ, R104 ;  /* 0x000000ffff567224 */ /* 0x000fe200078e0068 */
[----:B------:R-:W-:Y:S01]  /*6500*/  MOV R47, R185 ;  /* 0x000000b9002f7202 */ /* 0x000fe20000000f00 */
[----:B------:R-:W-:Y:S01]  /*6510*/  IMAD.MOV.U32 R46, RZ, RZ, R186 ;  /* 0x000000ffff2e7224 */ /* 0x000fe200078e00ba */
[----:B------:R-:W-:Y:S01]  /*6520*/  MOV R44, R192 ;  /* 0x000000c0002c7202 */ /* 0x000fe20000000f00 */
[----:B------:R-:W-:-:S06]  /*6530*/  IMAD.MOV.U32 R45, RZ, RZ, R187 ;  /* 0x000000ffff2d7224 */ /* 0x000fcc00078e00bb */
[----:B------:R-:W-:Y:S01]  /*6540*/  IMAD.MOV.U32 R3, RZ, RZ, R52 ;  /* 0x000000ffff037224 */ /* 0x000fe200078e0034 */
[----:B------:R-:W-:Y:S01]  /*6550*/  MOV R48, R54 ;  /* 0x0000003600307202 */ /* 0x000fe20000000f00 */
[----:B------:R-:W-:Y:S02]  /*6560*/  IMAD.MOV.U32 R52, RZ, RZ, R184 ;  /* 0x000000ffff347224 */ /* 0x000fe400078e00b8 */
[----:B------:R-:W-:Y:S02]  /*6570*/  IMAD.MOV.U32 R50, RZ, RZ, R55 ;  /* 0x000000ffff327224 */ /* 0x000fe400078e0037 */
[----:B------:R-:W-:Y:S01]  /*6580*/  IMAD.MOV.U32 R49, RZ, RZ, R53 ;  /* 0x000000ffff317224 */ /* 0x000fe200078e0035 */
[----:B------:R-:W-:Y:S01]  /*6590*/  MOV R53, R119 ;  /* 0x0000007700357202 */ /* 0x000fe20000000f00 */
[----:B------:R-:W-:Y:S02]  /*65a0*/  IMAD.MOV.U32 R55, RZ, RZ, R117 ;  /* 0x000000ffff377224 */ /* 0x000fe400078e0075 */
[----:B------:R-:W-:Y:S01]  /*65b0*/  IMAD.MOV.U32 R54, RZ, RZ, R118 ;  /* 0x000000ffff367224 */ /* 0x000fe200078e0076 */
[C---:B-1----:R-:W-:Y:S07]  /*65c0*/  HMMA.16816.F32 R208, R4.reuse, R8, R80 ;  /* 0x0000000804d0723c */ /* 0x042fee0000001850 */
[----:B------:R-:W-:Y:S01]  /*65d0*/  IMAD.MOV.U32 R80, RZ, RZ, R180 ;  /* 0x000000ffff507224 */ /* 0x000fe200078e00b4 */
[----:B------:R-:W-:Y:S01]  /*65e0*/  HMMA.16816.F32 R204, R4, R10, R40 ;  /* 0x0000000a04cc723c */ /* 0x000fe20000001828 */
[----:B------:R-:W1:Y:S01]  /*65f0*/  LDSM.16.MT88.4 R8, [R220+0x1800] ;  /* 0x00180000dc08783b */ /* 0x000e620000004200 */
[----:B------:R-:W-:Y:S01]  /*6600*/  MOV R81, R181 ;  /* 0x000000b500517202 */ /* 0x000fe20000000f00 */
[----:B------:R-:W-:-:S02]  /*6610*/  IMAD.MOV.U32 R82, RZ, RZ, R182 ;  /* 0x000000ffff527224 */ /* 0x000fc400078e00b6 */
[----:B------:R-:W-:Y:S02]  /*6620*/  IMAD.MOV.U32 R83, RZ, RZ, R183 ;  /* 0x000000ffff537224 */ /* 0x000fe400078e00b7 */
[----:B------:R-:W-:Y:S01]  /*6630*/  IMAD.MOV.U32 R41, RZ, RZ, R3 ;  /* 0x000000ffff297224 */ /* 0x000fe200078e0003 */
[----:B------:R-:W-:Y:S01]  /*6640*/  MOV R3, R194 ;  /* 0x000000c200037202 */ /* 0x000fe20000000f00 */
[----:B------:R-:W-:Y:S01]  /*6650*/  IMAD.MOV.U32 R43, RZ, RZ, R131 ;  /* 0x000000ffff2b7224 */ /* 0x000fe200078e0083 */
[----:B------:R-:W-:Y:S01]  /*6660*/  MOV R42, R130 ;  /* 0x00000082002a7202 */ /* 0x000fe20000000f00 */
[----:B------:R-:W-:Y:S02]  /*6670*/  IMAD.MOV.U32 R40, RZ, RZ, R50 ;  /* 0x000000ffff287224 */ /* 0x000fe400078e0032 */
[----:B------:R-:W-:Y:S01]  /*6680*/  FFMA.FTZ R3, R3, c[0x0][0x2d0], -R2 ;  /* 0x0000b40003037a23 */ /* 0x000fe20000010802 */
[C---:B-1----:R-:W-:Y:S07]  /*6690*/  HMMA.16816.F32 R196, R4.reuse, R8, R76 ;  /* 0x0000000804c4723c */ /* 0x042fee000000184c */
[----:B------:R-:W-:Y:S01]  /*66a0*/  IMAD.MOV.U32 R76, RZ, RZ, R124 ;  /* 0x000000ffff4c7224 */ /* 0x000fe200078e007c */
[----:B------:R-:W-:Y:S01]  /*66b0*/  HMMA.16816.F32 R184, R4, R10, R36 ;  /* 0x0000000a04b8723c */ /* 0x000fe20000001824 */
[----:B------:R-:W1:Y:S01]  /*66c0*/  LDSM.16.MT88.4 R8, [R217+0x4800] ;  /* 0x00480000d908783b */ /* 0x000e620000004200 */
[----:B------:R-:W-:Y:S01]  /*66d0*/  MOV R77, R116 ;  /* 0x00000074004d7202 */ /* 0x000fe20000000f00 */
[----:B------:R-:W-:Y:S01]  /*66e0*/  IMAD.MOV.U32 R79, RZ, RZ, R48 ;  /* 0x000000ffff4f7224 */ /* 0x000fe200078e0030 */
[----:B------:R-:W-:-:S03]  /*66f0*/  MOV R78, R49 ;  /* 0x00000031004e7202 */ /* 0x000fc60000000f00 */
[----:B------:R-:W-:Y:S01]  /*6700*/  IMAD.MOV.U32 R39, RZ, RZ, R125 ;  /* 0x000000ffff277224 */ /* 0x000fe200078e007d */
[----:B------:R-:W-:Y:S01]  /*6710*/  MOV R38, R126 ;  /* 0x0000007e00267202 */ /* 0x000fe20000000f00 */
[----:B------:R-:W-:Y:S01]  /*6720*/  IMAD.MOV.U32 R37, RZ, RZ, R129 ;  /* 0x000000ffff257224 */ /* 0x000fe200078e0081 */
        /* <DEDUP_REMOVED lines=11> */
[----:B------:R-:W-:-:S02]  /*67e0*/  IMAD.MOV.U32 R25, RZ, RZ, R82 ;  /* 0x000000ffff197224 */ /* 0x000fc400078e0052 */
        /* <DEDUP_REMOVED lines=9> */
[C---:B------:R-:W-:Y:S01]  /*6880*/  HMMA.16816.F32 R60, R4.reuse, R10, R16 ;  /* 0x0000000a043c723c */ /* 0x040fe20000001810 */
[----:B------:R-:W1:Y:S06]  /*6890*/  LDSM.16.MT88.4 R8, [R218+0x7800] ;  /* 0x00780000da08783b */ /* 0x000e6c0000004200 */
[----:B------:R-:W-:Y:S01]  /*68a0*/  IMAD.MOV.U32 R18, RZ, RZ, R85 ;  /* 0x000000ffff127224 */ /* 0x000fe200078e0055 */
[----:B------:R-:W-:Y:S01]  /*68b0*/  MOV R16, R86 ;  /* 0x0000005600107202 */ /* 0x000fe20000000f00 */
[----:B------:R-:W-:Y:S01]  /*68c0*/  IMAD.MOV.U32 R19, RZ, RZ, R87 ;  /* 0x000000ffff137224 */ /* 0x000fe200078e0057 */
[----:B------:R-:W-:Y:S01]  /*68d0*/  MOV R17, R44 ;  /* 0x0000002c00117202 */ /* 0x000fe20000000f00 */
[C---:B-1----:R-:W-:Y:S07]  /*68e0*/  HMMA.16816.F32 R48, R4.reuse, R8, R176 ;  /* 0x000000080430723c */ /* 0x042fee00000018b0 */
[----:B------:R-:W-:Y:S01]  /*68f0*/  MOV R179, R37 ;  /* 0x0000002500b37202 */ /* 0x000fe20000000f00 */
[----:B------:R-:W-:Y:S01]  /*6900*/  IMAD.MOV.U32 R176, RZ, RZ, R78 ;  /* 0x000000ffffb07224 */ /* 0x000fe200078e004e */
[----:B------:R-:W-:Y:S01]  /*6910*/  HMMA.16816.F32 R36, R4, R10, R96 ;  /* 0x0000000a0424723c */ /* 0x000fe20000001860 */
[----:B------:R-:W1:Y:S01]  /*6920*/  LDSM.16.MT88.4 R8, [R221+0x7800] ;  /* 0x00780000dd08783b */ /* 0x000e620000004200 */
[----:B------:R-:W-:Y:S01]  /*6930*/  MOV R177, R79 ;  /* 0x0000004f00b17202 */ /* 0x000fe20000000f00 */
[----:B------:R-:W-:-:S04]  /*6940*/  IMAD.MOV.U32 R178, RZ, RZ, R40 ;  /* 0x000000ffffb27224 */ /* 0x000fc800078e0028 */
        /* <DEDUP_REMOVED lines=11> */
[----:B------:R-:W-:Y:S01]  /*6a00*/  MOV R149, R53 ;  /* 0x0000003500957202 */ /* 0x000fe20000000f00 */
[----:B------:R-:W-:Y:S02]  /*6a10*/  IMAD.MOV.U32 R150, RZ, RZ, R54 ;  /* 0x000000ffff967224 */ /* 0x000fe400078e0036 */
[----:B------:R-:W-:Y:S01]  /*6a20*/  IMAD.MOV.U32 R151, RZ, RZ, R55 ;  /* 0x000000ffff977224 */ /* 0x000fe200078e0037 */
[----:B------:R-:W-:Y:S01]  /*6a30*/  MOV R148, R149 ;  /* 0x0000009500947202 */ /* 0x000fe20000000f00 */
[----:B------:R-:W-:Y:S02]  /*6a40*/  IMAD.MOV.U32 R149, RZ, RZ, R150 ;  /* 0x000000ffff957224 */ /* 0x000fe400078e0096 */
[----:B------:R-:W-:Y:S01]  /*6a50*/  IMAD.MOV.U32 R150, RZ, RZ, R151 ;  /* 0x000000ffff967224 */ /* 0x000fe200078e0097 */
[----:B------:R-:W-:Y:S01]  /*6a60*/  MOV R151, R172 ;  /* 0x000000ac00977202 */ /* 0x000fe20000000f00 */
[----:B------:R-:W-:-:S02]  /*6a70*/  IMAD.MOV.U32 R172, RZ, RZ, R173 ;  /* 0x000000ffffac7224 */ /* 0x000fc400078e00ad */
[----:B------:R-:W-:Y:S01]  /*6a80*/  IMAD.MOV.U32 R173, RZ, RZ, R174 ;  /* 0x000000ffffad7224 */ /* 0x000fe200078e00ae */
        /* <DEDUP_REMOVED lines=9> */
[----:B------:R-:W-:Y:S02]  /*6b20*/  MOV R179, R134 ;  /* 0x0000008600b37202 */ /* 0x000fe40000000f00 */
[----:B------:R2:W-:Y:S01]  /*6b30*/  MUFU.EX2 R134, R3 ;  /* 0x0000000300867308 */ /* 0x0005e20000000800 */
[C---:B-1----:R-:W-:Y:S08]  /*6b40*/  HMMA.16816.F32 R68, R4.reuse, R8, R168 ;  /* 0x000000080444723c */ /* 0x042ff000000018a8 */
[----:B------:R-:W-:Y:S01]  /*6b50*/  HMMA.16816.F32 R56, R4, R10, R144 ;  /* 0x0000000a0438723c */ /* 0x000fe20000001890 */
[----:B------:R-:W1:Y:S01]  /*6b60*/  LDSM.16.MT88.4 R8, [R217+0xa800] ;  /* 0x00a80000d908783b */ /* 0x000e620000004200 */
[----:B--2---:R-:W-:-:S02]  /*6b70*/  FFMA.FTZ R3, R148, c[0x0][0x2d0], -R2 ;  /* 0x0000b40094037a23 */ /* 0x004fc40000010802 */
[----:B------:R-:W-:Y:S02]  /*6b80*/  IMAD.MOV.U32 R148, RZ, RZ, R149 ;  /* 0x000000ffff947224 */ /* 0x000fe400078e0095 */
        /* <DEDUP_REMOVED lines=15> */
[----:B------:R-:W-:Y:S02]  /*6c80*/  IMAD.MOV.U32 R16, RZ, RZ, R223 ;  /* 0x000000ffff107224 */ /* 0x000fe400078e00df */
[----:B------:R-:W-:-:S02]  /*6c90*/  FFMA.FTZ R26, R26, c[0x0][0x2d0], -R2 ;  /* 0x0000b4001a1a7a23 */ /* 0x000fc40000010802 */
[--C-:B------:R-:W-:Y:S02]  /*6ca0*/  FFMA.FTZ R25, R25, c[0x0][0x2d0], -R2.reuse ;  /* 0x0000b40019197a23 */ /* 0x100fe40000010802 */
[--C-:B------:R-:W-:Y:S02]  /*6cb0*/  FFMA.FTZ R24, R24, c[0x0][0x2d0], -R2.reuse ;  /* 0x0000b40018187a23 */ /* 0x100fe40000010802 */
[----:B------:R-:W-:Y:S01]  /*6cc0*/  FFMA.FTZ R23, R23, c[0x0][0x2d0], -R2 ;  /* 0x0000b40017177a23 */ /* 0x000fe20000010802 */
[----:B------:R-:W-:Y:S01]  /*6cd0*/  MOV R170, R17 ;  /* 0x0000001100aa7202 */ /* 0x000fe20000000f00 */
[----:B------:R-:W-:Y:S01]  /*6ce0*/  IMAD.MOV.U32 R171, RZ, RZ, R18 ;  /* 0x000000ffffab7224 */ /* 0x000fe200078e0012 */
[----:B------:R2:W5:Y:S01]  /*6cf0*/  LDL.LU R223, [R1+0xa4] ;  /* 0x0000a40001df7983 */ /* 0x0005620000300800 */
[C---:B-1----:R-:W-:Y:S08]  /*6d00*/  HMMA.16816.F32 R44, R4.reuse, R8, R164 ;  /* 0x00000008042c723c */ /* 0x042ff000000018a4 */
[C---:B------:R-:W-:Y:S01]  /*6d10*/  HMMA.16816.F32 R32, R4.reuse, R10, R140 ;  /* 0x0000000a0420723c */ /* 0x040fe2000000188c */
[----:B------:R-:W1:Y:S07]  /*6d20*/  LDSM.16.MT88.4 R8, [R218+0xa800] ;  /* 0x00a80000da08783b */ /* 0x000e6e0000004200 */
[C---:B-1----:R-:W-:Y:S08]  /*6d30*/  HMMA.16816.F32 R80, R4.reuse, R8, R160 ;  /* 0x000000080450723c */ /* 0x042ff000000018a0 */
[C---:B------:R-:W-:Y:S01]  /*6d40*/  HMMA.16816.F32 R72, R4.reuse, R10, R136 ;  /* 0x0000000a0448723c */ /* 0x040fe20000001888 */
[----:B------:R-:W1:Y:S01]  /*6d50*/  LDSM.16.MT88.4 R8, [R221+0xa800] ;  /* 0x00a80000dd08783b */ /* 0x000e620000004200 */
[----:B------:R3:W-:Y:S06]  /*6d60*/  MUFU.EX2 R137, R3 ;  /* 0x0000000300897308 */ /* 0x0007ec0000000800 */
[C---:B-1----:R-:W-:Y:S08]  /*6d70*/  HMMA.16816.F32 R64, R4.reuse, R8, R156 ;  /* 0x000000080440723c */ /* 0x042ff0000000189c */
[----:B------:R-:W-:Y:S01]  /*6d80*/  HMMA.16816.F32 R52, R4, R10, R100 ;  /* 0x0000000a0434723c */ /* 0x000fe20000001864 */
[----:B------:R-:W1:Y:S01]  /*6d90*/  LDSM.16.MT88.4 R8, [R220+0xa800] ;  /* 0x00a80000dc08783b */ /* 0x000e620000004200 */
[----:B---3--:R-:W-:-:S04]  /*6da0*/  FFMA.FTZ R3, R148, c[0x0][0x2d0], -R2 ;  /* 0x0000b40094037a23 */ /* 0x008fc80000010802 */
[----:B------:R3:W-:Y:S02]  /*6db0*/  MUFU.EX2 R138, R3 ;  /* 0x00000003008a7308 */ /* 0x0007e40000000800 */
[----:B---3--:R-:W-:Y:S01]  /*6dc0*/  FFMA.FTZ R3, R149, c[0x0][0x2d0], -R2 ;  /* 0x0000b40095037a23 */ /* 0x008fe20000010802 */
        /* <DEDUP_REMOVED lines=10> */
[----:B------:R-:W-:Y:S01]  /*6e70*/  IMAD.MOV.U32 R99, RZ, RZ, R176 ;  /* 0x000000ffff637224 */ /* 0x000fe200078e00b0 */
[----:B------:R-:W-:Y:S01]  /*6e80*/  MOV R148, R150 ;  /* 0x0000009600947202 */ /* 0x000fe20000000f00 */
[----:B------:R-:W-:Y:S01]  /*6e90*/  IMAD.MOV.U32 R176, RZ, RZ, R177 ;  /* 0x000000ffffb07224 */ /* 0x000fe200078e00b1 */
[----:B-1----:R-:W-:Y:S01]  /*6ea0*/  HMMA.16816.F32 R40, R4, R8, R152 ;  /* 0x000000080428723c */ /* 0x002fe20000001898 */
[----:B------:R1:W3:Y:S01]  /*6eb0*/  MUFU.EX2 R152, R3 ;  /* 0x0000000300987308 */ /* 0x0002e20000000800 */
[----:B------:R-:W-:Y:S01]  /*6ec0*/  MOV R177, R178 ;  /* 0x000000b200b17202 */ /* 0x000fe20000000f00 */
[----:B------:R-:W-:Y:S02]  /*6ed0*/  IMAD.MOV.U32 R178, RZ, RZ, R179 ;  /* 0x000000ffffb27224 */ /* 0x000fe400078e00b3 */
[----:B------:R-:W-:-:S03]  /*6ee0*/  IMAD.MOV.U32 R179, RZ, RZ, R16 ;  /* 0x000000ffffb37224 */ /* 0x000fc600078e0010 */
[----:B------:R-:W-:Y:S01]  /*6ef0*/  HMMA.16816.F32 R28, R4, R10, R12 ;  /* 0x0000000a041c723c */ /* 0x000fe2000000180c */
[----:B------:R-:W4:Y:S01]  /*6f00*/  LDSM.16.MT88.4 R8, [R217+0x2000] ;  /* 0x00200000d908783b */ /* 0x000f220000004200 */
[----:B------:R-:W-:Y:S01]  /*6f10*/  IMAD.MOV.U32 R150, RZ, RZ, R172 ;  /* 0x000000ffff967224 */ /* 0x000fe200078e00ac */
[----:B------:R-:W-:Y:S01]  /*6f20*/  MOV R16, R135 ;  /* 0x0000008700107202 */ /* 0x000fe20000000f00 */
[----:B------:R-:W-:Y:S01]  /*6f30*/  IMAD.MOV.U32 R172, RZ, RZ, R174 ;  /* 0x000000ffffac7224 */ /* 0x000fe200078e00ae */
[----:B------:R-:W2:Y:S01]  /*6f40*/  LDSM.16.MT88.4 R12, [R221+0x2000] ;  /* 0x00200000dd0c783b */ /* 0x000ea20000004200 */
[----:B-1----:R-:W-:Y:S02]  /*6f50*/  FFMA.FTZ R3, R149, c[0x0][0x2d0], -R0 ;  /* 0x0000b40095037a23 */ /* 0x002fe40000010800 */
[----:B------:R-:W-:Y:S01]  /*6f60*/  IMAD.MOV.U32 R149, RZ, RZ, R151 ;  /* 0x000000ffff957224 */ /* 0x000fe200078e0097 */
[----:B------:R-:W-:Y:S01]  /*6f70*/  MOV R151, R173 ;  /* 0x000000ad00977202 */ /* 0x000fe20000000f00 */
[----:B------:R-:W-:-:S02]  /*6f80*/  IMAD.MOV.U32 R135, RZ, RZ, R122 ;  /* 0x000000ffff877224 */ /* 0x000fc400078e007a */
[----:B------:R-:W-:Y:S01]  /*6f90*/  IMAD.MOV.U32 R173, RZ, RZ, R175 ;  /* 0x000000ffffad7224 */ /* 0x000fe200078e00af */
[----:B------:R-:W-:Y:S01]  /*6fa0*/  MOV R175, R176 ;  /* 0x000000b000af7202 */ /* 0x000fe20000000f00 */
[----:B------:R-:W-:Y:S01]  /*6fb0*/  FFMA.FTZ R4, R148, c[0x0][0x2d0], -R0 ;  /* 0x0000b40094047a23 */ /* 0x000fe20000010800 */
[----:B------:R-:W-:Y:S01]  /*6fc0*/  MOV R148, R149 ;  /* 0x0000009500947202 */ /* 0x000fe20000000f00 */
[----:B------:R-:W-:Y:S02]  /*6fd0*/  IMAD.MOV.U32 R122, RZ, RZ, R222 ;  /* 0x000000ffff7a7224 */ /* 0x000fe400078e00de */
[----:B------:R-:W-:Y:S01]  /*6fe0*/  IMAD.MOV.U32 R174, RZ, RZ, R177 ;  /* 0x000000ffffae7224 */ /* 0x000fe200078e00b1 */
[----:B------:R-:W-:Y:S01]  /*6ff0*/  MOV R177, R179 ;  /* 0x000000b300b17202 */ /* 0x000fe20000000f00 */
[----:B------:R-:W-:Y:S01]  /*7000*/  IMAD.MOV.U32 R176, RZ, RZ, R178 ;  /* 0x000000ffffb07224 */ /* 0x000fe200078e00b2 */
[----:B------:R1:W-:Y:S01]  /*7010*/  MUFU.EX2 R136, R4 ;  /* 0x0000000400887308 */ /* 0x0003e20000000800 */
[----:B------:R-:W-:Y:S01]  /*7020*/  IMAD.MOV.U32 R149, RZ, RZ, R150 ;  /* 0x000000ffff957224 */ /* 0x000fe200078e0096 */
[----:B---3--:R-:W-:Y:S01]  /*7030*/  F2FP.PACK_AB R6, R152, R138 ;  /* 0x0000008a9806723e */ /* 0x008fe200000000ff */
[----:B------:R-:W-:Y:S01]  /*7040*/  IMAD.MOV.U32 R150, RZ, RZ, R151 ;  /* 0x000000ffff967224 */ /* 0x000fe200078e0097 */
[----:B------:R-:W-:Y:S01]  /*7050*/  MOV R151, R172 ;  /* 0x000000ac00977202 */ /* 0x000fe20000000f00 */
[----:B------:R-:W-:Y:S01]  /*7060*/  IMAD.MOV.U32 R178, RZ, RZ, R16 ;  /* 0x000000ffffb27224 */ /* 0x000fe200078e0010 */
[----:B------:R-:W-:Y:S01]  /*7070*/  MOV R16, R122 ;  /* 0x0000007a00107202 */ /* 0x000fe20000000f00 */
[----:B------:R-:W-:Y:S01]  /*7080*/  IMAD.MOV.U32 R179, RZ, RZ, R135 ;  /* 0x000000ffffb37224 */ /* 0x000fe200078e0087 */
[----:B------:R3:W5:Y:S01]  /*7090*/  LDL.LU R222, [R1+0xa0] ;  /* 0x0000a00001de7983 */ /* 0x0007620000300800 */
[----:B------:R-:W-:-:S02]  /*70a0*/  IMAD.MOV.U32 R172, RZ, RZ, R173 ;  /* 0x000000ffffac7224 */ /* 0x000fc400078e00ad */
[----:B------:R-:W-:Y:S01]  /*70b0*/  IMAD.MOV.U32 R173, RZ, RZ, R176 ;  /* 0x000000ffffad7224 */ /* 0x000fe200078e00b0 */
[----:B------:R-:W-:Y:S01]  /*70c0*/  MOV R176, R177 ;  /* 0x000000b100b07202 */ /* 0x000fe20000000f00 */
[----:B------:R-:W-:Y:S01]  /*70d0*/  IMAD.MOV.U32 R122, RZ, RZ, R123 ;  /* 0x000000ffff7a7224 */ /* 0x000fe200078e007b */
[----:B------:R2:W2:Y:S01]  /*70e0*/  MUFU.EX2 R135, R3 ;  /* 0x0000000300877308 */ /* 0x0004a20000000800 */
[----:B------:R-:W-:Y:S02]  /*70f0*/  IMAD.MOV.U32 R177, RZ, RZ, R178 ;  /* 0x000000ffffb17224 */ /* 0x000fe400078e00b2 */
[----:B------:R-:W-:Y:S01]  /*7100*/  IMAD.MOV.U32 R178, RZ, RZ, R179 ;  /* 0x000000ffffb27224 */ /* 0x000fe200078e00b3 */
[----:B------:R-:W-:Y:S01]  /*7110*/  MOV R179, R16 ;  /* 0x0000001000b37202 */ /* 0x000fe20000000f00 */
[----:B-1----:R-:W-:Y:S02]  /*7120*/  FFMA.FTZ R4, R149, c[0x0][0x2d0], -R0 ;  /* 0x0000b40095047a23 */ /* 0x002fe40000010800 */
[----:B------:R-:W-:-:S02]  /*7130*/  IMAD.MOV.U32 R16, RZ, RZ, R122 ;  /* 0x000000ffff107224 */ /* 0x000fc400078e007a */
[----:B------:R-:W-:Y:S01]  /*7140*/  IMAD.MOV.U32 R122, RZ, RZ, R252 ;  /* 0x000000ffff7a7224 */ /* 0x000fe200078e00fc */
[----:B------:R1:W-:Y:S01]  /*7150*/  MUFU.EX2 R139, R4 ;  /* 0x00000004008b7308 */ /* 0x0003e20000000800 */
[----:B--2---:R-:W-:-:S07]  /*7160*/  FFMA.FTZ R3, R216, c[0x0][0x2d0], -R0 ;  /* 0x0000b400d8037a23 */ /* 0x004fce0000010800 */
[----:B------:R-:W2:Y:S01]  /*7170*/  MUFU.EX2 R252, R3 ;  /* 0x0000000300fc7308 */ /* 0x000ea20000000800 */
[----:B------:R-:W-:Y:S02]  /*7180*/  FADD.FTZ R5, R150, R93 ;  /* 0x0000005d96057221 */ /* 0x000fe40000010000 */
[----:B------:R-:W-:Y:S02]  /*7190*/  IMAD.MOV.U32 R169, RZ, RZ, R16 ;  /* 0x000000ffffa97224 */ /* 0x000fe400078e0010 */
[----:B------:R-:W-:Y:S02]  /*71a0*/  FADD.FTZ R2, R172, R5 ;  /* 0x00000005ac027221 */ /* 0x000fe40000010000 */
[----:B------:R-:W-:Y:S02]  /*71b0*/  IMAD.MOV.U32 R172, RZ, RZ, R19 ;  /* 0x000000ffffac7224 */ /* 0x000fe400078e0013 */
[----:B------:R-:W3:Y:S01]  /*71c0*/  LDSM.16.MT88.4 R16, [R218+0x2000] ;  /* 0x00200000da10783b */ /* 0x000ee20000004200 */
[----:B-1----:R-:W-:-:S02]  /*71d0*/  F2FP.PACK_AB R4, R137, R134 ;  /* 0x000000868904723e */ /* 0x002fc400000000ff */
[----:B------:R-:W-:Y:S02]  /*71e0*/  F2FP.PACK_AB R5, R136, R135 ;  /* 0x000000878805723e */ /* 0x000fe400000000ff */
[----:B--2---:R-:W-:Y:S01]  /*71f0*/  F2FP.PACK_AB R7, R139, R252 ;  /* 0x000000fc8b07723e */ /* 0x004fe200000000ff */
[----:B------:R-:W-:Y:S01]  /*7200*/  IMAD.MOV.U32 R168, RZ, RZ, R179 ;  /* 0x000000ffffa87224 */ /* 0x000fe200078e00b3 */
[----:B------:R-:W-:Y:S01]  /*7210*/  MOV R147, R178 ;  /* 0x000000b200937202 */ /* 0x000fe20000000f00 */
[----:B------:R-:W-:Y:S01]  /*7220*/  FADD.FTZ R3, R148, R92 ;  /* 0x0000005c94037221 */ /* 0x000fe20000010000 */
[----:B------:R-:W-:Y:S01]  /*7230*/  MOV R179, R95 ;  /* 0x0000005f00b37202 */ /* 0x000fe20000000f00 */
[----:B------:R-:W-:Y:S02]  /*7240*/  IMAD.MOV.U32 R178, RZ, RZ, R94 ;  /* 0x000000ffffb27224 */ /* 0x000fe400078e005e */
[C---:B----4-:R-:W-:Y:S08]  /*7250*/  HMMA.16816.F32 R140, R4.reuse, R8, R200 ;  /* 0x00000008048c723c */ /* 0x050ff000000018c8 */
[----:B------:R-:W-:Y:S01]  /*7260*/  HMMA.16816.F32 R92, R4, R10, R188 ;  /* 0x0000000a045c723c */ /* 0x000fe200000018bc */
[----:B------:R-:W1:Y:S01]  /*7270*/  LDSM.16.MT88.4 R8, [R220+0x2000] ;  /* 0x00200000dc08783b */ /* 0x000e620000004200 */
[----:B------:R-:W-:-:S06]  /*7280*/  FADD.FTZ R3, R151, R3 ;  /* 0x0000000397037221 */ /* 0x000fcc0000010000 */
[C---:B------:R-:W-:Y:S08]  /*7290*/  HMMA.16816.F32 R156, R4.reuse, R12, R208 ;  /* 0x0000000c049c723c */ /* 0x040ff000000018d0 */
[C---:B------:R-:W-:Y:S01]  /*72a0*/  HMMA.16816.F32 R100, R4.reuse, R14, R204 ;  /* 0x0000000e0464723c */ /* 0x040fe200000018cc */
[----:B------:R-:W-:Y:S07]  /*72b0*/  LDSM.16.MT88.4 R12, [R218+0x5000] ;  /* 0x00500000da0c783b */ /* 0x000fee0000004200 */
[C---:B---3--:R-:W-:Y:S08]  /*72c0*/  HMMA.16816.F32 R148, R4.reuse, R16, R96 ;  /* 0x000000100494723c */ /* 0x048ff00000001860 */
[C---:B------:R-:W-:Y:S01]  /*72d0*/  HMMA.16816.F32 R96, R4.reuse, R18, R212 ;  /* 0x000000120460723c */ /* 0x040fe200000018d4 */
[----:B------:R-:W2:Y:S07]  /*72e0*/  LDSM.16.MT88.4 R16, [R217+0x5000] ;  /* 0x00500000d910783b */ /* 0x000eae0000004200 */
[C---:B-1----:R-:W-:Y:S01]  /*72f0*/  HMMA.16816.F32 R160, R4.reuse, R10, R184 ;  /* 0x0000000a04a0723c */ /* 0x042fe200000018b8 */
[----:B------:R-:W-:Y:S01]  /*7300*/  IMAD.MOV.U32 R144, RZ, RZ, R170 ;  /* 0x000000ffff907224 */ /* 0x000fe200078e00aa */
[----:B------:R-:W-:Y:S11]  /*7310*/  MOV R170, R174 ;  /* 0x000000ae00aa7202 */ /* 0x000ff60000000f00 */
[----:B------:R-:W-:Y:S11]  /*7320*/  @!UPT UIADD3 URZ, URZ, URZ, URZ ;  /* 0x0000003f3f3ff290 */ /* 0x000ff6000fffe03f */
[----:B------:R-:W-:Y:S01]  /*7330*/  IMAD.MOV.U32 R184, RZ, RZ, R163 ;  /* 0x000000ffffb87224 */ /* 0x000fe200078e00a3 */
[----:B------:R-:W-:Y:S01]  /*7340*/  MOV R186, R161 ;  /* 0x000000a100ba7202 */ /* 0x000fe20000000f00 */
[----:B------:R-:W-:Y:S01]  /*7350*/  IMAD.MOV.U32 R185, RZ, RZ, R162 ;  /* 0x000000ffffb97224 */ /* 0x000fe200078e00a2 */
[----:B------:R-:W-:Y:S01]  /*7360*/  MOV R163, R171 ;  /* 0x000000ab00a37202 */ /* 0x000fe20000000f00 */
[----:B------:R-:W-:Y:S02]  /*7370*/  IMAD.MOV.U32 R162, RZ, RZ, R172 ;  /* 0x000000ffffa27224 */ /* 0x000fe400078e00ac */
[----:B------:R-:W-:Y:S02]  /*7380*/  IMAD.MOV.U32 R171, RZ, RZ, R173 ;  /* 0x000000ffffab7224 */ /* 0x000fe400078e00ad */
[----:B------:R-:W-:Y:S01]  /*7390*/  IMAD.MOV.U32 R161, RZ, RZ, R175 ;  /* 0x000000ffffa17224 */ /* 0x000fe200078e00af */
[C---:B--2---:R-:W-:Y:S08]  /*73a0*/  HMMA.16816.F32 R208, R4.reuse, R18, R180 ;  /* 0x0000001204d0723c */ /* 0x044ff000000018b4 */
[C---:B------:R-:W-:Y:S01]  /*73b0*/  HMMA.16816.F32 R172, R4.reuse, R16, R192 ;  /* 0x0000001004ac723c */ /* 0x040fe200000018c0 */
[----:B------:R-:W-:Y:S01]  /*73c0*/  MOV R146, R168 ;  /* 0x000000a800927202 */ /* 0x000fe20000000f00 */
[----:B------:R-:W-:Y:S01]  /*73d0*/  IMAD.MOV.U32 R145, RZ, RZ, R169 ;  /* 0x000000ffff917224 */ /* 0x000fe200078e00a9 */
[----:B------:R-:W-:Y:S05]  /*73e0*/  LDSM.16.MT88.4 R16, [R220+0x5000] ;  /* 0x00500000dc10783b */ /* 0x000fea0000004200 */
[C---:B------:R-:W-:Y:S08]  /*73f0*/  HMMA.16816.F32 R180, R4.reuse, R12, R128 ;  /* 0x0000000c04b4723c */ /* 0x040ff00000001880 */
[C---:B------:R-:W-:Y:S01]  /*7400*/  HMMA.16816.F32 R192, R4.reuse, R14, R124 ;  /* 0x0000000e04c0723c */ /* 0x040fe2000000187c */
[----:B------:R-:W1:Y:S07]  /*7410*/  LDSM.16.MT88.4 R12, [R217+0x8000] ;  /* 0x00800000d90c783b */ /* 0x000e6e0000004200 */
[C---:B------:R-:W-:Y:S01]  /*7420*/  HMMA.16816.F32 R164, R4.reuse, R8, R196 ;  /* 0x0000000804a4723c */ /* 0x040fe200000018c4 */
[----:B------:R-:W2:Y:S07]  /*7430*/  LDSM.16.MT88.4 R8, [R221+0x5000] ;  /* 0x00500000dd08783b */ /* 0x000eae0000004200 */
[C---:B-1----:R-:W-:Y:S08]  /*7440*/  HMMA.16816.F32 R88, R4.reuse, R12, R88 ;  /* 0x0000000c0458723c */ /* 0x042ff00000001858 */
[C---:B------:R-:W-:Y:S08]  /*7450*/  HMMA.16816.F32 R12, R4.reuse, R14, R60 ;  /* 0x0000000e040c723c */ /* 0x040ff0000000183c */
[C---:B--2---:R-:W-:Y:S08]  /*7460*/  HMMA.16816.F32 R116, R4.reuse, R8, R116 ;  /* 0x000000080474723c */ /* 0x044ff00000001874 */
[----:B------:R-:W-:Y:S01]  /*7470*/  HMMA.16816.F32 R108, R4, R10, R108 ;  /* 0x0000000a046c723c */ /* 0x000fe2000000186c */
[----:B------:R-:W1:Y:S07]  /*7480*/  LDSM.16.MT88.4 R8, [R218+0x8000] ;  /* 0x00800000da08783b */ /* 0x000e6e0000004200 */
[----:B------:R-:W-:Y:S01]  /*7490*/  MOV R169, R12 ;  /* 0x0000000c00a97202 */ /* 0x000fe20000000f00 */
[----:B------:R-:W-:Y:S01]  /*74a0*/  IMAD.MOV.U32 R168, RZ, RZ, R13 ;  /* 0x000000ffffa87224 */ /* 0x000fe200078e000d */
[----:B------:R-:W-:Y:S01]  /*74b0*/  MOV R60, R15 ;  /* 0x0000000f003c7202 */ /* 0x000fe20000000f00 */
[----:B------:R-:W-:-:S02]  /*74c0*/  IMAD.MOV.U32 R61, RZ, RZ, R14 ;  /* 0x000000ffff3d7224 */ /* 0x000fc400078e000e */
[----:B------:R-:W2:Y:S01]  /*74d0*/  LDSM.16.MT88.4 R12, [R220+0x8000] ;  /* 0x00800000dc0c783b */ /* 0x000ea20000004200 */
[C---:B-1----:R-:W-:Y:S08]  /*74e0*/  HMMA.16816.F32 R212, R4.reuse, R8, R48 ;  /* 0x0000000804d4723c */ /* 0x042ff00000001830 */
[C---:B------:R-:W-:Y:S01]  /*74f0*/  HMMA.16816.F32 R204, R4.reuse, R10, R36 ;  /* 0x0000000a04cc723c */ /* 0x040fe20000001824 */
[----:B------:R-:W-:Y:S01]  /*7500*/  IMAD.MOV.U32 R123, RZ, RZ, R219 ;  /* 0x000000ffff7b7224 */ /* 0x000fe200078e00db */
[----:B------:R-:W1:Y:S04]  /*7510*/  LDSM.16.MT88.4 R8, [R217+0xb000] ;  /* 0x00b00000d908783b */ /* 0x000e680000004200 */
[----:B------:R3:W5:Y:S02]  /*7520*/  LDL.LU R219, [R1+0x9c] ;  /* 0x00009c0001db7983 */ /* 0x0007640000300800 */
[C---:B--2---:R-:W-:Y:S02]  /*7530*/  HMMA.16816.F32 R48, R4.reuse, R12, R68 ;  /* 0x0000000c0430723c */ /* 0x044fe40000001844 */
[----:B------:R3:W5:Y:S06]  /*7540*/  LDL.LU R216, [R1+0x98] ;  /* 0x0000980001d87983 */ /* 0x00076c0000300800 */
[C---:B------:R-:W-:Y:S01]  /*7550*/  HMMA.16816.F32 R36, R4.reuse, R14, R56 ;  /* 0x0000000e0424723c */ /* 0x040fe20000001838 */
[----:B------:R-:W2:Y:S07]  /*7560*/  LDSM.16.MT88.4 R12, [R221+0xb000] ;  /* 0x00b00000dd0c783b */ /* 0x000eae0000004200 */
[C---:B------:R-:W-:Y:S08]  /*7570*/  HMMA.16816.F32 R112, R4.reuse, R16, R112 ;  /* 0x000000100470723c */ /* 0x040ff00000001870 */
[----:B------:R-:W-:Y:S01]  /*7580*/  HMMA.16816.F32 R104, R4, R18, R104 ;  /* 0x000000120468723c */ /* 0x000fe20000001868 */
[----:B------:R-:W4:Y:S01]  /*7590*/  LDSM.16.MT88.4 R16, [R221+0x8000] ;  /* 0x00800000dd10783b */ /* 0x000f220000004200 */
[----:B------:R-:W-:-:S02]  /*75a0*/  FFMA.FTZ R22, R22, c[0x0][0x2d0], -R0 ;  /* 0x0000b40016167a23 */ /* 0x000fc40000010800 */
[--C-:B------:R-:W-:Y:S02]  /*75b0*/  FFMA.FTZ R21, R21, c[0x0][0x2d0], -R0.reuse ;  /* 0x0000b40015157a23 */ /* 0x100fe40000010800 */
[--C-:B------:R-:W-:Y:S02]  /*75c0*/  FFMA.FTZ R20, R20, c[0x0][0x2d0], -R0.reuse ;  /* 0x0000b40014147a23 */ /* 0x100fe40000010800 */
[----:B------:R-:W-:Y:S01]  /*75d0*/  FFMA.FTZ R27, R27, c[0x0][0x2d0], -R0 ;  /* 0x0000b4001b1b7a23 */ /* 0x000fe20000010800 */
[----:B------:R-:W-:Y:S01]  /*75e0*/  MOV R62, R122 ;  /* 0x0000007a003e7202 */ /* 0x000fe20000000f00 */
[----:B------:R-:W-:Y:S01]  /*75f0*/  FADD.FTZ R2, R120, R2 ;  /* 0x0000000278027221 */ /* 0x000fe20000010000 */
[C---:B-1----:R-:W-:Y:S01]  /*7600*/  HMMA.16816.F32 R44, R4.reuse, R8, R44 ;  /* 0x00000008042c723c */ /* 0x042fe2000000182c */
[----:B------:R-:W-:Y:S01]  /*7610*/  IMAD.MOV.U32 R63, RZ, RZ, R144 ;  /* 0x000000ffff3f7224 */ /* 0x000fe200078e0090 */
[----:B------:R-:W-:Y:S01]  /*7620*/  MOV R130, R89 ;  /* 0x0000005900827202 */ /* 0x000fe20000000f00 */
[----:B------:R-:W-:Y:S01]  /*7630*/  IMAD.MOV.U32 R128, RZ, RZ, R91 ;  /* 0x000000ffff807224 */ /* 0x000fe200078e005b */
[----:B------:R-:W-:Y:S04]  /*7640*/  LDSM.16.MT88.4 R56, [R221+0x5800] ;  /* 0x00580000dd38783b */ /* 0x000fe80000004200 */
[----:B--2---:R-:W-:Y:S01]  /*7650*/  HMMA.16816.F32 R196, R4, R14, R52 ;  /* 0x0000000e04c4723c */ /* 0x004fe20000001834 */
[----:B------:R-:W2:Y:S01]  /*7660*/  LDL R15, [R1+0x58] ;  /* 0x00005800010f7983 */ /* 0x000ea20000100800 */
[----:B------:R-:W-:-:S02]  /*7670*/  FADD.FTZ R0, R121, R3 ;  /* 0x0000000379007221 */ /* 0x000fc40000010000 */
[----:B------:R-:W-:-:S04]  /*7680*/  IMAD.MOV.U32 R3, RZ, RZ, R123 ;  /* 0x000000ffff037224 */ /* 0x000fc800078e007b */
[C---:B------:R-:W-:Y:S01]  /*7690*/  HMMA.16816.F32 R188, R4.reuse, R10, R32 ;  /* 0x0000000a04bc723c */ /* 0x040fe20000001820 */
[----:B------:R-:W1:Y:S07]  /*76a0*/  LDSM.16.MT88.4 R8, [R220+0xb000] ;  /* 0x00b00000dc08783b */ /* 0x000e6e0000004200 */
[C---:B----4-:R-:W-:Y:S08]  /*76b0*/  HMMA.16816.F32 R84, R4.reuse, R16, R84 ;  /* 0x000000100454723c */ /* 0x050ff00000001854 */
[----:B------:R-:W-:Y:S01]  /*76c0*/  HMMA.16816.F32 R120, R4, R18, R76 ;  /* 0x000000120478723c */ /* 0x000fe2000000184c */
[----:B------:R-:W4:Y:S01]  /*76d0*/  LDSM.16.MT88.4 R16, [R218+0xb000] ;  /* 0x00b00000da10783b */ /* 0x000f220000004200 */
[----:B------:R-:W-:-:S05]  /*76e0*/  FADD.FTZ R3, R3, R2 ;  /* 0x0000000203037221 */ /* 0x000fca0000010000 */
[----:B------:R-:W-:Y:S01]  /*76f0*/  IMAD.MOV.U32 R77, RZ, RZ, R145 ;  /* 0x000000ffff4d7224 */ /* 0x000fe200078e0091 */
[----:B------:R-:W-:Y:S01]  /*7700*/  MOV R78, R146 ;  /* 0x00000092004e7202 */ /* 0x000fe20000000f00 */
[----:B------:R-:W-:Y:S02]  /*7710*/  IMAD.MOV.U32 R79, RZ, RZ, R147 ;  /* 0x000000ffff4f7224 */ /* 0x000fe400078e0093 */
[----:B------:R-:W-:Y:S01]  /*7720*/  FADD.FTZ R0, R77, R0 ;  /* 0x000000004d007221 */ /* 0x000fe20000010000 */
[----:B------:R-:W-:Y:S01]  /*7730*/  MOV R89, R162 ;  /* 0x000000a200597202 */ /* 0x000fe20000000f00 */
[----:B------:R-:W-:Y:S02]  /*7740*/  FADD.FTZ R3, R79, R3 ;  /* 0x000000034f037221 */ /* 0x000fe40000010000 */
[----:B------:R-:W-:Y:S02]  /*7750*/  IMAD.MOV.U32 R131, RZ, RZ, R88 ;  /* 0x000000ffff837224 */ /* 0x000fe400078e0058 */
[----:B------:R-:W-:-:S02]  /*7760*/  IMAD.MOV.U32 R129, RZ, RZ, R90 ;  /* 0x000000ffff817224 */ /* 0x000fc400078e005a */
[----:B------:R-:W-:Y:S01]  /*7770*/  IMAD.MOV.U32 R91, RZ, RZ, R161 ;  /* 0x000000ffff5b7224 */ /* 0x000fe200078e00a1 */
[C---:B------:R-:W-:Y:S01]  /*7780*/  HMMA.16816.F32 R32, R4.reuse, R12, R64 ;  /* 0x0000000c0420723c */ /* 0x040fe20000001840 */
[----:B------:R-:W-:Y:S02]  /*7790*/  FADD.FTZ R0, R78, R0 ;  /* 0x000000004e007221 */ /* 0x000fe40000010000 */
[----:B------:R-:W-:Y:S01]  /*77a0*/  IMAD.MOV.U32 R187, RZ, RZ, R160 ;  /* 0x000000ffffbb7224 */ /* 0x000fe200078e00a0 */
[----:B------:R-:W-:Y:S01]  /*77b0*/  MOV R69, R130 ;  /* 0x0000008200457202 */ /* 0x000fe20000000f00 */
[----:B------:R-:W-:Y:S01]  /*77c0*/  FADD.FTZ R2, R62, R0 ;  /* 0x000000003e027221 */ /* 0x000fe20000010000 */
[----:B------:R-:W-:Y:S01]  /*77d0*/  MOV R71, R128 ;  /* 0x0000008000477202 */ /* 0x000fe20000000f00 */
[----:B------:R-:W-:Y:S01]  /*77e0*/  IMAD.MOV.U32 R90, RZ, RZ, R152 ;  /* 0x000000ffff5a7224 */ /* 0x000fe200078e0098 */
[----:B-1----:R-:W-:Y:S01]  /*77f0*/  HMMA.16816.F32 R40, R4, R8, R40 ;  /* 0x000000080428723c */ /* 0x002fe20000001828 */
[----:B------:R-:W-:Y:S01]  /*7800*/  IMAD.MOV.U32 R88, RZ, RZ, R163 ;  /* 0x000000ffff587224 */ /* 0x000fe200078e00a3 */
[----:B------:R-:W-:Y:S01]  /*7810*/  MOV R78, R91 ;  /* 0x0000005b004e7202 */ /* 0x000fe20000000f00 */
[----:B------:R-:W-:Y:S01]  /*7820*/  FADD.FTZ R0, R63, R3 ;  /* 0x000000033f007221 */ /* 0x000fe20000010000 */
[----:B------:R1:W-:Y:S01]  /*7830*/  MUFU.EX2 R12, R23 ;  /* 0x00000017000c7308 */ /* 0x0003e20000000800 */
[----:B------:R-:W-:Y:S01]  /*7840*/  FADD.FTZ R2, R88, R2 ;  /* 0x0000000258027221 */ /* 0x000fe20000010000 */
[----:B------:R-:W3:Y:S01]  /*7850*/  LDSM.16.MT88.4 R152, [R218+0x2800] ;  /* 0x00280000da98783b */ /* 0x000ee20000004200 */
[----:B------:R-:W-:-:S02]  /*7860*/  FADD.FTZ R3, R89, R0 ;  /* 0x0000000059037221 */ /* 0x000fc40000010000 */
[----:B------:R-:W-:Y:S01]  /*7870*/  IMAD.MOV.U32 R79, RZ, RZ, R90 ;  /* 0x000000ffff4f7224 */ /* 0x000fe200078e005a */
[----:B------:R-:W-:Y:S01]  /*7880*/  MOV R90, R178 ;  /* 0x000000b2005a7202 */ /* 0x000fe20000000f00 */
[----:B------:R-:W-:Y:S01]  /*7890*/  IMAD.MOV.U32 R88, RZ, RZ, R176 ;  /* 0x000000ffff587224 */ /* 0x000fe200078e00b0 */
[C---:B------:R-:W-:Y:S01]  /*78a0*/  HMMA.16816.F32 R28, R4.reuse, R10, R28 ;  /* 0x0000000a041c723c */ /* 0x040fe2000000181c */
[----:B------:R-:W-:Y:S01]  /*78b0*/  IMAD.MOV.U32 R89, RZ, RZ, R177 ;  /* 0x000000ffff597224 */ /* 0x000fe200078e00b1 */
[----:B------:R-:W-:Y:S01]  /*78c0*/  LDSM.16.MT88.4 R64, [R220+0x5800] ;  /* 0x00580000dc40783b */ /* 0x000fe20000004200 */
[----:B------:R-:W-:Y:S01]  /*78d0*/  IMAD.MOV.U32 R91, RZ, RZ, R179 ;  /* 0x000000ffff5b7224 */ /* 0x000fe200078e00b3 */
[----:B------:R1:W-:Y:S01]  /*78e0*/  MUFU.EX2 R11, R24 ;  /* 0x00000018000b7308 */ /* 0x0003e20000000800 */
[----:B------:R-:W-:Y:S01]  /*78f0*/  IMAD.MOV.U32 R62, RZ, RZ, R170 ;  /* 0x000000ffff3e7224 */ /* 0x000fe200078e00aa */
[----:B------:R-:W-:Y:S02]  /*7900*/  MOV R63, R171 ;  /* 0x000000ab003f7202 */ /* 0x000fe40000000f00 */
[C---:B----4-:R-:W-:Y:S01]  /*7910*/  HMMA.16816.F32 R200, R4.reuse, R16, R80 ;  /* 0x0000001004c8723c */ /* 0x050fe20000001850 */
[----:B-1----:R-:W-:Y:S01]  /*7920*/  IMAD.MOV.U32 R23, RZ, RZ, R90 ;  /* 0x000000ffff177224 */ /* 0x002fe200078e005a */
[----:B------:R-:W-:Y:S06]  /*7930*/  LDSM.16.MT88.4 R144, [R217+0x2800] ;  /* 0x00280000d990783b */ /* 0x000fec0000004200 */
[----:B------:R-:W-:Y:S01]  /*7940*/  HMMA.16816.F32 R124, R4, R18, R72 ;  /* 0x00000012047c723c */ /* 0x000fe20000001848 */
[----:B------:R1:W-:Y:S01]  /*7950*/  MUFU.EX2 R5, R22 ;  /* 0x0000001600057308 */ /* 0x0003e20000000800 */
[----:B------:R-:W-:Y:S01]  /*7960*/  IMAD.MOV.U32 R16, RZ, RZ, R169 ;  /* 0x000000ffff107224 */ /* 0x000fe200078e00a9 */
[----:B------:R-:W-:Y:S01]  /*7970*/  MOV R17, R168 ;  /* 0x000000a800117202 */ /* 0x000fe20000000f00 */
[----:B------:R-:W-:Y:S01]  /*7980*/  IMAD.MOV.U32 R24, RZ, RZ, R88 ;  /* 0x000000ffff187224 */ /* 0x000fe200078e0058 */
[----:B------:R-:W4:Y:S02]  /*7990*/  LDSM.16.MT88.4 R168, [R220+0x2800] ;  /* 0x00280000dca8783b */ /* 0x000f240000004200 */
[----:B------:R-:W-:-:S02]  /*79a0*/  MOV R4, R89 ;  /* 0x0000005900047202 */ /* 0x000fc40000000f00 */
[----:B------:R-:W-:Y:S01]  /*79b0*/  LDSM.16.MT88.4 R72, [R217+0x8800] ;  /* 0x00880000d948783b */ /* 0x000fe20000004200 */
[----:B------:R3:W-:Y:S08]  /*79c0*/  MUFU.EX2 R9, R26 ;  /* 0x0000001a00097308 */ /* 0x0007f00000000800 */
[----:B------:R-:W-:Y:S01]  /*79d0*/  MUFU.EX2 R8, R20 ;  /* 0x0000001400087308 */ /* 0x000fe20000000800 */
[----:B-1----:R-:W-:Y:S01]  /*79e0*/  MOV R22, R91 ;  /* 0x0000005b00167202 */ /* 0x002fe20000000f00 */
[----:B------:R-:W-:Y:S01]  /*79f0*/  IMAD.MOV.U32 R68, RZ, RZ, R131 ;  /* 0x000000ffff447224 */ /* 0x000fe200078e0083 */
[----:B------:R-:W1:Y:S01]  /*7a00*/  LDSM.16.MT88.4 R88, [R221+0x8800] ;  /* 0x00880000dd58783b */ /* 0x000e620000004200 */
[----:B------:R-:W-:-:S02]  /*7a10*/  FADD.FTZ R3, R23, R3 ;  /* 0x0000000317037221 */ /* 0x000fc40000010000 */
[----:B------:R-:W-:Y:S01]  /*7a20*/  IMAD.MOV.U32 R70, RZ, RZ, R129 ;  /* 0x000000ffff467224 */ /* 0x000fe200078e0081 */
[----:B------:R-:W1:Y:S01]  /*7a30*/  LDSM.16.MT88.4 R160, [R221+0x2800] ;  /* 0x00280000dda0783b */ /* 0x000e620000004200 */
[----:B------:R3:W3:Y:S01]  /*7a40*/  MUFU.EX2 R10, R25 ;  /* 0x00000019000a7308 */ /* 0x0006e20000000800 */
[----:B------:R-:W-:Y:S01]  /*7a50*/  FADD.FTZ R0, R22, R2 ;  /* 0x0000000216007221 */ /* 0x000fe20000010000 */
[----:B------:R-:W-:Y:S01]  /*7a60*/  MOV R14, R79 ;  /* 0x0000004f000e7202 */ /* 0x000fe20000000f00 */
[----:B------:R-:W-:Y:S05]  /*7a70*/  LDSM.16.MT88.4 R176, [R217+0x5800] ;  /* 0x00580000d9b0783b */ /* 0x000fea0000004200 */
[----:B------:R-:W4:Y:S08]  /*7a80*/  MUFU.EX2 R7, R21 ;  /* 0x0000001500077308 */ /* 0x000f300000000800 */
[----:B------:R-:W4:Y:S01]  /*7a90*/  MUFU.EX2 R6, R27 ;  /* 0x0000001b00067308 */ /* 0x000f220000000800 */
[----:B---3--:R-:W-:Y:S01]  /*7aa0*/  IMAD.MOV.U32 R26, RZ, RZ, R62 ;  /* 0x000000ffff1a7224 */ /* 0x008fe200078e003e */
[----:B------:R-:W-:Y:S01]  /*7ab0*/  MOV R25, R63 ;  /* 0x0000003f00197202 */ /* 0x000fe20000000f00 */
[----:B------:R-:W-:-:S02]  /*7ac0*/  FADD.FTZ R3, R24, R3 ;  /* 0x0000000318037221 */ /* 0x000fc40000010000 */
[----:B------:R-:W-:Y:S02]  /*7ad0*/  FADD.FTZ R4, R4, R0 ;  /* 0x0000000004047221 */ /* 0x000fe40000010000 */
[----:B------:R-:W-:Y:S01]  /*7ae0*/  FADD.FTZ R3, R26, R3 ;  /* 0x000000031a037221 */ /* 0x000fe20000010000 */
[----:B------:R-:W-:Y:S01]  /*7af0*/  F2FP.PACK_AB R128, R10, R9 ;  /* 0x000000090a80723e */ /* 0x000fe200000000ff */
[----:B------:R-:W-:Y:S01]  /*7b00*/  IMAD.MOV.U32 R80, RZ, RZ, R187 ;  /* 0x000000ffff507224 */ /* 0x000fe200078e00bb */
[----:B----4-:R-:W-:Y:S01]  /*7b10*/  F2FP.PACK_AB R129, R7, R5 ;  /* 0x000000050781723e */ /* 0x010fe200000000ff */
[----:B------:R-:W-:Y:S01]  /*7b20*/  FADD.FTZ R3, R135, R3 ;  /* 0x0000000387037221 */ /* 0x000fe20000010000 */
[----:B------:R-:W-:Y:S01]  /*7b30*/  F2FP.PACK_AB R130, R12, R11 ;  /* 0x0000000b0c82723e */ /* 0x000fe200000000ff */
[----:B------:R-:W-:Y:S01]  /*7b40*/  IMAD.MOV.U32 R81, RZ, RZ, R186 ;  /* 0x000000ffff517224 */ /* 0x000fe200078e00ba */
[----:B------:R-:W-:Y:S01]  /*7b50*/  MOV R82, R185 ;  /* 0x000000b900527202 */ /* 0x000fe20000000f00 */
[----:B------:R-:W-:Y:S01]  /*7b60*/  IMAD.MOV.U32 R83, RZ, RZ, R184 ;  /* 0x000000ffff537224 */ /* 0x000fe200078e00b8 */
[----:B------:R-:W-:Y:S01]  /*7b70*/  F2FP.PACK_AB R131, R6, R8 ;  /* 0x000000080683723e */ /* 0x000fe200000000ff */
[----:B------:R-:W-:Y:S01]  /*7b80*/  IMAD.MOV.U32 R18, RZ, RZ, R61 ;  /* 0x000000ffff127224 */ /* 0x000fe200078e003d */
[----:B------:R-:W-:Y:S01]  /*7b90*/  MOV R19, R60 ;  /* 0x0000003c00137202 */ /* 0x000fe20000000f00 */
[----:B------:R-:W-:Y:S01]  /*7ba0*/  FADD.FTZ R3, R136, R3 ;  /* 0x0000000388037221 */ /* 0x000fe20000010000 */
[----:B------:R-:W-:Y:S03]  /*7bb0*/  LDSM.16.MT88.4 R184, [R218+0x5800] ;  /* 0x00580000dab8783b */ /* 0x000fe60000004200 */
[C---:B------:R-:W-:Y:S08]  /*7bc0*/  HMMA.16816.F32 R148, R128.reuse, R152, R148 ;  /* 0x000000988094723c */ /* 0x040ff00000001894 */
[C---:B------:R-:W-:Y:S08]  /*7bd0*/  HMMA.16816.F32 R164, R128.reuse, R168, R164 ;  /* 0x000000a880a4723c */ /* 0x040ff000000018a4 */
[C---:B------:R-:W-:Y:S01]  /*7be0*/  HMMA.16816.F32 R60, R128.reuse, R64, R112 ;  /* 0x00000040803c723c */ /* 0x040fe20000001870 */
[----:B------:R-:W3:Y:S07]  /*7bf0*/  LDSM.16.MT88.4 R112, [R218+0xb800] ;  /* 0x00b80000da70783b */ /* 0x000eee0000004200 */
[C---:B-1----:R-:W-:Y:S08]  /*7c00*/  HMMA.16816.F32 R84, R128.reuse, R88, R84 ;  /* 0x000000588054723c */ /* 0x042ff00000001854 */
[C---:B------:R-:W-:Y:S01]  /*7c10*/  HMMA.16816.F32 R152, R128.reuse, R154, R96 ;  /* 0x0000009a8098723c */ /* 0x040fe20000001860 */
[----:B------:R-:W-:Y:S07]  /*7c20*/  LDSM.16.MT88.4 R96, [R220+0x8800] ;  /* 0x00880000dc60783b */ /* 0x000fee0000004200 */
[C---:B------:R-:W-:Y:S01]  /*7c30*/  HMMA.16816.F32 R168, R128.reuse, R170, R80 ;  /* 0x000000aa80a8723c */ /* 0x040fe20000001850 */
[----:B------:R-:W1:Y:S07]  /*7c40*/  LDSM.16.MT88.4 R80, [R218+0x8800] ;  /* 0x00880000da50783b */ /* 0x000e6e0000004200 */
[C---:B------:R-:W-:Y:S01]  /*7c50*/  HMMA.16816.F32 R64, R128.reuse, R66, R104 ;  /* 0x000000428040723c */ /* 0x040fe20000001868 */
[----:B------:R-:W4:Y:S07]  /*7c60*/  LDSM.16.MT88.4 R104, [R217+0xb800] ;  /* 0x00b80000d968783b */ /* 0x000f2e0000004200 */
[C---:B------:R-:W-:Y:S08]  /*7c70*/  HMMA.16816.F32 R68, R128.reuse, R72, R68 ;  /* 0x000000488044723c */ /* 0x040ff00000001844 */
[C---:B------:R-:W-:Y:S01]  /*7c80*/  HMMA.16816.F32 R88, R128.reuse, R90, R120 ;  /* 0x0000005a8058723c */ /* 0x040fe20000001878 */
[----:B------:R-:W1:Y:S07]  /*7c90*/  LDSM.16.MT88.4 R120, [R221+0xb800] ;  /* 0x00b80000dd78783b */ /* 0x000e6e0000004200 */
[----:B------:R-:W-:Y:S01]  /*7ca0*/  HMMA.16816.F32 R72, R128, R74, R16 ;  /* 0x0000004a8048723c */ /* 0x000fe20000001810 */
[----:B------:R-:W1:Y:S01]  /*7cb0*/  LDSM.16.MT88.4 R16, [R220+0xb800] ;  /* 0x00b80000dc10783b */ /* 0x000e620000004200 */
[----:B------:R-:W-:-:S06]  /*7cc0*/  IMAD.MOV.U32 R13, RZ, RZ, R78 ;  /* 0x000000ffff0d7224 */ /* 0x000fcc00078e004e */
[C---:B------:R-:W-:Y:S08]  /*7cd0*/  HMMA.16816.F32 R52, R128.reuse, R56, R116 ;  /* 0x000000388034723c */ /* 0x040ff00000001874 */
[C---:B------:R-:W-:Y:S08]  /*7ce0*/  HMMA.16816.F32 R140, R128.reuse, R144, R140 ;  /* 0x00000090808c723c */ /* 0x040ff0000000188c */
[----:B------:R-:W-:Y:S01]  /*7cf0*/  HMMA.16816.F32 R156, R128, R160, R156 ;  /* 0x000000a0809c723c */ /* 0x000fe2000000189c */
[----:B--2---:R-:W-:-:S04]  /*7d00*/  @P3 IMAD.HI.U32 R2, R15, c[0x0][0x2c8], RZ ;  /* 0x0000b2000f023a27 */ /* 0x004fc800078e00ff */
[----:B------:R-:W-:Y:S01]  /*7d10*/  IMAD.MOV.U32 R0, RZ, RZ, R15 ;  /* 0x000000ffff007224 */ /* 0x000fe200078e000f */
[----:B------:R-:W-:Y:S01]  /*7d20*/  @P3 SHF.R.U32.HI R0, RZ, c[0x0][0x2cc], R2 ;  /* 0x0000b300ff003a19 */ /* 0x000fe20000011602 */
[----:B------:R-:W-:Y:S01]  /*7d30*/  FADD.FTZ R2, R25, R4 ;  /* 0x0000000419027221 */ /* 0x000fe20000010000 */
[----:B------:R-:W-:-:S03]  /*7d40*/  MOV R4, c[0x0][0x168] ;  /* 0x00005a0000047a02 */ /* 0x000fc60000000f00 */
[----:B------:R-:W-:Y:S01]  /*7d50*/  FADD.FTZ R2, R134, R2 ;  /* 0x0000000286027221 */ /* 0x000fe20000010000 */
[----:B------:R-:W-:-:S03]  /*7d60*/  IADD3 R0, R0, c[0x0][0x1d0], -R4 ;  /* 0x0000740000007a10 */ /* 0x000fc60007ffe804 */
[----:B------:R-:W-:Y:S02]  /*7d70*/  FADD.FTZ R2, R137, R2 ;  /* 0x0000000289027221 */ /* 0x000fe40000010000 */
[----:B------:R-:W-:-:S04]  /*7d80*/  IMAD.HI R4, R0, 0x2aaaaaab, RZ ;  /* 0x2aaaaaab00047827 */ /* 0x000fc800078e02ff */
[----:B------:R-:W-:Y:S02]  /*7d90*/  FADD.FTZ R0, R252, R3 ;  /* 0x00000003fc007221 */ /* 0x000fe40000010000 */
[----:B------:R-:W-:Y:S02]  /*7da0*/  FADD.FTZ R2, R138, R2 ;  /* 0x000000028a027221 */ /* 0x000fe40000010000 */
[----:B------:R-:W-:Y:S02]  /*7db0*/  FADD.FTZ R0, R139, R0 ;  /* 0x000000008b007221 */ /* 0x000fe40000010000 */
[----:B------:R-:W-:Y:S02]  /*7dc0*/  FADD.FTZ R2, R14, R2 ;  /* 0x000000020e027221 */ /* 0x000fe40000010000 */
[----:B------:R-:W-:Y:S02]  /*7dd0*/  FADD.FTZ R0, R5, R0 ;  /* 0x0000000005007221 */ /* 0x000fe40000010000 */
[----:B------:R-:W-:Y:S01]  /*7de0*/  FADD.FTZ R2, R9, R2 ;  /* 0x0000000209027221 */ /* 0x000fe20000010000 */
[----:B------:R-:W-:Y:S01]  /*7df0*/  SHF.R.U32.HI R3, RZ, 0x1f, R4 ;  /* 0x0000001fff037819 */ /* 0x000fe20000011604 */
[----:B------:R-:W-:-:S02]  /*7e00*/  FADD.FTZ R0, R7, R0 ;  /* 0x0000000007007221 */ /* 0x000fc40000010000 */
[----:B------:R-:W-:Y:S01]  /*7e10*/  FADD.FTZ R2, R10, R2 ;  /* 0x000000020a027221 */ /* 0x000fe20000010000 */
[----:B------:R-:W-:Y:S01]  /*7e20*/  LEA.HI.SX32 R3, R4, R3, 0x1c ;  /* 0x0000000304037211 */ /* 0x000fe200078fe2ff */
[----:B------:R-:W-:Y:S02]  /*7e30*/  FADD.FTZ R0, R8, R0 ;  /* 0x0000000008007221 */ /* 0x000fe40000010000 */
[----:B------:R-:W-:Y:S01]  /*7e40*/  FADD.FTZ R2, R11, R2 ;  /* 0x000000020b027221 */ /* 0x000fe20000010000 */
[----:B------:R-:W-:Y:S01]  /*7e50*/  IMNMX R3, RZ, R3, !PT ;  /* 0x00000003ff037217 */ /* 0x000fe20007800200 */
[----:B------:R-:W-:Y:S02]  /*7e60*/  FADD.FTZ R0, R6, R0 ;  /* 0x0000000006007221 */ /* 0x000fe40000010000 */
[----:B------:R-:W-:Y:S02]  /*7e70*/  FADD.FTZ R2, R12, R2 ;  /* 0x000000020c027221 */ /* 0x000fe40000010000 */
[----:B------:R2:W-:Y:S01]  /*7e80*/  STL [R1+0x4], R3 ;  /* 0x0000040301007387 */ /* 0x0005e20000100800 */
[----:B------:R-:W-:-:S03]  /*7e90*/  IADD3 R252, R13, -0x2, RZ ;  /* 0xfffffffe0dfc7810 */ /* 0x000fc60007ffe0ff */
[----:B------:R2:W-:Y:S04]  /*7ea0*/  STL [R1+0x18], R0 ;  /* 0x0000180001007387 */ /* 0x0005e80000100800 */
[----:B------:R2:W-:Y:S01]  /*7eb0*/  STL [R1+0x10], R2 ;  /* 0x0000100201007387 */ /* 0x0005e20000100800 */
[----:B------:R-:W-:Y:S01]  /*7ec0*/  ISETP.GE.AND P0, PT, R252, R3, PT ;  /* 0x00000003fc00720c */ /* 0x000fe20003f06270 */
[C---:B------:R-:W-:Y:S08]  /*7ed0*/  HMMA.16816.F32 R56, R128.reuse, R58, R108 ;  /* 0x0000003a8038723c */ /* 0x040ff0000000186c */
[C---:B------:R-:W-:Y:S08]  /*7ee0*/  HMMA.16816.F32 R144, R128.reuse, R146, R92 ;  /* 0x000000928090723c */ /* 0x040ff0000000185c */
[C---:B------:R-:W-:Y:S08]  /*7ef0*/  HMMA.16816.F32 R160, R128.reuse, R162, R100 ;  /* 0x000000a280a0723c */ /* 0x040ff00000001864 */
[C---:B---3--:R-:W-:Y:S08]  /*7f00*/  HMMA.16816.F32 R108, R128.reuse, R112, R200 ;  /* 0x00000070806c723c */ /* 0x048ff000000018c8 */
[C---:B------:R-:W-:Y:S08]  /*7f10*/  HMMA.16816.F32 R172, R128.reuse, R176, R172 ;  /* 0x000000b080ac723c */ /* 0x040ff000000018ac */
[C---:B------:R-:W-:Y:S08]  /*7f20*/  HMMA.16816.F32 R180, R128.reuse, R184, R180 ;  /* 0x000000b880b4723c */ /* 0x040ff000000018b4 */
[C---:B-1----:R-:W-:Y:S08]  /*7f30*/  HMMA.16816.F32 R76, R128.reuse, R80, R212 ;  /* 0x00000050804c723c */ /* 0x042ff000000018d4 */
        /* <DEDUP_REMOVED lines=13> */
[----:B--2---:R-:W2:Y:S01]  /*8010*/  LDL R13, [R1+0x8c] ;  /* 0x00008c00010d7983 */ /* 0x004ea20000100800 */
[----:B------:R-:W-:Y:S01]  /*8020*/  IMAD.MOV.U32 R136, RZ, RZ, R132 ;  /* 0x000000ffff887224 */ /* 0x000fe200078e0084 */
[----:B------:R-:W-:-:S02]  /*8030*/  MOV R135, R133 ;  /* 0x0000008500877202 */ /* 0x000fc40000000f00 */
[----:B------:R-:W-:Y:S01]  /*8040*/  MOV R201, R252 ;  /* 0x000000fc00c97202 */ /* 0x000fe20000000f00 */
[----:B--2---:R-:W-:-:S05]  /*8050*/  IMAD.IADD R0, R13, 0x1, R15 ;  /* 0x000000010d007824 */ /* 0x004fca00078e020f */
[----:B------:R1:W-:Y:S02]  /*8060*/  STL [R1], R0 ;  /* 0x0000000001007387 */ /* 0x0003e40000100800 */
[----:B-1----:R-:W-:-:S05]  /*8070*/  @P3 IMAD.HI.U32 R0, R0, c[0x0][0x2c8], RZ ;  /* 0x0000b20000003a27 */ /* 0x002fca00078e00ff */
[----:B------:R-:W-:-:S05]  /*8080*/  @P3 SHF.R.U32.HI R0, RZ, c[0x0][0x2cc], R0 ;  /* 0x0000b300ff003a19 */ /* 0x000fca0000011600 */
[----:B------:R1:W-:Y:S02]  /*8090*/  @P3 STL [R1+0x8], R0 ;  /* 0x0000080001003387 */ /* 0x0003e40000100800 */
.L_x_1286:
[----:B------:R-:W-:Y:S04]  /*80a0*/  DEPBAR.LE SB0, 0x0 ;  /* 0x000080000000791a */ /* 0x000fe80000000000 */
[----:B------:R-:W-:Y:S01]  /*80b0*/  WARPSYNC 0xffffffff ;  /* 0xffffffff00007948 */ /* 0x000fe20003800000 */
[----:B------:R-:W-:Y:S01]  /*80c0*/  BAR.SYNC.DEFER_BLOCKING 0x0 ;  /* 0x0000000000007b1d */ /* 0x000fe20000010000 */
[C---:B------:R-:W-:Y:S02]  /*80d0*/  ISETP.GE.AND P0, PT, R201.reuse, RZ, PT ;  /* 0x000000ffc900720c */ /* 0x040fe40003f06270 */
[----:B------:R-:W-:Y:S02]  /*80e0*/  MOV R198, c[0x0][0x2c4] ;  /* 0x0000b10000c67a02 */ /* 0x000fe40000000f00 */
[C---:B------:R-:W-:Y:S09]  /*80f0*/  IADD3 R252, R201.reuse, -0x1, RZ ;  /* 0xffffffffc9fc7810 */ /* 0x040ff20007ffe0ff */
[----:B-1----:R-:W-:Y:S01]  /*8100*/  @P0 SHF.R.S32.HI R0, RZ, 0x1f, R201 ;  /* 0x0000001fff000819 */ /* 0x002fe200000114c9 */
[C---:B------:R-:W-:Y:S04]  /*8110*/  @P0 IMAD.WIDE.U32 R2, R201.reuse, c[0x0][0x208], RZ ;  /* 0x00008200c9020a25 */ /* 0x040fe800078e00ff */
[----:B------:R-:W-:Y:S04]  /*8120*/  @P0 IMAD R0, R0, c[0x0][0x208], RZ ;  /* 0x0000820000000a24 */ /* 0x000fe800078e02ff */
[----:B------:R-:W-:Y:S01]  /*8130*/  @P0 IMAD R0, R201, c[0x0][0x20c], R0 ;  /* 0x00008300c9000a24 */ /* 0x000fe200078e0200 */
[----:B-----5:R-:W-:Y:S04]  /*8140*/  LDSM.16.M88.4 R48, [R223] ;  /* 0x00000000df30783b */ /* 0x020fe80000000200 */
[----:B------:R-:W-:Y:S04]  /*8150*/  @P0 IADD3 R0, R3, R0, RZ ;  /* 0x0000000003000210 */ /* 0x000fe80007ffe0ff */
[----:B------:R-:W1:Y:S01]  /*8160*/  LDSM.16.M88.4 R8, [R216] ;  /* 0x00000000d808783b */ /* 0x000e620000000200 */
[----:B------:R-:W-:Y:S07]  /*8170*/  @P0 IMAD R0, R0, 0x60, RZ ;  /* 0x0000006000000824 */ /* 0x000fee00078e02ff */
[----:B------:R-:W2:Y:S08]  /*8180*/  LDSM.16.M88.4 R16, [R216+0x800] ;  /* 0x00080000d810783b */ /* 0x000eb00000000200 */
[----:B------:R-:W3:Y:S06]  /*8190*/  LDL.64 R132, [R1+0x28] ;  /* 0x0000280001847983 */ /* 0x000eec0000100a00 */
[----:B------:R-:W4:Y:S08]  /*81a0*/  LDSM.16.M88.4 R24, [R216+0x1000] ;  /* 0x00100000d818783b */ /* 0x000f300000000200 */
[----:B------:R-:W3:Y:S04]  /*81b0*/  LDL R134, [R1+0x34] ;  /* 0x0000340001867983 */ /* 0x000ee80000100800 */
[----:B------:R4:W-:Y:S04]  /*81c0*/  STL [R1+0x98], R220 ;  /* 0x000098dc01007387 */ /* 0x0009e80000100800 */
[----:B------:R-:W4:Y:S01]  /*81d0*/  LDSM.16.M88.4 R32, [R216+0x1800] ;  /* 0x00180000d820783b */ /* 0x000f220000000200 */
[C---:B-1----:R-:W-:Y:S07]  /*81e0*/  HMMA.16816.F32 R4, R48.reuse, R8, RZ ;  /* 0x000000083004723c */ /* 0x042fee00000018ff */
[----:B------:R-:W1:Y:S01]  /*81f0*/  LDSM.16.M88.4 R40, [R216+0x2000] ;  /* 0x00200000d828783b */ /* 0x000e620000000200 */
[C---:B------:R-:W-:Y:S07]  /*8200*/  HMMA.16816.F32 R8, R48.reuse, R10, RZ ;  /* 0x0000000a3008723c */ /* 0x040fee00000018ff */
[----:B------:R-:W1:Y:S01]  /*8210*/  LDSM.16.M88.4 R188, [R216+0x2800] ;  /* 0x00280000d8bc783b */ /* 0x000e620000000200 */
[C---:B--2---:R-:W-:Y:S07]  /*8220*/  HMMA.16816.F32 R12, R48.reuse, R16, RZ ;  /* 0x00000010300c723c */ /* 0x044fee00000018ff */
[----:B----4-:R-:W2:Y:S01]  /*8230*/  LDL R220, [R1+0xc] ;  /* 0x00000c0001dc7983 */ /* 0x010ea20000100800 */
[C---:B------:R-:W-:Y:S03]  /*8240*/  HMMA.16816.F32 R16, R48.reuse, R18, RZ ;  /* 0x000000123010723c */ /* 0x040fe600000018ff */
[----:B------:R-:W-:Y:S05]  /*8250*/  LDSM.16.M88.4 R192, [R227] ;  /* 0x00000000e3c0783b */ /* 0x000fea0000000200 */
[C---:B------:R-:W-:Y:S03]  /*8260*/  HMMA.16816.F32 R20, R48.reuse, R24, RZ ;  /* 0x000000183014723c */ /* 0x040fe600000018ff */
[----:B------:R-:W4:Y:S04]  /*8270*/  LDL R197, [R1+0x8] ;  /* 0x0000080001c57983 */ /* 0x000f280000100800 */
[----:B------:R-:W4:Y:S01]  /*8280*/  LDL R196, [R1+0x54] ;  /* 0x0000540001c47983 */ /* 0x000f220000100800 */
[C---:B------:R-:W-:Y:S08]  /*8290*/  HMMA.16816.F32 R24, R48.reuse, R26, RZ ;  /* 0x0000001a3018723c */ /* 0x040ff000000018ff */
[C---:B------:R-:W-:Y:S08]  /*82a0*/  HMMA.16816.F32 R28, R48.reuse, R32, RZ ;  /* 0x00000020301c723c */ /* 0x040ff000000018ff */
[C---:B------:R-:W-:Y:S08]  /*82b0*/  HMMA.16816.F32 R32, R48.reuse, R34, RZ ;  /* 0x000000223020723c */ /* 0x040ff000000018ff */
[C---:B-1----:R-:W-:Y:S08]  /*82c0*/  HMMA.16816.F32 R36, R48.reuse, R40, RZ ;  /* 0x000000283024723c */ /* 0x042ff000000018ff */
[C---:B------:R-:W-:Y:S08]  /*82d0*/  HMMA.16816.F32 R40, R48.reuse, R42, RZ ;  /* 0x0000002a3028723c */ /* 0x040ff000000018ff */
[C---:B------:R-:W-:Y:S08]  /*82e0*/  HMMA.16816.F32 R44, R48.reuse, R188, RZ ;  /* 0x000000bc302c723c */ /* 0x040ff000000018ff */
[----:B------:R-:W-:Y:S01]  /*82f0*/  HMMA.16816.F32 R48, R48, R190, RZ ;  /* 0x000000be3030723c */ /* 0x000fe200000018ff */
[----:B------:R-:W1:Y:S07]  /*8300*/  LDSM.16.M88.4 R188, [R224] ;  /* 0x00000000e0bc783b */ /* 0x000e6e0000000200 */
[C---:B-1----:R-:W-:Y:S08]  /*8310*/  HMMA.16816.F32 R4, R188.reuse, R192, R4 ;  /* 0x000000c0bc04723c */ /* 0x042ff00000001804 */
[C---:B------:R-:W-:Y:S01]  /*8320*/  HMMA.16816.F32 R8, R188.reuse, R194, R8 ;  /* 0x000000c2bc08723c */ /* 0x040fe20000001808 */
[----:B------:R-:W1:Y:S07]  /*8330*/  LDSM.16.M88.4 R192, [R250] ;  /* 0x00000000fac0783b */ /* 0x000e6e0000000200 */
[C---:B-1----:R-:W-:Y:S08]  /*8340*/  HMMA.16816.F32 R12, R188.reuse, R192, R12 ;  /* 0x000000c0bc0c723c */ /* 0x042ff0000000180c */
[C---:B------:R-:W-:Y:S01]  /*8350*/  HMMA.16816.F32 R16, R188.reuse, R194, R16 ;  /* 0x000000c2bc10723c */ /* 0x040fe20000001810 */
[----:B------:R-:W1:Y:S07]  /*8360*/  LDSM.16.M88.4 R192, [R249] ;  /* 0x00000000f9c0783b */ /* 0x000e6e0000000200 */
[C---:B-1----:R-:W-:Y:S08]  /*8370*/  HMMA.16816.F32 R20, R188.reuse, R192, R20 ;  /* 0x000000c0bc14723c */ /* 0x042ff00000001814 */
[C---:B------:R-:W-:Y:S01]  /*8380*/  HMMA.16816.F32 R24, R188.reuse, R194, R24 ;  /* 0x000000c2bc18723c */ /* 0x040fe20000001818 */
[----:B------:R-:W1:Y:S07]  /*8390*/  LDSM.16.M88.4 R192, [R248] ;  /* 0x00000000f8c0783b */ /* 0x000e6e0000000200 */
[C---:B-1----:R-:W-:Y:S04]  /*83a0*/  HMMA.16816.F32 R28, R188.reuse, R192, R28 ;  /* 0x000000c0bc1c723c */ /* 0x042fe8000000181c */
[----:B---3--:R-:W-:Y:S04]  /*83b0*/  @P0 MOV R138, R132 ;  /* 0x00000084008a0202 */ /* 0x008fe80000000f00 */
[C---:B------:R-:W-:Y:S01]  /*83c0*/  HMMA.16816.F32 R32, R188.reuse, R194, R32 ;  /* 0x000000c2bc20723c */ /* 0x040fe20000001820 */
[----:B------:R-:W1:Y:S03]  /*83d0*/  LDSM.16.M88.4 R192, [R247] ;  /* 0x00000000f7c0783b */ /* 0x000e660000000200 */
[----:B------:R-:W-:Y:S05]  /*83e0*/  @P0 MOV R139, R134 ;  /* 0x00000086008b0202 */ /* 0x000fea0000000f00 */
[----:B------:R-:W-:Y:S05]  /*83f0*/  @P0 IMAD.WIDE.U32 R138, R2, 0x60, R138 ;  /* 0x00000060028a0825 */ /* 0x000fea00078e008a */
[----:B------:R-:W-:Y:S02]  /*8400*/  @P0 SHF.L.U32 R132, R138, 0x1, RZ ;  /* 0x000000018a840819 */ /* 0x000fe400000006ff */
[----:B------:R-:W-:Y:S02]  /*8410*/  @P0 IADD3 R0, R139, R0, RZ ;  /* 0x000000008b000210 */ /* 0x000fe40007ffe0ff */
[----:B------:R-:W-:Y:S02]  /*8420*/  @P0 IADD3 R2, P1, R132, c[0x0][0x1f8], RZ ;  /* 0x00007e0084020a10 */ /* 0x000fe40007f3e0ff */
[----:B------:R-:W-:Y:S02]  /*8430*/  @P0 SHF.L.U64.HI R0, R138, 0x1, R0 ;  /* 0x000000018a000819 */ /* 0x000fe40000010200 */
[----:B------:R-:W-:Y:S02]  /*8440*/  @P0 IADD3 R138, P2, R132, 0x80, RZ ;  /* 0x00000080848a0810 */ /* 0x000fe40007f5e0ff */
[----:B------:R-:W-:Y:S02]  /*8450*/  @P0 IADD3.X R3, R0, c[0x0][0x1fc], RZ, P1, !PT ;  /* 0x00007f0000030a10 */ /* 0x000fe40000ffe4ff */
[----:B------:R-:W-:Y:S04]  /*8460*/  @P0 IADD3 R138, P1, R138, c[0x0][0x1f8], RZ ;  /* 0x00007e008a8a0a10 */ /* 0x000fe80007f3e0ff */
[--C-:B------:R-:W-:Y:S02]  /*8470*/  @P0 IADD3.X R139, RZ, c[0x0][0x1fc], R0.reuse, P1, P2 ;  /* 0x00007f00ff8b0a10 */ /* 0x100fe40000fe4400 */
[C---:B--2---:R-:W-:Y:S02]  /*8480*/  LOP3.LUT P4, RZ, R220.reuse, 0x2, RZ, 0xc0, !PT ;  /* 0x00000002dcff7812 */ /* 0x044fe4000788c0ff */
[----:B------:R-:W-:Y:S01]  /*8490*/  LOP3.LUT P3, RZ, R220, 0x1, RZ, 0xc0, !PT ;  /* 0x00000001dcff7812 */ /* 0x000fe2000786c0ff */
[C---:B-1----:R-:W-:Y:S08]  /*84a0*/  HMMA.16816.F32 R36, R188.reuse, R192, R36 ;  /* 0x000000c0bc24723c */ /* 0x042ff00000001824 */
[C---:B------:R-:W-:Y:S01]  /*84b0*/  HMMA.16816.F32 R40, R188.reuse, R194, R40 ;  /* 0x000000c2bc28723c */ /* 0x040fe20000001828 */
[----:B------:R-:W1:Y:S08]  /*84c0*/  LDSM.16.M88.4 R192, [R246] ;  /* 0x00000000f6c0783b */ /* 0x000e700000000200 */
[----:B------:R-:W-:Y:S01]  /*84d0*/  @!PT LDS RZ, [RZ] ;  /* 0x00000000fffff984 */ /* 0x000fe20000000800 */
[----:B------:R-:W-:Y:S01]  /*84e0*/  @!PT LDS RZ, [RZ] ;  /* 0x00000000fffff984 */ /* 0x000fe20000000800 */
[----:B------:R-:W-:Y:S01]  /*84f0*/  @!PT LDS RZ, [RZ] ;  /* 0x00000000fffff984 */ /* 0x000fe20000000800 */
[----:B------:R2:W-:Y:S08]  /*8500*/  @P0 LDGSTS.E.BYPASS.LTC128B.128 [R251+0x100], [R2.64], !P4 ;  /* 0x0010000002fb0fae */ /* 0x0005f0000e101d48 */
[----:B------:R3:W-:Y:S01]  /*8510*/  @P0 LDGSTS.E.BYPASS.LTC128B.128 [R251+0x3100], [R138.64], !P3 ;  /* 0x031000008afb0fae */ /* 0x0007e2000d901d48 */
[C---:B-1----:R-:W-:Y:S03]  /*8520*/  HMMA.16816.F32 R44, R188.reuse, R192, R44 ;  /* 0x000000c0bc2c723c */ /* 0x042fe6000000182c */
[----:B---3--:R-:W-:Y:S04]  /*8530*/  @P0 IADD3 R138, P2, R132, 0x100, RZ ;  /* 0x00000100848a0810 */ /* 0x008fe80007f5e0ff */
[----:B------:R-:W-:Y:S01]  /*8540*/  @P0 IADD3 R138, P1, R138, c[0x0][0x1f8], RZ ;  /* 0x00007e008a8a0a10 */ /* 0x000fe20007f3e0ff */
[----:B------:R-:W-:Y:S04]  /*8550*/  HMMA.16816.F32 R48, R188, R194, R48 ;  /* 0x000000c2bc30723c */ /* 0x000fe80000001830 */
[--C-:B------:R-:W-:Y:S02]  /*8560*/  @P0 IADD3.X R139, RZ, c[0x0][0x1fc], R0.reuse, P1, P2 ;  /* 0x00007f00ff8b0a10 */ /* 0x100fe40000fe4400 */
[----:B------:R-:W-:Y:S03]  /*8570*/  @P0 IADD3 R132, P2, R132, 0x180, RZ ;  /* 0x0000018084840810 */ /* 0x000fe60007f5e0ff */
[----:B------:R1:W-:Y:S03]  /*8580*/  @P0 LDGSTS.E.BYPASS.LTC128B.128 [R251+0x6100], [R138.64], !P6 ;  /* 0x061000008afb0fae */ /* 0x0003e6000f101d48 */
[----:B------:R-:W-:Y:S04]  /*8590*/  @P0 IADD3 R132, P1, R132, c[0x0][0x1f8], RZ ;  /* 0x00007e0084840a10 */ /* 0x000fe80007f3e0ff */
[----:B------:R-:W-:Y:S02]  /*85a0*/  @P0 IADD3.X R133, RZ, c[0x0][0x1fc], R0, P1, P2 ;  /* 0x00007f00ff850a10 */ /* 0x000fe40000fe4400 */
[----:B------:R-:W-:Y:S03]  /*85b0*/  @P0 MOV R0, c[0x0][0x208] ;  /* 0x0000820000000a02 */ /* 0x000fe60000000f00 */
[----:B------:R3:W-:Y:S08]  /*85c0*/  @P0 LDGSTS.E.BYPASS.LTC128B.128 [R251+0x9100], [R132.64], !P5 ;  /* 0x0910000084fb0fae */ /* 0x0007f0000e901d48 */
[----:B-1----:R-:W4:Y:S01]  /*85d0*/  LDL R138, [R1+0x30] ;  /* 0x00003000018a7983 */ /* 0x002f220000100800 */
[----:B---3--:R-:W-:Y:S02]  /*85e0*/  @P0 MOV R133, 0x6 ;  /* 0x0000000600850802 */ /* 0x008fe40000000f00 */
[C---:B------:R-:W-:Y:S02]  /*85f0*/  @P0 SHF.L.U32 R132, R0.reuse, 0x6, RZ ;  /* 0x0000000600840819 */ /* 0x040fe400000006ff */
[----:B------:R-:W-:Y:S02]  /*8600*/  @P0 SHF.L.U64.HI R0, R0, R133, c[0x0][0x20c] ;  /* 0x0000830000000619 */ /* 0x000fe40000010285 */
[----:B--2---:R-:W-:Y:S04]  /*8610*/  @P0 IADD3 R2, P1, R2, R132, RZ ;  /* 0x0000008402020210 */ /* 0x004fe80007f3e0ff */
[----:B------:R-:W-:Y:S02]  /*8620*/  @P0 IADD3.X R3, R3, R0, RZ, P1, !PT ;  /* 0x0000000003030210 */ /* 0x000fe40000ffe4ff */
[----:B------:R-:W-:Y:S03]  /*8630*/  @P0 IADD3 R132, P1, R132, R2, RZ ;  /* 0x0000000284840210 */ /* 0x000fe60007f3e0ff */
[----:B------:R1:W-:Y:S01]  /*8640*/  @P0 LDGSTS.E.BYPASS.LTC128B.128 [R251+0x1100], [R2.64], !P4 ;  /* 0x0110000002fb0fae */ /* 0x0003e2000e101d48 */
[----:B------:R-:W-:Y:S02]  /*8650*/  @P0 IADD3.X R133, R0, R3, RZ, P1, !PT ;  /* 0x0000000300850210 */ /* 0x000fe40000ffe4ff */
[----:B------:R-:W-:Y:S05]  /*8660*/  ISETP.NE.AND P1, PT, R198, 0x1, PT ;  /* 0x00000001c600780c */ /* 0x000fea0003f25270 */
[----:B------:R1:W-:Y:S08]  /*8670*/  @P0 LDGSTS.E.BYPASS.LTC128B.128 [R251+0x4100], [R2.64+0x80], !P3 ;  /* 0x0410008002fb0fae */ /* 0x0003f0000d901d48 */
[----:B------:R1:W-:Y:S08]  /*8680*/  @P0 LDGSTS.E.BYPASS.LTC128B.128 [R251+0x7100], [R2.64+0x100], !P6 ;  /* 0x0710010002fb0fae */ /* 0x0003f0000f101d48 */
[----:B------:R1:W-:Y:S08]  /*8690*/  @P0 LDGSTS.E.BYPASS.LTC128B.128 [R251+0xa100], [R2.64+0x180], !P5 ;  /* 0x0a10018002fb0fae */ /* 0x0003f0000e901d48 */
[----:B------:R2:W-:Y:S08]  /*86a0*/  @P0 LDGSTS.E.BYPASS.LTC128B.128 [R251+0x2100], [R132.64], !P4 ;  /* 0x0210000084fb0fae */ /* 0x0005f0000e101d48 */
[----:B------:R2:W-:Y:S08]  /*86b0*/  @P0 LDGSTS.E.BYPASS.LTC128B.128 [R251+0x5100], [R132.64+0x80], !P3 ;  /* 0x0510008084fb0fae */ /* 0x0005f0000d901d48 */
[----:B------:R2:W-:Y:S01]  /*86c0*/  @P0 LDGSTS.E.BYPASS.LTC128B.128 [R251+0x8100], [R132.64+0x100], !P6 ;  /* 0x0810010084fb0fae */ /* 0x0005e2000f101d48 */
[----:B-1----:R-:W-:Y:S07]  /*86d0*/  IMAD R2, R201, -0x60, RZ ;  /* 0xffffffa0c9027824 */ /* 0x002fee00078e02ff */
[----:B------:R2:W-:Y:S08]  /*86e0*/  @P0 LDGSTS.E.BYPASS.LTC128B.128 [R251+0xb100], [R132.64+0x180], !P5 ;  /* 0x0b10018084fb0fae */ /* 0x0005f0000e901d48 */
[----:B------:R-:W-:Y:S08]  /*86f0*/  LDSM.16.M88.4 R188, [R226] ;  /* 0x00000000e2bc783b */ /* 0x000ff00000000200 */
[----:B------:R-:W1:Y:S08]  /*8700*/  LDSM.16.M88.4 R192, [R222] ;  /* 0x00000000dec0783b */ /* 0x000e700000000200 */
[----:B------:R-:W0:Y:S08]  /*8710*/  LDGDEPBAR ;  /* 0x00000000000079af */ /* 0x000e300000000000 */
[----:B------:R3:W4:Y:S01]  /*8720*/  LDL R0, [R1] ;  /* 0x0000000001007983 */ /* 0x0007220000100800 */
        /* <DEDUP_REMOVED lines=17> */
[----:B------:R-:W-:Y:S08]  /*8840*/  LDSM.16.M88.4 R188, [R225] ;  /* 0x00000000e1bc783b */ /* 0x000ff00000000200 */
[----:B------:R-:W1:Y:S03]  /*8850*/  LDSM.16.M88.4 R192, [R219] ;  /* 0x00000000dbc0783b */ /* 0x000e660000000200 */
[----:B----4-:R-:W-:Y:S05]  /*8860*/  @P1 MOV R0, R197 ;  /* 0x000000c500001202 */ /* 0x010fea0000000f00 */
[----:B------:R-:W-:Y:S01]  /*8870*/  SHFL.IDX PT, R3, R0, 0x1, 0x1c1f ;  /* 0x003c1f0000037f89 */ /* 0x000fe200000e0000 */
        /* <DEDUP_REMOVED lines=17> */
[----:B------:R-:W-:Y:S08]  /*8990*/  LDSM.16.M88.4 R188, [R223+0x4000] ;  /* 0x00400000dfbc783b */ /* 0x000ff00000000200 */
[----:B------:R-:W1:Y:S02]  /*89a0*/  LDSM.16.M88.4 R192, [R216+0x3000] ;  /* 0x00300000d8c0783b */ /* 0x000e640000000200 */
        /* <DEDUP_REMOVED lines=18> */
[----:B------:R-:W1:Y:S02]  /*8ad0*/  LDSM.16.M88.4 R192, [R245] ;  /* 0x00000000f5c0783b */ /* 0x000e640000000200 */
        /* <DEDUP_REMOVED lines=192> */
[----:B------:R-:W1:Y:S11]  /*96e0*/  LDSM.16.M88.4 R192, [R219+0x9800] ;  /* 0x00980000dbc0783b */ /* 0x000e760000000200 */
[----:B------:R-:W-:Y:S04]  /*96f0*/  @!UPT UIADD3 URZ, URZ, URZ, URZ ;  /* 0x0000003f3f3ff290 */ /* 0x000fe8000fffe03f */
[----:B------:R-:W-:Y:S02]  /*9700*/  FMUL.FTZ R6, R6, c[0x0][0x320] ;  /* 0x0000c80006067a20 */ /* 0x000fe40000410000 */
[----:B------:R-:W-:Y:S02]  /*9710*/  FMUL.FTZ R4, R4, c[0x0][0x320] ;  /* 0x0000c80004047a20 */ /* 0x000fe40000410000 */
[----:B--2---:R-:W-:Y:S01]  /*9720*/  MUFU.TANH R133, R6 ;  /* 0x0000000600857308 */ /* 0x004fe20000002400 */
[----:B------:R-:W-:Y:S02]  /*9730*/  FMUL.FTZ R5, R5, c[0x0][0x320] ;  /* 0x0000c80005057a20 */ /* 0x000fe40000410000 */
[----:B------:R-:W-:Y:S02]  /*9740*/  FMUL.FTZ R7, R7, c[0x0][0x320] ;  /* 0x0000c80007077a20 */ /* 0x000fe40000410000 */
[----:B------:R-:W-:Y:S02]  /*9750*/  FMUL.FTZ R11, R11, c[0x0][0x320] ;  /* 0x0000c8000b0b7a20 */ /* 0x000fe40000410000 */
[----:B------:R-:W-:Y:S02]  /*9760*/  FMUL.FTZ R9, R9, c[0x0][0x320] ;  /* 0x0000c80009097a20 */ /* 0x000fe40000410000 */
[----:B------:R-:W-:Y:S01]  /*9770*/  FMUL.FTZ R10, R10, c[0x0][0x320] ;  /* 0x0000c8000a0a7a20 */ /* 0x000fe20000410000 */
[----:B------:R2:W4:Y:S01]  /*9780*/  MUFU.TANH R137, R4 ;  /* 0x0000000400897308 */ /* 0x0005220000002400 */
[----:B------:R-:W-:Y:S09]  /*9790*/  FMUL.FTZ R8, R8, c[0x0][0x320] ;  /* 0x0000c80008087a20 */ /* 0x000ff20000410000 */
[----:B------:R-:W-:Y:S01]  /*97a0*/  MUFU.TANH R9, R9 ;  /* 0x0000000900097308 */ /* 0x000fe20000002400 */
[C---:B-1----:R-:W-:Y:S08]  /*97b0*/  HMMA.16816.F32 R12, R188.reuse, R192, R12 ;  /* 0x000000c0bc0c723c */ /* 0x042ff0000000180c */
[C---:B------:R-:W-:Y:S01]  /*97c0*/  HMMA.16816.F32 R16, R188.reuse, R194, R16 ;  /* 0x000000c2bc10723c */ /* 0x040fe20000001810 */
[----:B------:R-:W1:Y:S01]  /*97d0*/  LDSM.16.M88.4 R192, [R219+0xa000] ;  /* 0x00a00000dbc0783b */ /* 0x000e620000000200 */
[----:B------:R4:W-:Y:S07]  /*97e0*/  MUFU.TANH R139, R11 ;  /* 0x0000000b008b7308 */ /* 0x0009ee0000002400 */
[----:B--2---:R2:W1:Y:S03]  /*97f0*/  SHFL.IDX PT, R4, R0, RZ, 0x1c1f ;  /* 0x001c1fff00047589 */ /* 0x00446600000e0000 */
[----:B------:R-:W-:Y:S04]  /*9800*/  MUFU.TANH R8, R8 ;  /* 0x0000000800087308 */ /* 0x000fe80000002400 */
        /* <DEDUP_REMOVED lines=10> */
[----:B--2---:R-:W-:Y:S04]  /*98b0*/  IADD3 R0, -R196, 0x1, R2 ;  /* 0x00000001c4007810 */ /* 0x004fe80007ffe102 */
[----:B------:R-:W-:Y:S01]  /*98c0*/  IADD3 R0, R0, c[0x0][0x1d0], RZ ;  /* 0x0000740000007a10 */ /* 0x000fe20007ffe0ff */
[C---:B-1----:R-:W-:Y:S04]  /*98d0*/  HMMA.16816.F32 R20, R188.reuse, R192, R20 ;  /* 0x000000c0bc14723c */ /* 0x042fe80000001814 */
[----:B------:R-:W-:Y:S01]  /*98e0*/  MUFU.TANH R5, R18 ;  /* 0x0000001200057308 */ /* 0x000fe20000002400 */
[----:B------:R-:W-:Y:S04]  /*98f0*/  IADD3 R0, R0, -c[0x0][0x168], RZ ;  /* 0x80005a0000007a10 */ /* 0x000fe80007ffe0ff */
[----:B------:R-:W-:Y:S01]  /*9900*/  IADD3 R2, R0, R4, RZ ;  /* 0x0000000400027210 */ /* 0x000fe20007ffe0ff */
[C---:B------:R-:W-:Y:S01]  /*9910*/  HMMA.16816.F32 R24, R188.reuse, R194, R24 ;  /* 0x000000c2bc18723c */ /* 0x040fe20000001818 */
[----:B------:R-:W1:Y:S02]  /*9920*/  LDSM.16.M88.4 R192, [R219+0xa800] ;  /* 0x00a80000dbc0783b */ /* 0x000e640000000200 */
[----:B------:R-:W-:Y:S01]  /*9930*/  ISETP.GT.AND P0, PT, R2, RZ, PT ;  /* 0x000000ff0200720c */ /* 0x000fe20003f04270 */
[----:B------:R-:W-:Y:S01]  /*9940*/  MUFU.TANH R17, R17 ;  /* 0x0000001100117308 */ /* 0x000fe20000002400 */
[----:B------:R-:W-:Y:S02]  /*9950*/  IADD3 R0, R0, R3, RZ ;  /* 0x0000000300007210 */ /* 0x000fe40007ffe0ff */
[----:B----4-:R-:W-:Y:S02]  /*9960*/  FSEL R11, R137, -INF , P0 ;  /* 0xff800000890b7808 */ /* 0x010fe40000000000 */
[C---:B------:R-:W-:Y:S02]  /*9970*/  ISETP.GT.AND P0, PT, R0.reuse, 0x1, PT ;  /* 0x000000010000780c */ /* 0x040fe40003f04270 */
[----:B------:R-:W-:Y:S02]  /*9980*/  ISETP.GT.AND P1, PT, R0, RZ, PT ;  /* 0x000000ff0000720c */ /* 0x000fe40003f24270 */
[----:B------:R-:W-:Y:S01]  /*9990*/  FMNMX.FTZ R3, R11, R135, !PT ;  /* 0x000000870b037209 */ /* 0x000fe20007810000 */
[----:B------:R-:W-:Y:S01]  /*99a0*/  MUFU.TANH R19, R19 ;  /* 0x0000001300137308 */ /* 0x000fe20000002400 */
[----:B------:R-:W-:Y:S01]  /*99b0*/  ISETP.GT.AND P2, PT, R2, 0x1, PT ;  /* 0x000000010200780c */ /* 0x000fe20003f44270 */
        /* <DEDUP_REMOVED lines=8> */
[----:B------:R-:W-:Y:S05]  /*9a40*/  FMUL.FTZ R27, R27, c[0x0][0x320] ;  /* 0x0000c8001b1b7a20 */ /* 0x000fea0000410000 */
[----:B------:R-:W-:Y:S01]  /*9a50*/  MUFU.TANH R24, R24 ;  /* 0x0000001800187308 */ /* 0x000fe20000002400 */
[C---:B-1----:R-:W-:Y:S09]  /*9a60*/  HMMA.16816.F32 R28, R188.reuse, R192, R28 ;  /* 0x000000c0bc1c723c */ /* 0x042ff2000000181c */
[----:B------:R-:W-:Y:S01]  /*9a70*/  MUFU.TANH R22, R22 ;  /* 0x0000001600167308 */ /* 0x000fe20000002400 */
[C---:B------:R-:W-:Y:S01]  /*9a80*/  HMMA.16816.F32 R32, R188.reuse, R194, R32 ;  /* 0x000000c2bc20723c */ /* 0x040fe20000001820 */
[----:B------:R-:W1:Y:S08]  /*9a90*/  LDSM.16.M88.4 R192, [R219+0xb000] ;  /* 0x00b00000dbc0783b */ /* 0x000e700000000200 */
[----:B------:R-:W-:Y:S10]  /*9aa0*/  MUFU.TANH R25, R25 ;  /* 0x0000001900197308 */ /* 0x000ff40000002400 */
        /* <DEDUP_REMOVED lines=14> */
[----:B------:R-:W1:Y:S01]  /*9b90*/  LDSM.16.M88.4 R192, [R219+0xb800] ;  /* 0x00b80000dbc0783b */ /* 0x000e620000000200 */
[----:B------:R-:W-:Y:S07]  /*9ba0*/  DEPBAR.LE SB0, 0x0 ;  /* 0x000080000000791a */ /* 0x000fee0000000000 */
[----:B------:R-:W-:Y:S01]  /*9bb0*/  MUFU.TANH R32, R32 ;  /* 0x0000002000207308 */ /* 0x000fe20000002400 */
[----:B------:R-:W-:Y:S04]  /*9bc0*/  BAR.SYNC.DEFER_BLOCKING 0x0 ;  /* 0x0000000000007b1d */ /* 0x000fe80000010000 */
[----:B------:R-:W-:Y:S02]  /*9bd0*/  FMUL.FTZ R36, R36, c[0x0][0x320] ;  /* 0x0000c80024247a20 */ /* 0x000fe40000410000 */
[----:B------:R-:W-:Y:S02]  /*9be0*/  FMUL.FTZ R38, R38, c[0x0][0x320] ;  /* 0x0000c80026267a20 */ /* 0x000fe40000410000 */
[----:B------:R-:W-:Y:S02]  /*9bf0*/  FMUL.FTZ R37, R37, c[0x0][0x320] ;  /* 0x0000c80025257a20 */ /* 0x000fe40000410000 */
[----:B------:R-:W-:Y:S04]  /*9c00*/  FMUL.FTZ R39, R39, c[0x0][0x320] ;  /* 0x0000c80027277a20 */ /* 0x000fe80000410000 */
[----:B------:R-:W-:Y:S02]  /*9c10*/  FMUL.FTZ R43, R43, c[0x0][0x320] ;  /* 0x0000c8002b2b7a20 */ /* 0x000fe40000410000 */
[----:B------:R-:W-:Y:S02]  /*9c20*/  FMUL.FTZ R40, R40, c[0x0][0x320] ;  /* 0x0000c80028287a20 */ /* 0x000fe40000410000 */
[----:B------:R-:W-:Y:S02]  /*9c30*/  FMUL.FTZ R41, R41, c[0x0][0x320] ;  /* 0x0000c80029297a20 */ /* 0x000fe40000410000 */
[----:B------:R-:W-:Y:S04]  /*9c40*/  FMUL.FTZ R42, R42, c[0x0][0x320] ;  /* 0x0000c8002a2a7a20 */ /* 0x000fe80000410000 */
[----:B------:R-:W-:Y:S01]  /*9c50*/  MUFU.TANH R41, R41 ;  /* 0x0000002900297308 */ /* 0x000fe20000002400 */
[C---:B-1----:R-:W-:Y:S09]  /*9c60*/  HMMA.16816.F32 R44, R188.reuse, R192, R44 ;  /* 0x000000c0bc2c723c */ /* 0x042ff2000000182c */
[----:B------:R-:W-:Y:S01]  /*9c70*/  MUFU.TANH R43, R43 ;  /* 0x0000002b002b7308 */ /* 0x000fe20000002400 */
[----:B------:R-:W-:Y:S01]  /*9c80*/  HMMA.16816.F32 R48, R188, R194, R48 ;  /* 0x000000c2bc30723c */ /* 0x000fe20000001830 */
[----:B------:R-:W2:Y:S08]  /*9c90*/  LDL.64 R188, [R1+0x20] ;  /* 0x0000200001bc7983 */ /* 0x000eb00000100a00 */
[----:B------:R-:W1:Y:S10]  /*9ca0*/  MUFU.TANH R132, R7 ;  /* 0x0000000700847308 */ /* 0x000e740000002400 */
[----:B------:R4:W1:Y:S01]  /*9cb0*/  MUFU.TANH R7, R10 ;  /* 0x0000000a00077308 */ /* 0x0008620000002400 */
[----:B------:R-:W-:Y:S02]  /*9cc0*/  FMUL.FTZ R45, R45, c[0x0][0x320] ;  /* 0x0000c8002d2d7a20 */ /* 0x000fe40000410000 */
[----:B------:R-:W-:Y:S02]  /*9cd0*/  FMUL.FTZ R46, R46, c[0x0][0x320] ;  /* 0x0000c8002e2e7a20 */ /* 0x000fe40000410000 */
[----:B------:R-:W-:Y:S02]  /*9ce0*/  FMUL.FTZ R44, R44, c[0x0][0x320] ;  /* 0x0000c8002c2c7a20 */ /* 0x000fe40000410000 */
[----:B------:R-:W-:Y:S02]  /*9cf0*/  FMUL.FTZ R47, R47, c[0x0][0x320] ;  /* 0x0000c8002f2f7a20 */ /* 0x000fe40000410000 */
[----:B------:R-:W-:Y:S01]  /*9d00*/  FMUL.FTZ R51, R51, c[0x0][0x320] ;  /* 0x0000c80033337a20 */ /* 0x000fe20000410000 */
[----:B------:R1:W-:Y:S10]  /*9d10*/  MUFU.TANH R192, R13 ;  /* 0x0000000d00c07308 */ /* 0x0003f40000002400 */
[----:B------:R3:W-:Y:S01]  /*9d20*/  MUFU.TANH R193, R14 ;  /* 0x0000000e00c17308 */ /* 0x0007e20000002400 */
[----:B----4-:R-:W-:Y:S02]  /*9d30*/  FSEL R10, R133, -INF , P1 ;  /* 0xff800000850a7808 */ /* 0x010fe40000800000 */
[----:B------:R-:W-:Y:S02]  /*9d40*/  ISETP.GT.AND P1, PT, R2, 0x8, PT ;  /* 0x000000080200780c */ /* 0x000fe40003f24270 */
[----:B------:R-:W-:Y:S05]  /*9d50*/  FMNMX.FTZ R4, R10, R136, !PT ;  /* 0x000000880a047209 */ /* 0x000fea0007810000 */
[----:B------:R4:W4:Y:S01]  /*9d60*/  MUFU.TANH R191, R12 ;  /* 0x0000000c00bf7308 */ /* 0x0009220000002400 */
[----:B-1----:R-:W-:Y:S02]  /*9d70*/  FSEL R13, R132, -INF , P0 ;  /* 0xff800000840d7808 */ /* 0x002fe40000000000 */
[----:B------:R-:W-:Y:S02]  /*9d80*/  ISETP.GT.AND P0, PT, R2, 0x9, PT ;  /* 0x000000090200780c */ /* 0x000fe40003f04270 */
[----:B------:R-:W-:Y:S05]  /*9d90*/  FMNMX.FTZ R4, R13, R4, !PT ;  /* 0x000000040d047209 */ /* 0x000fea0007810000 */
[----:B------:R-:W1:Y:S01]  /*9da0*/  MUFU.TANH R16, R16 ;  /* 0x0000001000107308 */ /* 0x000e620000002400 */
[----:B------:R-:W-:Y:S02]  /*9db0*/  FSEL R15, R9, -INF , P0 ;  /* 0xff800000090f7808 */ /* 0x000fe40000000000 */
[----:B------:R-:W-:Y:S02]  /*9dc0*/  ISETP.GT.AND P0, PT, R0, 0x9, PT ;  /* 0x000000090000780c */ /* 0x000fe40003f04270 */
[----:B---3--:R-:W-:Y:S02]  /*9dd0*/  FSEL R14, R8, -INF , P1 ;  /* 0xff800000080e7808 */ /* 0x008fe40000800000 */
[----:B------:R-:W-:Y:S02]  /*9de0*/  ISETP.GT.AND P1, PT, R0, 0x8, PT ;  /* 0x000000080000780c */ /* 0x000fe40003f24270 */
[----:B------:R-:W-:Y:S01]  /*9df0*/  FSEL R139, R139, -INF , P0 ;  /* 0xff8000008b8b7808 */ /* 0x000fe20000000000 */
[----:B------:R-:W3:Y:S01]  /*9e00*/  MUFU.TANH R20, R20 ;  /* 0x0000001400147308 */ /* 0x000ee20000002400 */
[----:B------:R-:W-:Y:S01]  /*9e10*/  FSEL R18, R7, -INF , P1 ;  /* 0xff80000007127808 */ /* 0x000fe20000800000 */
[----:B------:R-:W-:Y:S01]  /*9e20*/  FMUL.FTZ R7, R48, c[0x0][0x320] ;  /* 0x0000c80030077a20 */ /* 0x000fe20000410000 */
[----:B------:R-:W-:Y:S02]  /*9e30*/  ISETP.GT.AND P1, PT, R2, 0x10, PT ;  /* 0x000000100200780c */ /* 0x000fe40003f24270 */
[----:B----4-:R-:W-:Y:S02]  /*9e40*/  FSEL R12, R134, -INF , P2 ;  /* 0xff800000860c7808 */ /* 0x010fe40001000000 */
[----:B------:R-:W-:Y:S02]  /*9e50*/  ISETP.GT.AND P0, PT, R2, 0x11, PT ;  /* 0x000000110200780c */ /* 0x000fe40003f04270 */
[----:B------:R-:W-:Y:S01]  /*9e60*/  FMNMX.FTZ R3, R12, R3, !PT ;  /* 0x000000030c037209 */ /* 0x000fe20007810000 */
[----:B------:R-:W4:Y:S01]  /*9e70*/  MUFU.TANH R23, R23 ;  /* 0x0000001700177308 */ /* 0x000f220000002400 */
[----:B------:R-:W-:Y:S02]  /*9e80*/  FSEL R191, R191, -INF , P1 ;  /* 0xff800000bfbf7808 */ /* 0x000fe40000800000 */
[----:B------:R-:W-:Y:S02]  /*9e90*/  FSEL R192, R192, -INF , P0 ;  /* 0xff800000c0c07808 */ /* 0x000fe40000000000 */
[----:B------:R-:W-:Y:S02]  /*9ea0*/  FMNMX.FTZ R4, R18, R4, !PT ;  /* 0x0000000412047209 */ /* 0x000fe40007810000 */
[C---:B------:R-:W-:Y:S02]  /*9eb0*/  ISETP.GT.AND P1, PT, R0.reuse, 0x10, PT ;  /* 0x000000100000780c */ /* 0x040fe40003f24270 */
[----:B------:R-:W-:Y:S01]  /*9ec0*/  ISETP.GT.AND P0, PT, R0, 0x11, PT ;  /* 0x000000110000780c */ /* 0x000fe20003f04270 */
[----:B------:R-:W3:Y:S01]  /*9ed0*/  MUFU.TANH R30, R30 ;  /* 0x0000001e001e7308 */ /* 0x000ee20000002400 */
[----:B------:R-:W-:Y:S02]  /*9ee0*/  FMNMX.FTZ R3, R14, R3, !PT ;  /* 0x000000030e037209 */ /* 0x000fe40007810000 */
[----:B------:R-:W-:Y:S02]  /*9ef0*/  FMNMX.FTZ R4, R139, R4, !PT ;  /* 0x000000048b047209 */ /* 0x000fe40007810000 */
[----:B------:R-:W-:Y:S02]  /*9f00*/  FSEL R193, R193, -INF , P1 ;  /* 0xff800000c1c17808 */ /* 0x000fe40000800000 */
[----:B------:R-:W-:Y:S01]  /*9f10*/  FSEL R194, R6, -INF , P0 ;  /* 0xff80000006c27808 */ /* 0x000fe20000000000 */
[----:B------:R-:W-:Y:S01]  /*9f20*/  FMUL.FTZ R6, R49, c[0x0][0x320] ;  /* 0x0000c80031067a20 */ /* 0x000fe20000410000 */
[C---:B------:R-:W-:Y:S01]  /*9f30*/  ISETP.GT.AND P0, PT, R2.reuse, 0x19, PT ;  /* 0x000000190200780c */ /* 0x040fe20003f04270 */
[----:B------:R-:W3:Y:S01]  /*9f40*/  MUFU.TANH R31, R31 ;  /* 0x0000001f001f7308 */ /* 0x000ee20000002400 */
[----:B------:R-:W-:Y:S02]  /*9f50*/  ISETP.GT.AND P1, PT, R2, 0x18, PT ;  /* 0x000000180200780c */ /* 0x000fe40003f24270 */
[----:B------:R-:W-:Y:S02]  /*9f60*/  FMNMX.FTZ R3, R15, R3, !PT ;  /* 0x000000030f037209 */ /* 0x000fe40007810000 */
[----:B------:R-:W-:Y:S02]  /*9f70*/  FSEL R196, R17, -INF , P0 ;  /* 0xff80000011c47808 */ /* 0x000fe40000000000 */
[----:B-1----:R-:W-:Y:S02]  /*9f80*/  FSEL R195, R16, -INF , P1 ;  /* 0xff80000010c37808 */ /* 0x002fe40000800000 */
[C---:B------:R-:W-:Y:S01]  /*9f90*/  ISETP.GT.AND P0, PT, R0.reuse, 0x19, PT ;  /* 0x000000190000780c */ /* 0x040fe20003f04270 */
[----:B------:R-:W1:Y:S01]  /*9fa0*/  MUFU.TANH R33, R33 ;  /* 0x0000002100217308 */ /* 0x000e620000002400 */
[----:B------:R-:W-:Y:S02]  /*9fb0*/  FMNMX.FTZ R4, R193, R4, !PT ;  /* 0x00000004c1047209 */ /* 0x000fe40007810000 */
[----:B------:R-:W-:Y:S02]  /*9fc0*/  ISETP.GT.AND P1, PT, R0, 0x18, PT ;  /* 0x000000180000780c */ /* 0x000fe40003f24270 */
[----:B------:R-:W-:Y:S02]  /*9fd0*/  FMNMX.FTZ R3, R191, R3, !PT ;  /* 0x00000003bf037209 */ /* 0x000fe40007810000 */
[----:B------:R-:W-:Y:S02]  /*9fe0*/  FSEL R198, R19, -INF , P0 ;  /* 0xff80000013c67808 */ /* 0x000fe40000000000 */
[----:B------:R-:W-:Y:S01]  /*9ff0*/  FSEL R197, R5, -INF , P1 ;  /* 0xff80000005c57808 */ /* 0x000fe20000800000 */
[----:B------:R-:W1:Y:S01]  /*a000*/  MUFU.TANH R34, R34 ;  /* 0x0000002200227308 */ /* 0x000e620000002400 */
[----:B------:R-:W-:Y:S01]  /*a010*/  FMNMX.FTZ R4, R194, R4, !PT ;  /* 0x00000004c2047209 */ /* 0x000fe20007810000 */
[----:B------:R-:W-:Y:S01]  /*a020*/  FMUL.FTZ R5, R50, c[0x0][0x320] ;  /* 0x0000c80032057a20 */ /* 0x000fe20000410000 */
[C---:B------:R-:W-:Y:S02]  /*a030*/  ISETP.GT.AND P0, PT, R2.reuse, 0x21, PT ;  /* 0x000000210200780c */ /* 0x040fe40003f04270 */
[----:B------:R-:W-:Y:S02]  /*a040*/  ISETP.GT.AND P1, PT, R2, 0x20, PT ;  /* 0x000000200200780c */ /* 0x000fe40003f24270 */
[----:B------:R-:W-:Y:S02]  /*a050*/  FMNMX.FTZ R3, R192, R3, !PT ;  /* 0x00000003c0037209 */ /* 0x000fe40007810000 */
[----:B------:R-:W-:Y:S01]  /*a060*/  FSEL R202, R21, -INF , P0 ;  /* 0xff80000015ca7808 */ /* 0x000fe20000000000 */
[----:B------:R-:W1:Y:S01]  /*a070*/  MUFU.TANH R35, R35 ;  /* 0x0000002300237308 */ /* 0x000e620000002400 */
[----:B---3--:R-:W-:Y:S02]  /*a080*/  FSEL R203, R20, -INF , P1 ;  /* 0xff80000014cb7808 */ /* 0x008fe40000800000 */
[C---:B------:R-:W-:Y:S02]  /*a090*/  ISETP.GT.AND P1, PT, R0.reuse, 0x20, PT ;  /* 0x000000200000780c */ /* 0x040fe40003f24270 */
[----:B------:R-:W-:Y:S02]  /*a0a0*/  FMNMX.FTZ R4, R197, R4, !PT ;  /* 0x00000004c5047209 */ /* 0x000fe40007810000 */
[----:B------:R-:W-:Y:S02]  /*a0b0*/  ISETP.GT.AND P0, PT, R0, 0x21, PT ;  /* 0x000000210000780c */ /* 0x000fe40003f04270 */
[----:B------:R-:W-:Y:S01]  /*a0c0*/  FMNMX.FTZ R3, R195, R3, !PT ;  /* 0x00000003c3037209 */ /* 0x000fe20007810000 */
[----:B------:R-:W3:Y:S01]  /*a0d0*/  MUFU.TANH R36, R36 ;  /* 0x0000002400247308 */ /* 0x000ee20000002400 */
[----:B------:R-:W-:Y:S02]  /*a0e0*/  FMNMX.FTZ R4, R198, R4, !PT ;  /* 0x00000004c6047209 */ /* 0x000fe40007810000 */
[----:B------:R-:W-:Y:S02]  /*a0f0*/  FSEL R204, R22, -INF , P1 ;  /* 0xff80000016cc7808 */ /* 0x000fe40000800000 */
[C---:B------:R-:W-:Y:S02]  /*a100*/  ISETP.GT.AND P1, PT, R2.reuse, 0x28, PT ;  /* 0x000000280200780c */ /* 0x040fe40003f24270 */
[----:B----4-:R-:W-:Y:S02]  /*a110*/  FSEL R200, R23, -INF , P0 ;  /* 0xff80000017c87808 */ /* 0x010fe40000000000 */
[----:B------:R-:W-:Y:S01]  /*a120*/  ISETP.GT.AND P0, PT, R2, 0x29, PT ;  /* 0x000000290200780c */ /* 0x000fe20003f04270 */
[----:B------:R-:W4:Y:S01]  /*a130*/  MUFU.TANH R37, R37 ;  /* 0x0000002500257308 */ /* 0x000f220000002400 */
[----:B------:R-:W-:Y:S02]  /*a140*/  FMNMX.FTZ R3, R196, R3, !PT ;  /* 0x00000003c4037209 */ /* 0x000fe40007810000 */
[----:B------:R-:W-:Y:S02]  /*a150*/  FSEL R205, R24, -INF , P1 ;  /* 0xff80000018cd7808 */ /* 0x000fe40000800000 */
[----:B------:R-:W-:Y:S01]  /*a160*/  FSEL R199, R25, -INF , P0 ;  /* 0xff80000019c77808 */ /* 0x000fe20000000000 */
[----:B------:R-:W2:Y:S01]  /*a170*/  LDL.LU R24, [R1+0x10] ;  /* 0x0000100001187983 */ /* 0x000ea20000300800 */
[C---:B------:R-:W-:Y:S02]  /*a180*/  ISETP.GT.AND P1, PT, R0.reuse, 0x28, PT ;  /* 0x000000280000780c */ /* 0x040fe40003f24270 */
[----:B------:R-:W-:Y:S01]  /*a190*/  ISETP.GT.AND P0, PT, R0, 0x29, PT ;  /* 0x000000290000780c */ /* 0x000fe20003f04270 */
[----:B------:R-:W1:Y:S01]  /*a1a0*/  MUFU.TANH R38, R38 ;  /* 0x0000002600267308 */ /* 0x000e620000002400 */
[----:B------:R-:W-:Y:S02]  /*a1b0*/  FMNMX.FTZ R4, R204, R4, !PT ;  /* 0x00000004cc047209 */ /* 0x000fe40007810000 */
[----:B------:R-:W-:Y:S02]  /*a1c0*/  FMNMX.FTZ R3, R203, R3, !PT ;  /* 0x00000003cb037209 */ /* 0x000fe40007810000 */
[----:B------:R-:W-:Y:S02]  /*a1d0*/  FSEL R206, R26, -INF , P1 ;  /* 0xff8000001ace7808 */ /* 0x000fe40000800000 */
[----:B------:R-:W-:Y:S02]  /*a1e0*/  FSEL R207, R27, -INF , P0 ;  /* 0xff8000001bcf7808 */ /* 0x000fe40000000000 */
[----:B------:R-:W-:Y:S01]  /*a1f0*/  ISETP.GT.AND P0, PT, R2, 0x31, PT ;  /* 0x000000310200780c */ /* 0x000fe20003f04270 */
[----:B------:R-:W1:Y:S01]  /*a200*/  MUFU.TANH R39, R39 ;  /* 0x0000002700277308 */ /* 0x000e620000002400 */
[----:B------:R-:W-:Y:S02]  /*a210*/  FMNMX.FTZ R4, R200, R4, !PT ;  /* 0x00000004c8047209 */ /* 0x000fe40007810000 */
[----:B------:R-:W-:Y:S02]  /*a220*/  ISETP.GT.AND P1, PT, R2, 0x30, PT ;  /* 0x000000300200780c */ /* 0x000fe40003f24270 */
[----:B------:R-:W-:Y:S02]  /*a230*/  FMNMX.FTZ R3, R202, R3, !PT ;  /* 0x00000003ca037209 */ /* 0x000fe40007810000 */
[----:B------:R-:W-:Y:S02]  /*a240*/  FSEL R29, R29, -INF , P0 ;  /* 0xff8000001d1d7808 */ /* 0x000fe40000000000 */
[----:B------:R-:W-:Y:S01]  /*a250*/  FSEL R211, R28, -INF , P1 ;  /* 0xff8000001cd37808 */ /* 0x000fe20000800000 */
[----:B------:R-:W3:Y:S01]  /*a260*/  MUFU.TANH R40, R40 ;  /* 0x0000002800287308 */ /* 0x000ee20000002400 */
[----:B------:R-:W-:Y:S02]  /*a270*/  FMNMX.FTZ R4, R206, R4, !PT ;  /* 0x00000004ce047209 */ /* 0x000fe40007810000 */
[C---:B------:R-:W-:Y:S02]  /*a280*/  ISETP.GT.AND P1, PT, R0.reuse, 0x30, PT ;  /* 0x000000300000780c */ /* 0x040fe40003f24270 */
[----:B------:R-:W-:Y:S02]  /*a290*/  ISETP.GT.AND P0, PT, R0, 0x31, PT ;  /* 0x000000310000780c */ /* 0x000fe40003f04270 */
[----:B------:R-:W-:Y:S02]  /*a2a0*/  FMNMX.FTZ R3, R205, R3, !PT ;  /* 0x00000003cd037209 */ /* 0x000fe40007810000 */
[----:B------:R-:W-:Y:S01]  /*a2b0*/  FSEL R30, R30, -INF , P1 ;  /* 0xff8000001e1e7808 */ /* 0x000fe20000800000 */
[----:B------:R-:W3:Y:S01]  /*a2c0*/  MUFU.TANH R42, R42 ;  /* 0x0000002a002a7308 */ /* 0x000ee20000002400 */
[----:B------:R-:W-:Y:S02]  /*a2d0*/  FSEL R31, R31, -INF , P0 ;  /* 0xff8000001f1f7808 */ /* 0x000fe40000000000 */
[C---:B------:R-:W-:Y:S02]  /*a2e0*/  ISETP.GT.AND P1, PT, R2.reuse, 0x38, PT ;  /* 0x000000380200780c */ /* 0x040fe40003f24270 */
[----:B------:R-:W-:Y:S02]  /*a2f0*/  ISETP.GT.AND P0, PT, R2, 0x39, PT ;  /* 0x000000390200780c */ /* 0x000fe40003f04270 */
[----:B------:R-:W-:Y:S02]  /*a300*/  FMNMX.FTZ R4, R207, R4, !PT ;  /* 0x00000004cf047209 */ /* 0x000fe40007810000 */
[----:B------:R-:W-:Y:S01]  /*a310*/  FMNMX.FTZ R3, R199, R3, !PT ;  /* 0x00000003c7037209 */ /* 0x000fe20007810000 */
[----:B------:R-:W3:Y:S01]  /*a320*/  MUFU.TANH R45, R45 ;  /* 0x0000002d002d7308 */ /* 0x000ee20000002400 */
[----:B------:R-:W-:Y:S02]  /*a330*/  FSEL R214, R32, -INF , P1 ;  /* 0xff80000020d67808 */ /* 0x000fe40000800000 */
[----:B-1----:R-:W-:Y:S02]  /*a340*/  FSEL R213, R33, -INF , P0 ;  /* 0xff80000021d57808 */ /* 0x002fe40000000000 */
[----:B------:R-:W-:Y:S02]  /*a350*/  FMNMX.FTZ R4, R30, R4, !PT ;  /* 0x000000041e047209 */ /* 0x000fe40007810000 */
[C---:B------:R-:W-:Y:S02]  /*a360*/  ISETP.GT.AND P1, PT, R0.reuse, 0x38, PT ;  /* 0x000000380000780c */ /* 0x040fe40003f24270 */
[----:B------:R-:W-:Y:S01]  /*a370*/  ISETP.GT.AND P0, PT, R0, 0x39, PT ;  /* 0x000000390000780c */ /* 0x000fe20003f04270 */
[----:B------:R-:W1:Y:S01]  /*a380*/  MUFU.TANH R46, R46 ;  /* 0x0000002e002e7308 */ /* 0x000e620000002400 */
[----:B------:R-:W-:Y:S02]  /*a390*/  FMNMX.FTZ R3, R211, R3, !PT ;  /* 0x00000003d3037209 */ /* 0x000fe40007810000 */
[----:B------:R-:W-:Y:S02]  /*a3a0*/  FSEL R215, R34, -INF , P1 ;  /* 0xff80000022d77808 */ /* 0x000fe40000800000 */
[C---:B------:R-:W-:Y:S02]  /*a3b0*/  ISETP.GT.AND P1, PT, R2.reuse, 0x40, PT ;  /* 0x000000400200780c */ /* 0x040fe40003f24270 */
[----:B------:R-:W-:Y:S02]  /*a3c0*/  FSEL R35, R35, -INF , P0 ;  /* 0xff80000023237808 */ /* 0x000fe40000000000 */
[----:B------:R-:W-:Y:S01]  /*a3d0*/  FMNMX.FTZ R4, R31, R4, !PT ;  /* 0x000000041f047209 */ /* 0x000fe20007810000 */
[----:B------:R-:W1:Y:S01]  /*a3e0*/  MUFU.TANH R44, R44 ;  /* 0x0000002c002c7308 */ /* 0x000e620000002400 */
[----:B------:R-:W-:Y:S02]  /*a3f0*/  ISETP.GT.AND P0, PT, R2, 0x41, PT ;  /* 0x000000410200780c */ /* 0x000fe40003f04270 */
[----:B------:R-:W-:Y:S02]  /*a400*/  FMNMX.FTZ R3, R29, R3, !PT ;  /* 0x000000031d037209 */ /* 0x000fe40007810000 */
[----:B---3--:R-:W-:Y:S02]  /*a410*/  FSEL R36, R36, -INF , P1 ;  /* 0xff80000024247808 */ /* 0x008fe40000800000 */
[C---:B------:R-:W-:Y:S02]  /*a420*/  ISETP.GT.AND P1, PT, R0.reuse, 0x40, PT ;  /* 0x000000400000780c */ /* 0x040fe40003f24270 */
[----:B----4-:R-:W-:Y:S01]  /*a430*/  FSEL R37, R37, -INF , P0 ;  /* 0xff80000025257808 */ /* 0x010fe20000000000 */
[----:B------:R-:W3:Y:S01]  /*a440*/  MUFU.TANH R47, R47 ;  /* 0x0000002f002f7308 */ /* 0x000ee20000002400 */
[----:B------:R-:W-:Y:S02]  /*a450*/  ISETP.GT.AND P0, PT, R0, 0x41, PT ;  /* 0x000000410000780c */ /* 0x000fe40003f04270 */
[----:B------:R-:W-:Y:S02]  /*a460*/  FMNMX.FTZ R4, R215, R4, !PT ;  /* 0x00000004d7047209 */ /* 0x000fe40007810000 */
[----:B------:R-:W-:Y:S02]  /*a470*/  FMNMX.FTZ R3, R214, R3, !PT ;  /* 0x00000003d6037209 */ /* 0x000fe40007810000 */
[----:B------:R-:W-:Y:S02]  /*a480*/  FSEL R38, R38, -INF , P1 ;  /* 0xff80000026267808 */ /* 0x000fe40000800000 */
[----:B------:R-:W-:Y:S01]  /*a490*/  FSEL R39, R39, -INF , P0 ;  /* 0xff80000027277808 */ /* 0x000fe20000000000 */
[----:B------:R-:W4:Y:S01]  /*a4a0*/  MUFU.TANH R7, R7 ;  /* 0x0000000700077308 */ /* 0x000f220000002400 */
[----:B------:R-:W-:Y:S02]  /*a4b0*/  FMNMX.FTZ R4, R35, R4, !PT ;  /* 0x0000000423047209 */ /* 0x000fe40007810000 */
[C---:B------:R-:W-:Y:S02]  /*a4c0*/  ISETP.GT.AND P1, PT, R2.reuse, 0x48, PT ;  /* 0x000000480200780c */ /* 0x040fe40003f24270 */
[----:B------:R-:W-:Y:S02]  /*a4d0*/  ISETP.GT.AND P0, PT, R2, 0x49, PT ;  /* 0x000000490200780c */ /* 0x000fe40003f04270 */
[----:B------:R-:W-:Y:S02]  /*a4e0*/  FMNMX.FTZ R3, R213, R3, !PT ;  /* 0x00000003d5037209 */ /* 0x000fe40007810000 */
[----:B------:R-:W-:Y:S01]  /*a4f0*/  FSEL R16, R40, -INF , P1 ;  /* 0xff80000028107808 */ /* 0x000fe20000800000 */
[----:B------:R-:W1:Y:S01]  /*a500*/  MUFU.TANH R6, R6 ;  /* 0x0000000600067308 */ /* 0x000e620000002400 */
[----:B------:R-:W-:Y:S02]  /*a510*/  FSEL R17, R41, -INF , P0 ;  /* 0xff80000029117808 */ /* 0x000fe40000000000 */
[----:B------:R-:W-:Y:S02]  /*a520*/  ISETP.GT.AND P0, PT, R0, 0x49, PT ;  /* 0x000000490000780c */ /* 0x000fe40003f04270 */
[----:B------:R-:W-:Y:S02]  /*a530*/  FMNMX.FTZ R4, R38, R4, !PT ;  /* 0x0000000426047209 */ /* 0x000fe40007810000 */
[----:B------:R-:W-:Y:S02]  /*a540*/  ISETP.GT.AND P1, PT, R0, 0x48, PT ;  /* 0x000000480000780c */ /* 0x000fe40003f24270 */
[----:B------:R-:W-:Y:S01]  /*a550*/  FMNMX.FTZ R3, R36, R3, !PT ;  /* 0x0000000324037209 */ /* 0x000fe20007810000 */
[----:B------:R-:W3:Y:S01]  /*a560*/  MUFU.TANH R5, R5 ;  /* 0x0000000500057308 */ /* 0x000ee20000002400 */
[----:B------:R-:W-:Y:S02]  /*a570*/  FSEL R22, R43, -INF , P0 ;  /* 0xff8000002b167808 */ /* 0x000fe40000000000 */
[----:B------:R-:W-:Y:S02]  /*a580*/  FSEL R19, R42, -INF , P1 ;  /* 0xff8000002a137808 */ /* 0x000fe40000800000 */
[----:B------:R-:W-:Y:S02]  /*a590*/  ISETP.GT.AND P0, PT, R0, 0x50, PT ;  /* 0x000000500000780c */ /* 0x000fe40003f04270 */
[----:B------:R-:W-:Y:S02]  /*a5a0*/  FMNMX.FTZ R4, R39, R4, !PT ;  /* 0x0000000427047209 */ /* 0x000fe40007810000 */
[C---:B------:R-:W-:Y:S01]  /*a5b0*/  ISETP.GT.AND P1, PT, R2.reuse, 0x51, PT ;  /* 0x000000510200780c */ /* 0x040fe20003f24270 */
[----:B------:R-:W3:Y:S01]  /*a5c0*/  MUFU.TANH R134, R51 ;  /* 0x0000003300867308 */ /* 0x000ee20000002400 */
[----:B------:R-:W-:Y:S02]  /*a5d0*/  FMNMX.FTZ R3, R37, R3, !PT ;  /* 0x0000000325037209 */ /* 0x000fe40007810000 */
[----:B------:R-:W-:Y:S02]  /*a5e0*/  ISETP.GT.AND P2, PT, R2, 0x50, PT ;  /* 0x000000500200780c */ /* 0x000fe40003f44270 */
[----:B------:R-:W-:Y:S02]  /*a5f0*/  FSEL R210, R45, -INF , P1 ;  /* 0xff8000002dd27808 */ /* 0x000fe40000800000 */
[----:B-1----:R-:W-:Y:S02]  /*a600*/  FSEL R23, R46, -INF , P0 ;  /* 0xff8000002e177808 */ /* 0x002fe40000000000 */
[C---:B------:R-:W-:Y:S02]  /*a610*/  ISETP.GT.AND P0, PT, R2.reuse, 0x59, PT ;  /* 0x000000590200780c */ /* 0x040fe40003f04270 */
[----:B------:R-:W-:Y:S02]  /*a620*/  ISETP.GT.AND P1, PT, R2, 0x58, PT ;  /* 0x000000580200780c */ /* 0x000fe40003f24270 */
[----:B------:R-:W-:Y:S02]  /*a630*/  FMNMX.FTZ R2, R19, R4, !PT ;  /* 0x0000000413027209 */ /* 0x000fe40007810000 */
[----:B------:R-:W-:Y:S02]  /*a640*/  FMNMX.FTZ R3, R16, R3, !PT ;  /* 0x0000000310037209 */ /* 0x000fe40007810000 */
[----:B------:R-:W-:Y:S02]  /*a650*/  FSEL R212, R44, -INF , P2 ;  /* 0xff8000002cd47808 */ /* 0x000fe40001000000 */
[----:B------:R-:W-:Y:S02]  /*a660*/  ISETP.GT.AND P2, PT, R0, 0x51, PT ;  /* 0x000000510000780c */ /* 0x000fe40003f44270 */
[----:B------:R-:W-:Y:S02]  /*a670*/  FMNMX.FTZ R2, R22, R2, !PT ;  /* 0x0000000216027209 */ /* 0x000fe40007810000 */
[----:B------:R-:W-:Y:S02]  /*a680*/  FMNMX.FTZ R3, R17, R3, !PT ;  /* 0x0000000311037209 */ /* 0x000fe40007810000 */
[----:B---3--:R-:W-:Y:S02]  /*a690*/  FSEL R21, R47, -INF , P2 ;  /* 0xff8000002f157808 */ /* 0x008fe40001000000 */
        /* <DEDUP_REMOVED lines=8> */
[----:B------:R-:W-:Y:S02]  /*a720*/  FMNMX.FTZ R3, R210, R3, !PT ;  /* 0x00000003d2037209 */ /* 0x000fe40007810000 */
[----:B------:R-:W-:Y:S02]  /*a730*/  FSEL R134, R134, -INF , P0 ;  /* 0xff80000086867808 */ /* 0x000fe40000000000 */
[----:B------:R-:W-:Y:S02]  /*a740*/  FMNMX.FTZ R0, R20, R0, !PT ;  /* 0x0000000014007209 */ /* 0x000fe40007810000 */
[----:B------:R-:W-:Y:S02]  /*a750*/  FMNMX.FTZ R3, R209, R3, !PT ;  /* 0x00000003d1037209 */ /* 0x000fe40007810000 */
[----:B------:R-:W-:Y:S02]  /*a760*/  FMNMX.FTZ R0, R134, R0, !PT ;  /* 0x0000000086007209 */ /* 0x000fe40007810000 */
[----:B------:R-:W-:Y:S02]  /*a770*/  FMNMX.FTZ R3, R208, R3, !PT ;  /* 0x00000003d0037209 */ /* 0x000fe40007810000 */
[----:B------:R-:W-:Y:S01]  /*a780*/  ISETP.GE.AND P2, PT, R201, 0x1, PT ;  /* 0x00000001c900780c */ /* 0x000fe20003f46270 */
[----:B------:R-:W1:Y:S08]  /*a790*/  SHFL.BFLY PT, R2, R0, 0x2, 0x1f ;  /* 0x0c401f0000027f89 */ /* 0x000e7000000e0000 */
[----:B------:R-:W3:Y:S04]  /*a7a0*/  SHFL.BFLY PT, R133, R3, 0x2, 0x1f ;  /* 0x0c401f0003857f89 */ /* 0x000ee800000e0000 */
[----:B------:R-:W-:Y:S02]  /*a7b0*/  @P2 SHF.R.S32.HI R6, RZ, 0x1f, R252 ;  /* 0x0000001fff062819 */ /* 0x000fe400000114fc */
[----:B------:R-:W-:Y:S03]  /*a7c0*/  @P2 MOV R7, R138 ;  /* 0x0000008a00072202 */ /* 0x000fe60000000f00 */
[----:B------:R-:W-:Y:S01]  /*a7d0*/  @P2 IMAD R6, R6, c[0x0][0x1e0], RZ ;  /* 0x0000780006062a24 */ /* 0x000fe200078e02ff */
[----:B-1----:R-:W-:Y:S02]  /*a7e0*/  FMNMX.FTZ R0, R0, R2, !PT ;  /* 0x0000000200007209 */ /* 0x002fe40007810000 */
[----:B---3--:R-:W-:Y:S03]  /*a7f0*/  FMNMX.FTZ R133, R3, R133, !PT ;  /* 0x0000008503857209 */ /* 0x008fe60007810000 */
[----:B------:R-:W1:Y:S08]  /*a800*/  SHFL.BFLY PT, R3, R0, 0x1, 0x1f ;  /* 0x0c201f0000037f89 */ /* 0x000e7000000e0000 */
[----:B------:R-:W3:Y:S01]  /*a810*/  SHFL.BFLY PT, R4, R133, 0x1, 0x1f ;  /* 0x0c201f0085047f89 */ /* 0x000ee200000e0000 */
[----:B-1----:R-:W-:Y:S04]  /*a820*/  FMNMX.FTZ R132, R0, R3, !PT ;  /* 0x0000000300847209 */ /* 0x002fe80007810000 */
[C---:B------:R-:W-:Y:S04]  /*a830*/  FSETP.NEU.FTZ.AND P0, PT, R132.reuse, -INF , PT ;  /* 0xff8000008400780b */ /* 0x040fe80003f1d000 */
[----:B------:R-:W-:Y:S02]  /*a840*/  FSEL R0, R132, RZ, P0 ;  /* 0x000000ff84007208 */ /* 0x000fe40000000000 */
[----:B---3--:R-:W-:Y:S01]  /*a850*/  FMNMX.FTZ R133, R133, R4, !PT ;  /* 0x0000000485857209 */ /* 0x008fe20007810000 */
[----:B------:R-:W-:Y:S03]  /*a860*/  @P2 IMAD.WIDE.U32 R4, R252, c[0x0][0x1e0], RZ ;  /* 0x00007800fc042a25 */ /* 0x000fe600078e00ff */
[C---:B------:R-:W-:Y:S01]  /*a870*/  FSETP.NEU.FTZ.AND P1, PT, R133.reuse, -INF , PT ;  /* 0xff8000008500780b */ /* 0x040fe20003f3d000 */
[----:B------:R-:W-:Y:S02]  /*a880*/  FADD.FTZ R3, -R0, R136 ;  /* 0x0000008800037221 */ /* 0x000fe40000010100 */
[----:B------:R-:W-:Y:S01]  /*a890*/  @P2 IMAD R0, R252, c[0x0][0x1e4], R6 ;  /* 0x00007900fc002a24 */ /* 0x000fe200078e0206 */
[----:B--2---:R-:W-:Y:S01]  /*a8a0*/  @P2 MOV R6, R188 ;  /* 0x000000bc00062202 */ /* 0x004fe20000000f00 */
[----:B------:R-:W-:Y:S01]  /*a8b0*/  FMUL.FTZ R188, R132, c[0x0][0x2d0] ;  /* 0x0000b40084bc7a20 */ /* 0x000fe20000410000 */
[----:B------:R-:W-:Y:S02]  /*a8c0*/  FSEL R2, R133, RZ, P1 ;  /* 0x000000ff85027208 */ /* 0x000fe40000800000 */
[----:B------:R-:W-:Y:S01]  /*a8d0*/  @P2 IADD3 R0, R5, R0, RZ ;  /* 0x0000000005002210 */ /* 0x000fe20007ffe0ff */
[----:B------:R-:W-:Y:S01]  /*a8e0*/  @P2 IMAD.WIDE.U32 R6, R4, 0x60, R6 ;  /* 0x0000006004062825 */ /* 0x000fe200078e0006 */
[----:B------:R-:W-:Y:S03]  /*a8f0*/  FSEL R188, R188, RZ, P0 ;  /* 0x000000ffbcbc7208 */ /* 0x000fe60000000000 */
[----:B------:R-:W-:Y:S02]  /*a900*/  @P2 IMAD R0, R0, 0x60, RZ ;  /* 0x0000006000002824 */ /* 0x000fe400078e02ff */
[----:B------:R-:W-:Y:S02]  /*a910*/  FADD.FTZ R2, -R2, R135 ;  /* 0x0000008702027221 */ /* 0x000fe40000010100 */
[----:B------:R-:W-:Y:S01]  /*a920*/  FMUL.FTZ R135, R133, c[0x0][0x2d0] ;  /* 0x0000b40085877a20 */ /* 0x000fe20000410000 */
[----:B------:R-:W-:Y:S04]  /*a930*/  @P2 IADD3 R0, R7, R0, RZ ;  /* 0x0000000007002210 */ /* 0x000fe80007ffe0ff */
[C---:B------:R-:W-:Y:S02]  /*a940*/  @P2 SHF.L.U64.HI R0, R6.reuse, 0x1, R0 ;  /* 0x0000000106002819 */ /* 0x040fe40000010200 */
[----:B------:R-:W-:Y:S02]  /*a950*/  @P2 SHF.L.U32 R6, R6, 0x1, RZ ;  /* 0x0000000106062819 */ /* 0x000fe400000006ff */
[----:B------:R-:W-:Y:S02]  /*a960*/  FSEL R135, R135, RZ, P1 ;  /* 0x000000ff87877208 */ /* 0x000fe40000800000 */
[----:B------:R-:W-:Y:S03]  /*a970*/  @P2 IADD3 R4, P3, R6, c[0x0][0x1c8], RZ ;  /* 0x0000720006042a10 */ /* 0x000fe60007f7e0ff */
[--C-:B------:R-:W-:Y:S01]  /*a980*/  FFMA.FTZ R15, R15, c[0x0][0x2d0], -R135.reuse ;  /* 0x0000b4000f0f7a23 */ /* 0x100fe20000010887 */
[----:B------:R-:W-:Y:S05]  /*a990*/  @P2 IADD3.X R5, R0, c[0x0][0x1cc], RZ, P3, !PT ;  /* 0x0000730000052a10 */ /* 0x000fea0001ffe4ff */
[----:B------:R1:W-:Y:S01]  /*a9a0*/  @P2 LDGSTS.E.BYPASS.LTC128B.128 [R251+0xc100], [R4.64], !P4 ;  /* 0x0c10000004fb2fae */ /* 0x0003e2000e101d48 */
[----:B------:R-:W-:Y:S04]  /*a9b0*/  @P2 IADD3 R8, P4, R6, 0x80, RZ ;  /* 0x0000008006082810 */ /* 0x000fe80007f9e0ff */
[----:B------:R-:W-:Y:S04]  /*a9c0*/  @P2 IADD3 R8, P3, R8, c[0x0][0x1c8], RZ ;  /* 0x0000720008082a10 */ /* 0x000fe80007f7e0ff */
[--C-:B------:R-:W-:Y:S02]  /*a9d0*/  @P2 IADD3.X R9, RZ, c[0x0][0x1cc], R0.reuse, P3, P4 ;  /* 0x00007300ff092a10 */ /* 0x100fe40001fe8400 */
[----:B------:R-:W-:Y:S11]  /*a9e0*/  LOP3.LUT P4, RZ, R220, 0x1, RZ, 0xc0, !PT ;  /* 0x00000001dcff7812 */ /* 0x000ff6000788c0ff */
[----:B------:R-:W-:Y:S02]  /*a9f0*/  @!UPT UIADD3 URZ, URZ, URZ, URZ ;  /* 0x0000003f3f3ff290 */ /* 0x000fe4000fffe03f */
[----:B------:R2:W-:Y:S02]  /*aa00*/  @P2 LDGSTS.E.BYPASS.LTC128B.128 [R251+0xf100], [R8.64], !P4 ;  /* 0x0f10000008fb2fae */ /* 0x0005e4000e101d48 */
[----:B--2---:R-:W-:Y:S04]  /*aa10*/  @P2 IADD3 R8, P4, R6, 0x100, RZ ;  /* 0x0000010006082810 */ /* 0x004fe80007f9e0ff */
[----:B------:R-:W-:Y:S04]  /*aa20*/  @P2 IADD3 R8, P3, R8, c[0x0][0x1c8], RZ ;  /* 0x0000720008082a10 */ /* 0x000fe80007f7e0ff */
[--C-:B------:R-:W-:Y:S02]  /*aa30*/  @P2 IADD3.X R9, RZ, c[0x0][0x1cc], R0.reuse, P3, P4 ;  /* 0x00007300ff092a10 */ /* 0x100fe40001fe8400 */
[----:B------:R-:W-:Y:S03]  /*aa40*/  @P2 IADD3 R6, P4, R6, 0x180, RZ ;  /* 0x0000018006062810 */ /* 0x000fe60007f9e0ff */
[----:B------:R2:W-:Y:S01]  /*aa50*/  @P2 LDGSTS.E.BYPASS.LTC128B.128 [R251+0x12100], [R8.64], !P6 ;  /* 0x1210000008fb2fae */ /* 0x0005e2000f101d48 */
[----:B------:R-:W-:Y:S04]  /*aa60*/  @P2 IADD3 R6, P3, R6, c[0x0][0x1c8], RZ ;  /* 0x0000720006062a10 */ /* 0x000fe80007f7e0ff */
[----:B------:R-:W-:Y:S01]  /*aa70*/  @P2 IADD3.X R7, RZ, c[0x0][0x1cc], R0, P3, P4 ;  /* 0x00007300ff072a10 */ /* 0x000fe20001fe8400 */
[--C-:B------:R-:W-:Y:S01]  /*aa80*/  FFMA.FTZ R0, R11, c[0x0][0x2d0], -R135.reuse ;  /* 0x0000b4000b007a23 */ /* 0x100fe20000010887 */
[----:B------:R-:W-:Y:S03]  /*aa90*/  LOP3.LUT P4, RZ, R220, 0x1, RZ, 0xc0, !PT ;  /* 0x00000001dcff7812 */ /* 0x000fe6000788c0ff */
[----:B------:R3:W-:Y:S01]  /*aaa0*/  MUFU.EX2 R136, R0 ;  /* 0x0000000000887308 */ /* 0x0007e20000000800 */
[----:B------:R4:W-:Y:S01]  /*aab0*/  @P2 LDGSTS.E.BYPASS.LTC128B.128 [R251+0x15100], [R6.64], !P5 ;  /* 0x1510000006fb2fae */ /* 0x0009e2000e901d48 */
[--C-:B---3--:R-:W-:Y:S08]  /*aac0*/  FFMA.FTZ R0, R10, c[0x0][0x2d0], -R188.reuse ;  /* 0x0000b4000a007a23 */ /* 0x108ff000000108bc */
[----:B------:R3:W-:Y:S01]  /*aad0*/  MUFU.EX2 R138, R0 ;  /* 0x00000000008a7308 */ /* 0x0007e20000000800 */
[----:B----4-:R-:W-:Y:S02]  /*aae0*/  @P2 MOV R6, c[0x0][0x1e0] ;  /* 0x0000780000062a02 */ /* 0x010fe40000000f00 */
[----:B------:R-:W-:Y:S04]  /*aaf0*/  @P2 MOV R7, 0x6 ;  /* 0x0000000600072802 */ /* 0x000fe80000000f00 */
[C---:B------:R-:W-:Y:S02]  /*ab00*/  @P2 SHF.L.U64.HI R7, R6.reuse, R7, c[0x0][0x1e4] ;  /* 0x0000790006072619 */ /* 0x040fe40000010207 */
[----:B------:R-:W-:Y:S04]  /*ab10*/  @P2 SHF.L.U32 R6, R6, 0x6, RZ ;  /* 0x0000000606062819 */ /* 0x000fe800000006ff */
[----:B-1----:R-:W-:Y:S04]  /*ab20*/  @P2 IADD3 R4, P3, R4, R6, RZ ;  /* 0x0000000604042210 */ /* 0x002fe80007f7e0ff */
[C---:B------:R-:W-:Y:S02]  /*ab30*/  @P2 IADD3.X R5, R7.reuse, R5, RZ, P3, !PT ;  /* 0x0000000507052210 */ /* 0x040fe40001ffe4ff */
[----:B------:R-:W-:Y:S02]  /*ab40*/  LOP3.LUT P3, RZ, R220, 0x2, RZ, 0xc0, !PT ;  /* 0x00000002dcff7812 */ /* 0x000fe4000786c0ff */
[----:B------:R-:W4:Y:S01]  /*ab50*/  LDL.LU R220, [R1+0x98] ;  /* 0x0000980001dc7983 */ /* 0x000f220000300800 */
[----:B------:R-:W-:Y:S01]  /*ab60*/  @P2 IADD3 R6, P0, R6, R4, RZ ;  /* 0x0000000406062210 */ /* 0x000fe20007f1e0ff */
[--C-:B---3--:R-:W-:Y:S03]  /*ab70*/  FFMA.FTZ R0, R12, c[0x0][0x2d0], -R135.reuse ;  /* 0x0000b4000c007a23 */ /* 0x108fe60000010887 */
[----:B------:R-:W-:Y:S01]  /*ab80*/  @P2 IADD3.X R7, R7, R5, RZ, P0, !PT ;  /* 0x0000000507072210 */ /* 0x000fe200007fe4ff */
[----:B------:R1:W-:Y:S05]  /*ab90*/  MUFU.EX2 R137, R0 ;  /* 0x0000000000897308 */ /* 0x0003ea0000000800 */
[----:B------:R3:W-:Y:S08]  /*aba0*/  @P2 LDGSTS.E.BYPASS.LTC128B.128 [R251+0xd100], [R4.64], !P3 ;  /* 0x0d10000004fb2fae */ /* 0x0007f0000d901d48 */
[----:B------:R3:W-:Y:S08]  /*abb0*/  @P2 LDGSTS.E.BYPASS.LTC128B.128 [R251+0x10100], [R4.64+0x80], !P4 ;  /* 0x1010008004fb2fae */ /* 0x0007f0000e101d48 */
[----:B------:R3:W-:Y:S01]  /*abc0*/  @P2 LDGSTS.E.BYPASS.LTC128B.128 [R251+0x13100], [R4.64+0x100], !P6 ;  /* 0x1310010004fb2fae */ /* 0x0007e2000f101d48 */
[----:B-1----:R-:W-:Y:S02]  /*abd0*/  FMUL.FTZ R0, R2, c[0x0][0x2d0] ;  /* 0x0000b40002007a20 */ /* 0x002fe40000410000 */
[----:B------:R-:W-:Y:S05]  /*abe0*/  FFMA.FTZ R2, R13, c[0x0][0x2d0], -R188 ;  /* 0x0000b4000d027a23 */ /* 0x000fea00000108bc */
[----:B------:R3:W-:Y:S01]  /*abf0*/  @P2 LDGSTS.E.BYPASS.LTC128B.128 [R251+0x16100], [R4.64+0x180], !P5 ;  /* 0x1610018004fb2fae */ /* 0x0007e2000e901d48 */
[----:B------:R-:W2:Y:S07]  /*ac00*/  MUFU.EX2 R0, R0 ;  /* 0x0000000000007308 */ /* 0x000eae0000000800 */
[----:B------:R1:W-:Y:S03]  /*ac10*/  @P2 LDGSTS.E.BYPASS.LTC128B.128 [R251+0xe100], [R6.64], !P3 ;  /* 0x0e10000006fb2fae */ /* 0x0003e6000d901d48 */
[----:B------:R1:W-:Y:S05]  /*ac20*/  MUFU.EX2 R190, R2 ;  /* 0x0000000200be7308 */ /* 0x0003ea0000000800 */
[----:B------:R1:W-:Y:S08]  /*ac30*/  @P2 LDGSTS.E.BYPASS.LTC128B.128 [R251+0x11100], [R6.64+0x80], !P4 ;  /* 0x1110008006fb2fae */ /* 0x0003f0000e101d48 */
[----:B------:R1:W-:Y:S01]  /*ac40*/  @P2 LDGSTS.E.BYPASS.LTC128B.128 [R251+0x14100], [R6.64+0x100], !P6 ;  /* 0x1410010006fb2fae */ /* 0x0003e2000f101d48 */
[C---:B--2---:R-:W-:Y:S01]  /*ac50*/  FMUL.FTZ R8, R0.reuse, R144 ;  /* 0x0000009000087220 */ /* 0x044fe20000410000 */
[----:B------:R-:W-:Y:S01]  /*ac60*/  MOV R144, R36 ;  /* 0x0000002400907202 */ /* 0x000fe20000000f00 */
[C---:B------:R-:W-:Y:S02]  /*ac70*/  FMUL.FTZ R36, R0.reuse, R172 ;  /* 0x000000ac00247220 */ /* 0x040fe40000410000 */
[C---:B---3--:R-:W-:Y:S01]  /*ac80*/  FMUL.FTZ R4, R0.reuse, R140 ;  /* 0x0000008c00047220 */ /* 0x048fe20000410000 */
[----:B------:R-:W-:Y:S02]  /*ac90*/  MOV R140, R29 ;  /* 0x0000001d008c7202 */ /* 0x000fe40000000f00 */
[----:B------:R-:W2:Y:S01]  /*aca0*/  LDL.LU R172, [R1+0x18] ;  /* 0x0000180001ac7983 */ /* 0x000ea20000300800 */
[C---:B------:R-:W-:Y:S01]  /*acb0*/  FMUL.FTZ R5, R0.reuse, R141 ;  /* 0x0000008d00057220 */ /* 0x040fe20000410000 */
[----:B------:R-:W-:Y:S01]  /*acc0*/  MOV R141, R38 ;  /* 0x00000026008d7202 */ /* 0x000fe20000000f00 */
[----:B------:R-:W-:Y:S01]  /*acd0*/  FMUL.FTZ R9, R0, R145 ;  /* 0x0000009100097220 */ /* 0x000fe20000410000 */
[----:B------:R3:W-:Y:S01]  /*ace0*/  @P2 LDGSTS.E.BYPASS.LTC128B.128 [R251+0x17100], [R6.64+0x180], !P5 ;  /* 0x1710018006fb2fae */ /* 0x0007e2000e901d48 */
[----:B-1----:R-:W-:Y:S01]  /*acf0*/  FFMA.FTZ R2, R14, c[0x0][0x2d0], -R135 ;  /* 0x0000b4000e027a23 */ /* 0x002fe20000010887 */
[----:B------:R-:W-:Y:S01]  /*ad00*/  MUFU.EX2 R145, R15 ;  /* 0x0000000f00917308 */ /* 0x000fe20000000800 */
        /* <DEDUP_REMOVED lines=9> */
[----:B------:R1:W-:Y:S01]  /*ada0*/  MUFU.EX2 R189, R2 ;  /* 0x0000000200bd7308 */ /* 0x0003e20000000800 */
        /* <DEDUP_REMOVED lines=15> */
[----:B------:R-:W0:Y:S01]  /*aea0*/  LDGDEPBAR ;  /* 0x00000000000079af */ /* 0x000e220000000000 */
        /* <DEDUP_REMOVED lines=8> */
[----:B-1----:R-:W-:Y:S01]  /*af30*/  FMUL.FTZ R2, R3, c[0x0][0x2d0] ;  /* 0x0000b40003027a20 */ /* 0x002fe20000410000 */
[----:B------:R-:W-:Y:S01]  /*af40*/  MOV R180, R165 ;  /* 0x000000a500b47202 */ /* 0x000fe20000000f00 */
[C---:B------:R-:W-:Y:S01]  /*af50*/  FFMA.FTZ R3, R0.reuse, R24, R136 ;  /* 0x0000001800037223 */ /* 0x040fe20000010088 */
[C---:B------:R-:W-:Y:S01]  /*af60*/  F2FP.PACK_AB R136, R137.reuse, R136 ;  /* 0x000000888988723e */ /* 0x040fe200000000ff */
[C---:B------:R-:W-:Y:S01]  /*af70*/  FMUL.FTZ R24, R0.reuse, R160 ;  /* 0x000000a000187220 */ /* 0x040fe20000410000 */
[----:B------:R-:W-:Y:S01]  /*af80*/  MOV R160, R22 ;  /* 0x0000001600a07202 */ /* 0x000fe20000000f00 */
[----:B------:R-:W1:Y:S01]  /*af90*/  MUFU.EX2 R2, R2 ;  /* 0x0000000200027308 */ /* 0x000e620000000800 */
[C---:B------:R-:W-:Y:S01]  /*afa0*/  FMUL.FTZ R49, R0.reuse, R185 ;  /* 0x000000b900317220 */ /* 0x040fe20000410000 */
[----:B------:R-:W-:Y:S01]  /*afb0*/  MOV R185, R149 ;  /* 0x0000009500b97202 */ /* 0x000fe20000000f00 */
[C---:B------:R-:W-:Y:S01]  /*afc0*/  FMUL.FTZ R52, R0.reuse, R52 ;  /* 0x0000003400347220 */ /* 0x040fe20000410000 */
[----:B------:R-:W-:Y:S01]  /*afd0*/  MOV R176, R160 ;  /* 0x000000a000b07202 */ /* 0x000fe20000000f00 */
        /* <DEDUP_REMOVED lines=40> */
[C---:B-1----:R-:W-:Y:S01]  /*b260*/  FMUL.FTZ R35, R2.reuse, R171 ;  /* 0x000000ab02237220 */ /* 0x042fe20000410000 */
[----:B------:R-:W-:Y:S01]  /*b270*/  MOV R171, R144 ;  /* 0x0000009000ab7202 */ /* 0x000fe20000000f00 */
[C---:B---3--:R-:W-:Y:S01]  /*b280*/  FMUL.FTZ R6, R2.reuse, R142 ;  /* 0x0000008e02067220 */ /* 0x048fe20000410000 */
[----:B------:R1:W-:Y:S01]  /*b290*/  MUFU.EX2 R144, R0 ;  /* 0x0000000000907308 */ /* 0x0003e20000000800 */
[C---:B------:R-:W-:Y:S02]  /*b2a0*/  FMUL.FTZ R7, R2.reuse, R143 ;  /* 0x0000008f02077220 */ /* 0x040fe40000410000 */
[C---:B------:R-:W-:Y:S01]  /*b2b0*/  FMUL.FTZ R42, R2.reuse, R178 ;  /* 0x000000b2022a7220 */ /* 0x040fe20000410000 */
[----:B------:R-:W-:Y:S01]  /*b2c0*/  MOV R178, R140 ;  /* 0x0000008c00b27202 */ /* 0x000fe20000000f00 */
[C---:B------:R-:W-:Y:S01]  /*b2d0*/  FMUL.FTZ R11, R2.reuse, R147 ;  /* 0x00000093020b7220 */ /* 0x040fe20000410000 */
[----:B------:R-:W3:Y:S01]  /*b2e0*/  LDSM.16.MT88.4 R140, [R217] ;  /* 0x00000000d98c783b */ /* 0x000ee20000004200 */
[C---:B------:R-:W-:Y:S02]  /*b2f0*/  FMUL.FTZ R43, R2.reuse, R179 ;  /* 0x000000b3022b7220 */ /* 0x040fe40000410000 */
[C---:B------:R-:W-:Y:S02]  /*b300*/  FMUL.FTZ R50, R2.reuse, R186 ;  /* 0x000000ba02327220 */ /* 0x040fe40000410000 */
[C---:B------:R-:W-:Y:S02]  /*b310*/  FMUL.FTZ R51, R2.reuse, R187 ;  /* 0x000000bb02337220 */ /* 0x040fe40000410000 */
[----:B------:R-:W-:Y:S02]  /*b320*/  FMUL.FTZ R10, R2, R146 ;  /* 0x00000092020a7220 */ /* 0x000fe40000410000 */
[----:B------:R-:W-:Y:S01]  /*b330*/  FADD.FTZ R146, R137, R3 ;  /* 0x0000000389927221 */ /* 0x000fe20000010000 */
[----:B------:R-:W-:Y:S01]  /*b340*/  F2FP.PACK_AB R137, R190, R138 ;  /* 0x0000008abe89723e */ /* 0x000fe200000000ff */
[C---:B------:R-:W-:Y:S02]  /*b350*/  FMUL.FTZ R14, R2.reuse, R150 ;  /* 0x00000096020e7220 */ /* 0x040fe40000410000 */
[C---:B------:R-:W-:Y:S02]  /*b360*/  FMUL.FTZ R15, R2.reuse, R151 ;  /* 0x00000097020f7220 */ /* 0x040fe40000410000 */
[C---:B------:R-:W-:Y:S02]  /*b370*/  FMUL.FTZ R18, R2.reuse, R154 ;  /* 0x0000009a02127220 */ /* 0x040fe40000410000 */
[C---:B------:R-:W-:Y:S02]  /*b380*/  FMUL.FTZ R19, R2.reuse, R155 ;  /* 0x0000009b02137220 */ /* 0x040fe40000410000 */
[--C-:B-1----:R-:W-:Y:S02]  /*b390*/  FFMA.FTZ R0, R139, c[0x0][0x2d0], -R188.reuse ;  /* 0x0000b4008b007a23 */ /* 0x102fe400000108bc */
[C---:B------:R-:W-:Y:S02]  /*b3a0*/  FMUL.FTZ R22, R2.reuse, R158 ;  /* 0x0000009e02167220 */ /* 0x040fe40000410000 */
[----:B------:R-:W1:Y:S01]  /*b3b0*/  MUFU.EX2 R152, R0 ;  /* 0x0000000000987308 */ /* 0x000e620000000800 */
[C---:B------:R-:W-:Y:S02]  /*b3c0*/  FMUL.FTZ R23, R2.reuse, R159 ;  /* 0x0000009f02177220 */ /* 0x040fe40000410000 */
[C---:B------:R-:W-:Y:S02]  /*b3d0*/  FMUL.FTZ R26, R2.reuse, R162 ;  /* 0x000000a2021a7220 */ /* 0x040fe40000410000 */
        /* <DEDUP_REMOVED lines=11> */
[C---:B------:R-:W-:Y:S02]  /*b490*/  FMUL.FTZ R47, R2.reuse, R183 ;  /* 0x000000b7022f7220 */ /* 0x040fe40000410000 */
[C---:B------:R-:W-:Y:S02]  /*b4a0*/  FMUL.FTZ R54, R2.reuse, R54 ;  /* 0x0000003602367220 */ /* 0x040fe40000410000 */
[----:B------:R-:W-:Y:S01]  /*b4b0*/  FMUL.FTZ R55, R2, R55 ;  /* 0x0000003702377220 */ /* 0x000fe20000410000 */
[----:B-1----:R-:W-:Y:S01]  /*b4c0*/  F2FP.PACK_AB R139, R152, R144 ;  /* 0x00000090988b723e */ /* 0x002fe200000000ff */
        /* <DEDUP_REMOVED lines=39> */
[----:B------:R-:W-:Y:S02]  /*b740*/  FFMA.FTZ R3, R197, c[0x0][0x2d0], -R188 ;  /* 0x0000b400c5037a23 */ /* 0x000fe400000108bc */
[----:B------:R1:W-:Y:S01]  /*b750*/  MUFU.EX2 R150, R0 ;  /* 0x0000000000967308 */ /* 0x0003e20000000800 */
[--C-:B------:R-:W-:Y:S09]  /*b760*/  FFMA.FTZ R191, R212, c[0x0][0x2d0], -R135.reuse ;  /* 0x0000b400d4bf7a23 */ /* 0x100ff20000010887 */
[----:B------:R-:W-:Y:S01]  /*b770*/  MUFU.EX2 R191, R191 ;  /* 0x000000bf00bf7308 */ /* 0x000fe20000000800 */
[--C-:B-1----:R-:W-:Y:S02]  /*b780*/  FFMA.FTZ R0, R192, c[0x0][0x2d0], -R135.reuse ;  /* 0x0000b400c0007a23 */ /* 0x102fe40000010887 */
[--C-:B------:R-:W-:Y:S07]  /*b790*/  FFMA.FTZ R192, R210, c[0x0][0x2d0], -R135.reuse ;  /* 0x0000b400d2c07a23 */ /* 0x100fee0000010887 */
[----:B------:R1:W-:Y:S01]  /*b7a0*/  MUFU.EX2 R149, R0 ;  /* 0x0000000000957308 */ /* 0x0003e20000000800 */
[----:B--2---:R-:W-:Y:S01]  /*b7b0*/  FFMA.FTZ R2, R2, R172, R138 ;  /* 0x000000ac02027223 */ /* 0x004fe2000001008a */
[----:B------:R-:W-:Y:S02]  /*b7c0*/  F2FP.PACK_AB R138, R145, R189 ;  /* 0x000000bd918a723e */ /* 0x000fe400000000ff */
[----:B------:R-:W-:Y:S01]  /*b7d0*/  MOV R172, R156 ;  /* 0x0000009c00ac7202 */ /* 0x000fe20000000f00 */
[----:B------:R-:W-:Y:S05]  /*b7e0*/  FADD.FTZ R2, R190, R2 ;  /* 0x00000002be027221 */ /* 0x000fea0000010000 */
[----:B------:R2:W-:Y:S01]  /*b7f0*/  MUFU.EX2 R156, R3 ;  /* 0x00000003009c7308 */ /* 0x0005e20000000800 */
[C---:B---3--:R-:W-:Y:S05]  /*b800*/  HMMA.16816.F32 R4, R136.reuse, R140, R4 ;  /* 0x0000008c8804723c */ /* 0x048fea0000001804 */
[----:B------:R-:W-:Y:S02]  /*b810*/  FADD.FTZ R2, R144, R2 ;  /* 0x0000000290027221 */ /* 0x000fe40000010000 */
[----:B------:R-:W-:Y:S01]  /*b820*/  FFMA.FTZ R190, R172, c[0x0][0x2d0], -R188 ;  /* 0x0000b400acbe7a23 */ /* 0x000fe200000108bc */
[C---:B------:R-:W-:Y:S01]  /*b830*/  HMMA.16816.F32 R8, R136.reuse, R142, R8 ;  /* 0x0000008e8808723c */ /* 0x040fe20000001808 */
[----:B------:R-:W3:Y:S01]  /*b840*/  LDSM.16.MT88.4 R140, [R218] ;  /* 0x00000000da8c783b */ /* 0x000ee20000004200 */
[----:B------:R-:W-:Y:S02]  /*b850*/  MUFU.EX2 R192, R192 ;  /* 0x000000c000c07308 */ /* 0x000fe40000000800 */
[----:B------:R-:W-:Y:S02]  /*b860*/  FADD.FTZ R2, R152, R2 ;  /* 0x0000000298027221 */ /* 0x000fe40000010000 */
[--C-:B------:R-:W-:Y:S02]  /*b870*/  FFMA.FTZ R152, R185, c[0x0][0x2d0], -R135.reuse ;  /* 0x0000b400b9987a23 */ /* 0x100fe40000010887 */
[--C-:B-1----:R-:W-:Y:S04]  /*b880*/  FFMA.FTZ R0, R193, c[0x0][0x2d0], -R188.reuse ;  /* 0x0000b400c1007a23 */ /* 0x102fe800000108bc */
[----:B------:R1:W1:Y:S01]  /*b890*/  MUFU.EX2 R148, R0 ;  /* 0x0000000000947308 */ /* 0x0002620000000800 */
[--C-:B--2---:R-:W-:Y:S09]  /*b8a0*/  FFMA.FTZ R3, R206, c[0x0][0x2d0], -R188.reuse ;  /* 0x0000b400ce037a23 */ /* 0x104ff200000108bc */
[----:B------:R2:W-:Y:S10]  /*b8b0*/  MUFU.EX2 R161, R3 ;  /* 0x0000000300a17308 */ /* 0x0005f40000000800 */
[----:B------:R-:W-:Y:S01]  /*b8c0*/  MUFU.EX2 R190, R190 ;  /* 0x000000be00be7308 */ /* 0x000fe20000000800 */
[----:B-1----:R-:W-:Y:S01]  /*b8d0*/  FFMA.FTZ R0, R194, c[0x0][0x2d0], -R188 ;  /* 0x0000b400c2007a23 */ /* 0x002fe200000108bc */
[C---:B---3--:R-:W-:Y:S08]  /*b8e0*/  HMMA.16816.F32 R12, R136.reuse, R140, R12 ;  /* 0x0000008c880c723c */ /* 0x048ff0000000180c */
[----:B------:R1:W-:Y:S01]  /*b8f0*/  MUFU.EX2 R153, R0 ;  /* 0x0000000000997308 */ /* 0x0003e20000000800 */
[----:B--2---:R-:W-:Y:S03]  /*b900*/  FADD.FTZ R3, R148, R2 ;  /* 0x0000000294037221 */ /* 0x004fe60000010000 */
[--C-:B------:R-:W-:Y:S01]  /*b910*/  FFMA.FTZ R2, R178, c[0x0][0x2d0], -R135.reuse ;  /* 0x0000b400b2027a23 */ /* 0x100fe20000010887 */
[C---:B------:R-:W-:Y:S01]  /*b920*/  HMMA.16816.F32 R16, R136.reuse, R142, R16 ;  /* 0x0000008e8810723c */ /* 0x040fe20000001810 */
[----:B------:R-:W2:Y:S04]  /*b930*/  LDSM.16.MT88.4 R140, [R221] ;  /* 0x00000000dd8c783b */ /* 0x000ea80000004200 */
[----:B------:R3:W-:Y:S01]  /*b940*/  MUFU.EX2 R206, R2 ;  /* 0x0000000200ce7308 */ /* 0x0007e20000000800 */
[--C-:B-1----:R-:W-:Y:S09]  /*b950*/  FFMA.FTZ R0, R195, c[0x0][0x2d0], -R135.reuse ;  /* 0x0000b400c3007a23 */ /* 0x102ff20000010887 */
[----:B------:R1:W1:Y:S01]  /*b960*/  MUFU.EX2 R155, R0 ;  /* 0x00000000009b7308 */ /* 0x0002620000000800 */
[--C-:B---3--:R-:W-:Y:S01]  /*b970*/  FFMA.FTZ R2, R171, c[0x0][0x2d0], -R135.reuse ;  /* 0x0000b400ab027a23 */ /* 0x108fe20000010887 */
[C---:B--2---:R-:W-:Y:S03]  /*b980*/  HMMA.16816.F32 R20, R136.reuse, R140, R20 ;  /* 0x0000008c8814723c */ /* 0x044fe60000001814 */
[--C-:B-1----:R-:W-:Y:S05]  /*b990*/  FFMA.FTZ R0, R196, c[0x0][0x2d0], -R135.reuse ;  /* 0x0000b400c4007a23 */ /* 0x102fea0000010887 */
[C---:B------:R-:W-:Y:S01]  /*b9a0*/  HMMA.16816.F32 R24, R136.reuse, R142, R24 ;  /* 0x0000008e8818723c */ /* 0x040fe20000001818 */
[----:B----4-:R-:W1:Y:S01]  /*b9b0*/  LDSM.16.MT88.4 R140, [R220] ;  /* 0x00000000dc8c783b */ /* 0x010e620000004200 */
[----:B------:R2:W3:Y:S02]  /*b9c0*/  MUFU.EX2 R160, R0 ;  /* 0x0000000000a07308 */ /* 0x0004e40000000800 */
[----:B--2---:R-:W-:Y:S08]  /*b9d0*/  FFMA.FTZ R0, R198, c[0x0][0x2d0], -R188 ;  /* 0x0000b400c6007a23 */ /* 0x004ff000000108bc */
[----:B------:R-:W-:Y:S10]  /*b9e0*/  MUFU.EX2 R198, R152 ;  /* 0x0000009800c67308 */ /* 0x000ff40000000800 */
[----:B------:R2:W-:Y:S01]  /*b9f0*/  MUFU.EX2 R159, R0 ;  /* 0x00000000009f7308 */ /* 0x0005e20000000800 */
[C---:B-1----:R-:W-:Y:S08]  /*ba00*/  HMMA.16816.F32 R28, R136.reuse, R140, R28 ;  /* 0x0000008c881c723c */ /* 0x042ff0000000181c */
[C---:B------:R-:W-:Y:S01]  /*ba10*/  HMMA.16816.F32 R32, R136.reuse, R142, R32 ;  /* 0x0000008e8820723c */ /* 0x040fe20000001820 */
[----:B------:R-:W1:Y:S03]  /*ba20*/  LDSM.16.MT88.4 R140, [R217+0x3000] ;  /* 0x00300000d98c783b */ /* 0x000e660000004200 */
[----:B--2---:R-:W-:Y:S02]  /*ba30*/  FADD.FTZ R0, R189, R146 ;  /* 0x00000092bd007221 */ /* 0x004fe40000010000 */
[--C-:B------:R-:W-:Y:S02]  /*ba40*/  FFMA.FTZ R189, R209, c[0x0][0x2d0], -R135.reuse ;  /* 0x0000b400d1bd7a23 */ /* 0x100fe40000010887 */
[----:B------:R-:W-:Y:S02]  /*ba50*/  FADD.FTZ R151, R145, R0 ;  /* 0x0000000091977221 */ /* 0x000fe40000010000 */
[----:B------:R-:W-:Y:S02]  /*ba60*/  LDSM.16.MT88.4 R144, [R218+0x1000] ;  /* 0x00100000da90783b */ /* 0x000fe40000004200 */
[--C-:B------:R-:W-:Y:S01]  /*ba70*/  FFMA.FTZ R0, R203, c[0x0][0x2d0], -R135.reuse ;  /* 0x0000b400cb007a23 */ /* 0x100fe20000010887 */
[----:B------:R-:W-:Y:S10]  /*ba80*/  MUFU.EX2 R189, R189 ;  /* 0x000000bd00bd7308 */ /* 0x000ff40000000800 */
[----:B------:R2:W4:Y:S01]  /*ba90*/  MUFU.EX2 R158, R0 ;  /* 0x00000000009e7308 */ /* 0x0005220000000800 */
[C---:B-1----:R-:W-:Y:S08]  /*baa0*/  HMMA.16816.F32 R36, R136.reuse, R140, R36 ;  /* 0x0000008c8824723c */ /* 0x042ff00000001824 */
[C---:B------:R-:W-:Y:S01]  /*bab0*/  HMMA.16816.F32 R40, R136.reuse, R142, R40 ;  /* 0x0000008e8828723c */ /* 0x040fe20000001828 */
[----:B------:R-:W1:Y:S03]  /*bac0*/  LDSM.16.MT88.4 R140, [R218+0x3000] ;  /* 0x00300000da8c783b */ /* 0x000e660000004200 */
[--C-:B--2---:R-:W-:Y:S04]  /*bad0*/  FFMA.FTZ R0, R202, c[0x0][0x2d0], -R135.reuse ;  /* 0x0000b400ca007a23 */ /* 0x104fe80000010887 */
[----:B------:R2:W1:Y:S04]  /*bae0*/  MUFU.EX2 R167, R0 ;  /* 0x0000000000a77308 */ /* 0x0004680000000800 */
[--C-:B--2---:R-:W-:Y:S06]  /*baf0*/  FFMA.FTZ R0, R204, c[0x0][0x2d0], -R188.reuse ;  /* 0x0000b400cc007a23 */ /* 0x104fec00000108bc */
[----:B------:R2:W-:Y:S01]  /*bb00*/  MUFU.EX2 R157, R0 ;  /* 0x00000000009d7308 */ /* 0x0005e20000000800 */
[C---:B-1----:R-:W-:Y:S08]  /*bb10*/  HMMA.16816.F32 R44, R136.reuse, R140, R44 ;  /* 0x0000008c882c723c */ /* 0x042ff0000000182c */
[C---:B------:R-:W-:Y:S01]  /*bb20*/  HMMA.16816.F32 R48, R136.reuse, R142, R48 ;  /* 0x0000008e8830723c */ /* 0x040fe20000001830 */
[----:B------:R-:W1:Y:S03]  /*bb30*/  LDSM.16.MT88.4 R140, [R221+0x3000] ;  /* 0x00300000dd8c783b */ /* 0x000e660000004200 */
[--C-:B--2---:R-:W-:Y:S02]  /*bb40*/  FFMA.FTZ R0, R200, c[0x0][0x2d0], -R188.reuse ;  /* 0x0000b400c8007a23 */ /* 0x104fe400000108bc */
[----:B------:R-:W-:Y:S10]  /*bb50*/  MUFU.EX2 R200, R2 ;  /* 0x0000000200c87308 */ /* 0x000ff40000000800 */
[----:B------:R2:W-:Y:S01]  /*bb60*/  MUFU.EX2 R163, R0 ;  /* 0x0000000000a37308 */ /* 0x0005e20000000800 */
[C---:B-1----:R-:W-:Y:S08]  /*bb70*/  HMMA.16816.F32 R52, R136.reuse, R140, R52 ;  /* 0x0000008c8834723c */ /* 0x042ff00000001834 */
[C---:B------:R-:W-:Y:S01]  /*bb80*/  HMMA.16816.F32 R56, R136.reuse, R142, R56 ;  /* 0x0000008e8838723c */ /* 0x040fe20000001838 */
[----:B------:R-:W1:Y:S03]  /*bb90*/  LDSM.16.MT88.4 R140, [R220+0x3000] ;  /* 0x00300000dc8c783b */ /* 0x000e660000004200 */
[--C-:B--2---:R-:W-:Y:S04]  /*bba0*/  FFMA.FTZ R0, R205, c[0x0][0x2d0], -R135.reuse ;  /* 0x0000b400cd007a23 */ /* 0x104fe80000010887 */
[----:B------:R2:W1:Y:S04]  /*bbb0*/  MUFU.EX2 R166, R0 ;  /* 0x0000000000a67308 */ /* 0x0004680000000800 */
[----:B--2---:R-:W-:Y:S06]  /*bbc0*/  FFMA.FTZ R0, R199, c[0x0][0x2d0], -R135 ;  /* 0x0000b400c7007a23 */ /* 0x004fec0000010887 */
[----:B------:R2:W2:Y:S01]  /*bbd0*/  MUFU.EX2 R168, R0 ;  /* 0x0000000000a87308 */ /* 0x0004a20000000800 */
[C---:B-1----:R-:W-:Y:S08]  /*bbe0*/  HMMA.16816.F32 R60, R136.reuse, R140, R60 ;  /* 0x0000008c883c723c */ /* 0x042ff0000000183c */
[C---:B------:R-:W-:Y:S01]  /*bbf0*/  HMMA.16816.F32 R64, R136.reuse, R142, R64 ;  /* 0x0000008e8840723c */ /* 0x040fe20000001840 */
[----:B------:R-:W1:Y:S03]  /*bc00*/  LDSM.16.MT88.4 R140, [R217+0x6000] ;  /* 0x00600000d98c783b */ /* 0x000e660000004200 */
[----:B--2---:R-:W-:Y:S04]  /*bc10*/  FFMA.FTZ R0, R207, c[0x0][0x2d0], -R188 ;  /* 0x0000b400cf007a23 */ /* 0x004fe800000108bc */
[----:B------:R2:W-:Y:S04]  /*bc20*/  MUFU.EX2 R162, R0 ;  /* 0x0000000000a27308 */ /* 0x0005e80000000800 */
[----:B--2---:R-:W-:Y:S01]  /*bc30*/  FADD.FTZ R0, R150, R151 ;  /* 0x0000009796007221 */ /* 0x004fe20000010000 */
[C---:B-1----:R-:W-:Y:S03]  /*bc40*/  HMMA.16816.F32 R68, R136.reuse, R140, R68 ;  /* 0x0000008c8844723c */ /* 0x042fe60000001844 */
[----:B------:R-:W-:Y:S02]  /*bc50*/  FADD.FTZ R154, R149, R0 ;  /* 0x00000000959a7221 */ /* 0x000fe40000010000 */
[--C-:B------:R-:W-:Y:S02]  /*bc60*/  FFMA.FTZ R0, R211, c[0x0][0x2d0], -R135.reuse ;  /* 0x0000b400d3007a23 */ /* 0x100fe40000010887 */
[----:B------:R-:W-:Y:S01]  /*bc70*/  FADD.FTZ R154, R155, R154 ;  /* 0x0000009a9b9a7221 */ /* 0x000fe20000010000 */
[C---:B------:R-:W-:Y:S01]  /*bc80*/  HMMA.16816.F32 R72, R136.reuse, R142, R72 ;  /* 0x0000008e8848723c */ /* 0x040fe20000001848 */
[----:B------:R-:W1:Y:S01]  /*bc90*/  LDSM.16.MT88.4 R140, [R218+0x6000] ;  /* 0x00600000da8c783b */ /* 0x000e620000004200 */
[----:B------:R-:W2:Y:S02]  /*bca0*/  MUFU.EX2 R165, R0 ;  /* 0x0000000000a57308 */ /* 0x000ea40000000800 */
[----:B---3--:R-:W-:Y:S04]  /*bcb0*/  FADD.FTZ R2, R160, R154 ;  /* 0x0000009aa0027221 */ /* 0x008fe80000010000 */
[----:B----4-:R-:W-:Y:S04]  /*bcc0*/  FADD.FTZ R2, R158, R2 ;  /* 0x000000029e027221 */ /* 0x010fe80000010000 */
[----:B------:R-:W-:Y:S04]  /*bcd0*/  FADD.FTZ R2, R167, R2 ;  /* 0x00000002a7027221 */ /* 0x000fe80000010000 */
[----:B------:R-:W-:Y:S04]  /*bce0*/  FADD.FTZ R2, R166, R2 ;  /* 0x00000002a6027221 */ /* 0x000fe80000010000 */
[----:B------:R-:W-:Y:S04]  /*bcf0*/  FADD.FTZ R2, R168, R2 ;  /* 0x00000002a8027221 */ /* 0x000fe80000010000 */
[----:B--2---:R-:W-:Y:S02]  /*bd00*/  FADD.FTZ R2, R165, R2 ;  /* 0x00000002a5027221 */ /* 0x004fe40000010000 */
[----:B------:R-:W-:Y:S02]  /*bd10*/  FFMA.FTZ R0, R164, c[0x0][0x2d0], -R188 ;  /* 0x0000b400a4007a23 */ /* 0x000fe400000108bc */
[----:B------:R-:W-:Y:S02]  /*bd20*/  FADD.FTZ R2, R206, R2 ;  /* 0x00000002ce027221 */ /* 0x000fe40000010000 */
[----:B------:R2:W-:Y:S01]  /*bd30*/  MUFU.EX2 R164, R0 ;  /* 0x0000000000a47308 */ /* 0x0005e20000000800 */
[C---:B-1----:R-:W-:Y:S08]  /*bd40*/  HMMA.16816.F32 R76, R136.reuse, R140, R76 ;  /* 0x0000008c884c723c */ /* 0x042ff0000000184c */
[C---:B------:R-:W-:Y:S01]  /*bd50*/  HMMA.16816.F32 R80, R136.reuse, R142, R80 ;  /* 0x0000008e8850723c */ /* 0x040fe20000001850 */
[----:B------:R-:W1:Y:S03]  /*bd60*/  LDSM.16.MT88.4 R140, [R221+0x6000] ;  /* 0x00600000dd8c783b */ /* 0x000e660000004200 */
[----:B--2---:R-:W-:Y:S04]  /*bd70*/  FFMA.FTZ R0, R175, c[0x0][0x2d0], -R188 ;  /* 0x0000b400af007a23 */ /* 0x004fe800000108bc */
[----:B------:R2:W-:Y:S04]  /*bd80*/  MUFU.EX2 R204, R0 ;  /* 0x0000000000cc7308 */ /* 0x0005e80000000800 */
[--C-:B--2---:R-:W-:Y:S06]  /*bd90*/  FFMA.FTZ R0, R214, c[0x0][0x2d0], -R135.reuse ;  /* 0x0000b400d6007a23 */ /* 0x104fec0000010887 */
[----:B------:R2:W3:Y:S01]  /*bda0*/  MUFU.EX2 R205, R0 ;  /* 0x0000000000cd7308 */ /* 0x0004e20000000800 */
[C---:B-1----:R-:W-:Y:S08]  /*bdb0*/  HMMA.16816.F32 R84, R136.reuse, R140, R84 ;  /* 0x0000008c8854723c */ /* 0x042ff00000001854 */
[C---:B------:R-:W-:Y:S01]  /*bdc0*/  HMMA.16816.F32 R88, R136.reuse, R142, R88 ;  /* 0x0000008e8858723c */ /* 0x040fe20000001858 */
[----:B------:R-:W1:Y:S03]  /*bdd0*/  LDSM.16.MT88.4 R140, [R220+0x6000] ;  /* 0x00600000dc8c783b */ /* 0x000e660000004200 */
[----:B--2---:R-:W-:Y:S02]  /*bde0*/  FFMA.FTZ R0, R213, c[0x0][0x2d0], -R135 ;  /* 0x0000b400d5007a23 */ /* 0x004fe40000010887 */
[----:B---3--:R-:W-:Y:S02]  /*bdf0*/  FADD.FTZ R2, R205, R2 ;  /* 0x00000002cd027221 */ /* 0x008fe40000010000 */
[----:B------:R2:W3:Y:S01]  /*be00*/  MUFU.EX2 R207, R0 ;  /* 0x0000000000cf7308 */ /* 0x0004e20000000800 */
[C---:B-1----:R-:W-:Y:S03]  /*be10*/  HMMA.16816.F32 R92, R136.reuse, R140, R92 ;  /* 0x0000008c885c723c */ /* 0x042fe6000000185c */
[----:B--2---:R-:W-:Y:S02]  /*be20*/  FFMA.FTZ R0, R215, c[0x0][0x2d0], -R188 ;  /* 0x0000b400d7007a23 */ /* 0x004fe400000108bc */
[----:B---3--:R-:W-:Y:S04]  /*be30*/  FADD.FTZ R2, R207, R2 ;  /* 0x00000002cf027221 */ /* 0x008fe80000010000 */
[----:B------:R1:W-:Y:S01]  /*be40*/  MUFU.EX2 R203, R0 ;  /* 0x0000000000cb7308 */ /* 0x0003e20000000800 */
[C---:B------:R-:W-:Y:S01]  /*be50*/  HMMA.16816.F32 R96, R136.reuse, R142, R96 ;  /* 0x0000008e8860723c */ /* 0x040fe20000001860 */
[----:B------:R-:W2:Y:S02]  /*be60*/  LDSM.16.MT88.4 R140, [R217+0x9000] ;  /* 0x00900000d98c783b */ /* 0x000ea40000004200 */
[----:B------:R-:W-:Y:S02]  /*be70*/  FADD.FTZ R2, R200, R2 ;  /* 0x00000002c8027221 */ /* 0x000fe40000010000 */
[--C-:B-1----:R-:W-:Y:S04]  /*be80*/  FFMA.FTZ R0, R174, c[0x0][0x2d0], -R188.reuse ;  /* 0x0000b400ae007a23 */ /* 0x102fe800000108bc */
[----:B------:R1:W-:Y:S01]  /*be90*/  MUFU.EX2 R202, R0 ;  /* 0x0000000000ca7308 */ /* 0x0003e20000000800 */
[C---:B--2---:R-:W-:Y:S08]  /*bea0*/  HMMA.16816.F32 R100, R136.reuse, R140, R100 ;  /* 0x0000008c8864723c */ /* 0x044ff00000001864 */
[C---:B------:R-:W-:Y:S01]  /*beb0*/  HMMA.16816.F32 R104, R136.reuse, R142, R104 ;  /* 0x0000008e8868723c */ /* 0x040fe20000001868 */
[----:B------:R-:W2:Y:S03]  /*bec0*/  LDSM.16.MT88.4 R140, [R218+0x9000] ;  /* 0x00900000da8c783b */ /* 0x000ea60000004200 */
[----:B-1----:R-:W-:Y:S02]  /*bed0*/  FADD.FTZ R0, R153, R3 ;  /* 0x0000000399007221 */ /* 0x002fe40000010000 */
[--C-:B------:R-:W-:Y:S04]  /*bee0*/  FFMA.FTZ R3, R170, c[0x0][0x2d0], -R135.reuse ;  /* 0x0000b400aa037a23 */ /* 0x100fe80000010887 */
[----:B------:R1:W3:Y:S02]  /*bef0*/  MUFU.EX2 R199, R3 ;  /* 0x0000000300c77308 */ /* 0x0002e40000000800 */
[----:B-1----:R-:W-:Y:S02]  /*bf00*/  FFMA.FTZ R3, R173, c[0x0][0x2d0], -R188 ;  /* 0x0000b400ad037a23 */ /* 0x002fe400000108bc */
[----:B---3--:R-:W-:Y:S06]  /*bf10*/  FADD.FTZ R2, R199, R2 ;  /* 0x00000002c7027221 */ /* 0x008fec0000010000 */
[----:B------:R-:W-:Y:S01]  /*bf20*/  MUFU.EX2 R3, R3 ;  /* 0x0000000300037308 */ /* 0x000fe20000000800 */
[C---:B--2---:R-:W-:Y:S03]  /*bf30*/  HMMA.16816.F32 R108, R136.reuse, R140, R108 ;  /* 0x0000008c886c723c */ /* 0x044fe6000000186c */
[----:B------:R-:W-:Y:S05]  /*bf40*/  FADD.FTZ R2, R198, R2 ;  /* 0x00000002c6027221 */ /* 0x000fea0000010000 */
        /* <DEDUP_REMOVED lines=9> */
[----:B------:R-:W-:Y:S02]  /*bfe0*/  F2FP.PACK_AB R137, R153, R148 ;  /* 0x000000949989723e */ /* 0x000fe400000000ff */
[----:B------:R-:W-:Y:S01]  /*bff0*/  LDSM.16.MT88.4 R148, [R221+0x1800] ;  /* 0x00180000dd94783b */ /* 0x000fe20000004200 */
[----:B------:R-:W-:Y:S01]  /*c000*/  F2FP.PACK_AB R138, R160, R155 ;  /* 0x0000009ba08a723e */ /* 0x000fe200000000ff */
[--C-:B------:R-:W-:Y:S01]  /*c010*/  FFMA.FTZ R153, R184, c[0x0][0x2d0], -R135.reuse ;  /* 0x0000b400b8997a23 */ /* 0x100fe20000010887 */
[----:B------:R-:W-:Y:S01]  /*c020*/  F2FP.PACK_AB R139, R159, R156 ;  /* 0x0000009c9f8b723e */ /* 0x000fe200000000ff */
[----:B------:R-:W-:Y:S02]  /*c030*/  FADD.FTZ R156, R156, R0 ;  /* 0x000000009c9c7221 */ /* 0x000fe40000010000 */
[----:B------:R2:W3:Y:S01]  /*c040*/  MUFU.EX2 R196, R153 ;  /* 0x0000009900c47308 */ /* 0x0004e20000000800 */
[----:B------:R-:W-:Y:S01]  /*c050*/  FFMA.FTZ R135, R208, c[0x0][0x2d0], -R135 ;  /* 0x0000b400d0877a23 */ /* 0x000fe20000010887 */
[----:B------:R-:W-:Y:S01]  /*c060*/  LDSM.16.MT88.4 R184, [R218+0x5800] ;  /* 0x00580000dab8783b */ /* 0x000fe20000004200 */
[--C-:B------:R-:W-:Y:S02]  /*c070*/  FFMA.FTZ R160, R169, c[0x0][0x2d0], -R188.reuse ;  /* 0x0000b400a9a07a23 */ /* 0x100fe400000108bc */
[----:B------:R-:W-:Y:S05]  /*c080*/  FFMA.FTZ R0, R181, c[0x0][0x2d0], -R188 ;  /* 0x0000b400b5007a23 */ /* 0x000fea00000108bc */
[----:B------:R-:W4:Y:S01]  /*c090*/  LDL R208, [R1+0x4] ;  /* 0x0000040001d07983 */ /* 0x000f220000100800 */
[----:B------:R-:W-:Y:S10]  /*c0a0*/  MUFU.EX2 R135, R135 ;  /* 0x0000008700877308 */ /* 0x000ff40000000800 */
[----:B------:R3:W3:Y:S01]  /*c0b0*/  MUFU.EX2 R195, R0 ;  /* 0x0000000000c37308 */ /* 0x0006e20000000800 */
[C---:B-1----:R-:W-:Y:S01]  /*c0c0*/  HMMA.16816.F32 R4, R136.reuse, R140, R4 ;  /* 0x0000008c8804723c */ /* 0x042fe20000001804 */
[----:B--2---:R-:W-:Y:S02]  /*c0d0*/  LDSM.16.MT88.4 R152, [R221+0x2000] ;  /* 0x00200000dd98783b */ /* 0x004fe40000004200 */
[----:B---3--:R-:W-:Y:S04]  /*c0e0*/  FADD.FTZ R2, R196, R2 ;  /* 0x00000002c4027221 */ /* 0x008fe80000010000 */
[----:B------:R-:W-:Y:S01]  /*c0f0*/  FADD.FTZ R2, R191, R2 ;  /* 0x00000002bf027221 */ /* 0x000fe20000010000 */
[C---:B------:R-:W-:Y:S01]  /*c100*/  HMMA.16816.F32 R8, R136.reuse, R142, R8 ;  /* 0x0000008e8808723c */ /* 0x040fe20000001808 */
[----:B------:R-:W1:Y:S03]  /*c110*/  LDSM.16.MT88.4 R140, [R218+0x800] ;  /* 0x00080000da8c783b */ /* 0x000e660000004200 */
[--C-:B------:R-:W-:Y:S04]  /*c120*/  FFMA.FTZ R0, R180, c[0x0][0x2d0], -R188.reuse ;  /* 0x0000b400b4007a23 */ /* 0x100fe800000108bc */
[----:B------:R2:W3:Y:S01]  /*c130*/  MUFU.EX2 R197, R0 ;  /* 0x0000000000c57308 */ /* 0x0004e20000000800 */
[C---:B-1----:R-:W-:Y:S03]  /*c140*/  HMMA.16816.F32 R12, R136.reuse, R140, R12 ;  /* 0x0000008c880c723c */ /* 0x042fe6000000180c */
[--C-:B--2---:R-:W-:Y:S06]  /*c150*/  FFMA.FTZ R0, R177, c[0x0][0x2d0], -R188.reuse ;  /* 0x0000b400b1007a23 */ /* 0x104fec00000108bc */
[----:B------:R1:W2:Y:S01]  /*c160*/  MUFU.EX2 R194, R0 ;  /* 0x0000000000c27308 */ /* 0x0002a20000000800 */
[C---:B------:R-:W-:Y:S01]  /*c170*/  HMMA.16816.F32 R16, R136.reuse, R142, R16 ;  /* 0x0000008e8810723c */ /* 0x040fe20000001810 */
[----:B------:R-:W2:Y:S02]  /*c180*/  LDSM.16.MT88.4 R140, [R221+0x800] ;  /* 0x00080000dd8c783b */ /* 0x000ea40000004200 */
[--C-:B-1----:R-:W-:Y:S06]  /*c190*/  FFMA.FTZ R0, R176, c[0x0][0x2d0], -R188.reuse ;  /* 0x0000b400b0007a23 */ /* 0x102fec00000108bc */
[----:B------:R-:W-:Y:S03]  /*c1a0*/  LDSM.16.MT88.4 R176, [R217+0x5800] ;  /* 0x00580000d9b0783b */ /* 0x000fe60000004200 */
[----:B------:R-:W-:Y:S01]  /*c1b0*/  FFMA.FTZ R188, R134, c[0x0][0x2d0], -R188 ;  /* 0x0000b40086bc7a23 */ /* 0x000fe200000108bc */
[----:B------:R1:W1:Y:S10]  /*c1c0*/  MUFU.EX2 R193, R0 ;  /* 0x0000000000c17308 */ /* 0x0002740000000800 */
[----:B------:R3:W-:Y:S01]  /*c1d0*/  MUFU.EX2 R134, R160 ;  /* 0x000000a000867308 */ /* 0x0007e20000000800 */
[C---:B--2---:R-:W-:Y:S09]  /*c1e0*/  HMMA.16816.F32 R20, R136.reuse, R140, R20 ;  /* 0x0000008c8814723c */ /* 0x044ff20000001814 */
[----:B------:R-:W2:Y:S01]  /*c1f0*/  MUFU.EX2 R188, R188 ;  /* 0x000000bc00bc7308 */ /* 0x000ea20000000800 */
[C---:B------:R-:W-:Y:S01]  /*c200*/  HMMA.16816.F32 R24, R136.reuse, R142, R24 ;  /* 0x0000008e8818723c */ /* 0x040fe20000001818 */
[----:B------:R-:W2:Y:S02]  /*c210*/  LDSM.16.MT88.4 R140, [R220+0x800] ;  /* 0x00080000dc8c783b */ /* 0x000ea40000004200 */
[----:B-1----:R-:W-:Y:S04]  /*c220*/  FADD.FTZ R0, R159, R156 ;  /* 0x0000009c9f007221 */ /* 0x002fe80000010000 */
[----:B------:R-:W-:Y:S05]  /*c230*/  FADD.FTZ R0, R157, R0 ;  /* 0x000000009d007221 */ /* 0x000fea0000010000 */
[----:B------:R-:W-:Y:S04]  /*c240*/  FADD.FTZ R0, R163, R0 ;  /* 0x00000000a3007221 */ /* 0x000fe80000010000 */
[----:B------:R-:W-:Y:S04]  /*c250*/  FADD.FTZ R0, R161, R0 ;  /* 0x00000000a1007221 */ /* 0x000fe80000010000 */
[----:B------:R-:W-:Y:S04]  /*c260*/  FADD.FTZ R0, R162, R0 ;  /* 0x00000000a2007221 */ /* 0x000fe80000010000 */
[----:B------:R-:W-:Y:S04]  /*c270*/  FADD.FTZ R0, R164, R0 ;  /* 0x00000000a4007221 */ /* 0x000fe80000010000 */
[----:B------:R-:W-:Y:S04]  /*c280*/  FADD.FTZ R0, R204, R0 ;  /* 0x00000000cc007221 */ /* 0x000fe80000010000 */
[----:B------:R-:W-:Y:S04]  /*c290*/  FADD.FTZ R0, R203, R0 ;  /* 0x00000000cb007221 */ /* 0x000fe80000010000 */
[----:B------:R-:W-:Y:S04]  /*c2a0*/  FADD.FTZ R0, R202, R0 ;  /* 0x00000000ca007221 */ /* 0x000fe80000010000 */
[----:B------:R-:W-:Y:S01]  /*c2b0*/  FADD.FTZ R0, R195, R0 ;  /* 0x00000000c3007221 */ /* 0x000fe20000010000 */
[C---:B--2---:R-:W-:Y:S03]  /*c2c0*/  HMMA.16816.F32 R28, R136.reuse, R140, R28 ;  /* 0x0000008c881c723c */ /* 0x044fe6000000181c */
[----:B---3--:R-:W-:Y:S04]  /*c2d0*/  FADD.FTZ R0, R197, R0 ;  /* 0x00000000c5007221 */ /* 0x008fe80000010000 */
[----:B------:R-:W-:Y:S01]  /*c2e0*/  FADD.FTZ R0, R194, R0 ;  /* 0x00000000c2007221 */ /* 0x000fe20000010000 */
[C---:B------:R-:W-:Y:S01]  /*c2f0*/  HMMA.16816.F32 R32, R136.reuse, R142, R32 ;  /* 0x0000008e8820723c */ /* 0x040fe20000001820 */
[----:B------:R-:W1:Y:S03]  /*c300*/  LDSM.16.MT88.4 R140, [R217+0x3800] ;  /* 0x00380000d98c783b */ /* 0x000e660000004200 */
[----:B------:R-:W-:Y:S04]  /*c310*/  FADD.FTZ R0, R193, R0 ;  /* 0x00000000c1007221 */ /* 0x000fe80000010000 */
[C---:B-1----:R-:W-:Y:S08]  /*c320*/  HMMA.16816.F32 R36, R136.reuse, R140, R36 ;  /* 0x0000008c8824723c */ /* 0x042ff00000001824 */
[C---:B------:R-:W-:Y:S01]  /*c330*/  HMMA.16816.F32 R40, R136.reuse, R142, R40 ;  /* 0x0000008e8828723c */ /* 0x040fe20000001828 */
[----:B------:R-:W1:Y:S07]  /*c340*/  LDSM.16.MT88.4 R140, [R218+0x3800] ;  /* 0x00380000da8c783b */ /* 0x000e6e0000004200 */
[C---:B-1----:R-:W-:Y:S08]  /*c350*/  HMMA.16816.F32 R44, R136.reuse, R140, R44 ;  /* 0x0000008c882c723c */ /* 0x042ff0000000182c */
[C---:B------:R-:W-:Y:S01]  /*c360*/  HMMA.16816.F32 R48, R136.reuse, R142, R48 ;  /* 0x0000008e8830723c */ /* 0x040fe20000001830 */
[----:B------:R-:W1:Y:S02]  /*c370*/  LDSM.16.MT88.4 R140, [R221+0x3800] ;  /* 0x00380000dd8c783b */ /* 0x000e640000004200 */
[----:B----4-:R-:W-:Y:S02]  /*c380*/  ISETP.GT.AND P0, PT, R201, R208, PT ;  /* 0x000000d0c900720c */ /* 0x010fe40003f04270 */
[----:B------:R-:W-:Y:S03]  /*c390*/  MOV R201, R252 ;  /* 0x000000fc00c97202 */ /* 0x000fe60000000f00 */
        /* <DEDUP_REMOVED lines=33> */
[----:B------:R-:W-:Y:S02]  /*c5b0*/  F2FP.PACK_AB R138, R168, R166 ;  /* 0x000000a6a88a723e */ /* 0x000fe400000000ff */
[----:B------:R-:W-:Y:S05]  /*c5c0*/  F2FP.PACK_AB R139, R162, R161 ;  /* 0x000000a1a28b723e */ /* 0x000fea00000000ff */
[----:B------:R-:W-:Y:S08]  /*c5d0*/  LDSM.16.MT88.4 R160, [R221+0x2800] ;  /* 0x00280000dda0783b */ /* 0x000ff00000004200 */
[----:B------:R-:W-:Y:S01]  /*c5e0*/  LDSM.16.MT88.4 R168, [R220+0x2800] ;  /* 0x00280000dca8783b */ /* 0x000fe20000004200 */
        /* <DEDUP_REMOVED lines=98> */
[----:B------:R-:W-:Y:S01]  /*cc10*/  HMMA.16816.F32 R128, R136, R142, R128 ;  /* 0x0000008e8880723c */ /* 0x000fe20000001880 */
[----:B------:R-:W1:Y:S06]  /*cc20*/  LDSM.16.MT88.4 R140, [R220+0x2000] ;  /* 0x00200000dc8c783b */ /* 0x000e6c0000004200 */
[----:B------:R-:W-:Y:S02]  /*cc30*/  F2FP.PACK_AB R136, R199, R200 ;  /* 0x000000c8c788723e */ /* 0x000fe400000000ff */
[----:B------:R-:W-:Y:S03]  /*cc40*/  F2FP.PACK_AB R137, R197, R195 ;  /* 0x000000c3c589723e */ /* 0x000fe600000000ff */
[----:B------:R-:W-:Y:S02]  /*cc50*/  F2FP.PACK_AB R138, R196, R198 ;  /* 0x000000c6c48a723e */ /* 0x000fe400000000ff */
[----:B------:R-:W-:Y:S07]  /*cc60*/  F2FP.PACK_AB R139, R193, R194 ;  /* 0x000000c2c18b723e */ /* 0x000fee00000000ff */
        /* <DEDUP_REMOVED lines=17> */
[----:B------:R-:W2:Y:S07]  /*cd80*/  LDSM.16.MT88.4 R156, [R221+0x8000] ;  /* 0x00800000dd9c783b */ /* 0x000eae0000004200 */
[C---:B---3--:R-:W-:Y:S08]  /*cd90*/  HMMA.16816.F32 R52, R136.reuse, R148, R52 ;  /* 0x000000948834723c */ /* 0x048ff00000001834 */
[C---:B------:R-:W-:Y:S01]  /*cda0*/  HMMA.16816.F32 R56, R136.reuse, R150, R56 ;  /* 0x000000968838723c */ /* 0x040fe20000001838 */
[----:B------:R-:W3:Y:S07]  /*cdb0*/  LDSM.16.MT88.4 R148, [R220+0x8000] ;  /* 0x00800000dc94783b */ /* 0x000eee0000004200 */
[C---:B----4-:R-:W-:Y:S08]  /*cdc0*/  HMMA.16816.F32 R60, R136.reuse, R152, R60 ;  /* 0x00000098883c723c */ /* 0x050ff0000000183c */
        /* <DEDUP_REMOVED lines=11> */
[C---:B---3--:R-:W-:Y:S08]  /*ce80*/  HMMA.16816.F32 R92, R136.reuse, R148, R92 ;  /* 0x00000094885c723c */ /* 0x048ff0000000185c */
[C---:B------:R-:W-:Y:S01]  /*ce90*/  HMMA.16816.F32 R96, R136.reuse, R150, R96 ;  /* 0x000000968860723c */ /* 0x040fe20000001860 */
[----:B------:R-:W3:Y:S07]  /*cea0*/  LDSM.16.MT88.4 R148, [R217+0x2800] ;  /* 0x00280000d994783b */ /* 0x000eee0000004200 */
[C---:B-1----:R-:W-:Y:S08]  /*ceb0*/  HMMA.16816.F32 R100, R136.reuse, R140, R100 ;  /* 0x0000008c8864723c */ /* 0x042ff00000001864 */
[C---:B------:R-:W-:Y:S08]  /*cec0*/  HMMA.16816.F32 R104, R136.reuse, R142, R104 ;  /* 0x0000008e8868723c */ /* 0x040ff00000001868 */
[C---:B------:R-:W-:Y:S08]  /*ced0*/  HMMA.16816.F32 R108, R136.reuse, R152, R108 ;  /* 0x00000098886c723c */ /* 0x040ff0000000186c */
[C---:B------:R-:W-:Y:S01]  /*cee0*/  HMMA.16816.F32 R112, R136.reuse, R154, R112 ;  /* 0x0000009a8870723c */ /* 0x040fe20000001870 */
[----:B------:R-:W1:Y:S07]  /*cef0*/  LDSM.16.MT88.4 R152, [R218+0x2800] ;  /* 0x00280000da98783b */ /* 0x000e6e0000004200 */
[C---:B--2---:R-:W-:Y:S08]  /*cf00*/  HMMA.16816.F32 R116, R136.reuse, R144, R116 ;  /* 0x000000908874723c */ /* 0x044ff00000001874 */
[C---:B------:R-:W-:Y:S08]  /*cf10*/  HMMA.16816.F32 R120, R136.reuse, R146, R120 ;  /* 0x000000928878723c */ /* 0x040ff00000001878 */
[C---:B----4-:R-:W-:Y:S08]  /*cf20*/  HMMA.16816.F32 R124, R136.reuse, R156, R124 ;  /* 0x0000009c887c723c */ /* 0x050ff0000000187c */
[----:B------:R-:W-:Y:S07]  /*cf30*/  HMMA.16816.F32 R128, R136, R158, R128 ;  /* 0x0000009e8880723c */ /* 0x000fee0000001880 */
[----:B------:R-:W-:Y:S02]  /*cf40*/  F2FP.PACK_AB R136, R192, R191 ;  /* 0x000000bfc088723e */ /* 0x000fe400000000ff */
[----:B------:R-:W-:Y:S03]  /*cf50*/  F2FP.PACK_AB R137, R190, R3 ;  /* 0x00000003be89723e */ /* 0x000fe600000000ff */
[----:B------:R-:W-:Y:S01]  /*cf60*/  F2FP.PACK_AB R138, R135, R189 ;  /* 0x000000bd878a723e */ /* 0x000fe200000000ff */
[----:B------:R-:W-:Y:S01]  /*cf70*/  FADD.FTZ R3, R3, R0 ;  /* 0x0000000003037221 */ /* 0x000fe20000010000 */
[----:B------:R-:W-:Y:S01]  /*cf80*/  F2FP.PACK_AB R139, R188, R134 ;  /* 0x00000086bc8b723e */ /* 0x000fe200000000ff */
[----:B------:R-:W-:Y:S02]  /*cf90*/  FADD.FTZ R0, R192, R2 ;  /* 0x00000002c0007221 */ /* 0x000fe40000010000 */
[----:B------:R-:W-:Y:S02]  /*cfa0*/  FADD.FTZ R3, R190, R3 ;  /* 0x00000003be037221 */ /* 0x000fe40000010000 */
[----:B------:R-:W-:Y:S02]  /*cfb0*/  FADD.FTZ R2, R189, R0 ;  /* 0x00000000bd027221 */ /* 0x000fe40000010000 */
[C---:B---3--:R-:W-:Y:S01]  /*cfc0*/  HMMA.16816.F32 R140, R136.reuse, R148, R4 ;  /* 0x00000094888c723c */ /* 0x048fe20000001804 */
[----:B------:R-:W2:Y:S02]  /*cfd0*/  LDSM.16.MT88.4 R4, [R221+0x5800] ;  /* 0x00580000dd04783b */ /* 0x000ea40000004200 */
[----:B------:R-:W-:Y:S01]  /*cfe0*/  FADD.FTZ R2, R135, R2 ;  /* 0x0000000287027221 */ /* 0x000fe20000010000 */
[----:B------:R-:W-:Y:S01]  /*cff0*/  MOV R135, R133 ;  /* 0x0000008500877202 */ /* 0x000fe20000000f00 */
[----:B------:R-:W-:Y:S03]  /*d000*/  FADD.FTZ R0, R134, R3 ;  /* 0x0000000386007221 */ /* 0x000fe60000010000 */
[C---:B------:R-:W-:Y:S01]  /*d010*/  HMMA.16816.F32 R144, R136.reuse, R150, R8 ;  /* 0x000000968890723c */ /* 0x040fe20000001808 */
[----:B------:R-:W3:Y:S03]  /*d020*/  LDSM.16.MT88.4 R8, [R220+0x5800] ;  /* 0x00580000dc08783b */ /* 0x000ee60000004200 */
[----:B------:R-:W-:Y:S04]  /*d030*/  FADD.FTZ R0, R188, R0 ;  /* 0x00000000bc007221 */ /* 0x000fe80000010000 */
[C---:B-1----:R-:W-:Y:S01]  /*d040*/  HMMA.16816.F32 R148, R136.reuse, R152, R12 ;  /* 0x000000988894723c */ /* 0x042fe2000000180c */
[----:B------:R-:W1:Y:S07]  /*d050*/  LDSM.16.MT88.4 R12, [R217+0x8800] ;  /* 0x00880000d90c783b */ /* 0x000e6e0000004200 */
[C---:B------:R-:W-:Y:S01]  /*d060*/  HMMA.16816.F32 R152, R136.reuse, R154, R16 ;  /* 0x0000009a8898723c */ /* 0x040fe20000001810 */
[----:B------:R-:W4:Y:S07]  /*d070*/  LDSM.16.MT88.4 R16, [R218+0x8800] ;  /* 0x00880000da10783b */ /* 0x000f2e0000004200 */
[C---:B------:R-:W-:Y:S01]  /*d080*/  HMMA.16816.F32 R156, R136.reuse, R160, R20 ;  /* 0x000000a0889c723c */ /* 0x040fe20000001814 */
[----:B------:R-:W-:Y:S07]  /*d090*/  LDSM.16.MT88.4 R20, [R220+0x8800] ;  /* 0x00880000dc14783b */ /* 0x000fee0000004200 */
[C---:B------:R-:W-:Y:S01]  /*d0a0*/  HMMA.16816.F32 R160, R136.reuse, R162, R24 ;  /* 0x000000a288a0723c */ /* 0x040fe20000001818 */
[----:B------:R-:W-:Y:S07]  /*d0b0*/  LDSM.16.MT88.4 R24, [R217+0xb800] ;  /* 0x00b80000d918783b */ /* 0x000fee0000004200 */
[C---:B------:R-:W-:Y:S01]  /*d0c0*/  HMMA.16816.F32 R164, R136.reuse, R168, R28 ;  /* 0x000000a888a4723c */ /* 0x040fe2000000181c */
[----:B------:R-:W-:Y:S07]  /*d0d0*/  LDSM.16.MT88.4 R28, [R221+0xb800] ;  /* 0x00b80000dd1c783b */ /* 0x000fee0000004200 */
[C---:B------:R-:W-:Y:S01]  /*d0e0*/  HMMA.16816.F32 R168, R136.reuse, R170, R32 ;  /* 0x000000aa88a8723c */ /* 0x040fe20000001820 */
[----:B------:R-:W-:Y:S04]  /*d0f0*/  STL [R1+0x10], R2 ;  /* 0x0000100201007387 */ /* 0x000fe80000100800 */
[----:B------:R-:W-:Y:S03]  /*d100*/  STL [R1+0x18], R0 ;  /* 0x0000180001007387 */ /* 0x000fe60000100800 */
[C---:B------:R-:W-:Y:S08]  /*d110*/  HMMA.16816.F32 R172, R136.reuse, R176, R36 ;  /* 0x000000b088ac723c */ /* 0x040ff00000001824 */
[C---:B------:R-:W-:Y:S08]  /*d120*/  HMMA.16816.F32 R176, R136.reuse, R178, R40 ;  /* 0x000000b288b0723c */ /* 0x040ff00000001828 */
[C---:B------:R-:W-:Y:S08]  /*d130*/  HMMA.16816.F32 R180, R136.reuse, R184, R44 ;  /* 0x000000b888b4723c */ /* 0x040ff0000000182c */
[C---:B------:R-:W-:Y:S08]  /*d140*/  HMMA.16816.F32 R184, R136.reuse, R186, R48 ;  /* 0x000000ba88b8723c */ /* 0x040ff00000001830 */
        /* <DEDUP_REMOVED lines=21> */
[C---:B-1----:R-:W-:Y:S08]  /*d2a0*/  HMMA.16816.F32 R124, R136.reuse, R12, R124 ;  /* 0x0000000c887c723c */ /* 0x042ff0000000187c */
[----:B------:R-:W-:Y:S07]  /*d2b0*/  HMMA.16816.F32 R128, R136, R14, R128 ;  /* 0x0000000e8880723c */ /* 0x000fee0000001880 */
[----:B------:R-:W-:Y:S01]  /*d2c0*/  MOV R136, R132 ;  /* 0x0000008400887202 */ /* 0x000fe20000000f00 */
[----:B------:R-:W-:-:S05]  /*d2d0*/  @P0 BRA `(.L_x_1286) ;  /* 0xffffadc000000947 */ /* 0x000fca000383ffff */
.L_x_1285:
[----:B--2---:R-:W-:-:S13]  /*d2e0*/  ISETP.GE.AND P0, PT, R252, RZ, PT ;  /* 0x000000fffc00720c */ /* 0x004fda0003f06270 */
[----:B------:R-:W-:Y:S05]  /*d2f0*/  @!P0 BRA `(.L_x_1287) ;  /* 0x00004f0000008947 */ /* 0x000fea0003800000 */
[----:B------:R-:W-:Y:S02]  /*d300*/  MOV R135, R132 ;  /* 0x0000008400877202 */ /* 0x000fe40000000f00 */
[----:B------:R-:W-:Y:S02]  /*d310*/  MOV R134, R133 ;  /* 0x0000008500867202 */ /* 0x000fe40000000f00 */
.L_x_1288:
[----:B-1----:R-:W2:Y:S01]  /*d320*/  LDL R0, [R1+0xc] ;  /* 0x00000c0001007983 */ /* 0x002ea20000100800 */
[----:B------:R-:W-:Y:S04]  /*d330*/  DEPBAR.LE SB0, 0x0 ;  /* 0x000080000000791a */ /* 0x000fe80000000000 */
[----:B------:R-:W3:Y:S01]  /*d340*/  LDL R14, [R1+0x34] ;  /* 0x00003400010e7983 */ /* 0x000ee20000100800 */
[----:B------:R-:W-:Y:S01]  /*d350*/  WARPSYNC 0xffffffff ;  /* 0xffffffff00007948 */ /* 0x000fe20003800000 */
[----:B------:R-:W-:Y:S02]  /*d360*/  IMAD.WIDE.U32 R12, R252, c[0x0][0x208], RZ ;  /* 0x00008200fc0c7a25 */ /* 0x000fe400078e00ff */
[----:B------:R-:W3:Y:S06]  /*d370*/  LDL.64 R2, [R1+0x28] ;  /* 0x0000280001027983 */ /* 0x000eec0000100a00 */
[----:B------:R-:W-:Y:S08]  /*d380*/  BAR.SYNC.DEFER_BLOCKING 0x0 ;  /* 0x0000000000007b1d */ /* 0x000ff00000010000 */
[----:B-----5:R-:W-:Y:S08]  /*d390*/  LDSM.16.M88.4 R48, [R223] ;  /* 0x00000000df30783b */ /* 0x020ff00000000200 */
[----:B------:R-:W1:Y:S08]  /*d3a0*/  LDSM.16.M88.4 R8, [R216] ;  /* 0x00000000d808783b */ /* 0x000e700000000200 */
[----:B------:R-:W4:Y:S08]  /*d3b0*/  LDSM.16.M88.4 R16, [R216+0x800] ;  /* 0x00080000d810783b */ /* 0x000f300000000200 */
[----:B------:R-:W2:Y:S08]  /*d3c0*/  LDSM.16.M88.4 R24, [R216+0x1000] ;  /* 0x00100000d818783b */ /* 0x000eb00000000200 */
        /* <DEDUP_REMOVED lines=12> */
[C---:B--2---:R-:W-:Y:S02]  /*d490*/  LOP3.LUT P4, RZ, R0.reuse, 0x2, RZ, 0xc0, !PT ;  /* 0x0000000200ff7812 */ /* 0x044fe4000788c0ff */
[----:B------:R-:W-:Y:S02]  /*d4a0*/  LOP3.LUT P3, RZ, R0, 0x1, RZ, 0xc0, !PT ;  /* 0x0000000100ff7812 */ /* 0x000fe4000786c0ff */
[----:B------:R-:W-:Y:S05]  /*d4b0*/  SHF.R.S32.HI R0, RZ, 0x1f, R252 ;  /* 0x0000001fff007819 */ /* 0x000fea00000114fc */
[----:B------:R-:W-:Y:S01]  /*d4c0*/  IMAD R0, R0, c[0x0][0x208], RZ ;  /* 0x0000820000007a24 */ /* 0x000fe200078e02ff */
[----:B---3--:R-:W-:Y:S03]  /*d4d0*/  MOV R3, R14 ;  /* 0x0000000e00037202 */ /* 0x008fe60000000f00 */
[----:B------:R-:W-:Y:S02]  /*d4e0*/  IMAD R0, R252, c[0x0][0x20c], R0 ;  /* 0x00008300fc007a24 */ /* 0x000fe400078e0200 */
[----:B------:R-:W-:Y:S03]  /*d4f0*/  IMAD.WIDE.U32 R2, R12, 0x60, R2 ;  /* 0x000000600c027825 */ /* 0x000fe600078e0002 */
[----:B------:R-:W-:Y:S02]  /*d500*/  IADD3 R0, R13, R0, RZ ;  /* 0x000000000d007210 */ /* 0x000fe40007ffe0ff */
[C---:B----4-:R-:W-:Y:S03]  /*d510*/  HMMA.16816.F32 R12, R48.reuse, R16, RZ ;  /* 0x00000010300c723c */ /* 0x050fe600000018ff */
[----:B------:R-:W-:Y:S05]  /*d520*/  IMAD R0, R0, 0x60, RZ ;  /* 0x0000006000007824 */ /* 0x000fea00078e02ff */
[C---:B------:R-:W-:Y:S01]  /*d530*/  HMMA.16816.F32 R16, R48.reuse, R18, RZ ;  /* 0x000000123010723c */ /* 0x040fe200000018ff */
[----:B------:R-:W-:Y:S03]  /*d540*/  IADD3 R3, R3, R0, RZ ;  /* 0x0000000003037210 */ /* 0x000fe60007ffe0ff */
[C---:B------:R-:W-:Y:S02]  /*d550*/  SHF.L.U32 R0, R2.reuse, 0x1, RZ ;  /* 0x0000000102007819 */ /* 0x040fe400000006ff */
[----:B------:R-:W-:Y:S02]  /*d560*/  SHF.L.U64.HI R2, R2, 0x1, R3 ;  /* 0x0000000102027819 */ /* 0x000fe40000010203 */
[C---:B------:R-:W-:Y:S01]  /*d570*/  HMMA.16816.F32 R20, R48.reuse, R24, RZ ;  /* 0x000000183014723c */ /* 0x040fe200000018ff */
[C---:B------:R-:W-:Y:S03]  /*d580*/  IADD3 R132, P2, R0.reuse, c[0x0][0x1f8], RZ ;  /* 0x00007e0000847a10 */ /* 0x040fe60007f5e0ff */
[----:B------:R-:W-:Y:S02]  /*d590*/  IADD3 R28, P1, R0, 0x80, RZ ;  /* 0x00000080001c7810 */ /* 0x000fe40007f3e0ff */
[----:B------:R-:W-:Y:S02]  /*d5a0*/  IADD3.X R133, R2, c[0x0][0x1fc], RZ, P2, !PT ;  /* 0x00007f0002857a10 */ /* 0x000fe400017fe4ff */
[C---:B------:R-:W-:Y:S01]  /*d5b0*/  HMMA.16816.F32 R24, R48.reuse, R26, RZ ;  /* 0x0000001a3018723c */ /* 0x040fe200000018ff */
[----:B------:R-:W-:Y:S02]  /*d5c0*/  IADD3 R28, P0, R28, c[0x0][0x1f8], RZ ;  /* 0x00007e001c1c7a10 */ /* 0x000fe40007f1e0ff */
[----:B------:R-:W-:Y:S01]  /*d5d0*/  @!PT LDS RZ, [RZ] ;  /* 0x00000000fffff984 */ /* 0x000fe20000000800 */
[----:B------:R-:W-:Y:S01]  /*d5e0*/  @!PT LDS RZ, [RZ] ;  /* 0x00000000fffff984 */ /* 0x000fe20000000800 */
[----:B------:R-:W-:Y:S01]  /*d5f0*/  @!PT LDS RZ, [RZ] ;  /* 0x00000000fffff984 */ /* 0x000fe20000000800 */
[----:B------:R2:W-:Y:S01]  /*d600*/  LDGSTS.E.BYPASS.LTC128B.128 [R251+0x100], [R132.64], !P4 ;  /* 0x0010000084fb7fae */ /* 0x0005e2000e101d48 */
[----:B------:R-:W-:Y:S02]  /*d610*/  IADD3 R38, P2, R0, 0x100, RZ ;  /* 0x0000010000267810 */ /* 0x000fe40007f5e0ff */
[--C-:B------:R-:W-:Y:S02]  /*d620*/  IADD3.X R29, RZ, c[0x0][0x1fc], R2.reuse, P0, P1 ;  /* 0x00007f00ff1d7a10 */ /* 0x100fe400007e2402 */
[----:B------:R-:W-:Y:S03]  /*d630*/  IADD3 R38, P0, R38, c[0x0][0x1f8], RZ ;  /* 0x00007e0026267a10 */ /* 0x000fe60007f1e0ff */
[----:B------:R3:W-:Y:S01]  /*d640*/  LDGSTS.E.BYPASS.LTC128B.128 [R251+0x3100], [R28.64], !P3 ;  /* 0x031000001cfb7fae */ /* 0x0007e2000d901d48 */
[--C-:B------:R-:W-:Y:S02]  /*d650*/  IADD3.X R39, RZ, c[0x0][0x1fc], R2.reuse, P0, P2 ;  /* 0x00007f00ff277a10 */ /* 0x100fe400007e4402 */
[----:B------:R-:W-:Y:S04]  /*d660*/  IADD3 R0, P1, R0, 0x180, RZ ;  /* 0x0000018000007810 */ /* 0x000fe80007f3e0ff */
[----:B------:R-:W-:Y:S01]  /*d670*/  IADD3 R36, P0, R0, c[0x0][0x1f8], RZ ;  /* 0x00007e0000247a10 */ /* 0x000fe20007f1e0ff */
[----:B------:R4:W-:Y:S01]  /*d680*/  LDGSTS.E.BYPASS.LTC128B.128 [R251+0x6100], [R38.64], !P6 ;  /* 0x0610000026fb7fae */ /* 0x0009e2000f101d48 */
[----:B------:R-:W-:Y:S02]  /*d690*/  MOV R0, c[0x0][0x208] ;  /* 0x0000820000007a02 */ /* 0x000fe40000000f00 */
[----:B------:R-:W-:Y:S02]  /*d6a0*/  IADD3.X R37, RZ, c[0x0][0x1fc], R2, P0, P1 ;  /* 0x00007f00ff257a10 */ /* 0x000fe400007e2402 */
[----:B------:R-:W-:Y:S03]  /*d6b0*/  SHF.L.U32 R3, R0, 0x6, RZ ;  /* 0x0000000600037819 */ /* 0x000fe600000006ff */
[----:B------:R4:W-:Y:S01]  /*d6c0*/  LDGSTS.E.BYPASS.LTC128B.128 [R251+0x9100], [R36.64], !P5 ;  /* 0x0910000024fb7fae */ /* 0x0009e2000e901d48 */
[----:B------:R-:W-:Y:S04]  /*d6d0*/  IADD3 R2, P1, R132, R3, RZ ;  /* 0x0000000384027210 */ /* 0x000fe80007f3e0ff */
[----:B--2---:R-:W-:Y:S01]  /*d6e0*/  IADD3 R132, P0, R3, R2, RZ ;  /* 0x0000000203847210 */ /* 0x004fe20007f1e0ff */
[C---:B---3--:R-:W-:Y:S08]  /*d6f0*/  HMMA.16816.F32 R28, R48.reuse, R32, RZ ;  /* 0x00000020301c723c */ /* 0x048ff000000018ff */
[C---:B------:R-:W-:Y:S08]  /*d700*/  HMMA.16816.F32 R32, R48.reuse, R34, RZ ;  /* 0x000000223020723c */ /* 0x040ff000000018ff */
[C---:B----4-:R-:W-:Y:S08]  /*d710*/  HMMA.16816.F32 R36, R48.reuse, R40, RZ ;  /* 0x000000283024723c */ /* 0x050ff000000018ff */
[C---:B------:R-:W-:Y:S08]  /*d720*/  HMMA.16816.F32 R40, R48.reuse, R42, RZ ;  /* 0x0000002a3028723c */ /* 0x040ff000000018ff */
[C---:B-1----:R-:W-:Y:S07]  /*d730*/  HMMA.16816.F32 R44, R48.reuse, R136, RZ ;  /* 0x00000088302c723c */ /* 0x042fee00000018ff */
[----:B------:R-:W-:Y:S01]  /*d740*/  MOV R137, 0x6 ;  /* 0x0000000600897802 */ /* 0x000fe20000000f00 */
[----:B------:R-:W-:Y:S04]  /*d750*/  HMMA.16816.F32 R48, R48, R138, RZ ;  /* 0x0000008a3030723c */ /* 0x000fe800000018ff */
[----:B------:R-:W-:Y:S04]  /*d760*/  SHF.L.U64.HI R0, R0, R137, c[0x0][0x20c] ;  /* 0x0000830000007619 */ /* 0x000fe80000010289 */
[C---:B------:R-:W-:Y:S05]  /*d770*/  HMMA.16816.F32 R4, R188.reuse, R192, R4 ;  /* 0x000000c0bc04723c */ /* 0x040fea0000001804 */
[----:B------:R-:W-:Y:S03]  /*d780*/  IADD3.X R3, R133, R0, RZ, P1, !PT ;  /* 0x0000000085037210 */ /* 0x000fe60000ffe4ff */
[C---:B------:R-:W-:Y:S02]  /*d790*/  HMMA.16816.F32 R8, R188.reuse, R194, R8 ;  /* 0x000000c2bc08723c */ /* 0x040fe40000001808 */
[----:B------:R1:W-:Y:S02]  /*d7a0*/  LDGSTS.E.BYPASS.LTC128B.128 [R251+0x1100], [R2.64], !P4 ;  /* 0x0110000002fb7fae */ /* 0x0003e4000e101d48 */
[----:B------:R-:W-:Y:S02]  /*d7b0*/  IADD3.X R133, R0, R3, RZ, P0, !PT ;  /* 0x0000000300857210 */ /* 0x000fe400007fe4ff */
[C---:B------:R-:W-:Y:S02]  /*d7c0*/  ISETP.GT.AND P0, PT, R252.reuse, RZ, PT ;  /* 0x000000fffc00720c */ /* 0x040fe40003f04270 */
[C---:B------:R-:W-:Y:S02]  /*d7d0*/  HMMA.16816.F32 R12, R188.reuse, R196, R12 ;  /* 0x000000c4bc0c723c */ /* 0x040fe4000000180c */
[----:B------:R1:W-:Y:S02]  /*d7e0*/  LDGSTS.E.BYPASS.LTC128B.128 [R251+0x4100], [R2.64+0x80], !P3 ;  /* 0x0410008002fb7fae */ /* 0x0003e4000d901d48 */
[----:B------:R-:W-:Y:S04]  /*d7f0*/  IADD3 R252, R252, -0x1, RZ ;  /* 0xfffffffffcfc7810 */ /* 0x000fe80007ffe0ff */
[C---:B------:R-:W-:Y:S02]  /*d800*/  HMMA.16816.F32 R16, R188.reuse, R198, R16 ;  /* 0x000000c6bc10723c */ /* 0x040fe40000001810 */
[----:B------:R1:W-:Y:S06]  /*d810*/  LDGSTS.E.BYPASS.LTC128B.128 [R251+0x7100], [R2.64+0x100], !P6 ;  /* 0x0710010002fb7fae */ /* 0x0003ec000f101d48 */
[C---:B------:R-:W-:Y:S02]  /*d820*/  HMMA.16816.F32 R20, R188.reuse, R200, R20 ;  /* 0x000000c8bc14723c */ /* 0x040fe40000001814 */
[----:B------:R1:W-:Y:S06]  /*d830*/  LDGSTS.E.BYPASS.LTC128B.128 [R251+0xa100], [R2.64+0x180], !P5 ;  /* 0x0a10018002fb7fae */ /* 0x0003ec000e901d48 */
[C---:B------:R-:W-:Y:S02]  /*d840*/  HMMA.16816.F32 R24, R188.reuse, R202, R24 ;  /* 0x000000cabc18723c */ /* 0x040fe40000001818 */
[----:B------:R2:W-:Y:S06]  /*d850*/  LDGSTS.E.BYPASS.LTC128B.128 [R251+0x2100], [R132.64], !P4 ;  /* 0x0210000084fb7fae */ /* 0x0005ec000e101d48 */
[C---:B------:R-:W-:Y:S02]  /*d860*/  HMMA.16816.F32 R28, R188.reuse, R204, R28 ;  /* 0x000000ccbc1c723c */ /* 0x040fe4000000181c */
[----:B------:R2:W-:Y:S06]  /*d870*/  LDGSTS.E.BYPASS.LTC128B.128 [R251+0x5100], [R132.64+0x80], !P3 ;  /* 0x0510008084fb7fae */ /* 0x0005ec000d901d48 */
[C---:B------:R-:W-:Y:S02]  /*d880*/  HMMA.16816.F32 R32, R188.reuse, R206, R32 ;  /* 0x000000cebc20723c */ /* 0x040fe40000001820 */
[----:B------:R2:W-:Y:S06]  /*d890*/  LDGSTS.E.BYPASS.LTC128B.128 [R251+0x8100], [R132.64+0x100], !P6 ;  /* 0x0810010084fb7fae */ /* 0x0005ec000f101d48 */
[C---:B------:R-:W-:Y:S02]  /*d8a0*/  HMMA.16816.F32 R36, R188.reuse, R208, R36 ;  /* 0x000000d0bc24723c */ /* 0x040fe40000001824 */
[----:B------:R2:W-:Y:S06]  /*d8b0*/  LDGSTS.E.BYPASS.LTC128B.128 [R251+0xb100], [R132.64+0x180], !P5 ;  /* 0x0b10018084fb7fae */ /* 0x0005ec000e901d48 */
[C---:B------:R-:W-:Y:S02]  /*d8c0*/  HMMA.16816.F32 R40, R188.reuse, R210, R40 ;  /* 0x000000d2bc28723c */ /* 0x040fe40000001828 */
[----:B------:R-:W-:Y:S06]  /*d8d0*/  LDSM.16.M88.4 R136, [R226] ;  /* 0x00000000e288783b */ /* 0x000fec0000000200 */
[C---:B------:R-:W-:Y:S02]  /*d8e0*/  HMMA.16816.F32 R44, R188.reuse, R212, R44 ;  /* 0x000000d4bc2c723c */ /* 0x040fe4000000182c */
[----:B------:R-:W3:Y:S06]  /*d8f0*/  LDSM.16.M88.4 R192, [R222] ;  /* 0x00000000dec0783b */ /* 0x000eec0000000200 */
[----:B------:R-:W-:Y:S02]  /*d900*/  HMMA.16816.F32 R48, R188, R214, R48 ;  /* 0x000000d6bc30723c */ /* 0x000fe40000001830 */
[----:B------:R-:W4:Y:S08]  /*d910*/  LDSM.16.M88.4 R196, [R222+0x800] ;  /* 0x00080000dec4783b */ /* 0x000f300000000200 */
[----:B------:R-:W1:Y:S08]  /*d920*/  LDSM.16.M88.4 R200, [R222+0x1000] ;  /* 0x00100000dec8783b */ /* 0x000e700000000200 */
[----:B------:R-:W0:Y:S08]  /*d930*/  LDGDEPBAR ;  /* 0x00000000000079af */ /* 0x000e300000000000 */
[----:B------:R-:W1:Y:S01]  /*d940*/  LDSM.16.M88.4 R204, [R222+0x1800] ;  /* 0x00180000decc783b */ /* 0x000e620000000200 */
[C---:B---3--:R-:W-:Y:S07]  /*d950*/  HMMA.16816.F32 R4, R136.reuse, R192, R4 ;  /* 0x000000c08804723c */ /* 0x048fee0000001804 */
[----:B------:R-:W3:Y:S01]  /*d960*/  LDSM.16.M88.4 R188, [R222+0x2000] ;  /* 0x00200000debc783b */ /* 0x000ee20000000200 */
[C---:B------:R-:W-:Y:S07]  /*d970*/  HMMA.16816.F32 R8, R136.reuse, R194, R8 ;  /* 0x000000c28808723c */ /* 0x040fee0000001808 */
[----:B------:R-:W2:Y:S01]  /*d980*/  LDSM.16.M88.4 R208, [R222+0x2800] ;  /* 0x00280000ded0783b */ /* 0x000ea20000000200 */
[C---:B----4-:R-:W-:Y:S07]  /*d990*/  HMMA.16816.F32 R12, R136.reuse, R196, R12 ;  /* 0x000000c4880c723c */ /* 0x050fee000000180c */
[----:B------:R-:W-:Y:S01]  /*d9a0*/  LDSM.16.M88.4 R192, [R219] ;  /* 0x00000000dbc0783b */ /* 0x000fe20000000200 */
[C---:B------:R-:W-:Y:S07]  /*d9b0*/  HMMA.16816.F32 R16, R136.reuse, R198, R16 ;  /* 0x000000c68810723c */ /* 0x040fee0000001810 */
[----:B------:R-:W-:Y:S01]  /*d9c0*/  LDSM.16.M88.4 R196, [R219+0x800] ;  /* 0x00080000dbc4783b */ /* 0x000fe20000000200 */
[C---:B-1----:R-:W-:Y:S08]  /*d9d0*/  HMMA.16816.F32 R20, R136.reuse, R200, R20 ;  /* 0x000000c88814723c */ /* 0x042ff00000001814 */
        /* <DEDUP_REMOVED lines=8> */
[C---:B--2---:R-:W-:Y:S08]  /*da60*/  HMMA.16816.F32 R44, R136.reuse, R208, R44 ;  /* 0x000000d0882c723c */ /* 0x044ff0000000182c */
        /* <DEDUP_REMOVED lines=154> */
[----:B------:R-:W-:Y:S01]  /*e410*/  LDSM.16.M88.4 R208, [R216+0xa000] ;  /* 0x00a00000d8d0783b */ /* 0x000fe20000000200 */
        /* <DEDUP_REMOVED lines=26> */
[C---:B------:R-:W-:Y:S01]  /*e5c0*/  HMMA.16816.F32 R24, R196.reuse, R210, R24 ;  /* 0x000000d2c418723c */ /* 0x040fe20000001818 */
[----:B------:R-:W4:Y:S07]  /*e5d0*/  LDSM.16.M88.4 R208, [R232] ;  /* 0x00000000e8d0783b */ /* 0x000f2e0000000200 */
[C---:B--2---:R-:W-:Y:S08]  /*e5e0*/  HMMA.16816.F32 R28, R196.reuse, R136, R28 ;  /* 0x00000088c41c723c */ /* 0x044ff0000000181c */
[C---:B------:R-:W-:Y:S01]  /*e5f0*/  HMMA.16816.F32 R32, R196.reuse, R138, R32 ;  /* 0x0000008ac420723c */ /* 0x040fe20000001820 */
[----:B------:R-:W2:Y:S07]  /*e600*/  LDSM.16.M88.4 R136, [R231] ;  /* 0x00000000e788783b */ /* 0x000eae0000000200 */
[C---:B-1----:R-:W-:Y:S08]  /*e610*/  HMMA.16816.F32 R36, R196.reuse, R188, R36 ;  /* 0x000000bcc424723c */ /* 0x042ff00000001824 */
[C---:B------:R-:W-:Y:S01]  /*e620*/  HMMA.16816.F32 R40, R196.reuse, R190, R40 ;  /* 0x000000bec428723c */ /* 0x040fe20000001828 */
[----:B------:R-:W1:Y:S07]  /*e630*/  LDSM.16.M88.4 R188, [R230] ;  /* 0x00000000e6bc783b */ /* 0x000e6e0000000200 */
[C---:B---3--:R-:W-:Y:S08]  /*e640*/  HMMA.16816.F32 R44, R196.reuse, R192, R44 ;  /* 0x000000c0c42c723c */ /* 0x048ff0000000182c */
[----:B------:R-:W-:Y:S01]  /*e650*/  HMMA.16816.F32 R48, R196, R194, R48 ;  /* 0x000000c2c430723c */ /* 0x000fe20000001830 */
[----:B------:R-:W3:Y:S07]  /*e660*/  LDSM.16.M88.4 R192, [R229] ;  /* 0x00000000e5c0783b */ /* 0x000eee0000000200 */
[C---:B----4-:R-:W-:Y:S01]  /*e670*/  HMMA.16816.F32 R4, R200.reuse, R204, R4 ;  /* 0x000000ccc804723c */ /* 0x050fe20000001804 */
[----:B------:R-:W4:Y:S07]  /*e680*/  LDSM.16.M88.4 R196, [R228] ;  /* 0x00000000e4c4783b */ /* 0x000f2e0000000200 */
[C---:B------:R-:W-:Y:S01]  /*e690*/  HMMA.16816.F32 R8, R200.reuse, R206, R8 ;  /* 0x000000cec808723c */ /* 0x040fe20000001808 */
[----:B------:R-:W-:Y:S07]  /*e6a0*/  LDSM.16.M88.4 R204, [R226+0xc000] ;  /* 0x00c00000e2cc783b */ /* 0x000fee0000000200 */
[C---:B------:R-:W-:Y:S08]  /*e6b0*/  HMMA.16816.F32 R12, R200.reuse, R208, R12 ;  /* 0x000000d0c80c723c */ /* 0x040ff0000000180c */
[C---:B------:R-:W-:Y:S01]  /*e6c0*/  HMMA.16816.F32 R16, R200.reuse, R210, R16 ;  /* 0x000000d2c810723c */ /* 0x040fe20000001810 */
[----:B------:R-:W4:Y:S07]  /*e6d0*/  LDSM.16.M88.4 R208, [R222+0x9000] ;  /* 0x00900000ded0783b */ /* 0x000f2e0000000200 */
        /* <DEDUP_REMOVED lines=9> */
[C---:B----4-:R-:W-:Y:S08]  /*e770*/  HMMA.16816.F32 R44, R200.reuse, R196, R44 ;  /* 0x000000c4c82c723c */ /* 0x050ff0000000182c */
[----:B------:R-:W-:Y:S01]  /*e780*/  HMMA.16816.F32 R48, R200, R198, R48 ;  /* 0x000000c6c830723c */ /* 0x000fe20000001830 */
[----:B------:R-:W4:Y:S07]  /*e790*/  LDSM.16.M88.4 R196, [R222+0xb000] ;  /* 0x00b00000dec4783b */ /* 0x000f2e0000000200 */
[C---:B------:R-:W-:Y:S01]  /*e7a0*/  HMMA.16816.F32 R4, R204.reuse, R208, R4 ;  /* 0x000000d0cc04723c */ /* 0x040fe20000001804 */
[----:B------:R-:W-:Y:S07]  /*e7b0*/  LDSM.16.M88.4 R200, [R225+0xc000] ;  /* 0x00c00000e1c8783b */ /* 0x000fee0000000200 */
[C---:B------:R-:W-:Y:S01]  /*e7c0*/  HMMA.16816.F32 R8, R204.reuse, R210, R8 ;  /* 0x000000d2cc08723c */ /* 0x040fe20000001808 */
[----:B------:R-:W-:Y:S07]  /*e7d0*/  LDSM.16.M88.4 R208, [R219+0x9000] ;  /* 0x00900000dbd0783b */ /* 0x000fee0000000200 */
[C---:B--2---:R-:W-:Y:S08]  /*e7e0*/  HMMA.16816.F32 R12, R204.reuse, R136, R12 ;  /* 0x00000088cc0c723c */ /* 0x044ff0000000180c */
[C---:B------:R-:W-:Y:S01]  /*e7f0*/  HMMA.16816.F32 R16, R204.reuse, R138, R16 ;  /* 0x0000008acc10723c */ /* 0x040fe20000001810 */
[----:B------:R-:W2:Y:S07]  /*e800*/  LDSM.16.M88.4 R136, [R222+0xb800] ;  /* 0x00b80000de88783b */ /* 0x000eae0000000200 */
[C---:B-1----:R-:W-:Y:S08]  /*e810*/  HMMA.16816.F32 R20, R204.reuse, R188, R20 ;  /* 0x000000bccc14723c */ /* 0x042ff00000001814 */
[C---:B------:R-:W-:Y:S08]  /*e820*/  HMMA.16816.F32 R24, R204.reuse, R190, R24 ;  /* 0x000000becc18723c */ /* 0x040ff00000001818 */
[C---:B---3--:R-:W-:Y:S08]  /*e830*/  HMMA.16816.F32 R28, R204.reuse, R192, R28 ;  /* 0x000000c0cc1c723c */ /* 0x048ff0000000181c */
[C---:B------:R-:W-:Y:S08]  /*e840*/  HMMA.16816.F32 R32, R204.reuse, R194, R32 ;  /* 0x000000c2cc20723c */ /* 0x040ff00000001820 */
[C---:B----4-:R-:W-:Y:S08]  /*e850*/  HMMA.16816.F32 R36, R204.reuse, R196, R36 ;  /* 0x000000c4cc24723c */ /* 0x050ff00000001824 */
[C---:B------:R-:W-:Y:S08]  /*e860*/  HMMA.16816.F32 R40, R204.reuse, R198, R40 ;  /* 0x000000c6cc28723c */ /* 0x040ff00000001828 */
[C---:B--2---:R-:W-:Y:S08]  /*e870*/  HMMA.16816.F32 R44, R204.reuse, R136, R44 ;  /* 0x00000088cc2c723c */ /* 0x044ff0000000182c */
[----:B------:R-:W-:Y:S01]  /*e880*/  HMMA.16816.F32 R48, R204, R138, R48 ;  /* 0x0000008acc30723c */ /* 0x000fe20000001830 */
[----:B------:R-:W1:Y:S07]  /*e890*/  LDSM.16.M88.4 R136, [R219+0x9800] ;  /* 0x00980000db88783b */ /* 0x000e6e0000000200 */
[C---:B------:R-:W-:Y:S08]  /*e8a0*/  HMMA.16816.F32 R4, R200.reuse, R208, R4 ;  /* 0x000000d0c804723c */ /* 0x040ff00000001804 */
[C---:B------:R-:W-:Y:S11]  /*e8b0*/  HMMA.16816.F32 R8, R200.reuse, R210, R8 ;  /* 0x000000d2c808723c */ /* 0x040ff60000001808 */
[----:B------:R-:W-:Y:S05]  /*e8c0*/  @!UPT UIADD3 URZ, URZ, URZ, URZ ;  /* 0x0000003f3f3ff290 */ /* 0x000fea000fffe03f */
[----:B------:R-:W-:Y:S02]  /*e8d0*/  FMUL.FTZ R4, R4, c[0x0][0x320] ;  /* 0x0000c80004047a20 */ /* 0x000fe40000410000 */
[----:B------:R-:W-:Y:S02]  /*e8e0*/  FMUL.FTZ R5, R5, c[0x0][0x320] ;  /* 0x0000c80005057a20 */ /* 0x000fe40000410000 */
[----:B------:R-:W-:Y:S01]  /*e8f0*/  FMUL.FTZ R6, R6, c[0x0][0x320] ;  /* 0x0000c80006067a20 */ /* 0x000fe20000410000 */
[----:B------:R-:W2:Y:S01]  /*e900*/  MUFU.TANH R189, R4 ;  /* 0x0000000400bd7308 */ /* 0x000ea20000002400 */
[----:B------:R-:W-:Y:S02]  /*e910*/  FMUL.FTZ R7, R7, c[0x0][0x320] ;  /* 0x0000c80007077a20 */ /* 0x000fe40000410000 */
[----:B------:R-:W-:Y:S01]  /*e920*/  FMUL.FTZ R8, R8, c[0x0][0x320] ;  /* 0x0000c80008087a20 */ /* 0x000fe20000410000 */
[C---:B-1----:R-:W-:Y:S03]  /*e930*/  HMMA.16816.F32 R12, R200.reuse, R136, R12 ;  /* 0x00000088c80c723c */ /* 0x042fe6000000180c */
[----:B------:R-:W-:Y:S02]  /*e940*/  FMUL.FTZ R9, R9, c[0x0][0x320] ;  /* 0x0000c80009097a20 */ /* 0x000fe40000410000 */
[----:B------:R-:W-:Y:S01]  /*e950*/  FMUL.FTZ R10, R10, c[0x0][0x320] ;  /* 0x0000c8000a0a7a20 */ /* 0x000fe20000410000 */
[----:B------:R-:W1:Y:S01]  /*e960*/  MUFU.TANH R191, R5 ;  /* 0x0000000500bf7308 */ /* 0x000e620000002400 */
[----:B------:R-:W-:Y:S01]  /*e970*/  FMUL.FTZ R11, R11, c[0x0][0x320] ;  /* 0x0000c8000b0b7a20 */ /* 0x000fe20000410000 */
[C---:B------:R-:W-:Y:S08]  /*e980*/  HMMA.16816.F32 R16, R200.reuse, R138, R16 ;  /* 0x0000008ac810723c */ /* 0x040ff00000001810 */
[----:B------:R-:W3:Y:S01]  /*e990*/  MUFU.TANH R194, R6 ;  /* 0x0000000600c27308 */ /* 0x000ee20000002400 */
[----:B--2---:R-:W-:Y:S07]  /*e9a0*/  FMNMX.FTZ R0, R189, R134, !PT ;  /* 0x00000086bd007209 */ /* 0x004fee0007810000 */
[----:B------:R-:W-:Y:S02]  /*e9b0*/  FMUL.FTZ R12, R12, c[0x0][0x320] ;  /* 0x0000c8000c0c7a20 */ /* 0x000fe40000410000 */
[----:B------:R2:W4:Y:S01]  /*e9c0*/  MUFU.TANH R195, R7 ;  /* 0x0000000700c37308 */ /* 0x0005220000002400 */
[----:B------:R-:W-:Y:S02]  /*e9d0*/  FMUL.FTZ R13, R13, c[0x0][0x320] ;  /* 0x0000c8000d0d7a20 */ /* 0x000fe40000410000 */
[----:B------:R-:W-:Y:S01]  /*e9e0*/  FMUL.FTZ R14, R14, c[0x0][0x320] ;  /* 0x0000c8000e0e7a20 */ /* 0x000fe20000410000 */
[----:B-1----:R-:W-:Y:S01]  /*e9f0*/  FMNMX.FTZ R0, R191, R0, !PT ;  /* 0x00000000bf007209 */ /* 0x002fe20007810000 */
[----:B------:R-:W-:Y:S02]  /*ea00*/  FMUL.FTZ R15, R15, c[0x0][0x320] ;  /* 0x0000c8000f0f7a20 */ /* 0x000fe40000410000 */
[----:B------:R-:W-:Y:S02]  /*ea10*/  FMUL.FTZ R16, R16, c[0x0][0x320] ;  /* 0x0000c80010107a20 */ /* 0x000fe40000410000 */
[----:B------:R-:W-:Y:S01]  /*ea20*/  FMUL.FTZ R17, R17, c[0x0][0x320] ;  /* 0x0000c80011117a20 */ /* 0x000fe20000410000 */
[----:B------:R-:W1:Y:S01]  /*ea30*/  MUFU.TANH R190, R8 ;  /* 0x0000000800be7308 */ /* 0x000e620000002400 */
[----:B------:R-:W-:Y:S02]  /*ea40*/  FMUL.FTZ R18, R18, c[0x0][0x320] ;  /* 0x0000c80012127a20 */ /* 0x000fe40000410000 */
[----:B------:R-:W-:Y:S01]  /*ea50*/  FMUL.FTZ R19, R19, c[0x0][0x320] ;  /* 0x0000c80013137a20 */ /* 0x000fe20000410000 */
[----:B---3--:R-:W-:Y:S06]  /*ea60*/  FMNMX.FTZ R2, R194, R135, !PT ;  /* 0x00000087c2027209 */ /* 0x008fec0007810000 */
[----:B------:R-:W3:Y:S01]  /*ea70*/  MUFU.TANH R188, R9 ;  /* 0x0000000900bc7308 */ /* 0x000ee20000002400 */
[----:B--2---:R-:W2:Y:S01]  /*ea80*/  LDSM.16.M88.4 R4, [R219+0xa000] ;  /* 0x00a00000db04783b */ /* 0x004ea20000000200 */
[----:B----4-:R-:W-:Y:S08]  /*ea90*/  FMNMX.FTZ R2, R195, R2, !PT ;  /* 0x00000002c3027209 */ /* 0x010ff00007810000 */
[----:B------:R-:W4:Y:S01]  /*eaa0*/  MUFU.TANH R192, R10 ;  /* 0x0000000a00c07308 */ /* 0x000f220000002400 */
[----:B-1----:R-:W-:Y:S09]  /*eab0*/  FMNMX.FTZ R0, R190, R0, !PT ;  /* 0x00000000be007209 */ /* 0x002ff20007810000 */
[----:B------:R1:W1:Y:S01]  /*eac0*/  MUFU.TANH R193, R11 ;  /* 0x0000000b00c17308 */ /* 0x0002620000002400 */
[----:B---3--:R-:W-:Y:S09]  /*ead0*/  FMNMX.FTZ R0, R188, R0, !PT ;  /* 0x00000000bc007209 */ /* 0x008ff20007810000 */
[----:B------:R-:W-:Y:S01]  /*eae0*/  MUFU.TANH R197, R13 ;  /* 0x0000000d00c57308 */ /* 0x000fe20000002400 */
[----:B----4-:R-:W-:Y:S09]  /*eaf0*/  FMNMX.FTZ R2, R192, R2, !PT ;  /* 0x00000002c0027209 */ /* 0x010ff20007810000 */
[----:B------:R-:W3:Y:S01]  /*eb00*/  MUFU.TANH R196, R12 ;  /* 0x0000000c00c47308 */ /* 0x000ee20000002400 */
[C---:B--2---:R-:W-:Y:S01]  /*eb10*/  HMMA.16816.F32 R20, R200.reuse, R4, R20 ;  /* 0x00000004c814723c */ /* 0x044fe20000001814 */
[----:B-1----:R-:W1:Y:S02]  /*eb20*/  LDSM.16.M88.4 R8, [R219+0xa800] ;  /* 0x00a80000db08783b */ /* 0x002e640000000200 */
[----:B------:R-:W-:Y:S06]  /*eb30*/  FMNMX.FTZ R2, R193, R2, !PT ;  /* 0x00000002c1027209 */ /* 0x000fec0007810000 */
[----:B------:R-:W2:Y:S01]  /*eb40*/  MUFU.TANH R198, R14 ;  /* 0x0000000e00c67308 */ /* 0x000ea20000002400 */
[C---:B------:R-:W-:Y:S01]  /*eb50*/  HMMA.16816.F32 R24, R200.reuse, R6, R24 ;  /* 0x00000006c818723c */ /* 0x040fe20000001818 */
[----:B------:R-:W4:Y:S08]  /*eb60*/  LDSM.16.M88.4 R4, [R219+0xb000] ;  /* 0x00b00000db04783b */ /* 0x000f300000000200 */
[----:B------:R-:W1:Y:S03]  /*eb70*/  MUFU.TANH R204, R16 ;  /* 0x0000001000cc7308 */ /* 0x000e660000002400 */
[----:B---3--:R-:W-:Y:S02]  /*eb80*/  FMNMX.FTZ R0, R196, R0, !PT ;  /* 0x00000000c4007209 */ /* 0x008fe40007810000 */
[----:B------:R-:W-:Y:S02]  /*eb90*/  FMUL.FTZ R22, R22, c[0x0][0x320] ;  /* 0x0000c80016167a20 */ /* 0x000fe40000410000 */
[----:B------:R-:W-:Y:S01]  /*eba0*/  FMNMX.FTZ R0, R197, R0, !PT ;  /* 0x00000000c5007209 */ /* 0x000fe20007810000 */
[----:B------:R-:W-:Y:S02]  /*ebb0*/  FMUL.FTZ R23, R23, c[0x0][0x320] ;  /* 0x0000c80017177a20 */ /* 0x000fe40000410000 */
        /* <DEDUP_REMOVED lines=9> */
[----:B-1----:R-:W-:Y:S01]  /*ec50*/  FMNMX.FTZ R0, R204, R0, !PT ;  /* 0x00000000cc007209 */ /* 0x002fe20007810000 */
[C---:B------:R-:W-:Y:S07]  /*ec60*/  HMMA.16816.F32 R28, R200.reuse, R8, R28 ;  /* 0x00000008c81c723c */ /* 0x040fee000000181c */
[----:B------:R-:W-:Y:S01]  /*ec70*/  MUFU.TANH R215, R23 ;  /* 0x0000001700d77308 */ /* 0x000fe20000002400 */
[C---:B------:R-:W-:Y:S01]  /*ec80*/  HMMA.16816.F32 R32, R200.reuse, R10, R32 ;  /* 0x0000000ac820723c */ /* 0x040fe20000001820 */
[----:B------:R-:W1:Y:S01]  /*ec90*/  LDSM.16.M88.4 R8, [R219+0xb800] ;  /* 0x00b80000db08783b */ /* 0x000e620000000200 */
[----:B------:R-:W-:Y:S04]  /*eca0*/  DEPBAR.LE SB0, 0x0 ;  /* 0x000080000000791a */ /* 0x000fe80000000000 */
[----:B---3--:R-:W-:Y:S02]  /*ecb0*/  FMNMX.FTZ R2, R199, R2, !PT ;  /* 0x00000002c7027209 */ /* 0x008fe40007810000 */
[C---:B----4-:R-:W-:Y:S01]  /*ecc0*/  HMMA.16816.F32 R36, R200.reuse, R4, R36 ;  /* 0x00000004c824723c */ /* 0x050fe20000001824 */
[----:B------:R-:W2:Y:S01]  /*ecd0*/  LDL R5, [R1+0x30] ;  /* 0x0000300001057983 */ /* 0x000ea20000100800 */
[----:B------:R-:W3:Y:S03]  /*ece0*/  MUFU.TANH R205, R17 ;  /* 0x0000001100cd7308 */ /* 0x000ee60000002400 */
[----:B------:R-:W-:Y:S03]  /*ecf0*/  BAR.SYNC.DEFER_BLOCKING 0x0 ;  /* 0x0000000000007b1d */ /* 0x000fe60000010000 */
[C---:B------:R-:W-:Y:S04]  /*ed00*/  HMMA.16816.F32 R40, R200.reuse, R6, R40 ;  /* 0x00000006c828723c */ /* 0x040fe80000001828 */
[----:B------:R-:W-:Y:S02]  /*ed10*/  FMUL.FTZ R28, R28, c[0x0][0x320] ;  /* 0x0000c8001c1c7a20 */ /* 0x000fe40000410000 */
[----:B------:R-:W-:Y:S02]  /*ed20*/  FMUL.FTZ R29, R29, c[0x0][0x320] ;  /* 0x0000c8001d1d7a20 */ /* 0x000fe40000410000 */
[----:B------:R-:W-:Y:S04]  /*ed30*/  FMUL.FTZ R30, R30, c[0x0][0x320] ;  /* 0x0000c8001e1e7a20 */ /* 0x000fe80000410000 */
[----:B------:R-:W-:Y:S02]  /*ed40*/  FMUL.FTZ R31, R31, c[0x0][0x320] ;  /* 0x0000c8001f1f7a20 */ /* 0x000fe40000410000 */
[----:B------:R-:W-:Y:S02]  /*ed50*/  FMUL.FTZ R32, R32, c[0x0][0x320] ;  /* 0x0000c80020207a20 */ /* 0x000fe40000410000 */
[----:B------:R-:W-:Y:S02]  /*ed60*/  FMUL.FTZ R38, R38, c[0x0][0x320] ;  /* 0x0000c80026267a20 */ /* 0x000fe40000410000 */
[----:B------:R-:W-:Y:S01]  /*ed70*/  FMUL.FTZ R39, R39, c[0x0][0x320] ;  /* 0x0000c80027277a20 */ /* 0x000fe20000410000 */
[----:B---3--:R-:W-:Y:S01]  /*ed80*/  FMNMX.FTZ R0, R205, R0, !PT ;  /* 0x00000000cd007209 */ /* 0x008fe20007810000 */
[----:B------:R-:W-:Y:S01]  /*ed90*/  FMUL.FTZ R34, R34, c[0x0][0x320] ;  /* 0x0000c80022227a20 */ /* 0x000fe20000410000 */
[----:B------:R-:W3:Y:S01]  /*eda0*/  MUFU.TANH R138, R28 ;  /* 0x0000001c008a7308 */ /* 0x000ee20000002400 */
[----:B------:R-:W-:Y:S02]  /*edb0*/  FMUL.FTZ R36, R36, c[0x0][0x320] ;  /* 0x0000c80024247a20 */ /* 0x000fe40000410000 */
[----:B------:R-:W-:Y:S01]  /*edc0*/  FMUL.FTZ R37, R37, c[0x0][0x320] ;  /* 0x0000c80025257a20 */ /* 0x000fe20000410000 */
[C---:B-1----:R-:W-:Y:S03]  /*edd0*/  HMMA.16816.F32 R44, R200.reuse, R8, R44 ;  /* 0x00000008c82c723c */ /* 0x042fe6000000182c */
[----:B------:R-:W-:Y:S02]  /*ede0*/  FMUL.FTZ R40, R40, c[0x0][0x320] ;  /* 0x0000c80028287a20 */ /* 0x000fe40000410000 */
[----:B------:R-:W-:Y:S01]  /*edf0*/  FMUL.FTZ R43, R43, c[0x0][0x320] ;  /* 0x0000c8002b2b7a20 */ /* 0x000fe20000410000 */
[----:B------:R-:W-:Y:S01]  /*ee00*/  MUFU.TANH R132, R29 ;  /* 0x0000001d00847308 */ /* 0x000fe20000002400 */
[----:B------:R-:W-:Y:S01]  /*ee10*/  FMUL.FTZ R35, R35, c[0x0][0x320] ;  /* 0x0000c80023237a20 */ /* 0x000fe20000410000 */
[----:B------:R-:W-:Y:S01]  /*ee20*/  HMMA.16816.F32 R48, R200, R10, R48 ;  /* 0x0000000ac830723c */ /* 0x000fe20000001830 */
[----:B------:R-:W4:Y:S03]  /*ee30*/  LDL.64 R10, [R1+0x20] ;  /* 0x00002000010a7983 */ /* 0x000f260000100a00 */
[----:B------:R-:W-:Y:S02]  /*ee40*/  FMUL.FTZ R33, R33, c[0x0][0x320] ;  /* 0x0000c80021217a20 */ /* 0x000fe40000410000 */
[----:B------:R-:W-:Y:S02]  /*ee50*/  FMUL.FTZ R42, R42, c[0x0][0x320] ;  /* 0x0000c8002a2a7a20 */ /* 0x000fe40000410000 */
[----:B------:R-:W1:Y:S01]  /*ee60*/  MUFU.TANH R206, R18 ;  /* 0x0000001200ce7308 */ /* 0x000e620000002400 */
[----:B------:R-:W-:Y:S03]  /*ee70*/  FMUL.FTZ R41, R41, c[0x0][0x320] ;  /* 0x0000c80029297a20 */ /* 0x000fe60000410000 */
[----:B---3--:R-:W-:Y:S01]  /*ee80*/  MOV R202, R138 ;  /* 0x0000008a00ca7202 */ /* 0x008fe20000000f00 */
[----:B------:R-:W-:Y:S04]  /*ee90*/  @P0 IMAD.WIDE.U32 R6, R252, c[0x0][0x1e0], RZ ;  /* 0x00007800fc060a25 */ /* 0x000fe800078e00ff */
[----:B------:R-:W-:Y:S01]  /*eea0*/  FMUL.FTZ R44, R44, c[0x0][0x320] ;  /* 0x0000c8002c2c7a20 */ /* 0x000fe20000410000 */
[----:B------:R-:W3:Y:S01]  /*eeb0*/  MUFU.TANH R208, R20 ;  /* 0x0000001400d07308 */ /* 0x000ee20000002400 */
[----:B------:R-:W-:Y:S02]  /*eec0*/  FMUL.FTZ R45, R45, c[0x0][0x320] ;  /* 0x0000c8002d2d7a20 */ /* 0x000fe40000410000 */
[----:B------:R-:W-:Y:S02]  /*eed0*/  FMUL.FTZ R46, R46, c[0x0][0x320] ;  /* 0x0000c8002e2e7a20 */ /* 0x000fe40000410000 */
[----:B------:R-:W-:Y:S02]  /*eee0*/  FMUL.FTZ R47, R47, c[0x0][0x320] ;  /* 0x0000c8002f2f7a20 */ /* 0x000fe40000410000 */
[----:B------:R-:W-:Y:S02]  /*eef0*/  FMUL.FTZ R50, R50, c[0x0][0x320] ;  /* 0x0000c80032327a20 */ /* 0x000fe40000410000 */
[----:B------:R-:W-:Y:S01]  /*ef00*/  FMUL.FTZ R49, R49, c[0x0][0x320] ;  /* 0x0000c80031317a20 */ /* 0x000fe20000410000 */
[----:B------:R-:W3:Y:S01]  /*ef10*/  MUFU.TANH R209, R21 ;  /* 0x0000001500d17308 */ /* 0x000ee20000002400 */
[----:B------:R-:W-:Y:S01]  /*ef20*/  FMUL.FTZ R48, R48, c[0x0][0x320] ;  /* 0x0000c80030307a20 */ /* 0x000fe20000410000 */
[----:B-1----:R-:W-:Y:S08]  /*ef30*/  FMNMX.FTZ R2, R206, R2, !PT ;  /* 0x00000002ce027209 */ /* 0x002ff00007810000 */
[----:B------:R-:W1:Y:S01]  /*ef40*/  MUFU.TANH R207, R19 ;  /* 0x0000001300cf7308 */ /* 0x000e620000002400 */
[----:B---3--:R-:W-:Y:S09]  /*ef50*/  FMNMX.FTZ R0, R208, R0, !PT ;  /* 0x00000000d0007209 */ /* 0x008ff20007810000 */
[----:B------:R-:W3:Y:S01]  /*ef60*/  MUFU.TANH R213, R24 ;  /* 0x0000001800d57308 */ /* 0x000ee20000002400 */
[----:B------:R-:W-:Y:S09]  /*ef70*/  FMNMX.FTZ R0, R209, R0, !PT ;  /* 0x00000000d1007209 */ /* 0x000ff20007810000 */
[----:B------:R-:W3:Y:S01]  /*ef80*/  MUFU.TANH R136, R33 ;  /* 0x0000002100887308 */ /* 0x000ee20000002400 */
[----:B-1----:R-:W-:Y:S04]  /*ef90*/  FMNMX.FTZ R2, R207, R2, !PT ;  /* 0x00000002cf027209 */ /* 0x002fe80007810000 */
[----:B------:R-:W-:Y:S05]  /*efa0*/  FMNMX.FTZ R2, R214, R2, !PT ;  /* 0x00000002d6027209 */ /* 0x000fea0007810000 */
[----:B------:R-:W1:Y:S01]  /*efb0*/  MUFU.TANH R12, R26 ;  /* 0x0000001a000c7308 */ /* 0x000e620000002400 */
[----:B------:R-:W-:Y:S02]  /*efc0*/  FMNMX.FTZ R2, R215, R2, !PT ;  /* 0x00000002d7027209 */ /* 0x000fe40007810000 */
[----:B---3--:R-:W-:Y:S07]  /*efd0*/  FMNMX.FTZ R0, R213, R0, !PT ;  /* 0x00000000d5007209 */ /* 0x008fee0007810000 */
[----:B------:R-:W3:Y:S01]  /*efe0*/  MUFU.TANH R212, R25 ;  /* 0x0000001900d47308 */ /* 0x000ee20000002400 */
[----:B------:R-:W-:Y:S02]  /*eff0*/  MOV R201, R136 ;  /* 0x0000008800c97202 */ /* 0x000fe40000000f00 */
[----:B------:R-:W-:Y:S07]  /*f000*/  MOV R33, R132 ;  /* 0x0000008400217202 */ /* 0x000fee0000000f00 */
[----:B------:R-:W3:Y:S01]  /*f010*/  MUFU.TANH R210, R27 ;  /* 0x0000001b00d27308 */ /* 0x000ee20000002400 */
[----:B-1----:R-:W-:Y:S04]  /*f020*/  MOV R203, R12 ;  /* 0x0000000c00cb7202 */ /* 0x002fe80000000f00 */
[----:B------:R-:W-:Y:S05]  /*f030*/  FMNMX.FTZ R2, R203, R2, !PT ;  /* 0x00000002cb027209 */ /* 0x000fea0007810000 */
[----:B------:R-:W1:Y:S01]  /*f040*/  MUFU.TANH R137, R32 ;  /* 0x0000002000897308 */ /* 0x000e620000002400 */
[----:B---3--:R-:W-:Y:S04]  /*f050*/  FMNMX.FTZ R0, R212, R0, !PT ;  /* 0x00000000d4007209 */ /* 0x008fe80007810000 */
[----:B------:R-:W-:Y:S05]  /*f060*/  FMNMX.FTZ R0, R202, R0, !PT ;  /* 0x00000000ca007209 */ /* 0x000fea0007810000 */
[----:B------:R1:W-:Y:S01]  /*f070*/  MUFU.TANH R17, R35 ;  /* 0x0000002300117308 */ /* 0x0003e20000002400 */
[----:B------:R-:W-:Y:S02]  /*f080*/  FMNMX.FTZ R0, R33, R0, !PT ;  /* 0x0000000021007209 */ /* 0x000fe40007810000 */
[----:B------:R-:W-:Y:S07]  /*f090*/  FMNMX.FTZ R2, R210, R2, !PT ;  /* 0x00000002d2027209 */ /* 0x000fee0007810000 */
[----:B------:R-:W3:Y:S10]  /*f0a0*/  MUFU.TANH R18, R30 ;  /* 0x0000001e00127308 */ /* 0x000ef40000002400 */
[----:B------:R-:W3:Y:S01]  /*f0b0*/  MUFU.TANH R211, R31 ;  /* 0x0000001f00d37308 */ /* 0x000ee20000002400 */
[----:B-1----:R-:W-:Y:S04]  /*f0c0*/  MOV R35, R137 ;  /* 0x0000008900237202 */ /* 0x002fe80000000f00 */
[----:B------:R-:W-:Y:S05]  /*f0d0*/  FMNMX.FTZ R0, R35, R0, !PT ;  /* 0x0000000023007209 */ /* 0x000fea0007810000 */
[----:B------:R-:W1:Y:S01]  /*f0e0*/  MUFU.TANH R139, R34 ;  /* 0x00000022008b7308 */ /* 0x000e620000002400 */
[----:B------:R-:W-:Y:S02]  /*f0f0*/  FMNMX.FTZ R0, R201, R0, !PT ;  /* 0x00000000c9007209 */ /* 0x000fe40007810000 */
[----:B---3--:R-:W-:Y:S07]  /*f100*/  FMNMX.FTZ R2, R18, R2, !PT ;  /* 0x0000000212027209 */ /* 0x008fee0007810000 */
[----:B------:R-:W3:Y:S01]  /*f110*/  MUFU.TANH R16, R36 ;  /* 0x0000002400107308 */ /* 0x000ee20000002400 */
[----:B------:R-:W-:Y:S09]  /*f120*/  FMNMX.FTZ R2, R211, R2, !PT ;  /* 0x00000002d3027209 */ /* 0x000ff20007810000 */
[----:B------:R-:W-:Y:S01]  /*f130*/  MUFU.TANH R24, R37 ;  /* 0x0000002500187308 */ /* 0x000fe20000002400 */
[----:B-1----:R-:W-:Y:S02]  /*f140*/  MOV R200, R139 ;  /* 0x0000008b00c87202 */ /* 0x002fe40000000f00 */
[----:B------:R-:W-:Y:S02]  /*f150*/  MOV R139, 0x6 ;  /* 0x00000006008b7802 */ /* 0x000fe40000000f00 */
[----:B------:R-:W-:Y:S05]  /*f160*/  FMNMX.FTZ R2, R200, R2, !PT ;  /* 0x00000002c8027209 */ /* 0x000fea0007810000 */
[----:B------:R-:W1:Y:S01]  /*f170*/  MUFU.TANH R3, R42 ;  /* 0x0000002a00037308 */ /* 0x000e620000002400 */
[----:B---3--:R-:W-:Y:S09]  /*f180*/  FMNMX.FTZ R0, R16, R0, !PT ;  /* 0x0000000010007209 */ /* 0x008ff20007810000 */
[----:B------:R1:W-:Y:S10]  /*f190*/  MUFU.TANH R136, R50 ;  /* 0x0000003200887308 */ /* 0x0003f40000002400 */
[----:B------:R-:W3:Y:S10]  /*f1a0*/  MUFU.TANH R25, R40 ;  /* 0x0000002800197308 */ /* 0x000ef40000002400 */
[----:B------:R-:W3:Y:S01]  /*f1b0*/  MUFU.TANH R27, R38 ;  /* 0x00000026001b7308 */ /* 0x000ee20000002400 */
[----:B-1----:R-:W-:Y:S02]  /*f1c0*/  MOV R50, R3 ;  /* 0x0000000300327202 */ /* 0x002fe40000000f00 */
[----:B------:R-:W-:Y:S02]  /*f1d0*/  FMNMX.FTZ R3, R17, R2, !PT ;  /* 0x0000000211037209 */ /* 0x000fe40007810000 */
[----:B------:R-:W-:Y:S01]  /*f1e0*/  FMNMX.FTZ R2, R24, R0, !PT ;  /* 0x0000000018027209 */ /* 0x000fe20007810000 */
[----:B------:R-:W-:Y:S04]  /*f1f0*/  FMUL.FTZ R0, R51, c[0x0][0x320] ;  /* 0x0000c80033007a20 */ /* 0x000fe80000410000 */
[----:B------:R-:W1:Y:S01]  /*f200*/  MUFU.TANH R133, R44 ;  /* 0x0000002c00857308 */ /* 0x000e620000002400 */
[----:B------:R-:W-:Y:S02]  /*f210*/  MOV R51, R16 ;  /* 0x0000001000337202 */ /* 0x000fe40000000f00 */
[----:B---3--:R-:W-:Y:S07]  /*f220*/  FMNMX.FTZ R2, R25, R2, !PT ;  /* 0x0000000219027209 */ /* 0x008fee0007810000 */
[----:B------:R1:W-:Y:S01]  /*f230*/  MUFU.TANH R9, R49 ;  /* 0x0000003100097308 */ /* 0x0003e20000002400 */
[----:B------:R-:W-:Y:S09]  /*f240*/  FMNMX.FTZ R3, R27, R3, !PT ;  /* 0x000000031b037209 */ /* 0x000ff20007810000 */
[----:B------:R-:W3:Y:S10]  /*f250*/  MUFU.TANH R19, R41 ;  /* 0x0000002900137308 */ /* 0x000ef40000002400 */
[----:B------:R3:W-:Y:S01]  /*f260*/  MUFU.TANH R137, R0 ;  /* 0x0000000000897308 */ /* 0x0007e20000002400 */
[----:B-1----:R-:W-:Y:S09]  /*f270*/  MOV R49, R133 ;  /* 0x0000008500317202 */ /* 0x002ff20000000f00 */
[----:B------:R-:W1:Y:S10]  /*f280*/  MUFU.TANH R26, R39 ;  /* 0x00000027001a7308 */ /* 0x000e740000002400 */
[----:B------:R-:W2:Y:S01]  /*f290*/  MUFU.TANH R40, R45 ;  /* 0x0000002d00287308 */ /* 0x000ea20000002400 */
[----:B---3--:R-:W-:Y:S04]  /*f2a0*/  FMNMX.FTZ R0, R19, R2, !PT ;  /* 0x0000000213007209 */ /* 0x008fe80007810000 */
[----:B------:R-:W-:Y:S05]  /*f2b0*/  FMNMX.FTZ R0, R49, R0, !PT ;  /* 0x0000000031007209 */ /* 0x000fea0007810000 */
[----:B------:R-:W3:Y:S01]  /*f2c0*/  MUFU.TANH R41, R43 ;  /* 0x0000002b00297308 */ /* 0x000ee20000002400 */
[----:B-1----:R-:W-:Y:S04]  /*f2d0*/  FMNMX.FTZ R3, R26, R3, !PT ;  /* 0x000000031a037209 */ /* 0x002fe80007810000 */
[----:B------:R-:W-:Y:S05]  /*f2e0*/  FMNMX.FTZ R2, R50, R3, !PT ;  /* 0x0000000332027209 */ /* 0x000fea0007810000 */
[----:B------:R-:W1:Y:S01]  /*f2f0*/  MUFU.TANH R20, R48 ;  /* 0x0000003000147308 */ /* 0x000e620000002400 */
[----:B--2---:R-:W-:Y:S09]  /*f300*/  FMNMX.FTZ R0, R40, R0, !PT ;  /* 0x0000000028007209 */ /* 0x004ff20007810000 */
[----:B------:R-:W2:Y:S01]  /*f310*/  MUFU.TANH R32, R46 ;  /* 0x0000002e00207308 */ /* 0x000ea20000002400 */
[----:B---3--:R-:W-:Y:S09]  /*f320*/  FMNMX.FTZ R2, R41, R2, !PT ;  /* 0x0000000229027209 */ /* 0x008ff20007810000 */
[----:B------:R-:W3:Y:S01]  /*f330*/  MUFU.TANH R34, R47 ;  /* 0x0000002f00227308 */ /* 0x000ee20000002400 */
[----:B-1----:R-:W-:Y:S04]  /*f340*/  FMNMX.FTZ R133, R20, R0, !PT ;  /* 0x0000000014857209 */ /* 0x002fe80007810000 */
[----:B------:R-:W-:Y:S05]  /*f350*/  FMNMX.FTZ R133, R9, R133, !PT ;  /* 0x0000008509857209 */ /* 0x000fea0007810000 */
[----:B------:R-:W1:Y:S01]  /*f360*/  SHFL.BFLY PT, R3, R133, 0x2, 0x1f ;  /* 0x0c401f0085037f89 */ /* 0x000e6200000e0000 */
[----:B--2---:R-:W-:Y:S04]  /*f370*/  FMNMX.FTZ R2, R32, R2, !PT ;  /* 0x0000000220027209 */ /* 0x004fe80007810000 */
[----:B---3--:R-:W-:Y:S04]  /*f380*/  FMNMX.FTZ R0, R34, R2, !PT ;  /* 0x0000000222007209 */ /* 0x008fe80007810000 */
[----:B------:R-:W-:Y:S04]  /*f390*/  FMNMX.FTZ R0, R136, R0, !PT ;  /* 0x0000000088007209 */ /* 0x000fe80007810000 */
[----:B------:R-:W-:Y:S05]  /*f3a0*/  FMNMX.FTZ R0, R137, R0, !PT ;  /* 0x0000000089007209 */ /* 0x000fea0007810000 */
[----:B------:R-:W2:Y:S01]  /*f3b0*/  SHFL.BFLY PT, R2, R0, 0x2, 0x1f ;  /* 0x0c401f0000027f89 */ /* 0x000ea200000e0000 */
[----:B-1----:R-:W-:Y:S07]  /*f3c0*/  FMNMX.FTZ R133, R133, R3, !PT ;  /* 0x0000000385857209 */ /* 0x002fee0007810000 */
[----:B------:R-:W1:Y:S01]  /*f3d0*/  SHFL.BFLY PT, R4, R133, 0x1, 0x1f ;  /* 0x0c201f0085047f89 */ /* 0x000e6200000e0000 */
[----:B--2---:R-:W-:Y:S07]  /*f3e0*/  FMNMX.FTZ R0, R0, R2, !PT ;  /* 0x0000000200007209 */ /* 0x004fee0007810000 */
[----:B------:R-:W2:Y:S01]  /*f3f0*/  SHFL.BFLY PT, R3, R0, 0x1, 0x1f ;  /* 0x0c201f0000037f89 */ /* 0x000ea200000e0000 */
[----:B-1----:R-:W-:Y:S02]  /*f400*/  FMNMX.FTZ R133, R133, R4, !PT ;  /* 0x0000000485857209 */ /* 0x002fe40007810000 */
[----:B------:R-:W-:Y:S03]  /*f410*/  @P0 SHF.R.S32.HI R4, RZ, 0x1f, R252 ;  /* 0x0000001fff040819 */ /* 0x000fe600000114fc */
[C---:B------:R-:W-:Y:S02]  /*f420*/  FMUL.FTZ R138, R133.reuse, c[0x0][0x2d0] ;  /* 0x0000b400858a7a20 */ /* 0x040fe40000410000 */
[----:B------:R-:W-:Y:S02]  /*f430*/  @P0 IMAD R4, R4, c[0x0][0x1e0], RZ ;  /* 0x0000780004040a24 */ /* 0x000fe400078e02ff */
[----:B------:R-:W-:Y:S01]  /*f440*/  FFMA.FTZ R8, R190, c[0x0][0x2d0], -R138 ;  /* 0x0000b400be087a23 */ /* 0x000fe2000001088a */
[----:B------:R-:W-:Y:S01]  /*f450*/  MOV R190, R9 ;  /* 0x0000000900be7202 */ /* 0x000fe20000000f00 */
[----:B------:R-:W-:Y:S02]  /*f460*/  FADD.FTZ R2, -R133, R134 ;  /* 0x0000008685027221 */ /* 0x000fe40000010100 */
[----:B------:R1:W-:Y:S01]  /*f470*/  MUFU.EX2 R15, R8 ;  /* 0x00000008000f7308 */ /* 0x0003e20000000800 */
[----:B--2---:R-:W-:Y:S01]  /*f480*/  FMNMX.FTZ R132, R0, R3, !PT ;  /* 0x0000000300847209 */ /* 0x004fe20007810000 */
[----:B------:R-:W-:Y:S01]  /*f490*/  @P0 IMAD R3, R252, c[0x0][0x1e4], R4 ;  /* 0x00007900fc030a24 */ /* 0x000fe200078e0204 */
[----:B----4-:R-:W-:Y:S01]  /*f4a0*/  @P0 MOV R4, R10 ;  /* 0x0000000a00040202 */ /* 0x010fe20000000f00 */
[----:B------:R-:W-:Y:S02]  /*f4b0*/  FMUL.FTZ R0, R2, c[0x0][0x2d0] ;  /* 0x0000b40002007a20 */ /* 0x000fe40000410000 */
[----:B------:R-:W-:Y:S01]  /*f4c0*/  FMUL.FTZ R134, R132, c[0x0][0x2d0] ;  /* 0x0000b40084867a20 */ /* 0x000fe20000410000 */
[----:B------:R-:W-:Y:S01]  /*f4d0*/  @P0 IADD3 R3, R7, R3, RZ ;  /* 0x0000000307030210 */ /* 0x000fe20007ffe0ff */
[----:B------:R-:W-:Y:S01]  /*f4e0*/  @P0 IMAD.WIDE.U32 R4, R6, 0x60, R4 ;  /* 0x0000006006040825 */ /* 0x000fe200078e0004 */
[----:B------:R-:W-:Y:S01]  /*f4f0*/  @P0 MOV R7, c[0x0][0x1e0] ;  /* 0x0000780000070a02 */ /* 0x000fe20000000f00 */
[----:B------:R2:W3:Y:S02]  /*f500*/  MUFU.EX2 R2, R0 ;  /* 0x0000000000027308 */ /* 0x0004e40000000800 */
[----:B------:R-:W-:Y:S01]  /*f510*/  @P0 IMAD R3, R3, 0x60, RZ ;  /* 0x0000006003030824 */ /* 0x000fe200078e02ff */
[----:B------:R-:W-:Y:S01]  /*f520*/  @P0 SHF.L.U32 R6, R4, 0x1, RZ ;  /* 0x0000000104060819 */ /* 0x000fe200000006ff */
[----:B------:R-:W-:Y:S01]  /*f530*/  FFMA.FTZ R136, R136, c[0x0][0x2d0], -R134 ;  /* 0x0000b40088887a23 */ /* 0x000fe20000010886 */
[----:B------:R-:W-:Y:S02]  /*f540*/  @P0 SHF.L.U64.HI R14, R7, R139, c[0x0][0x1e4] ;  /* 0x00007900070e0619 */ /* 0x000fe4000001028b */
[----:B------:R-:W-:Y:S01]  /*f550*/  @P0 IADD3 R3, R5, R3, RZ ;  /* 0x0000000305030210 */ /* 0x000fe20007ffe0ff */
[--C-:B------:R-:W-:Y:S01]  /*f560*/  FFMA.FTZ R5, R189, c[0x0][0x2d0], -R138.reuse ;  /* 0x0000b400bd057a23 */ /* 0x100fe2000001088a */
[----:B------:R-:W-:Y:S01]  /*f570*/  @P0 IADD3 R10, P2, R6, 0x80, RZ ;  /* 0x00000080060a0810 */ /* 0x000fe20007f5e0ff */
[--C-:B-1----:R-:W-:Y:S01]  /*f580*/  FFMA.FTZ R8, R188, c[0x0][0x2d0], -R138.reuse ;  /* 0x0000b400bc087a23 */ /* 0x102fe2000001088a */
[----:B------:R-:W-:Y:S01]  /*f590*/  @P0 SHF.L.U64.HI R3, R4, 0x1, R3 ;  /* 0x0000000104030819 */ /* 0x000fe20000010203 */
[----:B------:R-:W1:Y:S01]  /*f5a0*/  MUFU.EX2 R21, R5 ;  /* 0x0000000500157308 */ /* 0x000e620000000800 */
[----:B------:R-:W-:Y:S02]  /*f5b0*/  @P0 IADD3 R10, P1, R10, c[0x0][0x1c8], RZ ;  /* 0x000072000a0a0a10 */ /* 0x000fe40007f3e0ff */
[----:B------:R-:W-:Y:S02]  /*f5c0*/  @P0 SHF.L.U32 R7, R7, 0x6, RZ ;  /* 0x0000000607070819 */ /* 0x000fe400000006ff */
[----:B------:R-:W-:Y:S02]  /*f5d0*/  @P0 IADD3.X R11, RZ, c[0x0][0x1cc], R3, P1, P2 ;  /* 0x00007300ff0b0a10 */ /* 0x000fe40000fe4403 */
[C---:B------:R-:W-:Y:S02]  /*f5e0*/  @P0 IADD3 R4, P1, R6.reuse, c[0x0][0x1c8], RZ ;  /* 0x0000720006040a10 */ /* 0x040fe40007f3e0ff */
[----:B------:R-:W-:Y:S01]  /*f5f0*/  @P0 IADD3 R12, P2, R6, 0x100, RZ ;  /* 0x00000100060c0810 */ /* 0x000fe20007f5e0ff */
[----:B------:R-:W-:Y:S01]  /*f600*/  MUFU.EX2 R43, R8 ;  /* 0x00000008002b7308 */ /* 0x000fe20000000800 */
[----:B------:R-:W-:Y:S01]  /*f610*/  MOV R189, R32 ;  /* 0x0000002000bd7202 */ /* 0x000fe20000000f00 */
[----:B--2---:R-:W-:Y:S01]  /*f620*/  FADD.FTZ R0, -R132, R135 ;  /* 0x0000008784007221 */ /* 0x004fe20000010100 */
[----:B------:R-:W-:Y:S01]  /*f630*/  MOV R135, R18 ;  /* 0x0000001200877202 */ /* 0x000fe20000000f00 */
[----:B---3--:R-:W-:Y:S01]  /*f640*/  FMUL.FTZ R16, R2, R152 ;  /* 0x0000009802107220 */ /* 0x008fe20000410000 */
[----:B------:R-:W-:Y:S01]  /*f650*/  MOV R152, R17 ;  /* 0x0000001100987202 */ /* 0x000fe20000000f00 */
[----:B------:R-:W-:Y:S02]  /*f660*/  FMUL.FTZ R0, R0, c[0x0][0x2d0] ;  /* 0x0000b40000007a20 */ /* 0x000fe40000410000 */
[C---:B------:R-:W-:Y:S02]  /*f670*/  FMUL.FTZ R17, R2.reuse, R153 ;  /* 0x0000009902117220 */ /* 0x040fe40000410000 */
[C---:B------:R-:W-:Y:S01]  /*f680*/  FMUL.FTZ R32, R2.reuse, R168 ;  /* 0x000000a802207220 */ /* 0x040fe20000410000 */
[----:B------:R-:W-:Y:S01]  /*f690*/  MOV R168, R33 ;  /* 0x0000002100a87202 */ /* 0x000fe20000000f00 */
[----:B------:R-:W2:Y:S01]  /*f6a0*/  MUFU.EX2 R0, R0 ;  /* 0x0000000000007308 */ /* 0x000ea20000000800 */
[C---:B------:R-:W-:Y:S01]  /*f6b0*/  FMUL.FTZ R33, R2.reuse, R169 ;  /* 0x000000a902217220 */ /* 0x040fe20000410000 */
[----:B-1----:R-:W-:Y:S01]  /*f6c0*/  MOV R188, R21 ;  /* 0x0000001500bc7202 */ /* 0x002fe20000000f00 */
[----:B------:R-:W-:Y:S01]  /*f6d0*/  FFMA.FTZ R5, R191, c[0x0][0x2d0], -R138 ;  /* 0x0000b400bf057a23 */ /* 0x000fe2000001088a */
[----:B------:R-:W-:Y:S01]  /*f6e0*/  MOV R191, R19 ;  /* 0x0000001300bf7202 */ /* 0x000fe20000000f00 */
[C---:B------:R-:W-:Y:S02]  /*f6f0*/  FMUL.FTZ R52, R2.reuse, R52 ;  /* 0x0000003402347220 */ /* 0x040fe40000410000 */
[C---:B------:R-:W-:Y:S02]  /*f700*/  FMUL.FTZ R53, R2.reuse, R53 ;  /* 0x0000003502357220 */ /* 0x040fe40000410000 */
[C---:B------:R-:W-:Y:S01]  /*f710*/  FMUL.FTZ R56, R2.reuse, R56 ;  /* 0x0000003802387220 */ /* 0x040fe20000410000 */
[----:B------:R1:W3:Y:S01]  /*f720*/  MUFU.EX2 R36, R5 ;  /* 0x0000000500247308 */ /* 0x0002e20000000800 */
[C---:B------:R-:W-:Y:S02]  /*f730*/  FMUL.FTZ R57, R2.reuse, R57 ;  /* 0x0000003902397220 */ /* 0x040fe40000410000 */
[C---:B------:R-:W-:Y:S02]  /*f740*/  FMUL.FTZ R60, R2.reuse, R60 ;  /* 0x0000003c023c7220 */ /* 0x040fe40000410000 */
        /* <DEDUP_REMOVED lines=8> */
[C---:B------:R-:W-:Y:S02]  /*f7d0*/  FMUL.FTZ R55, R0.reuse, R55 ;  /* 0x0000003700377220 */ /* 0x040fe40000410000 */
[C---:B------:R-:W-:Y:S01]  /*f7e0*/  FMUL.FTZ R58, R0.reuse, R58 ;  /* 0x0000003a003a7220 */ /* 0x040fe20000410000 */
[----:B-1----:R-:W-:Y:S01]  /*f7f0*/  @P0 IADD3.X R5, R3, c[0x0][0x1cc], RZ, P1, !PT ;  /* 0x0000730003050a10 */ /* 0x002fe20000ffe4ff */
[----:B------:R-:W-:Y:S01]  /*f800*/  FMUL.FTZ R59, R0, R59 ;  /* 0x0000003b003b7220 */ /* 0x000fe20000410000 */
[----:B------:R-:W-:Y:S01]  /*f810*/  @P0 IADD3 R12, P1, R12, c[0x0][0x1c8], RZ ;  /* 0x000072000c0c0a10 */ /* 0x000fe20007f3e0ff */
[C---:B------:R-:W-:Y:S02]  /*f820*/  FMUL.FTZ R62, R0.reuse, R62 ;  /* 0x0000003e003e7220 */ /* 0x040fe40000410000 */
[----:B------:R1:W-:Y:S01]  /*f830*/  @P0 LDGSTS.E.BYPASS.LTC128B.128 [R251+0xc100], [R4.64], !P4 ;  /* 0x0c10000004fb0fae */ /* 0x0003e2000e101d48 */
[--C-:B------:R-:W-:Y:S01]  /*f840*/  @P0 IADD3.X R13, RZ, c[0x0][0x1cc], R3.reuse, P1, P2 ;  /* 0x00007300ff0d0a10 */ /* 0x100fe20000fe4403 */
[----:B------:R-:W-:Y:S01]  /*f850*/  FMUL.FTZ R63, R0, R63 ;  /* 0x0000003f003f7220 */ /* 0x000fe20000410000 */
[----:B------:R-:W-:Y:S01]  /*f860*/  @P0 IADD3 R6, P2, R6, 0x180, RZ ;  /* 0x0000018006060810 */ /* 0x000fe20007f5e0ff */
[C---:B------:R-:W-:Y:S02]  /*f870*/  FMUL.FTZ R66, R0.reuse, R66 ;  /* 0x0000004200427220 */ /* 0x040fe40000410000 */
[----:B------:R-:W-:Y:S01]  /*f880*/  FMUL.FTZ R67, R0, R67 ;  /* 0x0000004300437220 */ /* 0x000fe20000410000 */
[----:B------:R-:W-:Y:S01]  /*f890*/  @P0 IADD3 R8, P1, R6, c[0x0][0x1c8], RZ ;  /* 0x0000720006080a10 */ /* 0x000fe20007f3e0ff */
[----:B------:R2:W-:Y:S01]  /*f8a0*/  @P0 LDGSTS.E.BYPASS.LTC128B.128 [R251+0xf100], [R10.64], !P3 ;  /* 0x0f1000000afb0fae */ /* 0x0005e2000d901d48 */
[--C-:B------:R-:W-:Y:S01]  /*f8b0*/  FFMA.FTZ R6, R194, c[0x0][0x2d0], -R134.reuse ;  /* 0x0000b400c2067a23 */ /* 0x100fe20000010886 */
[----:B------:R-:W-:Y:S01]  /*f8c0*/  MOV R194, R20 ;  /* 0x0000001400c27202 */ /* 0x000fe20000000f00 */
[C---:B------:R-:W-:Y:S01]  /*f8d0*/  FMUL.FTZ R70, R0.reuse, R70 ;  /* 0x0000004600467220 */ /* 0x040fe20000410000 */
[----:B------:R-:W-:Y:S01]  /*f8e0*/  @P0 IADD3.X R9, RZ, c[0x0][0x1cc], R3, P1, P2 ;  /* 0x00007300ff090a10 */ /* 0x000fe20000fe4403 */
[----:B------:R4:W-:Y:S01]  /*f8f0*/  MUFU.EX2 R139, R6 ;  /* 0x00000006008b7308 */ /* 0x0009e20000000800 */
[--C-:B------:R-:W-:Y:S01]  /*f900*/  FFMA.FTZ R3, R195, c[0x0][0x2d0], -R134.reuse ;  /* 0x0000b400c3037a23 */ /* 0x100fe20000010886 */
[----:B------:R-:W-:Y:S01]  /*f910*/  MOV R195, R15 ;  /* 0x0000000f00c37202 */ /* 0x000fe20000000f00 */
[----:B------:R3:W-:Y:S01]  /*f920*/  @P0 LDGSTS.E.BYPASS.LTC128B.128 [R251+0x12100], [R12.64], !P6 ;  /* 0x121000000cfb0fae */ /* 0x0007e2000f101d48 */
[----:B------:R-:W-:Y:S02]  /*f930*/  FMUL.FTZ R71, R0, R71 ;  /* 0x0000004700477220 */ /* 0x000fe40000410000 */
[C---:B------:R-:W-:Y:S02]  /*f940*/  FMUL.FTZ R72, R2.reuse, R72 ;  /* 0x0000004802487220 */ /* 0x040fe40000410000 */
[----:B------:R-:W-:Y:S02]  /*f950*/  FMUL.FTZ R73, R2, R73 ;  /* 0x0000004902497220 */ /* 0x000fe40000410000 */
[----:B------:R3:W3:Y:S01]  /*f960*/  MUFU.EX2 R37, R3 ;  /* 0x0000000300257308 */ /* 0x0006e20000000800 */
[----:B------:R3:W-:Y:S01]  /*f970*/  @P0 LDGSTS.E.BYPASS.LTC128B.128 [R251+0x15100], [R8.64], !P5 ;  /* 0x1510000008fb0fae */ /* 0x0007e2000e901d48 */
[----:B------:R-:W-:Y:S01]  /*f980*/  FMUL.FTZ R74, R0, R74 ;  /* 0x0000004a004a7220 */ /* 0x000fe20000410000 */
[----:B-1----:R-:W-:Y:S01]  /*f990*/  @P0 IADD3 R4, P2, R4, R7, RZ ;  /* 0x0000000704040210 */ /* 0x002fe20007f5e0ff */
[----:B------:R-:W-:Y:S02]  /*f9a0*/  FMUL.FTZ R75, R0, R75 ;  /* 0x0000004b004b7220 */ /* 0x000fe40000410000 */
[C---:B------:R-:W-:Y:S01]  /*f9b0*/  FMUL.FTZ R76, R2.reuse, R76 ;  /* 0x0000004c024c7220 */ /* 0x040fe20000410000 */
[----:B------:R-:W-:Y:S01]  /*f9c0*/  @P0 IADD3.X R5, R5, R14, RZ, P2, !PT ;  /* 0x0000000e05050210 */ /* 0x000fe200017fe4ff */
[----:B------:R-:W-:Y:S02]  /*f9d0*/  FMUL.FTZ R77, R2, R77 ;  /* 0x0000004d024d7220 */ /* 0x000fe40000410000 */
[C---:B------:R-:W-:Y:S02]  /*f9e0*/  FMUL.FTZ R78, R0.reuse, R78 ;  /* 0x0000004e004e7220 */ /* 0x040fe40000410000 */
[----:B------:R1:W-:Y:S01]  /*f9f0*/  @P0 LDGSTS.E.BYPASS.LTC128B.128 [R251+0xd100], [R4.64], !P4 ;  /* 0x0d10000004fb0fae */ /* 0x0003e2000e101d48 */
[----:B----4-:R-:W-:Y:S01]  /*fa00*/  @P0 IADD3 R6, P1, R7, R4, RZ ;  /* 0x0000000407060210 */ /* 0x010fe20007f3e0ff */
[C---:B--2---:R-:W-:Y:S02]  /*fa10*/  FMUL.FTZ R10, R0.reuse, R146 ;  /* 0x00000092000a7220 */ /* 0x044fe40000410000 */
[----:B------:R-:W-:Y:S01]  /*fa20*/  FMUL.FTZ R11, R0, R147 ;  /* 0x00000093000b7220 */ /* 0x000fe20000410000 */
[----:B------:R-:W-:Y:S01]  /*fa30*/  @P0 IADD3.X R7, R14, R5, RZ, P1, !PT ;  /* 0x000000050e070210 */ /* 0x000fe20000ffe4ff */
[----:B------:R-:W-:Y:S02]  /*fa40*/  FMUL.FTZ R79, R0, R79 ;  /* 0x0000004f004f7220 */ /* 0x000fe40000410000 */
[----:B------:R1:W-:Y:S01]  /*fa50*/  @P0 LDGSTS.E.BYPASS.LTC128B.128 [R251+0x10100], [R4.64+0x80], !P3 ;  /* 0x1010008004fb0fae */ /* 0x0003e2000d901d48 */
[----:B------:R-:W-:Y:S02]  /*fa60*/  FMUL.FTZ R80, R2, R80 ;  /* 0x0000005002507220 */ /* 0x000fe40000410000 */
[--C-:B---3--:R-:W-:Y:S01]  /*fa70*/  FFMA.FTZ R3, R192, c[0x0][0x2d0], -R134.reuse ;  /* 0x0000b400c0037a23 */ /* 0x108fe20000010886 */
[----:B------:R-:W-:Y:S01]  /*fa80*/  MOV R192, R26 ;  /* 0x0000001a00c07202 */ /* 0x000fe20000000f00 */
[----:B------:R-:W-:Y:S02]  /*fa90*/  FMUL.FTZ R26, R0, R162 ;  /* 0x000000a2001a7220 */ /* 0x000fe40000410000 */
[----:B------:R2:W-:Y:S01]  /*faa0*/  MUFU.EX2 R42, R3 ;  /* 0x00000003002a7308 */ /* 0x0005e20000000800 */
[----:B------:R1:W-:Y:S01]  /*fab0*/  @P0 LDGSTS.E.BYPASS.LTC128B.128 [R251+0x13100], [R4.64+0x100], !P6 ;  /* 0x1310010004fb0fae */ /* 0x0003e2000f101d48 */
[C---:B------:R-:W-:Y:S02]  /*fac0*/  FMUL.FTZ R8, R2.reuse, R144 ;  /* 0x0000009002087220 */ /* 0x040fe40000410000 */
[C---:B------:R-:W-:Y:S02]  /*fad0*/  FMUL.FTZ R9, R2.reuse, R145 ;  /* 0x0000009102097220 */ /* 0x040fe40000410000 */
[----:B------:R-:W-:Y:S02]  /*fae0*/  FMUL.FTZ R81, R2, R81 ;  /* 0x0000005102517220 */ /* 0x000fe40000410000 */
[C---:B------:R-:W-:Y:S01]  /*faf0*/  FMUL.FTZ R82, R0.reuse, R82 ;  /* 0x0000005200527220 */ /* 0x040fe20000410000 */
[----:B------:R1:W-:Y:S01]  /*fb00*/  @P0 LDGSTS.E.BYPASS.LTC128B.128 [R251+0x16100], [R4.64+0x180], !P5 ;  /* 0x1610018004fb0fae */ /* 0x0003e2000e901d48 */
[----:B------:R-:W-:Y:S02]  /*fb10*/  FMUL.FTZ R83, R0, R83 ;  /* 0x0000005300537220 */ /* 0x000fe40000410000 */
[C---:B------:R-:W-:Y:S02]  /*fb20*/  FMUL.FTZ R84, R2.reuse, R84 ;  /* 0x0000005402547220 */ /* 0x040fe40000410000 */
[----:B------:R-:W-:Y:S02]  /*fb30*/  FMUL.FTZ R85, R2, R85 ;  /* 0x0000005502557220 */ /* 0x000fe40000410000 */
[C---:B------:R-:W-:Y:S01]  /*fb40*/  FMUL.FTZ R86, R0.reuse, R86 ;  /* 0x0000005600567220 */ /* 0x040fe20000410000 */
[----:B------:R3:W-:Y:S01]  /*fb50*/  @P0 LDGSTS.E.BYPASS.LTC128B.128 [R251+0xe100], [R6.64], !P4 ;  /* 0x0e10000006fb0fae */ /* 0x0007e2000e101d48 */
[----:B------:R-:W-:Y:S02]  /*fb60*/  FMUL.FTZ R87, R0, R87 ;  /* 0x0000005700577220 */ /* 0x000fe40000410000 */
[C---:B------:R-:W-:Y:S02]  /*fb70*/  FMUL.FTZ R88, R2.reuse, R88 ;  /* 0x0000005802587220 */ /* 0x040fe40000410000 */
[----:B------:R-:W-:Y:S02]  /*fb80*/  FMUL.FTZ R89, R2, R89 ;  /* 0x0000005902597220 */ /* 0x000fe40000410000 */
[----:B--2---:R-:W-:Y:S01]  /*fb90*/  FFMA.FTZ R3, R193, c[0x0][0x2d0], -R134 ;  /* 0x0000b400c1037a23 */ /* 0x004fe20000010886 */
[----:B------:R3:W-:Y:S01]  /*fba0*/  @P0 LDGSTS.E.BYPASS.LTC128B.128 [R251+0x11100], [R6.64+0x80], !P3 ;  /* 0x1110008006fb0fae */ /* 0x0007e2000d901d48 */
[----:B------:R-:W-:Y:S01]  /*fbb0*/  MOV R193, R27 ;  /* 0x0000001b00c17202 */ /* 0x000fe20000000f00 */
[C---:B------:R-:W-:Y:S01]  /*fbc0*/  FMUL.FTZ R27, R0.reuse, R163 ;  /* 0x000000a3001b7220 */ /* 0x040fe20000410000 */
[----:B------:R2:W4:Y:S01]  /*fbd0*/  MUFU.EX2 R48, R3 ;  /* 0x0000000300307308 */ /* 0x0005220000000800 */
[C---:B------:R-:W-:Y:S02]  /*fbe0*/  FMUL.FTZ R90, R0.reuse, R90 ;  /* 0x0000005a005a7220 */ /* 0x040fe40000410000 */
[----:B------:R-:W-:Y:S02]  /*fbf0*/  FMUL.FTZ R91, R0, R91 ;  /* 0x0000005b005b7220 */ /* 0x000fe40000410000 */
[----:B------:R3:W-:Y:S01]  /*fc00*/  @P0 LDGSTS.E.BYPASS.LTC128B.128 [R251+0x14100], [R6.64+0x100], !P6 ;  /* 0x1410010006fb0fae */ /* 0x0007e2000f101d48 */
[C---:B------:R-:W-:Y:S02]  /*fc10*/  FMUL.FTZ R92, R2.reuse, R92 ;  /* 0x0000005c025c7220 */ /* 0x040fe40000410000 */
[----:B-1----:R-:W-:Y:S01]  /*fc20*/  FMUL.FTZ R4, R2, R140 ;  /* 0x0000008c02047220 */ /* 0x002fe20000410000 */
[----:B------:R-:W-:Y:S01]  /*fc30*/  F2FP.PACK_AB R140, R36, R188 ;  /* 0x000000bc248c723e */ /* 0x000fe200000000ff */
[C---:B------:R-:W-:Y:S01]  /*fc40*/  FMUL.FTZ R5, R2.reuse, R141 ;  /* 0x0000008d02057220 */ /* 0x040fe20000410000 */
[----:B------:R-:W-:Y:S01]  /*fc50*/  F2FP.PACK_AB R141, R37, R139 ;  /* 0x0000008b258d723e */ /* 0x000fe200000000ff */
[----:B------:R-:W-:Y:S01]  /*fc60*/  FMUL.FTZ R93, R2, R93 ;  /* 0x0000005d025d7220 */ /* 0x000fe20000410000 */
[----:B------:R3:W-:Y:S01]  /*fc70*/  @P0 LDGSTS.E.BYPASS.LTC128B.128 [R251+0x17100], [R6.64+0x180], !P5 ;  /* 0x1710018006fb0fae */ /* 0x0007e2000e901d48 */
[C---:B------:R-:W-:Y:S02]  /*fc80*/  FMUL.FTZ R94, R0.reuse, R94 ;  /* 0x0000005e005e7220 */ /* 0x040fe40000410000 */
[----:B------:R-:W-:Y:S02]  /*fc90*/  FMUL.FTZ R95, R0, R95 ;  /* 0x0000005f005f7220 */ /* 0x000fe40000410000 */
[C---:B------:R-:W-:Y:S02]  /*fca0*/  FMUL.FTZ R96, R2.reuse, R96 ;  /* 0x0000006002607220 */ /* 0x040fe40000410000 */
[----:B------:R-:W-:Y:S01]  /*fcb0*/  FMUL.FTZ R97, R2, R97 ;  /* 0x0000006102617220 */ /* 0x000fe20000410000 */
[----:B------:R-:W1:Y:S01]  /*fcc0*/  LDSM.16.MT88.4 R12, [R217] ;  /* 0x00000000d90c783b */ /* 0x000e620000004200 */
[----:B------:R-:W-:Y:S01]  /*fcd0*/  FMUL.FTZ R98, R0, R98 ;  /* 0x0000006200627220 */ /* 0x000fe20000410000 */
[----:B--2---:R-:W-:Y:S01]  /*fce0*/  MOV R3, R24 ;  /* 0x0000001800037202 */ /* 0x004fe20000000f00 */
[----:B------:R-:W-:Y:S01]  /*fcf0*/  FMUL.FTZ R24, R2, R160 ;  /* 0x000000a002187220 */ /* 0x000fe20000410000 */
[----:B------:R-:W-:Y:S01]  /*fd00*/  MOV R160, R195 ;  /* 0x000000c300a07202 */ /* 0x000fe20000000f00 */
[----:B------:R-:W-:Y:S03]  /*fd10*/  FMUL.FTZ R99, R0, R99 ;  /* 0x0000006300637220 */ /* 0x000fe60000410000 */
[----:B------:R-:W2:Y:S01]  /*fd20*/  LDSM.16.MT88.4 R20, [R218] ;  /* 0x00000000da14783b */ /* 0x000ea20000004200 */
[C---:B------:R-:W-:Y:S02]  /*fd30*/  FMUL.FTZ R100, R2.reuse, R100 ;  /* 0x0000006402647220 */ /* 0x040fe40000410000 */
[----:B------:R-:W-:Y:S02]  /*fd40*/  FMUL.FTZ R101, R2, R101 ;  /* 0x0000006502657220 */ /* 0x000fe40000410000 */
[C---:B------:R-:W-:Y:S02]  /*fd50*/  FMUL.FTZ R102, R0.reuse, R102 ;  /* 0x0000006600667220 */ /* 0x040fe40000410000 */
[----:B------:R-:W-:Y:S01]  /*fd60*/  FMUL.FTZ R103, R0, R103 ;  /* 0x0000006700677220 */ /* 0x000fe20000410000 */
[----:B------:R-:W2:Y:S01]  /*fd70*/  LDSM.16.MT88.4 R28, [R221] ;  /* 0x00000000dd1c783b */ /* 0x000ea20000004200 */
[----:B------:R-:W-:Y:S02]  /*fd80*/  FMUL.FTZ R104, R2, R104 ;  /* 0x0000006802687220 */ /* 0x000fe40000410000 */
[C---:B---3--:R-:W-:Y:S01]  /*fd90*/  FMUL.FTZ R6, R0.reuse, R142 ;  /* 0x0000008e00067220 */ /* 0x048fe20000410000 */
[----:B------:R-:W-:Y:S01]  /*fda0*/  F2FP.PACK_AB R142, R43, R195 ;  /* 0x000000c32b8e723e */ /* 0x000fe200000000ff */
[----:B------:R-:W-:Y:S01]  /*fdb0*/  FMUL.FTZ R7, R0, R143 ;  /* 0x0000008f00077220 */ /* 0x000fe20000410000 */
[----:B----4-:R-:W-:Y:S01]  /*fdc0*/  F2FP.PACK_AB R143, R48, R42 ;  /* 0x0000002a308f723e */ /* 0x010fe200000000ff */
[----:B------:R-:W-:Y:S01]  /*fdd0*/  FMUL.FTZ R105, R2, R105 ;  /* 0x0000006902697220 */ /* 0x000fe20000410000 */
[----:B------:R-:W-:Y:S01]  /*fde0*/  LDSM.16.MT88.4 R44, [R217+0x3000] ;  /* 0x00300000d92c783b */ /* 0x000fe20000004200 */
[----:B------:R-:W-:Y:S01]  /*fdf0*/  MOV R195, R194 ;  /* 0x000000c200c37202 */ /* 0x000fe20000000f00 */
[C---:B------:R-:W-:Y:S01]  /*fe00*/  FMUL.FTZ R106, R0.reuse, R106 ;  /* 0x0000006a006a7220 */ /* 0x040fe20000410000 */
[----:B------:R-:W-:Y:S01]  /*fe10*/  MOV R194, R190 ;  /* 0x000000be00c27202 */ /* 0x000fe20000000f00 */
[----:B------:R-:W-:Y:S01]  /*fe20*/  FMUL.FTZ R107, R0, R107 ;  /* 0x0000006b006b7220 */ /* 0x000fe20000410000 */
[----:B------:R-:W-:Y:S01]  /*fe30*/  MOV R190, R40 ;  /* 0x0000002800be7202 */ /* 0x000fe20000000f00 */
[C---:B------:R-:W-:Y:S01]  /*fe40*/  FMUL.FTZ R40, R2.reuse, R176 ;  /* 0x000000b002287220 */ /* 0x040fe20000410000 */
[----:B------:R-:W-:Y:S01]  /*fe50*/  MOV R176, R160 ;  /* 0x000000a000b07202 */ /* 0x000fe20000000f00 */
[----:B------:R-:W-:Y:S01]  /*fe60*/  LDSM.16.MT88.4 R144, [R218+0x3000] ;  /* 0x00300000da90783b */ /* 0x000fe20000004200 */
[C---:B------:R-:W-:Y:S02]  /*fe70*/  FMUL.FTZ R108, R2.reuse, R108 ;  /* 0x0000006c026c7220 */ /* 0x040fe40000410000 */
[----:B------:R-:W-:Y:S02]  /*fe80*/  FMUL.FTZ R109, R2, R109 ;  /* 0x0000006d026d7220 */ /* 0x000fe40000410000 */
[C---:B------:R-:W-:Y:S02]  /*fe90*/  FMUL.FTZ R110, R0.reuse, R110 ;  /* 0x0000006e006e7220 */ /* 0x040fe40000410000 */
[----:B------:R-:W-:Y:S01]  /*fea0*/  FMUL.FTZ R111, R0, R111 ;  /* 0x0000006f006f7220 */ /* 0x000fe20000410000 */
[C---:B-1----:R-:W-:Y:S01]  /*feb0*/  HMMA.16816.F32 R4, R140.reuse, R12, R4 ;  /* 0x0000000c8c04723c */ /* 0x042fe20000001804 */
[----:B------:R-:W0:Y:S04]  /*fec0*/  LDGDEPBAR ;  /* 0x00000000000079af */ /* 0x000e280000000000 */
        /* <DEDUP_REMOVED lines=8> */
[----:B------:R-:W1:Y:S03]  /*ff50*/  LDSM.16.MT88.4 R36, [R220] ;  /* 0x00000000dc24783b */ /* 0x000e660000004200 */
[----:B------:R-:W-:Y:S01]  /*ff60*/  FMUL.FTZ R15, R0, R151 ;  /* 0x00000097000f7220 */ /* 0x000fe20000410000 */
[----:B------:R-:W-:Y:S01]  /*ff70*/  MOV R151, R25 ;  /* 0x0000001900977202 */ /* 0x000fe20000000f00 */
[----:B------:R-:W-:Y:S01]  /*ff80*/  FMUL.FTZ R25, R2, R161 ;  /* 0x000000a102197220 */ /* 0x000fe20000410000 */
[----:B------:R-:W-:Y:S01]  /*ff90*/  MOV R150, R34 ;  /* 0x0000002200967202 */ /* 0x000fe20000000f00 */
[C---:B------:R-:W-:Y:S01]  /*ffa0*/  FMUL.FTZ R114, R0.reuse, R114 ;  /* 0x0000007200727220 */ /* 0x040fe20000410000 */
[----:B------:R-:W-:Y:S01]  /*ffb0*/  MOV R162, R149 ;  /* 0x0000009500a27202 */ /* 0x000fe20000000f00 */
[----:B------:R-:W-:Y:S01]  /*ffc0*/  FMUL.FTZ R115, R0, R115 ;  /* 0x0000007300737220 */ /* 0x000fe20000410000 */
[C---:B--2---:R-:W-:Y:S03]  /*ffd0*/  HMMA.16816.F32 R12, R140.reuse, R20, R12 ;  /* 0x000000148c0c723c */ /* 0x044fe6000000180c */
[----:B------:R-:W-:Y:S01]  /*ffe0*/  MOV R163, R150 ;  /* 0x0000009600a37202 */ /* 0x000fe20000000f00 */
[C---:B------:R-:W-:Y:S01]  /*fff0*/  FMUL.FTZ R116, R2.reuse, R116 ;  /* 0x0000007402747220 */ /* 0x040fe20000410000 */
[----:B------:R-:W-:Y:S01]  /*10000*/  MOV R161, R148 ;  /* 0x0000009400a17202 */ /* 0x000fe20000000f00 */
[C---:B------:R-:W-:Y:S02]  /*10010*/  FMUL.FTZ R117, R2.reuse, R117 ;  /* 0x0000007502757220 */ /* 0x040fe40000410000 */
        /* <DEDUP_REMOVED lines=17> */
[----:B------:R-:W-:Y:S01]  /*10130*/  LDSM.16.MT88.4 R160, [R220+0x800] ;  /* 0x00080000dca0783b */ /* 0x000fe20000004200 */
[----:B------:R-:W-:Y:S02]  /*10140*/  FMUL.FTZ R118, R0, R118 ;  /* 0x0000007600767220 */ /* 0x000fe40000410000 */
[C---:B------:R-:W-:Y:S04]  /*10150*/  HMMA.16816.F32 R24, R140.reuse, R30, R24 ;  /* 0x0000001e8c18723c */ /* 0x040fe80000001818 */
[C---:B------:R-:W-:Y:S01]  /*10160*/  FMUL.FTZ R28, R2.reuse, R164 ;  /* 0x000000a4021c7220 */ /* 0x040fe20000410000 */
[----:B------:R-:W-:Y:S01]  /*10170*/  MOV R164, R151 ;  /* 0x0000009700a47202 */ /* 0x000fe20000000f00 */
[----:B------:R-:W-:Y:S01]  /*10180*/  FMUL.FTZ R29, R2, R165 ;  /* 0x000000a5021d7220 */ /* 0x000fe20000410000 */
[----:B------:R-:W2:Y:S01]  /*10190*/  LDSM.16.MT88.4 R148, [R221+0x3000] ;  /* 0x00300000dd94783b */ /* 0x000ea20000004200 */
[C---:B------:R-:W-:Y:S01]  /*101a0*/  FMUL.FTZ R30, R0.reuse, R166 ;  /* 0x000000a6001e7220 */ /* 0x040fe20000410000 */
[----:B------:R-:W-:Y:S03]  /*101b0*/  MOV R184, R164 ;  /* 0x000000a400b87202 */ /* 0x000fe60000000f00 */
[C---:B------:R-:W-:Y:S01]  /*101c0*/  FMUL.FTZ R31, R0.reuse, R167 ;  /* 0x000000a7001f7220 */ /* 0x040fe20000410000 */
[----:B------:R-:W-:Y:S01]  /*101d0*/  MOV R164, R159 ;  /* 0x0000009f00a47202 */ /* 0x000fe20000000f00 */
[----:B------:R-:W-:Y:S01]  /*101e0*/  FMUL.FTZ R119, R0, R119 ;  /* 0x0000007700777220 */ /* 0x000fe20000410000 */
[----:B------:R-:W-:Y:S01]  /*101f0*/  MOV R165, R158 ;  /* 0x0000009e00a57202 */ /* 0x000fe20000000f00 */
[C---:B------:R-:W-:Y:S01]  /*10200*/  FMUL.FTZ R120, R2.reuse, R120 ;  /* 0x0000007802787220 */ /* 0x040fe20000410000 */
[----:B------:R-:W-:Y:S01]  /*10210*/  MOV R166, R157 ;  /* 0x0000009d00a67202 */ /* 0x000fe20000000f00 */
[----:B------:R-:W-:Y:S01]  /*10220*/  FMUL.FTZ R121, R2, R121 ;  /* 0x0000007902797220 */ /* 0x000fe20000410000 */
[C---:B-1----:R-:W-:Y:S03]  /*10230*/  HMMA.16816.F32 R28, R140.reuse, R36, R28 ;  /* 0x000000248c1c723c */ /* 0x042fe6000000181c */
[C---:B------:R-:W-:Y:S01]  /*10240*/  FMUL.FTZ R34, R0.reuse, R170 ;  /* 0x000000aa00227220 */ /* 0x040fe20000410000 */
[----:B------:R-:W-:Y:S01]  /*10250*/  MOV R170, R135 ;  /* 0x0000008700aa7202 */ /* 0x000fe20000000f00 */
[C---:B------:R-:W-:Y:S01]  /*10260*/  FMUL.FTZ R122, R0.reuse, R122 ;  /* 0x0000007a007a7220 */ /* 0x040fe20000410000 */
[----:B------:R-:W-:Y:S01]  /*10270*/  MOV R135, R35 ;  /* 0x0000002300877202 */ /* 0x000fe20000000f00 */
[----:B------:R-:W-:Y:S02]  /*10280*/  FMUL.FTZ R35, R0, R171 ;  /* 0x000000ab00237220 */ /* 0x000fe40000410000 */
[C---:B------:R-:W-:Y:S03]  /*10290*/  FMUL.FTZ R36, R2.reuse, R172 ;  /* 0x000000ac02247220 */ /* 0x040fe60000410000 */
[--C-:B------:R-:W-:Y:S02]  /*102a0*/  FFMA.FTZ R135, R135, c[0x0][0x2d0], -R138.reuse ;  /* 0x0000b40087877a23 */ /* 0x100fe4000001088a */
[C---:B------:R-:W-:Y:S03]  /*102b0*/  HMMA.16816.F32 R32, R140.reuse, R38, R32 ;  /* 0x000000268c20723c */ /* 0x040fe60000001820 */
[----:B------:R-:W-:Y:S01]  /*102c0*/  FMUL.FTZ R37, R2, R173 ;  /* 0x000000ad02257220 */ /* 0x000fe20000410000 */
[----:B------:R-:W-:Y:S01]  /*102d0*/  MOV R173, R152 ;  /* 0x0000009800ad7202 */ /* 0x000fe20000000f00 */
[C---:B------:R-:W-:Y:S01]  /*102e0*/  FMUL.FTZ R123, R0.reuse, R123 ;  /* 0x0000007b007b7220 */ /* 0x040fe20000410000 */
[----:B------:R-:W1:Y:S01]  /*102f0*/  LDSM.16.MT88.4 R152, [R220+0x3000] ;  /* 0x00300000dc98783b */ /* 0x000e620000004200 */
[C---:B------:R-:W-:Y:S01]  /*10300*/  FMUL.FTZ R38, R0.reuse, R174 ;  /* 0x000000ae00267220 */ /* 0x040fe20000410000 */
[----:B------:R-:W-:Y:S01]  /*10310*/  MOV R174, R211 ;  /* 0x000000d300ae7202 */ /* 0x000fe20000000f00 */
[----:B------:R-:W-:Y:S03]  /*10320*/  FMUL.FTZ R39, R0, R175 ;  /* 0x000000af00277220 */ /* 0x000fe60000410000 */
[C---:B------:R-:W-:Y:S02]  /*10330*/  FMUL.FTZ R124, R2.reuse, R124 ;  /* 0x0000007c027c7220 */ /* 0x040fe40000410000 */
[----:B------:R-:W-:Y:S02]  /*10340*/  FMUL.FTZ R125, R2, R125 ;  /* 0x0000007d027d7220 */ /* 0x000fe40000410000 */
[C---:B------:R-:W-:Y:S03]  /*10350*/  HMMA.16816.F32 R36, R140.reuse, R44, R36 ;  /* 0x0000002c8c24723c */ /* 0x040fe60000001824 */
[C---:B------:R-:W-:Y:S02]  /*10360*/  FMUL.FTZ R126, R0.reuse, R126 ;  /* 0x0000007e007e7220 */ /* 0x040fe40000410000 */
[----:B------:R-:W-:Y:S02]  /*10370*/  FMUL.FTZ R127, R0, R127 ;  /* 0x0000007f007f7220 */ /* 0x000fe40000410000 */
[C---:B------:R-:W-:Y:S01]  /*10380*/  FMUL.FTZ R44, R2.reuse, R180 ;  /* 0x000000b4022c7220 */ /* 0x040fe20000410000 */
[C---:B------:R-:W-:Y:S04]  /*10390*/  HMMA.16816.F32 R40, R140.reuse, R46, R40 ;  /* 0x0000002e8c28723c */ /* 0x040fe80000001828 */
[----:B------:R-:W-:Y:S01]  /*103a0*/  MOV R180, R190 ;  /* 0x000000be00b47202 */ /* 0x000fe20000000f00 */
[C---:B------:R-:W-:Y:S01]  /*103b0*/  FMUL.FTZ R45, R2.reuse, R181 ;  /* 0x000000b5022d7220 */ /* 0x040fe20000410000 */
[----:B------:R-:W-:Y:S01]  /*103c0*/  MOV R190, R49 ;  /* 0x0000003100be7202 */ /* 0x000fe20000000f00 */
[----:B------:R-:W-:Y:S01]  /*103d0*/  FMUL.FTZ R49, R2, R185 ;  /* 0x000000b902317220 */ /* 0x000fe20000410000 */
[----:B------:R-:W-:Y:S01]  /*103e0*/  MOV R185, R3 ;  /* 0x0000000300b97202 */ /* 0x000fe20000000f00 */
[--C-:B------:R-:W-:Y:S03]  /*103f0*/  FFMA.FTZ R3, R196, c[0x0][0x2d0], -R138.reuse ;  /* 0x0000b400c4037a23 */ /* 0x100fe6000001088a */
[C---:B------:R-:W-:Y:S01]  /*10400*/  FMUL.FTZ R47, R0.reuse, R183 ;  /* 0x000000b7002f7220 */ /* 0x040fe20000410000 */
[----:B------:R-:W-:Y:S01]  /*10410*/  MOV R196, R212 ;  /* 0x000000d400c47202 */ /* 0x000fe20000000f00 */
[----:B------:R3:W-:Y:S01]  /*10420*/  MUFU.EX2 R183, R3 ;  /* 0x0000000300b77308 */ /* 0x0007e20000000800 */
[----:B------:R-:W-:Y:S01]  /*10430*/  FMUL.FTZ R46, R0, R182 ;  /* 0x000000b6002e7220 */ /* 0x000fe20000410000 */
[----:B------:R-:W-:Y:S01]  /*10440*/  MOV R181, R156 ;  /* 0x0000009c00b57202 */ /* 0x000fe20000000f00 */
[C---:B------:R-:W-:Y:S01]  /*10450*/  FMUL.FTZ R128, R2.reuse, R128 ;  /* 0x0000008002807220 */ /* 0x040fe20000410000 */
[----:B------:R-:W-:Y:S01]  /*10460*/  LDSM.16.MT88.4 R156, [R221+0x800] ;  /* 0x00080000dd9c783b */ /* 0x000fe20000004200 */
[----:B------:R-:W-:Y:S01]  /*10470*/  MOV R182, R191 ;  /* 0x000000bf00b67202 */ /* 0x000fe20000000f00 */
[----:B------:R-:W-:Y:S01]  /*10480*/  FMUL.FTZ R129, R2, R129 ;  /* 0x0000008102817220 */ /* 0x000fe20000410000 */
[----:B------:R-:W-:Y:S01]  /*10490*/  MOV R191, R50 ;  /* 0x0000003200bf7202 */ /* 0x000fe20000000f00 */
[C---:B------:R-:W-:Y:S03]  /*104a0*/  HMMA.16816.F32 R44, R140.reuse, R144, R44 ;  /* 0x000000908c2c723c */ /* 0x040fe6000000182c */
[C---:B------:R-:W-:Y:S01]  /*104b0*/  FMUL.FTZ R50, R0.reuse, R186 ;  /* 0x000000ba00327220 */ /* 0x040fe20000410000 */
[----:B------:R-:W-:Y:S01]  /*104c0*/  MOV R186, R51 ;  /* 0x0000003300ba7202 */ /* 0x000fe20000000f00 */
[C---:B------:R-:W-:Y:S01]  /*104d0*/  FMUL.FTZ R51, R0.reuse, R187 ;  /* 0x000000bb00337220 */ /* 0x040fe20000410000 */
[----:B------:R-:W-:Y:S01]  /*104e0*/  MOV R187, R210 ;  /* 0x000000d200bb7202 */ /* 0x000fe20000000f00 */
[C---:B------:R-:W-:Y:S02]  /*104f0*/  FMUL.FTZ R130, R0.reuse, R130 ;  /* 0x0000008200827220 */ /* 0x040fe40000410000 */
[----:B------:R-:W-:Y:S03]  /*10500*/  FMUL.FTZ R131, R0, R131 ;  /* 0x0000008300837220 */ /* 0x000fe60000410000 */
[C---:B------:R-:W-:Y:S01]  /*10510*/  HMMA.16816.F32 R48, R140.reuse, R146, R48 ;  /* 0x000000928c30723c */ /* 0x040fe20000001830 */
[----:B------:R-:W4:Y:S02]  /*10520*/  LDSM.16.MT88.4 R144, [R217+0x6000] ;  /* 0x00600000d990783b */ /* 0x000f240000004200 */
[----:B---3--:R-:W-:Y:S01]  /*10530*/  FFMA.FTZ R3, R197, c[0x0][0x2d0], -R138 ;  /* 0x0000b400c5037a23 */ /* 0x008fe2000001088a */
[----:B------:R-:W-:Y:S04]  /*10540*/  MOV R197, R213 ;  /* 0x000000d500c57202 */ /* 0x000fe80000000f00 */
[C---:B--2---:R-:W-:Y:S01]  /*10550*/  HMMA.16816.F32 R52, R140.reuse, R148, R52 ;  /* 0x000000948c34723c */ /* 0x044fe20000001834 */
[----:B------:R2:W-:Y:S07]  /*10560*/  MUFU.EX2 R172, R3 ;  /* 0x0000000300ac7308 */ /* 0x0005ee0000000800 */
[C---:B------:R-:W-:Y:S01]  /*10570*/  HMMA.16816.F32 R56, R140.reuse, R150, R56 ;  /* 0x000000968c38723c */ /* 0x040fe20000001838 */
[----:B------:R-:W3:Y:S07]  /*10580*/  LDSM.16.MT88.4 R148, [R218+0x6000] ;  /* 0x00600000da94783b */ /* 0x000eee0000004200 */
[C---:B-1----:R-:W-:Y:S08]  /*10590*/  HMMA.16816.F32 R60, R140.reuse, R152, R60 ;  /* 0x000000988c3c723c */ /* 0x042ff0000000183c */
[C---:B------:R-:W-:Y:S01]  /*105a0*/  HMMA.16816.F32 R64, R140.reuse, R154, R64 ;  /* 0x0000009a8c40723c */ /* 0x040fe20000001840 */
[----:B------:R-:W1:Y:S03]  /*105b0*/  LDSM.16.MT88.4 R152, [R221+0x6000] ;  /* 0x00600000dd98783b */ /* 0x000e660000004200 */
[--C-:B--2---:R-:W-:Y:S04]  /*105c0*/  FFMA.FTZ R3, R198, c[0x0][0x2d0], -R134.reuse ;  /* 0x0000b400c6037a23 */ /* 0x104fe80000010886 */
[----:B------:R2:W-:Y:S01]  /*105d0*/  MUFU.EX2 R213, R3 ;  /* 0x0000000300d57308 */ /* 0x0005e20000000800 */
[C---:B----4-:R-:W-:Y:S08]  /*105e0*/  HMMA.16816.F32 R68, R140.reuse, R144, R68 ;  /* 0x000000908c44723c */ /* 0x050ff00000001844 */
[C---:B------:R-:W-:Y:S01]  /*105f0*/  HMMA.16816.F32 R72, R140.reuse, R146, R72 ;  /* 0x000000928c48723c */ /* 0x040fe20000001848 */
[----:B------:R-:W4:Y:S07]  /*10600*/  LDSM.16.MT88.4 R144, [R220+0x6000] ;  /* 0x00600000dc90783b */ /* 0x000f2e0000004200 */
[C---:B---3--:R-:W-:Y:S04]  /*10610*/  HMMA.16816.F32 R76, R140.reuse, R148, R76 ;  /* 0x000000948c4c723c */ /* 0x048fe8000000184c */
[----:B--2---:R-:W-:Y:S04]  /*10620*/  FFMA.FTZ R3, R199, c[0x0][0x2d0], -R134 ;  /* 0x0000b400c7037a23 */ /* 0x004fe80000010886 */
[C---:B------:R-:W-:Y:S01]  /*10630*/  HMMA.16816.F32 R80, R140.reuse, R150, R80 ;  /* 0x000000968c50723c */ /* 0x040fe20000001850 */
[----:B------:R-:W2:Y:S01]  /*10640*/  LDSM.16.MT88.4 R148, [R217+0x9000] ;  /* 0x00900000d994783b */ /* 0x000ea20000004200 */
[----:B------:R3:W-:Y:S06]  /*10650*/  MUFU.EX2 R212, R3 ;  /* 0x0000000300d47308 */ /* 0x0007ec0000000800 */
[C---:B-1----:R-:W-:Y:S08]  /*10660*/  HMMA.16816.F32 R84, R140.reuse, R152, R84 ;  /* 0x000000988c54723c */ /* 0x042ff00000001854 */
[C---:B------:R-:W-:Y:S01]  /*10670*/  HMMA.16816.F32 R88, R140.reuse, R154, R88 ;  /* 0x0000009a8c58723c */ /* 0x040fe20000001858 */
[----:B------:R-:W1:Y:S07]  /*10680*/  LDSM.16.MT88.4 R152, [R218+0x9000] ;  /* 0x00900000da98783b */ /* 0x000e6e0000004200 */
[C---:B----4-:R-:W-:Y:S04]  /*10690*/  HMMA.16816.F32 R92, R140.reuse, R144, R92 ;  /* 0x000000908c5c723c */ /* 0x050fe8000000185c */
[--C-:B---3--:R-:W-:Y:S04]  /*106a0*/  FFMA.FTZ R3, R204, c[0x0][0x2d0], -R138.reuse ;  /* 0x0000b400cc037a23 */ /* 0x108fe8000001088a */
[----:B------:R3:W-:Y:S01]  /*106b0*/  MUFU.EX2 R175, R3 ;  /* 0x0000000300af7308 */ /* 0x0007e20000000800 */
[C---:B------:R-:W-:Y:S01]  /*106c0*/  HMMA.16816.F32 R96, R140.reuse, R146, R96 ;  /* 0x000000928c60723c */ /* 0x040fe20000001860 */
[----:B------:R-:W4:Y:S07]  /*106d0*/  LDSM.16.MT88.4 R144, [R221+0x9000] ;  /* 0x00900000dd90783b */ /* 0x000f2e0000004200 */
[C---:B--2---:R-:W-:Y:S08]  /*106e0*/  HMMA.16816.F32 R100, R140.reuse, R148, R100 ;  /* 0x000000948c64723c */ /* 0x044ff00000001864 */
[C---:B------:R-:W-:Y:S01]  /*106f0*/  HMMA.16816.F32 R104, R140.reuse, R150, R104 ;  /* 0x000000968c68723c */ /* 0x040fe20000001868 */
[----:B------:R-:W2:Y:S03]  /*10700*/  LDSM.16.MT88.4 R148, [R220+0x9000] ;  /* 0x00900000dc94783b */ /* 0x000ea60000004200 */
[----:B---3--:R-:W-:Y:S04]  /*10710*/  FFMA.FTZ R3, R205, c[0x0][0x2d0], -R138 ;  /* 0x0000b400cd037a23 */ /* 0x008fe8000001088a */
[C---:B-1----:R-:W-:Y:S01]  /*10720*/  HMMA.16816.F32 R108, R140.reuse, R152, R108 ;  /* 0x000000988c6c723c */ /* 0x042fe2000000186c */
[----:B------:R1:W3:Y:S07]  /*10730*/  MUFU.EX2 R171, R3 ;  /* 0x0000000300ab7308 */ /* 0x0002ee0000000800 */
[C---:B------:R-:W-:Y:S01]  /*10740*/  HMMA.16816.F32 R112, R140.reuse, R154, R112 ;  /* 0x0000009a8c70723c */ /* 0x040fe20000001870 */
[----:B------:R-:W-:Y:S07]  /*10750*/  LDSM.16.MT88.4 R152, [R218+0x800] ;  /* 0x00080000da98783b */ /* 0x000fee0000004200 */
[C---:B----4-:R-:W-:Y:S08]  /*10760*/  HMMA.16816.F32 R116, R140.reuse, R144, R116 ;  /* 0x000000908c74723c */ /* 0x050ff00000001874 */
[C---:B------:R-:W-:Y:S01]  /*10770*/  HMMA.16816.F32 R120, R140.reuse, R146, R120 ;  /* 0x000000928c78723c */ /* 0x040fe20000001878 */
[----:B------:R-:W4:Y:S03]  /*10780*/  LDSM.16.MT88.4 R144, [R217+0x800] ;  /* 0x00080000d990783b */ /* 0x000f260000004200 */
[--C-:B-1----:R-:W-:Y:S04]  /*10790*/  FFMA.FTZ R3, R206, c[0x0][0x2d0], -R134.reuse ;  /* 0x0000b400ce037a23 */ /* 0x102fe80000010886 */
[C---:B--2---:R-:W-:Y:S01]  /*107a0*/  HMMA.16816.F32 R124, R140.reuse, R148, R124 ;  /* 0x000000948c7c723c */ /* 0x044fe2000000187c */
[----:B------:R1:W-:Y:S07]  /*107b0*/  MUFU.EX2 R211, R3 ;  /* 0x0000000300d37308 */ /* 0x0003ee0000000800 */
[----:B------:R-:W-:Y:S01]  /*107c0*/  HMMA.16816.F32 R128, R140, R150, R128 ;  /* 0x000000968c80723c */ /* 0x000fe20000001880 */
[----:B------:R-:W2:Y:S06]  /*107d0*/  LDSM.16.MT88.4 R148, [R217+0x3800] ;  /* 0x00380000d994783b */ /* 0x000eac0000004200 */
[----:B---3--:R-:W-:Y:S02]  /*107e0*/  F2FP.PACK_AB R142, R171, R175 ;  /* 0x000000afab8e723e */ /* 0x008fe400000000ff */
[----:B------:R-:W-:Y:S03]  /*107f0*/  F2FP.PACK_AB R140, R172, R183 ;  /* 0x000000b7ac8c723e */ /* 0x000fe600000000ff */
[----:B------:R-:W-:Y:S01]  /*10800*/  F2FP.PACK_AB R141, R212, R213 ;  /* 0x000000d5d48d723e */ /* 0x000fe200000000ff */
[----:B-1----:R-:W-:Y:S04]  /*10810*/  FFMA.FTZ R3, R207, c[0x0][0x2d0], -R134 ;  /* 0x0000b400cf037a23 */ /* 0x002fe80000010886 */
[----:B------:R1:W3:Y:S02]  /*10820*/  MUFU.EX2 R210, R3 ;  /* 0x0000000300d27308 */ /* 0x0002e40000000800 */
[--C-:B-1----:R-:W-:Y:S01]  /*10830*/  FFMA.FTZ R3, R208, c[0x0][0x2d0], -R138.reuse ;  /* 0x0000b400d0037a23 */ /* 0x102fe2000001088a */
[----:B---3--:R-:W-:Y:S07]  /*10840*/  F2FP.PACK_AB R143, R210, R211 ;  /* 0x000000d3d28f723e */ /* 0x008fee00000000ff */
[----:B------:R1:W-:Y:S01]  /*10850*/  MUFU.EX2 R167, R3 ;  /* 0x0000000300a77308 */ /* 0x0003e20000000800 */
[C---:B----4-:R-:W-:Y:S08]  /*10860*/  HMMA.16816.F32 R4, R140.reuse, R144, R4 ;  /* 0x000000908c04723c */ /* 0x050ff00000001804 */
[C---:B------:R-:W-:Y:S01]  /*10870*/  HMMA.16816.F32 R8, R140.reuse, R146, R8 ;  /* 0x000000928c08723c */ /* 0x040fe20000001808 */
[----:B------:R-:W3:Y:S07]  /*10880*/  LDSM.16.MT88.4 R144, [R218+0x3800] ;  /* 0x00380000da90783b */ /* 0x000eee0000004200 */
[C---:B------:R-:W-:Y:S04]  /*10890*/  HMMA.16816.F32 R12, R140.reuse, R152, R12 ;  /* 0x000000988c0c723c */ /* 0x040fe8000000180c */
[----:B-1----:R-:W-:Y:S04]  /*108a0*/  FFMA.FTZ R3, R209, c[0x0][0x2d0], -R138 ;  /* 0x0000b400d1037a23 */ /* 0x002fe8000001088a */
[C---:B------:R-:W-:Y:S01]  /*108b0*/  HMMA.16816.F32 R16, R140.reuse, R154, R16 ;  /* 0x0000009a8c10723c */ /* 0x040fe20000001810 */
[----:B------:R1:W4:Y:S01]  /*108c0*/  MUFU.EX2 R169, R3 ;  /* 0x0000000300a97308 */ /* 0x0003220000000800 */
[----:B------:R-:W3:Y:S06]  /*108d0*/  LDSM.16.MT88.4 R152, [R221+0x3800] ;  /* 0x00380000dd98783b */ /* 0x000eec0000004200 */
[C---:B------:R-:W-:Y:S08]  /*108e0*/  HMMA.16816.F32 R20, R140.reuse, R156, R20 ;  /* 0x0000009c8c14723c */ /* 0x040ff00000001814 */
[C---:B------:R-:W-:Y:S01]  /*108f0*/  HMMA.16816.F32 R24, R140.reuse, R158, R24 ;  /* 0x0000009e8c18723c */ /* 0x040fe20000001818 */
[----:B------:R-:W4:Y:S07]  /*10900*/  LDSM.16.MT88.4 R156, [R220+0x3800] ;  /* 0x00380000dc9c783b */ /* 0x000f2e0000004200 */
[C---:B------:R-:W-:Y:S04]  /*10910*/  HMMA.16816.F32 R28, R140.reuse, R160, R28 ;  /* 0x000000a08c1c723c */ /* 0x040fe8000000181c */
[--C-:B-1----:R-:W-:Y:S04]  /*10920*/  FFMA.FTZ R3, R214, c[0x0][0x2d0], -R134.reuse ;  /* 0x0000b400d6037a23 */ /* 0x102fe80000010886 */
[C---:B------:R-:W-:Y:S01]  /*10930*/  HMMA.16816.F32 R32, R140.reuse, R162, R32 ;  /* 0x000000a28c20723c */ /* 0x040fe20000001820 */
[----:B------:R1:W-:Y:S01]  /*10940*/  MUFU.EX2 R207, R3 ;  /* 0x0000000300cf7308 */ /* 0x0003e20000000800 */
[----:B------:R-:W4:Y:S06]  /*10950*/  LDSM.16.MT88.4 R160, [R217+0x6800] ;  /* 0x00680000d9a0783b */ /* 0x000f2c0000004200 */
[C---:B--2---:R-:W-:Y:S08]  /*10960*/  HMMA.16816.F32 R36, R140.reuse, R148, R36 ;  /* 0x000000948c24723c */ /* 0x044ff00000001824 */
[C---:B------:R-:W-:Y:S01]  /*10970*/  HMMA.16816.F32 R40, R140.reuse, R150, R40 ;  /* 0x000000968c28723c */ /* 0x040fe20000001828 */
[----:B------:R-:W2:Y:S07]  /*10980*/  LDSM.16.MT88.4 R148, [R218+0x6800] ;  /* 0x00680000da94783b */ /* 0x000eae0000004200 */
[C---:B---3--:R-:W-:Y:S04]  /*10990*/  HMMA.16816.F32 R44, R140.reuse, R144, R44 ;  /* 0x000000908c2c723c */ /* 0x048fe8000000182c */
[----:B-1----:R-:W-:Y:S02]  /*109a0*/  FFMA.FTZ R3, R215, c[0x0][0x2d0], -R134 ;  /* 0x0000b400d7037a23 */ /* 0x002fe40000010886 */
[----:B------:R-:W-:Y:S02]  /*109b0*/  MUFU.EX2 R215, R135 ;  /* 0x0000008700d77308 */ /* 0x000fe40000000800 */
[C---:B------:R-:W-:Y:S01]  /*109c0*/  HMMA.16816.F32 R48, R140.reuse, R146, R48 ;  /* 0x000000928c30723c */ /* 0x040fe20000001830 */
[----:B------:R-:W1:Y:S07]  /*109d0*/  LDSM.16.MT88.4 R144, [R221+0x6800] ;  /* 0x00680000dd90783b */ /* 0x000e6e0000004200 */
[C---:B------:R-:W-:Y:S01]  /*109e0*/  HMMA.16816.F32 R52, R140.reuse, R152, R52 ;  /* 0x000000988c34723c */ /* 0x040fe20000001834 */
[----:B------:R3:W-:Y:S07]  /*109f0*/  MUFU.EX2 R206, R3 ;  /* 0x0000000300ce7308 */ /* 0x0007ee0000000800 */
[C---:B------:R-:W-:Y:S01]  /*10a00*/  HMMA.16816.F32 R56, R140.reuse, R154, R56 ;  /* 0x0000009a8c38723c */ /* 0x040fe20000001838 */
[----:B------:R-:W1:Y:S02]  /*10a10*/  LDSM.16.MT88.4 R152, [R220+0x6800] ;  /* 0x00680000dc98783b */ /* 0x000e640000004200 */
[----:B------:R-:W-:Y:S05]  /*10a20*/  MUFU.EX2 R135, R136 ;  /* 0x0000008800877308 */ /* 0x000fea0000000800 */
[C---:B----4-:R-:W-:Y:S08]  /*10a30*/  HMMA.16816.F32 R60, R140.reuse, R156, R60 ;  /* 0x0000009c8c3c723c */ /* 0x050ff0000000183c */
[C---:B------:R-:W-:Y:S01]  /*10a40*/  HMMA.16816.F32 R64, R140.reuse, R158, R64 ;  /* 0x0000009e8c40723c */ /* 0x040fe20000001840 */
[----:B------:R-:W4:Y:S03]  /*10a50*/  LDSM.16.MT88.4 R156, [R217+0x9800] ;  /* 0x00980000d99c783b */ /* 0x000f260000004200 */
[--C-:B---3--:R-:W-:Y:S01]  /*10a60*/  FFMA.FTZ R3, R197, c[0x0][0x2d0], -R138.reuse ;  /* 0x0000b400c5037a23 */ /* 0x108fe2000001088a */
[----:B------:R-:W-:Y:S02]  /*10a70*/  MOV R197, R196 ;  /* 0x000000c400c57202 */ /* 0x000fe40000000f00 */
[----:B------:R-:W-:Y:S01]  /*10a80*/  MOV R196, R187 ;  /* 0x000000bb00c47202 */ /* 0x000fe20000000f00 */
[C---:B------:R-:W-:Y:S04]  /*10a90*/  HMMA.16816.F32 R68, R140.reuse, R160, R68 ;  /* 0x000000a08c44723c */ /* 0x040fe80000001844 */
[----:B------:R-:W-:Y:S02]  /*10aa0*/  MOV R187, R173 ;  /* 0x000000ad00bb7202 */ /* 0x000fe40000000f00 */
[----:B------:R-:W-:Y:S02]  /*10ab0*/  MOV R173, R170 ;  /* 0x000000aa00ad7202 */ /* 0x000fe40000000f00 */
[C---:B------:R-:W-:Y:S01]  /*10ac0*/  HMMA.16816.F32 R72, R140.reuse, R162, R72 ;  /* 0x000000a28c48723c */ /* 0x040fe20000001848 */
[----:B------:R3:W-:Y:S01]  /*10ad0*/  MUFU.EX2 R170, R3 ;  /* 0x0000000300aa7308 */ /* 0x0007e20000000800 */
[----:B------:R-:W-:Y:S06]  /*10ae0*/  LDSM.16.MT88.4 R160, [R220+0x1000] ;  /* 0x00100000dca0783b */ /* 0x000fec0000004200 */
[C---:B--2---:R-:W-:Y:S08]  /*10af0*/  HMMA.16816.F32 R76, R140.reuse, R148, R76 ;  /* 0x000000948c4c723c */ /* 0x044ff0000000184c */
[C---:B------:R-:W-:Y:S01]  /*10b00*/  HMMA.16816.F32 R80, R140.reuse, R150, R80 ;  /* 0x000000968c50723c */ /* 0x040fe20000001850 */
[----:B------:R-:W2:Y:S07]  /*10b10*/  LDSM.16.MT88.4 R148, [R218+0x9800] ;  /* 0x00980000da94783b */ /* 0x000eae0000004200 */
[C---:B-1----:R-:W-:Y:S04]  /*10b20*/  HMMA.16816.F32 R84, R140.reuse, R144, R84 ;  /* 0x000000908c54723c */ /* 0x042fe80000001854 */
[----:B---3--:R-:W-:Y:S01]  /*10b30*/  FFMA.FTZ R3, R197, c[0x0][0x2d0], -R138 ;  /* 0x0000b400c5037a23 */ /* 0x008fe2000001088a */
[----:B------:R-:W-:Y:S02]  /*10b40*/  MOV R197, R196 ;  /* 0x000000c400c57202 */ /* 0x000fe40000000f00 */
[----:B------:R-:W-:Y:S01]  /*10b50*/  MOV R196, R173 ;  /* 0x000000ad00c47202 */ /* 0x000fe20000000f00 */
[C---:B------:R-:W-:Y:S01]  /*10b60*/  HMMA.16816.F32 R88, R140.reuse, R146, R88 ;  /* 0x000000928c58723c */ /* 0x040fe20000001858 */
[----:B------:R-:W1:Y:S03]  /*10b70*/  LDSM.16.MT88.4 R144, [R221+0x9800] ;  /* 0x00980000dd90783b */ /* 0x000e660000004200 */
[----:B------:R-:W-:Y:S02]  /*10b80*/  MOV R173, R168 ;  /* 0x000000a800ad7202 */ /* 0x000fe40000000f00 */
[----:B------:R3:W1:Y:S02]  /*10b90*/  MUFU.EX2 R168, R3 ;  /* 0x0000000300a87308 */ /* 0x0006640000000800 */
        /* <DEDUP_REMOVED lines=12> */
[----:B----4-:R-:W-:Y:S01]  /*10c60*/  FFMA.FTZ R3, R197, c[0x0][0x2d0], -R134 ;  /* 0x0000b400c5037a23 */ /* 0x010fe20000010886 */
[----:B------:R-:W-:Y:S02]  /*10c70*/  MOV R197, R196 ;  /* 0x000000c400c57202 */ /* 0x000fe40000000f00 */
[----:B------:R-:W-:Y:S01]  /*10c80*/  MOV R196, R202 ;  /* 0x000000ca00c47202 */ /* 0x000fe20000000f00 */
[C---:B------:R-:W-:Y:S01]  /*10c90*/  HMMA.16816.F32 R120, R140.reuse, R146, R120 ;  /* 0x000000928c78723c */ /* 0x040fe20000001878 */
[----:B------:R1:W4:Y:S01]  /*10ca0*/  MUFU.EX2 R202, R3 ;  /* 0x0000000300ca7308 */ /* 0x0003220000000800 */
[----:B------:R-:W2:Y:S06]  /*10cb0*/  LDSM.16.MT88.4 R144, [R221+0x1000] ;  /* 0x00100000dd90783b */ /* 0x000eac0000004200 */
[C---:B------:R-:W-:Y:S08]  /*10cc0*/  HMMA.16816.F32 R124, R140.reuse, R152, R124 ;  /* 0x000000988c7c723c */ /* 0x040ff0000000187c */
[----:B------:R-:W-:Y:S01]  /*10cd0*/  HMMA.16816.F32 R128, R140, R154, R128 ;  /* 0x0000009a8c80723c */ /* 0x000fe20000001880 */
[----:B------:R-:W2:Y:S06]  /*10ce0*/  LDSM.16.MT88.4 R152, [R217+0x4000] ;  /* 0x00400000d998783b */ /* 0x000eac0000004200 */
[----:B------:R-:W-:Y:S01]  /*10cf0*/  F2FP.PACK_AB R140, R169, R167 ;  /* 0x000000a7a98c723e */ /* 0x000fe200000000ff */
[--C-:B-1----:R-:W-:Y:S01]  /*10d00*/  FFMA.FTZ R3, R196, c[0x0][0x2d0], -R138.reuse ;  /* 0x0000b400c4037a23 */ /* 0x102fe2000001088a */
[----:B------:R-:W-:Y:S03]  /*10d10*/  MOV R196, R174 ;  /* 0x000000ae00c47202 */ /* 0x000fe60000000f00 */
[----:B------:R1:W-:Y:S01]  /*10d20*/  MUFU.EX2 R174, R3 ;  /* 0x0000000300ae7308 */ /* 0x0003e20000000800 */
[----:B------:R-:W-:Y:S02]  /*10d30*/  F2FP.PACK_AB R142, R168, R170 ;  /* 0x000000aaa88e723e */ /* 0x000fe400000000ff */
[----:B------:R-:W-:Y:S02]  /*10d40*/  F2FP.PACK_AB R141, R206, R207 ;  /* 0x000000cfce8d723e */ /* 0x000fe400000000ff */
[----:B----4-:R-:W-:Y:S07]  /*10d50*/  F2FP.PACK_AB R143, R202, R203 ;  /* 0x000000cbca8f723e */ /* 0x010fee00000000ff */
[C---:B---3--:R-:W-:Y:S08]  /*10d60*/  HMMA.16816.F32 R4, R140.reuse, R156, R4 ;  /* 0x0000009c8c04723c */ /* 0x048ff00000001804 */
[C---:B------:R-:W-:Y:S01]  /*10d70*/  HMMA.16816.F32 R8, R140.reuse, R158, R8 ;  /* 0x0000009e8c08723c */ /* 0x040fe20000001808 */
[----:B------:R-:W3:Y:S03]  /*10d80*/  LDSM.16.MT88.4 R156, [R218+0x4000] ;  /* 0x00400000da9c783b */ /* 0x000ee60000004200 */
[----:B-1----:R-:W-:Y:S04]  /*10d90*/  FFMA.FTZ R3, R173, c[0x0][0x2d0], -R138 ;  /* 0x0000b400ad037a23 */ /* 0x002fe8000001088a */
[C---:B--2---:R-:W-:Y:S01]  /*10da0*/  HMMA.16816.F32 R12, R140.reuse, R148, R12 ;  /* 0x000000948c0c723c */ /* 0x044fe2000000180c */
[----:B------:R1:W2:Y:S07]  /*10db0*/  MUFU.EX2 R173, R3 ;  /* 0x0000000300ad7308 */ /* 0x0002ae0000000800 */
[C---:B------:R-:W-:Y:S01]  /*10dc0*/  HMMA.16816.F32 R16, R140.reuse, R150, R16 ;  /* 0x000000968c10723c */ /* 0x040fe20000001810 */
[----:B------:R-:W4:Y:S07]  /*10dd0*/  LDSM.16.MT88.4 R148, [R221+0x4000] ;  /* 0x00400000dd94783b */ /* 0x000f2e0000004200 */
[C---:B------:R-:W-:Y:S08]  /*10de0*/  HMMA.16816.F32 R20, R140.reuse, R144, R20 ;  /* 0x000000908c14723c */ /* 0x040ff00000001814 */
[C---:B------:R-:W-:Y:S01]  /*10df0*/  HMMA.16816.F32 R24, R140.reuse, R146, R24 ;  /* 0x000000928c18723c */ /* 0x040fe20000001818 */
[----:B------:R-:W2:Y:S03]  /*10e00*/  LDSM.16.MT88.4 R144, [R220+0x4000] ;  /* 0x00400000dc90783b */ /* 0x000ea60000004200 */
[--C-:B-1----:R-:W-:Y:S01]  /*10e10*/  FFMA.FTZ R3, R197, c[0x0][0x2d0], -R134.reuse ;  /* 0x0000b400c5037a23 */ /* 0x102fe20000010886 */
[----:B------:R-:W-:Y:S03]  /*10e20*/  MOV R197, R201 ;  /* 0x000000c900c57202 */ /* 0x000fe60000000f00 */
[C---:B------:R-:W-:Y:S01]  /*10e30*/  HMMA.16816.F32 R28, R140.reuse, R160, R28 ;  /* 0x000000a08c1c723c */ /* 0x040fe2000000181c */
[----:B------:R1:W-:Y:S07]  /*10e40*/  MUFU.EX2 R201, R3 ;  /* 0x0000000300c97308 */ /* 0x0003ee0000000800 */
[C---:B------:R-:W-:Y:S01]  /*10e50*/  HMMA.16816.F32 R32, R140.reuse, R162, R32 ;  /* 0x000000a28c20723c */ /* 0x040fe20000001820 */
[----:B------:R-:W2:Y:S07]  /*10e60*/  LDSM.16.MT88.4 R160, [R217+0x7000] ;  /* 0x00700000d9a0783b */ /* 0x000eae0000004200 */
[C---:B------:R-:W-:Y:S08]  /*10e70*/  HMMA.16816.F32 R36, R140.reuse, R152, R36 ;  /* 0x000000988c24723c */ /* 0x040ff00000001824 */
[C---:B------:R-:W-:Y:S01]  /*10e80*/  HMMA.16816.F32 R40, R140.reuse, R154, R40 ;  /* 0x0000009a8c28723c */ /* 0x040fe20000001828 */
[----:B------:R-:W2:Y:S03]  /*10e90*/  LDSM.16.MT88.4 R152, [R218+0x7000] ;  /* 0x00700000da98783b */ /* 0x000ea60000004200 */
[----:B-1----:R-:W-:Y:S01]  /*10ea0*/  FFMA.FTZ R3, R196, c[0x0][0x2d0], -R134 ;  /* 0x0000b400c4037a23 */ /* 0x002fe20000010886 */
[----:B------:R-:W-:Y:S03]  /*10eb0*/  MOV R196, R200 ;  /* 0x000000c800c47202 */ /* 0x000fe60000000f00 */
[C---:B---3--:R-:W-:Y:S01]  /*10ec0*/  HMMA.16816.F32 R44, R140.reuse, R156, R44 ;  /* 0x0000009c8c2c723c */ /* 0x048fe2000000182c */
[----:B------:R1:W3:Y:S07]  /*10ed0*/  MUFU.EX2 R200, R3 ;  /* 0x0000000300c87308 */ /* 0x0002ee0000000800 */
[C---:B------:R-:W-:Y:S01]  /*10ee0*/  HMMA.16816.F32 R48, R140.reuse, R158, R48 ;  /* 0x0000009e8c30723c */ /* 0x040fe20000001830 */
[----:B------:R-:W3:Y:S07]  /*10ef0*/  LDSM.16.MT88.4 R156, [R221+0x7000] ;  /* 0x00700000dd9c783b */ /* 0x000eee0000004200 */
[C---:B----4-:R-:W-:Y:S08]  /*10f00*/  HMMA.16816.F32 R52, R140.reuse, R148, R52 ;  /* 0x000000948c34723c */ /* 0x050ff00000001834 */
[C---:B------:R-:W-:Y:S01]  /*10f10*/  HMMA.16816.F32 R56, R140.reuse, R150, R56 ;  /* 0x000000968c38723c */ /* 0x040fe20000001838 */
[----:B------:R-:W4:Y:S03]  /*10f20*/  LDSM.16.MT88.4 R148, [R220+0x7000] ;  /* 0x00700000dc94783b */ /* 0x000f260000004200 */
[----:B-1----:R-:W-:Y:S04]  /*10f30*/  FFMA.FTZ R3, R197, c[0x0][0x2d0], -R138 ;  /* 0x0000b400c5037a23 */ /* 0x002fe8000001088a */
[C---:B--2---:R-:W-:Y:S01]  /*10f40*/  HMMA.16816.F32 R60, R140.reuse, R144, R60 ;  /* 0x000000908c3c723c */ /* 0x044fe2000000183c */
[----:B------:R1:W2:Y:S07]  /*10f50*/  MUFU.EX2 R214, R3 ;  /* 0x0000000300d67308 */ /* 0x0002ae0000000800 */
[C---:B------:R-:W-:Y:S01]  /*10f60*/  HMMA.16816.F32 R64, R140.reuse, R146, R64 ;  /* 0x000000928c40723c */ /* 0x040fe20000001840 */
[----:B------:R-:W2:Y:S07]  /*10f70*/  LDSM.16.MT88.4 R144, [R217+0xa000] ;  /* 0x00a00000d990783b */ /* 0x000eae0000004200 */
[C---:B------:R-:W-:Y:S08]  /*10f80*/  HMMA.16816.F32 R68, R140.reuse, R160, R68 ;  /* 0x000000a08c44723c */ /* 0x040ff00000001844 */
[C---:B------:R-:W-:Y:S01]  /*10f90*/  HMMA.16816.F32 R72, R140.reuse, R162, R72 ;  /* 0x000000a28c48723c */ /* 0x040fe20000001848 */
[----:B------:R-:W-:Y:S03]  /*10fa0*/  LDSM.16.MT88.4 R160, [R221+0x1800] ;  /* 0x00180000dda0783b */ /* 0x000fe60000004200 */
[--C-:B-1----:R-:W-:Y:S04]  /*10fb0*/  FFMA.FTZ R3, R196, c[0x0][0x2d0], -R134.reuse ;  /* 0x0000b400c4037a23 */ /* 0x102fe80000010886 */
[C---:B------:R-:W-:Y:S01]  /*10fc0*/  HMMA.16816.F32 R76, R140.reuse, R152, R76 ;  /* 0x000000988c4c723c */ /* 0x040fe2000000184c */
[----:B------:R1:W-:Y:S07]  /*10fd0*/  MUFU.EX2 R199, R3 ;  /* 0x0000000300c77308 */ /* 0x0003ee0000000800 */
[C---:B------:R-:W-:Y:S01]  /*10fe0*/  HMMA.16816.F32 R80, R140.reuse, R154, R80 ;  /* 0x0000009a8c50723c */ /* 0x040fe20000001850 */
[----:B------:R-:W2:Y:S07]  /*10ff0*/  LDSM.16.MT88.4 R152, [R218+0xa000] ;  /* 0x00a00000da98783b */ /* 0x000eae0000004200 */
[C---:B---3--:R-:W-:Y:S08]  /*11000*/  HMMA.16816.F32 R84, R140.reuse, R156, R84 ;  /* 0x0000009c8c54723c */ /* 0x048ff00000001854 */
[C---:B------:R-:W-:Y:S01]  /*11010*/  HMMA.16816.F32 R88, R140.reuse, R158, R88 ;  /* 0x0000009e8c58723c */ /* 0x040fe20000001858 */
[----:B------:R-:W3:Y:S03]  /*11020*/  LDSM.16.MT88.4 R156, [R221+0xa000] ;  /* 0x00a00000dd9c783b */ /* 0x000ee60000004200 */
[----:B-1----:R-:W-:Y:S04]  /*11030*/  FFMA.FTZ R3, R187, c[0x0][0x2d0], -R134 ;  /* 0x0000b400bb037a23 */ /* 0x002fe80000010886 */
[C---:B----4-:R-:W-:Y:S01]  /*11040*/  HMMA.16816.F32 R92, R140.reuse, R148, R92 ;  /* 0x000000948c5c723c */ /* 0x050fe2000000185c */
[----:B------:R1:W4:Y:S07]  /*11050*/  MUFU.EX2 R198, R3 ;  /* 0x0000000300c67308 */ /* 0x00032e0000000800 */
[C---:B------:R-:W-:Y:S01]  /*11060*/  HMMA.16816.F32 R96, R140.reuse, R150, R96 ;  /* 0x000000968c60723c */ /* 0x040fe20000001860 */
[----:B------:R-:W4:Y:S07]  /*11070*/  LDSM.16.MT88.4 R148, [R220+0xa000] ;  /* 0x00a00000dc94783b */ /* 0x000f2e0000004200 */
[C---:B--2---:R-:W-:Y:S08]  /*11080*/  HMMA.16816.F32 R100, R140.reuse, R144, R100 ;  /* 0x000000908c64723c */ /* 0x044ff00000001864 */
[C---:B------:R-:W-:Y:S01]  /*11090*/  HMMA.16816.F32 R104, R140.reuse, R146, R104 ;  /* 0x000000928c68723c */ /* 0x040fe20000001868 */
[----:B------:R-:W2:Y:S03]  /*110a0*/  LDSM.16.MT88.4 R144, [R217+0x1800] ;  /* 0x00180000d990783b */ /* 0x000ea60000004200 */
        /* <DEDUP_REMOVED lines=8> */
[----:B-1----:R-:W-:Y:S01]  /*11130*/  FFMA.FTZ R3, R185, c[0x0][0x2d0], -R138 ;  /* 0x0000b400b9037a23 */ /* 0x002fe2000001088a */
[----:B------:R-:W-:Y:S03]  /*11140*/  MOV R185, R188 ;  /* 0x000000bc00b97202 */ /* 0x000fe60000000f00 */
[C---:B----4-:R-:W-:Y:S01]  /*11150*/  HMMA.16816.F32 R124, R140.reuse, R148, R124 ;  /* 0x000000948c7c723c */ /* 0x050fe2000000187c */
[----:B------:R1:W-:Y:S07]  /*11160*/  MUFU.EX2 R208, R3 ;  /* 0x0000000300d07308 */ /* 0x0003ee0000000800 */
[----:B------:R-:W-:Y:S01]  /*11170*/  HMMA.16816.F32 R128, R140, R150, R128 ;  /* 0x000000968c80723c */ /* 0x000fe20000001880 */
[----:B------:R-:W4:Y:S06]  /*11180*/  LDSM.16.MT88.4 R148, [R217+0x4800] ;  /* 0x00480000d994783b */ /* 0x000f2c0000004200 */
[----:B------:R-:W-:Y:S02]  /*11190*/  F2FP.PACK_AB R140, R173, R174 ;  /* 0x000000aead8c723e */ /* 0x000fe400000000ff */
[----:B------:R-:W-:Y:S03]  /*111a0*/  F2FP.PACK_AB R141, R200, R201 ;  /* 0x000000c9c88d723e */ /* 0x000fe600000000ff */
[----:B------:R-:W-:Y:S02]  /*111b0*/  F2FP.PACK_AB R142, R214, R215 ;  /* 0x000000d7d68e723e */ /* 0x000fe400000000ff */
[----:B------:R-:W-:Y:S01]  /*111c0*/  F2FP.PACK_AB R143, R198, R199 ;  /* 0x000000c7c68f723e */ /* 0x000fe200000000ff */
[--C-:B-1----:R-:W-:Y:S06]  /*111d0*/  FFMA.FTZ R3, R193, c[0x0][0x2d0], -R134.reuse ;  /* 0x0000b400c1037a23 */ /* 0x102fec0000010886 */
[C---:B--2---:R-:W-:Y:S01]  /*111e0*/  HMMA.16816.F32 R4, R140.reuse, R144, R4 ;  /* 0x000000908c04723c */ /* 0x044fe20000001804 */
[----:B------:R1:W-:Y:S07]  /*111f0*/  MUFU.EX2 R193, R3 ;  /* 0x0000000300c17308 */ /* 0x0003ee0000000800 */
[C---:B------:R-:W-:Y:S01]  /*11200*/  HMMA.16816.F32 R8, R140.reuse, R146, R8 ;  /* 0x000000928c08723c */ /* 0x040fe20000001808 */
[----:B------:R-:W2:Y:S07]  /*11210*/  LDSM.16.MT88.4 R144, [R218+0x4800] ;  /* 0x00480000da90783b */ /* 0x000eae0000004200 */
[C---:B------:R-:W-:Y:S08]  /*11220*/  HMMA.16816.F32 R12, R140.reuse, R152, R12 ;  /* 0x000000988c0c723c */ /* 0x040ff0000000180c */
[C---:B------:R-:W-:Y:S01]  /*11230*/  HMMA.16816.F32 R16, R140.reuse, R154, R16 ;  /* 0x0000009a8c10723c */ /* 0x040fe20000001810 */
[----:B------:R-:W2:Y:S03]  /*11240*/  LDSM.16.MT88.4 R152, [R221+0x4800] ;  /* 0x00480000dd98783b */ /* 0x000ea60000004200 */
[----:B-1----:R-:W-:Y:S04]  /*11250*/  FFMA.FTZ R3, R192, c[0x0][0x2d0], -R134 ;  /* 0x0000b400c0037a23 */ /* 0x002fe80000010886 */
[C---:B------:R-:W-:Y:S01]  /*11260*/  HMMA.16816.F32 R20, R140.reuse, R160, R20 ;  /* 0x000000a08c14723c */ /* 0x040fe20000001814 */
[----:B------:R1:W-:Y:S07]  /*11270*/  MUFU.EX2 R192, R3 ;  /* 0x0000000300c07308 */ /* 0x0003ee0000000800 */
[C---:B------:R-:W-:Y:S01]  /*11280*/  HMMA.16816.F32 R24, R140.reuse, R162, R24 ;  /* 0x000000a28c18723c */ /* 0x040fe20000001818 */
[----:B------:R-:W-:Y:S07]  /*11290*/  LDSM.16.MT88.4 R160, [R217+0x7800] ;  /* 0x00780000d9a0783b */ /* 0x000fee0000004200 */
[C---:B---3--:R-:W-:Y:S08]  /*112a0*/  HMMA.16816.F32 R28, R140.reuse, R156, R28 ;  /* 0x0000009c8c1c723c */ /* 0x048ff0000000181c */
[C---:B------:R-:W-:Y:S01]  /*112b0*/  HMMA.16816.F32 R32, R140.reuse, R158, R32 ;  /* 0x0000009e8c20723c */ /* 0x040fe20000001820 */
[----:B------:R-:W3:Y:S03]  /*112c0*/  LDSM.16.MT88.4 R156, [R220+0x4800] ;  /* 0x00480000dc9c783b */ /* 0x000ee60000004200 */
[--C-:B-1----:R-:W-:Y:S04]  /*112d0*/  FFMA.FTZ R3, R184, c[0x0][0x2d0], -R138.reuse ;  /* 0x0000b400b8037a23 */ /* 0x102fe8000001088a */
[C---:B----4-:R-:W-:Y:S01]  /*112e0*/  HMMA.16816.F32 R36, R140.reuse, R148, R36 ;  /* 0x000000948c24723c */ /* 0x050fe20000001824 */
[----:B------:R1:W-:Y:S01]  /*112f0*/  MUFU.EX2 R205, R3 ;  /* 0x0000000300cd7308 */ /* 0x0003e20000000800 */
[----:B------:R-:W4:Y:S06]  /*11300*/  LDL.LU R184, [R1+0x10] ;  /* 0x0000100001b87983 */ /* 0x000f2c0000300800 */
[C---:B------:R-:W-:Y:S01]  /*11310*/  HMMA.16816.F32 R40, R140.reuse, R150, R40 ;  /* 0x000000968c28723c */ /* 0x040fe20000001828 */
[----:B------:R-:W3:Y:S07]  /*11320*/  LDSM.16.MT88.4 R148, [R218+0x7800] ;  /* 0x00780000da94783b */ /* 0x000eee0000004200 */
[C---:B--2---:R-:W-:Y:S08]  /*11330*/  HMMA.16816.F32 R44, R140.reuse, R144, R44 ;  /* 0x000000908c2c723c */ /* 0x044ff0000000182c */
[C---:B------:R-:W-:Y:S01]  /*11340*/  HMMA.16816.F32 R48, R140.reuse, R146, R48 ;  /* 0x000000928c30723c */ /* 0x040fe20000001830 */
[----:B------:R-:W2:Y:S03]  /*11350*/  LDSM.16.MT88.4 R144, [R221+0x7800] ;  /* 0x00780000dd90783b */ /* 0x000ea60000004200 */
[----:B-1----:R-:W-:Y:S01]  /*11360*/  FFMA.FTZ R3, R182, c[0x0][0x2d0], -R138 ;  /* 0x0000b400b6037a23 */ /* 0x002fe2000001088a */
[----:B------:R-:W-:Y:S03]  /*11370*/  MOV R182, R178 ;  /* 0x000000b200b67202 */ /* 0x000fe60000000f00 */
[C---:B------:R-:W-:Y:S01]  /*11380*/  HMMA.16816.F32 R52, R140.reuse, R152, R52 ;  /* 0x000000988c34723c */ /* 0x040fe20000001834 */
[----:B------:R1:W-:Y:S07]  /*11390*/  MUFU.EX2 R204, R3 ;  /* 0x0000000300cc7308 */ /* 0x0003ee0000000800 */
[C---:B------:R-:W-:Y:S01]  /*113a0*/  HMMA.16816.F32 R56, R140.reuse, R154, R56 ;  /* 0x0000009a8c38723c */ /* 0x040fe20000001838 */
[----:B------:R-:W2:Y:S07]  /*113b0*/  LDSM.16.MT88.4 R152, [R220+0x7800] ;  /* 0x00780000dc98783b */ /* 0x000eae0000004200 */
[C---:B---3--:R-:W-:Y:S08]  /*113c0*/  HMMA.16816.F32 R60, R140.reuse, R156, R60 ;  /* 0x0000009c8c3c723c */ /* 0x048ff0000000183c */
[C---:B------:R-:W-:Y:S01]  /*113d0*/  HMMA.16816.F32 R64, R140.reuse, R158, R64 ;  /* 0x0000009e8c40723c */ /* 0x040fe20000001840 */
[----:B------:R-:W3:Y:S03]  /*113e0*/  LDSM.16.MT88.4 R156, [R217+0xa800] ;  /* 0x00a80000d99c783b */ /* 0x000ee60000004200 */
[--C-:B-1----:R-:W-:Y:S04]  /*113f0*/  FFMA.FTZ R3, R191, c[0x0][0x2d0], -R134.reuse ;  /* 0x0000b400bf037a23 */ /* 0x102fe80000010886 */
[C---:B------:R-:W-:Y:S01]  /*11400*/  HMMA.16816.F32 R68, R140.reuse, R160, R68 ;  /* 0x000000a08c44723c */ /* 0x040fe20000001844 */
[----:B------:R1:W-:Y:S07]  /*11410*/  MUFU.EX2 R191, R3 ;  /* 0x0000000300bf7308 */ /* 0x0003ee0000000800 */
[C---:B------:R-:W-:Y:S01]  /*11420*/  HMMA.16816.F32 R72, R140.reuse, R162, R72 ;  /* 0x000000a28c48723c */ /* 0x040fe20000001848 */
[----:B------:R-:W-:Y:S07]  /*11430*/  LDSM.16.MT88.4 R160, [R217+0x5000] ;  /* 0x00500000d9a0783b */ /* 0x000fee0000004200 */
[C---:B------:R-:W-:Y:S08]  /*11440*/  HMMA.16816.F32 R76, R140.reuse, R148, R76 ;  /* 0x000000948c4c723c */ /* 0x040ff0000000184c */
[C---:B------:R-:W-:Y:S01]  /*11450*/  HMMA.16816.F32 R80, R140.reuse, R150, R80 ;  /* 0x000000968c50723c */ /* 0x040fe20000001850 */
[----:B------:R-:W3:Y:S03]  /*11460*/  LDSM.16.MT88.4 R148, [R218+0xa800] ;  /* 0x00a80000da94783b */ /* 0x000ee60000004200 */
[----:B-1----:R-:W-:Y:S01]  /*11470*/  FFMA.FTZ R3, R181, c[0x0][0x2d0], -R134 ;  /* 0x0000b400b5037a23 */ /* 0x002fe20000010886 */
[----:B------:R-:W-:Y:S03]  /*11480*/  MOV R181, R190 ;  /* 0x000000be00b57202 */ /* 0x000fe60000000f00 */
[C---:B--2---:R-:W-:Y:S01]  /*11490*/  HMMA.16816.F32 R84, R140.reuse, R144, R84 ;  /* 0x000000908c54723c */ /* 0x044fe20000001854 */
[----:B------:R1:W-:Y:S07]  /*114a0*/  MUFU.EX2 R190, R3 ;  /* 0x0000000300be7308 */ /* 0x0003ee0000000800 */
[C---:B------:R-:W-:Y:S01]  /*114b0*/  HMMA.16816.F32 R88, R140.reuse, R146, R88 ;  /* 0x000000928c58723c */ /* 0x040fe20000001858 */
[----:B------:R-:W2:Y:S07]  /*114c0*/  LDSM.16.MT88.4 R144, [R221+0xa800] ;  /* 0x00a80000dd90783b */ /* 0x000eae0000004200 */
[C---:B------:R-:W-:Y:S08]  /*114d0*/  HMMA.16816.F32 R92, R140.reuse, R152, R92 ;  /* 0x000000988c5c723c */ /* 0x040ff0000000185c */
[C---:B------:R-:W-:Y:S01]  /*114e0*/  HMMA.16816.F32 R96, R140.reuse, R154, R96 ;  /* 0x0000009a8c60723c */ /* 0x040fe20000001860 */
[----:B------:R-:W2:Y:S03]  /*114f0*/  LDSM.16.MT88.4 R152, [R220+0xa800] ;  /* 0x00a80000dc98783b */ /* 0x000ea60000004200 */
[--C-:B-1----:R-:W-:Y:S01]  /*11500*/  FFMA.FTZ R3, R181, c[0x0][0x2d0], -R138.reuse ;  /* 0x0000b400b5037a23 */ /* 0x102fe2000001088a */
[----:B------:R-:W-:Y:S03]  /*11510*/  MOV R181, R177 ;  /* 0x000000b100b57202 */ /* 0x000fe60000000f00 */
[C---:B---3--:R-:W-:Y:S01]  /*11520*/  HMMA.16816.F32 R100, R140.reuse, R156, R100 ;  /* 0x0000009c8c64723c */ /* 0x048fe20000001864 */
[----:B------:R1:W-:Y:S07]  /*11530*/  MUFU.EX2 R197, R3 ;  /* 0x0000000300c57308 */ /* 0x0003ee0000000800 */
[C---:B------:R-:W-:Y:S01]  /*11540*/  HMMA.16816.F32 R104, R140.reuse, R158, R104 ;  /* 0x0000009e8c68723c */ /* 0x040fe20000001868 */
[----:B------:R-:W3:Y:S07]  /*11550*/  LDSM.16.MT88.4 R156, [R217+0x2000] ;  /* 0x00200000d99c783b */ /* 0x000eee0000004200 */
[C---:B------:R-:W-:Y:S08]  /*11560*/  HMMA.16816.F32 R108, R140.reuse, R148, R108 ;  /* 0x000000948c6c723c */ /* 0x040ff0000000186c */
[C---:B------:R-:W-:Y:S01]  /*11570*/  HMMA.16816.F32 R112, R140.reuse, R150, R112 ;  /* 0x000000968c70723c */ /* 0x040fe20000001870 */
[----:B------:R-:W3:Y:S03]  /*11580*/  LDSM.16.MT88.4 R148, [R218+0x2000] ;  /* 0x00200000da94783b */ /* 0x000ee60000004200 */
[----:B-1----:R-:W-:Y:S01]  /*11590*/  FFMA.FTZ R3, R180, c[0x0][0x2d0], -R138 ;  /* 0x0000b400b4037a23 */ /* 0x002fe2000001088a */
[----:B------:R-:W-:Y:S03]  /*115a0*/  MOV R180, R176 ;  /* 0x000000b000b47202 */ /* 0x000fe60000000f00 */
[C---:B--2---:R-:W-:Y:S01]  /*115b0*/  HMMA.16816.F32 R116, R140.reuse, R144, R116 ;  /* 0x000000908c74723c */ /* 0x044fe20000001874 */
[----:B------:R1:W2:Y:S07]  /*115c0*/  MUFU.EX2 R196, R3 ;  /* 0x0000000300c47308 */ /* 0x0002ae0000000800 */
[C---:B------:R-:W-:Y:S01]  /*115d0*/  HMMA.16816.F32 R120, R140.reuse, R146, R120 ;  /* 0x000000928c78723c */ /* 0x040fe20000001878 */
[----:B------:R-:W3:Y:S07]  /*115e0*/  LDSM.16.MT88.4 R144, [R221+0x2000] ;  /* 0x00200000dd90783b */ /* 0x000eee0000004200 */
[C---:B------:R-:W-:Y:S08]  /*115f0*/  HMMA.16816.F32 R124, R140.reuse, R152, R124 ;  /* 0x000000988c7c723c */ /* 0x040ff0000000187c */
[----:B------:R-:W-:Y:S01]  /*11600*/  HMMA.16816.F32 R128, R140, R154, R128 ;  /* 0x0000009a8c80723c */ /* 0x000fe20000001880 */
[----:B------:R-:W3:Y:S03]  /*11610*/  LDSM.16.MT88.4 R152, [R220+0x2000] ;  /* 0x00200000dc98783b */ /* 0x000ee60000004200 */
[--C-:B-1----:R-:W-:Y:S01]  /*11620*/  FFMA.FTZ R3, R189, c[0x0][0x2d0], -R134.reuse ;  /* 0x0000b400bd037a23 */ /* 0x102fe20000010886 */
[----:B--2---:R-:W-:Y:S02]  /*11630*/  F2FP.PACK_AB R136, R196, R197 ;  /* 0x000000c5c488723e */ /* 0x004fe400000000ff */
[----:B------:R-:W-:Y:S01]  /*11640*/  F2FP.PACK_AB R140, R208, R209 ;  /* 0x000000d1d08c723e */ /* 0x000fe200000000ff */
[----:B------:R1:W-:Y:S01]  /*11650*/  MUFU.EX2 R189, R3 ;  /* 0x0000000300bd7308 */ /* 0x0003e20000000800 */
[----:B------:R-:W-:Y:S03]  /*11660*/  F2FP.PACK_AB R141, R192, R193 ;  /* 0x000000c1c08d723e */ /* 0x000fe600000000ff */
[----:B------:R-:W-:Y:S02]  /*11670*/  F2FP.PACK_AB R142, R204, R205 ;  /* 0x000000cdcc8e723e */ /* 0x000fe400000000ff */
[----:B------:R-:W-:Y:S07]  /*11680*/  F2FP.PACK_AB R143, R190, R191 ;  /* 0x000000bfbe8f723e */ /* 0x000fee00000000ff */
[C---:B---3--:R-:W-:Y:S08]  /*11690*/  HMMA.16816.F32 R4, R140.reuse, R156, R4 ;  /* 0x0000009c8c04723c */ /* 0x048ff00000001804 */
[C---:B------:R-:W-:Y:S01]  /*116a0*/  HMMA.16816.F32 R8, R140.reuse, R158, R8 ;  /* 0x0000009e8c08723c */ /* 0x040fe20000001808 */
[----:B------:R-:W2:Y:S03]  /*116b0*/  LDSM.16.MT88.4 R156, [R218+0x5000] ;  /* 0x00500000da9c783b */ /* 0x000ea60000004200 */
[--C-:B-1----:R-:W-:Y:S02]  /*116c0*/  FFMA.FTZ R3, R179, c[0x0][0x2d0], -R134.reuse ;  /* 0x0000b400b3037a23 */ /* 0x102fe40000010886 */
[----:B------:R-:W-:Y:S02]  /*116d0*/  FFMA.FTZ R134, R137, c[0x0][0x2d0], -R134 ;  /* 0x0000b40089867a23 */ /* 0x000fe40000010886 */
[C---:B------:R-:W-:Y:S01]  /*116e0*/  HMMA.16816.F32 R12, R140.reuse, R148, R12 ;  /* 0x000000948c0c723c */ /* 0x040fe2000000180c */
[----:B------:R1:W3:Y:S01]  /*116f0*/  MUFU.EX2 R188, R3 ;  /* 0x0000000300bc7308 */ /* 0x0002e20000000800 */
[----:B------:R-:W-:Y:S06]  /*11700*/  LDSM.16.MT88.4 R176, [R217+0x5800] ;  /* 0x00580000d9b0783b */ /* 0x000fec0000004200 */
[C---:B------:R-:W-:Y:S02]  /*11710*/  HMMA.16816.F32 R16, R140.reuse, R150, R16 ;  /* 0x000000968c10723c */ /* 0x040fe40000001810 */
[----:B------:R-:W2:Y:S01]  /*11720*/  LDSM.16.MT88.4 R148, [R221+0x5000] ;  /* 0x00500000dd94783b */ /* 0x000ea20000004200 */
[----:B------:R-:W-:Y:S05]  /*11730*/  MUFU.EX2 R134, R134 ;  /* 0x0000008600867308 */ /* 0x000fea0000000800 */
[C---:B------:R-:W-:Y:S08]  /*11740*/  HMMA.16816.F32 R20, R140.reuse, R144, R20 ;  /* 0x000000908c14723c */ /* 0x040ff00000001814 */
[C---:B------:R-:W-:Y:S01]  /*11750*/  HMMA.16816.F32 R24, R140.reuse, R146, R24 ;  /* 0x000000928c18723c */ /* 0x040fe20000001818 */
[----:B------:R-:W4:Y:S03]  /*11760*/  LDSM.16.MT88.4 R144, [R220+0x5000] ;  /* 0x00500000dc90783b */ /* 0x000f260000004200 */
[--C-:B-1----:R-:W-:Y:S01]  /*11770*/  FFMA.FTZ R3, R195, c[0x0][0x2d0], -R138.reuse ;  /* 0x0000b400c3037a23 */ /* 0x102fe2000001088a */
[----:B---3--:R-:W-:Y:S03]  /*11780*/  F2FP.PACK_AB R137, R188, R189 ;  /* 0x000000bdbc89723e */ /* 0x008fe600000000ff */
[C---:B------:R-:W-:Y:S01]  /*11790*/  HMMA.16816.F32 R28, R140.reuse, R152, R28 ;  /* 0x000000988c1c723c */ /* 0x040fe2000000181c */
[----:B------:R1:W-:Y:S07]  /*117a0*/  MUFU.EX2 R195, R3 ;  /* 0x0000000300c37308 */ /* 0x0003ee0000000800 */
[C---:B------:R-:W-:Y:S01]  /*117b0*/  HMMA.16816.F32 R32, R140.reuse, R154, R32 ;  /* 0x0000009a8c20723c */ /* 0x040fe20000001820 */
[----:B------:R-:W3:Y:S07]  /*117c0*/  LDSM.16.MT88.4 R152, [R217+0x8000] ;  /* 0x00800000d998783b */ /* 0x000eee0000004200 */
[C---:B------:R-:W-:Y:S08]  /*117d0*/  HMMA.16816.F32 R36, R140.reuse, R160, R36 ;  /* 0x000000a08c24723c */ /* 0x040ff00000001824 */
[C---:B------:R-:W-:Y:S01]  /*117e0*/  HMMA.16816.F32 R40, R140.reuse, R162, R40 ;  /* 0x000000a28c28723c */ /* 0x040fe20000001828 */
[----:B------:R-:W3:Y:S03]  /*117f0*/  LDSM.16.MT88.4 R160, [R218+0x8000] ;  /* 0x00800000daa0783b */ /* 0x000ee60000004200 */
[----:B-1----:R-:W-:Y:S04]  /*11800*/  FFMA.FTZ R3, R194, c[0x0][0x2d0], -R138 ;  /* 0x0000b400c2037a23 */ /* 0x002fe8000001088a */
[C---:B--2---:R-:W-:Y:S01]  /*11810*/  HMMA.16816.F32 R44, R140.reuse, R156, R44 ;  /* 0x0000009c8c2c723c */ /* 0x044fe2000000182c */
[----:B------:R-:W2:Y:S01]  /*11820*/  LDL.LU R138, [R1+0x18] ;  /* 0x00001800018a7983 */ /* 0x000ea20000300800 */
[----:B------:R1:W1:Y:S06]  /*11830*/  MUFU.EX2 R194, R3 ;  /* 0x0000000300c27308 */ /* 0x00026c0000000800 */
[C---:B------:R-:W-:Y:S01]  /*11840*/  HMMA.16816.F32 R48, R140.reuse, R158, R48 ;  /* 0x0000009e8c30723c */ /* 0x040fe20000001830 */
[----:B------:R-:W3:Y:S07]  /*11850*/  LDSM.16.MT88.4 R156, [R221+0x8000] ;  /* 0x00800000dd9c783b */ /* 0x000eee0000004200 */
[C---:B------:R-:W-:Y:S04]  /*11860*/  HMMA.16816.F32 R52, R140.reuse, R148, R52 ;  /* 0x000000948c34723c */ /* 0x040fe80000001834 */
[----:B----4-:R-:W-:Y:S02]  /*11870*/  FFMA.FTZ R2, R2, R184, R185 ;  /* 0x000000b802027223 */ /* 0x010fe400000100b9 */
[----:B------:R-:W-:Y:S02]  /*11880*/  LDSM.16.MT88.4 R184, [R218+0x5800] ;  /* 0x00580000dab8783b */ /* 0x000fe40000004200 */
[C---:B------:R-:W-:Y:S04]  /*11890*/  HMMA.16816.F32 R56, R140.reuse, R150, R56 ;  /* 0x000000968c38723c */ /* 0x040fe80000001838 */
[----:B-1----:R-:W-:Y:S02]  /*118a0*/  MOV R3, R171 ;  /* 0x000000ab00037202 */ /* 0x002fe40000000f00 */
[----:B------:R-:W1:Y:S02]  /*118b0*/  LDSM.16.MT88.4 R148, [R220+0x8000] ;  /* 0x00800000dc94783b */ /* 0x000e640000004200 */
[C---:B------:R-:W-:Y:S08]  /*118c0*/  HMMA.16816.F32 R60, R140.reuse, R144, R60 ;  /* 0x000000908c3c723c */ /* 0x040ff0000000183c */
[C---:B------:R-:W-:Y:S01]  /*118d0*/  HMMA.16816.F32 R64, R140.reuse, R146, R64 ;  /* 0x000000928c40723c */ /* 0x040fe20000001840 */
[----:B------:R-:W4:Y:S07]  /*118e0*/  LDSM.16.MT88.4 R144, [R217+0xb000] ;  /* 0x00b00000d990783b */ /* 0x000f2e0000004200 */
[C---:B---3--:R-:W-:Y:S08]  /*118f0*/  HMMA.16816.F32 R68, R140.reuse, R152, R68 ;  /* 0x000000988c44723c */ /* 0x048ff00000001844 */
[C---:B------:R-:W-:Y:S01]  /*11900*/  HMMA.16816.F32 R72, R140.reuse, R154, R72 ;  /* 0x0000009a8c48723c */ /* 0x040fe20000001848 */
[----:B------:R-:W3:Y:S07]  /*11910*/  LDSM.16.MT88.4 R152, [R218+0xb000] ;  /* 0x00b00000da98783b */ /* 0x000eee0000004200 */
[C---:B------:R-:W-:Y:S08]  /*11920*/  HMMA.16816.F32 R76, R140.reuse, R160, R76 ;  /* 0x000000a08c4c723c */ /* 0x040ff0000000184c */
[C---:B------:R-:W-:Y:S01]  /*11930*/  HMMA.16816.F32 R80, R140.reuse, R162, R80 ;  /* 0x000000a28c50723c */ /* 0x040fe20000001850 */
[----:B------:R-:W-:Y:S07]  /*11940*/  LDSM.16.MT88.4 R160, [R221+0x2800] ;  /* 0x00280000dda0783b */ /* 0x000fee0000004200 */
[C---:B------:R-:W-:Y:S08]  /*11950*/  HMMA.16816.F32 R84, R140.reuse, R156, R84 ;  /* 0x0000009c8c54723c */ /* 0x040ff00000001854 */
[C---:B------:R-:W-:Y:S01]  /*11960*/  HMMA.16816.F32 R88, R140.reuse, R158, R88 ;  /* 0x0000009e8c58723c */ /* 0x040fe20000001858 */
[----:B------:R-:W3:Y:S07]  /*11970*/  LDSM.16.MT88.4 R156, [R221+0xb000] ;  /* 0x00b00000dd9c783b */ /* 0x000eee0000004200 */
[C---:B-1----:R-:W-:Y:S08]  /*11980*/  HMMA.16816.F32 R92, R140.reuse, R148, R92 ;  /* 0x000000948c5c723c */ /* 0x042ff0000000185c */
[C---:B------:R-:W-:Y:S01]  /*11990*/  HMMA.16816.F32 R96, R140.reuse, R150, R96 ;  /* 0x000000968c60723c */ /* 0x040fe20000001860 */
[----:B------:R-:W1:Y:S07]  /*119a0*/  LDSM.16.MT88.4 R148, [R220+0xb000] ;  /* 0x00b00000dc94783b */ /* 0x000e6e0000004200 */
[C---:B----4-:R-:W-:Y:S08]  /*119b0*/  HMMA.16816.F32 R100, R140.reuse, R144, R100 ;  /* 0x000000908c64723c */ /* 0x050ff00000001864 */
[C---:B------:R-:W-:Y:S01]  /*119c0*/  HMMA.16816.F32 R104, R140.reuse, R146, R104 ;  /* 0x000000928c68723c */ /* 0x040fe20000001868 */
[----:B------:R-:W4:Y:S07]  /*119d0*/  LDSM.16.MT88.4 R144, [R217+0x2800] ;  /* 0x00280000d990783b */ /* 0x000f2e0000004200 */
[C---:B---3--:R-:W-:Y:S08]  /*119e0*/  HMMA.16816.F32 R108, R140.reuse, R152, R108 ;  /* 0x000000988c6c723c */ /* 0x048ff0000000186c */
[C---:B------:R-:W-:Y:S01]  /*119f0*/  HMMA.16816.F32 R112, R140.reuse, R154, R112 ;  /* 0x0000009a8c70723c */ /* 0x040fe20000001870 */
[----:B------:R-:W3:Y:S07]  /*11a00*/  LDSM.16.MT88.4 R152, [R218+0x2800] ;  /* 0x00280000da98783b */ /* 0x000eee0000004200 */
[C---:B------:R-:W-:Y:S07]  /*11a10*/  HMMA.16816.F32 R116, R140.reuse, R156, R116 ;  /* 0x0000009c8c74723c */ /* 0x040fee0000001874 */
[----:B------:R-:W-:Y:S01]  /*11a20*/  MOV R156, R170 ;  /* 0x000000aa009c7202 */ /* 0x000fe20000000f00 */
[C---:B------:R-:W-:Y:S04]  /*11a30*/  HMMA.16816.F32 R120, R140.reuse, R158, R120 ;  /* 0x0000009e8c78723c */ /* 0x040fe80000001878 */
[----:B------:R-:W-:Y:S03]  /*11a40*/  MOV R157, R169 ;  /* 0x000000a9009d7202 */ /* 0x000fe60000000f00 */
[----:B------:R-:W-:Y:S01]  /*11a50*/  MOV R159, R168 ;  /* 0x000000a8009f7202 */ /* 0x000fe20000000f00 */
[C---:B-1----:R-:W-:Y:S01]  /*11a60*/  HMMA.16816.F32 R124, R140.reuse, R148, R124 ;  /* 0x000000948c7c723c */ /* 0x042fe2000000187c */
[----:B------:R-:W1:Y:S07]  /*11a70*/  LDSM.16.MT88.4 R168, [R220+0x2800] ;  /* 0x00280000dca8783b */ /* 0x000e6e0000004200 */
[----:B------:R-:W-:Y:S04]  /*11a80*/  HMMA.16816.F32 R128, R140, R150, R128 ;  /* 0x000000968c80723c */ /* 0x000fe80000001880 */
[----:B--2---:R-:W-:Y:S01]  /*11a90*/  FFMA.FTZ R0, R0, R138, R139 ;  /* 0x0000008a00007223 */ /* 0x004fe2000001008b */
[----:B------:R-:W-:Y:S02]  /*11aa0*/  F2FP.PACK_AB R138, R194, R195 ;  /* 0x000000c3c28a723e */ /* 0x000fe400000000ff */
[----:B------:R-:W-:Y:S07]  /*11ab0*/  F2FP.PACK_AB R139, R134, R135 ;  /* 0x00000087868b723e */ /* 0x000fee00000000ff */
[C---:B----4-:R-:W-:Y:S01]  /*11ac0*/  HMMA.16816.F32 R140, R136.reuse, R144, R4 ;  /* 0x00000090888c723c */ /* 0x050fe20000001804 */
[----:B------:R-:W2:Y:S07]  /*11ad0*/  LDSM.16.MT88.4 R4, [R221+0x5800] ;  /* 0x00580000dd04783b */ /* 0x000eae0000004200 */
[C---:B------:R-:W-:Y:S07]  /*11ae0*/  HMMA.16816.F32 R144, R136.reuse, R146, R8 ;  /* 0x000000928890723c */ /* 0x040fee0000001808 */
[----:B------:R-:W-:Y:S01]  /*11af0*/  MOV R8, R159 ;  /* 0x0000009f00087202 */ /* 0x000fe20000000f00 */
[C---:B---3--:R-:W-:Y:S01]  /*11b00*/  HMMA.16816.F32 R148, R136.reuse, R152, R12 ;  /* 0x000000988894723c */ /* 0x048fe2000000180c */
[----:B------:R-:W-:Y:S03]  /*11b10*/  LDSM.16.MT88.4 R12, [R217+0x8800] ;  /* 0x00880000d90c783b */ /* 0x000fe60000004200 */
[----:B------:R-:W-:Y:S02]  /*11b20*/  MOV R9, R156 ;  /* 0x0000009c00097202 */ /* 0x000fe40000000f00 */
[----:B------:R-:W-:Y:S02]  /*11b30*/  MOV R10, R157 ;  /* 0x0000009d000a7202 */ /* 0x000fe40000000f00 */
[C---:B------:R-:W-:Y:S01]  /*11b40*/  HMMA.16816.F32 R152, R136.reuse, R154, R16 ;  /* 0x0000009a8898723c */ /* 0x040fe20000001810 */
[----:B------:R-:W-:Y:S03]  /*11b50*/  LDSM.16.MT88.4 R16, [R218+0x8800] ;  /* 0x00880000da10783b */ /* 0x000fe60000004200 */
[----:B------:R-:W-:Y:S04]  /*11b60*/  MOV R11, R167 ;  /* 0x000000a7000b7202 */ /* 0x000fe80000000f00 */
[C---:B------:R-:W-:Y:S07]  /*11b70*/  HMMA.16816.F32 R156, R136.reuse, R160, R20 ;  /* 0x000000a0889c723c */ /* 0x040fee0000001814 */
[----:B------:R-:W-:Y:S01]  /*11b80*/  MOV R21, R166 ;  /* 0x000000a600157202 */ /* 0x000fe20000000f00 */
[C---:B------:R-:W-:Y:S01]  /*11b90*/  HMMA.16816.F32 R160, R136.reuse, R162, R24 ;  /* 0x000000a288a0723c */ /* 0x040fe20000001818 */
[----:B------:R-:W-:Y:S03]  /*11ba0*/  LDSM.16.MT88.4 R24, [R220+0x8800] ;  /* 0x00880000dc18783b */ /* 0x000fe60000004200 */
[----:B------:R-:W-:Y:S02]  /*11bb0*/  MOV R22, R165 ;  /* 0x000000a500167202 */ /* 0x000fe40000000f00 */
[----:B------:R-:W-:Y:S02]  /*11bc0*/  MOV R23, R164 ;  /* 0x000000a400177202 */ /* 0x000fe40000000f00 */
        /* <DEDUP_REMOVED lines=11> */
[----:B------:R-:W-:Y:S02]  /*11c80*/  MOV R35, R11 ;  /* 0x0000000b00237202 */ /* 0x000fe40000000f00 */
[----:B------:R-:W1:Y:S01]  /*11c90*/  LDSM.16.MT88.4 R8, [R220+0x5800] ;  /* 0x00580000dc08783b */ /* 0x000e620000004200 */
[C---:B------:R-:W-:Y:S04]  /*11ca0*/  HMMA.16816.F32 R176, R136.reuse, R178, R40 ;  /* 0x000000b288b0723c */ /* 0x040fe80000001828 */
[----:B------:R-:W-:Y:S02]  /*11cb0*/  MOV R39, R183 ;  /* 0x000000b700277202 */ /* 0x000fe40000000f00 */
[----:B------:R-:W-:Y:S02]  /*11cc0*/  MOV R36, R21 ;  /* 0x0000001500247202 */ /* 0x000fe40000000f00 */
[----:B------:R-:W-:Y:S04]  /*11cd0*/  MOV R41, R182 ;  /* 0x000000b600297202 */ /* 0x000fe80000000f00 */
[----:B------:R-:W-:Y:S01]  /*11ce0*/  MOV R42, R181 ;  /* 0x000000b5002a7202 */ /* 0x000fe20000000f00 */
[----:B------:R-:W-:Y:S01]  /*11cf0*/  FADD.FTZ R2, R41, R2 ;  /* 0x0000000229027221 */ /* 0x000fe20000010000 */
[----:B------:R-:W-:Y:S02]  /*11d00*/  MOV R43, R180 ;  /* 0x000000b4002b7202 */ /* 0x000fe40000000f00 */
[C---:B------:R-:W-:Y:S03]  /*11d10*/  HMMA.16816.F32 R180, R136.reuse, R184, R44 ;  /* 0x000000b888b4723c */ /* 0x040fe6000000182c */
[----:B------:R-:W-:Y:S01]  /*11d20*/  MOV R37, R22 ;  /* 0x0000001600257202 */ /* 0x000fe20000000f00 */
[----:B------:R-:W-:Y:S01]  /*11d30*/  FADD.FTZ R2, R43, R2 ;  /* 0x000000022b027221 */ /* 0x000fe20000010000 */
[----:B------:R-:W-:Y:S01]  /*11d40*/  MOV R38, R23 ;  /* 0x0000001700267202 */ /* 0x000fe20000000f00 */
[----:B------:R-:W-:Y:S01]  /*11d50*/  FADD.FTZ R0, R42, R0 ;  /* 0x000000002a007221 */ /* 0x000fe20000010000 */
[----:B------:R-:W3:Y:S01]  /*11d60*/  LDSM.16.MT88.4 R20, [R221+0x8800] ;  /* 0x00880000dd14783b */ /* 0x000ee20000004200 */
[C---:B------:R-:W-:Y:S04]  /*11d70*/  HMMA.16816.F32 R184, R136.reuse, R186, R48 ;  /* 0x000000ba88b8723c */ /* 0x040fe80000001830 */
        /* <DEDUP_REMOVED lines=65> */
[----:B------:R-:W-:Y:S02]  /*12190*/  HMMA.16816.F32 R128, R136, R6, R128 ;  /* 0x000000068880723c */ /* 0x000fe40000001880 */
[----:B------:R1:W-:Y:S02]  /*121a0*/  STL [R1+0x10], R2 ;  /* 0x0000100201007387 */ /* 0x0003e40000100800 */
[----:B------:R-:W-:Y:S01]  /*121b0*/  FADD.FTZ R0, R134, R0 ;  /* 0x0000000086007221 */ /* 0x000fe20000010000 */
[----:B------:R-:W-:Y:S02]  /*121c0*/  MOV R135, R132 ;  /* 0x0000008400877202 */ /* 0x000fe40000000f00 */
[----:B------:R-:W-:Y:S02]  /*121d0*/  MOV R134, R133 ;  /* 0x0000008500867202 */ /* 0x000fe40000000f00 */
[----:B------:R1:W-:Y:S01]  /*121e0*/  STL [R1+0x18], R0 ;  /* 0x0000180001007387 */ /* 0x0003e20000100800 */
[----:B------:R-:W-:-:S05]  /*121f0*/  @P0 BRA `(.L_x_1288) ;  /* 0xffffb12000000947 */ /* 0x000fca000383ffff */
.L_x_1287:
[----:B------:R-:W-:Y:S02]  /*12200*/  MOV R7, 0x1f ;  /* 0x0000001f00077802 */ /* 0x000fe40000000f00 */
[----:B------:R-:W-:Y:S01]  /*12210*/  MOV R6, 0xffffffff ;  /* 0xffffffff00067802 */ /* 0x000fe20000000f00 */
[----:B------:R-:W-:Y:S06]  /*12220*/  BRA.DIV ~URZ, `(.L_x_1289) ;  /* 0x000032127f007947 */ /* 0x000fec000b800000 */
[----:B-1----:R-:W2:Y:S04]  /*12230*/  LDL R0, [R1+0x10] ;  /* 0x0000100001007983 */ /* 0x002ea80000100800 */
[----:B--2---:R1:W2:Y:S02]  /*12240*/  SHFL.BFLY PT, R4, R0, 0x2, 0x1f ;  /* 0x0c401f0000047f89 */ /* 0x0042a400000e0000 */
.L_x_1327:
        /* <DEDUP_REMOVED lines=9> */
.L_x_1328:
[----:B------:R-:W-:Y:S01]  /*122e0*/  FSETP.NE.FTZ.AND P1, PT, R4, RZ, PT ;  /* 0x000000ff0400720b */ /* 0x000fe20003f35000 */
[----:B--2---:R-:W-:Y:S01]  /*122f0*/  FADD.FTZ R3, R3, R0 ;  /* 0x0000000003037221 */ /* 0x004fe20000010000 */
[----:B------:R-:W-:Y:S02]  /*12300*/  MOV R2, RZ ;  /* 0x000000ff00027202 */ /* 0x000fe40000000f00 */
[----:B-1----:R-:W-:Y:S02]  /*12310*/  MOV R0, RZ ;  /* 0x000000ff00007202 */ /* 0x002fe40000000f00 */
[----:B------:R-:W-:Y:S02]  /*12320*/  FSETP.NE.FTZ.AND P0, PT, R3, RZ, PT ;  /* 0x000000ff0300720b */ /* 0x000fe40003f15000 */
[----:B------:R-:W-:-:S05]  /*12330*/  MOV R138, 0xff800000 ;  /* 0xff800000008a7802 */ /* 0x000fca0000000f00 */
        /* <DEDUP_REMOVED lines=69> */
[----:B------:R-:W-:Y:S02]  /*12790*/  FMUL.FTZ R129, R2, R129 ;  /* 0x0000008102817220 */ /* 0x000fe40000410000 */
[----:B------:R3:W4:Y:S01]  /*127a0*/  @P0 MUFU.LG2 R2, R3 ;  /* 0x0000000300020308 */ /* 0x0007220000000c00 */
[----:B--2---:R-:W-:Y:S02]  /*127b0*/  @P1 FMUL.FTZ R5, R4, 0.69314718246459960938 ;  /* 0x3f31721804051820 */ /* 0x004fe40000410000 */
[----:B------:R-:W-:Y:S02]  /*127c0*/  @P1 FMUL.FTZ R4, R6, c[0x0][0x2d0] ;  /* 0x0000b40006041a20 */ /* 0x000fe40000410000 */
[----:B-1----:R-:W-:Y:S02]  /*127d0*/  FMUL.FTZ R142, R0, R142 ;  /* 0x0000008e008e7220 */ /* 0x002fe40000410000 */
[----:B------:R-:W-:Y:S02]  /*127e0*/  @P1 FFMA.FTZ R138, R4, R133, R5 ;  /* 0x00000085048a1223 */ /* 0x000fe40000010005 */
[----:B------:R-:W-:-:S02]  /*127f0*/  FMUL.FTZ R143, R0, R143 ;  /* 0x0000008f008f7220 */ /* 0x000fc40000410000 */
[C---:B------:R-:W-:Y:S02]  /*12800*/  FMUL.FTZ R146, R0.reuse, R146 ;  /* 0x0000009200927220 */ /* 0x040fe40000410000 */
[C---:B------:R-:W-:Y:S02]  /*12810*/  FMUL.FTZ R61, R0.reuse, R147 ;  /* 0x00000093003d7220 */ /* 0x040fe40000410000 */
[----:B------:R-:W-:Y:S01]  /*12820*/  FMUL.FTZ R150, R0, R150 ;  /* 0x0000009600967220 */ /* 0x000fe20000410000 */
[----:B---3--:R-:W-:Y:S01]  /*12830*/  @P0 MOV R3, 0x3f317218 ;  /* 0x3f31721800030802 */ /* 0x008fe20000000f00 */
[----:B----4-:R-:W-:Y:S02]  /*12840*/  @P0 FMUL.FTZ R2, R2, 0.69314718246459960938 ;  /* 0x3f31721802020820 */ /* 0x010fe40000410000 */
[----:B------:R-:W-:Y:S02]  /*12850*/  FMUL.FTZ R151, R0, R151 ;  /* 0x0000009700977220 */ /* 0x000fe40000410000 */
[----:B------:R-:W-:-:S02]  /*12860*/  @P0 FMUL.FTZ R3, R3, c[0x0][0x2d0] ;  /* 0x0000b40003030a20 */ /* 0x000fc40000410000 */
        /* <DEDUP_REMOVED lines=58> */
[----:B------:R-:W-:Y:S01]  /*12c10*/  PRMT R0, R52, 0x7610, R0 ;  /* 0x0000761034007816 */ /* 0x000fe20000000000 */
[----:B------:R-:W-:Y:S02]  /*12c20*/  @P0 FFMA.FTZ R65, R3, R132, R2 ;  /* 0x0000008403410223 */ /* 0x000fe40000010002 */
.L_x_1270:
[----:B-1----:R1:W5:Y:S01]  /*12c30*/  LDL R56, [R1+0x68] ;  /* 0x0000680001387983 */ /* 0x0023620000100800 */
[----:B------:R-:W-:Y:S03]  /*12c40*/  BSSY B0, `(.L_x_1291) ;  /* 0x0000012000007945 */ /* 0x000fe60003800000 */
[----:B------:R-:W2:Y:S02]  /*12c50*/  S2R R67, SR_TID.X ;  /* 0x0000000000437919 */ /* 0x000ea40000002100 */
[----:B--2---:R-:W-:-:S13]  /*12c60*/  LOP3.LUT P0, RZ, R67, 0xff, RZ, 0xc0, !PT ;  /* 0x000000ff43ff7812 */ /* 0x004fda000780c0ff */
[----:B------:R-:W-:Y:S05]  /*12c70*/  @P0 BRA `(.L_x_1292) ;  /* 0x000000e000000947 */ /* 0x000fea0003800000 */
[----:B-1----:R-:W1:Y:S01]  /*12c80*/  S2R R52, SR_LANEID ;  /* 0x0000000000347919 */ /* 0x002e620000000000 */
[----:B------:R-:W-:Y:S01]  /*12c90*/  VOTEU.ANY UR4, UPT, PT ;  /* 0x0000000000047886 */ /* 0x000fe200038e0100 */
[----:B------:R-:W-:Y:S01]  /*12ca0*/  IMAD.MOV.U32 R54, RZ, RZ, c[0x0][0x580] ;  /* 0x00016000ff367624 */ /* 0x000fe200078e00ff */
[----:B------:R-:W1:Y:S01]  /*12cb0*/  FLO.U32 R3, UR4 ;  /* 0x0000000400037d00 */ /* 0x000e6200080e0000 */
[----:B------:R-:W-:-:S07]  /*12cc0*/  IMAD.MOV.U32 R55, RZ, RZ, c[0x0][0x584] ;  /* 0x00016100ff377624 */ /* 0x000fce00078e00ff */
[----:B------:R-:W2:Y:S01]  /*12cd0*/  POPC R2, UR4 ;  /* 0x0000000400027d09 */ /* 0x000ea20008000000 */
[----:B-1----:R-:W-:-:S13]  /*12ce0*/  ISETP.EQ.U32.AND P0, PT, R3, R52, PT ;  /* 0x000000340300720c */ /* 0x002fda0003f02070 */
[----:B--2---:R-:W2:Y:S04]  /*12cf0*/  @P0 ATOMG.E.ADD.STRONG.GPU PT, R2, [R54.64], R2 ;  /* 0x00000002360209a8 */ /* 0x004ea800081ee1c8 */
[----:B------:R-:W1:Y:S04]  /*12d00*/  S2R R52, SR_LTMASK ;  /* 0x0000000000347919 */ /* 0x000e680000003900 */
[----:B--2---:R1:W2:Y:S02]  /*12d10*/  SHFL.IDX PT, R3, R2, R3, 0x1f ;  /* 0x00001f0302037589 */ /* 0x0042a400000e0000 */
[----:B-1----:R-:W-:-:S06]  /*12d20*/  LOP3.LUT R2, R52, UR4, RZ, 0xc0, !PT ;  /* 0x0000000434027c12 */ /* 0x002fcc000f8ec0ff */
[----:B------:R-:W2:Y:S02]  /*12d30*/  POPC R2, R2 ;  /* 0x0000000200027309 */ /* 0x000ea40000000000 */
[----:B--2--5:R-:W-:-:S05]  /*12d40*/  IADD3 R56, R3, c[0x0][0xc], R2 ;  /* 0x0000030003387a10 */ /* 0x024fca0007ffe002 */
[----:B------:R1:W-:Y:S02]  /*12d50*/  STL [R1+0x68], R56 ;  /* 0x0000683801007387 */ /* 0x0003e40000100800 */
.L_x_1292:
[----:B-1----:R-:W-:Y:S05]  /*12d60*/  BSYNC B0 ;  /* 0x0000000000007941 */ /* 0x002fea0003800000 */
.L_x_1291:
[----:B------:R-:W-:Y:S01]  /*12d70*/  PRMT R0, R0, 0x9910, RZ ;  /* 0x0000991000007816 */ /* 0x000fe200000000ff */
[----:B------:R-:W-:Y:S01]  /*12d80*/  BSSY B1, `(.L_x_1293) ;  /* 0x0000224000017945 */ /* 0x000fe20003800000 */
[----:B-----5:R-:W-:Y:S02]  /*12d90*/  IMAD.MOV.U32 R81, RZ, RZ, R56 ;  /* 0x000000ffff517224 */ /* 0x020fe400078e0038 */
[----:B------:R-:W-:-:S13]  /*12da0*/  ISETP.NE.AND P0, PT, R0, RZ, PT ;  /* 0x000000ff0000720c */ /* 0x000fda0003f05270 */
[----:B------:R-:W-:Y:S05]  /*12db0*/  @!P0 BRA `(.L_x_1294) ;  /* 0x0000159000008947 */ /* 0x000fea0003800000 */
[----:B------:R-:W2:Y:S04]  /*12dc0*/  LDL R85, [R1+0x6c] ;  /* 0x00006c0001557983 */ /* 0x000ea80000100800 */
[----:B------:R-:W3:Y:S04]  /*12dd0*/  LDL R83, [R1+0x70] ;  /* 0x0000700001537983 */ /* 0x000ee80000100800 */
[----:B------:R-:W4:Y:S04]  /*12de0*/  LDL R79, [R1+0x78] ;  /* 0x00007800014f7983 */ /* 0x000f280000100800 */
[----:B------:R-:W5:Y:S04]  /*12df0*/  LDL R77, [R1+0x74] ;  /* 0x00007400014d7983 */ /* 0x000f680000100800 */
[----:B------:R-:W4:Y:S04]  /*12e00*/  LDL R75, [R1+0x88] ;  /* 0x00008800014b7983 */ /* 0x000f280000100800 */
[----:B------:R-:W5:Y:S04]  /*12e10*/  LDL R73, [R1+0x80] ;  /* 0x0000800001497983 */ /* 0x000f680000100800 */
[----:B------:R-:W5:Y:S04]  /*12e20*/  LDL R71, [R1+0x84] ;  /* 0x0000840001477983 */ /* 0x000f680000100800 */
[----:B------:R-:W5:Y:S01]  /*12e30*/  LDL R69, [R1+0x7c] ;  /* 0x00007c0001457983 */ /* 0x000f620000100800 */
        /* <DEDUP_REMOVED lines=66> */
[----:B--2---:R1:W-:Y:S04]  /*13260*/  STS [R85], R64 ;  /* 0x0000004055007388 */ /* 0x0043e80000000800 */
[----:B------:R1:W-:Y:S04]  /*13270*/  STS [R85+0x400], R63 ;  /* 0x0004003f55007388 */ /* 0x0003e80000000800 */
[----:B---3--:R1:W-:Y:S04]  /*13280*/  STS [R83], R62 ;  /* 0x0000003e53007388 */ /* 0x0083e80000000800 */
[----:B------:R1:W-:Y:S04]  /*13290*/  STS [R83+0x400], R61 ;  /* 0x0004003d53007388 */ /* 0x0003e80000000800 */
[----:B----4-:R1:W-:Y:S04]  /*132a0*/  STS [R79], R60 ;  /* 0x0000003c4f007388 */ /* 0x0103e80000000800 */
[----:B------:R1:W-:Y:S04]  /*132b0*/  STS [R79+0x400], R59 ;  /* 0x0004003b4f007388 */ /* 0x0003e80000000800 */
[----:B-----5:R1:W-:Y:S04]  /*132c0*/  STS [R77], R58 ;  /* 0x0000003a4d007388 */ /* 0x0203e80000000800 */
        /* <DEDUP_REMOVED lines=65> */
[----:B------:R-:W-:Y:S05]  /*136e0*/  CALL.REL.NOINC `($__internal_5_$__cuda_sm70_shflsync_idx_p) ;  /* 0x0000227000007944 */ /* 0x000fea0003c00000 */
.L_x_1295:
        /* <DEDUP_REMOVED lines=14> */
[----:B----4-:R-:W-:-:S02]  /*137d0*/  SHF.R.S32.HI R5, RZ, 0x1f, R11 ;  /* 0x0000001fff057819 */ /* 0x010fc4000001140b */
[----:B--2---:R-:W-:-:S03]  /*137e0*/  IADD3 R4, R2, R16, RZ ;  /* 0x0000001002047210 */ /* 0x004fc60007ffe0ff */
[----:B------:R-:W-:Y:S02]  /*137f0*/  IMAD R6, R5, c[0x0][0x490], RZ ;  /* 0x0001240005067a24 */ /* 0x000fe400078e02ff */
[----:B------:R-:W-:-:S04]  /*13800*/  @P0 IMAD.HI.U32 R7, R4, c[0x0][0x4ec], RZ ;  /* 0x00013b0004070a27 */ /* 0x000fc800078e00ff */
[----:B------:R-:W-:-:S04]  /*13810*/  IMAD.WIDE.U32 R2, R11, c[0x0][0x490], RZ ;  /* 0x000124000b027a25 */ /* 0x000fc800078e00ff */
[----:B------:R-:W-:Y:S02]  /*13820*/  IMAD R6, R11, c[0x0][0x494], R6 ;  /* 0x000125000b067a24 */ /* 0x000fe400078e0206 */
[----:B------:R-:W-:Y:S01]  /*13830*/  IMAD.MOV.U32 R0, RZ, RZ, R4 ;  /* 0x000000ffff007224 */ /* 0x000fe200078e0004 */
[----:B------:R-:W-:Y:S02]  /*13840*/  @P0 SHF.R.U32.HI R0, RZ, c[0x0][0x4f0], R7 ;  /* 0x00013c00ff000a19 */ /* 0x000fe40000011607 */
[----:B------:R-:W-:Y:S02]  /*13850*/  IADD3 R3, R3, R6, RZ ;  /* 0x0000000603037210 */ /* 0x000fe40007ffe0ff */
[----:B------:R-:W-:Y:S01]  /*13860*/  SHF.R.S32.HI R10, RZ, 0x1f, R12 ;  /* 0x0000001fff0a7819 */ /* 0x000fe2000001140c */
[----:B------:R-:W-:Y:S02]  /*13870*/  IMAD.MOV R8, RZ, RZ, -R0 ;  /* 0x000000ffff087224 */ /* 0x000fe400078e0a00 */
[----:B------:R-:W-:-:S04]  /*13880*/  IMAD.WIDE.U32 R6, R12, c[0x0][0x498], R2 ;  /* 0x000126000c067a25 */ /* 0x000fc800078e0002 */
[----:B------:R-:W-:Y:S02]  /*13890*/  IMAD R9, R10, c[0x0][0x498], RZ ;  /* 0x000126000a097a24 */ /* 0x000fe400078e02ff */
[----:B------:R-:W-:Y:S01]  /*138a0*/  IMAD R2, R8, c[0x0][0x4e8], R4 ;  /* 0x00013a0008027a24 */ /* 0x000fe200078e0204 */
[----:B------:R-:W-:Y:S01]  /*138b0*/  SHF.R.S32.HI R8, RZ, 0x1f, R0 ;  /* 0x0000001fff087819 */ /* 0x000fe20000011400 */
[----:B------:R-:W-:Y:S01]  /*138c0*/  IMAD R3, R12, c[0x0][0x49c], R9 ;  /* 0x000127000c037a24 */ /* 0x000fe200078e0209 */
[----:B------:R-:W-:Y:S02]  /*138d0*/  IADD3 R4, P1, R0, R6, RZ ;  /* 0x0000000600047210 */ /* 0x000fe40007f3e0ff */
[----:B------:R-:W-:Y:S01]  /*138e0*/  SHF.R.S32.HI R9, RZ, 0x1f, R2 ;  /* 0x0000001fff097819 */ /* 0x000fe20000011402 */
[----:B------:R-:W-:Y:S01]  /*138f0*/  IMAD R0, R5, c[0x0][0x3e8], RZ ;  /* 0x0000fa0005007a24 */ /* 0x000fe200078e02ff */
[----:B---3--:R-:W-:Y:S02]  /*13900*/  IADD3 R6, R14, R16, RZ ;  /* 0x000000100e067210 */ /* 0x008fe40007ffe0ff */
[----:B------:R-:W-:Y:S01]  /*13910*/  IADD3.X R5, R8, R7, R3, P1, !PT ;  /* 0x0000000708057210 */ /* 0x000fe20000ffe403 */
[----:B------:R-:W-:Y:S01]  /*13920*/  IMAD R3, R9, c[0x0][0x488], RZ ;  /* 0x0001220009037a24 */ /* 0x000fe200078e02ff */
[----:B-1----:R-:W-:Y:S01]  /*13930*/  SHF.R.S32.HI R14, RZ, 0x1f, R15 ;  /* 0x0000001fff0e7819 */ /* 0x002fe2000001140f */
[----:B------:R-:W-:-:S02]  /*13940*/  IMAD R7, R11, c[0x0][0x3ec], R0 ;  /* 0x0000fb000b077a24 */ /* 0x000fc400078e0200 */
[----:B------:R-:W-:Y:S01]  /*13950*/  IMAD.WIDE.U32 R8, R11, c[0x0][0x3e8], RZ ;  /* 0x0000fa000b087a25 */ /* 0x000fe200078e00ff */
[----:B------:R-:W-:-:S03]  /*13960*/  LEA.HI R14, R14, R15, RZ, 0x5 ;  /* 0x0000000f0e0e7211 */ /* 0x000fc600078f28ff */
[C---:B------:R-:W-:Y:S02]  /*13970*/  IMAD R11, R2.reuse, c[0x0][0x48c], R3 ;  /* 0x00012300020b7a24 */ /* 0x040fe400078e0203 */
[----:B------:R-:W-:Y:S01]  /*13980*/  IMAD.WIDE.U32 R4, R2, c[0x0][0x488], R4 ;  /* 0x0001220002047a25 */ /* 0x000fe200078e0004 */
[----:B------:R-:W-:-:S03]  /*13990*/  LOP3.LUT R14, R14, 0xffffffe0, RZ, 0xc0, !PT ;  /* 0xffffffe00e0e7812 */ /* 0x000fc600078ec0ff */
[----:B------:R-:W-:Y:S01]  /*139a0*/  @P0 IMAD.HI.U32 R2, R6, c[0x0][0x4ec], RZ ;  /* 0x00013b0006020a27 */ /* 0x000fe200078e00ff */
[----:B------:R-:W-:-:S03]  /*139b0*/  IADD3 R3, R9, R7, RZ ;  /* 0x0000000709037210 */ /* 0x000fc60007ffe0ff */
[----:B------:R-:W-:Y:S01]  /*139c0*/  IMAD.MOV.U32 R0, RZ, RZ, R6 ;  /* 0x000000ffff007224 */ /* 0x000fe200078e0006 */
[----:B------:R-:W-:Y:S01]  /*139d0*/  @P0 SHF.R.U32.HI R0, RZ, c[0x0][0x4f0], R2 ;  /* 0x00013c00ff000a19 */ /* 0x000fe20000011602 */
[----:B------:R-:W-:Y:S01]  /*139e0*/  IMAD.IADD R5, R5, 0x1, R11 ;  /* 0x0000000105057824 */ /* 0x000fe200078e020b */
[----:B------:R-:W-:Y:S02]  /*139f0*/  LEA R9, P0, R4, c[0x0][0x450], 0x2 ;  /* 0x0001140004097a11 */ /* 0x000fe400078010ff */
[----:B------:R-:W-:Y:S02]  /*13a00*/  IADD3 R14, -R14, R15, RZ ;  /* 0x0000000f0e0e7210 */ /* 0x000fe40007ffe1ff */
[----:B------:R-:W-:Y:S01]  /*13a10*/  LEA.HI.X R4, R4, c[0x0][0x454], R5, 0x2, P0 ;  /* 0x0001150004047a11 */ /* 0x000fe200000f1405 */
[----:B------:R1:W5:Y:S01]  /*13a20*/  LDL R15, [R1+0x5c] ;  /* 0x00005c00010f7983 */ /* 0x0003620000100800 */
[----:B------:R-:W-:-:S03]  /*13a30*/  LOP3.LUT P0, RZ, R14, 0x3, RZ, 0xc0, !PT ;  /* 0x000000030eff7812 */ /* 0x000fc6000780c0ff */
[----:B------:R1:W5:Y:S01]  /*13a40*/  LDL R14, [R1+0x48] ;  /* 0x00004800010e7983 */ /* 0x0003620000100800 */
[----:B------:R-:W-:Y:S01]  /*13a50*/  MOV R2, R8 ;  /* 0x0000000800027202 */ /* 0x000fe20000000f00 */
[----:B------:R-:W-:Y:S02]  /*13a60*/  IMAD R10, R10, c[0x0][0x3f0], RZ ;  /* 0x0000fc000a0a7a24 */ /* 0x000fe400078e02ff */
[----:B------:R-:W-:Y:S02]  /*13a70*/  SHFL.IDX PT, R11, R4, RZ, 0x1c1f ;  /* 0x001c1fff040b7589 */ /* 0x000fe400000e0000 */
[C---:B------:R-:W-:Y:S02]  /*13a80*/  IMAD R5, R12.reuse, c[0x0][0x3f4], R10 ;  /* 0x0000fd000c057a24 */ /* 0x040fe400078e020a */
[----:B------:R-:W-:Y:S01]  /*13a90*/  IMAD.WIDE.U32 R2, R12, c[0x0][0x3f0], R2 ;  /* 0x0000fc000c027a25 */ /* 0x000fe200078e0002 */
[----:B------:R-:W2:Y:S01]  /*13aa0*/  SHFL.IDX PT, R10, R9, RZ, 0x1c1f ;  /* 0x001c1fff090a7589 */ /* 0x000ea200000e0000 */
[----:B------:R-:W-:-:S03]  /*13ab0*/  ULDC UR5, c[0x0][0x4e8] ;  /* 0x00013a0000057ab9 */ /* 0x000fc60000000800 */
[----:B------:R-:W-:Y:S01]  /*13ac0*/  SHFL.IDX PT, R8, R9, 0x1, 0x1c1f ;  /* 0x003c1f0009087f89 */ /* 0x000fe200000e0000 */
[----:B------:R-:W-:Y:S01]  /*13ad0*/  ULDC UR4, c[0x0][0x388] ;  /* 0x0000e20000047ab9 */ /* 0x000fe20000000800 */
[----:B------:R-:W-:Y:S02]  /*13ae0*/  IMAD.MOV R7, RZ, RZ, -R0 ;  /* 0x000000ffff077224 */ /* 0x000fe400078e0a00 */
[----:B------:R3:W4:Y:S01]  /*13af0*/  SHFL.IDX PT, R9, R4, 0x1, 0x1c1f ;  /* 0x003c1f0004097f89 */ /* 0x00072200000e0000 */
[----:B------:R-:W-:Y:S01]  /*13b00*/  IMAD.IADD R3, R3, 0x1, R5 ;  /* 0x0000000103037824 */ /* 0x000fe200078e0205 */
[----:B------:R-:W-:Y:S01]  /*13b10*/  IADD3 R5, R13, R16, RZ ;  /* 0x000000100d057210 */ /* 0x000fe20007ffe0ff */
[----:B------:R-:W-:Y:S01]  /*13b20*/  UIMAD UR4, UR5, UR4, URZ ;  /* 0x00000004050472a4 */ /* 0x000fe2000f8e023f */
[----:B------:R-:W1:Y:S05]  /*13b30*/  S2R R17, SR_TID.X ;  /* 0x0000000000117919 */ /* 0x000e6a0000002100 */
[----:B------:R-:W-:-:S02]  /*13b40*/  ISETP.GE.OR P1, PT, R5, UR4, P0 ;  /* 0x0000000405007c0c */ /* 0x000fc40008726670 */
[----:B------:R-:W-:Y:S01]  /*13b50*/  SHF.R.S32.HI R12, RZ, 0x1f, R0 ;  /* 0x0000001fff0c7819 */ /* 0x000fe20000011400 */
[----:B---3--:R-:W-:Y:S01]  /*13b60*/  IMAD R4, R7, c[0x0][0x4e8], R6 ;  /* 0x00013a0007047a24 */ /* 0x008fe200078e0206 */
[----:B------:R-:W-:-:S04]  /*13b70*/  IADD3 R7, R5, 0x8, RZ ;  /* 0x0000000805077810 */ /* 0x000fc80007ffe0ff */
[----:B------:R-:W-:Y:S01]  /*13b80*/  ISETP.GE.OR P0, PT, R7, UR4, P0 ;  /* 0x0000000407007c0c */ /* 0x000fe20008706670 */
[----:B------:R-:W-:-:S04]  /*13b90*/  IMAD R6, R12, c[0x0][0x3e0], RZ ;  /* 0x0000f8000c067a24 */ /* 0x000fc800078e02ff */
[----:B--2---:R2:W-:Y:S01]  /*13ba0*/  @!P1 ST.E [R10.64], R138 ;  /* 0x0000008a0a009985 */ /* 0x0045e2000c101908 */
[----:B------:R-:W-:Y:S01]  /*13bb0*/  IMAD.WIDE.U32 R2, R0, c[0x0][0x3e0], R2 ;  /* 0x0000f80000027a25 */ /* 0x000fe200078e0002 */
[----:B-1----:R-:W-:-:S03]  /*13bc0*/  SHF.R.S32.HI R13, RZ, 0x1f, R17 ;  /* 0x0000001fff0d7819 */ /* 0x002fc60000011411 */
[----:B------:R-:W-:Y:S01]  /*13bd0*/  IMAD R5, R0, c[0x0][0x3e4], R6 ;  /* 0x0000f90000057a24 */ /* 0x000fe200078e0206 */
[----:B------:R-:W-:Y:S02]  /*13be0*/  SHF.R.S32.HI R0, RZ, 0x1f, R4 ;  /* 0x0000001fff007819 */ /* 0x000fe40000011404 */
[----:B----4-:R2:W-:Y:S04]  /*13bf0*/  @!P0 ST.E [R8.64], R65 ;  /* 0x0000004108008985 */ /* 0x0105e8000c101908 */
[----:B------:R2:W1:Y:S04]  /*13c00*/  LDS.128 R44, [R251+0x1080] ;  /* 0x00108000fb2c7984 */ /* 0x0004680000000c00 */
        /* <DEDUP_REMOVED lines=11> */
[----:B------:R-:W-:Y:S01]  /*13cc0*/  IMAD.IADD R3, R3, 0x1, R5 ;  /* 0x0000000103037824 */ /* 0x000fe200078e0205 */
[----:B------:R-:W-:Y:S01]  /*13cd0*/  LEA.HI R13, R13, R17, RZ, 0x3 ;  /* 0x000000110d0d7211 */ /* 0x000fe200078f18ff */
[----:B------:R-:W-:-:S02]  /*13ce0*/  IMAD R0, R0, c[0x0][0x3d8], RZ ;  /* 0x0000f60000007a24 */ /* 0x000fc400078e02ff */
        /* <DEDUP_REMOVED lines=10> */
[----:B------:R2:W1:Y:S08]  /*13d90*/  SHFL.IDX PT, R2, R3, RZ, 0x181f ;  /* 0x00181fff03027589 */ /* 0x00047000000e0000 */
[----:B------:R-:W-:Y:S05]  /*13da0*/  @P0 BRA `(.L_x_1297) ;  /* 0x0000014000000947 */ /* 0x000fea0003800000 */
[----:B---34-:R-:W3:Y:S01]  /*13db0*/  LDS.128 R28, [R251+0x80] ;  /* 0x00008000fb1c7984 */ /* 0x018ee20000000c00 */
[----:B-----5:R-:W-:-:S02]  /*13dc0*/  ISETP.GE.AND P3, PT, R86, c[0x0][0x3c8], PT ;  /* 0x0000f20056007a0c */ /* 0x020fc40003f66270 */
[----:B------:R-:W-:Y:S01]  /*13dd0*/  ISETP.GE.AND P2, PT, R83, c[0x0][0x3c8], PT ;  /* 0x0000f20053007a0c */ /* 0x000fe20003f46270 */
[----:B------:R-:W4:Y:S01]  /*13de0*/  LDS.128 R24, [R251+0x4080] ;  /* 0x00408000fb187984 */ /* 0x000f220000000c00 */
[----:B------:R-:W-:Y:S02]  /*13df0*/  ISETP.GE.AND P1, PT, R80, c[0x0][0x3c8], PT ;  /* 0x0000f20050007a0c */ /* 0x000fe40003f26270 */
[----:B------:R-:W-:Y:S01]  /*13e00*/  ISETP.GE.AND P0, PT, R14, c[0x0][0x3c8], PT ;  /* 0x0000f2000e007a0c */ /* 0x000fe20003f06270 */
[----:B------:R-:W2:Y:S04]  /*13e10*/  LDS.128 R20, [R251+0x8080] ;  /* 0x00808000fb147984 */ /* 0x000ea80000000c00 */
[----:B------:R-:W1:Y:S02]  /*13e20*/  LDS.128 R16, [R251+0xc080] ;  /* 0x00c08000fb107984 */ /* 0x000e640000000c00 */
[----:B-1----:R-:W-:-:S02]  /*13e30*/  @!P3 LEA R12, P4, R86, R0, 0x1 ;  /* 0x00000000560cb211 */ /* 0x002fc400078808ff */
[C---:B--2---:R-:W-:Y:S02]  /*13e40*/  @!P2 LEA R10, P6, R83.reuse, R0, 0x1 ;  /* 0x00000000530aa211 */ /* 0x044fe400078c08ff */
[----:B------:R-:W-:Y:S02]  /*13e50*/  @!P3 LEA.HI.X R13, R86, R2, R87, 0x1, P4 ;  /* 0x00000002560db211 */ /* 0x000fe400020f0c57 */
[-C--:B------:R-:W-:Y:S02]  /*13e60*/  @!P1 LEA R8, P5, R80, R0.reuse, 0x1 ;  /* 0x0000000050089211 */ /* 0x080fe400078a08ff */
[----:B------:R-:W-:Y:S02]  /*13e70*/  @!P0 LEA R6, P4, R14, R0, 0x1 ;  /* 0x000000000e068211 */ /* 0x000fe400078808ff */
[-C--:B------:R-:W-:Y:S02]  /*13e80*/  @!P2 LEA.HI.X R11, R83, R2.reuse, R84, 0x1, P6 ;  /* 0x00000002530ba211 */ /* 0x080fe400030f0c54 */
[----:B------:R-:W-:-:S02]  /*13e90*/  @!P1 LEA.HI.X R9, R80, R2, R82, 0x1, P5 ;  /* 0x0000000250099211 */ /* 0x000fc400028f0c52 */
[----:B------:R-:W-:Y:S01]  /*13ea0*/  @!P0 LEA.HI.X R7, R14, R2, R15, 0x1, P4 ;  /* 0x000000020e078211 */ /* 0x000fe200020f0c0f */
[----:B---3--:R1:W-:Y:S04]  /*13eb0*/  @!P3 ST.E.128 [R12.64], R28 ;  /* 0x0000001c0c00b985 */ /* 0x0083e8000c101d08 */
[----:B----4-:R1:W-:Y:S04]  /*13ec0*/  @!P2 ST.E.128 [R10.64], R24 ;  /* 0x000000180a00a985 */ /* 0x0103e8000c101d08 */
[----:B------:R1:W-:Y:S04]  /*13ed0*/  @!P1 ST.E.128 [R8.64], R20 ;  /* 0x0000001408009985 */ /* 0x0003e8000c101d08 */
[----:B------:R1:W-:Y:S02]  /*13ee0*/  @!P0 ST.E.128 [R6.64], R16 ;  /* 0x0000001006008985 */ /* 0x0003e4000c101d08 */
.L_x_1297:
[----:B---34-:R-:W-:Y:S05]  /*13ef0*/  BSYNC B0 ;  /* 0x0000000000007941 */ /* 0x018fea0003800000 */
.L_x_1296:
[----:B-1----:R-:W-:Y:S01]  /*13f00*/  IADD3 R6, R4, 0x20, RZ ;  /* 0x0000002004067810 */ /* 0x002fe20007ffe0ff */
[----:B------:R1:W3:Y:S01]  /*13f10*/  SHFL.IDX PT, R2, R3, 0x1, 0x181f ;  /* 0x00381f0003027f89 */ /* 0x0002e200000e0000 */
        /* <DEDUP_REMOVED lines=8> */
[CC--:B----4-:R-:W-:Y:S02]  /*13fa0*/  @!P3 LEA R12, P4, R86.reuse, R0.reuse, 0x1 ;  /* 0x00000000560cb211 */ /* 0x0d0fe400078808ff */
[C---:B--2---:R-:W-:Y:S02]  /*13fb0*/  @!P2 LEA R10, P6, R83.reuse, R0, 0x1 ;  /* 0x00000000530aa211 */ /* 0x044fe400078c08ff */
[----:B---3--:R-:W-:Y:S02]  /*13fc0*/  @!P3 LEA.HI.X R13, R86, R2, R87, 0x1, P4 ;  /* 0x00000002560db211 */ /* 0x008fe400020f0c57 */
        /* <DEDUP_REMOVED lines=9> */
.L_x_1299:
[----:B------:R-:W-:Y:S05]  /*14060*/  BSYNC B0 ;  /* 0x0000000000007941 */ /* 0x000fea0003800000 */
.L_x_1298:
[----:B--2---:R-:W-:Y:S01]  /*14070*/  IADD3 R6, R4, 0x40, RZ ;  /* 0x0000004004067810 */ /* 0x004fe20007ffe0ff */
[----:B---3--:R2:W3:Y:S01]  /*14080*/  SHFL.IDX PT, R2, R3, 0x2, 0x181f ;  /* 0x00581f0003027f89 */ /* 0x0084e200000e0000 */
        /* <DEDUP_REMOVED lines=8> */
[CC--:B----4-:R-:W-:Y:S02]  /*14110*/  @!P3 LEA R12, P4, R86.reuse, R0.reuse, 0x1 ;  /* 0x00000000560cb211 */ /* 0x0d0fe400078808ff */
[C---:B------:R-:W-:Y:S02]  /*14120*/  @!P2 LEA R10, P6, R83.reuse, R0, 0x1 ;  /* 0x00000000530aa211 */ /* 0x040fe400078c08ff */
        /* <DEDUP_REMOVED lines=10> */
.L_x_1301:
[----:B------:R-:W-:Y:S05]  /*141d0*/  BSYNC B0 ;  /* 0x0000000000007941 */ /* 0x000fea0003800000 */
.L_x_1300:
[----:B---3--:R3:W1:Y:S04]  /*141e0*/  SHFL.IDX PT, R2, R3, 0x3, 0x181f ;  /* 0x00781f0003027f89 */ /* 0x00866800000e0000 */
[----:B----4-:R4:W2:Y:S02]  /*141f0*/  SHFL.IDX PT, R0, R5, 0x3, 0x181f ;  /* 0x00781f0005007f89 */ /* 0x0108a400000e0000 */
[----:B-123--:R-:W-:-:S04]  /*14200*/  IADD3 R3, R4, 0x60, RZ ;  /* 0x0000006004037810 */ /* 0x00efc80007ffe0ff */
[----:B------:R-:W-:-:S13]  /*14210*/  ISETP.GE.AND P0, PT, R3, UR4, PT ;  /* 0x0000000403007c0c */ /* 0x000fda000bf06270 */
[----:B------:R-:W-:Y:S05]  /*14220*/  @P0 BRA `(.L_x_1302) ;  /* 0x00000d9000000947 */ /* 0x000fea0003800000 */
[----:B----45:R-:W-:Y:S02]  /*14230*/  ISETP.GE.AND P2, PT, R86, c[0x0][0x3c8], PT ;  /* 0x0000f20056007a0c */ /* 0x030fe40003f46270 */
[----:B------:R-:W-:Y:S02]  /*14240*/  ISETP.GE.AND P1, PT, R83, c[0x0][0x3c8], PT ;  /* 0x0000f20053007a0c */ /* 0x000fe40003f26270 */
[----:B------:R-:W-:-:S09]  /*14250*/  ISETP.GE.AND P0, PT, R80, c[0x0][0x3c8], PT ;  /* 0x0000f20050007a0c */ /* 0x000fd20003f06270 */
[-C--:B------:R-:W-:Y:S02]  /*14260*/  @!P2 LEA R8, P5, R86, R0.reuse, 0x1 ;  /* 0x000000005608a211 */ /* 0x080fe400078a08ff */
[CC--:B------:R-:W-:Y:S02]  /*14270*/  @!P1 LEA R6, P4, R83.reuse, R0.reuse, 0x1 ;  /* 0x0000000053069211 */ /* 0x0c0fe400078808ff */
        /* <DEDUP_REMOVED lines=13> */
.L_x_1294:
[----:B------:R-:W2:Y:S04]  /*14350*/  LDL R0, [R1+0x58] ;  /* 0x0000580001007983 */ /* 0x000ea80000100800 */
[----:B------:R-:W3:Y:S04]  /*14360*/  LDL R14, [R1+0x4c] ;  /* 0x00004c00010e7983 */ /* 0x000ee80000100800 */
[----:B------:R-:W4:Y:S01]  /*14370*/  LDL R13, [R1+0x50] ;  /* 0x00005000010d7983 */ /* 0x000f220000100800 */
[----:B------:R-:W-:Y:S03]  /*14380*/  BSSY B0, `(.L_x_1303) ;  /* 0x0000025000007945 */ /* 0x000fe60003800000 */
[----:B------:R-:W1:Y:S02]  /*14390*/  S2R R12, SR_TID.X ;  /* 0x00000000000c7919 */ /* 0x000e640000002100 */
[----:B-1----:R-:W-:Y:S01]  /*143a0*/  ISETP.GE.AND P0, PT, R12, 0x80, PT ;  /* 0x000000800c00780c */ /* 0x002fe20003f06270 */
[----:B--2---:R-:W-:Y:S01]  /*143b0*/  IMAD.MOV.U32 R11, RZ, RZ, R0 ;  /* 0x000000ffff0b7224 */ /* 0x004fe200078e0000 */
[----:B---3--:R-:W-:-:S02]  /*143c0*/  SHF.R.S32.HI R7, RZ, 0x1f, R14 ;  /* 0x0000001fff077819 */ /* 0x008fc4000001140e */
[----:B----4-:R-:W-:-:S09]  /*143d0*/  SHF.R.S32.HI R8, RZ, 0x1f, R13 ;  /* 0x0000001fff087819 */ /* 0x010fd2000001140d */
        /* <DEDUP_REMOVED lines=31> */
.L_x_1304:
[----:B------:R-:W-:Y:S05]  /*145d0*/  BSYNC B0 ;  /* 0x0000000000007941 */ /* 0x000fea0003800000 */
.L_x_1303:
[----:B------:R-:W2:Y:S01]  /*145e0*/  LDL R2, [R1+0x90] ;  /* 0x0000900001027983 */ /* 0x000ea20000100800 */
[----:B-1----:R-:W-:Y:S01]  /*145f0*/  MOV R0, c[0x0][0x4e8] ;  /* 0x00013a0000007a02 */ /* 0x002fe20000000f00 */
[----:B------:R-:W-:Y:S01]  /*14600*/  IMAD R7, R7, c[0x0][0x3e8], RZ ;  /* 0x0000fa0007077a24 */ /* 0x000fe200078e02ff */
[----:B------:R-:W-:Y:S01]  /*14610*/  SHF.R.S32.HI R9, RZ, 0x1f, R12 ;  /* 0x0000001fff097819 */ /* 0x000fe2000001140c */
[----:B------:R-:W-:Y:S01]  /*14620*/  IMAD R8, R8, c[0x0][0x3f0], RZ ;  /* 0x0000fc0008087a24 */ /* 0x000fe200078e02ff */
[----:B------:R-:W-:Y:S01]  /*14630*/  ISETP.NE.AND P0, PT, R0, 0x1, PT ;  /* 0x000000010000780c */ /* 0x000fe20003f05270 */
[----:B------:R-:W-:Y:S01]  /*14640*/  IMAD R7, R14, c[0x0][0x3ec], R7 ;  /* 0x0000fb000e077a24 */ /* 0x000fe200078e0207 */
[----:B------:R-:W-:Y:S01]  /*14650*/  LEA.HI R9, R9, R12, RZ, 0x3 ;  /* 0x0000000c09097211 */ /* 0x000fe200078f18ff */
[----:B------:R-:W-:-:S03]  /*14660*/  IMAD R8, R13, c[0x0][0x3f4], R8 ;  /* 0x0000fd000d087a24 */ /* 0x000fc600078e0208 */
[----:B------:R-:W-:Y:S02]  /*14670*/  SHF.R.S32.HI R9, RZ, 0x3, R9 ;  /* 0x00000003ff097819 */ /* 0x000fe40000011409 */
[----:B--2---:R-:W-:Y:S01]  /*14680*/  IADD3 R4, R2, R11, RZ ;  /* 0x0000000b02047210 */ /* 0x004fe20007ffe0ff */
[----:B------:R-:W-:-:S03]  /*14690*/  IMAD.WIDE.U32 R2, R14, c[0x0][0x3e8], RZ ;  /* 0x0000fa000e027a25 */ /* 0x000fc600078e00ff */
[----:B------:R-:W-:Y:S01]  /*146a0*/  MOV R0, R4 ;  /* 0x0000000400007202 */ /* 0x000fe20000000f00 */
[----:B------:R-:W-:-:S04]  /*146b0*/  @P0 IMAD.HI.U32 R5, R4, c[0x0][0x4ec], RZ ;  /* 0x00013b0004050a27 */ /* 0x000fc800078e00ff */
[----:B------:R-:W-:Y:S01]  /*146c0*/  IMAD.IADD R3, R3, 0x1, R7 ;  /* 0x0000000103037824 */ /* 0x000fe200078e0207 */
[----:B------:R-:W-:-:S03]  /*146d0*/  @P0 SHF.R.U32.HI R0, RZ, c[0x0][0x4f0], R5 ;  /* 0x00013c00ff000a19 */ /* 0x000fc60000011605 */
[----:B------:R-:W-:Y:S01]  /*146e0*/  IMAD.WIDE.U32 R2, R13, c[0x0][0x3f0], R2 ;  /* 0x0000fc000d027a25 */ /* 0x000fe200078e0002 */
[----:B------:R-:W-:Y:S02]  /*146f0*/  SHF.R.S32.HI R6, RZ, 0x1f, R0 ;  /* 0x0000001fff067819 */ /* 0x000fe40000011400 */
[----:B------:R-:W-:Y:S02]  /*14700*/  IADD3 R5, -R0, RZ, RZ ;  /* 0x000000ff00057210 */ /* 0x000fe40007ffe1ff */
[----:B------:R-:W-:Y:S01]  /*14710*/  IADD3 R3, R3, R8, RZ ;  /* 0x0000000803037210 */ /* 0x000fe20007ffe0ff */
[----:B------:R-:W-:Y:S02]  /*14720*/  IMAD R6, R6, c[0x0][0x3e0], RZ ;  /* 0x0000f80006067a24 */ /* 0x000fe400078e02ff */
[----:B------:R-:W-:Y:S02]  /*14730*/  IMAD R4, R5, c[0x0][0x4e8], R4 ;  /* 0x00013a0005047a24 */ /* 0x000fe400078e0204 */
[----:B------:R-:W-:-:S02]  /*14740*/  IMAD R5, R0, c[0x0][0x3e4], R6 ;  /* 0x0000f90000057a24 */ /* 0x000fc400078e0206 */
[----:B------:R-:W-:Y:S01]  /*14750*/  IMAD.WIDE.U32 R2, R0, c[0x0][0x3e0], R2 ;  /* 0x0000f80000027a25 */ /* 0x000fe200078e0002 */
[----:B------:R-:W-:-:S03]  /*14760*/  SHF.R.S32.HI R0, RZ, 0x1f, R4 ;  /* 0x0000001fff007819 */ /* 0x000fc60000011404 */
[----:B------:R-:W-:Y:S02]  /*14770*/  IMAD.IADD R3, R3, 0x1, R5 ;  /* 0x0000000103037824 */ /* 0x000fe400078e0205 */
[----:B------:R-:W-:Y:S02]  /*14780*/  IMAD R0, R0, c[0x0][0x3d8], RZ ;  /* 0x0000f60000007a24 */ /* 0x000fe400078e02ff */
[----:B------:R-:W-:-:S04]  /*14790*/  IMAD.WIDE.U32 R2, R4, c[0x0][0x3d8], R2 ;  /* 0x0000f60004027a25 */ /* 0x000fc800078e0002 */
[----:B------:R-:W-:Y:S01]  /*147a0*/  IMAD R4, R4, c[0x0][0x3dc], R0 ;  /* 0x0000f70004047a24 */ /* 0x000fe200078e0200 */
[----:B------:R-:W-:-:S04]  /*147b0*/  LEA R5, P0, R2, c[0x0][0x380], 0x1 ;  /* 0x0000e00002057a11 */ /* 0x000fc800078008ff */
[----:B------:R-:W-:Y:S02]  /*147c0*/  IADD3 R3, R3, R4, RZ ;  /* 0x0000000403037210 */ /* 0x000fe40007ffe0ff */
[----:B------:R-:W-:Y:S02]  /*147d0*/  IADD3 R4, R9, R11, RZ ;  /* 0x0000000b09047210 */ /* 0x000fe40007ffe0ff */
[----:B------:R-:W-:Y:S01]  /*147e0*/  LEA.HI.X R3, R2, c[0x0][0x384], R3, 0x1, P0 ;  /* 0x0000e10002037a11 */ /* 0x000fe200000f0c03 */
[----:B------:R-:W-:Y:S05]  /*147f0*/  BRA.DIV ~URZ, `(.L_x_1305) ;  /* 0x00000da27f007947 */ /* 0x000fea000b800000 */
[----:B------:R1:W2:Y:S02]  /*14800*/  SHFL.IDX PT, R2, R3, RZ, 0x181f ;  /* 0x00181fff03027589 */ /* 0x0002a400000e0000 */
.L_x_1329:
[----:B------:R-:W-:Y:S05]  /*14810*/  BRA.DIV ~URZ, `(.L_x_1306) ;  /* 0x00000df27f007947 */ /* 0x000fea000b800000 */
[----:B------:R3:W4:Y:S02]  /*14820*/  SHFL.IDX PT, R0, R5, RZ, 0x181f ;  /* 0x00181fff05007589 */ /* 0x00072400000e0000 */
.L_x_1330:
[----:B------:R-:W-:Y:S01]  /*14830*/  MOV R14, c[0x0][0x4e8] ;  /* 0x00013a00000e7a02 */ /* 0x000fe20000000f00 */
[----:B------:R-:W-:Y:S04]  /*14840*/  BSSY B0, `(.L_x_1307) ;  /* 0x000001b000007945 */ /* 0x000fe80003800000 */
[----:B------:R-:W-:-:S05]  /*14850*/  IMAD R14, R14, c[0x0][0x388], RZ ;  /* 0x0000e2000e0e7a24 */ /* 0x000fca00078e02ff */
        /* <DEDUP_REMOVED lines=25> */
.L_x_1308:
[----:B------:R-:W-:Y:S05]  /*149f0*/  BSYNC B0 ;  /* 0x0000000000007941 */ /* 0x000fea0003800000 */
.L_x_1307:
[----:B------:R-:W-:Y:S05]  /*14a00*/  BRA.DIV ~URZ, `(.L_x_1309) ;  /* 0x00000c627f007947 */ /* 0x000fea000b800000 */
[----:B--2---:R2:W1:Y:S04]  /*14a10*/  SHFL.IDX PT, R2, R3, 0x1, 0x181f ;  /* 0x00381f0003027f89 */ /* 0x00446800000e0000 */
[----:B----4-:R2:W4:Y:S02]  /*14a20*/  SHFL.IDX PT, R0, R5, 0x1, 0x181f ;  /* 0x00381f0005007f89 */ /* 0x01052400000e0000 */
.L_x_1331:
[----:B------:R-:W-:Y:S01]  /*14a30*/  IADD3 R6, R4, 0x20, RZ ;  /* 0x0000002004067810 */ /* 0x000fe20007ffe0ff */
[----:B------:R-:W-:Y:S03]  /*14a40*/  BSSY B0, `(.L_x_1310) ;  /* 0x000001a000007945 */ /* 0x000fe60003800000 */
[----:B------:R-:W-:-:S13]  /*14a50*/  ISETP.GE.AND P0, PT, R6, R14, PT ;  /* 0x0000000e0600720c */ /* 0x000fda0003f06270 */
[----:B------:R-:W-:Y:S05]  /*14a60*/  @P0 BRA `(.L_x_1311) ;  /* 0x0000017000000947 */ /* 0x000fea0003800000 */
[----:B------:R-:W5:Y:S04]  /*14a70*/  LDL.64 R8, [R1+0x38] ;  /* 0x0000380001087983 */ /* 0x000f680000100a00 */
[----:B--2---:R-:W2:Y:S04]  /*14a80*/  LDL R7, [R1+0x44] ;  /* 0x0000440001077983 */ /* 0x004ea80000100800 */
[----:B---3--:R-:W3:Y:S04]  /*14a90*/  LDL R17, [R1+0x40] ;  /* 0x0000400001117983 */ /* 0x008ee80000100800 */
[----:B----4-:R-:W4:Y:S04]  /*14aa0*/  LDL R15, [R1+0x48] ;  /* 0x00004800010f7983 */ /* 0x010f280000100800 */
[----:B------:R-:W4:Y:S04]  /*14ab0*/  LDL R19, [R1+0x64] ;  /* 0x0000640001137983 */ /* 0x000f280000100800 */
[----:B------:R-:W4:Y:S04]  /*14ac0*/  LDL R18, [R1+0x60] ;  /* 0x0000600001127983 */ /* 0x000f280000100800 */
[----:B------:R-:W4:Y:S01]  /*14ad0*/  LDL R16, [R1+0x5c] ;  /* 0x00005c0001107983 */ /* 0x000f220000100800 */
[----:B-----5:R-:W-:-:S02]  /*14ae0*/  ISETP.GE.AND P3, PT, R8, c[0x0][0x3c8], PT ;  /* 0x0000f20008007a0c */ /* 0x020fc40003f66270 */
[----:B--2---:R-:W-:Y:S02]  /*14af0*/  ISETP.GE.AND P2, PT, R7, c[0x0][0x3c8], PT ;  /* 0x0000f20007007a0c */ /* 0x004fe40003f46270 */
[----:B---3--:R-:W-:Y:S02]  /*14b00*/  ISETP.GE.AND P1, PT, R17, c[0x0][0x3c8], PT ;  /* 0x0000f20011007a0c */ /* 0x008fe40003f26270 */
[----:B----4-:R-:W-:-:S07]  /*14b10*/  ISETP.GE.AND P0, PT, R15, c[0x0][0x3c8], PT ;  /* 0x0000f2000f007a0c */ /* 0x010fce0003f06270 */
[CC--:B------:R-:W-:Y:S02]  /*14b20*/  @!P3 LEA R12, P4, R8.reuse, R0.reuse, 0x1 ;  /* 0x00000000080cb211 */ /* 0x0c0fe400078808ff */
[----:B------:R-:W-:Y:S02]  /*14b30*/  @!P2 LEA R10, P6, R7, R0, 0x1 ;  /* 0x00000000070aa211 */ /* 0x000fe400078c08ff */
[----:B-1----:R-:W-:Y:S02]  /*14b40*/  @!P3 LEA.HI.X R13, R8, R2, R9, 0x1, P4 ;  /* 0x00000002080db211 */ /* 0x002fe400020f0c09 */
        /* <DEDUP_REMOVED lines=9> */
.L_x_1311:
[----:B------:R-:W-:Y:S05]  /*14be0*/  BSYNC B0 ;  /* 0x0000000000007941 */ /* 0x000fea0003800000 */
.L_x_1310:
[----:B------:R-:W-:Y:S05]  /*14bf0*/  BRA.DIV ~URZ, `(.L_x_1312) ;  /* 0x00000b327f007947 */ /* 0x000fea000b800000 */
[----:B-1----:R1:W2:Y:S02]  /*14c00*/  SHFL.IDX PT, R2, R3, 0x2, 0x181f ;  /* 0x00581f0003027f89 */ /* 0x0022a400000e0000 */
.L_x_1332:
[----:B------:R-:W-:Y:S05]  /*14c10*/  BRA.DIV ~URZ, `(.L_x_1313) ;  /* 0x00000b827f007947 */ /* 0x000fea000b800000 */
[----:B----4-:R4:W1:Y:S02]  /*14c20*/  SHFL.IDX PT, R0, R5, 0x2, 0x181f ;  /* 0x00581f0005007f89 */ /* 0x01086400000e0000 */
.L_x_1333:
        /* <DEDUP_REMOVED lines=27> */
.L_x_1315:
[----:B------:R-:W-:Y:S05]  /*14de0*/  BSYNC B0 ;  /* 0x0000000000007941 */ /* 0x000fea0003800000 */
.L_x_1314:
[----:B------:R-:W-:Y:S05]  /*14df0*/  BRA.DIV ~URZ, `(.L_x_1316) ;  /* 0x00000a027f007947 */ /* 0x000fea000b800000 */
[----:B--2---:R2:W3:Y:S04]  /*14e00*/  SHFL.IDX PT, R2, R3, 0x3, 0x181f ;  /* 0x00781f0003027f89 */ /* 0x0044e800000e0000 */
[----:B-1----:R2:W1:Y:S02]  /*14e10*/  SHFL.IDX PT, R0, R5, 0x3, 0x181f ;  /* 0x00781f0005007f89 */ /* 0x00246400000e0000 */
.L_x_1334:
[----:B------:R-:W-:-:S04]  /*14e20*/  IADD3 R4, R4, 0x60, RZ ;  /* 0x0000006004047810 */ /* 0x000fc80007ffe0ff */
[----:B------:R-:W-:-:S13]  /*14e30*/  ISETP.GE.AND P0, PT, R4, R14, PT ;  /* 0x0000000e0400720c */ /* 0x000fda0003f06270 */
[----:B------:R-:W-:Y:S05]  /*14e40*/  @P0 BRA `(.L_x_1302) ;  /* 0x0000017000000947 */ /* 0x000fea0003800000 */
[----:B------:R-:W5:Y:S04]  /*14e50*/  LDL.64 R6, [R1+0x38] ;  /* 0x0000380001067983 */ /* 0x000f680000100a00 */
[----:B--234-:R-:W2:Y:S04]  /*14e60*/  LDL R5, [R1+0x44] ;  /* 0x0000440001057983 */ /* 0x01cea80000100800 */
[----:B------:R-:W3:Y:S04]  /*14e70*/  LDL R13, [R1+0x40] ;  /* 0x00004000010d7983 */ /* 0x000ee80000100800 */
[----:B------:R-:W4:Y:S04]  /*14e80*/  LDL R3, [R1+0x48] ;  /* 0x0000480001037983 */ /* 0x000f280000100800 */
[----:B------:R-:W4:Y:S04]  /*14e90*/  LDL R16, [R1+0x64] ;  /* 0x0000640001107983 */ /* 0x000f280000100800 */
[----:B------:R-:W4:Y:S04]  /*14ea0*/  LDL R15, [R1+0x60] ;  /* 0x00006000010f7983 */ /* 0x000f280000100800 */
[----:B------:R-:W4:Y:S01]  /*14eb0*/  LDL R12, [R1+0x5c] ;  /* 0x00005c00010c7983 */ /* 0x000f220000100800 */
[----:B-----5:R-:W-:-:S02]  /*14ec0*/  ISETP.GE.AND P3, PT, R6, c[0x0][0x3c8], PT ;  /* 0x0000f20006007a0c */ /* 0x020fc40003f66270 */
[----:B--2---:R-:W-:Y:S02]  /*14ed0*/  ISETP.GE.AND P2, PT, R5, c[0x0][0x3c8], PT ;  /* 0x0000f20005007a0c */ /* 0x004fe40003f46270 */
[----:B---3--:R-:W-:Y:S02]  /*14ee0*/  ISETP.GE.AND P1, PT, R13, c[0x0][0x3c8], PT ;  /* 0x0000f2000d007a0c */ /* 0x008fe40003f26270 */
[----:B----4-:R-:W-:-:S07]  /*14ef0*/  ISETP.GE.AND P0, PT, R3, c[0x0][0x3c8], PT ;  /* 0x0000f20003007a0c */ /* 0x010fce0003f06270 */
        /* <DEDUP_REMOVED lines=12> */
.L_x_1302:
[----:B----4-:R-:W-:Y:S05]  /*14fc0*/  BSYNC B1 ;  /* 0x0000000000017941 */ /* 0x010fea0003800000 */
.L_x_1293:
[----:B------:R-:W-:-:S13]  /*14fd0*/  ISETP.NE.AND P0, PT, RZ, UR6, PT ;  /* 0x00000006ff007c0c */ /* 0x000fda000bf05270 */
[----:B------:R-:W-:Y:S01]  /*14fe0*/  @P0 WARPSYNC 0xffffffff ;  /* 0xffffffff00000948 */ /* 0x000fe20003800000 */
[----:B------:R-:W-:Y:S06]  /*14ff0*/  @P0 BAR.SYNC.DEFER_BLOCKING 0x5, 0x100 ;  /* 0x0144000000000b1d */ /* 0x000fec0000010000 */
[----:B-1----:R-:W1:Y:S04]  /*15000*/  @P0 LDS R0, [0x28100] ;  /* 0x02810000ff000984 */ /* 0x002e680000000800 */
[----:B-1----:R1:W-:Y:S04]  /*15010*/  @P0 STL [R1+0x68], R0 ;  /* 0x0000680001000387 */ /* 0x0023e80000100800 */
[----:B------:R-:W-:Y:S06]  /*15020*/  @P0 BAR.ARV 0x4, 0x100 ;  /* 0x0104000000000b1d */ /* 0x000fec0000002000 */
[----:B------:R-:W-:Y:S05]  /*15030*/  @P0 BRA `(.L_x_1317) ;  /* 0x0000009000000947 */ /* 0x000fea0003800000 */
[----:B------:R-:W-:Y:S05]  /*15040*/  BRA.DIV ~URZ, `(.L_x_1318) ;  /* 0x000008727f007947 */ /* 0x000fea000b800000 */
[----:B-1----:R1:W4:Y:S02]  /*15050*/  SHFL.IDX PT, R0, R81, RZ, 0x1f ;  /* 0x00001fff51007589 */ /* 0x00232400000e0000 */
.L_x_1335:
[----:B---3--:R-:W3:Y:S01]  /*15060*/  S2R R2, SR_TID.X ;  /* 0x0000000000027919 */ /* 0x008ee20000002100 */
[----:B------:R-:W-:Y:S03]  /*15070*/  WARPSYNC 0xffffffff ;  /* 0xffffffff00007948 */ /* 0x000fe60003800000 */
[----:B------:R-:W-:Y:S06]  /*15080*/  BAR.SYNC.DEFER_BLOCKING 0x4, 0x100 ;  /* 0x0104000000007b1d */ /* 0x000fec0000010000 */
[----:B----4-:R4:W-:Y:S01]  /*15090*/  STL [R1+0x68], R0 ;  /* 0x0000680001007387 */ /* 0x0109e20000100800 */
[----:B---3--:R-:W-:-:S13]  /*150a0*/  LOP3.LUT P0, RZ, R2, 0xff, RZ, 0xc0, !PT ;  /* 0x000000ff02ff7812 */ /* 0x008fda000780c0ff */
[----:B------:R4:W-:Y:S04]  /*150b0*/  @!P0 STS [0x28100], R81 ;  /* 0x02810051ff008388 */ /* 0x0009e80000000800 */
[----:B------:R-:W-:Y:S06]  /*150c0*/  BAR.ARV 0x5, 0x100 ;  /* 0x0144000000007b1d */ /* 0x000fec0000002000 */
.L_x_1317:
[----:B-1--4-:R-:W4:Y:S02]  /*150d0*/  LDL R0, [R1+0x68] ;  /* 0x0000680001007983 */ /* 0x012f240000100800 */
[----:B----4-:R-:W-:-:S13]  /*150e0*/  ISETP.GE.AND P0, PT, R0, c[0x0][0x538], PT ;  /* 0x00014e0000007a0c */ /* 0x010fda0003f06270 */
[----:B--23-5:R-:W-:Y:S01]  /*150f0*/  @P0 CALL.REL.NOINC `(.L_x_1319) ;  /* 0x0000001000000944 */ /* 0x02cfe20003c00000 */
[----:B------:R-:W-:Y:S05]  /*15100*/  BRA `(.L_x_1320) ;  /* 0xfffeb9e000007947 */ /* 0x000fea000383ffff */
.L_x_1319:
[----:B------:R-:W-:Y:S05]  /*15110*/  EXIT ;  /* 0x000000000000794d */ /* 0x000fea0003800000 */
.L_x_1271:
[----:B------:R-:W-:Y:S01]  /*15120*/  IMAD.MOV.U32 R9, RZ, RZ, R12 ;  /* 0x000000ffff097224 */ /* 0x000fe200078e000c */
[----:B--2---:R-:W-:Y:S01]  /*15130*/  MOV R6, RZ ;  /* 0x000000ff00067202 */ /* 0x004fe20000000f00 */
[----:B------:R-:W-:Y:S01]  /*15140*/  IMAD.MOV.U32 R0, RZ, RZ, 0x181f ;  /* 0x0000181fff007424 */ /* 0x000fe200078e00ff */
[----:B------:R-:W-:Y:S02]  /*15150*/  MOV R7, 0x15170 ;  /* 0x0001517000077802 */ /* 0x000fe40000000f00 */
[----:B------:R-:W-:Y:S05]  /*15160*/  CALL.REL.NOINC `($__internal_5_$__cuda_sm70_shflsync_idx_p) ;  /* 0x000007f000007944 */ /* 0x000fea0003c00000 */
[----:B------:R-:W-:Y:S01]  /*15170*/  MOV R2, R0 ;  /* 0x0000000000027202 */ /* 0x000fe20000000f00 */
[----:B------:R-:W-:Y:S05]  /*15180*/  BRA `(.L_x_1321) ;  /* 0xfffec94000007947 */ /* 0x000fea000383ffff */
.L_x_1272:
[----:B------:R-:W-:Y:S01]  /*15190*/  IMAD.MOV.U32 R9, RZ, RZ, R14 ;  /* 0x000000ffff097224 */ /* 0x000fe200078e000e */
[----:B--2---:R-:W-:Y:S01]  /*151a0*/  MOV R6, RZ ;  /* 0x000000ff00067202 */ /* 0x004fe20000000f00 */
[----:B------:R-:W-:Y:S01]  /*151b0*/  IMAD.MOV.U32 R0, RZ, RZ, 0x181f ;  /* 0x0000181fff007424 */ /* 0x000fe200078e00ff */
[----:B------:R-:W-:Y:S02]  /*151c0*/  MOV R7, 0x151e0 ;  /* 0x000151e000077802 */ /* 0x000fe40000000f00 */
[----:B-1-3--:R-:W-:Y:S05]  /*151d0*/  CALL.REL.NOINC `($__internal_5_$__cuda_sm70_shflsync_idx_p) ;  /* 0x0000078000007944 */ /* 0x00afea0003c00000 */
[----:B------:R-:W-:Y:S05]  /*151e0*/  BRA `(.L_x_1322) ;  /* 0xfffec90000007947 */ /* 0x000fea000383ffff */
.L_x_1275:
[----:B--2---:R-:W-:Y:S01]  /*151f0*/  IMAD.MOV.U32 R9, RZ, RZ, R12 ;  /* 0x000000ffff097224 */ /* 0x004fe200078e000c */
[----:B------:R-:W-:Y:S01]  /*15200*/  MOV R6, 0x1 ;  /* 0x0000000100067802 */ /* 0x000fe20000000f00 */
[----:B----4-:R-:W-:Y:S01]  /*15210*/  IMAD.MOV.U32 R0, RZ, RZ, 0x181f ;  /* 0x0000181fff007424 */ /* 0x010fe200078e00ff */
[----:B------:R-:W-:-:S02]  /*15220*/  MOV R7, 0x15240 ;  /* 0x0001524000077802 */ /* 0x000fc40000000f00 */
[----:B-1-3--:R-:W-:Y:S05]  /*15230*/  CALL.REL.NOINC `($__internal_5_$__cuda_sm70_shflsync_idx_p) ;  /* 0x0000072000007944 */ /* 0x00afea0003c00000 */
[----:B------:R-:W-:Y:S01]  /*15240*/  IMAD.MOV.U32 R2, RZ, RZ, R0 ;  /* 0x000000ffff027224 */ /* 0x000fe200078e0000 */
[----:B------:R-:W-:Y:S01]  /*15250*/  MOV R6, 0x1 ;  /* 0x0000000100067802 */ /* 0x000fe20000000f00 */
[----:B------:R-:W-:Y:S01]  /*15260*/  IMAD.MOV.U32 R9, RZ, RZ, R14 ;  /* 0x000000ffff097224 */ /* 0x000fe200078e000e */
[----:B------:R-:W-:-:S02]  /*15270*/  MOV R0, 0x181f ;  /* 0x0000181f00007802 */ /* 0x000fc40000000f00 */
[----:B------:R-:W-:Y:S02]  /*15280*/  MOV R7, 0x152a0 ;  /* 0x000152a000077802 */ /* 0x000fe40000000f00 */
[----:B------:R-:W-:Y:S05]  /*15290*/  CALL.REL.NOINC `($__internal_5_$__cuda_sm70_shflsync_idx_p) ;  /* 0x000006c000007944 */ /* 0x000fea0003c00000 */
[----:B------:R-:W-:Y:S05]  /*152a0*/  BRA `(.L_x_1323) ;  /* 0xfffeca4000007947 */ /* 0x000fea000383ffff */
.L_x_1278:
[----:B-1----:R-:W-:Y:S01]  /*152b0*/  IMAD.MOV.U32 R9, RZ, RZ, R12 ;  /* 0x000000ffff097224 */ /* 0x002fe200078e000c */
[----:B------:R-:W-:Y:S01]  /*152c0*/  MOV R6, 0x2 ;  /* 0x0000000200067802 */ /* 0x000fe20000000f00 */
[----:B----4-:R-:W-:Y:S01]  /*152d0*/  IMAD.MOV.U32 R0, RZ, RZ, 0x181f ;  /* 0x0000181fff007424 */ /* 0x010fe200078e00ff */
[----:B------:R-:W-:Y:S02]  /*152e0*/  MOV R7, 0x15300 ;  /* 0x0001530000077802 */ /* 0x000fe40000000f00 */
[----:B---3--:R-:W-:Y:S05]  /*152f0*/  CALL.REL.NOINC `($__internal_5_$__cuda_sm70_shflsync_idx_p) ;  /* 0x0000066000007944 */ /* 0x008fea0003c00000 */
[----:B------:R-:W-:Y:S01]  /*15300*/  MOV R2, R0 ;  /* 0x0000000000027202 */ /* 0x000fe20000000f00 */
[----:B------:R-:W-:Y:S05]  /*15310*/  BRA `(.L_x_1324) ;  /* 0xfffecbb000007947 */ /* 0x000fea000383ffff */
.L_x_1279:
[----:B------:R-:W-:Y:S01]  /*15320*/  IMAD.MOV.U32 R9, RZ, RZ, R14 ;  /* 0x000000ffff097224 */ /* 0x000fe200078e000e */
[----:B------:R-:W-:Y:S01]  /*15330*/  MOV R6, 0x2 ;  /* 0x0000000200067802 */ /* 0x000fe20000000f00 */
[----:B----4-:R-:W-:Y:S01]  /*15340*/  IMAD.MOV.U32 R0, RZ, RZ, 0x181f ;  /* 0x0000181fff007424 */ /* 0x010fe200078e00ff */
[----:B------:R-:W-:Y:S02]  /*15350*/  MOV R7, 0x15370 ;  /* 0x0001537000077802 */ /* 0x000fe40000000f00 */
[----:B-123--:R-:W-:Y:S05]  /*15360*/  CALL.REL.NOINC `($__internal_5_$__cuda_sm70_shflsync_idx_p) ;  /* 0x000005f000007944 */ /* 0x00efea0003c00000 */
[----:B------:R-:W-:Y:S05]  /*15370*/  BRA `(.L_x_1325) ;  /* 0xfffecb7000007947 */ /* 0x000fea000383ffff */
.L_x_1282:
[----:B-1----:R-:W-:Y:S01]  /*15380*/  IMAD.MOV.U32 R9, RZ, RZ, R12 ;  /* 0x000000ffff097224 */ /* 0x002fe200078e000c */
[----:B------:R-:W-:Y:S01]  /*15390*/  MOV R6, 0x3 ;  /* 0x0000000300067802 */ /* 0x000fe20000000f00 */
[----:B------:R-:W-:Y:S01]  /*153a0*/  IMAD.MOV.U32 R0, RZ, RZ, 0x181f ;  /* 0x0000181fff007424 */ /* 0x000fe200078e00ff */
[----:B------:R-:W-:-:S02]  /*153b0*/  MOV R7, 0x153d0 ;  /* 0x000153d000077802 */ /* 0x000fc40000000f00 */
[----:B--234-:R-:W-:Y:S05]  /*153c0*/  CALL.REL.NOINC `($__internal_5_$__cuda_sm70_shflsync_idx_p) ;  /* 0x0000059000007944 */ /* 0x01cfea0003c00000 */
[----:B------:R-:W-:Y:S01]  /*153d0*/  IMAD.MOV.U32 R2, RZ, RZ, R0 ;  /* 0x000000ffff027224 */ /* 0x000fe200078e0000 */
[----:B------:R-:W-:Y:S01]  /*153e0*/  MOV R6, 0x3 ;  /* 0x0000000300067802 */ /* 0x000fe20000000f00 */
[----:B------:R-:W-:Y:S01]  /*153f0*/  IMAD.MOV.U32 R9, RZ, RZ, R14 ;  /* 0x000000ffff097224 */ /* 0x000fe200078e000e */
[----:B------:R-:W-:-:S02]  /*15400*/  MOV R0, 0x181f ;  /* 0x0000181f00007802 */ /* 0x000fc40000000f00 */
[----:B------:R-:W-:Y:S02]  /*15410*/  MOV R7, 0x15430 ;  /* 0x0001543000077802 */ /* 0x000fe40000000f00 */
[----:B------:R-:W-:Y:S05]  /*15420*/  CALL.REL.NOINC `($__internal_5_$__cuda_sm70_shflsync_idx_p) ;  /* 0x0000053000007944 */ /* 0x000fea0003c00000 */
[----:B------:R-:W-:Y:S05]  /*15430*/  BRA `(.L_x_1326) ;  /* 0xfffecca000007947 */ /* 0x000fea000383ffff */
.L_x_1289:
[----:B-1----:R1:W5:Y:S01]  /*15440*/  LDL R0, [R1+0x10] ;  /* 0x0000100001007983 */ /* 0x0023620000100800 */
[----:B------:R-:W-:Y:S02]  /*15450*/  MOV R3, 0x2 ;  /* 0x0000000200037802 */ /* 0x000fe40000000f00 */
[----:B------:R-:W-:Y:S02]  /*15460*/  MOV R2, 0x15480 ;  /* 0x0001548000027802 */ /* 0x000fe40000000f00 */
[----:B-1---5:R-:W-:Y:S05]  /*15470*/  CALL.REL.NOINC `($__internal_4_$__cuda_sm70_shflsync_bfly_p) ;  /* 0x000004a000007944 */ /* 0x022fea0003c00000 */
[----:B------:R-:W-:Y:S01]  /*15480*/  MOV R4, R5 ;  /* 0x0000000500047202 */ /* 0x000fe20000000f00 */
[----:B------:R-:W-:Y:S05]  /*15490*/  BRA `(.L_x_1327) ;  /* 0xffffcdb000007947 */ /* 0x000fea000383ffff */
.L_x_1290:
[----:B------:R-:W-:Y:S01]  /*154a0*/  IMAD.MOV.U32 R0, RZ, RZ, R4 ;  /* 0x000000ffff007224 */ /* 0x000fe200078e0004 */
[----:B------:R-:W-:Y:S02]  /*154b0*/  MOV R3, 0x1 ;  /* 0x0000000100037802 */ /* 0x000fe40000000f00 */
[----:B------:R-:W-:Y:S02]  /*154c0*/  MOV R2, 0x154e0 ;  /* 0x000154e000027802 */ /* 0x000fe40000000f00 */
[----:B-----5:R-:W-:Y:S05]  /*154d0*/  CALL.REL.NOINC `($__internal_4_$__cuda_sm70_shflsync_bfly_p) ;  /* 0x0000044000007944 */ /* 0x020fea0003c00000 */
[----:B------:R1:W5:Y:S01]  /*154e0*/  LDL R0, [R1+0x18] ;  /* 0x0000180001007983 */ /* 0x0003620000100800 */
[----:B------:R-:W-:Y:S01]  /*154f0*/  FADD.FTZ R4, R4, R5 ;  /* 0x0000000504047221 */ /* 0x000fe20000010000 */
[----:B------:R-:W-:Y:S02]  /*15500*/  MOV R3, 0x2 ;  /* 0x0000000200037802 */ /* 0x000fe40000000f00 */
[----:B------:R-:W-:-:S02]  /*15510*/  MOV R2, 0x15530 ;  /* 0x0001553000027802 */ /* 0x000fc40000000f00 */
[----:B-1---5:R-:W-:Y:S05]  /*15520*/  CALL.REL.NOINC `($__internal_4_$__cuda_sm70_shflsync_bfly_p) ;  /* 0x000003f000007944 */ /* 0x022fea0003c00000 */
[----:B------:R-:W2:Y:S01]  /*15530*/  LDL.LU R0, [R1+0x18] ;  /* 0x0000180001007983 */ /* 0x000ea20000300800 */
[----:B------:R-:W-:-:S02]  /*15540*/  MOV R3, 0x1 ;  /* 0x0000000100037802 */ /* 0x000fc40000000f00 */
[----:B------:R-:W-:Y:S01]  /*15550*/  MOV R2, 0x15580 ;  /* 0x0001558000027802 */ /* 0x000fe20000000f00 */
[----:B--2---:R-:W-:Y:S02]  /*15560*/  FADD.FTZ R0, R0, R5 ;  /* 0x0000000500007221 */ /* 0x004fe40000010000 */
[----:B------:R-:W-:Y:S05]  /*15570*/  CALL.REL.NOINC `($__internal_4_$__cuda_sm70_shflsync_bfly_p) ;  /* 0x000003a000007944 */ /* 0x000fea0003c00000 */
[----:B------:R-:W-:Y:S01]  /*15580*/  MOV R3, R5 ;  /* 0x0000000500037202 */ /* 0x000fe20000000f00 */
[----:B------:R-:W-:Y:S05]  /*15590*/  BRA `(.L_x_1328) ;  /* 0xffffcd4000007947 */ /* 0x000fea000383ffff */
.L_x_1305:
[----:B------:R-:W-:Y:S01]  /*155a0*/  IMAD.MOV.U32 R9, RZ, RZ, R3 ;  /* 0x000000ffff097224 */ /* 0x000fe200078e0003 */
[----:B------:R-:W-:Y:S01]  /*155b0*/  MOV R6, RZ ;  /* 0x000000ff00067202 */ /* 0x000fe20000000f00 */
[----:B------:R-:W-:Y:S01]  /*155c0*/  IMAD.MOV.U32 R0, RZ, RZ, 0x181f ;  /* 0x0000181fff007424 */ /* 0x000fe200078e00ff */
[----:B------:R-:W-:Y:S02]  /*155d0*/  MOV R7, 0x155f0 ;  /* 0x000155f000077802 */ /* 0x000fe40000000f00 */
[----:B------:R-:W-:Y:S05]  /*155e0*/  CALL.REL.NOINC `($__internal_5_$__cuda_sm70_shflsync_idx_p) ;  /* 0x0000037000007944 */ /* 0x000fea0003c00000 */
[----:B------:R-:W-:Y:S01]  /*155f0*/  MOV R2, R0 ;  /* 0x0000000000027202 */ /* 0x000fe20000000f00 */
[----:B------:R-:W-:Y:S05]  /*15600*/  BRA `(.L_x_1329) ;  /* 0xfffff20000007947 */ /* 0x000fea000383ffff */
.L_x_1306:
[----:B------:R-:W-:Y:S01]  /*15610*/  IMAD.MOV.U32 R9, RZ, RZ, R5 ;  /* 0x000000ffff097224 */ /* 0x000fe200078e0005 */
[----:B------:R-:W-:Y:S01]  /*15620*/  MOV R6, RZ ;  /* 0x000000ff00067202 */ /* 0x000fe20000000f00 */
[----:B------:R-:W-:Y:S01]  /*15630*/  IMAD.MOV.U32 R0, RZ, RZ, 0x181f ;  /* 0x0000181fff007424 */ /* 0x000fe200078e00ff */
[----:B------:R-:W-:Y:S02]  /*15640*/  MOV R7, 0x15660 ;  /* 0x0001566000077802 */ /* 0x000fe40000000f00 */
[----:B-12---:R-:W-:Y:S05]  /*15650*/  CALL.REL.NOINC `($__internal_5_$__cuda_sm70_shflsync_idx_p) ;  /* 0x0000030000007944 */ /* 0x006fea0003c00000 */
[----:B------:R-:W-:Y:S05]  /*15660*/  BRA `(.L_x_1330) ;  /* 0xfffff1c000007947 */ /* 0x000fea000383ffff */
.L_x_1309:
        /* <DEDUP_REMOVED lines=12> */
.L_x_1312:
[----:B-1----:R-:W-:Y:S01]  /*15730*/  IMAD.MOV.U32 R9, RZ, RZ, R3 ;  /* 0x000000ffff097224 */ /* 0x002fe200078e0003 */
[----:B------:R-:W-:Y:S01]  /*15740*/  MOV R6, 0x2 ;  /* 0x0000000200067802 */ /* 0x000fe20000000f00 */
[----:B----4-:R-:W-:Y:S01]  /*15750*/  IMAD.MOV.U32 R0, RZ, RZ, 0x181f ;  /* 0x0000181fff007424 */ /* 0x010fe200078e00ff */
[----:B------:R-:W-:Y:S02]  /*15760*/  MOV R7, 0x15780 ;  /* 0x0001578000077802 */ /* 0x000fe40000000f00 */
[----:B--23--:R-:W-:Y:S05]  /*15770*/  CALL.REL.NOINC `($__internal_5_$__cuda_sm70_shflsync_idx_p) ;  /* 0x000001e000007944 */ /* 0x00cfea0003c00000 */
[----:B------:R-:W-:Y:S01]  /*15780*/  MOV R2, R0 ;  /* 0x0000000000027202 */ /* 0x000fe20000000f00 */
[----:B------:R-:W-:Y:S05]  /*15790*/  BRA `(.L_x_1332) ;  /* 0xfffff47000007947 */ /* 0x000fea000383ffff */
.L_x_1313:
[----:B------:R-:W-:Y:S01]  /*157a0*/  IMAD.MOV.U32 R9, RZ, RZ, R5 ;  /* 0x000000ffff097224 */ /* 0x000fe200078e0005 */
[----:B------:R-:W-:Y:S01]  /*157b0*/  MOV R6, 0x2 ;  /* 0x0000000200067802 */ /* 0x000fe20000000f00 */
[----:B----4-:R-:W-:Y:S01]  /*157c0*/  IMAD.MOV.U32 R0, RZ, RZ, 0x181f ;  /* 0x0000181fff007424 */ /* 0x010fe200078e00ff */
[----:B------:R-:W-:Y:S02]  /*157d0*/  MOV R7, 0x157f0 ;  /* 0x000157f000077802 */ /* 0x000fe40000000f00 */
[----:B-123--:R-:W-:Y:S05]  /*157e0*/  CALL.REL.NOINC `($__internal_5_$__cuda_sm70_shflsync_idx_p) ;  /* 0x0000017000007944 */ /* 0x00efea0003c00000 */
[----:B------:R-:W-:Y:S05]  /*157f0*/  BRA `(.L_x_1333) ;  /* 0xfffff43000007947 */ /* 0x000fea000383ffff */
.L_x_1316:
        /* <DEDUP_REMOVED lines=12> */
.L_x_1318:
[----:B------:R-:W-:Y:S01]  /*158c0*/  IMAD.MOV.U32 R9, RZ, RZ, R81 ;  /* 0x000000ffff097224 */ /* 0x000fe200078e0051 */
[----:B------:R-:W-:Y:S01]  /*158d0*/  MOV R6, RZ ;  /* 0x000000ff00067202 */ /* 0x000fe20000000f00 */
[----:B-1----:R-:W-:Y:S01]  /*158e0*/  IMAD.MOV.U32 R0, RZ, RZ, 0x1f ;  /* 0x0000001fff007424 */ /* 0x002fe200078e00ff */
[----:B------:R-:W-:Y:S02]  /*158f0*/  MOV R7, 0x15910 ;  /* 0x0001591000077802 */ /* 0x000fe40000000f00 */
[----:B--23-5:R-:W-:Y:S05]  /*15900*/  CALL.REL.NOINC `($__internal_5_$__cuda_sm70_shflsync_idx_p) ;  /* 0x0000005000007944 */ /* 0x02cfea0003c00000 */
[----:B------:R-:W-:Y:S05]  /*15910*/  BRA `(.L_x_1335) ;  /* 0xfffff74000007947 */ /* 0x000fea000383ffff */
        .weak           $__internal_4_$__cuda_sm70_shflsync_bfly_p
        .type           $__internal_4_$__cuda_sm70_shflsync_bfly_p,@function
        .size           $__internal_4_$__cuda_sm70_shflsync_bfly_p,($__internal_5_$__cuda_sm70_shflsync_idx_p - $__internal_4_$__cuda_sm70_shflsync_bfly_p)
$__internal_4_$__cuda_sm70_shflsync_bfly_p:
[----:B------:R-:W-:Y:S04]  /*15920*/  WARPSYNC R6 ;  /* 0x0000000600007348 */ /* 0x000fe80003800000 */
[----:B------:R1:W2:Y:S02]  /*15930*/  SHFL.BFLY PT, R5, R0, R3, R7 ;  /* 0x0c00000300057389 */ /* 0x0002a400000e0007 */
[----:B-1----:R-:W-:-:S04]  /*15940*/  MOV R3, 0x0 ;  /* 0x0000000000037802 */ /* 0x002fc80000000f00 */
[----:B--2---:R-:W-:Y:S05]  /*15950*/  RET.REL.NODEC R2 `(_ZN7cutlass13device_kernelIN5flash19enable_sm80_to_sm89INS1_16FlashAttnFwdSm80INS1_25CollectiveMainloopFwdSm80ILi8ELi1ELb0EN4cute5tupleIJNS5_1CILi128EEENS7_ILi96EEENS7_ILi256EEEEEELi256ENS_6half_tEfNS_4arch4Sm80ELb1ELb0ELb1ELb0ELb0ELb0ELb1ELb0EEENS1_21CollectiveEpilogueFwdINS6_IJS8_SA_S9_EEENS6_IJNS7_ILi1EEESI_SI_EEESC_SE_Li256ELb0ELb1ELb0ELb0EEENS1_30DynamicPersistentTileSchedulerILi256ELi256ELb0ELb1ELb0EEEEEEEEEvNT_6ParamsE) ;  /* 0xfffea6a002007950 */ /* 0x004fea0003c3ffff */
        .weak           $__internal_5_$__cuda_sm70_shflsync_idx_p
        .type           $__internal_5_$__cuda_sm70_shflsync_idx_p,@function
        .size           $__internal_5_$__cuda_sm70_shflsync_idx_p,(.L_x_1548 - $__internal_5_$__cuda_sm70_shflsync_idx_p)
$__internal_5_$__cuda_sm70_shflsync_idx_p:
[----:B------:R-:W-:-:S04]  /*15960*/  MOV R8, 0xffffffff ;  /* 0xffffffff00087802 */ /* 0x000fc80000000f00 */
[----:B------:R-:W-:Y:S04]  /*15970*/  WARPSYNC R8 ;  /* 0x0000000800007348 */ /* 0x000fe80003800000 */
[----:B------:R1:W2:Y:S02]  /*15980*/  SHFL.IDX PT, R0, R9, R6, R0 ;  /* 0x0000000609007389 */ /* 0x0002a400000e0000 */
[----:B-1----:R-:W-:Y:S02]  /*15990*/  MOV R6, R7 ;  /* 0x0000000700067202 */ /* 0x002fe40000000f00 */
[----:B------:R-:W-:-:S04]  /*159a0*/  MOV R7, 0x0 ;  /* 0x0000000000077802 */ /* 0x000fc80000000f00 */
[----:B--2---:R-:W-:Y:S05]  /*159b0*/  RET.REL.NODEC R6 `(_ZN7cutlass13device_kernelIN5flash19enable_sm80_to_sm89INS1_16FlashAttnFwdSm80INS1_25CollectiveMainloopFwdSm80ILi8ELi1ELb0EN4cute5tupleIJNS5_1CILi128EEENS7_ILi96EEENS7_ILi256EEEEEELi256ENS_6half_tEfNS_4arch4Sm80ELb1ELb0ELb1ELb0ELb0ELb0ELb1ELb0EEENS1_21CollectiveEpilogueFwdINS6_IJS8_SA_S9_EEENS6_IJNS7_ILi1EEESI_SI_EEESC_SE_Li256ELb0ELb1ELb0ELb0EEENS1_30DynamicPersistentTileSchedulerILi256ELi256ELb0ELb1ELb0EEEEEEEEEvNT_6ParamsE) ;  /* 0xfffea64006007950 */ /* 0x004fea0003c3ffff */
.L_x_1336:
        /* <DEDUP_REMOVED lines=12> */
.L_x_1548:


//--------------------- .text._ZN7cutlass13device_kernelIN5flash19enable_sm80_to_sm89INS1_16FlashAttnFwdSm80INS1_25CollectiveMainloopFwdSm80ILi8ELi1ELb0EN4cute5tupleIJNS5_1CILi128EEENS7_ILi96EEENS7_ILi256EEEEEELi256ENS_6half_tEfNS_4arch4Sm80ELb1ELb0ELb1ELb1ELb0ELb0ELb1ELb0EEENS1_21CollectiveEpilogueFwdINS6_IJS8_SA_S9_EEENS6_IJNS7_ILi1EEESI_SI_EEESC_SE_Li256ELb1ELb1ELb0ELb0EEENS1_19SingleTileSchedulerILb1ELb0ELb1ELi128EEEEEEEEEvNT_6ParamsE --------------------------
	.section	.text._ZN7cutlass13device_kernelIN5flash19enable_sm80_to_sm89INS1_16FlashAttnFwdSm80INS1_25CollectiveMainloopFwdSm80ILi8ELi1ELb0EN4cute5tupleIJNS5_1CILi128EEENS7_ILi96EEENS7_ILi256EEEEEELi256ENS_6half_tEfNS_4arch4Sm80ELb1ELb0ELb1ELb1ELb0ELb0ELb1ELb0EEENS1_21CollectiveEpilogueFwdINS6_IJS8_SA_S9_EEENS6_IJNS7_ILi1EEESI_SI_EEESC_SE_Li256ELb1ELb1ELb0ELb0EEENS1_19SingleTileSchedulerILb1ELb0ELb1ELi128EEEEEEEEEvNT_6ParamsE,"ax",@progbits
	.sectioninfo	@"SHI_REGISTERS=255"
	.align	128
.text._ZN7cutlass13device_kernelIN5flash19enable_sm80_to_sm89INS1_16FlashAttnFwdSm80INS1_25CollectiveMainloopFwdSm80ILi8ELi1ELb0EN4cute5tupleIJNS5_1CILi128EEENS7_ILi96EEENS7_ILi256EEEEEELi256ENS_6half_tEfNS_4arch4Sm80ELb1ELb0ELb1ELb1ELb0ELb0ELb1ELb0EEENS1_21CollectiveEpilogueFwdINS6_IJS8_SA_S9_EEENS6_IJNS7_ILi1EEESI_SI_EEESC_SE_Li256ELb1ELb1ELb0ELb0EEENS1_19SingleTileSchedulerILb1ELb0ELb1ELi128EEEEEEEEEvNT_6ParamsE:
        .type           _ZN7cutlass13device_kernelIN5flash19enable_sm80_to_sm89INS1_16FlashAttnFwdSm80INS1_25CollectiveMainloopFwdSm80ILi8ELi1ELb0EN4cute5tupleIJNS5_1CILi128EEENS7_ILi96EEENS7_ILi256EEEEEELi256ENS_6half_tEfNS_4arch4Sm80ELb1ELb0ELb1ELb1ELb0ELb0ELb1ELb0EEENS1_21CollectiveEpilogueFwdINS6_IJS8_SA_S9_EEENS6_IJNS7_ILi1EEESI_SI_EEESC_SE_Li256ELb1ELb1ELb0ELb0EEENS1_19SingleTileSchedulerILb1ELb0ELb1ELi128EEEEEEEEEvNT_6ParamsE,@function
        .size           _ZN7cutlass13device_kernelIN5flash19enable_sm80_to_sm89INS1_16FlashAttnFwdSm80INS1_25CollectiveMainloopFwdSm80ILi8ELi1ELb0EN4cute5tupleIJNS5_1CILi128EEENS7_ILi96EEENS7_ILi256EEEEEELi256ENS_6half_tEfNS_4arch4Sm80ELb1ELb0ELb1ELb1ELb0ELb0ELb1ELb0EEENS1_21CollectiveEpilogueFwdINS6_IJS8_SA_S9_EEENS6_IJNS7_ILi1EEESI_SI_EEESC_SE_Li256ELb1ELb1ELb0ELb0EEENS1_19SingleTileSchedulerILb1ELb0ELb1ELi128EEEEEEEEEvNT_6ParamsE,(.L_x_1551 - _ZN7cutlass13device_kernelIN5flash19enable_sm80_to_sm89INS1_16FlashAttnFwdSm80INS1_25CollectiveMainloopFwdSm80ILi8ELi1ELb0EN4cute5tupleIJNS5_1CILi128EEENS7_ILi96EEENS7_ILi256EEEEEELi256ENS_6half_tEfNS_4arch4Sm80ELb1ELb0ELb1ELb1ELb0ELb0ELb1ELb0EEENS1_21CollectiveEpilogueFwdINS6_IJS8_SA_S9_EEENS6_IJNS7_ILi1EEESI_SI_EEESC_SE_Li256ELb1ELb1ELb0ELb0EEENS1_19SingleTileSchedulerILb1ELb0ELb1ELi128EEEEEEEEEvNT_6ParamsE)
        .other          _ZN7cutlass13device_kernelIN5flash19enable_sm80_to_sm89INS1_16FlashAttnFwdSm80INS1_25CollectiveMainloopFwdSm80ILi8ELi1ELb0EN4cute5tupleIJNS5_1CILi128EEENS7_ILi96EEENS7_ILi256EEEEEELi256ENS_6half_tEfNS_4arch4Sm80ELb1ELb0ELb1ELb1ELb0ELb0ELb1ELb0EEENS1_21CollectiveEpilogueFwdINS6_IJS8_SA_S9_EEENS6_IJNS7_ILi1EEESI_SI_EEESC_SE_Li256ELb1ELb1ELb0ELb0EEENS1_19SingleTileSchedulerILb1ELb0ELb1ELi128EEEEEEEEEvNT_6ParamsE,@"STO_CUDA_ENTRY STV_DEFAULT"
_ZN7cutlass13device_kernelIN5flash19enable_sm80_to_sm89INS1_16FlashAttnFwdSm80INS1_25CollectiveMainloopFwdSm80ILi8ELi1ELb0EN4cute5tupleIJNS5_1CILi128EEENS7_ILi96EEENS7_ILi256EEEEEELi256ENS_6half_tEfNS_4arch4Sm80ELb1ELb0ELb1ELb1ELb0ELb0ELb1ELb0EEENS1_21CollectiveEpilogueFwdINS6_IJS8_SA_S9_EEENS6_IJNS7_ILi1EEESI_SI_EEESC_SE_Li256ELb1ELb1ELb0ELb0EEENS1_19SingleTileSchedulerILb1ELb0ELb1ELi128EEEEEEEEEvNT_6ParamsE:
        /* <DEDUP_REMOVED lines=17> */
.L_x_1338:
        /* <DEDUP_REMOVED lines=8> */
.L_x_1340:
[----:B------:R-:W-:-:S04]  /*0190*/  MOV R0, c[0x0][0x54c] ;  /* 0x0001530000007a02 */ /* 0x000fc80000000f00 */
.L_x_1339:
[----:B------:R-:W-:Y:S01]  /*01a0*/  USHF.L.U32 UR15, UR15, 0x7, URZ ;  /* 0x000000070f0f7899 */ /* 0x000fe2000800063f */
[----:B-----5:R-:W-:-:S05]  /*01b0*/  IMAD R0, R0, c[0x0][0x548], RZ ;  /* 0x0001520000007a24 */ /* 0x020fca00078e02ff */
[----:B------:R-:W-:-:S04]  /*01c0*/  ISETP.LE.AND P0, PT, R0, UR15, PT ;  /* 0x0000000f00007c0c */ /* 0x000fc8000bf03270 */
[----:B------:R-:W-:-:S05]  /*01d0*/  SEL R0, R5, 0xffffffff, !P0 ;  /* 0xffffffff05007807 */ /* 0x000fca0004000000 */
[----:B------:R2:W-:Y:S01]  /*01e0*/  STL [R1+0x40], R0 ;  /* 0x0000400001007387 */ /* 0x0005e20000100800 */
[----:B------:R-:W-:Y:S05]  /*01f0*/  BRA `(.L_x_1341) ;  /* 0x0000013000007947 */ /* 0x000fea0003800000 */
.L_x_1337:
[----:B------:R-:W-:-:S04]  /*0200*/  ISETP.NE.U32.AND P0, PT, RZ, c[0x0][0x568], PT ;  /* 0x00015a00ff007a0c */ /* 0x000fc80003f05070 */
[----:B------:R-:W-:-:S13]  /*0210*/  ISETP.NE.AND.EX P0, PT, RZ, c[0x0][0x56c], PT, P0 ;  /* 0x00015b00ff007a0c */ /* 0x000fda0003f05300 */
[----:B------:R-:W-:Y:S05]  /*0220*/  @!P0 BRA `(.L_x_1342) ;  /* 0x0000002000008947 */ /* 0x000fea0003800000 */
[----:B------:R1:W5:Y:S01]  /*0230*/  LDG.E R0, [R2.64] ;  /* 0x0000001e02007981 */ /* 0x000362000c1e1900 */
[----:B------:R-:W-:Y:S05]  /*0240*/  BRA `(.L_x_1343) ;  /* 0x0000009000007947 */ /* 0x000fea0003800000 */
.L_x_1342:
        /* <DEDUP_REMOVED lines=8> */
.L_x_1344:
[----:B------:R-:W-:-:S04]  /*02d0*/  MOV R0, c[0x0][0x54c] ;  /* 0x0001530000007a02 */ /* 0x000fc80000000f00 */
.L_x_1343:
[----:B------:R-:W-:Y:S01]  /*02e0*/  USHF.L.U32 UR15, UR15, 0x7, URZ ;  /* 0x000000070f0f7899 */ /* 0x000fe2000800063f */
[----:B-----5:R-:W-:-:S05]  /*02f0*/  IMAD R0, R0, c[0x0][0x548], RZ ;  /* 0x0001520000007a24 */ /* 0x020fca00078e02ff */
[----:B------:R-:W-:-:S04]  /*0300*/  ISETP.LE.AND P0, PT, R0, UR15, PT ;  /* 0x0000000f00007c0c */ /* 0x000fc8000bf03270 */
[----:B------:R-:W-:-:S05]  /*0310*/  SEL R0, R5, 0xffffffff, !P0 ;  /* 0xffffffff05007807 */ /* 0x000fca0004000000 */
[----:B------:R2:W-:Y:S04]  /*0320*/  STL [R1+0x40], R0 ;  /* 0x0000400001007387 */ /* 0x0005e80000100800 */
.L_x_1341:
        /* <DEDUP_REMOVED lines=32> */
.L_x_1345:
[----:B------:R-:W-:-:S04]  /*0530*/  ISETP.NE.U32.AND P0, PT, RZ, c[0x0][0x368], PT ;  /* 0x0000da00ff007a0c */ /* 0x000fc80003f05070 */
[----:B------:R-:W-:-:S13]  /*0540*/  ISETP.NE.AND.EX P0, PT, RZ, c[0x0][0x36c], PT, P0 ;  /* 0x0000db00ff007a0c */ /* 0x000fda0003f05300 */
[----:B------:R-:W-:Y:S05]  /*0550*/  @!P0 BRA `(.L_x_1346) ;  /* 0x0000004000008947 */ /* 0x000fea0003800000 */
[----:B------:R-:W-:-:S05]  /*0560*/  IMAD.WIDE R2, R47, R26, c[0x0][0x368] ;  /* 0x0000da002f027625 */ /* 0x000fca00078e021a */
[----:B------:R-:W2:Y:S02]  /*0570*/  LDG.E R0, [R2.64] ;  /* 0x0000001e02007981 */ /* 0x000ea4000c1e1900 */
[----:B--2---:R1:W2:Y:S02]  /*0580*/  R2UR UR12, R0 ;  /* 0x00000000000c73c2 */ /* 0x0042a400000e0000 */
[----:B-12---:R-:W-:Y:S05]  /*0590*/  BRA `(.L_x_1347) ;  /* 0x0000006000007947 */ /* 0x006fea0003800000 */
.L_x_1346:
[----:B------:R-:W-:Y:S05]  /*05a0*/  @!P5 BRA `(.L_x_1347) ;  /* 0x000000500000d947 */ /* 0x000fea0003800000 */
[----:B------:R1:W2:Y:S04]  /*05b0*/  LDG.E R0, [R2.64] ;  /* 0x0000001e02007981 */ /* 0x0002a8000c1e1900 */
[----:B-1----:R-:W4:Y:S01]  /*05c0*/  LDG.E R2, [R2.64+0x4] ;  /* 0x0000041e02027981 */ /* 0x002f22000c1e1900 */
[----:B--2---:R-:W1:Y:S08]  /*05d0*/  R2UR UR12, R0 ;  /* 0x00000000000c73c2 */ /* 0x004e7000000e0000 */
[----:B----4-:R-:W1:Y:S02]  /*05e0*/  R2UR UR4, R2 ;  /* 0x00000000020473c2 */ /* 0x010e6400000e0000 */
[----:B-1----:R-:W-:-:S06]  /*05f0*/  UIADD3 UR12, -UR12, UR4, URZ ;  /* 0x000000040c0c7290 */ /* 0x002fcc000fffe13f */
.L_x_1347:
        /* <DEDUP_REMOVED lines=8> */
[----:B------:R-:W-:Y:S01]  /*0680*/  UIADD3 UR6, UR12, 0x5f, URZ ;  /* 0x0000005f0c067890 */ /* 0x000fe2000fffe03f */
[----:B------:R-:W-:Y:S01]  /*0690*/  CS2R R14, SRZ ;  /* 0x00000000000e7805 */ /* 0x000fe2000001ff00 */
[----:B------:R-:W-:Y:S01]  /*06a0*/  IMAD.MOV.U32 R128, RZ, RZ, RZ ;  /* 0x000000ffff807224 */ /* 0x000fe200078e00ff */
[----:B------:R-:W-:Y:S01]  /*06b0*/  MOV R126, RZ ;  /* 0x000000ff007e7202 */ /* 0x000fe20000000f00 */
[----:B------:R-:W-:Y:S01]  /*06c0*/  UIMAD.WIDE UR6, UR6, 0x2aaaaaab, URZ ;  /* 0x2aaaaaab060678a5 */ /* 0x000fe2000f8e023f */
[----:B------:R-:W-:Y:S01]  /*06d0*/  CS2R R8, SRZ ;  /* 0x0000000000087805 */ /* 0x000fe2000001ff00 */
[----:B------:R-:W-:Y:S01]  /*06e0*/  @UP1 UIADD3 UR8, UR15, 0x7f, URZ ;  /* 0x0000007f0f081890 */ /* 0x000fe2000fffe03f */
[----:B------:R-:W-:Y:S01]  /*06f0*/  IMAD.MOV.U32 R124, RZ, RZ, RZ ;  /* 0x000000ffff7c7224 */ /* 0x000fe200078e00ff */
[----:B------:R-:W-:Y:S01]  /*0700*/  USHF.R.U32.HI UR6, URZ, 0x1f, UR7 ;  /* 0x0000001f3f067899 */ /* 0x000fe20008011607 */
[----:B------:R-:W-:Y:S01]  /*0710*/  MOV R122, RZ ;  /* 0x000000ff007a7202 */ /* 0x000fe20000000f00 */
[----:B------:R-:W-:Y:S01]  /*0720*/  UIMAD.WIDE.U32 UR8, UR8, UR4, URZ ;  /* 0x00000004080872a5 */ /* 0x000fe2000f8e003f */
[----:B------:R-:W-:Y:S01]  /*0730*/  CS2R R120, SRZ ;  /* 0x0000000000787805 */ /* 0x000fe2000001ff00 */
[----:B------:R-:W-:Y:S01]  /*0740*/  UIADD3 UR4, UR15, 0x7f, URZ ;  /* 0x0000007f0f047890 */ /* 0x000fe2000fffe03f */
[----:B------:R-:W-:Y:S01]  /*0750*/  IMAD.MOV.U32 R13, RZ, RZ, RZ ;  /* 0x000000ffff0d7224 */ /* 0x000fe200078e00ff */
[----:B------:R-:W-:Y:S01]  /*0760*/  @UP1 USHF.R.U32.HI UR4, URZ, UR5, UR9 ;  /* 0x000000053f041299 */ /* 0x000fe20008011609 */
[----:B------:R-:W-:Y:S01]  /*0770*/  MOV R118, RZ ;  /* 0x000000ff00767202 */ /* 0x000fe20000000f00 */
[----:B---3--:R-:W-:Y:S01]  /*0780*/  UIADD3 UR5, UR12, 0x60, -UR13 ;  /* 0x000000600c057890 */ /* 0x008fe2000fffe80d */
[----:B------:R-:W-:Y:S01]  /*0790*/  CS2R R16, SRZ ;  /* 0x0000000000107805 */ /* 0x000fe2000001ff00 */
[----:B------:R-:W-:Y:S01]  /*07a0*/  ULEA.HI.SX32 UR6, UR7, UR6, 0x1c ;  /* 0x0000000607067291 */ /* 0x000fe2000f8fe23f */
[----:B------:R-:W-:Y:S01]  /*07b0*/  IMAD.MOV.U32 R116, RZ, RZ, RZ ;  /* 0x000000ffff747224 */ /* 0x000fe200078e00ff */
[----:B------:R-:W-:Y:S01]  /*07c0*/  UIADD3 UR4, UR5, UR4, URZ ;  /* 0x0000000405047290 */ /* 0x000fe2000fffe03f */
[----:B------:R-:W-:Y:S01]  /*07d0*/  MOV R114, RZ ;  /* 0x000000ff00727202 */ /* 0x000fe20000000f00 */
[----:B------:R-:W-:Y:S01]  /*07e0*/  CS2R R18, SRZ ;  /* 0x0000000000127805 */ /* 0x000fe2000001ff00 */
[----:B------:R-:W-:Y:S01]  /*07f0*/  IMAD.MOV.U32 R112, RZ, RZ, RZ ;  /* 0x000000ffff707224 */ /* 0x000fe200078e00ff */
[----:B------:R-:W-:Y:S01]  /*0800*/  UIMAD.WIDE UR4, UR4, 0x2aaaaaab, URZ ;  /* 0x2aaaaaab040478a5 */ /* 0x000fe2000f8e023f */
[----:B------:R-:W-:Y:S01]  /*0810*/  MOV R110, RZ ;  /* 0x000000ff006e7202 */ /* 0x000fe20000000f00 */
[----:B------:R-:W-:Y:S01]  /*0820*/  CS2R R20, SRZ ;  /* 0x0000000000147805 */ /* 0x000fe2000001ff00 */
[----:B------:R-:W-:Y:S01]  /*0830*/  IMAD.MOV.U32 R108, RZ, RZ, RZ ;  /* 0x000000ffff6c7224 */ /* 0x000fe200078e00ff */
[----:B------:R-:W-:Y:S01]  /*0840*/  USHF.R.U32.HI UR4, URZ, 0x1f, UR5 ;  /* 0x0000001f3f047899 */ /* 0x000fe20008011605 */
[----:B------:R-:W-:Y:S01]  /*0850*/  MOV R106, RZ ;  /* 0x000000ff006a7202 */ /* 0x000fe20000000f00 */
[----:B------:R-:W-:Y:S01]  /*0860*/  CS2R R22, SRZ ;  /* 0x0000000000167805 */ /* 0x000fe2000001ff00 */
[----:B------:R-:W-:Y:S01]  /*0870*/  IMAD.MOV.U32 R104, RZ, RZ, RZ ;  /* 0x000000ffff687224 */ /* 0x000fe200078e00ff */
[----:B------:R-:W-:Y:S01]  /*0880*/  ULEA.HI.SX32 UR4, UR5, UR4, 0x1c ;  /* 0x0000000405047291 */ /* 0x000fe2000f8fe23f */
[----:B------:R-:W-:Y:S01]  /*0890*/  MOV R102, RZ ;  /* 0x000000ff00667202 */ /* 0x000fe20000000f00 */
[----:B------:R-:W-:Y:S01]  /*08a0*/  CS2R R24, SRZ ;  /* 0x0000000000187805 */ /* 0x000fe2000001ff00 */
[----:B------:R-:W-:Y:S01]  /*08b0*/  IMAD.MOV.U32 R100, RZ, RZ, RZ ;  /* 0x000000ffff647224 */ /* 0x000fe200078e00ff */
[----:B------:R-:W-:Y:S01]  /*08c0*/  UISETP.LT.AND UP0, UPT, UR6, UR4, UPT ;  /* 0x000000040600728c */ /* 0x000fe2000bf01270 */
[----:B------:R-:W-:Y:S01]  /*08d0*/  CS2R R98, SRZ ;  /* 0x0000000000627805 */ /* 0x000fe2000001ff00 */
[----:B------:R-:W-:Y:S01]  /*08e0*/  MOV R96, RZ ;  /* 0x000000ff00607202 */ /* 0x000fe20000000f00 */
[----:B------:R-:W-:Y:S01]  /*08f0*/  CS2R R94, SRZ ;  /* 0x00000000005e7805 */ /* 0x000fe2000001ff00 */
[----:B------:R-:W-:Y:S01]  /*0900*/  USEL UR24, UR6, UR4, UP0 ;  /* 0x0000000406187287 */ /* 0x000fe20008000000 */
[----:B------:R-:W-:Y:S01]  /*0910*/  IMAD.MOV.U32 R27, RZ, RZ, RZ ;  /* 0x000000ffff1b7224 */ /* 0x000fe200078e00ff */
[----:B------:R-:W-:Y:S01]  /*0920*/  MOV R92, RZ ;  /* 0x000000ff005c7202 */ /* 0x000fe20000000f00 */
[----:B------:R-:W-:Y:S01]  /*0930*/  CS2R R90, SRZ ;  /* 0x00000000005a7805 */ /* 0x000fe2000001ff00 */
[----:B------:R-:W-:Y:S01]  /*0940*/  UISETP.GE.AND UP0, UPT, UR24, 0x1, UPT ;  /* 0x000000011800788c */ /* 0x000fe2000bf06270 */
[----:B------:R-:W-:Y:S01]  /*0950*/  CS2R R28, SRZ ;  /* 0x00000000001c7805 */ /* 0x000fe2000001ff00 */
[----:B------:R-:W-:Y:S01]  /*0960*/  IMAD.MOV.U32 R88, RZ, RZ, RZ ;  /* 0x000000ffff587224 */ /* 0x000fe200078e00ff */
[----:B------:R-:W-:Y:S01]  /*0970*/  CS2R R86, SRZ ;  /* 0x0000000000567805 */ /* 0x000fe2000001ff00 */
[----:B------:R-:W-:Y:S01]  /*0980*/  MOV R84, RZ ;  /* 0x000000ff00547202 */ /* 0x000fe20000000f00 */
[----:B------:R-:W-:Y:S01]  /*0990*/  CS2R R82, SRZ ;  /* 0x0000000000527805 */ /* 0x000fe2000001ff00 */
[----:B------:R-:W-:Y:S01]  /*09a0*/  PLOP3.LUT P0, PT, PT, PT, UP0, 0x80, 0x0 ;  /* 0x000000000000781c */ /* 0x000fe20003f0f008 */
        /* <DEDUP_REMOVED lines=50> */
[----:B------:R-:W-:Y:S01]  /*0cd0*/  IMAD.MOV.U32 R49, RZ, RZ, RZ ;  /* 0x000000ffff317224 */ /* 0x000fe200078e00ff */
        /* <DEDUP_REMOVED lines=22> */
[----:B------:R-:W-:Y:S01]  /*0e40*/  SHF.R.S32.HI R11, RZ, 0x1f, R12 ;  /* 0x0000001fff0b7819 */ /* 0x000fe2000001140c */
[----:B-1----:R-:W-:Y:S01]  /*0e50*/  IMAD.WIDE.U32 R2, R6, c[0x0][0x178], RZ ;  /* 0x00005e0006027a25 */ /* 0x002fe200078e00ff */
[----:B------:R-:W-:-:S02]  /*0e60*/  LEA.HI R13, R128, R127, RZ, 0x6 ;  /* 0x0000007f800d7211 */ /* 0x000fc400078f30ff */
[----:B---3--:R-:W-:Y:S01]  /*0e70*/  SHF.R.S32.HI R24, RZ, 0x1f, R29 ;  /* 0x0000001fff187819 */ /* 0x008fe2000001141d */
[----:B------:R-:W-:Y:S01]  /*0e80*/  IMAD.IADD R3, R3, 0x1, R0 ;  /* 0x0000000103037824 */ /* 0x000fe200078e0200 */
[----:B------:R-:W-:-:S03]  /*0e90*/  LOP3.LUT R0, R4, 0xfffffff8, RZ, 0xc0, !PT ;  /* 0xfffffff804007812 */ /* 0x000fc600078ec0ff */
[----:B------:R-:W-:Y:S02]  /*0ea0*/  IMAD R5, R24, c[0x0][0x1b8], RZ ;  /* 0x00006e0018057a24 */ /* 0x000fe400078e02ff */
        /* <DEDUP_REMOVED lines=8> */
[----:B------:R-:W-:Y:S01]  /*0f30*/  IMAD R5, R5, c[0x0][0x1c0], RZ ;  /* 0x0000700005057a24 */ /* 0x000fe200078e02ff */
[----:B------:R-:W-:Y:S01]  /*0f40*/  ISETP.GE.AND P2, PT, R30, UR6, PT ;  /* 0x000000061e007c0c */ /* 0x000fe2000bf46270 */
[----:B------:R-:W-:-:S04]  /*0f50*/  @P1 IMAD.HI.U32 R6, R7, c[0x0][0x2c8], RZ ;  /* 0x0000b20007061a27 */ /* 0x000fc800078e00ff */
[C---:B------:R-:W-:Y:S01]  /*0f60*/  IMAD R8, R0.reuse, c[0x0][0x1c4], R5 ;  /* 0x0000710000087a24 */ /* 0x040fe200078e0205 */
[----:B------:R-:W-:Y:S01]  /*0f70*/  LOP3.LUT R5, R9, 0xfffffffe, RZ, 0xc0, !PT ;  /* 0xfffffffe09057812 */ /* 0x000fe200078ec0ff */
[----:B------:R-:W-:Y:S01]  /*0f80*/  IMAD.MOV.U32 R4, RZ, RZ, R7 ;  /* 0x000000ffff047224 */ /* 0x000fe200078e0007 */
[----:B------:R-:W-:Y:S01]  /*0f90*/  @P0 SHF.R.U32.HI R4, RZ, c[0x0][0x2cc], R6 ;  /* 0x0000b300ff040a19 */ /* 0x000fe20000011606 */
[----:B------:R-:W-:-:S03]  /*0fa0*/  IMAD.WIDE.U32 R2, R0, c[0x0][0x1c0], R2 ;  /* 0x0000700000027a25 */ /* 0x000fc600078e0002 */
[----:B------:R-:W-:Y:S01]  /*0fb0*/  SHF.R.S32.HI R6, RZ, 0x1f, R4 ;  /* 0x0000001fff067819 */ /* 0x000fe20000011404 */
[----:B------:R-:W-:Y:S01]  /*0fc0*/  IMAD.IADD R31, R10, 0x1, -R5 ;  /* 0x000000010a1f7824 */ /* 0x000fe200078e0a05 */
[----:B------:R-:W-:Y:S01]  /*0fd0*/  IADD3 R5, R30, 0x20, RZ ;  /* 0x000000201e057810 */ /* 0x000fe20007ffe0ff */
[----:B------:R-:W-:Y:S02]  /*0fe0*/  IMAD.IADD R3, R3, 0x1, R8 ;  /* 0x0000000103037824 */ /* 0x000fe400078e0208 */
[----:B------:R-:W-:Y:S01]  /*0ff0*/  IMAD.MOV R0, RZ, RZ, -R4 ;  /* 0x000000ffff007224 */ /* 0x000fe200078e0a04 */
[----:B------:R-:W-:Y:S01]  /*1000*/  ISETP.GE.AND P0, PT, R5, UR6, PT ;  /* 0x0000000605007c0c */ /* 0x000fe2000bf06270 */
[----:B------:R-:W-:Y:S02]  /*1010*/  IMAD.SHL.U32 R8, R27, 0x40, RZ ;  /* 0x000000401b087824 */ /* 0x000fe400078e00ff */
[----:B------:R-:W-:Y:S02]  /*1020*/  IMAD R5, R0, c[0x0][0x2c4], R7 ;  /* 0x0000b10000057a24 */ /* 0x000fe400078e0207 */
[----:B------:R-:W-:Y:S01]  /*1030*/  IMAD R6, R6, c[0x0][0x1b0], RZ ;  /* 0x00006c0006067a24 */ /* 0x000fe200078e02ff */
[----:B------:R-:W-:Y:S01]  /*1040*/  LOP3.LUT R0, R8, 0x1c0, RZ, 0xc0, !PT ;  /* 0x000001c008007812 */ /* 0x000fe200078ec0ff */
[----:B------:R-:W-:-:S02]  /*1050*/  IMAD.SHL.U32 R10, R26, 0x8, RZ ;  /* 0x000000081a0a7824 */ /* 0x000fc400078e00ff */
[C---:B------:R-:W-:Y:S01]  /*1060*/  IMAD R8, R4.reuse, c[0x0][0x1b4], R6 ;  /* 0x00006d0004087a24 */ /* 0x040fe200078e0206 */
[----:B------:R-:W-:Y:S01]  /*1070*/  SHF.R.U32.HI R6, RZ, 0x3, R0 ;  /* 0x00000003ff067819 */ /* 0x000fe20000011600 */
[----:B------:R-:W-:Y:S01]  /*1080*/  IMAD.WIDE.U32 R2, R4, c[0x0][0x1b0], R2 ;  /* 0x00006c0004027a25 */ /* 0x000fe200078e0002 */
[----:B------:R-:W-:Y:S02]  /*1090*/  LOP3.LUT R7, R0, 0x38, R10, 0xf8, !PT ;  /* 0x0000003800077812 */ /* 0x000fe400078ef80a */
[----:B------:R-:W-:Y:S01]  /*10a0*/  SHF.R.S32.HI R4, RZ, 0x1f, R5 ;  /* 0x0000001fff047819 */ /* 0x000fe20000011405 */
[----:B------:R-:W-:Y:S01]  /*10b0*/  IMAD.IADD R3, R3, 0x1, R8 ;  /* 0x0000000103037824 */ /* 0x000fe200078e0208 */
[----:B------:R-:W-:Y:S01]  /*10c0*/  IADD3 R0, P1, R12, R27, RZ ;  /* 0x0000001b0c007210 */ /* 0x000fe20007f3e0ff */
[----:B------:R-:W-:Y:S01]  /*10d0*/  IMAD.SHL.U32 R17, R26, 0x8, RZ ;  /* 0x000000081a117824 */ /* 0x000fe200078e00ff */
[----:B------:R-:W-:Y:S01]  /*10e0*/  LOP3.LUT R15, R7, R6, RZ, 0x3c, !PT ;  /* 0x00000006070f7212 */ /* 0x000fe200078e3cff */
[----:B------:R-:W-:Y:S01]  /*10f0*/  IMAD R4, R4, c[0x0][0x1a8], RZ ;  /* 0x00006a0004047a24 */ /* 0x000fe200078e02ff */
[----:B------:R-:W-:Y:S01]  /*1100*/  LEA.HI.X.SX32 R6, R27, R11, 0x1, P1 ;  /* 0x0000000b1b067211 */ /* 0x000fe200008f0eff */
[----:B------:R-:W-:Y:S01]  /*1110*/  IMAD.WIDE.U32 R2, R5, c[0x0][0x1a8], R2 ;  /* 0x00006a0005027a25 */ /* 0x000fe200078e0002 */
[----:B------:R-:W-:-:S02]  /*1120*/  IADD3 R9, R10, 0x80, RZ ;  /* 0x000000800a097810 */ /* 0x000fc40007ffe0ff */
[----:B------:R-:W-:Y:S01]  /*1130*/  SHF.R.S32.HI R11, RZ, 0x1f, R10 ;  /* 0x0000001fff0b7819 */ /* 0x000fe2000001140a */
[----:B------:R-:W-:Y:S01]  /*1140*/  IMAD R12, R5, c[0x0][0x1ac], R4 ;  /* 0x00006b00050c7a24 */ /* 0x000fe200078e0204 */
[----:B------:R-:W-:Y:S01]  /*1150*/  ISETP.GE.AND P3, PT, R9, c[0x0][0x1d4], PT ;  /* 0x0000750009007a0c */ /* 0x000fe20003f66270 */
[----:B------:R-:W-:Y:S01]  /*1160*/  IMAD R5, R6, c[0x0][0x1e0], RZ ;  /* 0x0000780006057a24 */ /* 0x000fe200078e02ff */
[----:B------:R-:W-:Y:S01]  /*1170*/  LEA R28, P1, R2, c[0x0][0x160], 0x1 ;  /* 0x00005800021c7a11 */ /* 0x000fe200078208ff */
[----:B------:R-:W-:Y:S02]  /*1180*/  IMAD R4, R6, c[0x0][0x208], RZ ;  /* 0x0000820006047a24 */ /* 0x000fe400078e02ff */
[C---:B------:R-:W-:Y:S01]  /*1190*/  IMAD R14, R0.reuse, c[0x0][0x1e4], R5 ;  /* 0x00007900000e7a24 */ /* 0x040fe200078e0205 */
[----:B------:R-:W-:Y:S01]  /*11a0*/  IADD3 R5, R17, 0x80, RZ ;  /* 0x0000008011057810 */ /* 0x000fe20007ffe0ff */
[C---:B------:R-:W-:Y:S02]  /*11b0*/  IMAD R16, R0.reuse, c[0x0][0x20c], R4 ;  /* 0x0000830000107a24 */ /* 0x040fe400078e0204 */
        /* <DEDUP_REMOVED lines=22> */
[----:B------:R-:W-:Y:S01]  /*1320*/  IMAD R22, R29, c[0x0][0x1ec], R22 ;  /* 0x00007b001d167a24 */ /* 0x000fe200078e0216 */
        /* <DEDUP_REMOVED lines=22> */
[----:B------:R-:W-:Y:S02]  /*1490*/  ISETP.GE.AND P4, PT, R17, c[0x0][0x198], PT ;  /* 0x0000660011007a0c */ /* 0x000fe40003f86270 */
[----:B------:R-:W-:-:S02]  /*14a0*/  @!P2 LOP3.LUT R14, R0, 0xfffffff8, RZ, 0xc0, !PT ;  /* 0xfffffff8000ea812 */ /* 0x000fc400078ec0ff */
[----:B------:R-:W-:Y:S01]  /*14b0*/  @!P2 LOP3.LUT R0, R13, 0xfffffff8, RZ, 0xc0, !PT ;  /* 0xfffffff80d00a812 */ /* 0x000fe200078ec0ff */
[--C-:B------:R-:W-:Y:S01]  /*14c0*/  @!P2 IMAD.WIDE R12, R12, 0x2, R2.reuse ;  /* 0x000000020c0ca825 */ /* 0x100fe200078e0202 */
[----:B------:R-:W-:Y:S02]  /*14d0*/  ISETP.GE.AND P5, PT, R17, c[0x0][0x198], PT ;  /* 0x0000660011007a0c */ /* 0x000fe40003fa6270 */
[----:B------:R-:W-:Y:S01]  /*14e0*/  ISETP.GE.AND P5, PT, R18, c[0x0][0x198], PT ;  /* 0x0000660012007a0c */ /* 0x000fe20003fa6270 */
[----:B------:R-:W-:-:S03]  /*14f0*/  @!P2 IMAD.WIDE R14, R14, 0x2, R2 ;  /* 0x000000020e0ea825 */ /* 0x000fc600078e0202 */
[----:B------:R-:W-:Y:S01]  /*1500*/  P2R R29, PR, RZ, 0x20 ;  /* 0x00000020ff1d7803 */ /* 0x000fe20000000000 */
[----:B------:R-:W-:Y:S01]  /*1510*/  @!P2 IMAD.WIDE R2, R0, 0x2, R2 ;  /* 0x000000020002a825 */ /* 0x000fe200078e0202 */
[----:B------:R-:W-:Y:S01]  /*1520*/  @!PT LDS RZ, [RZ] ;  /* 0x00000000fffff984 */ /* 0x000fe20000000800 */
[----:B------:R2:W-:Y:S01]  /*1530*/  @!P2 LDGSTS.E.BYPASS.LTC128B.128 [R16+0x18100], [R4.64], !P4 ;  /* 0x181000000410afae */ /* 0x0005e2000e101d5e */
[----:B------:R-:W-:Y:S02]  /*1540*/  ISETP.GE.AND P4, PT, R18, c[0x0][0x1d4], PT ;  /* 0x0000750012007a0c */ /* 0x000fe40003f86270 */
[----:B------:R-:W-:-:S04]  /*1550*/  IMAD.SHL.U32 R0, R19, 0x40, RZ ;  /* 0x0000004013007824 */ /* 0x000fc800078e00ff */
[----:B------:R3:W-:Y:S01]  /*1560*/  @!P2 LDGSTS.E.BYPASS.LTC128B.128 [R16+0x1c100], [R14.64], !P5 ;  /* 0x1c1000000e10afae */ /* 0x0007e2000e901d5e */
[----:B------:R-:W-:Y:S02]  /*1570*/  LOP3.LUT R0, R0, 0x1c0, RZ, 0xc0, !PT ;  /* 0x000001c000007812 */ /* 0x000fe400078ec0ff */
[----:B------:R-:W-:Y:S01]  /*1580*/  ISETP.GE.AND P5, PT, R10, c[0x0][0x1d4], PT ;  /* 0x000075000a007a0c */ /* 0x000fe20003fa6270 */
[----:B------:R4:W-:Y:S04]  /*1590*/  @!P2 LDGSTS.E.BYPASS.LTC128B.128 [R16+0x20100], [R12.64], !P6 ;  /* 0x201000000c10afae */ /* 0x0009e8000f101d5e */
[----:B------:R5:W-:Y:S01]  /*15a0*/  @!P2 LDGSTS.E.BYPASS.LTC128B.128 [R16+0x24100], [R2.64], !P1 ;  /* 0x241000000210afae */ /* 0x000be2000c901d5e */
[----:B------:R-:W-:Y:S01]  /*15b0*/  LOP3.LUT P2, RZ, R19, 0x2, RZ, 0xc0, !PT ;  /* 0x0000000213ff7812 */ /* 0x000fe2000784c0ff */
[----:B--2---:R-:W-:-:S02]  /*15c0*/  IMAD.SHL.U32 R4, R31, 0x8, RZ ;  /* 0x000000081f047824 */ /* 0x004fc400078e00ff */
[----:B------:R-:W-:Y:S02]  /*15d0*/  IMAD.IADD R5, R7, 0x1, R24 ;  /* 0x0000000107057824 */ /* 0x000fe400078e0218 */
[----:B------:R1:W2:Y:S01]  /*15e0*/  SHFL.IDX PT, R7, R25, 0x1, 0x181f ;  /* 0x00381f0019077f89 */ /* 0x0002a200000e0000 */
[----:B------:R-:W-:Y:S02]  /*15f0*/  LOP3.LUT R4, R0, 0x8, R4, 0xf8, !PT ;  /* 0x0000000800047812 */ /* 0x000fe400078ef804 */
[----:B------:R-:W-:Y:S01]  /*1600*/  SHF.R.U32.HI R0, RZ, 0x3, R0 ;  /* 0x00000003ff007819 */ /* 0x000fe20000011600 */
[----:B---3--:R-:W-:-:S03]  /*1610*/  IMAD.MOV.U32 R15, RZ, RZ, 0x20 ;  /* 0x00000020ff0f7424 */ /* 0x008fc600078e00ff */
[----:B------:R-:W-:Y:S01]  /*1620*/  LOP3.LUT R14, R4, R0, RZ, 0x3c, !PT ;  /* 0x00000000040e7212 */ /* 0x000fe200078e3cff */
[C---:B------:R-:W-:Y:S02]  /*1630*/  IMAD R0, R20.reuse, c[0x0][0x218], RZ ;  /* 0x0000860014007a24 */ /* 0x040fe400078e02ff */
[----:B------:R-:W-:Y:S02]  /*1640*/  IMAD.MOV.U32 R4, RZ, RZ, R6 ;  /* 0x000000ffff047224 */ /* 0x000fe400078e0006 */
[----:B-----5:R-:W-:Y:S01]  /*1650*/  IMAD R2, R20, c[0x0][0x1f0], RZ ;  /* 0x00007c0014027a24 */ /* 0x020fe200078e02ff */
[----:B------:R1:W3:Y:S01]  /*1660*/  SHFL.IDX PT, R6, R28, 0x1, 0x181f ;  /* 0x00381f001c067f89 */ /* 0x0002e200000e0000 */
[C---:B----4-:R-:W-:Y:S01]  /*1670*/  IMAD R12, R21.reuse, c[0x0][0x21c], R0 ;  /* 0x00008700150c7a24 */ /* 0x050fe200078e0200 */
[----:B------:R-:W-:Y:S01]  /*1680*/  IADD3 R0, R10, 0xc0, RZ ;  /* 0x000000c00a007810 */ /* 0x000fe20007ffe0ff */
[C---:B------:R-:W-:Y:S02]  /*1690*/  IMAD R13, R21.reuse, c[0x0][0x1f4], R2 ;  /* 0x00007d00150d7a24 */ /* 0x040fe400078e0202 */
[----:B------:R-:W-:-:S04]  /*16a0*/  IMAD.WIDE.U32 R32, R21, c[0x0][0x218], R4 ;  /* 0x0000860015207a25 */ /* 0x000fc800078e0004 */
[----:B------:R-:W-:Y:S01]  /*16b0*/  IMAD.IADD R39, R35, 0x1, R13 ;  /* 0x0000000123277824 */ /* 0x000fe200078e020d */
[----:B------:R1:W-:Y:S01]  /*16c0*/  STL.64 [R1+0x38], R32 ;  /* 0x0000382001007387 */ /* 0x0003e20000100a00 */
[----:B------:R-:W-:Y:S02]  /*16d0*/  IMAD.IADD R37, R33, 0x1, R12 ;  /* 0x0000000121257824 */ /* 0x000fe400078e020c */
[----:B------:R-:W-:Y:S01]  /*16e0*/  IMAD.MOV.U32 R3, RZ, RZ, 0x10 ;  /* 0x00000010ff037424 */ /* 0x000fe200078e00ff */
[----:B------:R1:W-:Y:S01]  /*16f0*/  STL [R1+0x2c], R39 ;  /* 0x00002c2701007387 */ /* 0x0003e20000100800 */
[----:B------:R-:W-:-:S03]  /*1700*/  IMAD.SHL.U32 R4, R23, 0x40, RZ ;  /* 0x0000004017047824 */ /* 0x000fc600078e00ff */
[----:B------:R1:W-:Y:S01]  /*1710*/  STL [R1+0x24], R37 ;  /* 0x0000242501007387 */ /* 0x0003e20000100800 */
[----:B------:R-:W-:Y:S02]  /*1720*/  SEL R3, R3, 0xfffffff0, !P2 ;  /* 0xfffffff003037807 */ /* 0x000fe40005000000 */
[----:B------:R-:W-:Y:S02]  /*1730*/  LOP3.LUT P2, RZ, R19, 0x4, RZ, 0xc0, !PT ;  /* 0x0000000413ff7812 */ /* 0x000fe4000784c0ff */
[----:B------:R-:W-:Y:S02]  /*1740*/  LOP3.LUT R4, R14, 0xfffffe00, R4, 0xf8, !PT ;  /* 0xfffffe000e047812 */ /* 0x000fe400078ef804 */
[----:B------:R-:W-:Y:S02]  /*1750*/  SEL R2, R15, 0xffffffe0, !P2 ;  /* 0xffffffe00f027807 */ /* 0x000fe40005000000 */
[----:B------:R-:W-:Y:S01]  /*1760*/  ISETP.GE.AND P2, PT, R0, c[0x0][0x1d4], PT ;  /* 0x0000750000007a0c */ /* 0x000fe20003f46270 */
[----:B------:R-:W-:Y:S07]  /*1770*/  @P0 BRA `(.L_x_1350) ;  /* 0x0000019000000947 */ /* 0x000fee0003800000 */
[C---:B--23--:R-:W-:Y:S02]  /*1780*/  IADD3 R5, R17.reuse, 0x80, RZ ;  /* 0x0000008011057810 */ /* 0x04cfe40007ffe0ff */
[----:B------:R-:W-:-:S02]  /*1790*/  IADD3 R13, R17, 0xc0, RZ ;  /* 0x000000c0110d7810 */ /* 0x000fc40007ffe0ff */
[C---:B------:R-:W-:Y:S02]  /*17a0*/  LEA R8, P0, R17.reuse, R6, 0x1 ;  /* 0x0000000611087211 */ /* 0x040fe400078008ff */
[----:B------:R-:W-:Y:S02]  /*17b0*/  SHF.R.S32.HI R0, RZ, 0x1f, R18 ;  /* 0x0000001fff007819 */ /* 0x000fe40000011412 */
[----:B------:R-:W-:Y:S02]  /*17c0*/  SHF.R.S32.HI R14, RZ, 0x1f, R5 ;  /* 0x0000001fff0e7819 */ /* 0x000fe40000011405 */
[----:B------:R-:W-:Y:S02]  /*17d0*/  SHF.R.S32.HI R15, RZ, 0x1f, R13 ;  /* 0x0000001fff0f7819 */ /* 0x000fe4000001140d */
[----:B------:R-:W-:Y:S02]  /*17e0*/  P2R R19, PR, RZ, 0x4 ;  /* 0x00000004ff137803 */ /* 0x000fe40000000000 */
[----:B------:R-:W-:-:S02]  /*17f0*/  LEA.HI.X R9, R17, R7, R11, 0x1, P0 ;  /* 0x0000000711097211 */ /* 0x000fc400000f0c0b */
        /* <DEDUP_REMOVED lines=17> */
.L_x_1350:
[----:B--23--:R-:W-:Y:S05]  /*1910*/  BSYNC B0 ;  /* 0x0000000000007941 */ /* 0x00cfea0003800000 */
.L_x_1349:
[----:B------:R-:W-:Y:S01]  /*1920*/  IADD3 R0, R30, 0x40, RZ ;  /* 0x000000401e007810 */ /* 0x000fe20007ffe0ff */
[----:B------:R2:W3:Y:S01]  /*1930*/  SHFL.IDX PT, R7, R25, 0x2, 0x181f ;  /* 0x00581f0019077f89 */ /* 0x0004e200000e0000 */
[----:B------:R-:W-:Y:S02]  /*1940*/  BSSY B0, `(.L_x_1351) ;  /* 0x000001e000007945 */ /* 0x000fe40003800000 */
[----:B------:R-:W-:Y:S01]  /*1950*/  ISETP.GE.AND P0, PT, R0, UR6, PT ;  /* 0x0000000600007c0c */ /* 0x000fe2000bf06270 */
[----:B------:R2:W4:-:S12]  /*1960*/  SHFL.IDX PT, R6, R28, 0x2, 0x181f ;  /* 0x00581f001c067f89 */ /* 0x00051800000e0000 */
[----:B------:R-:W-:Y:S05]  /*1970*/  @P0 BRA `(.L_x_1352) ;  /* 0x000001a000000947 */ /* 0x000fea0003800000 */
[C---:B------:R-:W-:Y:S02]  /*1980*/  IADD3 R5, R17.reuse, 0x80, RZ ;  /* 0x0000008011057810 */ /* 0x040fe40007ffe0ff */
[C---:B------:R-:W-:Y:S02]  /*1990*/  IADD3 R13, R17.reuse, 0xc0, RZ ;  /* 0x000000c0110d7810 */ /* 0x040fe40007ffe0ff */
[----:B----4-:R-:W-:Y:S02]  /*19a0*/  LEA R8, P0, R17, R6, 0x1 ;  /* 0x0000000611087211 */ /* 0x010fe400078008ff */
[----:B------:R-:W-:Y:S02]  /*19b0*/  SHF.R.S32.HI R0, RZ, 0x1f, R18 ;  /* 0x0000001fff007819 */ /* 0x000fe40000011412 */
[----:B------:R-:W-:Y:S02]  /*19c0*/  SHF.R.S32.HI R14, RZ, 0x1f, R5 ;  /* 0x0000001fff0e7819 */ /* 0x000fe40000011405 */
[----:B------:R-:W-:-:S02]  /*19d0*/  SHF.R.S32.HI R15, RZ, 0x1f, R13 ;  /* 0x0000001fff0f7819 */ /* 0x000fc4000001140d */
[----:B------:R-:W-:Y:S02]  /*19e0*/  P2R R19, PR, RZ, 0x4 ;  /* 0x00000004ff137803 */ /* 0x000fe40000000000 */
[C---:B---3--:R-:W-:Y:S02]  /*19f0*/  LEA.HI.X R9, R17.reuse, R7, R11, 0x1, P0 ;  /* 0x0000000711097211 */ /* 0x048fe400000f0c0b */
        /* <DEDUP_REMOVED lines=18> */
.L_x_1352:
[----:B------:R-:W-:Y:S05]  /*1b20*/  BSYNC B0 ;  /* 0x0000000000007941 */ /* 0x000fea0003800000 */
.L_x_1351:
[----:B---3--:R-:W-:Y:S01]  /*1b30*/  IADD3 R0, R30, 0x60, RZ ;  /* 0x000000601e007810 */ /* 0x008fe20007ffe0ff */
[----:B------:R-:W-:Y:S01]  /*1b40*/  UMOV UR16, 0x60 ;  /* 0x0000006000107882 */ /* 0x000fe20000000000 */
[----:B------:R3:W1:Y:S01]  /*1b50*/  SHFL.IDX PT, R7, R25, 0x3, 0x181f ;  /* 0x00781f0019077f89 */ /* 0x00066200000e0000 */
[----:B------:R-:W-:Y:S01]  /*1b60*/  ULDC.64 UR4, c[0x0][0x1e0] ;  /* 0x0000780000047ab9 */ /* 0x000fe20000000a00 */
[----:B------:R-:W-:Y:S01]  /*1b70*/  ISETP.GE.AND P0, PT, R0, UR6, PT ;  /* 0x0000000600007c0c */ /* 0x000fe2000bf06270 */
[----:B------:R-:W-:Y:S01]  /*1b80*/  UIMAD.WIDE.U32 UR18, UR16, UR4, URZ ;  /* 0x00000004101272a5 */ /* 0x000fe2000f8e003f */
[----:B----4-:R3:W4:Y:S01]  /*1b90*/  SHFL.IDX PT, R6, R28, 0x3, 0x181f ;  /* 0x00781f001c067f89 */ /* 0x01072200000e0000 */
[----:B------:R-:W-:Y:S01]  /*1ba0*/  UIMAD UR5, UR16, UR5, URZ ;  /* 0x00000005100572a4 */ /* 0x000fe2000f8e023f */
[----:B------:R-:W-:Y:S03]  /*1bb0*/  BSSY B0, `(.L_x_1353) ;  /* 0x000001d000007945 */ /* 0x000fe60003800000 */
[----:B------:R-:W-:-:S06]  /*1bc0*/  UIADD3 UR17, UR19, UR5, URZ ;  /* 0x0000000513117290 */ /* 0x000fcc000fffe03f */
[----:B------:R-:W-:Y:S05]  /*1bd0*/  @P0 BRA `(.L_x_1354) ;  /* 0x000001a000000947 */ /* 0x000fea0003800000 */
[----:B------:R-:W-:Y:S01]  /*1be0*/  P2R R0, PR, RZ, 0x4 ;  /* 0x00000004ff007803 */ /* 0x000fe20000000000 */
[----:B------:R-:W-:Y:S01]  /*1bf0*/  IMAD.SHL.U32 R12, R251, 0x2, RZ ;  /* 0x00000002fb0c7824 */ /* 0x000fe200078e00ff */
[C---:B------:R-:W-:Y:S02]  /*1c00*/  ISETP.GE.AND P2, PT, R17.reuse, c[0x0][0x198], PT ;  /* 0x0000660011007a0c */ /* 0x040fe40003f46270 */
[C---:B----4-:R-:W-:Y:S02]  /*1c10*/  LEA R8, P0, R17.reuse, R6, 0x1 ;  /* 0x0000000611087211 */ /* 0x050fe400078008ff */
[C---:B------:R-:W-:Y:S02]  /*1c20*/  IADD3 R5, R17.reuse, 0xc0, RZ ;  /* 0x000000c011057810 */ /* 0x040fe40007ffe0ff */
[----:B-1----:R-:W-:Y:S02]  /*1c30*/  LEA.HI.X R9, R17, R7, R11, 0x1, P0 ;  /* 0x0000000711097211 */ /* 0x002fe400000f0c0b */
        /* <DEDUP_REMOVED lines=20> */
.L_x_1354:
[----:B------:R-:W-:Y:S05]  /*1d80*/  BSYNC B0 ;  /* 0x0000000000007941 */ /* 0x000fea0003800000 */
.L_x_1353:
[----:B------:R-:W-:Y:S01]  /*1d90*/  UIMAD UR16, UR24, -0x60, UR16 ;  /* 0xffffffa0181078a4 */ /* 0x000fe2000f8e0210 */
[----:B------:R-:W0:Y:S01]  /*1da0*/  LDGDEPBAR ;  /* 0x00000000000079af */ /* 0x000e220000000000 */
[----:B------:R-:W-:Y:S01]  /*1db0*/  UIADD3 UR8, UR24, -0x1, URZ ;  /* 0xffffffff18087890 */ /* 0x000fe2000fffe03f */
[----:B----4-:R-:W-:Y:S01]  /*1dc0*/  IMAD.U32 R6, RZ, RZ, UR18 ;  /* 0x00000012ff067e24 */ /* 0x010fe2000f8e00ff */
[----:B------:R-:W-:Y:S01]  /*1dd0*/  ULDC.64 UR6, c[0x0][0x208] ;  /* 0x0000820000067ab9 */ /* 0x000fe20000000a00 */
[----:B------:R-:W-:Y:S01]  /*1de0*/  IMAD.MOV.U32 R130, RZ, RZ, R38 ;  /* 0x000000ffff827224 */ /* 0x000fe200078e0026 */
[----:B------:R-:W-:Y:S01]  /*1df0*/  USHF.R.S32.HI UR9, URZ, 0x1f, UR8 ;  /* 0x0000001f3f097899 */ /* 0x000fe20008011408 */
[----:B------:R-:W-:Y:S01]  /*1e00*/  IMAD.U32 R5, RZ, RZ, UR16 ;  /* 0x00000010ff057e24 */ /* 0x000fe2000f8e00ff */
[----:B------:R-:W-:Y:S01]  /*1e10*/  UIMAD UR4, UR17, UR8, URZ ;  /* 0x00000008110472a4 */ /* 0x000fe2000f8e023f */
[----:B------:R-:W-:Y:S01]  /*1e20*/  IMAD.MOV.U32 R131, RZ, RZ, R39 ;  /* 0x000000ffff837224 */ /* 0x000fe200078e0027 */
[----:B------:R-:W-:Y:S01]  /*1e30*/  UIMAD.WIDE.U32 UR20, UR8, UR6, URZ ;  /* 0x00000006081472a5 */ /* 0x000fe2000f8e003f */
[----:B------:R-:W-:Y:S01]  /*1e40*/  IMAD.MOV.U32 R124, RZ, RZ, R6 ;  /* 0x000000ffff7c7224 */ /* 0x000fe200078e0006 */
[----:B------:R-:W-:Y:S01]  /*1e50*/  IADD3 R5, R5, UR12, -R27 ;  /* 0x0000000c05057c10 */ /* 0x000fe2000fffe81b */
[----:B------:R-:W-:Y:S01]  /*1e60*/  IMAD.MOV.U32 R130, RZ, RZ, R34 ;  /* 0x000000ffff827224 */ /* 0x000fe200078e0022 */
[----:B------:R-:W-:Y:S01]  /*1e70*/  UIMAD UR4, UR9, UR18, UR4 ;  /* 0x00000012090472a4 */ /* 0x000fe2000f8e0204 */
[----:B-1----:R-:W-:Y:S01]  /*1e80*/  IMAD.U32 R7, RZ, RZ, UR19 ;  /* 0x00000013ff077e24 */ /* 0x002fe2000f8e00ff */
[C---:B------:R-:W-:Y:S01]  /*1e90*/  ISETP.GE.AND P0, PT, R5.reuse, 0x1, PT ;  /* 0x000000010500780c */ /* 0x040fe20003f06270 */
[----:B------:R-:W-:Y:S01]  /*1ea0*/  IMAD.WIDE.U32 R8, R124, UR8, R130 ;  /* 0x000000087c087c25 */ /* 0x000fe2000f8e0082 */
[----:B------:R-:W-:Y:S01]  /*1eb0*/  ISETP.GE.AND P6, PT, R5, 0x21, PT ;  /* 0x000000210500780c */ /* 0x000fe20003fc6270 */
[----:B------:R-:W-:Y:S01]  /*1ec0*/  UIMAD UR9, UR9, UR6, URZ ;  /* 0x00000006090972a4 */ /* 0x000fe2000f8e023f */
[----:B------:R-:W-:Y:S01]  /*1ed0*/  STL.64 [R1+0x28], R130 ;  /* 0x0000288201007387 */ /* 0x000fe20000100a00 */
[----:B------:R-:W-:Y:S01]  /*1ee0*/  IMAD.SHL.U32 R251, R251, 0x2, RZ ;  /* 0x00000002fbfb7824 */ /* 0x000fe200078e00ff */
[----:B------:R-:W-:Y:S01]  /*1ef0*/  IADD3 R9, R9, UR4, RZ ;  /* 0x0000000409097c10 */ /* 0x000fe2000fffe0ff */
[----:B------:R-:W-:Y:S01]  /*1f00*/  IMAD.MOV.U32 R10, RZ, RZ, c[0x0][0x1e0] ;  /* 0x00007800ff0a7624 */ /* 0x000fe200078e00ff */
[----:B------:R-:W-:Y:S01]  /*1f10*/  ULDC.64 UR4, c[0x0][0x1e0] ;  /* 0x0000780000047ab9 */ /* 0x000fe20000000a00 */
[----:B------:R-:W-:Y:S01]  /*1f20*/  IMAD.MOV.U32 R14, RZ, RZ, R36 ;  /* 0x000000ffff0e7224 */ /* 0x000fe200078e0024 */
[----:B------:R-:W-:Y:S01]  /*1f30*/  UIMAD.WIDE.U32 UR10, UR4, 0x40, URZ ;  /* 0x00000040040a78a5 */ /* 0x000fe2000f8e003f */
[----:B------:R-:W-:Y:S01]  /*1f40*/  IMAD.MOV.U32 R15, RZ, RZ, R37 ;  /* 0x000000ffff0f7224 */ /* 0x000fe200078e0025 */
[----:B------:R-:W-:Y:S01]  /*1f50*/  USHF.L.U32 UR14, UR5, 0x6, URZ ;  /* 0x00000006050e7899 */ /* 0x000fe2000800063f */
[C---:B------:R-:W-:Y:S01]  /*1f60*/  @P0 LEA R6, P1, R8.reuse, c[0x0][0x1c8], 0x1 ;  /* 0x0000720008060a11 */ /* 0x040fe200078208ff */
[----:B------:R-:W-:Y:S01]  /*1f70*/  IMAD.MOV.U32 R14, RZ, RZ, R32 ;  /* 0x000000ffff0e7224 */ /* 0x000fe200078e0020 */
[----:B------:R-:W-:Y:S01]  /*1f80*/  UIMAD UR9, UR8, UR7, UR9 ;  /* 0x00000007080972a4 */ /* 0x000fe2000f8e0209 */
[----:B------:R-:W-:Y:S01]  /*1f90*/  IMAD.U32 R12, RZ, RZ, UR20 ;  /* 0x00000014ff0c7e24 */ /* 0x000fe2000f8e00ff */
[----:B------:R-:W-:Y:S01]  /*1fa0*/  @P0 LEA.HI.X R7, R8, c[0x0][0x1cc], R9, 0x1, P1 ;  /* 0x0000730008070a11 */ /* 0x000fe200008f0c09 */
[----:B------:R-:W-:Y:S01]  /*1fb0*/  BAR.SYNC.DEFER_BLOCKING 0x0 ;  /* 0x0000000000007b1d */ /* 0x000fe20000010000 */
[----:B------:R-:W-:Y:S01]  /*1fc0*/  ISETP.GE.AND P1, PT, R5, 0x41, PT ;  /* 0x000000410500780c */ /* 0x000fe20003f26270 */
[----:B------:R-:W-:Y:S01]  /*1fd0*/  UIADD3 UR14, UR11, UR14, URZ ;  /* 0x0000000e0b0e7290 */ /* 0x000fe2000fffe03f */
[----:B------:R-:W-:Y:S01]  /*1fe0*/  IMAD.U32 R13, RZ, RZ, UR21 ;  /* 0x00000015ff0d7e24 */ /* 0x000fe2000f8e00ff */
[----:B------:R-:W-:Y:S01]  /*1ff0*/  UIADD3 UR8, UR21, UR9, URZ ;  /* 0x0000000915087290 */ /* 0x000fe2000fffe03f */
[----:B------:R-:W-:Y:S01]  /*2000*/  IMAD.WIDE.U32 R12, R12, 0x60, R14 ;  /* 0x000000600c0c7825 */ /* 0x000fe200078e000e */
[----:B------:R1:W-:Y:S01]  /*2010*/  STL.64 [R1+0x20], R14 ;  /* 0x0000200e01007387 */ /* 0x0003e20000100a00 */
[----:B------:R-:W-:Y:S01]  /*2020*/  USHF.L.U32 UR9, UR6, 0x6, URZ ;  /* 0x0000000606097899 */ /* 0x000fe2000800063f */
[----:B------:R-:W-:Y:S01]  /*2030*/  SEL R16, RZ, 0x2, P4 ;  /* 0x00000002ff107807 */ /* 0x000fe20002000000 */
[----:B------:R-:W-:Y:S01]  /*2040*/  UIMAD UR8, UR8, 0x60, URZ ;  /* 0x00000060080878a4 */ /* 0x000fe2000f8e023f */
[----:B------:R-:W-:Y:S01]  /*2050*/  LEA.HI R126, R128, R127, RZ, 0x5 ;  /* 0x0000007f807e7211 */ /* 0x000fe200078f28ff */
[----:B------:R-:W-:-:S02]  /*2060*/  UISETP.GE.AND UP0, UPT, UR24, 0x2, UPT ;  /* 0x000000021800788c */ /* 0x000fc4000bf06270 */
[----:B------:R-:W-:Y:S01]  /*2070*/  IMAD.U32 R22, RZ, RZ, UR9 ;  /* 0x00000009ff167e24 */ /* 0x000fe2000f8e00ff */
[----:B------:R-:W-:Y:S01]  /*2080*/  SHF.R.S32.HI R125, RZ, 0x5, R126 ;  /* 0x00000005ff7d7819 */ /* 0x000fe2000001147e */
[----:B------:R-:W-:Y:S02]  /*2090*/  IMAD.U32 R20, RZ, RZ, UR9 ;  /* 0x00000009ff147e24 */ /* 0x000fe4000f8e00ff */
[----:B------:R-:W-:Y:S01]  /*20a0*/  IMAD.U32 R24, RZ, RZ, UR9 ;  /* 0x00000009ff187e24 */ /* 0x000fe2000f8e00ff */
[----:B------:R-:W-:Y:S01]  /*20b0*/  @!PT LDS RZ, [RZ] ;  /* 0x00000000fffff984 */ /* 0x000fe20000000800 */
[----:B------:R-:W-:Y:S01]  /*20c0*/  @!PT LDS RZ, [RZ] ;  /* 0x00000000fffff984 */ /* 0x000fe20000000800 */
[----:B------:R-:W-:Y:S01]  /*20d0*/  @!PT LDS RZ, [RZ] ;  /* 0x00000000fffff984 */ /* 0x000fe20000000800 */
[----:B------:R4:W-:Y:S04]  /*20e0*/  @P0 LDGSTS.E.BYPASS.LTC128B.128 [R251+0xc100], [R6.64], !P5 ;  /* 0x0c10000006fb0fae */ /* 0x0009e8000e901d5e */
[----:B------:R4:W-:Y:S04]  /*20f0*/  @P0 LDGSTS.E.BYPASS.LTC128B.128 [R251+0xf100], [R6.64+0x80], !P4 ;  /* 0x0f10008006fb0fae */ /* 0x0009e8000e101d5e */
[----:B------:R4:W-:Y:S01]  /*2100*/  @P0 LDGSTS.E.BYPASS.LTC128B.128 [R251+0x12100], [R6.64+0x100], !P3 ;  /* 0x1210010006fb0fae */ /* 0x0009e2000d901d5e */
[----:B-1----:R-:W-:Y:S01]  /*2110*/  IMAD.SHL.U32 R14, R27, 0x8, RZ ;  /* 0x000000081b0e7824 */ /* 0x002fe200078e00ff */
[----:B------:R-:W-:-:S02]  /*2120*/  SEL R15, RZ, 0x4, P3 ;  /* 0x00000004ff0f7807 */ /* 0x000fc40001800000 */
[----:B------:R4:W-:Y:S01]  /*2130*/  @P0 LDGSTS.E.BYPASS.LTC128B.128 [R251+0x15100], [R6.64+0x180], !P2 ;  /* 0x1510018006fb0fae */ /* 0x0009e2000d101d5e */
[----:B------:R-:W-:Y:S01]  /*2140*/  @P6 LEA R0, P0, R10, R8, 0x5 ;  /* 0x000000080a006211 */ /* 0x000fe200078028ff */
[----:B----4-:R-:W-:Y:S01]  /*2150*/  IMAD.MOV.U32 R6, RZ, RZ, c[0x0][0x1e4] ;  /* 0x00007900ff067624 */ /* 0x010fe200078e00ff */
[----:B------:R-:W-:-:S04]  /*2160*/  SEL R7, RZ, 0x1, P5 ;  /* 0x00000001ff077807 */ /* 0x000fc80002800000 */
[----:B------:R-:W-:Y:S02]  /*2170*/  @P6 LEA.HI.X R6, R10, R9, R6, 0x5, P0 ;  /* 0x000000090a066211 */ /* 0x000fe400000f2c06 */
[C---:B------:R-:W-:Y:S02]  /*2180*/  @P6 LEA R10, P0, R0.reuse, c[0x0][0x1c8], 0x1 ;  /* 0x00007200000a6a11 */ /* 0x040fe400078008ff */
[----:B------:R-:W-:Y:S02]  /*2190*/  IADD3 R15, R15, R16, R7 ;  /* 0x000000100f0f7210 */ /* 0x000fe40007ffe007 */
[----:B------:R-:W-:Y:S01]  /*21a0*/  @P6 LEA.HI.X R11, R0, c[0x0][0x1cc], R6, 0x1, P0 ;  /* 0x00007300000b6a11 */ /* 0x000fe200000f0c06 */
[----:B------:R-:W-:Y:S01]  /*21b0*/  IMAD.SHL.U32 R0, R26, 0x40, RZ ;  /* 0x000000401a007824 */ /* 0x000fe200078e00ff */
[----:B------:R-:W-:Y:S02]  /*21c0*/  @P1 IADD3 R6, P0, R8, UR10, RZ ;  /* 0x0000000a08061c10 */ /* 0x000fe4000ff1e0ff */
[----:B------:R-:W-:Y:S01]  /*21d0*/  IADD3 R7, R13, UR8, RZ ;  /* 0x000000080d077c10 */ /* 0x000fe2000fffe0ff */
[----:B------:R1:W-:Y:S01]  /*21e0*/  @P6 LDGSTS.E.BYPASS.LTC128B.128 [R251+0xd100], [R10.64], !P5 ;  /* 0x0d1000000afb6fae */ /* 0x0003e2000e901d5e */
[----:B------:R-:W-:Y:S01]  /*21f0*/  @P1 IADD3.X R9, R9, UR14, RZ, P0, !PT ;  /* 0x0000000e09091c10 */ /* 0x000fe200087fe4ff */
[----:B------:R-:W-:Y:S01]  /*2200*/  UMOV UR8, 0x6 ;  /* 0x0000000600087882 */ /* 0x000fe20000000000 */
[----:B------:R-:W-:Y:S01]  /*2210*/  @P1 LEA R8, P0, R6, c[0x0][0x1c8], 0x1 ;  /* 0x0000720006081a11 */ /* 0x000fe200078008ff */
[----:B------:R1:W-:Y:S01]  /*2220*/  @P6 LDGSTS.E.BYPASS.LTC128B.128 [R251+0x10100], [R10.64+0x80], !P4 ;  /* 0x101000800afb6fae */ /* 0x0003e2000e101d5e */
[----:B------:R-:W-:Y:S01]  /*2230*/  LOP3.LUT R0, R0, 0x1c0, RZ, 0xc0, !PT ;  /* 0x000001c000007812 */ /* 0x000fe200078ec0ff */
[----:B------:R-:W-:Y:S01]  /*2240*/  USHF.L.U64.HI UR8, UR6, UR8, UR7 ;  /* 0x0000000806087299 */ /* 0x000fe20008010207 */
[----:B------:R-:W-:Y:S01]  /*2250*/  @P1 LEA.HI.X R9, R6, c[0x0][0x1cc], R9, 0x1, P0 ;  /* 0x0000730006091a11 */ /* 0x000fe200000f0c09 */
[----:B------:R1:W-:Y:S01]  /*2260*/  @P6 LDGSTS.E.BYPASS.LTC128B.128 [R251+0x13100], [R10.64+0x100], !P3 ;  /* 0x131001000afb6fae */ /* 0x0003e2000d901d5e */
[----:B------:R-:W-:-:S02]  /*2270*/  LOP3.LUT R14, R0, 0x8, R14, 0xf8, !PT ;  /* 0x00000008000e7812 */ /* 0x000fc400078ef80e */
[----:B------:R-:W-:Y:S01]  /*2280*/  SHF.R.U32.HI R0, RZ, 0x3, R0 ;  /* 0x00000003ff007819 */ /* 0x000fe20000011600 */
[----:B------:R1:W-:Y:S01]  /*2290*/  @P6 LDGSTS.E.BYPASS.LTC128B.128 [R251+0x16100], [R10.64+0x180], !P2 ;  /* 0x161001800afb6fae */ /* 0x0003e2000d101d5e */
[----:B------:R-:W-:Y:S02]  /*22a0*/  LEA R6, P0, R12, c[0x0][0x1f8], 0x1 ;  /* 0x00007e000c067a11 */ /* 0x000fe400078008ff */
[----:B------:R-:W-:Y:S01]  /*22b0*/  LOP3.LUT R0, R14, R0, RZ, 0x3c, !PT ;  /* 0x000000000e007212 */ /* 0x000fe200078e3cff */
[----:B------:R1:W-:Y:S01]  /*22c0*/  @P1 LDGSTS.E.BYPASS.LTC128B.128 [R251+0xe100], [R8.64], !P5 ;  /* 0x0e10000008fb1fae */ /* 0x0003e2000e901d5e */
[----:B------:R-:W-:Y:S02]  /*22d0*/  LEA.HI.X R7, R12, c[0x0][0x1fc], R7, 0x1, P0 ;  /* 0x00007f000c077a11 */ /* 0x000fe400000f0c07 */
[----:B------:R-:W-:Y:S01]  /*22e0*/  LOP3.LUT P0, RZ, R26, 0x2, RZ, 0xc0, !PT ;  /* 0x000000021aff7812 */ /* 0x000fe2000780c0ff */
[----:B------:R1:W-:Y:S01]  /*22f0*/  @P1 LDGSTS.E.BYPASS.LTC128B.128 [R251+0x11100], [R8.64+0x80], !P4 ;  /* 0x1110008008fb1fae */ /* 0x0003e2000e101d5e */
[----:B------:R-:W-:Y:S01]  /*2300*/  IMAD R0, R31, 0x200, R0 ;  /* 0x000002001f007824 */ /* 0x000fe200078e0200 */
[----:B------:R-:W-:-:S02]  /*2310*/  SEL R14, RZ, 0x8, P2 ;  /* 0x00000008ff0e7807 */ /* 0x000fc40001000000 */
[----:B------:R1:W-:Y:S01]  /*2320*/  @P1 LDGSTS.E.BYPASS.LTC128B.128 [R251+0x14100], [R8.64+0x100], !P3 ;  /* 0x1410010008fb1fae */ /* 0x0003e2000d901d5e */
[----:B------:R-:W-:Y:S02]  /*2330*/  IMAD.SHL.U32 R216, R0, 0x2, RZ ;  /* 0x0000000200d87824 */ /* 0x000fe400078e00ff */
[----:B------:R-:W-:Y:S01]  /*2340*/  IMAD.IADD R14, R15, 0x1, R14 ;  /* 0x000000010f0e7824 */ /* 0x000fe200078e020e */
[----:B------:R1:W-:Y:S01]  /*2350*/  @P1 LDGSTS.E.BYPASS.LTC128B.128 [R251+0x17100], [R8.64+0x180], !P2 ;  /* 0x1710018008fb1fae */ /* 0x0003e2000d101d5e */
[--C-:B------:R-:W-:Y:S02]  /*2360*/  IADD3 R22, P6, P1, R22, 0x80, R6.reuse ;  /* 0x0000008016167810 */ /* 0x100fe400079de006 */
[----:B------:R-:W-:Y:S01]  /*2370*/  IADD3 R0, R216, 0xc100, RZ ;  /* 0x0000c100d8007810 */ /* 0x000fe20007ffe0ff */
[----:B------:R-:W0:Y:S01]  /*2380*/  LDGDEPBAR ;  /* 0x00000000000079af */ /* 0x000e220000000000 */
[----:B------:R-:W-:Y:S02]  /*2390*/  IADD3.X R23, RZ, UR8, R7, P6, P1 ;  /* 0x00000008ff177c10 */ /* 0x000fe4000b7e2407 */
[----:B------:R-:W-:-:S02]  /*23a0*/  IADD3 R20, P6, P1, R20, 0x100, R6 ;  /* 0x0000010014147810 */ /* 0x000fc400079de006 */
[----:B------:R-:W-:Y:S02]  /*23b0*/  IADD3 R227, R216, 0xc120, RZ ;  /* 0x0000c120d8e37810 */ /* 0x000fe40007ffe0ff */
[--C-:B------:R-:W-:Y:S02]  /*23c0*/  IADD3.X R21, RZ, UR8, R7.reuse, P6, P1 ;  /* 0x00000008ff157c10 */ /* 0x100fe4000b7e2407 */
[----:B------:R-:W-:Y:S02]  /*23d0*/  IADD3 R24, P6, P1, R24, 0x180, R6 ;  /* 0x0000018018187810 */ /* 0x000fe400079de006 */
[----:B------:R-:W-:Y:S01]  /*23e0*/  @P0 IADD3 R227, R0, -0x20, RZ ;  /* 0xffffffe000e30810 */ /* 0x000fe20007ffe0ff */
[----:B------:R-:W-:Y:S01]  /*23f0*/  IMAD R0, R125, 0x400, R4 ;  /* 0x000004007d007824 */ /* 0x000fe200078e0204 */
[----:B------:R-:W-:Y:S02]  /*2400*/  IADD3 R12, P0, R6, UR9, RZ ;  /* 0x00000009060c7c10 */ /* 0x000fe4000ff1e0ff */
[----:B--23--:R-:W-:Y:S01]  /*2410*/  IADD3.X R25, RZ, UR8, R7, P6, P1 ;  /* 0x00000008ff197c10 */ /* 0x00cfe2000b7e2407 */
[----:B------:R-:W-:Y:S01]  /*2420*/  IMAD.SHL.U32 R223, R0, 0x2, RZ ;  /* 0x0000000200df7824 */ /* 0x000fe200078e00ff */
[----:B------:R-:W-:Y:S01]  /*2430*/  LOP3.LUT P6, RZ, R14, 0x2, RZ, 0xc0, !PT ;  /* 0x000000020eff7812 */ /* 0x000fe200078cc0ff */
[----:B------:R-:W-:Y:S01]  /*2440*/  IMAD.MOV.U32 R0, RZ, RZ, 0x40 ;  /* 0x00000040ff007424 */ /* 0x000fe200078e00ff */
[----:B------:R-:W-:Y:S01]  /*2450*/  ISETP.LT.OR P1, PT, R5, 0x1, P5 ;  /* 0x000000010500780c */ /* 0x000fe20002f21670 */
[--C-:B------:R-:W-:Y:S01]  /*2460*/  IMAD R224, R3, 0x2, R223.reuse ;  /* 0x0000000203e07824 */ /* 0x100fe200078e02df */
[----:B------:R-:W-:Y:S01]  /*2470*/  IADD3.X R13, R7, UR8, RZ, P0, !PT ;  /* 0x00000008070d7c10 */ /* 0x000fe200087fe4ff */
[----:B------:R-:W-:Y:S01]  /*2480*/  IMAD R226, R2, 0x2, R223 ;  /* 0x0000000202e27824 */ /* 0x000fe200078e02df */
[----:B------:R-:W-:Y:S01]  /*2490*/  ISETP.LT.OR P0, PT, R5, 0x1, !P6 ;  /* 0x000000010500780c */ /* 0x000fe20007701670 */
[----:B------:R-:W-:-:S04]  /*24a0*/  DEPBAR.LE SB0, 0x1 ;  /* 0x000080400000791a */ /* 0x000fc80000000000 */
[----:B------:R-:W-:-:S04]  /*24b0*/  DEPBAR.LE SB0, 0x0 ;  /* 0x000080000000791a */ /* 0x000fc80000000000 */
[----:B------:R-:W-:Y:S01]  /*24c0*/  BAR.SYNC.DEFER_BLOCKING 0x0 ;  /* 0x0000000000007b1d */ /* 0x000fe20000010000 */
[----:B------:R-:W-:Y:S01]  /*24d0*/  LOP3.LUT P6, RZ, R14, 0x4, RZ, 0xc0, !PT ;  /* 0x000000040eff7812 */ /* 0x000fe200078cc0ff */
[----:B------:R-:W-:Y:S01]  /*24e0*/  IMAD R225, R2, 0x2, R224 ;  /* 0x0000000202e17824 */ /* 0x000fe200078e02e0 */
[C---:B------:R-:W-:Y:S02]  /*24f0*/  IADD3 R250, R227.reuse, 0x800, RZ ;  /* 0x00000800e3fa7810 */ /* 0x040fe40007ffe0ff */
        /* <DEDUP_REMOVED lines=25> */
[----:B------:R-:W3:Y:S01]  /*2690*/  LDSM.16.M88.4 R52, [R216+0xd900] ;  /* 0x00d90000d834783b */ /* 0x000ee20000000200 */
[C---:B------:R-:W-:Y:S02]  /*26a0*/  IADD3 R229, R227.reuse, 0xb000, RZ ;  /* 0x0000b000e3e57810 */ /* 0x040fe40007ffe0ff */
[----:B------:R-:W-:Y:S01]  /*26b0*/  IADD3 R228, R227, 0xb800, RZ ;  /* 0x0000b800e3e47810 */ /* 0x000fe20007ffe0ff */
[----:B------:R-:W-:Y:S04]  /*26c0*/  LDSM.16.M88.4 R56, [R216+0xe100] ;  /* 0x00e10000d838783b */ /* 0x000fe80000000200 */
[----:B------:R-:W4:Y:S04]  /*26d0*/  LDSM.16.M88.4 R72, [R216+0xe900] ;  /* 0x00e90000d848783b */ /* 0x000f280000000200 */
[----:B------:R-:W5:Y:S04]  /*26e0*/  LDSM.16.M88.4 R68, [R227] ;  /* 0x00000000e344783b */ /* 0x000f680000000200 */
[----:B------:R-:W3:Y:S04]  /*26f0*/  LDSM.16.M88.4 R64, [R227+0x800] ;  /* 0x00080000e340783b */ /* 0x000ee80000000200 */
        /* <DEDUP_REMOVED lines=13> */
[C---:B--2---:R-:W-:Y:S08]  /*27d0*/  HMMA.16816.F32 R32, R8.reuse, R40, RZ ;  /* 0x000000280820723c */ /* 0x044ff000000018ff */
[----:B------:R1:W-:Y:S01]  /*27e0*/  LDGSTS.E.BYPASS.LTC128B.128 [R251+0x6100], [R6.64+0x100], !P0 ;  /* 0x0610010006fb7fae */ /* 0x0003e2000c101d5e */
[C---:B------:R-:W-:Y:S01]  /*27f0*/  ISETP.LT.OR P0, PT, R5.reuse, 0x1, !P1 ;  /* 0x000000010500780c */ /* 0x040fe20004f01670 */
[C---:B------:R-:W-:Y:S08]  /*2800*/  HMMA.16816.F32 R28, R8.reuse, R42, RZ ;  /* 0x0000002a081c723c */ /* 0x040ff000000018ff */
[----:B---3--:R-:W-:Y:S04]  /*2810*/  HMMA.16816.F32 R40, R8, R54, RZ ;  /* 0x000000360828723c */ /* 0x008fe800000018ff */
[----:B------:R1:W-:Y:S01]  /*2820*/  LDGSTS.E.BYPASS.LTC128B.128 [R251+0x9100], [R6.64+0x180], !P0 ;  /* 0x0910018006fb7fae */ /* 0x0003e2000c101d5e */
[----:B------:R-:W-:-:S03]  /*2830*/  ISETP.LT.OR P0, PT, R5, 0x21, P5 ;  /* 0x000000210500780c */ /* 0x000fc60002f01670 */
[C---:B----4-:R-:W-:Y:S08]  /*2840*/  HMMA.16816.F32 R88, R8.reuse, R72, RZ ;  /* 0x000000480858723c */ /* 0x050ff000000018ff */
[----:B------:R-:W-:Y:S02]  /*2850*/  HMMA.16816.F32 R112, R8, R74, RZ ;  /* 0x0000004a0870723c */ /* 0x000fe400000018ff */
[----:B------:R2:W-:Y:S01]  /*2860*/  LDGSTS.E.BYPASS.LTC128B.128 [R251+0x1100], [R12.64], !P0 ;  /* 0x011000000cfb7fae */ /* 0x0005e2000c101d5e */
[----:B------:R-:W-:-:S04]  /*2870*/  LOP3.LUT P0, RZ, R14, 0x2, RZ, 0xc0, !PT ;  /* 0x000000020eff7812 */ /* 0x000fc8000780c0ff */
[----:B------:R-:W-:Y:S01]  /*2880*/  ISETP.LT.OR P0, PT, R5, 0x21, !P0 ;  /* 0x000000210500780c */ /* 0x000fe20004701670 */
[C---:B-----5:R-:W-:Y:S08]  /*2890*/  HMMA.16816.F32 R104, R16.reuse, R68, R48 ;  /* 0x000000441068723c */ /* 0x060ff00000001830 */
[----:B------:R-:W-:Y:S04]  /*28a0*/  HMMA.16816.F32 R100, R16, R64, R32 ;  /* 0x000000401064723c */ /* 0x000fe80000001820 */
[----:B------:R3:W-:Y:S01]  /*28b0*/  LDGSTS.E.BYPASS.LTC128B.128 [R251+0x4100], [R22.64], !P0 ;  /* 0x0410000016fb7fae */ /* 0x0007e2000c101d5e */
[----:B------:R-:W-:-:S03]  /*28c0*/  LOP3.LUT P0, RZ, R26, 0x4, RZ, 0xc0, !PT ;  /* 0x000000041aff7812 */ /* 0x000fc6000780c0ff */
[C---:B------:R-:W-:Y:S01]  /*28d0*/  HMMA.16816.F32 R96, R16.reuse, R66, R28 ;  /* 0x000000421060723c */ /* 0x040fe2000000181c */
[----:B------:R-:W-:Y:S02]  /*28e0*/  SEL R0, R0, 0xffffffc0, !P0 ;  /* 0xffffffc000007807 */ /* 0x000fe40004000000 */
[C---:B------:R-:W-:Y:S02]  /*28f0*/  ISETP.LT.OR P0, PT, R5.reuse, 0x21, !P6 ;  /* 0x000000210500780c */ /* 0x040fe40007701670 */
[----:B------:R-:W-:Y:S01]  /*2900*/  ISETP.LT.OR P6, PT, R5, 0x41, !P6 ;  /* 0x000000410500780c */ /* 0x000fe200077c1670 */
[----:B------:R-:W-:Y:S02]  /*2910*/  IMAD.IADD R222, R216, 0x1, R0 ;  /* 0x00000001d8de7824 */ /* 0x000fe400078e0200 */
[----:B------:R-:W-:Y:S01]  /*2920*/  HMMA.16816.F32 R108, R16, R70, R36 ;  /* 0x00000046106c723c */ /* 0x000fe20000001824 */
[----:B------:R-:W-:-:S07]  /*2930*/  IMAD.IADD R221, R0, 0x1, R227 ;  /* 0x0000000100dd7824 */ /* 0x000fce00078e02e3 */
[----:B------:R3:W-:Y:S01]  /*2940*/  LDGSTS.E.BYPASS.LTC128B.128 [R251+0x7100], [R20.64], !P0 ;  /* 0x0710000014fb7fae */ /* 0x0007e2000c101d5e */
[----:B-1----:R-:W-:Y:S01]  /*2950*/  IADD3 R6, P0, R12, UR9, RZ ;  /* 0x000000090c067c10 */ /* 0x002fe2000ff1e0ff */
[----:B------:R-:W-:Y:S03]  /*2960*/  HMMA.16816.F32 R36, R16, R122, R112 ;  /* 0x0000007a1024723c */ /* 0x000fe60000001870 */
[----:B------:R-:W-:Y:S02]  /*2970*/  IADD3.X R7, R13, UR8, RZ, P0, !PT ;  /* 0x000000080d077c10 */ /* 0x000fe400087fe4ff */
[C---:B------:R-:W-:Y:S02]  /*2980*/  ISETP.LT.OR P0, PT, R5.reuse, 0x21, !P1 ;  /* 0x000000210500780c */ /* 0x040fe40004f01670 */
[----:B------:R-:W-:-:S11]  /*2990*/  ISETP.LT.OR P1, PT, R5, 0x41, !P1 ;  /* 0x000000410500780c */ /* 0x000fd60004f21670 */
[----:B------:R1:W-:Y:S01]  /*29a0*/  LDGSTS.E.BYPASS.LTC128B.128 [R251+0xa100], [R24.64], !P0 ;  /* 0x0a10000018fb7fae */ /* 0x0003e2000c101d5e */
[----:B------:R-:W-:Y:S01]  /*29b0*/  ISETP.LT.OR P0, PT, R5, 0x41, P5 ;  /* 0x000000410500780c */ /* 0x000fe20002f01670 */
[----:B---3--:R-:W-:Y:S11]  /*29c0*/  HMMA.16816.F32 R20, R8, R46, RZ ;  /* 0x0000002e0814723c */ /* 0x008ff600000018ff */
[----:B------:R-:W-:Y:S01]  /*29d0*/  @!UPT UIADD3 URZ, URZ, URZ, URZ ;  /* 0x0000003f3f3ff290 */ /* 0x000fe2000fffe03f */
[----:B------:R3:W-:Y:S01]  /*29e0*/  LDGSTS.E.BYPASS.LTC128B.128 [R251+0x2100], [R6.64], !P0 ;  /* 0x0210000006fb7fae */ /* 0x0007e2000c101d5e */
[----:B------:R-:W-:-:S04]  /*29f0*/  LOP3.LUT P0, RZ, R14, 0x2, RZ, 0xc0, !PT ;  /* 0x000000020eff7812 */ /* 0x000fc8000780c0ff */
[----:B------:R-:W-:Y:S01]  /*2a00*/  ISETP.LT.OR P0, PT, R5, 0x41, !P0 ;  /* 0x000000410500780c */ /* 0x000fe20004701670 */
[C---:B-1----:R-:W-:Y:S11]  /*2a10*/  HMMA.16816.F32 R24, R8.reuse, R44, RZ ;  /* 0x0000002c0818723c */ /* 0x042ff600000018ff */
[----:B------:R-:W-:Y:S01]  /*2a20*/  @!UPT UIADD3 URZ, URZ, URZ, URZ ;  /* 0x0000003f3f3ff290 */ /* 0x000fe2000fffe03f */
[----:B------:R3:W-:Y:S01]  /*2a30*/  LDGSTS.E.BYPASS.LTC128B.128 [R251+0x5100], [R6.64+0x80], !P0 ;  /* 0x0510008006fb7fae */ /* 0x0007e2000c101d5e */
[----:B------:R-:W-:Y:S01]  /*2a40*/  PLOP3.LUT P0, PT, PT, PT, UP0, 0x80, 0x0 ;  /* 0x000000000000781c */ /* 0x000fe20003f0f008 */
[C---:B------:R-:W-:Y:S02]  /*2a50*/  HMMA.16816.F32 R44, R8.reuse, R52, RZ ;  /* 0x00000034082c723c */ /* 0x040fe400000018ff */
[----:B------:R3:W-:Y:S04]  /*2a60*/  LDGSTS.E.BYPASS.LTC128B.128 [R251+0x8100], [R6.64+0x100], !P6 ;  /* 0x0810010006fb7fae */ /* 0x0007e8000f101d5e */
[----:B------:R3:W-:Y:S02]  /*2a70*/  LDGSTS.E.BYPASS.LTC128B.128 [R251+0xb100], [R6.64+0x180], !P1 ;  /* 0x0b10018006fb7fae */ /* 0x0007e4000c901d5e */
[C---:B------:R-:W-:Y:S02]  /*2a80*/  HMMA.16816.F32 R52, R8.reuse, R56, RZ ;  /* 0x000000380834723c */ /* 0x040fe400000018ff */
[----:B------:R-:W-:Y:S04]  /*2a90*/  LDSM.16.M88.4 R48, [R222+0xe100] ;  /* 0x00e10000de30783b */ /* 0x000fe80000000200 */
[----:B------:R-:W-:Y:S02]  /*2aa0*/  LDSM.16.M88.4 R32, [R222+0xc900] ;  /* 0x00c90000de20783b */ /* 0x000fe40000000200 */
[----:B------:R-:W-:Y:S02]  /*2ab0*/  HMMA.16816.F32 R56, R8, R58, RZ ;  /* 0x0000003a0838723c */ /* 0x000fe400000018ff */
[----:B------:R-:W-:Y:S04]  /*2ac0*/  LDSM.16.M88.4 R8, [R226+0x18100] ;  /* 0x01810000e208783b */ /* 0x000fe80000000200 */
[----:B------:R-:W-:Y:S02]  /*2ad0*/  LDSM.16.M88.4 R64, [R222+0xe900] ;  /* 0x00e90000de40783b */ /* 0x000fe40000000200 */
[C---:B------:R-:W-:Y:S02]  /*2ae0*/  HMMA.16816.F32 R84, R16.reuse, R62, R20 ;  /* 0x0000003e1054723c */ /* 0x040fe40000001814 */
[----:B------:R-:W1:Y:S04]  /*2af0*/  LDSM.16.M88.4 R20, [R222+0xc100] ;  /* 0x00c10000de14783b */ /* 0x000e680000000200 */
[----:B--2---:R-:W-:Y:S02]  /*2b00*/  LDSM.16.M88.4 R12, [R225+0x18100] ;  /* 0x01810000e10c783b */ /* 0x004fe40000000200 */
[C---:B------:R-:W-:Y:S02]  /*2b10*/  HMMA.16816.F32 R80, R16.reuse, R76, R44 ;  /* 0x0000004c1050723c */ /* 0x040fe4000000182c */
[----:B------:R-:W2:Y:S04]  /*2b20*/  LDSM.16.M88.4 R44, [R222+0xd100] ;  /* 0x00d10000de2c783b */ /* 0x000ea80000000200 */
[----:B------:R-:W-:Y:S02]  /*2b30*/  LDSM.16.M88.4 R112, [R221+0x2000] ;  /* 0x00200000dd70783b */ /* 0x000fe40000000200 */
[C---:B------:R-:W-:Y:S02]  /*2b40*/  HMMA.16816.F32 R76, R16.reuse, R78, R40 ;  /* 0x0000004e104c723c */ /* 0x040fe40000001828 */
[----:B------:R-:W4:Y:S04]  /*2b50*/  LDSM.16.M88.4 R40, [R222+0xd900] ;  /* 0x00d90000de28783b */ /* 0x000f280000000200 */
[----:B------:R-:W0:Y:S02]  /*2b60*/  LDGDEPBAR ;  /* 0x00000000000079af */ /* 0x000e240000000000 */
[C---:B------:R-:W-:Y:S08]  /*2b70*/  HMMA.16816.F32 R92, R16.reuse, R60, R24 ;  /* 0x0000003c105c723c */ /* 0x040ff00000001818 */
[C---:B------:R-:W-:Y:S01]  /*2b80*/  HMMA.16816.F32 R68, R16.reuse, R118, R56 ;  /* 0x000000761044723c */ /* 0x040fe20000001838 */
[----:B------:R-:W5:Y:S07]  /*2b90*/  LDSM.16.M88.4 R56, [R221] ;  /* 0x00000000dd38783b */ /* 0x000f6e0000000200 */
[C---:B------:R-:W-:Y:S01]  /*2ba0*/  HMMA.16816.F32 R72, R16.reuse, R116, R52 ;  /* 0x000000741048723c */ /* 0x040fe20000001834 */
[----:B------:R-:W-:Y:S04]  /*2bb0*/  LDSM.16.M88.4 R52, [R221+0x800] ;  /* 0x00080000dd34783b */ /* 0x000fe80000000200 */
[----:B------:R-:W-:Y:S03]  /*2bc0*/  LDSM.16.M88.4 R116, [R227+0x4000] ;  /* 0x00400000e374783b */ /* 0x000fe60000000200 */
[----:B------:R-:W-:Y:S01]  /*2bd0*/  HMMA.16816.F32 R60, R16, R120, R88 ;  /* 0x00000078103c723c */ /* 0x000fe20000001858 */
[----:B------:R-:W-:Y:S07]  /*2be0*/  LDSM.16.M88.4 R120, [R227+0x4800] ;  /* 0x00480000e378783b */ /* 0x000fee0000000200 */
[C---:B-1----:R-:W-:Y:S01]  /*2bf0*/  HMMA.16816.F32 R28, R8.reuse, R20, R104 ;  /* 0x00000014081c723c */ /* 0x042fe20000001868 */
[----:B------:R-:W-:Y:S07]  /*2c00*/  LDSM.16.M88.4 R104, [R221+0x1000] ;  /* 0x00100000dd68783b */ /* 0x000fee0000000200 */
[C---:B------:R-:W-:Y:S01]  /*2c10*/  HMMA.16816.F32 R24, R8.reuse, R22, R108 ;  /* 0x000000160818723c */ /* 0x040fe2000000186c */
[----:B------:R-:W1:Y:S07]  /*2c20*/  LDSM.16.M88.4 R108, [R221+0x1800] ;  /* 0x00180000dd6c783b */ /* 0x000e6e0000000200 */
[C---:B--2---:R-:W-:Y:S08]  /*2c30*/  HMMA.16816.F32 R88, R8.reuse, R44, R92 ;  /* 0x0000002c0858723c */ /* 0x044ff0000000185c */
[C---:B------:R-:W-:Y:S08]  /*2c40*/  HMMA.16816.F32 R84, R8.reuse, R46, R84 ;  /* 0x0000002e0854723c */ /* 0x040ff00000001854 */
[C---:B----4-:R-:W-:Y:S08]  /*2c50*/  HMMA.16816.F32 R80, R8.reuse, R40, R80 ;  /* 0x000000280850723c */ /* 0x050ff00000001850 */
[C---:B------:R-:W-:Y:S08]  /*2c60*/  HMMA.16816.F32 R44, R8.reuse, R42, R76 ;  /* 0x0000002a082c723c */ /* 0x040ff0000000184c */
[C---:B------:R-:W-:Y:S01]  /*2c70*/  HMMA.16816.F32 R40, R8.reuse, R48, R72 ;  /* 0x000000300828723c */ /* 0x040fe20000001848 */
[----:B------:R-:W-:Y:S07]  /*2c80*/  LDSM.16.M88.4 R72, [R216+0x11100] ;  /* 0x01110000d848783b */ /* 0x000fee0000000200 */
[C---:B------:R-:W-:Y:S08]  /*2c90*/  HMMA.16816.F32 R68, R8.reuse, R50, R68 ;  /* 0x000000320844723c */ /* 0x040ff00000001844 */
[C---:B------:R-:W-:Y:S08]  /*2ca0*/  HMMA.16816.F32 R20, R8.reuse, R32, R100 ;  /* 0x000000200814723c */ /* 0x040ff00000001864 */
[C---:B------:R-:W-:Y:S01]  /*2cb0*/  HMMA.16816.F32 R48, R8.reuse, R66, R36 ;  /* 0x000000420830723c */ /* 0x040fe20000001824 */
[----:B------:R-:W2:Y:S07]  /*2cc0*/  LDSM.16.M88.4 R36, [R221+0x2800] ;  /* 0x00280000dd24783b */ /* 0x000eae0000000200 */
[C---:B------:R-:W-:Y:S08]  /*2cd0*/  HMMA.16816.F32 R16, R8.reuse, R34, R96 ;  /* 0x000000220810723c */ /* 0x040ff00000001860 */
[----:B------:R-:W-:Y:S01]  /*2ce0*/  HMMA.16816.F32 R100, R8, R64, R60 ;  /* 0x000000400864723c */ /* 0x000fe2000000183c */
[----:B------:R-:W4:Y:S07]  /*2cf0*/  LDSM.16.M88.4 R8, [R223+0x1c100] ;  /* 0x01c10000df08783b */ /* 0x000f2e0000000200 */
[C---:B-----5:R-:W-:Y:S01]  /*2d00*/  HMMA.16816.F32 R96, R12.reuse, R56, R28 ;  /* 0x000000380c60723c */ /* 0x060fe2000000181c */
[----:B------:R-:W5:Y:S07]  /*2d10*/  LDSM.16.M88.4 R28, [R216+0xf100] ;  /* 0x00f10000d81c783b */ /* 0x000f6e0000000200 */
[C---:B------:R-:W-:Y:S01]  /*2d20*/  HMMA.16816.F32 R92, R12.reuse, R58, R24 ;  /* 0x0000003a0c5c723c */ /* 0x040fe20000001818 */
[----:B------:R-:W2:Y:S04]  /*2d30*/  LDSM.16.M88.4 R56, [R216+0x10900] ;  /* 0x01090000d838783b */ /* 0x000ea80000000200 */
[----:B------:R-:W2:Y:S03]  /*2d40*/  LDSM.16.M88.4 R24, [R216+0xf900] ;  /* 0x00f90000d818783b */ /* 0x000ea60000000200 */
[C---:B------:R-:W-:Y:S08]  /*2d50*/  HMMA.16816.F32 R64, R12.reuse, R112, R40 ;  /* 0x000000700c40723c */ /* 0x040ff00000001828 */
[C---:B-1----:R-:W-:Y:S08]  /*2d60*/  HMMA.16816.F32 R80, R12.reuse, R108, R80 ;  /* 0x0000006c0c50723c */ /* 0x042ff00000001850 */
[C---:B------:R-:W-:Y:S01]  /*2d70*/  HMMA.16816.F32 R76, R12.reuse, R110, R44 ;  /* 0x0000006e0c4c723c */ /* 0x040fe2000000182c */
[----:B------:R-:W1:Y:S04]  /*2d80*/  LDSM.16.M88.4 R44, [R216+0x10100] ;  /* 0x01010000d82c783b */ /* 0x000e680000000200 */
[----:B------:R-:W-:Y:S03]  /*2d90*/  LDSM.16.M88.4 R108, [R227+0x3800] ;  /* 0x00380000e36c783b */ /* 0x000fe60000000200 */
[C---:B------:R-:W-:Y:S01]  /*2da0*/  HMMA.16816.F32 R32, R12.reuse, R52, R20 ;  /* 0x000000340c20723c */ /* 0x040fe20000001814 */
[----:B------:R-:W-:Y:S07]  /*2db0*/  LDSM.16.M88.4 R20, [R224+0x1c100] ;  /* 0x01c10000e014783b */ /* 0x000fee0000000200 */
[C---:B------:R-:W-:Y:S01]  /*2dc0*/  HMMA.16816.F32 R60, R12.reuse, R114, R68 ;  /* 0x000000720c3c723c */ /* 0x040fe20000001844 */
[----:B------:R-:W1:Y:S04]  /*2dd0*/  LDSM.16.M88.4 R112, [R227+0x3000] ;  /* 0x00300000e370783b */ /* 0x000e680000000200 */
[----:B------:R-:W1:Y:S03]  /*2de0*/  LDSM.16.M88.4 R68, [R216+0x11900] ;  /* 0x01190000d844783b */ /* 0x000e660000000200 */
[C---:B------:R-:W-:Y:S08]  /*2df0*/  HMMA.16816.F32 R16, R12.reuse, R54, R16 ;  /* 0x000000360c10723c */ /* 0x040ff00000001810 */
[----:B--2---:R-:W-:Y:S08]  /*2e00*/  HMMA.16816.F32 R52, R12, R36, R100 ;  /* 0x000000240c34723c */ /* 0x004ff00000001864 */
[----:B----4-:R-:W-:Y:S01]  /*2e10*/  HMMA.16816.F32 R100, R8, R72, R64 ;  /* 0x000000480864723c */ /* 0x010fe20000001840 */
[----:B------:R-:W2:Y:S07]  /*2e20*/  LDSM.16.M88.4 R64, [R227+0x5000] ;  /* 0x00500000e340783b */ /* 0x000eae0000000200 */
[C---:B------:R-:W-:Y:S08]  /*2e30*/  HMMA.16816.F32 R84, R12.reuse, R106, R84 ;  /* 0x0000006a0c54723c */ /* 0x040ff00000001854 */
[C---:B------:R-:W-:Y:S08]  /*2e40*/  HMMA.16816.F32 R88, R12.reuse, R104, R88 ;  /* 0x000000680c58723c */ /* 0x040ff00000001858 */
[----:B------:R-:W-:Y:S08]  /*2e50*/  HMMA.16816.F32 R48, R12, R38, R48 ;  /* 0x000000260c30723c */ /* 0x000ff00000001830 */
[C---:B-----5:R-:W-:Y:S08]  /*2e60*/  HMMA.16816.F32 R40, R8.reuse, R28, R96 ;  /* 0x0000001c0828723c */ /* 0x060ff00000001860 */
[C---:B------:R-:W-:Y:S08]  /*2e70*/  HMMA.16816.F32 R12, R8.reuse, R56, R80 ;  /* 0x00000038080c723c */ /* 0x040ff00000001850 */
[C---:B------:R-:W-:Y:S08]  /*2e80*/  HMMA.16816.F32 R36, R8.reuse, R30, R92 ;  /* 0x0000001e0824723c */ /* 0x040ff0000000185c */
[C---:B------:R-:W-:Y:S08]  /*2e90*/  HMMA.16816.F32 R32, R8.reuse, R24, R32 ;  /* 0x000000180820723c */ /* 0x040ff00000001820 */
[C---:B------:R-:W-:Y:S08]  /*2ea0*/  HMMA.16816.F32 R104, R8.reuse, R58, R76 ;  /* 0x0000003a0868723c */ /* 0x040ff0000000184c */
[C---:B------:R-:W-:Y:S01]  /*2eb0*/  HMMA.16816.F32 R96, R8.reuse, R74, R60 ;  /* 0x0000004a0860723c */ /* 0x040fe2000000183c */
[----:B------:R-:W4:Y:S07]  /*2ec0*/  LDSM.16.M88.4 R60, [R227+0x5800] ;  /* 0x00580000e33c783b */ /* 0x000f2e0000000200 */
[C---:B------:R-:W-:Y:S08]  /*2ed0*/  HMMA.16816.F32 R28, R8.reuse, R26, R16 ;  /* 0x0000001a081c723c */ /* 0x040ff00000001810 */
[C---:B-1----:R-:W-:Y:S08]  /*2ee0*/  HMMA.16816.F32 R16, R8.reuse, R46, R84 ;  /* 0x0000002e0810723c */ /* 0x042ff00000001854 */
[----:B------:R-:W-:Y:S01]  /*2ef0*/  HMMA.16816.F32 R24, R8, R44, R88 ;  /* 0x0000002c0818723c */ /* 0x000fe20000001858 */
[----:B------:R-:W-:Y:S07]  /*2f00*/  LDSM.16.M88.4 R44, [R222+0x10900] ;  /* 0x01090000de2c783b */ /* 0x000fee0000000200 */
[----:B------:R-:W-:Y:S08]  /*2f10*/  HMMA.16816.F32 R84, R20, R112, R40 ;  /* 0x000000701454723c */ /* 0x000ff00000001828 */
[C---:B------:R-:W-:Y:S01]  /*2f20*/  HMMA.16816.F32 R92, R8.reuse, R68, R52 ;  /* 0x00000044085c723c */ /* 0x040fe20000001834 */
[----:B------:R-:W-:Y:S07]  /*2f30*/  LDSM.16.M88.4 R52, [R222+0xf900] ;  /* 0x00f90000de34783b */ /* 0x000fee0000000200 */
[----:B------:R-:W-:Y:S01]  /*2f40*/  HMMA.16816.F32 R88, R8, R70, R48 ;  /* 0x000000460858723c */ /* 0x000fe20000001830 */
[----:B------:R-:W-:Y:S04]  /*2f50*/  LDSM.16.M88.4 R8, [R226+0x1c100] ;  /* 0x01c10000e208783b */ /* 0x000fe80000000200 */
[----:B------:R-:W-:Y:S03]  /*2f60*/  LDSM.16.M88.4 R48, [R222+0x10100] ;  /* 0x01010000de30783b */ /* 0x000fe60000000200 */
[C---:B------:R-:W-:Y:S01]  /*2f70*/  HMMA.16816.F32 R40, R20.reuse, R120, R12 ;  /* 0x000000781428723c */ /* 0x040fe2000000180c */
[----:B------:R-:W1:Y:S07]  /*2f80*/  LDSM.16.M88.4 R12, [R222+0xf100] ;  /* 0x00f10000de0c783b */ /* 0x000e6e0000000200 */
[C---:B------:R-:W-:Y:S01]  /*2f90*/  HMMA.16816.F32 R80, R20.reuse, R114, R36 ;  /* 0x000000721450723c */ /* 0x040fe20000001824 */
[----:B------:R-:W-:Y:S07]  /*2fa0*/  LDSM.16.M88.4 R112, [R221+0x3800] ;  /* 0x00380000dd70783b */ /* 0x000fee0000000200 */
[C---:B------:R-:W-:Y:S08]  /*2fb0*/  HMMA.16816.F32 R76, R20.reuse, R108, R32 ;  /* 0x0000006c144c723c */ /* 0x040ff00000001820 */
[C---:B------:R-:W-:Y:S01]  /*2fc0*/  HMMA.16816.F32 R36, R20.reuse, R122, R104 ;  /* 0x0000007a1424723c */ /* 0x040fe20000001868 */
[----:B------:R-:W5:Y:S07]  /*2fd0*/  LDSM.16.M88.4 R104, [R222+0x11100] ;  /* 0x01110000de68783b */ /* 0x000f6e0000000200 */
[C---:B--2---:R-:W-:Y:S01]  /*2fe0*/  HMMA.16816.F32 R32, R20.reuse, R64, R100 ;  /* 0x000000401420723c */ /* 0x044fe20000001864 */
[----:B------:R-:W2:Y:S07]  /*2ff0*/  LDSM.16.M88.4 R100, [R222+0x11900] ;  /* 0x01190000de64783b */ /* 0x000eae0000000200 */
[C---:B------:R-:W-:Y:S01]  /*3000*/  HMMA.16816.F32 R72, R20.reuse, R110, R28 ;  /* 0x0000006e1448723c */ /* 0x040fe2000000181c */
[----:B------:R-:W-:Y:S07]  /*3010*/  LDSM.16.M88.4 R108, [R221+0x3000] ;  /* 0x00300000dd6c783b */ /* 0x000fee0000000200 */
[C---:B------:R-:W-:Y:S08]  /*3020*/  HMMA.16816.F32 R68, R20.reuse, R116, R24 ;  /* 0x000000741444723c */ /* 0x040ff00000001818 */
[C---:B------:R-:W-:Y:S01]  /*3030*/  HMMA.16816.F32 R56, R20.reuse, R118, R16 ;  /* 0x000000761438723c */ /* 0x040fe20000001810 */
[----:B------:R-:W2:Y:S07]  /*3040*/  LDSM.16.M88.4 R16, [R225+0x1c100] ;  /* 0x01c10000e110783b */ /* 0x000eae0000000200 */
[C---:B------:R-:W-:Y:S08]  /*3050*/  HMMA.16816.F32 R28, R20.reuse, R66, R96 ;  /* 0x00000042141c723c */ /* 0x040ff00000001860 */
[C---:B----4-:R-:W-:Y:S08]  /*3060*/  HMMA.16816.F32 R92, R20.reuse, R60, R92 ;  /* 0x0000003c145c723c */ /* 0x050ff0000000185c */
[----:B------:R-:W-:Y:S08]  /*3070*/  HMMA.16816.F32 R24, R20, R62, R88 ;  /* 0x0000003e1418723c */ /* 0x000ff00000001858 */
[C---:B-1----:R-:W-:Y:S08]  /*3080*/  HMMA.16816.F32 R20, R8.reuse, R12, R84 ;  /* 0x0000000c0814723c */ /* 0x042ff00000001854 */
[C---:B------:R-:W-:Y:S08]  /*3090*/  HMMA.16816.F32 R12, R8.reuse, R14, R80 ;  /* 0x0000000e080c723c */ /* 0x040ff00000001850 */
[C---:B------:R-:W-:Y:S08]  /*30a0*/  HMMA.16816.F32 R64, R8.reuse, R52, R76 ;  /* 0x000000340840723c */ /* 0x040ff0000000184c */
[C---:B------:R-:W-:Y:S01]  /*30b0*/  HMMA.16816.F32 R80, R8.reuse, R54, R72 ;  /* 0x000000360850723c */ /* 0x040fe20000001848 */
[----:B------:R-:W1:Y:S07]  /*30c0*/  LDSM.16.M88.4 R52, [R221+0x4800] ;  /* 0x00480000dd34783b */ /* 0x000e6e0000000200 */
[C---:B------:R-:W-:Y:S08]  /*30d0*/  HMMA.16816.F32 R96, R8.reuse, R48, R68 ;  /* 0x000000300860723c */ /* 0x040ff00000001844 */
[C---:B------:R-:W-:Y:S08]  /*30e0*/  HMMA.16816.F32 R84, R8.reuse, R50, R56 ;  /* 0x000000320854723c */ /* 0x040ff00000001838 */
[C---:B------:R-:W-:Y:S08]  /*30f0*/  HMMA.16816.F32 R88, R8.reuse, R44, R40 ;  /* 0x0000002c0858723c */ /* 0x040ff00000001828 */
[C---:B------:R-:W-:Y:S01]  /*3100*/  HMMA.16816.F32 R76, R8.reuse, R46, R36 ;  /* 0x0000002e084c723c */ /* 0x040fe20000001824 */
[----:B------:R-:W-:Y:S07]  /*3110*/  LDSM.16.M88.4 R44, [R221+0x4000] ;  /* 0x00400000dd2c783b */ /* 0x000fee0000000200 */
[C---:B-----5:R-:W-:Y:S08]  /*3120*/  HMMA.16816.F32 R72, R8.reuse, R104, R32 ;  /* 0x000000680848723c */ /* 0x060ff00000001820 */
[C---:B------:R-:W-:Y:S08]  /*3130*/  HMMA.16816.F32 R68, R8.reuse, R106, R28 ;  /* 0x0000006a0844723c */ /* 0x040ff0000000181c */
[C---:B--2---:R-:W-:Y:S08]  /*3140*/  HMMA.16816.F32 R56, R8.reuse, R100, R92 ;  /* 0x000000640838723c */ /* 0x044ff0000000185c */
[----:B------:R-:W-:Y:S01]  /*3150*/  HMMA.16816.F32 R60, R8, R102, R24 ;  /* 0x00000066083c723c */ /* 0x000fe20000001818 */
[----:B------:R-:W2:Y:S04]  /*3160*/  LDSM.16.M88.4 R8, [R221+0x5800] ;  /* 0x00580000dd08783b */ /* 0x000ea80000000200 */
[----:B------:R-:W-:Y:S03]  /*3170*/  LDSM.16.M88.4 R24, [R216+0x12100] ;  /* 0x01210000d818783b */ /* 0x000fe60000000200 */
[C---:B------:R-:W-:Y:S01]  /*3180*/  HMMA.16816.F32 R40, R16.reuse, R108, R20 ;  /* 0x0000006c1028723c */ /* 0x040fe20000001814 */
[----:B------:R-:W4:Y:S07]  /*3190*/  LDSM.16.M88.4 R20, [R221+0x5000] ;  /* 0x00500000dd14783b */ /* 0x000f2e0000000200 */
[C---:B------:R-:W-:Y:S01]  /*31a0*/  HMMA.16816.F32 R36, R16.reuse, R110, R12 ;  /* 0x0000006e1024723c */ /* 0x040fe2000000180c */
[----:B------:R-:W5:Y:S07]  /*31b0*/  LDSM.16.M88.4 R12, [R223+0x20100] ;  /* 0x02010000df0c783b */ /* 0x000f6e0000000200 */
[C---:B-1----:R-:W-:Y:S08]  /*31c0*/  HMMA.16816.F32 R100, R16.reuse, R52, R88 ;  /* 0x000000341064723c */ /* 0x042ff00000001858 */
[C---:B------:R-:W-:Y:S01]  /*31d0*/  HMMA.16816.F32 R108, R16.reuse, R54, R76 ;  /* 0x00000036106c723c */ /* 0x040fe2000000184c */
[----:B------:R-:W1:Y:S04]  /*31e0*/  LDSM.16.M88.4 R52, [R216+0x13100] ;  /* 0x01310000d834783b */ /* 0x000e680000000200 */
[----:B------:R-:W-:Y:S03]  /*31f0*/  LDSM.16.M88.4 R76, [R227+0x7000] ;  /* 0x00700000e34c783b */ /* 0x000fe60000000200 */
[C---:B------:R-:W-:Y:S08]  /*3200*/  HMMA.16816.F32 R32, R16.reuse, R112, R64 ;  /* 0x000000701020723c */ /* 0x040ff00000001840 */
[C---:B--2---:R-:W-:Y:S01]  /*3210*/  HMMA.16816.F32 R120, R16.reuse, R8, R56 ;  /* 0x000000081078723c */ /* 0x044fe20000001838 */
[----:B------:R-:W2:Y:S07]  /*3220*/  LDSM.16.M88.4 R56, [R216+0x13900] ;  /* 0x01390000d838783b */ /* 0x000eae0000000200 */
[C---:B------:R-:W-:Y:S08]  /*3230*/  HMMA.16816.F32 R48, R16.reuse, R44, R96 ;  /* 0x0000002c1030723c */ /* 0x040ff00000001860 */
[C---:B------:R-:W-:Y:S01]  /*3240*/  HMMA.16816.F32 R64, R16.reuse, R46, R84 ;  /* 0x0000002e1040723c */ /* 0x040fe20000001854 */
[----:B------:R-:W1:Y:S07]  /*3250*/  LDSM.16.M88.4 R44, [R216+0x12900] ;  /* 0x01290000d82c783b */ /* 0x000e6e0000000200 */
[C---:B------:R-:W-:Y:S08]  /*3260*/  HMMA.16816.F32 R28, R16.reuse, R114, R80 ;  /* 0x00000072101c723c */ /* 0x040ff00000001850 */
[C---:B----4-:R-:W-:Y:S08]  /*3270*/  HMMA.16816.F32 R96, R16.reuse, R20, R72 ;  /* 0x000000141060723c */ /* 0x050ff00000001848 */
[C---:B------:R-:W-:Y:S01]  /*3280*/  HMMA.16816.F32 R104, R16.reuse, R22, R68 ;  /* 0x000000161068723c */ /* 0x040fe20000001844 */
[----:B------:R-:W-:Y:S04]  /*3290*/  LDSM.16.M88.4 R20, [R216+0x14900] ;  /* 0x01490000d814783b */ /* 0x000fe80000000200 */
[----:B------:R-:W-:Y:S03]  /*32a0*/  LDSM.16.M88.4 R68, [R227+0x7800] ;  /* 0x00780000e344783b */ /* 0x000fe60000000200 */
[----:B------:R-:W-:Y:S01]  /*32b0*/  HMMA.16816.F32 R116, R16, R10, R60 ;  /* 0x0000000a1074723c */ /* 0x000fe2000000183c */
[----:B------:R-:W4:Y:S04]  /*32c0*/  LDSM.16.M88.4 R16, [R216+0x14100] ;  /* 0x01410000d810783b */ /* 0x000f280000000200 */
[----:B------:R-:W-:Y:S03]  /*32d0*/  LDSM.16.M88.4 R8, [R224+0x20100] ;  /* 0x02010000e008783b */ /* 0x000fe60000000200 */
[C---:B-----5:R-:W-:Y:S01]  /*32e0*/  HMMA.16816.F32 R112, R12.reuse, R24, R40 ;  /* 0x000000180c70723c */ /* 0x060fe20000001828 */
[----:B------:R-:W-:Y:S07]  /*32f0*/  LDSM.16.M88.4 R40, [R227+0x6800] ;  /* 0x00680000e328783b */ /* 0x000fee0000000200 */
[C---:B------:R-:W-:Y:S01]  /*3300*/  HMMA.16816.F32 R92, R12.reuse, R26, R36 ;  /* 0x0000001a0c5c723c */ /* 0x040fe20000001824 */
[----:B------:R-:W5:Y:S07]  /*3310*/  LDSM.16.M88.4 R24, [R227+0x6000] ;  /* 0x00600000e318783b */ /* 0x000f6e0000000200 */
[C---:B-1----:R-:W-:Y:S08]  /*3320*/  HMMA.16816.F32 R72, R12.reuse, R54, R64 ;  /* 0x000000360c48723c */ /* 0x042ff00000001840 */
[C---:B------:R-:W-:Y:S01]  /*3330*/  HMMA.16816.F32 R80, R12.reuse, R52, R48 ;  /* 0x000000340c50723c */ /* 0x040fe20000001830 */
[----:B------:R-:W-:Y:S07]  /*3340*/  LDSM.16.M88.4 R48, [R227+0x8800] ;  /* 0x00880000e330783b */ /* 0x000fee0000000200 */
[C---:B--2---:R-:W-:Y:S01]  /*3350*/  HMMA.16816.F32 R64, R12.reuse, R56, R100 ;  /* 0x000000380c40723c */ /* 0x044fe20000001864 */
[----:B------:R-:W-:Y:S07]  /*3360*/  LDSM.16.M88.4 R100, [R222+0x13900] ;  /* 0x01390000de64783b */ /* 0x000fee0000000200 */
[C---:B------:R-:W-:Y:S01]  /*3370*/  HMMA.16816.F32 R60, R12.reuse, R58, R108 ;  /* 0x0000003a0c3c723c */ /* 0x040fe2000000186c */
[----:B------:R-:W1:Y:S04]  /*3380*/  LDSM.16.M88.4 R56, [R227+0x8000] ;  /* 0x00800000e338783b */ /* 0x000e680000000200 */
[----:B------:R-:W-:Y:S03]  /*3390*/  LDSM.16.M88.4 R108, [R222+0x14100] ;  /* 0x01410000de6c783b */ /* 0x000fe60000000200 */
[C---:B------:R-:W-:Y:S08]  /*33a0*/  HMMA.16816.F32 R88, R12.reuse, R44, R32 ;  /* 0x0000002c0c58723c */ /* 0x040ff00000001820 */
[C---:B------:R-:W-:Y:S08]  /*33b0*/  HMMA.16816.F32 R84, R12.reuse, R46, R28 ;  /* 0x0000002e0c54723c */ /* 0x040ff0000000181c */
[C---:B----4-:R-:W-:Y:S01]  /*33c0*/  HMMA.16816.F32 R52, R12.reuse, R16, R96 ;  /* 0x000000100c34723c */ /* 0x050fe20000001860 */
[----:B------:R-:W-:Y:S07]  /*33d0*/  LDSM.16.M88.4 R96, [R222+0x12100] ;  /* 0x01210000de60783b */ /* 0x000fee0000000200 */
[C---:B------:R-:W-:Y:S01]  /*33e0*/  HMMA.16816.F32 R44, R12.reuse, R18, R104 ;  /* 0x000000120c2c723c */ /* 0x040fe20000001868 */
[----:B------:R-:W2:Y:S04]  /*33f0*/  LDSM.16.M88.4 R16, [R226+0x20100] ;  /* 0x02010000e210783b */ /* 0x000ea80000000200 */
[----:B------:R-:W-:Y:S03]  /*3400*/  LDSM.16.M88.4 R104, [R222+0x12900] ;  /* 0x01290000de68783b */ /* 0x000fe60000000200 */
[C---:B------:R-:W-:Y:S01]  /*3410*/  HMMA.16816.F32 R36, R12.reuse, R20, R120 ;  /* 0x000000140c24723c */ /* 0x040fe20000001878 */
[----:B------:R-:W4:Y:S07]  /*3420*/  LDSM.16.M88.4 R120, [R222+0x13100] ;  /* 0x01310000de78783b */ /* 0x000f2e0000000200 */
[----:B------:R-:W-:Y:S08]  /*3430*/  HMMA.16816.F32 R32, R12, R22, R116 ;  /* 0x000000160c20723c */ /* 0x000ff00000001874 */
        /* <DEDUP_REMOVED lines=8> */
[C---:B-1----:R-:W-:Y:S01]  /*34c0*/  HMMA.16816.F32 R80, R8.reuse, R56, R52 ;  /* 0x000000380850723c */ /* 0x042fe20000001834 */
[----:B------:R-:W-:Y:S07]  /*34d0*/  LDSM.16.M88.4 R52, [R222+0x14900] ;  /* 0x01490000de34783b */ /* 0x000fee0000000200 */
[C---:B------:R-:W-:Y:S01]  /*34e0*/  HMMA.16816.F32 R76, R8.reuse, R58, R44 ;  /* 0x0000003a084c723c */ /* 0x040fe2000000182c */
[----:B------:R-:W-:Y:S07]  /*34f0*/  LDSM.16.M88.4 R44, [R221+0x6800] ;  /* 0x00680000dd2c783b */ /* 0x000fee0000000200 */
[C---:B------:R-:W-:Y:S01]  /*3500*/  HMMA.16816.F32 R72, R8.reuse, R48, R36 ;  /* 0x000000300848723c */ /* 0x040fe20000001824 */
[----:B------:R-:W-:Y:S07]  /*3510*/  LDSM.16.M88.4 R36, [R221+0x7800] ;  /* 0x00780000dd24783b */ /* 0x000fee0000000200 */
[----:B------:R-:W-:Y:S01]  /*3520*/  HMMA.16816.F32 R68, R8, R50, R32 ;  /* 0x000000320844723c */ /* 0x000fe20000001820 */
[----:B------:R-:W-:Y:S04]  /*3530*/  LDSM.16.M88.4 R8, [R225+0x20100] ;  /* 0x02010000e108783b */ /* 0x000fe80000000200 */
[----:B------:R-:W1:Y:S03]  /*3540*/  LDSM.16.M88.4 R48, [R221+0x6000] ;  /* 0x00600000dd30783b */ /* 0x000e660000000200 */
[C---:B--2---:R-:W-:Y:S08]  /*3550*/  HMMA.16816.F32 R64, R16.reuse, R96, R28 ;  /* 0x000000601040723c */ /* 0x044ff0000000181c */
[C---:B------:R-:W-:Y:S08]  /*3560*/  HMMA.16816.F32 R60, R16.reuse, R98, R24 ;  /* 0x00000062103c723c */ /* 0x040ff00000001818 */
[C---:B----4-:R-:W-:Y:S01]  /*3570*/  HMMA.16816.F32 R28, R16.reuse, R120, R40 ;  /* 0x00000078101c723c */ /* 0x050fe20000001828 */
[----:B------:R-:W2:Y:S07]  /*3580*/  LDSM.16.M88.4 R40, [R221+0x7000] ;  /* 0x00700000dd28783b */ /* 0x000eae0000000200 */
[C---:B------:R-:W-:Y:S08]  /*3590*/  HMMA.16816.F32 R24, R16.reuse, R122, R84 ;  /* 0x0000007a1018723c */ /* 0x040ff00000001854 */
[C---:B------:R-:W-:Y:S08]  /*35a0*/  HMMA.16816.F32 R56, R16.reuse, R104, R20 ;  /* 0x000000681038723c */ /* 0x040ff00000001814 */
[C---:B------:R-:W-:Y:S08]  /*35b0*/  HMMA.16816.F32 R20, R16.reuse, R100, R88 ;  /* 0x000000641014723c */ /* 0x040ff00000001858 */
[C---:B------:R-:W-:Y:S08]  /*35c0*/  HMMA.16816.F32 R88, R16.reuse, R108, R80 ;  /* 0x0000006c1058723c */ /* 0x040ff00000001850 */
[C---:B------:R-:W-:Y:S01]  /*35d0*/  HMMA.16816.F32 R32, R16.reuse, R106, R12 ;  /* 0x0000006a1020723c */ /* 0x040fe2000000180c */
[----:B------:R-:W4:Y:S04]  /*35e0*/  LDSM.16.M88.4 R104, [R221+0x8800] ;  /* 0x00880000dd68783b */ /* 0x000f280000000200 */
[----:B------:R-:W-:Y:S03]  /*35f0*/  LDSM.16.M88.4 R12, [R223+0x24100] ;  /* 0x02410000df0c783b */ /* 0x000fe60000000200 */
[C---:B------:R-:W-:Y:S01]  /*3600*/  HMMA.16816.F32 R80, R16.reuse, R110, R76 ;  /* 0x0000006e1050723c */ /* 0x040fe2000000184c */
[----:B------:R-:W-:Y:S07]  /*3610*/  LDSM.16.M88.4 R108, [R216+0x15100] ;  /* 0x01510000d86c783b */ /* 0x000fee0000000200 */
[----:B------:R-:W-:Y:S01]  /*3620*/  HMMA.16816.F32 R92, R16, R102, R92 ;  /* 0x00000066105c723c */ /* 0x000fe2000000185c */
[----:B------:R-:W5:Y:S07]  /*3630*/  LDSM.16.M88.4 R100, [R221+0x8000] ;  /* 0x00800000dd64783b */ /* 0x000f6e0000000200 */
[C---:B-1----:R-:W-:Y:S08]  /*3640*/  HMMA.16816.F32 R84, R8.reuse, R48, R64 ;  /* 0x000000300854723c */ /* 0x042ff00000001840 */
[----:B------:R-:W-:Y:S01]  /*3650*/  HMMA.16816.F32 R76, R8, R50, R60 ;  /* 0x00000032084c723c */ /* 0x000fe2000000183c */
[----:B------:R-:W1:Y:S07]  /*3660*/  LDSM.16.M88.4 R48, [R216+0x16100] ;  /* 0x01610000d830783b */ /* 0x000e6e0000000200 */
[C---:B------:R-:W-:Y:S08]  /*3670*/  HMMA.16816.F32 R96, R16.reuse, R52, R72 ;  /* 0x000000341060723c */ /* 0x040ff00000001848 */
[----:B------:R-:W-:Y:S01]  /*3680*/  HMMA.16816.F32 R16, R16, R54, R68 ;  /* 0x000000361010723c */ /* 0x000fe20000001844 */
[----:B------:R-:W1:Y:S07]  /*3690*/  LDSM.16.M88.4 R52, [R216+0x15900] ;  /* 0x01590000d834783b */ /* 0x000e6e0000000200 */
[C---:B--2---:R-:W-:Y:S01]  /*36a0*/  HMMA.16816.F32 R60, R8.reuse, R42, R24 ;  /* 0x0000002a083c723c */ /* 0x044fe20000001818 */
[----:B------:R-:W-:Y:S07]  /*36b0*/  LDSM.16.M88.4 R24, [R216+0x17100] ;  /* 0x01710000d818783b */ /* 0x000fee0000000200 */
[C---:B------:R-:W-:Y:S08]  /*36c0*/  HMMA.16816.F32 R72, R8.reuse, R44, R56 ;  /* 0x0000002c0848723c */ /* 0x040ff00000001838 */
[C---:B------:R-:W-:Y:S01]  /*36d0*/  HMMA.16816.F32 R68, R8.reuse, R46, R32 ;  /* 0x0000002e0844723c */ /* 0x040fe20000001820 */
[----:B------:R-:W2:Y:S07]  /*36e0*/  LDSM.16.M88.4 R44, [R216+0x16900] ;  /* 0x01690000d82c783b */ /* 0x000eae0000000200 */
[C---:B------:R-:W-:Y:S01]  /*36f0*/  HMMA.16816.F32 R56, R8.reuse, R36, R20 ;  /* 0x000000240838723c */ /* 0x040fe20000001814 */
[----:B------:R-:W1:Y:S07]  /*3700*/  LDSM.16.M88.4 R20, [R216+0x17900] ;  /* 0x01790000d814783b */ /* 0x000e6e0000000200 */
[C---:B------:R-:W-:Y:S08]  /*3710*/  HMMA.16816.F32 R64, R8.reuse, R40, R28 ;  /* 0x000000280840723c */ /* 0x040ff0000000181c */
[C---:B------:R-:W-:Y:S08]  /*3720*/  HMMA.16816.F32 R40, R8.reuse, R38, R92 ;  /* 0x000000260828723c */ /* 0x040ff0000000185c */
[C---:B----4-:R-:W-:Y:S08]  /*3730*/  HMMA.16816.F32 R28, R8.reuse, R104, R96 ;  /* 0x00000068081c723c */ /* 0x050ff00000001860 */
[C---:B------:R-:W-:Y:S08]  /*3740*/  HMMA.16816.F32 R16, R8.reuse, R106, R16 ;  /* 0x0000006a0810723c */ /* 0x040ff00000001810 */
[C---:B-----5:R-:W-:Y:S01]  /*3750*/  HMMA.16816.F32 R36, R8.reuse, R100, R88 ;  /* 0x000000640824723c */ /* 0x060fe20000001858 */
[----:B------:R-:W-:Y:S07]  /*3760*/  LDSM.16.M88.4 R88, [R227+0x9000] ;  /* 0x00900000e358783b */ /* 0x000fee0000000200 */
[----:B------:R-:W-:Y:S01]  /*3770*/  HMMA.16816.F32 R32, R8, R102, R80 ;  /* 0x000000660820723c */ /* 0x000fe20000001850 */
[----:B------:R-:W-:Y:S07]  /*3780*/  LDSM.16.M88.4 R8, [R224+0x24100] ;  /* 0x02410000e008783b */ /* 0x000fee0000000200 */
[C---:B-1----:R-:W-:Y:S01]  /*3790*/  HMMA.16816.F32 R104, R12.reuse, R50, R60 ;  /* 0x000000320c68723c */ /* 0x042fe2000000183c */
[----:B------:R-:W1:Y:S07]  /*37a0*/  LDSM.16.M88.4 R60, [R227+0xa000] ;  /* 0x00a00000e33c783b */ /* 0x000e6e0000000200 */
[C---:B------:R-:W-:Y:S01]  /*37b0*/  HMMA.16816.F32 R120, R12.reuse, R52, R72 ;  /* 0x000000340c78723c */ /* 0x040fe20000001848 */
[----:B------:R-:W4:Y:S07]  /*37c0*/  LDSM.16.M88.4 R72, [R227+0x9800] ;  /* 0x00980000e348783b */ /* 0x000f2e0000000200 */
[C---:B------:R-:W-:Y:S08]  /*37d0*/  HMMA.16816.F32 R84, R12.reuse, R108, R84 ;  /* 0x0000006c0c54723c */ /* 0x040ff00000001854 */
[C---:B------:R-:W-:Y:S01]  /*37e0*/  HMMA.16816.F32 R108, R12.reuse, R110, R76 ;  /* 0x0000006e0c6c723c */ /* 0x040fe2000000184c */
[----:B------:R-:W5:Y:S07]  /*37f0*/  LDSM.16.M88.4 R76, [R227+0xa800] ;  /* 0x00a80000e34c783b */ /* 0x000f6e0000000200 */
[C---:B------:R-:W-:Y:S01]  /*3800*/  HMMA.16816.F32 R116, R12.reuse, R54, R68 ;  /* 0x000000360c74723c */ /* 0x040fe20000001844 */
[----:B------:R-:W1:Y:S07]  /*3810*/  LDSM.16.M88.4 R68, [R227+0xb000] ;  /* 0x00b00000e344783b */ /* 0x000e6e0000000200 */
[C---:B------:R-:W-:Y:S01]  /*3820*/  HMMA.16816.F32 R112, R12.reuse, R48, R64 ;  /* 0x000000300c70723c */ /* 0x040fe20000001840 */
[----:B------:R-:W-:Y:S07]  /*3830*/  LDSM.16.M88.4 R48, [R222+0x15100] ;  /* 0x01510000de30783b */ /* 0x000fee0000000200 */
[C---:B--2---:R-:W-:Y:S01]  /*3840*/  HMMA.16816.F32 R100, R12.reuse, R44, R56 ;  /* 0x0000002c0c64723c */ /* 0x044fe20000001838 */
[----:B------:R-:W2:Y:S07]  /*3850*/  LDSM.16.M88.4 R56, [R227+0xb800] ;  /* 0x00b80000e338783b */ /* 0x000eae0000000200 */
[C---:B------:R-:W-:Y:S01]  /*3860*/  HMMA.16816.F32 R96, R12.reuse, R46, R40 ;  /* 0x0000002e0c60723c */ /* 0x040fe20000001828 */
[----:B------:R-:W-:Y:S04]  /*3870*/  LDSM.16.M88.4 R40, [R222+0x16100] ;  /* 0x01610000de28783b */ /* 0x000fe80000000200 */
[----:B------:R-:W-:Y:S03]  /*3880*/  LDSM.16.M88.4 R44, [R222+0x15900] ;  /* 0x01590000de2c783b */ /* 0x000fe60000000200 */
[C---:B------:R-:W-:Y:S08]  /*3890*/  HMMA.16816.F32 R92, R12.reuse, R24, R36 ;  /* 0x000000180c5c723c */ /* 0x040ff00000001824 */
[C---:B------:R-:W-:Y:S08]  /*38a0*/  HMMA.16816.F32 R80, R12.reuse, R26, R32 ;  /* 0x0000001a0c50723c */ /* 0x040ff00000001820 */
[C---:B------:R-:W-:Y:S08]  /*38b0*/  HMMA.16816.F32 R64, R12.reuse, R20, R28 ;  /* 0x000000140c40723c */ /* 0x040ff0000000181c */
[----:B------:R-:W-:Y:S01]  /*38c0*/  HMMA.16816.F32 R52, R12, R22, R16 ;  /* 0x000000160c34723c */ /* 0x000fe20000001810 */
[----:B------:R-:W2:Y:S07]  /*38d0*/  LDSM.16.M88.4 R12, [R226+0x24100] ;  /* 0x02410000e20c783b */ /* 0x000eae0000000200 */
[C---:B-1----:R-:W-:Y:S08]  /*38e0*/  HMMA.16816.F32 R16, R8.reuse, R62, R104 ;  /* 0x0000003e0810723c */ /* 0x042ff00000001868 */
[C---:B----4-:R-:W-:Y:S01]  /*38f0*/  HMMA.16816.F32 R28, R8.reuse, R72, R120 ;  /* 0x00000048081c723c */ /* 0x050fe20000001878 */
[----:B------:R-:W1:Y:S07]  /*3900*/  LDSM.16.M88.4 R120, [R222+0x16900] ;  /* 0x01690000de78783b */ /* 0x000e6e0000000200 */
[C---:B------:R-:W-:Y:S08]  /*3910*/  HMMA.16816.F32 R20, R8.reuse, R60, R112 ;  /* 0x0000003c0814723c */ /* 0x040ff00000001870 */
[C---:B-----5:R-:W-:Y:S08]  /*3920*/  HMMA.16816.F32 R60, R8.reuse, R76, R100 ;  /* 0x0000004c083c723c */ /* 0x060ff00000001864 */
[C---:B------:R-:W-:Y:S08]  /*3930*/  HMMA.16816.F32 R100, R8.reuse, R68, R92 ;  /* 0x000000440864723c */ /* 0x040ff0000000185c */
[C---:B--2---:R-:W-:Y:S08]  /*3940*/  HMMA.16816.F32 R92, R8.reuse, R56, R64 ;  /* 0x00000038085c723c */ /* 0x044ff00000001840 */
[C---:B------:R-:W-:Y:S08]  /*3950*/  HMMA.16816.F32 R36, R8.reuse, R88, R84 ;  /* 0x000000580824723c */ /* 0x040ff00000001854 */
[----:B------:R-:W-:Y:S01]  /*3960*/  HMMA.16816.F32 R32, R8, R90, R108 ;  /* 0x0000005a0820723c */ /* 0x000fe2000000186c */
[----:B------:R-:W2:Y:S07]  /*3970*/  LDSM.16.M88.4 R108, [R222+0x17100] ;  /* 0x01710000de6c783b */ /* 0x000eae0000000200 */
[----:B------:R-:W-:Y:S01]  /*3980*/  HMMA.16816.F32 R64, R12, R42, R16 ;  /* 0x0000002a0c40723c */ /* 0x000fe20000001810 */
[----:B------:R-:W4:Y:S07]  /*3990*/  LDSM.16.M88.4 R16, [R222+0x17900] ;  /* 0x01790000de10783b */ /* 0x000f2e0000000200 */
[C---:B------:R-:W-:Y:S08]  /*39a0*/  HMMA.16816.F32 R24, R8.reuse, R74, R116 ;  /* 0x0000004a0818723c */ /* 0x040ff00000001874 */
[C---:B------:R-:W-:Y:S08]  /*39b0*/  HMMA.16816.F32 R96, R8.reuse, R78, R96 ;  /* 0x0000004e0860723c */ /* 0x040ff00000001860 */
[C---:B------:R-:W-:Y:S08]  /*39c0*/  HMMA.16816.F32 R104, R8.reuse, R70, R80 ;  /* 0x000000460868723c */ /* 0x040ff00000001850 */
[----:B------:R-:W-:Y:S01]  /*39d0*/  HMMA.16816.F32 R88, R8, R58, R52 ;  /* 0x0000003a0858723c */ /* 0x000fe20000001834 */
[----:B------:R-:W-:Y:S04]  /*39e0*/  LDSM.16.M88.4 R8, [R225+0x24100] ;  /* 0x02410000e108783b */ /* 0x000fe80000000200 */
[----:B------:R-:W-:Y:S03]  /*39f0*/  LDSM.16.M88.4 R56, [R221+0x9800] ;  /* 0x00980000dd38783b */ /* 0x000fe60000000200 */
[C---:B------:R-:W-:Y:S01]  /*3a00*/  HMMA.16816.F32 R84, R12.reuse, R48, R36 ;  /* 0x000000300c54723c */ /* 0x040fe20000001824 */
[----:B------:R-:W-:Y:S07]  /*3a10*/  LDSM.16.M88.4 R52, [R221+0xa000] ;  /* 0x00a00000dd34783b */ /* 0x000fee0000000200 */
[C---:B------:R-:W-:Y:S01]  /*3a20*/  HMMA.16816.F32 R68, R12.reuse, R40, R20 ;  /* 0x000000280c44723c */ /* 0x040fe20000001814 */
[----:B------:R-:W-:Y:S07]  /*3a30*/  LDSM.16.M88.4 R40, [R221+0xb800] ;  /* 0x00b80000dd28783b */ /* 0x000fee0000000200 */
[C---:B------:R-:W-:Y:S01]  /*3a40*/  HMMA.16816.F32 R80, R12.reuse, R50, R32 ;  /* 0x000000320c50723c */ /* 0x040fe20000001820 */
[----:B------:R-:W-:Y:S07]  /*3a50*/  LDSM.16.M88.4 R48, [R221+0xa800] ;  /* 0x00a80000dd30783b */ /* 0x000fee0000000200 */
[C---:B------:R-:W-:Y:S08]  /*3a60*/  HMMA.16816.F32 R76, R12.reuse, R44, R28 ;  /* 0x0000002c0c4c723c */ /* 0x040ff0000000181c */
[C---:B------:R-:W-:Y:S01]  /*3a70*/  HMMA.16816.F32 R72, R12.reuse, R46, R24 ;  /* 0x0000002e0c48723c */ /* 0x040fe20000001818 */
[----:B------:R-:W-:Y:S07]  /*3a80*/  LDSM.16.M88.4 R44, [R221+0xb000] ;  /* 0x00b00000dd2c783b */ /* 0x000fee0000000200 */
[----:B-1----:R-:W-:Y:S01]  /*3a90*/  HMMA.16816.F32 R36, R12, R120, R60 ;  /* 0x000000780c24723c */ /* 0x002fe2000000183c */
[----:B------:R-:W1:Y:S01]  /*3aa0*/  LDSM.16.M88.4 R60, [R221+0x9000] ;  /* 0x00900000dd3c783b */ /* 0x000e620000000200 */
[----:B------:R-:W-:-:S06]  /*3ab0*/  DEPBAR.LE SB0, 0x0 ;  /* 0x000080000000791a */ /* 0x000fcc0000000000 */
[C---:B------:R-:W-:Y:S08]  /*3ac0*/  HMMA.16816.F32 R32, R12.reuse, R122, R96 ;  /* 0x0000007a0c20723c */ /* 0x040ff00000001860 */
[C---:B--2---:R-:W-:Y:S08]  /*3ad0*/  HMMA.16816.F32 R28, R12.reuse, R108, R100 ;  /* 0x0000006c0c1c723c */ /* 0x044ff00000001864 */
[C---:B------:R-:W-:Y:S08]  /*3ae0*/  HMMA.16816.F32 R24, R12.reuse, R110, R104 ;  /* 0x0000006e0c18723c */ /* 0x040ff00000001868 */
[C---:B----4-:R-:W-:Y:S08]  /*3af0*/  HMMA.16816.F32 R20, R12.reuse, R16, R92 ;  /* 0x000000100c14723c */ /* 0x050ff0000000185c */
[----:B------:R-:W-:Y:S08]  /*3b00*/  HMMA.16816.F32 R12, R12, R18, R88 ;  /* 0x000000120c0c723c */ /* 0x000ff00000001858 */
        /* <DEDUP_REMOVED lines=12> */
[----:B------:R-:W-:Y:S06]  /*3bd0*/  BAR.SYNC.DEFER_BLOCKING 0x0 ;  /* 0x0000000000007b1d */ /* 0x000fec0000010000 */
[----:B------:R-:W-:Y:S05]  /*3be0*/  @!P0 BRA `(.L_x_1355) ;  /* 0x0000024000008947 */ /* 0x000fea0003800000 */
[----:B---3--:R-:W-:Y:S02]  /*3bf0*/  UIADD3 UR7, UR24, -0x2, URZ ;  /* 0xfffffffe18077890 */ /* 0x008fe4000fffe03f */
[----:B------:R-:W-:-:S02]  /*3c00*/  USHF.L.U32 UR19, UR4, 0x6, URZ ;  /* 0x0000000604137899 */ /* 0x000fc4000800063f */
[----:B------:R-:W-:Y:S02]  /*3c10*/  USHF.R.S32.HI UR6, URZ, 0x1f, UR7 ;  /* 0x0000001f3f067899 */ /* 0x000fe40008011407 */
[----:B------:R-:W-:Y:S01]  /*3c20*/  UIMAD UR17, UR17, UR7, URZ ;  /* 0x00000007111172a4 */ /* 0x000fe2000f8e023f */
[----:B------:R-:W-:Y:S01]  /*3c30*/  IMAD.WIDE.U32 R8, R124, UR7, R130 ;  /* 0x000000077c087c25 */ /* 0x000fe2000f8e0082 */
[----:B------:R-:W-:Y:S02]  /*3c40*/  USHF.L.U64.HI UR4, UR4, 0x6, UR5 ;  /* 0x0000000604047899 */ /* 0x000fe40008010205 */
[----:B------:R-:W-:Y:S01]  /*3c50*/  UIMAD UR6, UR6, UR18, UR17 ;  /* 0x00000012060672a4 */ /* 0x000fe2000f8e0211 */
[----:B------:R-:W-:Y:S01]  /*3c60*/  IMAD.U32 R5, RZ, RZ, UR19 ;  /* 0x00000013ff057e24 */ /* 0x000fe2000f8e00ff */
[----:B------:R-:W-:-:S04]  /*3c70*/  LEA R6, P6, R8, c[0x0][0x1c8], 0x1 ;  /* 0x0000720008067a11 */ /* 0x000fc800078c08ff */
[----:B------:R-:W-:Y:S02]  /*3c80*/  IADD3 R0, R9, UR6, RZ ;  /* 0x0000000609007c10 */ /* 0x000fe4000fffe0ff */
[----:B------:R-:W-:Y:S02]  /*3c90*/  IADD3 R14, P1, P0, R5, 0x80, R6 ;  /* 0x00000080050e7810 */ /* 0x000fe4000783e006 */
[----:B------:R-:W-:-:S04]  /*3ca0*/  LEA.HI.X R7, R8, c[0x0][0x1cc], R0, 0x1, P6 ;  /* 0x0000730008077a11 */ /* 0x000fc800030f0c00 */
[--C-:B------:R-:W-:Y:S01]  /*3cb0*/  IADD3.X R15, RZ, UR4, R7.reuse, P1, P0 ;  /* 0x00000004ff0f7c10 */ /* 0x100fe20008fe0407 */
[----:B------:R-:W-:Y:S01]  /*3cc0*/  @!PT LDS RZ, [RZ] ;  /* 0x00000000fffff984 */ /* 0x000fe20000000800 */
[----:B------:R-:W-:Y:S01]  /*3cd0*/  @!PT LDS RZ, [RZ] ;  /* 0x00000000fffff984 */ /* 0x000fe20000000800 */
[----:B------:R-:W-:Y:S01]  /*3ce0*/  @!PT LDS RZ, [RZ] ;  /* 0x00000000fffff984 */ /* 0x000fe20000000800 */
[----:B------:R1:W-:Y:S01]  /*3cf0*/  LDGSTS.E.BYPASS.LTC128B.128 [R251+0xc100], [R6.64], !P5 ;  /* 0x0c10000006fb7fae */ /* 0x0003e2000e901d5e */
[C-C-:B------:R-:W-:Y:S02]  /*3d00*/  IADD3 R12, P6, P1, R5.reuse, 0x100, R6.reuse ;  /* 0x00000100050c7810 */ /* 0x140fe400079de006 */
[----:B------:R-:W-:Y:S01]  /*3d10*/  IADD3 R8, P0, R6, UR19, RZ ;  /* 0x0000001306087c10 */ /* 0x000fe2000ff1e0ff */
[----:B------:R1:W-:Y:S01]  /*3d20*/  LDGSTS.E.BYPASS.LTC128B.128 [R251+0xf100], [R6.64+0x80], !P4 ;  /* 0x0f10008006fb7fae */ /* 0x0003e2000e101d5e */
[----:B------:R-:W-:Y:S02]  /*3d30*/  IADD3.X R13, RZ, UR4, R7, P6, P1 ;  /* 0x00000004ff0d7c10 */ /* 0x000fe4000b7e2407 */
[----:B------:R-:W-:Y:S01]  /*3d40*/  IADD3 R10, P6, P1, R5, 0x180, R6 ;  /* 0x00000180050a7810 */ /* 0x000fe200079de006 */
[----:B------:R1:W-:Y:S01]  /*3d50*/  LDGSTS.E.BYPASS.LTC128B.128 [R251+0x12100], [R6.64+0x100], !P3 ;  /* 0x1210010006fb7fae */ /* 0x0003e2000d901d5e */
[----:B------:R-:W-:-:S02]  /*3d60*/  IADD3.X R9, R7, UR4, RZ, P0, !PT ;  /* 0x0000000407097c10 */ /* 0x000fc400087fe4ff */
[----:B------:R-:W-:Y:S01]  /*3d70*/  IADD3.X R11, RZ, UR4, R7, P6, P1 ;  /* 0x00000004ff0b7c10 */ /* 0x000fe2000b7e2407 */
[----:B------:R1:W-:Y:S04]  /*3d80*/  LDGSTS.E.BYPASS.LTC128B.128 [R251+0x15100], [R6.64+0x180], !P2 ;  /* 0x1510018006fb7fae */ /* 0x0003e8000d101d5e */
[----:B------:R2:W-:Y:S04]  /*3d90*/  LDGSTS.E.BYPASS.LTC128B.128 [R251+0xd100], [R8.64], !P5 ;  /* 0x0d10000008fb7fae */ /* 0x0005e8000e901d5e */
[----:B------:R2:W-:Y:S04]  /*3da0*/  LDGSTS.E.BYPASS.LTC128B.128 [R251+0x10100], [R14.64], !P4 ;  /* 0x101000000efb7fae */ /* 0x0005e8000e101d5e */
[----:B------:R2:W-:Y:S04]  /*3db0*/  LDGSTS.E.BYPASS.LTC128B.128 [R251+0x13100], [R12.64], !P3 ;  /* 0x131000000cfb7fae */ /* 0x0005e8000d901d5e */
[----:B------:R2:W-:Y:S01]  /*3dc0*/  LDGSTS.E.BYPASS.LTC128B.128 [R251+0x16100], [R10.64], !P2 ;  /* 0x161000000afb7fae */ /* 0x0005e2000d101d5e */
[----:B-1----:R-:W-:-:S04]  /*3dd0*/  IADD3 R6, P0, R8, UR19, RZ ;  /* 0x0000001308067c10 */ /* 0x002fc8000ff1e0ff */
[----:B------:R-:W-:-:S05]  /*3de0*/  IADD3.X R7, R9, UR4, RZ, P0, !PT ;  /* 0x0000000409077c10 */ /* 0x000fca00087fe4ff */
[----:B------:R2:W-:Y:S04]  /*3df0*/  LDGSTS.E.BYPASS.LTC128B.128 [R251+0xe100], [R6.64], !P5 ;  /* 0x0e10000006fb7fae */ /* 0x0005e8000e901d5e */
[----:B------:R2:W-:Y:S04]  /*3e00*/  LDGSTS.E.BYPASS.LTC128B.128 [R251+0x11100], [R6.64+0x80], !P4 ;  /* 0x1110008006fb7fae */ /* 0x0005e8000e101d5e */
[----:B------:R2:W-:Y:S04]  /*3e10*/  LDGSTS.E.BYPASS.LTC128B.128 [R251+0x14100], [R6.64+0x100], !P3 ;  /* 0x1410010006fb7fae */ /* 0x0005e8000d901d5e */
[----:B------:R2:W-:Y:S02]  /*3e20*/  LDGSTS.E.BYPASS.LTC128B.128 [R251+0x17100], [R6.64+0x180], !P2 ;  /* 0x1710018006fb7fae */ /* 0x0005e4000d101d5e */
.L_x_1355:
[----:B---3--:R-:W-:Y:S01]  /*3e30*/  FMUL.FTZ R0, R80, c[0x0][0x320] ;  /* 0x0000c80050007a20 */ /* 0x008fe20000410000 */
[----:B--2---:R-:W-:Y:S01]  /*3e40*/  LEA.HI R7, R128, R127, RZ, 0x2 ;  /* 0x0000007f80077211 */ /* 0x004fe200078f10ff */
[----:B------:R-:W-:Y:S01]  /*3e50*/  FMUL.FTZ R5, R71, c[0x0][0x320] ;  /* 0x0000c80047057a20 */ /* 0x000fe20000410000 */
[----:B------:R-:W-:Y:S01]  /*3e60*/  SHF.R.S32.HI R6, RZ, 0x1f, R125 ;  /* 0x0000001fff067819 */ /* 0x000fe2000001147d */
[----:B------:R1:W-:Y:S01]  /*3e70*/  MUFU.TANH R61, R0 ;  /* 0x00000000003d7308 */ /* 0x0003e20000002400 */
[----:B------:R-:W-:Y:S01]  /*3e80*/  PLOP3.LUT P1, PT, PT, PT, UP1, 0x80, 0x0 ;  /* 0x000000000000781c */ /* 0x000fe20003f2f018 */
[----:B------:R-:W-:Y:S01]  /*3e90*/  UIADD3 UR16, UR12, UR16, URZ ;  /* 0x000000100c107290 */ /* 0x000fe2000fffe03f */
[-C--:B------:R-:W-:Y:S01]  /*3ea0*/  LEA.HI R6, R6, R125.reuse, RZ, 0x3 ;  /* 0x0000007d06067211 */ /* 0x080fe200078f18ff */
[----:B------:R-:W-:Y:S01]  /*3eb0*/  STL [R1+0x4c], R222 ;  /* 0x00004cde01007387 */ /* 0x000fe20000100800 */
[----:B------:R-:W-:Y:S01]  /*3ec0*/  PLOP3.LUT P0, PT, PT, PT, UP1, 0x80, 0x0 ;  /* 0x000000000000781c */ /* 0x000fe20003f0f018 */
[----:B------:R-:W-:Y:S01]  /*3ed0*/  IMAD.SHL.U32 R217, R4, 0x2, RZ ;  /* 0x0000000204d97824 */ /* 0x000fe200078e00ff */
[----:B------:R-:W-:Y:S01]  /*3ee0*/  LOP3.LUT R6, R6, 0xffffff8, RZ, 0xc0, !PT ;  /* 0x0ffffff806067812 */ /* 0x000fe200078ec0ff */
[----:B------:R-:W-:Y:S01]  /*3ef0*/  STL [R1+0x48], R221 ;  /* 0x000048dd01007387 */ /* 0x000fe20000100800 */
[----:B------:R-:W-:Y:S01]  /*3f00*/  ULDC.64 UR4, c[0x0][0x2c8] ;  /* 0x0000b20000047ab9 */ /* 0x000fe20000000a00 */
[--C-:B------:R-:W-:Y:S01]  /*3f10*/  IMAD R218, R3, 0x2, R217.reuse ;  /* 0x0000000203da7824 */ /* 0x100fe200078e02d9 */
[----:B------:R-:W-:Y:S01]  /*3f20*/  IADD3 R10, -R6, R125, RZ ;  /* 0x0000007d060a7210 */ /* 0x000fe20007ffe1ff */
[----:B------:R-:W-:Y:S01]  /*3f30*/  STL [R1+0x44], R216 ;  /* 0x000044d801007387 */ /* 0x000fe20000100800 */
[----:B------:R-:W-:-:S02]  /*3f40*/  IMAD R220, R2, 0x2, R217 ;  /* 0x0000000202dc7824 */ /* 0x000fc400078e02d9 */
[----:B------:R-:W-:Y:S01]  /*3f50*/  IMAD R219, R2, 0x2, R218 ;  /* 0x0000000202db7824 */ /* 0x000fe200078e02da */
[----:B------:R-:W-:Y:S01]  /*3f60*/  LDSM.16.MT88.4 R100, [R217+0x6900] ;  /* 0x00690000d964783b */ /* 0x000fe20000004200 */
[----:B-1----:R-:W-:-:S03]  /*3f70*/  FMUL.FTZ R0, R81, c[0x0][0x320] ;  /* 0x0000c80051007a20 */ /* 0x002fc60000410000 */
[----:B------:R-:W-:Y:S01]  /*3f80*/  LDSM.16.MT88.4 R108, [R219+0x9100] ;  /* 0x00910000db6c783b */ /* 0x000fe20000004200 */
[----:B------:R1:W-:Y:S03]  /*3f90*/  MUFU.TANH R60, R0 ;  /* 0x00000000003c7308 */ /* 0x0003e60000002400 */
[----:B------:R-:W-:Y:S04]  /*3fa0*/  LDSM.16.MT88.4 R104, [R219+0x3900] ;  /* 0x00390000db68783b */ /* 0x000fe80000004200 */
[----:B------:R-:W-:Y:S04]  /*3fb0*/  LDSM.16.MT88.4 R92, [R220+0x6900] ;  /* 0x00690000dc5c783b */ /* 0x000fe80000004200 */
[----:B------:R-:W-:Y:S01]  /*3fc0*/  LDSM.16.MT88.4 R96, [R218+0x6900] ;  /* 0x00690000da60783b */ /* 0x000fe20000004200 */
[----:B------:R-:W-:-:S03]  /*3fd0*/  UIADD3 UR24, UR24, -0x2, URZ ;  /* 0xfffffffe18187890 */ /* 0x000fc6000fffe03f */
[----:B------:R-:W0:Y:S01]  /*3fe0*/  LDGDEPBAR ;  /* 0x00000000000079af */ /* 0x000e220000000000 */
[----:B-1----:R-:W-:-:S04]  /*3ff0*/  FMUL.FTZ R0, R76, c[0x0][0x320] ;  /* 0x0000c8004c007a20 */ /* 0x002fc80000410000 */
[----:B------:R1:W-:Y:S02]  /*4000*/  MUFU.TANH R59, R0 ;  /* 0x00000000003b7308 */ /* 0x0003e40000002400 */
[----:B-1----:R-:W-:-:S06]  /*4010*/  FMUL.FTZ R0, R77, c[0x0][0x320] ;  /* 0x0000c8004d007a20 */ /* 0x002fcc0000410000 */
        /* <DEDUP_REMOVED lines=28> */
[----:B------:R1:W-:Y:S08]  /*41e0*/  MUFU.TANH R20, R5 ;  /* 0x0000000500147308 */ /* 0x0003f00000002400 */
[----:B------:R2:W-:Y:S01]  /*41f0*/  MUFU.TANH R45, R0 ;  /* 0x00000000002d7308 */ /* 0x0005e20000002400 */
[----:B-1----:R-:W-:Y:S01]  /*4200*/  LOP3.LUT R5, R7, 0xfffffffc, RZ, 0xc0, !PT ;  /* 0xfffffffc07057812 */ /* 0x002fe200078ec0ff */
[----:B------:R-:W-:-:S04]  /*4210*/  FMUL.FTZ R7, R78, c[0x0][0x320] ;  /* 0x0000c8004e077a20 */ /* 0x000fc80000410000 */
[----:B------:R-:W-:Y:S02]  /*4220*/  IMAD.IADD R5, R127, 0x1, -R5 ;  /* 0x000000017f057824 */ /* 0x000fe400078e0a05 */
[----:B------:R1:W-:Y:S01]  /*4230*/  MUFU.TANH R33, R7 ;  /* 0x0000000700217308 */ /* 0x0003e20000002400 */
[----:B--2---:R-:W-:-:S07]  /*4240*/  FMUL.FTZ R0, R21, c[0x0][0x320] ;  /* 0x0000c80015007a20 */ /* 0x004fce0000410000 */
[----:B------:R2:W-:Y:S01]  /*4250*/  MUFU.TANH R44, R0 ;  /* 0x00000000002c7308 */ /* 0x0005e20000002400 */
[----:B-1----:R-:W-:-:S04]  /*4260*/  LEA.HI R7, R5, R5, RZ, 0x1 ;  /* 0x0000000505077211 */ /* 0x002fc800078f08ff */
[----:B------:R-:W-:Y:S01]  /*4270*/  LOP3.LUT R7, R7, 0x1ffffffe, RZ, 0xc0, !PT ;  /* 0x1ffffffe07077812 */ /* 0x000fe200078ec0ff */
[----:B--2---:R-:W-:-:S04]  /*4280*/  FMUL.FTZ R0, R40, c[0x0][0x320] ;  /* 0x0000c80028007a20 */ /* 0x004fc80000410000 */
[----:B------:R-:W-:Y:S01]  /*4290*/  IMAD.IADD R7, R5, 0x1, -R7 ;  /* 0x0000000105077824 */ /* 0x000fe200078e0a07 */
[----:B------:R1:W-:Y:S01]  /*42a0*/  MUFU.TANH R29, R0 ;  /* 0x00000000001d7308 */ /* 0x0003e20000002400 */
[----:B------:R-:W-:Y:S02]  /*42b0*/  FMUL.FTZ R5, R23, c[0x0][0x320] ;  /* 0x0000c80017057a20 */ /* 0x000fe40000410000 */
[----:B-1----:R-:W-:-:S05]  /*42c0*/  FMUL.FTZ R0, R41, c[0x0][0x320] ;  /* 0x0000c80029007a20 */ /* 0x002fca0000410000 */
[----:B------:R1:W-:Y:S02]  /*42d0*/  MUFU.TANH R28, R0 ;  /* 0x00000000001c7308 */ /* 0x0003e40000002400 */
[----:B-1----:R-:W-:-:S06]  /*42e0*/  FMUL.FTZ R0, R85, c[0x0][0x320] ;  /* 0x0000c80055007a20 */ /* 0x002fcc0000410000 */
[----:B------:R1:W2:Y:S02]  /*42f0*/  MUFU.TANH R13, R0 ;  /* 0x00000000000d7308 */ /* 0x0002a40000002400 */
[----:B-1----:R-:W-:-:S06]  /*4300*/  FMUL.FTZ R0, R84, c[0x0][0x320] ;  /* 0x0000c80054007a20 */ /* 0x002fcc0000410000 */
[----:B------:R1:W3:Y:S02]  /*4310*/  MUFU.TANH R11, R0 ;  /* 0x00000000000b7308 */ /* 0x0002e40000002400 */
[----:B-1----:R-:W-:-:S06]  /*4320*/  FMUL.FTZ R0, R36, c[0x0][0x320] ;  /* 0x0000c80024007a20 */ /* 0x002fcc0000410000 */
[----:B------:R1:W4:Y:S02]  /*4330*/  MUFU.TANH R21, R0 ;  /* 0x0000000000157308 */ /* 0x0003240000002400 */
        /* <DEDUP_REMOVED lines=13> */
[----:B------:R1:W1:Y:S02]  /*4410*/  MUFU.TANH R18, R0 ;  /* 0x0000000000127308 */ /* 0x0002640000002400 */
[----:B-1----:R-:W-:-:S06]  /*4420*/  FMUL.FTZ R0, R30, c[0x0][0x320] ;  /* 0x0000c8001e007a20 */ /* 0x002fcc0000410000 */
[----:B------:R1:W-:Y:S02]  /*4430*/  MUFU.TANH R40, R0 ;  /* 0x0000000000287308 */ /* 0x0003e40000002400 */
[----:B-1----:R-:W-:-:S06]  /*4440*/  FMUL.FTZ R0, R31, c[0x0][0x320] ;  /* 0x0000c8001f007a20 */ /* 0x002fcc0000410000 */
[----:B------:R1:W-:Y:S02]  /*4450*/  MUFU.TANH R31, R0 ;  /* 0x00000000001f7308 */ /* 0x0003e40000002400 */
[----:B-1----:R-:W-:-:S06]  /*4460*/  FMUL.FTZ R0, R87, c[0x0][0x320] ;  /* 0x0000c80057007a20 */ /* 0x002fcc0000410000 */
[----:B------:R1:W1:Y:S02]  /*4470*/  MUFU.TANH R15, R0 ;  /* 0x00000000000f7308 */ /* 0x0002640000002400 */
[----:B-1----:R-:W-:Y:S02]  /*4480*/  FMUL.FTZ R0, R70, c[0x0][0x320] ;  /* 0x0000c80046007a20 */ /* 0x002fe40000410000 */
[----:B------:R-:W-:Y:S04]  /*4490*/  LDSM.16.MT88.4 R68, [R218+0x3100] ;  /* 0x00310000da44783b */ /* 0x000fe80000004200 */
[----:B------:R1:W-:Y:S02]  /*44a0*/  MUFU.TANH R24, R0 ;  /* 0x0000000000187308 */ /* 0x0003e40000002400 */
[----:B-1----:R-:W-:-:S06]  /*44b0*/  FMUL.FTZ R0, R26, c[0x0][0x320] ;  /* 0x0000c8001a007a20 */ /* 0x002fcc0000410000 */
[----:B------:R1:W-:Y:S02]  /*44c0*/  MUFU.TANH R30, R0 ;  /* 0x00000000001e7308 */ /* 0x0003e40000002400 */
[----:B-1----:R-:W-:-:S06]  /*44d0*/  FMUL.FTZ R0, R27, c[0x0][0x320] ;  /* 0x0000c8001b007a20 */ /* 0x002fcc0000410000 */
[----:B------:R1:W-:Y:S02]  /*44e0*/  MUFU.TANH R27, R0 ;  /* 0x00000000001b7308 */ /* 0x0003e40000002400 */
[----:B-1----:R-:W-:-:S05]  /*44f0*/  LOP3.LUT R0, R126, 0xffffffe0, RZ, 0xc0, !PT ;  /* 0xffffffe07e007812 */ /* 0x002fca00078ec0ff */
[----:B------:R-:W-:-:S05]  /*4500*/  IMAD.IADD R0, R127, 0x1, -R0 ;  /* 0x000000017f007824 */ /* 0x000fca00078e0a00 */
[----:B------:R-:W-:-:S04]  /*4510*/  SHF.R.S32.HI R8, RZ, 0x1f, R0 ;  /* 0x0000001fff087819 */ /* 0x000fc80000011400 */
[----:B------:R-:W-:Y:S01]  /*4520*/  LEA.HI R6, R8, R0, RZ, 0x2 ;  /* 0x0000000008067211 */ /* 0x000fe200078f10ff */
[----:B------:R-:W-:Y:S02]  /*4530*/  FMUL.FTZ R8, R22, c[0x0][0x320] ;  /* 0x0000c80016087a20 */ /* 0x000fe40000410000 */
[----:B------:R1:W-:Y:S01]  /*4540*/  MUFU.TANH R22, R5 ;  /* 0x0000000500167308 */ /* 0x0003e20000002400 */
[----:B------:R-:W-:-:S05]  /*4550*/  LEA.HI.SX32 R9, R6, UR15, 0x1e ;  /* 0x0000000f06097c11 */ /* 0x000fca000f8ff2ff */
[----:B------:R-:W-:Y:S02]  /*4560*/  IMAD R9, R10, 0x10, R9 ;  /* 0x000000100a097824 */ /* 0x000fe400078e0209 */
[----:B------:R2:W-:Y:S03]  /*4570*/  MUFU.TANH R26, R8 ;  /* 0x00000008001a7308 */ /* 0x0005e60000002400 */
[----:B------:R-:W-:Y:S01]  /*4580*/  LEA R12, R7, R9, 0x3 ;  /* 0x00000009070c7211 */ /* 0x000fe200078e18ff */
[----:B------:R-:W-:-:S04]  /*4590*/  FMUL.FTZ R7, R79, c[0x0][0x320] ;  /* 0x0000c8004f077a20 */ /* 0x000fc80000410000 */
[----:B-1----:R-:W-:Y:S01]  /*45a0*/  IMAD.MOV.U32 R5, RZ, RZ, R12 ;  /* 0x000000ffff057224 */ /* 0x002fe200078e000c */
[----:B------:R1:W-:Y:S01]  /*45b0*/  MUFU.TANH R32, R7 ;  /* 0x0000000700207308 */ /* 0x0003e20000002400 */
[----:B------:R-:W-:Y:S01]  /*45c0*/  STL [R1+0x14], R12 ;  /* 0x0000140c01007387 */ /* 0x000fe20000100800 */
[----:B--2---:R-:W-:-:S05]  /*45d0*/  @P1 IMAD.HI.U32 R8, R12, c[0x0][0x2c8], RZ ;  /* 0x0000b2000c081a27 */ /* 0x004fca00078e00ff */
[----:B------:R-:W-:Y:S01]  /*45e0*/  @P0 SHF.R.U32.HI R5, RZ, c[0x0][0x2cc], R8 ;  /* 0x0000b300ff050a19 */ /* 0x000fe20000011608 */
[----:B-1----:R-:W-:-:S04]  /*45f0*/  FMUL.FTZ R7, R66, c[0x0][0x320] ;  /* 0x0000c80042077a20 */ /* 0x002fc80000410000 */
[----:B------:R-:W1:Y:S01]  /*4600*/  SHFL.IDX PT, R9, R5, RZ, 0x1c1f ;  /* 0x001c1fff05097589 */ /* 0x000e6200000e0000 */
[----:B------:R1:W-:Y:S03]  /*4610*/  MUFU.TANH R16, R7 ;  /* 0x0000000700107308 */ /* 0x0003e60000002400 */
[----:B------:R2:W1:Y:S02]  /*4620*/  SHFL.IDX PT, R8, R5, 0x1, 0x1c1f ;  /* 0x003c1f0005087f89 */ /* 0x00046400000e0000 */
[----:B--2---:R-:W-:Y:S01]  /*4630*/  LOP3.LUT R5, R6, 0x7ffffffc, RZ, 0xc0, !PT ;  /* 0x7ffffffc06057812 */ /* 0x004fe200078ec0ff */
[----:B------:R-:W-:-:S04]  /*4640*/  FMUL.FTZ R6, R42, c[0x0][0x320] ;  /* 0x0000c8002a067a20 */ /* 0x000fc80000410000 */
[----:B------:R-:W-:Y:S01]  /*4650*/  IMAD.IADD R5, R0, 0x1, -R5 ;  /* 0x0000000100057824 */ /* 0x000fe200078e0a05 */
[----:B------:R-:W-:Y:S01]  /*4660*/  MOV R0, UR16 ;  /* 0x0000001000007c02 */ /* 0x000fe20008000f00 */
[----:B------:R2:W-:Y:S02]  /*4670*/  MUFU.TANH R19, R6 ;  /* 0x0000000600137308 */ /* 0x0005e40000002400 */
[----:B------:R-:W-:Y:S02]  /*4680*/  IMAD.SHL.U32 R10, R5, 0x2, RZ ;  /* 0x00000002050a7824 */ /* 0x000fe400078e00ff */
[----:B------:R-:W-:-:S03]  /*4690*/  FMUL.FTZ R5, R43, c[0x0][0x320] ;  /* 0x0000c8002b057a20 */ /* 0x000fc60000410000 */
[----:B------:R-:W-:Y:S01]  /*46a0*/  IADD3 R0, -R10, 0x1, R0 ;  /* 0x000000010a007810 */ /* 0x000fe20007ffe100 */
[----:B------:R3:W-:Y:S01]  /*46b0*/  MUFU.TANH R17, R5 ;  /* 0x0000000500117308 */ /* 0x0007e20000002400 */
[----:B------:R4:W-:Y:S02]  /*46c0*/  STL [R1+0x18], R10 ;  /* 0x0000180a01007387 */ /* 0x0009e40000100800 */
[----:B------:R-:W-:-:S05]  /*46d0*/  IADD3 R0, R0, -UR13, RZ ;  /* 0x8000000d00007c10 */ /* 0x000fca000fffe0ff */
[----:B-1----:R-:W-:Y:S01]  /*46e0*/  IMAD.IADD R7, R0, 0x1, R9 ;  /* 0x0000000100077824 */ /* 0x002fe200078e0209 */
[----:B--2---:R-:W-:Y:S02]  /*46f0*/  IADD3 R6, -R10, UR16, RZ ;  /* 0x000000100a067c10 */ /* 0x004fe4000fffe1ff */
[----:B------:R-:W-:Y:S01]  /*4700*/  IADD3 R0, R0, R8, RZ ;  /* 0x0000000800007210 */ /* 0x000fe20007ffe0ff */
[----:B------:R-:W-:-:S03]  /*4710*/  FMUL.FTZ R8, R38, c[0x0][0x320] ;  /* 0x0000c80026087a20 */ /* 0x000fc60000410000 */
[----:B------:R-:W-:Y:S01]  /*4720*/  IMNMX R0, R6, R0, PT ;  /* 0x0000000006007217 */ /* 0x000fe20003800200 */
[----:B---3--:R-:W-:-:S04]  /*4730*/  FMUL.FTZ R5, R67, c[0x0][0x320] ;  /* 0x0000c80043057a20 */ /* 0x008fc80000410000 */
[----:B------:R1:W-:Y:S02]  /*4740*/  MUFU.TANH R12, R5 ;  /* 0x00000005000c7308 */ /* 0x0003e40000002400 */
[----:B-1----:R-:W-:Y:S01]  /*4750*/  IMNMX R5, R6, R7, PT ;  /* 0x0000000706057217 */ /* 0x002fe20003800200 */
[----:B------:R-:W-:-:S05]  /*4760*/  FMUL.FTZ R7, R82, c[0x0][0x320] ;  /* 0x0000c80052077a20 */ /* 0x000fca0000410000 */
[----:B------:R-:W-:Y:S01]  /*4770*/  MUFU.TANH R6, R8 ;  /* 0x0000000800067308 */ /* 0x000fe20000002400 */
[----:B------:R-:W-:Y:S01]  /*4780*/  LDSM.16.MT88.4 R80, [R218+0x3900] ;  /* 0x00390000da50783b */ /* 0x000fe20000004200 */
[C---:B------:R-:W-:Y:S02]  /*4790*/  ISETP.GT.AND P6, PT, R5.reuse, RZ, PT ;  /* 0x000000ff0500720c */ /* 0x040fe40003fc4270 */
[C---:B------:R-:W-:Y:S02]  /*47a0*/  ISETP.GT.AND P1, PT, R5.reuse, 0x1, PT ;  /* 0x000000010500780c */ /* 0x040fe40003f24270 */
[----:B------:R-:W-:Y:S02]  /*47b0*/  ISETP.GT.AND P0, PT, R5, 0x8, PT ;  /* 0x000000080500780c */ /* 0x000fe40003f04270 */
[----:B------:R1:W2:Y:S01]  /*47c0*/  MUFU.TANH R14, R7 ;  /* 0x00000007000e7308 */ /* 0x0002a20000002400 */
[----:B------:R-:W-:Y:S02]  /*47d0*/  FSEL R9, R13, -INF , P1 ;  /* 0xff8000000d097808 */ /* 0x000fe40000800000 */
[----:B------:R-:W-:-:S04]  /*47e0*/  ISETP.GT.AND P1, PT, R5, 0x10, PT ;  /* 0x000000100500780c */ /* 0x000fc80003f24270 */
[----:B------:R-:W-:Y:S02]  /*47f0*/  FSEL R34, R59, -INF , P1 ;  /* 0xff8000003b227808 */ /* 0x000fe40000800000 */
[----:B------:R-:W-:-:S04]  /*4800*/  ISETP.GT.AND P1, PT, R5, 0x19, PT ;  /* 0x000000190500780c */ /* 0x000fc80003f24270 */
[----:B------:R-:W-:Y:S02]  /*4810*/  FSEL R37, R55, -INF , P1 ;  /* 0xff80000037257808 */ /* 0x000fe40000800000 */
[----:B------:R-:W-:Y:S02]  /*4820*/  ISETP.GT.AND P1, PT, R5, 0x28, PT ;  /* 0x000000280500780c */ /* 0x000fe40003f24270 */
[----:B-1----:R-:W-:Y:S02]  /*4830*/  FSEL R7, R11, -INF , P6 ;  /* 0xff8000000b077808 */ /* 0x002fe40003000000 */
        /* <DEDUP_REMOVED lines=12> */
[----:B------:R-:W-:Y:S02]  /*4900*/  FSEL R121, R54, -INF , P1 ;  /* 0xff80000036797808 */ /* 0x000fe40000800000 */
[C---:B------:R-:W-:Y:S02]  /*4910*/  ISETP.GT.AND P6, PT, R5.reuse, 0x30, PT ;  /* 0x000000300500780c */ /* 0x040fe40003fc4270 */
[----:B------:R-:W-:-:S02]  /*4920*/  ISETP.GT.AND P1, PT, R5, 0x31, PT ;  /* 0x000000310500780c */ /* 0x000fc40003f24270 */
[----:B------:R-:W-:Y:S02]  /*4930*/  FSEL R123, R53, -INF , P0 ;  /* 0xff800000357b7808 */ /* 0x000fe40000000000 */
[----:B------:R-:W-:Y:S02]  /*4940*/  FMNMX.FTZ R133, R7, R9, !PT ;  /* 0x0000000907857209 */ /* 0x000fe40007810000 */
[----:B------:R-:W-:Y:S02]  /*4950*/  ISETP.GT.AND P0, PT, R5, 0x38, PT ;  /* 0x000000380500780c */ /* 0x000fe40003f04270 */
[----:B----4-:R-:W-:Y:S02]  /*4960*/  FSEL R197, R21, -INF , P6 ;  /* 0xff80000015c57808 */ /* 0x010fe40003000000 */
[----:B------:R-:W-:Y:S02]  /*4970*/  FSEL R196, R52, -INF , P1 ;  /* 0xff80000034c47808 */ /* 0x000fe40000800000 */
[----:B------:R-:W-:-:S02]  /*4980*/  ISETP.GT.AND P6, PT, R5, 0x39, PT ;  /* 0x000000390500780c */ /* 0x000fc40003fc4270 */
[----:B------:R-:W-:Y:S02]  /*4990*/  ISETP.GT.AND P1, PT, R5, 0x40, PT ;  /* 0x000000400500780c */ /* 0x000fe40003f24270 */
[----:B------:R-:W-:Y:S02]  /*49a0*/  FMNMX.FTZ R133, R11, R133, !PT ;  /* 0x000000850b857209 */ /* 0x000fe40007810000 */
[----:B------:R-:W-:Y:S02]  /*49b0*/  FSEL R195, R51, -INF , P0 ;  /* 0xff80000033c37808 */ /* 0x000fe40000000000 */
[----:B------:R-:W-:Y:S02]  /*49c0*/  ISETP.GT.AND P0, PT, R5, 0x41, PT ;  /* 0x000000410500780c */ /* 0x000fe40003f04270 */
[----:B------:R-:W-:Y:S02]  /*49d0*/  FSEL R194, R50, -INF , P6 ;  /* 0xff80000032c27808 */ /* 0x000fe40003000000 */
[----:B------:R-:W-:-:S02]  /*49e0*/  FSEL R202, R49, -INF , P1 ;  /* 0xff80000031ca7808 */ /* 0x000fc40000800000 */
[C---:B------:R-:W-:Y:S02]  /*49f0*/  ISETP.GT.AND P6, PT, R5.reuse, 0x48, PT ;  /* 0x000000480500780c */ /* 0x040fe40003fc4270 */
[----:B------:R-:W-:Y:S02]  /*4a00*/  ISETP.GT.AND P1, PT, R5, 0x49, PT ;  /* 0x000000490500780c */ /* 0x000fe40003f24270 */
[----:B------:R-:W-:Y:S02]  /*4a10*/  FMNMX.FTZ R133, R13, R133, !PT ;  /* 0x000000850d857209 */ /* 0x000fe40007810000 */
[----:B------:R-:W-:Y:S02]  /*4a20*/  FSEL R203, R48, -INF , P0 ;  /* 0xff80000030cb7808 */ /* 0x000fe40000000000 */
[----:B------:R-:W-:Y:S01]  /*4a30*/  ISETP.GT.AND P0, PT, R5, 0x50, PT ;  /* 0x000000500500780c */ /* 0x000fe20003f04270 */
[----:B------:R-:W-:Y:S01]  /*4a40*/  LDSM.16.MT88.4 R48, [R218+0x900] ;  /* 0x00090000da30783b */ /* 0x000fe20000004200 */
[----:B------:R-:W-:-:S02]  /*4a50*/  FSEL R204, R47, -INF , P6 ;  /* 0xff8000002fcc7808 */ /* 0x000fc40003000000 */
[----:B------:R-:W-:Y:S02]  /*4a60*/  FSEL R205, R46, -INF , P1 ;  /* 0xff8000002ecd7808 */ /* 0x000fe40000800000 */
[C---:B------:R-:W-:Y:S02]  /*4a70*/  ISETP.GT.AND P6, PT, R5.reuse, 0x51, PT ;  /* 0x000000510500780c */ /* 0x040fe40003fc4270 */
[----:B------:R-:W-:Y:S02]  /*4a80*/  ISETP.GT.AND P1, PT, R5, 0x58, PT ;  /* 0x000000580500780c */ /* 0x000fe40003f24270 */
[----:B------:R-:W-:Y:S02]  /*4a90*/  FMNMX.FTZ R133, R34, R133, !PT ;  /* 0x0000008522857209 */ /* 0x000fe40007810000 */
[----:B------:R-:W-:Y:S02]  /*4aa0*/  FSEL R215, R45, -INF , P0 ;  /* 0xff8000002dd77808 */ /* 0x000fe40000000000 */
[----:B------:R-:W-:-:S02]  /*4ab0*/  ISETP.GT.AND P0, PT, R5, 0x59, PT ;  /* 0x000000590500780c */ /* 0x000fc40003f04270 */
[----:B------:R-:W-:Y:S02]  /*4ac0*/  FSEL R206, R44, -INF , P6 ;  /* 0xff8000002cce7808 */ /* 0x000fe40003000000 */
[----:B------:R-:W-:Y:S01]  /*4ad0*/  FSEL R213, R29, -INF , P1 ;  /* 0xff8000001dd57808 */ /* 0x000fe20000800000 */
[----:B------:R-:W-:Y:S01]  /*4ae0*/  LDSM.16.MT88.4 R44, [R220+0x900] ;  /* 0x00090000dc2c783b */ /* 0x000fe20000004200 */
[----:B------:R-:W-:Y:S02]  /*4af0*/  FMNMX.FTZ R133, R35, R133, !PT ;  /* 0x0000008523857209 */ /* 0x000fe40007810000 */
[C---:B------:R-:W-:Y:S02]  /*4b00*/  ISETP.GT.AND P6, PT, R0.reuse, RZ, PT ;  /* 0x000000ff0000720c */ /* 0x040fe40003fc4270 */
[----:B------:R-:W-:Y:S02]  /*4b10*/  ISETP.GT.AND P1, PT, R0, 0x1, PT ;  /* 0x000000010000780c */ /* 0x000fe40003f24270 */
[----:B------:R-:W-:-:S02]  /*4b20*/  FSEL R212, R28, -INF , P0 ;  /* 0xff8000001cd47808 */ /* 0x000fc40000000000 */
[----:B------:R-:W-:Y:S02]  /*4b30*/  FMNMX.FTZ R133, R36, R133, !PT ;  /* 0x0000008524857209 */ /* 0x000fe40007810000 */
[----:B------:R-:W-:Y:S02]  /*4b40*/  ISETP.GT.AND P0, PT, R0, 0x8, PT ;  /* 0x000000080000780c */ /* 0x000fe40003f04270 */
[----:B------:R-:W-:Y:S02]  /*4b50*/  FSEL R8, R18, -INF , P6 ;  /* 0xff80000012087808 */ /* 0x000fe40003000000 */
[----:B------:R-:W-:Y:S02]  /*4b60*/  FSEL R10, R15, -INF , P1 ;  /* 0xff8000000f0a7808 */ /* 0x000fe40000800000 */
[----:B------:R-:W-:Y:S02]  /*4b70*/  FMNMX.FTZ R133, R37, R133, !PT ;  /* 0x0000008525857209 */ /* 0x000fe40007810000 */
[----:B------:R-:W-:-:S02]  /*4b80*/  ISETP.GT.AND P1, PT, R0, 0x9, PT ;  /* 0x000000090000780c */ /* 0x000fc40003f24270 */
[----:B--2---:R-:W-:Y:S02]  /*4b90*/  FSEL R14, R14, -INF , P0 ;  /* 0xff8000000e0e7808 */ /* 0x004fe40000000000 */
        /* <DEDUP_REMOVED lines=62> */
[----:B------:R-:W-:Y:S02]  /*4f80*/  FMNMX.FTZ R5, R198, R5, !PT ;  /* 0x00000005c6057209 */ /* 0x000fe40007810000 */
[----:B------:R-:W-:Y:S02]  /*4f90*/  FMNMX.FTZ R133, R212, R133, !PT ;  /* 0x00000085d4857209 */ /* 0x000fe40007810000 */
[----:B------:R-:W-:Y:S02]  /*4fa0*/  ISETP.GT.AND P1, PT, R0, 0x49, PT ;  /* 0x000000490000780c */ /* 0x000fe40003f24270 */
[----:B------:R-:W-:Y:S01]  /*4fb0*/  FSEL R200, R30, -INF , P0 ;  /* 0xff8000001ec87808 */ /* 0x000fe20000000000 */
[----:B------:R-:W1:Y:S01]  /*4fc0*/  SHFL.BFLY PT, R6, R133, 0x2, 0x1f ;  /* 0x0c401f0085067f89 */ /* 0x000e6200000e0000 */
[----:B------:R-:W-:-:S02]  /*4fd0*/  FMNMX.FTZ R5, R201, R5, !PT ;  /* 0x00000005c9057209 */ /* 0x000fc40007810000 */
[----:B------:R-:W-:Y:S01]  /*4fe0*/  ISETP.GT.AND P0, PT, R0, 0x50, PT ;  /* 0x000000500000780c */ /* 0x000fe20003f04270 */
[----:B------:R-:W-:Y:S01]  /*4ff0*/  LDSM.16.MT88.4 R28, [R219+0x100] ;  /* 0x00010000db1c783b */ /* 0x000fe20000004200 */
[----:B------:R-:W-:Y:S02]  /*5000*/  FSEL R199, R27, -INF , P1 ;  /* 0xff8000001bc77808 */ /* 0x000fe40000800000 */
[----:B------:R-:W-:Y:S02]  /*5010*/  FMNMX.FTZ R5, R200, R5, !PT ;  /* 0x00000005c8057209 */ /* 0x000fe40007810000 */
[----:B------:R-:W-:Y:S02]  /*5020*/  ISETP.GT.AND P1, PT, R0, 0x51, PT ;  /* 0x000000510000780c */ /* 0x000fe40003f24270 */
[----:B------:R-:W-:Y:S02]  /*5030*/  FSEL R211, R26, -INF , P0 ;  /* 0xff8000001ad37808 */ /* 0x000fe40000000000 */
[----:B------:R-:W-:Y:S01]  /*5040*/  FMNMX.FTZ R5, R199, R5, !PT ;  /* 0x00000005c7057209 */ /* 0x000fe20007810000 */
[----:B------:R-:W-:Y:S01]  /*5050*/  LDSM.16.MT88.4 R24, [R220+0x100] ;  /* 0x00010000dc18783b */ /* 0x000fe20000004200 */
        /* <DEDUP_REMOVED lines=8> */
[----:B------:R-:W-:Y:S01]  /*50e0*/  LDSM.16.MT88.4 R16, [R217+0x100] ;  /* 0x00010000d910783b */ /* 0x000fe20000004200 */
        /* <DEDUP_REMOVED lines=14> */
[----:B-1----:R-:W-:Y:S01]  /*51d0*/  FMNMX.FTZ R132, R0, R132, !PT ;  /* 0x0000008400847209 */ /* 0x002fe20007810000 */
[----:B------:R-:W-:-:S02]  /*51e0*/  FFMA.FTZ R0, R9, c[0x0][0x2d0], -R12 ;  /* 0x0000b40009007a23 */ /* 0x000fc4000001080c */
[----:B--2---:R-:W-:Y:S01]  /*51f0*/  FFMA.FTZ R5, R11, c[0x0][0x2d0], -R12 ;  /* 0x0000b4000b057a23 */ /* 0x004fe2000001080c */
[----:B------:R-:W-:-:S03]  /*5200*/  FSETP.NEU.FTZ.AND P0, PT, R132, -INF , PT ;  /* 0xff8000008400780b */ /* 0x000fc60003f1d000 */
[----:B------:R1:W-:Y:S01]  /*5210*/  MUFU.EX2 R210, R0 ;  /* 0x0000000000d27308 */ /* 0x0003e20000000800 */
[----:B---3--:R-:W-:-:S07]  /*5220*/  FFMA.FTZ R2, R35, c[0x0][0x2d0], -R12 ;  /* 0x0000b40023027a23 */ /* 0x008fce000001080c */
[----:B------:R2:W-:Y:S01]  /*5230*/  MUFU.EX2 R184, R5 ;  /* 0x0000000500b87308 */ /* 0x0005e20000000800 */
[----:B-1----:R-:W-:-:S07]  /*5240*/  FMUL.FTZ R0, R132, c[0x0][0x2d0] ;  /* 0x0000b40084007a20 */ /* 0x002fce0000410000 */
[----:B------:R1:W-:Y:S01]  /*5250*/  MUFU.EX2 R190, R2 ;  /* 0x0000000200be7308 */ /* 0x0003e20000000800 */
[----:B------:R-:W-:Y:S01]  /*5260*/  FSEL R0, R0, RZ, P0 ;  /* 0x000000ff00007208 */ /* 0x000fe20000000000 */
[----:B--2---:R-:W-:-:S04]  /*5270*/  FFMA.FTZ R5, R13, c[0x0][0x2d0], -R12 ;  /* 0x0000b4000d057a23 */ /* 0x004fc8000001080c */
[--C-:B------:R-:W-:Y:S02]  /*5280*/  FFMA.FTZ R4, R10, c[0x0][0x2d0], -R0.reuse ;  /* 0x0000b4000a047a23 */ /* 0x100fe40000010800 */
[----:B------:R2:W3:Y:S01]  /*5290*/  MUFU.EX2 R23, R5 ;  /* 0x0000000500177308 */ /* 0x0004e20000000800 */
[----:B------:R-:W-:Y:S02]  /*52a0*/  FFMA.FTZ R3, R14, c[0x0][0x2d0], -R0 ;  /* 0x0000b4000e037a23 */ /* 0x000fe40000010800 */
[----:B-1----:R-:W-:-:S05]  /*52b0*/  FFMA.FTZ R2, R36, c[0x0][0x2d0], -R12 ;  /* 0x0000b40024027a23 */ /* 0x002fca000001080c */
[----:B------:R-:W-:Y:S01]  /*52c0*/  MUFU.EX2 R209, R4 ;  /* 0x0000000400d17308 */ /* 0x000fe20000000800 */
[----:B--2---:R-:W-:Y:S01]  /*52d0*/  FFMA.FTZ R5, R8, c[0x0][0x2d0], -R0 ;  /* 0x0000b40008057a23 */ /* 0x004fe20000010800 */
[----:B---3--:R-:W-:-:S06]  /*52e0*/  MOV R14, R23 ;  /* 0x00000017000e7202 */ /* 0x008fcc0000000f00 */
[----:B------:R1:W-:Y:S01]  /*52f0*/  MUFU.EX2 R187, R2 ;  /* 0x0000000200bb7308 */ /* 0x0003e20000000800 */
[----:B------:R-:W2:Y:S01]  /*5300*/  LDSM.16.MT88.4 R20, [R218+0x100] ;  /* 0x00010000da14783b */ /* 0x000ea20000004200 */
[----:B------:R-:W-:Y:S02]  /*5310*/  F2FP.PACK_AB R8, R210, R221 ;  /* 0x000000ddd208723e */ /* 0x000fe400000000ff */
[----:B------:R-:W-:-:S04]  /*5320*/  F2FP.PACK_AB R10, R14, R184 ;  /* 0x000000b80e0a723e */ /* 0x000fc800000000ff */
[----:B------:R3:W4:Y:S01]  /*5330*/  MUFU.EX2 R188, R5 ;  /* 0x0000000500bc7308 */ /* 0x0007220000000800 */
[----:B-1----:R-:W-:-:S07]  /*5340*/  FFMA.FTZ R2, R37, c[0x0][0x2d0], -R12 ;  /* 0x0000b40025027a23 */ /* 0x002fce000001080c */
[----:B------:R1:W-:Y:S01]  /*5350*/  MUFU.EX2 R191, R3 ;  /* 0x0000000300bf7308 */ /* 0x0003e20000000800 */
[----:B---3--:R-:W3:Y:S07]  /*5360*/  LDSM.16.MT88.4 R4, [R217+0x3100] ;  /* 0x00310000d904783b */ /* 0x008eee0000004200 */
[----:B------:R2:W-:Y:S01]  /*5370*/  MUFU.EX2 R13, R2 ;  /* 0x00000002000d7308 */ /* 0x0005e20000000800 */
[----:B----4-:R-:W-:Y:S01]  /*5380*/  F2FP.PACK_AB R9, R209, R188 ;  /* 0x000000bcd109723e */ /* 0x010fe200000000ff */
[----:B-1----:R-:W-:-:S06]  /*5390*/  FFMA.FTZ R3, R15, c[0x0][0x2d0], -R0 ;  /* 0x0000b4000f037a23 */ /* 0x002fcc0000010800 */
[----:B------:R-:W1:Y:S01]  /*53a0*/  MUFU.EX2 R214, R3 ;  /* 0x0000000300d67308 */ /* 0x000e620000000800 */
[----:B--2---:R-:W-:-:S07]  /*53b0*/  FFMA.FTZ R2, R33, c[0x0][0x2d0], -R0 ;  /* 0x0000b40021027a23 */ /* 0x004fce0000010800 */
[----:B------:R2:W-:Y:S01]  /*53c0*/  MUFU.EX2 R222, R2 ;  /* 0x0000000200de7308 */ /* 0x0005e20000000800 */
[----:B-1----:R-:W-:Y:S01]  /*53d0*/  F2FP.PACK_AB R11, R214, R191 ;  /* 0x000000bfd60b723e */ /* 0x002fe200000000ff */
[----:B------:R-:W-:-:S06]  /*53e0*/  IMAD.MOV.U32 R3, RZ, RZ, R216 ;  /* 0x000000ffff037224 */ /* 0x000fcc00078e00d8 */
[----:B------:R-:W-:Y:S01]  /*53f0*/  HMMA.16816.F32 R76, R8, R20, RZ ;  /* 0x00000014084c723c */ /* 0x000fe200000018ff */
[----:B--2---:R-:W-:-:S04]  /*5400*/  FFMA.FTZ R2, R32, c[0x0][0x2d0], -R0 ;  /* 0x0000b40020027a23 */ /* 0x004fc80000010800 */
[----:B------:R1:W2:Y:S03]  /*5410*/  MUFU.EX2 R252, R2 ;  /* 0x0000000200fc7308 */ /* 0x0002a60000000800 */
[C---:B------:R-:W-:Y:S08]  /*5420*/  HMMA.16816.F32 R72, R8.reuse, R22, RZ ;  /* 0x000000160848723c */ /* 0x040ff000000018ff */
[----:B------:R-:W-:Y:S01]  /*5430*/  HMMA.16816.F32 R60, R8, R24, RZ ;  /* 0x00000018083c723c */ /* 0x000fe200000018ff */
[----:B-1----:R-:W-:-:S02]  /*5440*/  FFMA.FTZ R2, R38, c[0x0][0x2d0], -R0 ;  /* 0x0000b40026027a23 */ /* 0x002fc40000010800 */
[----:B------:R-:W1:Y:S05]  /*5450*/  LDSM.16.MT88.4 R36, [R217+0x3900] ;  /* 0x00390000d924783b */ /* 0x000e6a0000004200 */
[C---:B------:R-:W-:Y:S01]  /*5460*/  HMMA.16816.F32 R52, R8.reuse, R26, RZ ;  /* 0x0000001a0834723c */ /* 0x040fe200000018ff */
[----:B------:R4:W-:Y:S07]  /*5470*/  MUFU.EX2 R186, R2 ;  /* 0x0000000200ba7308 */ /* 0x0009ee0000000800 */
[C---:B------:R-:W-:Y:S08]  /*5480*/  HMMA.16816.F32 R32, R8.reuse, R28, RZ ;  /* 0x0000001c0820723c */ /* 0x040ff000000018ff */
[----:B---3--:R-:W-:Y:S01]  /*5490*/  HMMA.16816.F32 R24, R8, R4, RZ ;  /* 0x000000040818723c */ /* 0x008fe200000018ff */
[----:B----4-:R-:W-:-:S02]  /*54a0*/  FFMA.FTZ R2, R64, c[0x0][0x2d0], -R0 ;  /* 0x0000b40040027a23 */ /* 0x010fc40000010800 */
[----:B------:R-:W3:Y:S02]  /*54b0*/  LDSM.16.MT88.4 R64, [R220+0x3100] ;  /* 0x00310000dc40783b */ /* 0x000ee40000004200 */
[----:B------:R-:W4:Y:S02]  /*54c0*/  MUFU.EX2 R189, R2 ;  /* 0x0000000200bd7308 */ /* 0x000f240000000800 */
[----:B------:R-:W-:Y:S01]  /*54d0*/  F2FP.PACK_AB R4, R190, R208 ;  /* 0x000000d0be04723e */ /* 0x000fe200000000ff */
[----:B------:R-:W-:Y:S01]  /*54e0*/  HMMA.16816.F32 R20, R8, R6, RZ ;  /* 0x000000060814723c */ /* 0x000fe200000018ff */
[----:B--2---:R-:W-:-:S06]  /*54f0*/  F2FP.PACK_AB R5, R252, R222 ;  /* 0x000000defc05723e */ /* 0x004fcc00000000ff */
[----:B------:R-:W-:Y:S01]  /*5500*/  F2FP.PACK_AB R6, R13, R187 ;  /* 0x000000bb0d06723e */ /* 0x000fe200000000ff */
[----:B------:R-:W-:Y:S01]  /*5510*/  HMMA.16816.F32 R28, R8, R30, RZ ;  /* 0x0000001e081c723c */ /* 0x000fe200000018ff */
[----:B----4-:R-:W-:Y:S01]  /*5520*/  F2FP.PACK_AB R7, R189, R186 ;  /* 0x000000babd07723e */ /* 0x010fe200000000ff */
[----:B------:R-:W-:-:S06]  /*5530*/  FFMA.FTZ R2, R120, c[0x0][0x2d0], -R12 ;  /* 0x0000b40078027a23 */ /* 0x000fcc000001080c */
[C---:B------:R-:W-:Y:S01]  /*5540*/  HMMA.16816.F32 R88, R8.reuse, R16, RZ ;  /* 0x000000100858723c */ /* 0x040fe200000018ff */
[----:B------:R2:W-:Y:S07]  /*5550*/  MUFU.EX2 R216, R2 ;  /* 0x0000000200d87308 */ /* 0x0005ee0000000800 */
[C---:B------:R-:W-:Y:S08]  /*5560*/  HMMA.16816.F32 R84, R8.reuse, R18, RZ ;  /* 0x000000120854723c */ /* 0x040ff000000018ff */
[----:B------:R-:W-:Y:S01]  /*5570*/  HMMA.16816.F32 R16, R8, R68, RZ ;  /* 0x000000440810723c */ /* 0x000fe200000018ff */
[----:B--2---:R-:W-:-:S07]  /*5580*/  FFMA.FTZ R2, R122, c[0x0][0x2d0], -R12 ;  /* 0x0000b4007a027a23 */ /* 0x004fce000001080c */
[C---:B-1----:R-:W-:Y:S08]  /*5590*/  HMMA.16816.F32 R164, R4.reuse, R36, R24 ;  /* 0x0000002404a4723c */ /* 0x042ff00000001818 */
[C---:B------:R-:W-:Y:S01]  /*55a0*/  HMMA.16816.F32 R128, R4.reuse, R38, R20 ;  /* 0x000000260480723c */ /* 0x040fe20000001814 */
[----:B------:R-:W1:Y:S07]  /*55b0*/  LDSM.16.MT88.4 R36, [R219+0x3100] ;  /* 0x00310000db24783b */ /* 0x000e6e0000004200 */
[C---:B------:R-:W-:Y:S01]  /*55c0*/  HMMA.16816.F32 R172, R4.reuse, R44, R60 ;  /* 0x0000002c04ac723c */ /* 0x040fe2000000183c */
[----:B------:R-:W-:Y:S07]  /*55d0*/  LDSM.16.MT88.4 R60, [R217+0x9100] ;  /* 0x00910000d93c783b */ /* 0x000fee0000004200 */
[C---:B------:R-:W-:Y:S01]  /*55e0*/  HMMA.16816.F32 R148, R4.reuse, R46, R52 ;  /* 0x0000002e0494723c */ /* 0x040fe20000001834 */
[----:B------:R-:W-:Y:S04]  /*55f0*/  LDSM.16.MT88.4 R44, [R220+0x6100] ;  /* 0x00610000dc2c783b */ /* 0x000fe80000004200 */
[----:B------:R-:W-:Y:S03]  /*5600*/  LDSM.16.MT88.4 R52, [R218+0x9100] ;  /* 0x00910000da34783b */ /* 0x000fe60000004200 */
[C---:B------:R-:W-:Y:S01]  /*5610*/  HMMA.16816.F32 R124, R4.reuse, R42, R28 ;  /* 0x0000002a047c723c */ /* 0x040fe2000000181c */
[----:B------:R-:W2:Y:S07]  /*5620*/  LDSM.16.MT88.4 R28, [R220+0x3900] ;  /* 0x00390000dc1c783b */ /* 0x000eae0000004200 */
[----:B------:R-:W-:Y:S01]  /*5630*/  HMMA.16816.F32 R168, R4, R40, R32 ;  /* 0x0000002804a8723c */ /* 0x000fe20000001820 */
[----:B------:R-:W4:Y:S04]  /*5640*/  LDSM.16.MT88.4 R32, [R217+0x6100] ;  /* 0x00610000d920783b */ /* 0x000f280000004200 */
[----:B------:R-:W1:Y:S03]  /*5650*/  LDSM.16.MT88.4 R40, [R218+0x6100] ;  /* 0x00610000da28783b */ /* 0x000e660000004200 */
[----:B------:R-:W-:Y:S08]  /*5660*/  HMMA.16816.F32 R24, R8, R70, RZ ;  /* 0x000000460818723c */ /* 0x000ff000000018ff */
[C---:B------:R-:W-:Y:S08]  /*5670*/  HMMA.16816.F32 R180, R4.reuse, R48, R76 ;  /* 0x0000003004b4723c */ /* 0x040ff0000000184c */
[C---:B------:R-:W-:Y:S01]  /*5680*/  HMMA.16816.F32 R152, R4.reuse, R50, R72 ;  /* 0x000000320498723c */ /* 0x040fe20000001848 */
[----:B------:R-:W2:Y:S07]  /*5690*/  LDSM.16.MT88.4 R48, [R219+0x6100] ;  /* 0x00610000db30783b */ /* 0x000eae0000004200 */
[----:B------:R-:W-:Y:S08]  /*56a0*/  HMMA.16816.F32 R176, R4, R80, R16 ;  /* 0x0000005004b0723c */ /* 0x000ff00000001810 */
[C---:B---3--:R-:W-:Y:S08]  /*56b0*/  HMMA.16816.F32 R20, R8.reuse, R64, RZ ;  /* 0x000000400814723c */ /* 0x048ff000000018ff */
[----:B------:R-:W-:Y:S01]  /*56c0*/  HMMA.16816.F32 R16, R8, R66, RZ ;  /* 0x000000420810723c */ /* 0x000fe200000018ff */
[----:B------:R-:W3:Y:S07]  /*56d0*/  LDSM.16.MT88.4 R64, [R220+0x9100] ;  /* 0x00910000dc40783b */ /* 0x000eee0000004200 */
[----:B------:R-:W-:Y:S08]  /*56e0*/  HMMA.16816.F32 R140, R4, R82, R24 ;  /* 0x00000052048c723c */ /* 0x000ff00000001818 */
[----:B-1----:R-:W-:Y:S08]  /*56f0*/  HMMA.16816.F32 R76, R8, R38, RZ ;  /* 0x00000026084c723c */ /* 0x002ff000000018ff */
[C---:B------:R-:W-:Y:S01]  /*5700*/  HMMA.16816.F32 R136, R4.reuse, R56, R88 ;  /* 0x000000380488723c */ /* 0x040fe20000001858 */
[----:B------:R-:W1:Y:S07]  /*5710*/  LDSM.16.MT88.4 R88, [R219+0x6900] ;  /* 0x00690000db58783b */ /* 0x000e6e0000004200 */
[----:B--2---:R-:W-:Y:S08]  /*5720*/  HMMA.16816.F32 R156, R4, R28, R20 ;  /* 0x0000001c049c723c */ /* 0x004ff00000001814 */
[C---:B------:R-:W-:Y:S08]  /*5730*/  HMMA.16816.F32 R24, R8.reuse, R44, RZ ;  /* 0x0000002c0818723c */ /* 0x040ff000000018ff */
[C---:B------:R-:W-:Y:S08]  /*5740*/  HMMA.16816.F32 R20, R8.reuse, R46, RZ ;  /* 0x0000002e0814723c */ /* 0x040ff000000018ff */
[----:B------:R-:W-:Y:S08]  /*5750*/  HMMA.16816.F32 R80, R8, R36, RZ ;  /* 0x000000240850723c */ /* 0x000ff000000018ff */
[----:B------:R-:W-:Y:S08]  /*5760*/  HMMA.16816.F32 R160, R4, R30, R16 ;  /* 0x0000001e04a0723c */ /* 0x000ff00000001810 */
[C---:B----4-:R-:W-:Y:S08]  /*5770*/  HMMA.16816.F32 R72, R8.reuse, R32, RZ ;  /* 0x000000200848723c */ /* 0x050ff000000018ff */
[C---:B------:R-:W-:Y:S08]  /*5780*/  HMMA.16816.F32 R36, R8.reuse, R34, RZ ;  /* 0x000000220824723c */ /* 0x040ff000000018ff */
[C---:B------:R-:W-:Y:S08]  /*5790*/  HMMA.16816.F32 R32, R8.reuse, R40, RZ ;  /* 0x000000280820723c */ /* 0x040ff000000018ff */
[----:B------:R-:W-:Y:S08]  /*57a0*/  HMMA.16816.F32 R28, R8, R42, RZ ;  /* 0x0000002a081c723c */ /* 0x000ff000000018ff */
[----:B------:R-:W-:Y:S08]  /*57b0*/  HMMA.16816.F32 R144, R4, R58, R84 ;  /* 0x0000003a0490723c */ /* 0x000ff00000001854 */
[C---:B------:R-:W-:Y:S08]  /*57c0*/  HMMA.16816.F32 R16, R8.reuse, R48, RZ ;  /* 0x000000300810723c */ /* 0x040ff000000018ff */
[C---:B------:R-:W-:Y:S08]  /*57d0*/  HMMA.16816.F32 R40, R8.reuse, R50, RZ ;  /* 0x000000320828723c */ /* 0x040ff000000018ff */
[C---:B------:R-:W-:Y:S08]  /*57e0*/  HMMA.16816.F32 R68, R8.reuse, R60, RZ ;  /* 0x0000003c0844723c */ /* 0x040ff000000018ff */
[C---:B------:R-:W-:Y:S08]  /*57f0*/  HMMA.16816.F32 R56, R8.reuse, R52, RZ ;  /* 0x000000340838723c */ /* 0x040ff000000018ff */
[C---:B---3--:R-:W-:Y:S08]  /*5800*/  HMMA.16816.F32 R48, R8.reuse, R64, RZ ;  /* 0x000000400830723c */ /* 0x048ff000000018ff */
[C---:B------:R-:W-:Y:S08]  /*5810*/  HMMA.16816.F32 R44, R8.reuse, R66, RZ ;  /* 0x00000042082c723c */ /* 0x040ff000000018ff */
[C---:B------:R-:W-:Y:S08]  /*5820*/  HMMA.16816.F32 R60, R8.reuse, R62, RZ ;  /* 0x0000003e083c723c */ /* 0x040ff000000018ff */
[C---:B------:R-:W-:Y:S08]  /*5830*/  HMMA.16816.F32 R52, R8.reuse, R54, RZ ;  /* 0x000000360834723c */ /* 0x040ff000000018ff */
[C---:B------:R-:W-:Y:S08]  /*5840*/  HMMA.16816.F32 R84, R8.reuse, R108, RZ ;  /* 0x0000006c0854723c */ /* 0x040ff000000018ff */
[----:B------:R-:W-:Y:S01]  /*5850*/  HMMA.16816.F32 R64, R8, R110, RZ ;  /* 0x0000006e0840723c */ /* 0x000fe200000018ff */
[----:B------:R-:W2:Y:S07]  /*5860*/  LDSM.16.MT88.4 R8, [R220+0x9900] ;  /* 0x00990000dc08783b */ /* 0x000eae0000004200 */
[C---:B------:R-:W-:Y:S08]  /*5870*/  HMMA.16816.F32 R108, R4.reuse, R106, R76 ;  /* 0x0000006a046c723c */ /* 0x040ff0000000184c */
[C---:B------:R-:W-:Y:S01]  /*5880*/  HMMA.16816.F32 R76, R4.reuse, R92, R24 ;  /* 0x0000005c044c723c */ /* 0x040fe20000001818 */
[----:B------:R-:W-:Y:S07]  /*5890*/  LDSM.16.MT88.4 R24, [R219+0x9900] ;  /* 0x00990000db18783b */ /* 0x000fee0000004200 */
[C---:B------:R-:W-:Y:S01]  /*58a0*/  HMMA.16816.F32 R92, R4.reuse, R94, R20 ;  /* 0x0000005e045c723c */ /* 0x040fe20000001814 */
[----:B------:R-:W3:Y:S07]  /*58b0*/  LDSM.16.MT88.4 R20, [R217+0x9900] ;  /* 0x00990000d914783b */ /* 0x000eee0000004200 */
[C---:B------:R-:W-:Y:S08]  /*58c0*/  HMMA.16816.F32 R112, R4.reuse, R104, R80 ;  /* 0x000000680470723c */ /* 0x040ff00000001850 */
[C---:B------:R-:W-:Y:S08]  /*58d0*/  HMMA.16816.F32 R104, R4.reuse, R100, R72 ;  /* 0x000000640468723c */ /* 0x040ff00000001848 */
[C---:B-1----:R-:W-:Y:S01]  /*58e0*/  HMMA.16816.F32 R72, R4.reuse, R88, R16 ;  /* 0x000000580448723c */ /* 0x042fe20000001810 */
[----:B------:R-:W1:Y:S07]  /*58f0*/  LDSM.16.MT88.4 R16, [R218+0x9900] ;  /* 0x00990000da10783b */ /* 0x000e6e0000004200 */
[C---:B------:R-:W-:Y:S08]  /*5900*/  HMMA.16816.F32 R88, R4.reuse, R90, R40 ;  /* 0x0000005a0458723c */ /* 0x040ff00000001828 */
[C---:B--2---:R-:W-:Y:S07]  /*5910*/  HMMA.16816.F32 R40, R4.reuse, R10, R44 ;  /* 0x0000000a0428723c */ /* 0x044fee000000182c */
[----:B------:R-:W-:Y:S01]  /*5920*/  IMAD.MOV.U32 R46, RZ, RZ, R189 ;  /* 0x000000ffff2e7224 */ /* 0x000fe200078e00bd */
[----:B---3--:R-:W-:Y:S01]  /*5930*/  HMMA.16816.F32 R68, R4, R20, R68 ;  /* 0x000000140444723c */ /* 0x008fe20000001844 */
[----:B------:R2:W3:Y:S01]  /*5940*/  MUFU.EX2 R189, R2 ;  /* 0x0000000200bd7308 */ /* 0x0004e20000000800 */
[----:B------:R-:W-:Y:S01]  /*5950*/  IMAD.MOV.U32 R47, RZ, RZ, R191 ;  /* 0x000000ffff2f7224 */ /* 0x000fe200078e00bf */
[----:B------:R-:W-:Y:S01]  /*5960*/  MOV R45, R187 ;  /* 0x000000bb002d7202 */ /* 0x000fe20000000f00 */
[----:B------:R-:W-:-:S03]  /*5970*/  IMAD.MOV.U32 R44, RZ, RZ, R186 ;  /* 0x000000ffff2c7224 */ /* 0x000fc600078e00ba */
[----:B------:R-:W-:Y:S01]  /*5980*/  MOV R20, R252 ;  /* 0x000000fc00147202 */ /* 0x000fe20000000f00 */
[C---:B------:R-:W-:Y:S07]  /*5990*/  HMMA.16816.F32 R60, R4.reuse, R22, R60 ;  /* 0x00000016043c723c */ /* 0x040fee000000183c */
[----:B------:R-:W-:Y:S01]  /*59a0*/  MOV R22, R209 ;  /* 0x000000d100167202 */ /* 0x000fe20000000f00 */
[----:B------:R-:W-:Y:S01]  /*59b0*/  HMMA.16816.F32 R48, R4, R8, R48 ;  /* 0x000000080430723c */ /* 0x000fe20000001830 */
[----:B--2---:R-:W-:Y:S01]  /*59c0*/  FFMA.FTZ R2, R121, c[0x0][0x2d0], -R12 ;  /* 0x0000b40079027a23 */ /* 0x004fe2000001080c */
[----:B------:R-:W2:Y:S01]  /*59d0*/  LDSM.16.MT88.4 R8, [R217+0x1100] ;  /* 0x00110000d908783b */ /* 0x000ea20000004200 */
[----:B------:R-:W-:-:S02]  /*59e0*/  IMAD.MOV.U32 R23, RZ, RZ, R222 ;  /* 0x000000ffff177224 */ /* 0x000fc400078e00de */
[----:B------:R4:W-:Y:S03]  /*59f0*/  MUFU.EX2 R21, R2 ;  /* 0x0000000200157308 */ /* 0x0009e60000000800 */
[C---:B-1----:R-:W-:Y:S08]  /*5a00*/  HMMA.16816.F32 R56, R4.reuse, R16, R56 ;  /* 0x000000100438723c */ /* 0x042ff00000001838 */
[----:B------:R-:W-:Y:S01]  /*5a10*/  HMMA.16816.F32 R52, R4, R18, R52 ;  /* 0x000000120434723c */ /* 0x000fe20000001834 */
[----:B------:R-:W1:Y:S01]  /*5a20*/  LDSM.16.MT88.4 R16, [R218+0x1100] ;  /* 0x00110000da10783b */ /* 0x000e620000004200 */
[----:B----4-:R-:W-:-:S06]  /*5a30*/  FFMA.FTZ R2, R123, c[0x0][0x2d0], -R12 ;  /* 0x0000b4007b027a23 */ /* 0x010fcc000001080c */
[C---:B------:R-:W-:Y:S01]  /*5a40*/  HMMA.16816.F32 R100, R4.reuse, R102, R36 ;  /* 0x000000660464723c */ /* 0x040fe20000001824 */
[----:B------:R4:W1:Y:S07]  /*5a50*/  MUFU.EX2 R209, R2 ;  /* 0x0000000200d17308 */ /* 0x00086e0000000800 */
[C---:B------:R-:W-:Y:S08]  /*5a60*/  HMMA.16816.F32 R80, R4.reuse, R96, R32 ;  /* 0x000000600450723c */ /* 0x040ff00000001820 */
[----:B------:R-:W-:Y:S01]  /*5a70*/  HMMA.16816.F32 R96, R4, R98, R28 ;  /* 0x000000620460723c */ /* 0x000fe2000000181c */
[----:B----4-:R-:W-:-:S04]  /*5a80*/  FFMA.FTZ R2, R116, c[0x0][0x2d0], -R0 ;  /* 0x0000b40074027a23 */ /* 0x010fc80000010800 */
[----:B------:R4:W-:Y:S03]  /*5a90*/  MUFU.EX2 R222, R2 ;  /* 0x0000000200de7308 */ /* 0x0009e60000000800 */
[C---:B------:R-:W-:Y:S07]  /*5aa0*/  HMMA.16816.F32 R36, R4.reuse, R24, R84 ;  /* 0x000000180424723c */ /* 0x040fee0000001854 */
[----:B------:R-:W-:Y:S01]  /*5ab0*/  IMAD.MOV.U32 R87, RZ, RZ, R185 ;  /* 0x000000ffff577224 */ /* 0x000fe200078e00b9 */
[----:B------:R-:W-:Y:S01]  /*5ac0*/  HMMA.16816.F32 R32, R4, R26, R64 ;  /* 0x0000001a0420723c */ /* 0x000fe20000001840 */
[----:B------:R-:W-:Y:S01]  /*5ad0*/  MOV R86, R184 ;  /* 0x000000b800567202 */ /* 0x000fe20000000f00 */
[----:B----4-:R-:W-:-:S05]  /*5ae0*/  FFMA.FTZ R2, R119, c[0x0][0x2d0], -R0 ;  /* 0x0000b40077027a23 */ /* 0x010fca0000010800 */
[----:B---3--:R-:W-:Y:S01]  /*5af0*/  F2FP.PACK_AB R4, R189, R216 ;  /* 0x000000d8bd04723e */ /* 0x008fe200000000ff */
[----:B------:R3:W4:Y:S01]  /*5b00*/  MUFU.EX2 R252, R2 ;  /* 0x0000000200fc7308 */ /* 0x0007220000000800 */
[----:B-1----:R-:W-:Y:S01]  /*5b10*/  F2FP.PACK_AB R6, R209, R21 ;  /* 0x00000015d106723e */ /* 0x002fe200000000ff */
[----:B---3--:R-:W-:Y:S01]  /*5b20*/  FFMA.FTZ R2, R118, c[0x0][0x2d0], -R0 ;  /* 0x0000b40076027a23 */ /* 0x008fe20000010800 */
[----:B----4-:R-:W-:-:S05]  /*5b30*/  F2FP.PACK_AB R5, R252, R222 ;  /* 0x000000defc05723e */ /* 0x010fca00000000ff */
[----:B------:R1:W-:Y:S02]  /*5b40*/  MUFU.EX2 R191, R2 ;  /* 0x0000000200bf7308 */ /* 0x0003e40000000800 */
[----:B-1----:R-:W-:-:S06]  /*5b50*/  FFMA.FTZ R2, R117, c[0x0][0x2d0], -R0 ;  /* 0x0000b40075027a23 */ /* 0x002fcc0000010800 */
[----:B------:R-:W1:Y:S02]  /*5b60*/  MUFU.EX2 R15, R2 ;  /* 0x00000002000f7308 */ /* 0x000e640000000800 */
[----:B-1----:R-:W-:Y:S01]  /*5b70*/  F2FP.PACK_AB R7, R15, R191 ;  /* 0x000000bf0f07723e */ /* 0x002fe200000000ff */
[----:B------:R-:W-:Y:S02]  /*5b80*/  FFMA.FTZ R2, R197, c[0x0][0x2d0], -R12 ;  /* 0x0000b400c5027a23 */ /* 0x000fe4000001080c */
[----:B------:R-:W-:-:S03]  /*5b90*/  IMAD.MOV.U32 R197, RZ, RZ, R222 ;  /* 0x000000ffffc57224 */ /* 0x000fc600078e00de */
[----:B------:R1:W-:Y:S01]  /*5ba0*/  MUFU.EX2 R222, R2 ;  /* 0x0000000200de7308 */ /* 0x0003e20000000800 */
[C---:B--2---:R-:W-:Y:S08]  /*5bb0*/  HMMA.16816.F32 R136, R4.reuse, R8, R136 ;  /* 0x000000080488723c */ /* 0x044ff00000001888 */
[----:B------:R-:W-:Y:S01]  /*5bc0*/  HMMA.16816.F32 R24, R4, R10, R144 ;  /* 0x0000000a0418723c */ /* 0x000fe20000001890 */
[----:B------:R-:W2:Y:S01]  /*5bd0*/  LDSM.16.MT88.4 R8, [R220+0x1100] ;  /* 0x00110000dc08783b */ /* 0x000ea20000004200 */
[----:B-1----:R-:W-:Y:S01]  /*5be0*/  FFMA.FTZ R2, R196, c[0x0][0x2d0], -R12 ;  /* 0x0000b400c4027a23 */ /* 0x002fe2000001080c */
[----:B------:R-:W-:-:S05]  /*5bf0*/  MOV R196, R46 ;  /* 0x0000002e00c47202 */ /* 0x000fca0000000f00 */
[C---:B------:R-:W-:Y:S08]  /*5c00*/  HMMA.16816.F32 R144, R4.reuse, R16, R180 ;  /* 0x000000100490723c */ /* 0x040ff000000018b4 */
        /* <DEDUP_REMOVED lines=18> */
[----:B------:R-:W-:Y:S01]  /*5d30*/  HMMA.16816.F32 R184, R4, R18, R108 ;  /* 0x0000001204b8723c */ /* 0x000fe2000000186c */
[----:B------:R-:W1:Y:S01]  /*5d40*/  LDSM.16.MT88.4 R16, [R218+0x7100] ;  /* 0x00710000da10783b */ /* 0x000e620000004200 */
[----:B------:R3:W-:Y:S05]  /*5d50*/  MUFU.EX2 R111, R2 ;  /* 0x00000002006f7308 */ /* 0x0007ea0000000800 */
[----:B------:R-:W-:Y:S01]  /*5d60*/  IMAD.MOV.U32 R110, RZ, RZ, R86 ;  /* 0x000000ffff6e7224 */ /* 0x000fe200078e0056 */
[----:B------:R-:W-:Y:S01]  /*5d70*/  MOV R108, R44 ;  /* 0x0000002c006c7202 */ /* 0x000fe20000000f00 */
[----:B------:R-:W-:-:S02]  /*5d80*/  IMAD.MOV.U32 R109, RZ, RZ, R87 ;  /* 0x000000ffff6d7224 */ /* 0x000fc400078e0057 */
[----:B---3--:R-:W-:Y:S02]  /*5d90*/  FFMA.FTZ R2, R195, c[0x0][0x2d0], -R12 ;  /* 0x0000b400c3027a23 */ /* 0x008fe4000001080c */
[----:B------:R-:W-:Y:S02]  /*5da0*/  IMAD.MOV.U32 R195, RZ, RZ, R13 ;  /* 0x000000ffffc37224 */ /* 0x000fe400078e000d */
[----:B------:R3:W-:Y:S01]  /*5db0*/  MUFU.EX2 R13, R2 ;  /* 0x00000002000d7308 */ /* 0x0007e20000000800 */
[C---:B--2---:R-:W-:Y:S07]  /*5dc0*/  HMMA.16816.F32 R180, R4.reuse, R8, R104 ;  /* 0x0000000804b4723c */ /* 0x044fee0000001868 */
[----:B------:R-:W-:Y:S01]  /*5dd0*/  IMAD.MOV.U32 R106, RZ, RZ, R47 ;  /* 0x000000ffff6a7224 */ /* 0x000fe200078e002f */
[----:B------:R-:W-:Y:S01]  /*5de0*/  HMMA.16816.F32 R172, R4, R10, R100 ;  /* 0x0000000a04ac723c */ /* 0x000fe20000001864 */
[----:B------:R-:W2:Y:S01]  /*5df0*/  LDSM.16.MT88.4 R8, [R220+0x7100] ;  /* 0x00710000dc08783b */ /* 0x000ea20000004200 */
[----:B------:R-:W-:Y:S01]  /*5e00*/  MOV R105, R22 ;  /* 0x0000001600697202 */ /* 0x000fe20000000f00 */
[----:B------:R-:W-:-:S02]  /*5e10*/  IMAD.MOV.U32 R104, RZ, RZ, R23 ;  /* 0x000000ffff687224 */ /* 0x000fc400078e0017 */
[----:B------:R-:W-:Y:S02]  /*5e20*/  IMAD.MOV.U32 R47, RZ, RZ, R20 ;  /* 0x000000ffff2f7224 */ /* 0x000fe400078e0014 */
[----:B------:R-:W-:Y:S01]  /*5e30*/  MOV R103, R21 ;  /* 0x0000001500677202 */ /* 0x000fe20000000f00 */
[C---:B-1----:R-:W-:Y:S01]  /*5e40*/  HMMA.16816.F32 R168, R4.reuse, R16, R80 ;  /* 0x0000001004a8723c */ /* 0x042fe20000001850 */
[----:B------:R-:W1:Y:S01]  /*5e50*/  LDSM.16.MT88.4 R20, [R219+0x7100] ;  /* 0x00710000db14783b */ /* 0x000e620000004200 */
[----:B------:R-:W-:Y:S01]  /*5e60*/  IMAD.MOV.U32 R102, RZ, RZ, R191 ;  /* 0x000000ffff667224 */ /* 0x000fe200078e00bf */
[----:B------:R-:W-:Y:S01]  /*5e70*/  MOV R100, R189 ;  /* 0x000000bd00647202 */ /* 0x000fe20000000f00 */
[----:B------:R-:W-:Y:S02]  /*5e80*/  IMAD.MOV.U32 R101, RZ, RZ, R190 ;  /* 0x000000ffff657224 */ /* 0x000fe400078e00be */
[----:B---3--:R-:W-:Y:S02]  /*5e90*/  FFMA.FTZ R2, R194, c[0x0][0x2d0], -R12 ;  /* 0x0000b400c2027a23 */ /* 0x008fe4000001080c */
[----:B------:R-:W-:Y:S01]  /*5ea0*/  HMMA.16816.F32 R164, R4, R18, R96 ;  /* 0x0000001204a4723c */ /* 0x000fe20000001860 */
[----:B------:R-:W3:Y:S01]  /*5eb0*/  LDSM.16.MT88.4 R16, [R217+0xa100] ;  /* 0x00a10000d910783b */ /* 0x000ee20000004200 */
[----:B------:R-:W-:-:S02]  /*5ec0*/  IMAD.MOV.U32 R107, RZ, RZ, R45 ;  /* 0x000000ffff6b7224 */ /* 0x000fc400078e002d */
[----:B------:R-:W-:-:S04]  /*5ed0*/  IMAD.MOV.U32 R194, RZ, RZ, R47 ;  /* 0x000000ffffc27224 */ /* 0x000fc800078e002f */
[C---:B--2---:R-:W-:Y:S08]  /*5ee0*/  HMMA.16816.F32 R148, R4.reuse, R8, R76 ;  /* 0x000000080494723c */ /* 0x044ff0000000184c */
[C---:B------:R-:W-:Y:S01]  /*5ef0*/  HMMA.16816.F32 R96, R4.reuse, R10, R92 ;  /* 0x0000000a0460723c */ /* 0x040fe2000000185c */
[----:B------:R-:W2:Y:S07]  /*5f00*/  LDSM.16.MT88.4 R8, [R218+0xa100] ;  /* 0x00a10000da08783b */ /* 0x000eae0000004200 */
[C---:B-1----:R-:W-:Y:S01]  /*5f10*/  HMMA.16816.F32 R92, R4.reuse, R20, R72 ;  /* 0x00000014045c723c */ /* 0x042fe20000001848 */
[----:B------:R1:W4:Y:S06]  /*5f20*/  MUFU.EX2 R20, R2 ;  /* 0x0000000200147308 */ /* 0x00032c0000000800 */
[----:B------:R-:W-:Y:S01]  /*5f30*/  IMAD.MOV.U32 R75, RZ, RZ, R188 ;  /* 0x000000ffff4b7224 */ /* 0x000fe200078e00bc */
[----:B---3--:R-:W-:Y:S01]  /*5f40*/  HMMA.16816.F32 R84, R4, R18, R60 ;  /* 0x000000120454723c */ /* 0x008fe2000000183c */
[----:B------:R-:W-:-:S02]  /*5f50*/  IMAD.MOV.U32 R73, RZ, RZ, R252 ;  /* 0x000000ffff497224 */ /* 0x000fc400078e00fc */
[----:B------:R-:W-:-:S05]  /*5f60*/  IMAD.MOV.U32 R74, RZ, RZ, R215 ;  /* 0x000000ffff4a7224 */ /* 0x000fca00078e00d7 */
[----:B------:R-:W-:Y:S01]  /*5f70*/  HMMA.16816.F32 R188, R4, R16, R68 ;  /* 0x0000001004bc723c */ /* 0x000fe20000001844 */
[----:B------:R-:W3:Y:S01]  /*5f80*/  LDSM.16.MT88.4 R16, [R220+0xa100] ;  /* 0x00a10000dc10783b */ /* 0x000ee20000004200 */
[----:B-1----:R-:W-:Y:S01]  /*5f90*/  FFMA.FTZ R2, R134, c[0x0][0x2d0], -R0 ;  /* 0x0000b40086027a23 */ /* 0x002fe20000010800 */
[----:B------:R-:W-:Y:S02]  /*5fa0*/  MOV R134, R75 ;  /* 0x0000004b00867202 */ /* 0x000fe40000000f00 */
[----:B------:R-:W-:-:S03]  /*5fb0*/  MOV R75, R214 ;  /* 0x000000d6004b7202 */ /* 0x000fc60000000f00 */
[C---:B------:R-:W-:Y:S08]  /*5fc0*/  HMMA.16816.F32 R88, R4.reuse, R22, R88 ;  /* 0x000000160458723c */ /* 0x040ff00000001858 */
[C---:B--2---:R-:W-:Y:S01]  /*5fd0*/  HMMA.16816.F32 R80, R4.reuse, R8, R56 ;  /* 0x000000080450723c */ /* 0x044fe20000001838 */
[----:B------:R1:W-:Y:S07]  /*5fe0*/  MUFU.EX2 R56, R2 ;  /* 0x0000000200387308 */ /* 0x0003ee0000000800 */
[----:B------:R-:W-:Y:S01]  /*5ff0*/  HMMA.16816.F32 R76, R4, R10, R52 ;  /* 0x0000000a044c723c */ /* 0x000fe20000001834 */
[----:B------:R-:W2:Y:S01]  /*6000*/  LDSM.16.MT88.4 R8, [R219+0xa100] ;  /* 0x00a10000db08783b */ /* 0x000ea20000004200 */
[----:B-1----:R-:W-:-:S02]  /*6010*/  FFMA.FTZ R2, R192, c[0x0][0x2d0], -R0 ;  /* 0x0000b400c0027a23 */ /* 0x002fc40000010800 */
[----:B----4-:R-:W-:Y:S02]  /*6020*/  IMAD.MOV.U32 R192, RZ, RZ, R20 ;  /* 0x000000ffffc07224 */ /* 0x010fe400078e0014 */
[----:B------:R-:W-:Y:S01]  /*6030*/  LDSM.16.MT88.4 R20, [R217+0x1900] ;  /* 0x00190000d914783b */ /* 0x000fe20000004200 */
[----:B------:R1:W4:Y:S01]  /*6040*/  MUFU.EX2 R214, R2 ;  /* 0x0000000200d67308 */ /* 0x0003220000000800 */
[C---:B---3--:R-:W-:Y:S08]  /*6050*/  HMMA.16816.F32 R44, R4.reuse, R16, R48 ;  /* 0x00000010042c723c */ /* 0x048ff00000001830 */
[----:B------:R-:W-:Y:S01]  /*6060*/  HMMA.16816.F32 R40, R4, R18, R40 ;  /* 0x000000120428723c */ /* 0x000fe20000001828 */
[----:B------:R-:W3:Y:S01]  /*6070*/  LDSM.16.MT88.4 R16, [R218+0x1900] ;  /* 0x00190000da10783b */ /* 0x000ee20000004200 */
[----:B-1----:R-:W-:-:S02]  /*6080*/  FFMA.FTZ R2, R135, c[0x0][0x2d0], -R0 ;  /* 0x0000b40087027a23 */ /* 0x002fc40000010800 */
[----:B------:R-:W-:Y:S02]  /*6090*/  IMAD.MOV.U32 R135, RZ, RZ, R196 ;  /* 0x000000ffff877224 */ /* 0x000fe400078e00c4 */
[----:B------:R1:W-:Y:S01]  /*60a0*/  MUFU.EX2 R252, R2 ;  /* 0x0000000200fc7308 */ /* 0x0003e20000000800 */
[----:B------:R-:W-:Y:S01]  /*60b0*/  IMAD.MOV.U32 R196, RZ, RZ, R100 ;  /* 0x000000ffffc47224 */ /* 0x000fe200078e0064 */
[C---:B--2---:R-:W-:Y:S08]  /*60c0*/  HMMA.16816.F32 R36, R4.reuse, R8, R36 ;  /* 0x000000080424723c */ /* 0x044ff00000001824 */
[----:B------:R-:W-:Y:S01]  /*60d0*/  HMMA.16816.F32 R32, R4, R10, R32 ;  /* 0x0000000a0420723c */ /* 0x000fe20000001820 */
[----:B-1----:R-:W-:Y:S01]  /*60e0*/  FFMA.FTZ R2, R193, c[0x0][0x2d0], -R0 ;  /* 0x0000b400c1027a23 */ /* 0x002fe20000010800 */
[----:B------:R-:W-:Y:S01]  /*60f0*/  LDSM.16.MT88.4 R8, [R220+0x4900] ;  /* 0x00490000dc08783b */ /* 0x000fe20000004200 */
[----:B------:R-:W-:-:S02]  /*6100*/  MOV R193, R101 ;  /* 0x0000006500c17202 */ /* 0x000fc40000000f00 */
[----:B------:R-:W1:Y:S02]  /*6110*/  MUFU.EX2 R215, R2 ;  /* 0x0000000200d77308 */ /* 0x000e640000000800 */
[----:B------:R-:W-:Y:S02]  /*6120*/  F2FP.PACK_AB R4, R111, R222 ;  /* 0x000000de6f04723e */ /* 0x000fe400000000ff */
[----:B----4-:R-:W-:Y:S02]  /*6130*/  F2FP.PACK_AB R5, R214, R56 ;  /* 0x00000038d605723e */ /* 0x010fe400000000ff */
[----:B------:R-:W-:Y:S02]  /*6140*/  F2FP.PACK_AB R6, R192, R13 ;  /* 0x0000000dc006723e */ /* 0x000fe400000000ff */
[----:B-1----:R-:W-:Y:S01]  /*6150*/  F2FP.PACK_AB R7, R215, R252 ;  /* 0x000000fcd707723e */ /* 0x002fe200000000ff */
[----:B------:R-:W-:-:S06]  /*6160*/  IMAD.MOV.U32 R2, RZ, RZ, R106 ;  /* 0x000000ffff027224 */ /* 0x000fcc00078e006a */
[C---:B---3--:R-:W-:Y:S01]  /*6170*/  HMMA.16816.F32 R52, R4.reuse, R18, R28 ;  /* 0x000000120434723c */ /* 0x048fe2000000181c */
[----:B------:R-:W1:Y:S07]  /*6180*/  LDSM.16.MT88.4 R28, [R220+0x1900] ;  /* 0x00190000dc1c783b */ /* 0x000e6e0000004200 */
[C---:B------:R-:W-:Y:S08]  /*6190*/  HMMA.16816.F32 R136, R4.reuse, R20, R136 ;  /* 0x000000140488723c */ /* 0x040ff00000001888 */
[C---:B------:R-:W-:Y:S01]  /*61a0*/  HMMA.16816.F32 R48, R4.reuse, R22, R24 ;  /* 0x000000160430723c */ /* 0x040fe20000001818 */
[----:B------:R-:W2:Y:S04]  /*61b0*/  LDSM.16.MT88.4 R20, [R217+0x4900] ;  /* 0x00490000d914783b */ /* 0x000ea80000004200 */
[----:B------:R-:W-:Y:S03]  /*61c0*/  LDSM.16.MT88.4 R24, [R219+0x1900] ;  /* 0x00190000db18783b */ /* 0x000fe60000004200 */
[C---:B------:R-:W-:Y:S01]  /*61d0*/  HMMA.16816.F32 R144, R4.reuse, R16, R144 ;  /* 0x000000100490723c */ /* 0x040fe20000001890 */
[----:B------:R-:W3:Y:S07]  /*61e0*/  LDSM.16.MT88.4 R16, [R218+0x4900] ;  /* 0x00490000da10783b */ /* 0x000eee0000004200 */
[C---:B-1----:R-:W-:Y:S07]  /*61f0*/  HMMA.16816.F32 R64, R4.reuse, R30, R64 ;  /* 0x0000001e0440723c */ /* 0x042fee0000001840 */
[----:B------:R-:W-:Y:S01]  /*6200*/  IMAD.MOV.U32 R30, RZ, RZ, R56 ;  /* 0x000000ffff1e7224 */ /* 0x000fe200078e0038 */
[----:B------:R-:W-:Y:S01]  /*6210*/  HMMA.16816.F32 R152, R4, R28, R152 ;  /* 0x0000001c0498723c */ /* 0x000fe20000001898 */
[----:B------:R-:W-:-:S06]  /*6220*/  IMAD.MOV.U32 R31, RZ, RZ, R75 ;  /* 0x000000ffff1f7224 */ /* 0x000fcc00078e004b */
[----:B------:R-:W-:Y:S01]  /*6230*/  IMAD.MOV.U32 R29, RZ, RZ, R73 ;  /* 0x000000ffff1d7224 */ /* 0x000fe200078e0049 */
[----:B--2---:R-:W-:Y:S01]  /*6240*/  HMMA.16816.F32 R68, R4, R20, R124 ;  /* 0x000000140444723c */ /* 0x004fe2000000187c */
[----:B------:R-:W-:-:S07]  /*6250*/  MOV R28, R74 ;  /* 0x0000004a001c7202 */ /* 0x000fce0000000f00 */
[C---:B------:R-:W-:Y:S01]  /*6260*/  HMMA.16816.F32 R56, R4.reuse, R22, R128 ;  /* 0x000000160438723c */ /* 0x040fe20000001880 */
[----:B------:R-:W1:Y:S06]  /*6270*/  LDSM.16.MT88.4 R20, [R217+0x7900] ;  /* 0x00790000d914783b */ /* 0x000e6c0000004200 */
[----:B------:R-:W-:Y:S01]  /*6280*/  MOV R130, R192 ;  /* 0x000000c000827202 */ /* 0x000fe20000000f00 */
[----:B------:R-:W-:Y:S01]  /*6290*/  IMAD.MOV.U32 R128, RZ, RZ, R194 ;  /* 0x000000ffff807224 */ /* 0x000fe200078e00c2 */
[----:B---3--:R-:W-:Y:S01]  /*62a0*/  HMMA.16816.F32 R176, R4, R16, R176 ;  /* 0x0000001004b0723c */ /* 0x008fe200000018b0 */
[----:B------:R-:W-:Y:S01]  /*62b0*/  IMAD.MOV.U32 R129, RZ, RZ, R134 ;  /* 0x000000ffff817224 */ /* 0x000fe200078e0086 */
[----:B------:R-:W-:Y:S01]  /*62c0*/  MOV R134, R195 ;  /* 0x000000c300867202 */ /* 0x000fe20000000f00 */
[----:B------:R-:W-:Y:S01]  /*62d0*/  IMAD.MOV.U32 R192, RZ, RZ, R102 ;  /* 0x000000ffffc07224 */ /* 0x000fe200078e0066 */
[----:B------:R-:W-:Y:S01]  /*62e0*/  MOV R195, R104 ;  /* 0x0000006800c37202 */ /* 0x000fe20000000f00 */
[----:B------:R-:W-:-:S02]  /*62f0*/  IMAD.MOV.U32 R194, RZ, RZ, R103 ;  /* 0x000000ffffc27224 */ /* 0x000fc400078e0067 */
[----:B------:R-:W-:Y:S01]  /*6300*/  IMAD.MOV.U32 R131, RZ, RZ, R105 ;  /* 0x000000ffff837224 */ /* 0x000fe200078e0069 */
[C---:B------:R-:W-:Y:S01]  /*6310*/  HMMA.16816.F32 R100, R4.reuse, R18, R140 ;  /* 0x000000120464723c */ /* 0x040fe2000000188c */
[----:B------:R-:W2:Y:S06]  /*6320*/  LDSM.16.MT88.4 R16, [R218+0x7900] ;  /* 0x00790000da10783b */ /* 0x000eac0000004200 */
[----:B------:R-:W-:Y:S01]  /*6330*/  MOV R143, R107 ;  /* 0x0000006b008f7202 */ /* 0x000fe20000000f00 */
[----:B------:R-:W-:Y:S01]  /*6340*/  IMAD.MOV.U32 R142, RZ, RZ, R108 ;  /* 0x000000ffff8e7224 */ /* 0x000fe200078e006c */
[----:B------:R-:W-:Y:S01]  /*6350*/  HMMA.16816.F32 R104, R4, R8, R156 ;  /* 0x000000080468723c */ /* 0x000fe2000000189c */
[----:B------:R-:W-:Y:S01]  /*6360*/  IMAD.MOV.U32 R141, RZ, RZ, R109 ;  /* 0x000000ffff8d7224 */ /* 0x000fe200078e006d */
[----:B------:R-:W-:-:S05]  /*6370*/  MOV R140, R110 ;  /* 0x0000006e008c7202 */ /* 0x000fca0000000f00 */
[----:B------:R-:W-:Y:S01]  /*6380*/  IMAD.MOV.U32 R159, RZ, RZ, R111 ;  /* 0x000000ffff9f7224 */ /* 0x000fe200078e006f */
[C---:B------:R-:W-:Y:S08]  /*6390*/  HMMA.16816.F32 R60, R4.reuse, R26, R120 ;  /* 0x0000001a043c723c */ /* 0x040ff00000001878 */
[C---:B------:R-:W-:Y:S01]  /*63a0*/  HMMA.16816.F32 R108, R4.reuse, R10, R160 ;  /* 0x0000000a046c723c */ /* 0x040fe200000018a0 */
[----:B------:R-:W3:Y:S06]  /*63b0*/  LDSM.16.MT88.4 R8, [R220+0x7900] ;  /* 0x00790000dc08783b */ /* 0x000eec0000004200 */
[----:B------:R-:W-:Y:S01]  /*63c0*/  IMAD.MOV.U32 R160, RZ, RZ, R30 ;  /* 0x000000ffffa07224 */ /* 0x000fe200078e001e */
[----:B-1----:R-:W-:Y:S01]  /*63d0*/  HMMA.16816.F32 R120, R4, R20, R180 ;  /* 0x000000140478723c */ /* 0x002fe200000018b4 */
[----:B------:R-:W-:Y:S01]  /*63e0*/  MOV R161, R31 ;  /* 0x0000001f00a17202 */ /* 0x000fe20000000f00 */
[----:B------:R-:W-:-:S02]  /*63f0*/  IMAD.MOV.U32 R162, RZ, RZ, R28 ;  /* 0x000000ffffa27224 */ /* 0x000fc400078e001c */
[----:B------:R-:W-:Y:S02]  /*6400*/  IMAD.MOV.U32 R163, RZ, RZ, R29 ;  /* 0x000000ffffa37224 */ /* 0x000fe400078e001d */
[----:B------:R-:W-:Y:S01]  /*6410*/  LDSM.16.MT88.4 R28, [R219+0x7900] ;  /* 0x00790000db1c783b */ /* 0x000fe20000004200 */
[----:B------:R-:W-:Y:S01]  /*6420*/  IMAD.MOV.U32 R183, RZ, RZ, R192 ;  /* 0x000000ffffb77224 */ /* 0x000fe200078e00c0 */
[C---:B------:R-:W-:Y:S01]  /*6430*/  HMMA.16816.F32 R124, R4.reuse, R22, R172 ;  /* 0x00000016047c723c */ /* 0x040fe200000018ac */
[----:B------:R-:W-:Y:S01]  /*6440*/  IMAD.MOV.U32 R182, RZ, RZ, R194 ;  /* 0x000000ffffb67224 */ /* 0x000fe200078e00c2 */
[----:B------:R-:W1:Y:S01]  /*6450*/  LDSM.16.MT88.4 R20, [R217+0xa900] ;  /* 0x00a90000d914783b */ /* 0x000e620000004200 */
[----:B------:R-:W-:Y:S02]  /*6460*/  IMAD.MOV.U32 R181, RZ, RZ, R163 ;  /* 0x000000ffffb57224 */ /* 0x000fe400078e00a3 */
[----:B------:R-:W-:Y:S02]  /*6470*/  IMAD.MOV.U32 R180, RZ, RZ, R140 ;  /* 0x000000ffffb47224 */ /* 0x000fe400078e008c */
[----:B------:R-:W-:Y:S01]  /*6480*/  MOV R172, R159 ;  /* 0x0000009f00ac7202 */ /* 0x000fe20000000f00 */
[----:B------:R-:W-:Y:S01]  /*6490*/  HMMA.16816.F32 R72, R4, R24, R116 ;  /* 0x000000180448723c */ /* 0x000fe20000001874 */
[----:B------:R-:W4:Y:S01]  /*64a0*/  LDSM.16.MT88.4 R24, [R219+0x4900] ;  /* 0x00490000db18783b */ /* 0x000f220000004200 */
[----:B------:R-:W-:Y:S01]  /*64b0*/  IMAD.MOV.U32 R174, RZ, RZ, R2 ;  /* 0x000000ffffae7224 */ /* 0x000fe200078e0002 */
[----:B------:R-:W-:Y:S01]  /*64c0*/  MOV R175, R135 ;  /* 0x0000008700af7202 */ /* 0x000fe20000000f00 */
[----:B------:R-:W-:-:S02]  /*64d0*/  FFMA.FTZ R2, R202, c[0x0][0x2d0], -R12 ;  /* 0x0000b400ca027a23 */ /* 0x000fc4000001080c */
[----:B------:R-:W-:Y:S02]  /*64e0*/  IMAD.MOV.U32 R173, RZ, RZ, R129 ;  /* 0x000000ffffad7224 */ /* 0x000fe400078e0081 */
[C---:B--2---:R-:W-:Y:S08]  /*64f0*/  HMMA.16816.F32 R168, R4.reuse, R16, R168 ;  /* 0x0000001004a8723c */ /* 0x044ff000000018a8 */
[C---:B------:R-:W-:Y:S01]  /*6500*/  HMMA.16816.F32 R156, R4.reuse, R18, R164 ;  /* 0x00000012049c723c */ /* 0x040fe200000018a4 */
[----:B------:R-:W-:Y:S07]  /*6510*/  LDSM.16.MT88.4 R16, [R218+0xa900] ;  /* 0x00a90000da10783b */ /* 0x000fee0000004200 */
[C---:B---3--:R-:W-:Y:S08]  /*6520*/  HMMA.16816.F32 R164, R4.reuse, R8, R148 ;  /* 0x0000000804a4723c */ /* 0x048ff00000001894 */
[C---:B------:R-:W-:Y:S01]  /*6530*/  HMMA.16816.F32 R148, R4.reuse, R10, R96 ;  /* 0x0000000a0494723c */ /* 0x040fe20000001860 */
[----:B------:R-:W2:Y:S06]  /*6540*/  LDSM.16.MT88.4 R8, [R220+0xa900] ;  /* 0x00a90000dc08783b */ /* 0x000eac0000004200 */
[----:B------:R-:W-:Y:S01]  /*6550*/  IMAD.MOV.U32 R99, RZ, RZ, R160 ;  /* 0x000000ffff637224 */ /* 0x000fe200078e00a0 */
[----:B-1----:R-:W-:Y:S01]  /*6560*/  HMMA.16816.F32 R188, R4, R20, R188 ;  /* 0x0000001404bc723c */ /* 0x002fe200000018bc */
[----:B------:R-:W-:Y:S01]  /*6570*/  IMAD.MOV.U32 R98, RZ, RZ, R161 ;  /* 0x000000ffff627224 */ /* 0x000fe200078e00a1 */
[----:B------:R-:W-:Y:S01]  /*6580*/  MOV R97, R162 ;  /* 0x000000a200617202 */ /* 0x000fe20000000f00 */
[----:B------:R-:W-:Y:S01]  /*6590*/  IMAD.MOV.U32 R202, RZ, RZ, R99 ;  /* 0x000000ffffca7224 */ /* 0x000fe200078e0063 */
[----:B------:R-:W-:-:S03]  /*65a0*/  MOV R96, R141 ;  /* 0x0000008d00607202 */ /* 0x000fc60000000f00 */
[----:B------:R-:W-:Y:S01]  /*65b0*/  MOV R21, R193 ;  /* 0x000000c100157202 */ /* 0x000fe20000000f00 */
[----:B----4-:R-:W-:Y:S01]  /*65c0*/  HMMA.16816.F32 R116, R4, R26, R184 ;  /* 0x0000001a0474723c */ /* 0x010fe200000018b8 */
[----:B------:R-:W-:-:S06]  /*65d0*/  MOV R20, R195 ;  /* 0x000000c300147202 */ /* 0x000fcc0000000f00 */
        /* <DEDUP_REMOVED lines=8> */
[----:B------:R-:W-:Y:S01]  /*6660*/  HMMA.16816.F32 R112, R4, R24, R112 ;  /* 0x000000180470723c */ /* 0x000fe20000001870 */
[----:B------:R1:W-:Y:S01]  /*6670*/  MUFU.EX2 R210, R2 ;  /* 0x0000000200d27308 */ /* 0x0003e20000000800 */
[----:B------:R-:W3:Y:S01]  /*6680*/  LDSM.16.MT88.4 R24, [R219+0xa900] ;  /* 0x00a90000db18783b */ /* 0x000ee20000004200 */
[----:B------:R-:W-:Y:S01]  /*6690*/  IMAD.MOV.U32 R87, RZ, RZ, R131 ;  /* 0x000000ffff577224 */ /* 0x000fe200078e0083 */
[----:B------:R-:W-:Y:S01]  /*66a0*/  MOV R84, R208 ;  /* 0x000000d000547202 */ /* 0x000fe20000000f00 */
[----:B------:R-:W-:-:S03]  /*66b0*/  IMAD.MOV.U32 R85, RZ, RZ, R209 ;  /* 0x000000ffff557224 */ /* 0x000fc600078e00d1 */
[C---:B------:R-:W-:Y:S07]  /*66c0*/  HMMA.16816.F32 R160, R4.reuse, R28, R92 ;  /* 0x0000001c04a0723c */ /* 0x040fee000000185c */
[----:B------:R-:W-:Y:S01]  /*66d0*/  MOV R93, R128 ;  /* 0x00000080005d7202 */ /* 0x000fe20000000f00 */
[----:B------:R-:W-:Y:S01]  /*66e0*/  IMAD.MOV.U32 R92, RZ, RZ, R130 ;  /* 0x000000ffff5c7224 */ /* 0x000fe200078e0082 */
[----:B--2---:R-:W-:Y:S01]  /*66f0*/  HMMA.16816.F32 R40, R4, R10, R40 ;  /* 0x0000000a0428723c */ /* 0x004fe20000001828 */
[----:B-1----:R-:W-:-:S02]  /*6700*/  FFMA.FTZ R2, R203, c[0x0][0x2d0], -R12 ;  /* 0x0000b400cb027a23 */ /* 0x002fc4000001080c */
[----:B------:R-:W-:Y:S02]  /*6710*/  IMAD.MOV.U32 R95, RZ, RZ, R142 ;  /* 0x000000ffff5f7224 */ /* 0x000fe400078e008e */
[----:B------:R1:W2:Y:S01]  /*6720*/  MUFU.EX2 R212, R2 ;  /* 0x0000000200d47308 */ /* 0x0002a20000000800 */
[----:B------:R-:W-:Y:S02]  /*6730*/  IMAD.MOV.U32 R94, RZ, RZ, R143 ;  /* 0x000000ffff5e7224 */ /* 0x000fe400078e008f */
[----:B------:R-:W-:Y:S01]  /*6740*/  HMMA.16816.F32 R128, R4, R16, R80 ;  /* 0x000000100480723c */ /* 0x000fe20000001850 */
[----:B------:R-:W-:-:S07]  /*6750*/  IMAD.MOV.U32 R203, RZ, RZ, R98 ;  /* 0x000000ffffcb7224 */ /* 0x000fce00078e0062 */
[----:B------:R-:W-:Y:S01]  /*6760*/  HMMA.16816.F32 R80, R4, R18, R76 ;  /* 0x000000120450723c */ /* 0x000fe2000000184c */
[----:B------:R-:W-:Y:S01]  /*6770*/  LDSM.16.MT88.4 R16, [R218+0x2100] ;  /* 0x00210000da10783b */ /* 0x000fe20000004200 */
[----:B-1----:R-:W-:Y:S01]  /*6780*/  FFMA.FTZ R2, R204, c[0x0][0x2d0], -R12 ;  /* 0x0000b400cc027a23 */ /* 0x002fe2000001080c */
[----:B------:R-:W-:-:S05]  /*6790*/  MOV R204, R97 ;  /* 0x0000006100cc7202 */ /* 0x000fca0000000f00 */
[C---:B------:R-:W-:Y:S01]  /*67a0*/  HMMA.16816.F32 R76, R4.reuse, R8, R44 ;  /* 0x00000008044c723c */ /* 0x040fe2000000182c */
[----:B------:R1:W-:Y:S01]  /*67b0*/  MUFU.EX2 R213, R2 ;  /* 0x0000000200d57308 */ /* 0x0003e20000000800 */
[----:B------:R-:W4:Y:S06]  /*67c0*/  LDSM.16.MT88.4 R8, [R217+0x2100] ;  /* 0x00210000d908783b */ /* 0x000f2c0000004200 */
[C---:B------:R-:W-:Y:S08]  /*67d0*/  HMMA.16816.F32 R140, R4.reuse, R30, R88 ;  /* 0x0000001e048c723c */ /* 0x040ff00000001858 */
[----:B---3--:R-:W-:Y:S01]  /*67e0*/  HMMA.16816.F32 R36, R4, R24, R36 ;  /* 0x000000180424723c */ /* 0x008fe20000001824 */
[----:B-1----:R-:W-:-:S02]  /*67f0*/  FFMA.FTZ R2, R205, c[0x0][0x2d0], -R12 ;  /* 0x0000b400cd027a23 */ /* 0x002fc4000001080c */
[----:B------:R-:W-:Y:S02]  /*6800*/  IMAD.MOV.U32 R205, RZ, RZ, R96 ;  /* 0x000000ffffcd7224 */ /* 0x000fe400078e0060 */
[----:B------:R1:W3:Y:S03]  /*6810*/  MUFU.EX2 R211, R2 ;  /* 0x0000000200d37308 */ /* 0x0002e60000000800 */
[----:B------:R-:W-:Y:S07]  /*6820*/  HMMA.16816.F32 R32, R4, R26, R32 ;  /* 0x0000001a0420723c */ /* 0x000fee0000001820 */
[----:B--2---:R-:W-:Y:S01]  /*6830*/  F2FP.PACK_AB R4, R212, R210 ;  /* 0x000000d2d404723e */ /* 0x004fe200000000ff */
[----:B-1----:R-:W-:Y:S01]  /*6840*/  FFMA.FTZ R2, R198, c[0x0][0x2d0], -R0 ;  /* 0x0000b400c6027a23 */ /* 0x002fe20000010800 */
[----:B---3--:R-:W-:Y:S01]  /*6850*/  F2FP.PACK_AB R6, R211, R213 ;  /* 0x000000d5d306723e */ /* 0x008fe200000000ff */
[----:B------:R-:W-:-:S02]  /*6860*/  IMAD.MOV.U32 R198, RZ, RZ, R95 ;  /* 0x000000ffffc67224 */ /* 0x000fc400078e005f */
[----:B------:R1:W-:Y:S02]  /*6870*/  MUFU.EX2 R134, R2 ;  /* 0x0000000200867308 */ /* 0x0003e40000000800 */
[----:B-1----:R-:W-:Y:S01]  /*6880*/  FFMA.FTZ R2, R201, c[0x0][0x2d0], -R0 ;  /* 0x0000b400c9027a23 */ /* 0x002fe20000010800 */
[----:B------:R-:W-:-:S05]  /*6890*/  MOV R201, R94 ;  /* 0x0000005e00c97202 */ /* 0x000fca0000000f00 */
[----:B------:R1:W2:Y:S02]  /*68a0*/  MUFU.EX2 R135, R2 ;  /* 0x0000000200877308 */ /* 0x0002a40000000800 */
[----:B-1----:R-:W-:Y:S01]  /*68b0*/  FFMA.FTZ R2, R200, c[0x0][0x2d0], -R0 ;  /* 0x0000b400c8027a23 */ /* 0x002fe20000010800 */
[----:B--2---:R-:W-:Y:S01]  /*68c0*/  F2FP.PACK_AB R5, R135, R134 ;  /* 0x000000868705723e */ /* 0x004fe200000000ff */
[----:B------:R-:W-:-:S04]  /*68d0*/  IMAD.MOV.U32 R200, RZ, RZ, R93 ;  /* 0x000000ffffc87224 */ /* 0x000fc800078e005d */
[----:B------:R1:W-:Y:S02]  /*68e0*/  MUFU.EX2 R208, R2 ;  /* 0x0000000200d07308 */ /* 0x0003e40000000800 */
[----:B-1----:R-:W-:Y:S02]  /*68f0*/  FFMA.FTZ R2, R199, c[0x0][0x2d0], -R0 ;  /* 0x0000b400c7027a23 */ /* 0x002fe40000010800 */
[----:B------:R-:W-:-:S04]  /*6900*/  IMAD.MOV.U32 R199, RZ, RZ, R92 ;  /* 0x000000ffffc77224 */ /* 0x000fc800078e005c */
[----:B------:R-:W1:Y:S02]  /*6910*/  MUFU.EX2 R209, R2 ;  /* 0x0000000200d17308 */ /* 0x000e640000000800 */
[----:B-1----:R-:W-:Y:S02]  /*6920*/  F2FP.PACK_AB R7, R209, R208 ;  /* 0x000000d0d107723e */ /* 0x002fe400000000ff */
[----:B------:R-:W-:-:S05]  /*6930*/  MOV R2, R21 ;  /* 0x0000001500027202 */ /* 0x000fca0000000f00 */
[C---:B----4-:R-:W-:Y:S08]  /*6940*/  HMMA.16816.F32 R136, R4.reuse, R8, R136 ;  /* 0x000000080488723c */ /* 0x050ff00000001888 */
[C---:B------:R-:W-:Y:S01]  /*6950*/  HMMA.16816.F32 R24, R4.reuse, R10, R48 ;  /* 0x0000000a0418723c */ /* 0x040fe20000001830 */
[----:B------:R-:W1:Y:S07]  /*6960*/  LDSM.16.MT88.4 R8, [R220+0x2100] ;  /* 0x00210000dc08783b */ /* 0x000e6e0000004200 */
[C---:B------:R-:W-:Y:S08]  /*6970*/  HMMA.16816.F32 R144, R4.reuse, R16, R144 ;  /* 0x000000100490723c */ /* 0x040ff00000001890 */
[C---:B------:R-:W-:Y:S01]  /*6980*/  HMMA.16816.F32 R28, R4.reuse, R18, R52 ;  /* 0x00000012041c723c */ /* 0x040fe20000001834 */
[----:B------:R-:W2:Y:S07]  /*6990*/  LDSM.16.MT88.4 R16, [R219+0x2100] ;  /* 0x00210000db10783b */ /* 0x000eae0000004200 */
[C---:B-1----:R-:W-:Y:S08]  /*69a0*/  HMMA.16816.F32 R152, R4.reuse, R8, R152 ;  /* 0x000000080498723c */ /* 0x042ff00000001898 */
[C---:B------:R-:W-:Y:S01]  /*69b0*/  HMMA.16816.F32 R88, R4.reuse, R10, R64 ;  /* 0x0000000a0458723c */ /* 0x040fe20000001840 */
[----:B------:R-:W1:Y:S06]  /*69c0*/  LDSM.16.MT88.4 R8, [R217+0x5100] ;  /* 0x00510000d908783b */ /* 0x000e6c0000004200 */
[----:B------:R-:W-:Y:S01]  /*69d0*/  IMAD.MOV.U32 R66, RZ, RZ, R87 ;  /* 0x000000ffff427224 */ /* 0x000fe200078e0057 */
[----:B--2---:R-:W-:Y:S01]  /*69e0*/  HMMA.16816.F32 R72, R4, R16, R72 ;  /* 0x000000100448723c */ /* 0x004fe20000001848 */
[----:B------:R-:W-:-:S02]  /*69f0*/  IMAD.MOV.U32 R67, RZ, RZ, R20 ;  /* 0x000000ffff437224 */ /* 0x000fc400078e0014 */
[----:B------:R-:W-:Y:S01]  /*6a00*/  LDSM.16.MT88.4 R20, [R218+0x8100] ;  /* 0x00810000da14783b */ /* 0x000fe20000004200 */
[----:B------:R-:W-:Y:S01]  /*6a10*/  IMAD.MOV.U32 R65, RZ, RZ, R172 ;  /* 0x000000ffff417224 */ /* 0x000fe200078e00ac */
[----:B------:R-:W-:Y:S01]  /*6a20*/  MOV R172, R184 ;  /* 0x000000b800ac7202 */ /* 0x000fe20000000f00 */
[----:B------:R-:W-:Y:S02]  /*6a30*/  IMAD.MOV.U32 R64, RZ, RZ, R202 ;  /* 0x000000ffff407224 */ /* 0x000fe400078e00ca */
[C---:B------:R-:W-:Y:S01]  /*6a40*/  HMMA.16816.F32 R60, R4.reuse, R18, R60 ;  /* 0x00000012043c723c */ /* 0x040fe2000000183c */
[----:B------:R-:W2:Y:S07]  /*6a50*/  LDSM.16.MT88.4 R16, [R218+0x5100] ;  /* 0x00510000da10783b */ /* 0x000eae0000004200 */
[C---:B-1----:R-:W-:Y:S08]  /*6a60*/  HMMA.16816.F32 R68, R4.reuse, R8, R68 ;  /* 0x000000080444723c */ /* 0x042ff00000001844 */
[C---:B------:R-:W-:Y:S01]  /*6a70*/  HMMA.16816.F32 R44, R4.reuse, R10, R56 ;  /* 0x0000000a042c723c */ /* 0x040fe20000001838 */
[----:B------:R-:W1:Y:S06]  /*6a80*/  LDSM.16.MT88.4 R8, [R220+0x5100] ;  /* 0x00510000dc08783b */ /* 0x000e6c0000004200 */
[----:B------:R-:W-:Y:S01]  /*6a90*/  IMAD.MOV.U32 R58, RZ, RZ, R84 ;  /* 0x000000ffff3a7224 */ /* 0x000fe200078e0054 */
[----:B--2---:R-:W-:Y:S01]  /*6aa0*/  HMMA.16816.F32 R176, R4, R16, R176 ;  /* 0x0000001004b0723c */ /* 0x004fe200000018b0 */
[----:B------:R-:W-:Y:S01]  /*6ab0*/  IMAD.MOV.U32 R57, RZ, RZ, R85 ;  /* 0x000000ffff397224 */ /* 0x000fe200078e0055 */
[----:B------:R-:W-:-:S02]  /*6ac0*/  MOV R56, R86 ;  /* 0x0000005600387202 */ /* 0x000fc40000000f00 */
[----:B------:R-:W-:-:S04]  /*6ad0*/  MOV R59, R203 ;  /* 0x000000cb003b7202 */ /* 0x000fc80000000f00 */
        /* <DEDUP_REMOVED lines=8> */
[C---:B------:R-:W-:Y:S07]  /*6b60*/  HMMA.16816.F32 R108, R4.reuse, R20, R168 ;  /* 0x00000014046c723c */ /* 0x040fee00000018a8 */
[----:B------:R-:W-:Y:S01]  /*6b70*/  MOV R168, R199 ;  /* 0x000000c700a87202 */ /* 0x000fe20000000f00 */
[C---:B------:R-:W-:Y:S01]  /*6b80*/  HMMA.16816.F32 R112, R4.reuse, R22, R156 ;  /* 0x000000160470723c */ /* 0x040fe2000000189c */
[----:B------:R-:W3:Y:S01]  /*6b90*/  LDSM.16.MT88.4 R20, [R217+0xb100] ;  /* 0x00b10000d914783b */ /* 0x000ee20000004200 */
        /* <DEDUP_REMOVED lines=8> */
[----:B------:R-:W-:-:S02]  /*6c20*/  IMAD.MOV.U32 R159, RZ, RZ, R200 ;  /* 0x000000ffff9f7224 */ /* 0x000fc400078e00c8 */
[----:B------:R-:W-:Y:S02]  /*6c30*/  IMAD.MOV.U32 R158, RZ, RZ, R201 ;  /* 0x000000ffff9e7224 */ /* 0x000fe400078e00c9 */
[----:B------:R-:W-:Y:S02]  /*6c40*/  FFMA.FTZ R2, R2, c[0x0][0x2d0], -R12 ;  /* 0x0000b40002027a23 */ /* 0x000fe4000001080c */
[----:B------:R-:W-:Y:S01]  /*6c50*/  IMAD.MOV.U32 R66, RZ, RZ, R174 ;  /* 0x000000ffff427224 */ /* 0x000fe200078e00ae */
[----:B------:R-:W-:Y:S01]  /*6c60*/  HMMA.16816.F32 R104, R4, R10, R124 ;  /* 0x0000000a0468723c */ /* 0x000fe2000000187c */
[----:B------:R-:W1:Y:S01]  /*6c70*/  LDSM.16.MT88.4 R8, [R219+0x8100] ;  /* 0x00810000db08783b */ /* 0x000e620000004200 */
[----:B------:R-:W-:Y:S02]  /*6c80*/  IMAD.MOV.U32 R173, RZ, RZ, R175 ;  /* 0x000000ffffad7224 */ /* 0x000fe400078e00af */
[----:B------:R-:W-:Y:S02]  /*6c90*/  IMAD.MOV.U32 R175, RZ, RZ, R185 ;  /* 0x000000ffffaf7224 */ /* 0x000fe400078e00b9 */
[----:B------:R-:W-:-:S02]  /*6ca0*/  IMAD.MOV.U32 R174, RZ, RZ, R186 ;  /* 0x000000ffffae7224 */ /* 0x000fc400078e00ba */
[C---:B--2---:R-:W-:Y:S07]  /*6cb0*/  HMMA.16816.F32 R120, R4.reuse, R18, R148 ;  /* 0x000000120478723c */ /* 0x044fee0000001894 */
[----:B------:R-:W-:Y:S01]  /*6cc0*/  IMAD.MOV.U32 R151, RZ, RZ, R206 ;  /* 0x000000ffff977224 */ /* 0x000fe200078e00ce */
[----:B------:R-:W-:Y:S01]  /*6cd0*/  HMMA.16816.F32 R116, R4, R16, R164 ;  /* 0x000000100474723c */ /* 0x000fe200000018a4 */
[----:B------:R-:W2:Y:S02]  /*6ce0*/  LDSM.16.MT88.4 R16, [R218+0xb100] ;  /* 0x00b10000da10783b */ /* 0x000ea40000004200 */
[----:B------:R-:W-:-:S04]  /*6cf0*/  IMAD.MOV.U32 R150, RZ, RZ, R151 ;  /* 0x000000ffff967224 */ /* 0x000fc800078e0097 */
[----:B------:R-:W-:Y:S01]  /*6d00*/  MOV R164, R187 ;  /* 0x000000bb00a47202 */ /* 0x000fe20000000f00 */
[----:B------:R-:W-:Y:S01]  /*6d10*/  IMAD.MOV.U32 R165, RZ, RZ, R196 ;  /* 0x000000ffffa57224 */ /* 0x000fe200078e00c4 */
[----:B------:R-:W-:Y:S01]  /*6d20*/  MOV R167, R207 ;  /* 0x000000cf00a77202 */ /* 0x000fe20000000f00 */
[----:B------:R-:W-:Y:S01]  /*6d30*/  IMAD.MOV.U32 R166, RZ, RZ, R197 ;  /* 0x000000ffffa67224 */ /* 0x000fe200078e00c5 */
[----:B------:R-:W-:Y:S01]  /*6d40*/  MOV R151, R164 ;  /* 0x000000a400977202 */ /* 0x000fe20000000f00 */
[----:B------:R-:W-:Y:S01]  /*6d50*/  IMAD.MOV.U32 R164, RZ, RZ, R165 ;  /* 0x000000ffffa47224 */ /* 0x000fe200078e00a5 */
[C---:B---3--:R-:W-:Y:S01]  /*6d60*/  HMMA.16816.F32 R188, R4.reuse, R20, R188 ;  /* 0x0000001404bc723c */ /* 0x048fe200000018bc */
        /* <DEDUP_REMOVED lines=14> */
[C---:B-1----:R-:W-:Y:S01]  /*6e50*/  HMMA.16816.F32 R124, R4.reuse, R8, R160 ;  /* 0x00000008047c723c */ /* 0x042fe200000018a0 */
[----:B------:R1:W-:Y:S07]  /*6e60*/  MUFU.EX2 R13, R2 ;  /* 0x00000002000d7308 */ /* 0x0003ee0000000800 */
[C---:B------:R-:W-:Y:S01]  /*6e70*/  HMMA.16816.F32 R184, R4.reuse, R10, R140 ;  /* 0x0000000a04b8723c */ /* 0x040fe2000000188c */
[----:B------:R-:W3:Y:S04]  /*6e80*/  LDSM.16.MT88.4 R8, [R220+0xb100] ;  /* 0x00b10000dc08783b */ /* 0x000ee80000004200 */
[----:B------:R-:W-:Y:S03]  /*6e90*/  LDSM.16.MT88.4 R140, [R217+0x2900] ;  /* 0x00290000d98c783b */ /* 0x000fe60000004200 */
[----:B--2---:R-:W-:Y:S01]  /*6ea0*/  HMMA.16816.F32 R196, R4, R16, R128 ;  /* 0x0000001004c4723c */ /* 0x004fe20000001880 */
[----:B-1----:R-:W-:-:S02]  /*6eb0*/  FFMA.FTZ R2, R150, c[0x0][0x2d0], -R12 ;  /* 0x0000b40096027a23 */ /* 0x002fc4000001080c */
        /* <DEDUP_REMOVED lines=19> */
[----:B------:R1:W2:Y:S01]  /*6ff0*/  MUFU.EX2 R14, R2 ;  /* 0x00000002000e7308 */ /* 0x0002a20000000800 */
[----:B------:R-:W4:Y:S01]  /*7000*/  LDSM.16.MT88.4 R16, [R219+0xb100] ;  /* 0x00b10000db10783b */ /* 0x000f220000004200 */
[----:B------:R-:W-:-:S05]  /*7010*/  FFMA.FTZ R3, R3, c[0x0][0x2d0], -R0 ;  /* 0x0000b40003037a23 */ /* 0x000fca0000010800 */
[C---:B------:R-:W-:Y:S08]  /*7020*/  HMMA.16816.F32 R192, R4.reuse, R22, R192 ;  /* 0x0000001604c0723c */ /* 0x040ff000000018c0 */
[C---:B---3--:R-:W-:Y:S01]  /*7030*/  HMMA.16816.F32 R204, R4.reuse, R8, R76 ;  /* 0x0000000804cc723c */ /* 0x048fe2000000184c */
[----:B-1----:R-:W-:Y:S02]  /*7040*/  FFMA.FTZ R2, R150, c[0x0][0x2d0], -R12 ;  /* 0x0000b40096027a23 */ /* 0x002fe4000001080c */
[----:B------:R-:W-:Y:S01]  /*7050*/  IMAD.MOV.U32 R150, RZ, RZ, R151 ;  /* 0x000000ffff967224 */ /* 0x000fe200078e0097 */
[----:B------:R-:W-:Y:S01]  /*7060*/  MOV R151, R164 ;  /* 0x000000a400977202 */ /* 0x000fe20000000f00 */
        /* <DEDUP_REMOVED lines=19> */
[----:B-1----:R-:W-:Y:S01]  /*71a0*/  FFMA.FTZ R2, R150, c[0x0][0x2d0], -R12 ;  /* 0x0000b40096027a23 */ /* 0x002fe2000001080c */
        /* <DEDUP_REMOVED lines=20> */
[C---:B----4-:R-:W-:Y:S01]  /*72f0*/  HMMA.16816.F32 R36, R4.reuse, R16, R36 ;  /* 0x000000100424723c */ /* 0x050fe20000001824 */
[----:B------:R1:W3:Y:S07]  /*7300*/  MUFU.EX2 R15, R2 ;  /* 0x00000002000f7308 */ /* 0x0002ee0000000800 */
[----:B------:R-:W-:Y:S01]  /*7310*/  HMMA.16816.F32 R32, R4, R18, R32 ;  /* 0x000000120420723c */ /* 0x000fe20000001820 */
[----:B--2---:R-:W-:Y:S01]  /*7320*/  F2FP.PACK_AB R128, R14, R13 ;  /* 0x0000000d0e80723e */ /* 0x004fe200000000ff */
[----:B------:R-:W-:Y:S01]  /*7330*/  IMAD.MOV.U32 R78, RZ, RZ, R181 ;  /* 0x000000ffff4e7224 */ /* 0x000fe200078e00b5 */
[----:B------:R-:W-:Y:S01]  /*7340*/  MOV R77, R180 ;  /* 0x000000b4004d7202 */ /* 0x000fe20000000f00 */
[----:B------:R-:W-:Y:S01]  /*7350*/  IMAD.MOV.U32 R80, RZ, RZ, R183 ;  /* 0x000000ffff507224 */ /* 0x000fe200078e00b7 */
[----:B------:R-:W-:Y:S01]  /*7360*/  MOV R79, R182 ;  /* 0x000000b6004f7202 */ /* 0x000fe20000000f00 */
[----:B------:R-:W-:Y:S01]  /*7370*/  IMAD.MOV.U32 R76, RZ, RZ, R175 ;  /* 0x000000ffff4c7224 */ /* 0x000fe200078e00af */
[----:B------:R-:W-:Y:S01]  /*7380*/  UIMAD.WIDE.U32 UR6, UR15, UR4, URZ ;  /* 0x000000040f0672a5 */ /* 0x000fe2000f8e003f */
[----:B------:R2:W5:Y:S01]  /*7390*/  LDL.LU R222, [R1+0x4c] ;  /* 0x00004c0001de7983 */ /* 0x0005620000300800 */
[----:B-1----:R-:W-:Y:S01]  /*73a0*/  FFMA.FTZ R2, R150, c[0x0][0x2d0], -R0 ;  /* 0x0000b40096027a23 */ /* 0x002fe20000010800 */
[----:B------:R-:W-:Y:S01]  /*73b0*/  MOV R150, R151 ;  /* 0x0000009700967202 */ /* 0x000fe20000000f00 */
[----:B------:R-:W-:Y:S01]  /*73c0*/  IMAD.MOV.U32 R151, RZ, RZ, R164 ;  /* 0x000000ffff977224 */ /* 0x000fe200078e00a4 */
[----:B------:R-:W-:Y:S01]  /*73d0*/  MOV R164, R165 ;  /* 0x000000a500a47202 */ /* 0x000fe20000000f00 */
[----:B------:R1:W-:Y:S01]  /*73e0*/  MUFU.EX2 R12, R2 ;  /* 0x00000002000c7308 */ /* 0x0003e20000000800 */
[----:B------:R-:W-:Y:S01]  /*73f0*/  MOV R161, R150 ;  /* 0x0000009600a17202 */ /* 0x000fe20000000f00 */
[----:B------:R-:W-:Y:S01]  /*7400*/  IMAD.MOV.U32 R162, RZ, RZ, R151 ;  /* 0x000000ffffa27224 */ /* 0x000fe200078e0097 */
[----:B---3--:R-:W-:Y:S01]  /*7410*/  F2FP.PACK_AB R130, R15, R20 ;  /* 0x000000140f82723e */ /* 0x008fe200000000ff */
        /* <DEDUP_REMOVED lines=9> */
[----:B------:R-:W3:Y:S01]  /*74b0*/  MUFU.EX2 R4, R3 ;  /* 0x0000000300047308 */ /* 0x000ee20000000800 */
[----:B------:R-:W-:Y:S01]  /*74c0*/  LDSM.16.MT88.4 R180, [R218+0x5900] ;  /* 0x00590000dab4783b */ /* 0x000fe20000004200 */
[----:B-1----:R-:W-:-:S02]  /*74d0*/  FFMA.FTZ R2, R161, c[0x0][0x2d0], -R0 ;  /* 0x0000b400a1027a23 */ /* 0x002fc40000010800 */
[----:B------:R-:W-:Y:S01]  /*74e0*/  FFMA.FTZ R0, R23, c[0x0][0x2d0], -R0 ;  /* 0x0000b40017007a23 */ /* 0x000fe20000010800 */
[----:B------:R-:W-:Y:S01]  /*74f0*/  MOV R165, R166 ;  /* 0x000000a600a57202 */ /* 0x000fe20000000f00 */
[----:B------:R-:W-:Y:S02]  /*7500*/  IMAD.MOV.U32 R159, RZ, RZ, R168 ;  /* 0x000000ffff9f7224 */ /* 0x000fe400078e00a8 */
[----:B------:R-:W-:Y:S01]  /*7510*/  MUFU.EX2 R6, R2 ;  /* 0x0000000200067308 */ /* 0x000fe20000000800 */
[----:B------:R-:W-:Y:S01]  /*7520*/  IMAD.MOV.U32 R166, RZ, RZ, R167 ;  /* 0x000000ffffa67224 */ /* 0x000fe200078e00a7 */
[----:B------:R-:W-:Y:S01]  /*7530*/  MOV R168, R169 ;  /* 0x000000a900a87202 */ /* 0x000fe20000000f00 */
[----:B------:R-:W-:Y:S01]  /*7540*/  IMAD.MOV.U32 R169, RZ, RZ, R170 ;  /* 0x000000ffffa97224 */ /* 0x000fe200078e00aa */
[----:B------:R-:W-:Y:S01]  /*7550*/  MOV R167, R156 ;  /* 0x0000009c00a77202 */ /* 0x000fe20000000f00 */
[----:B------:R-:W-:Y:S01]  /*7560*/  IMAD.MOV.U32 R156, RZ, RZ, R157 ;  /* 0x000000ffff9c7224 */ /* 0x000fe200078e009d */
[----:B------:R-:W-:Y:S01]  /*7570*/  MOV R170, R171 ;  /* 0x000000ab00aa7202 */ /* 0x000fe20000000f00 */
[----:B------:R-:W-:Y:S01]  /*7580*/  IMAD.MOV.U32 R171, RZ, RZ, R56 ;  /* 0x000000ffffab7224 */ /* 0x000fe200078e0038 */
[----:B------:R-:W1:Y:S01]  /*7590*/  MUFU.EX2 R5, R0 ;  /* 0x0000000000057308 */ /* 0x000e620000000800 */
        /* <DEDUP_REMOVED lines=18> */
[----:B------:R-:W4:Y:S01]  /*76c0*/  LDSM.16.MT88.4 R148, [R218+0x2900] ;  /* 0x00290000da94783b */ /* 0x000f220000004200 */
[----:B------:R-:W-:Y:S01]  /*76d0*/  MOV R59, R64 ;  /* 0x00000040003b7202 */ /* 0x000fe20000000f00 */
[----:B------:R-:W-:Y:S01]  /*76e0*/  IMAD.MOV.U32 R64, RZ, RZ, R65 ;  /* 0x000000ffff407224 */ /* 0x000fe200078e0041 */
[----:B------:R-:W-:Y:S01]  /*76f0*/  MOV R65, R66 ;  /* 0x0000004200417202 */ /* 0x000fe20000000f00 */
[----:B------:R-:W-:Y:S01]  /*7700*/  IMAD.MOV.U32 R66, RZ, RZ, R67 ;  /* 0x000000ffff427224 */ /* 0x000fe200078e0043 */
[----:B---3--:R-:W-:-:S02]  /*7710*/  F2FP.PACK_AB R129, R4, R12 ;  /* 0x0000000c0481723e */ /* 0x008fc400000000ff */
[----:B-1----:R-:W-:Y:S02]  /*7720*/  F2FP.PACK_AB R131, R5, R6 ;  /* 0x000000060583723e */ /* 0x002fe400000000ff */
[----:B------:R-:W-:Y:S01]  /*7730*/  MOV R18, R174 ;  /* 0x000000ae00127202 */ /* 0x000fe20000000f00 */
[----:B------:R-:W-:Y:S01]  /*7740*/  IMAD.MOV.U32 R160, RZ, RZ, R164 ;  /* 0x000000ffffa07224 */ /* 0x000fe200078e00a4 */
[----:B------:R-:W-:Y:S01]  /*7750*/  MOV R67, R172 ;  /* 0x000000ac00437202 */ /* 0x000fe20000000f00 */
[----:B------:R-:W-:Y:S01]  /*7760*/  IMAD.MOV.U32 R172, RZ, RZ, R173 ;  /* 0x000000ffffac7224 */ /* 0x000fe200078e00ad */
[----:B------:R-:W-:Y:S01]  /*7770*/  MOV R173, R216 ;  /* 0x000000d800ad7202 */ /* 0x000fe20000000f00 */
[----:B------:R-:W-:Y:S01]  /*7780*/  HMMA.16816.F32 R136, R128, R140, R136 ;  /* 0x0000008c8088723c */ /* 0x000fe20000001888 */
[----:B------:R-:W-:Y:S01]  /*7790*/  MOV R21, R163 ;  /* 0x000000a300157202 */ /* 0x000fe20000000f00 */
[----:B------:R-:W-:Y:S01]  /*77a0*/  IMAD.MOV.U32 R162, RZ, RZ, R166 ;  /* 0x000000ffffa27224 */ /* 0x000fe200078e00a6 */
[----:B------:R-:W-:Y:S01]  /*77b0*/  MOV R161, R165 ;  /* 0x000000a500a17202 */ /* 0x000fe20000000f00 */
[----:B------:R-:W-:-:S02]  /*77c0*/  IMAD.MOV.U32 R7, RZ, RZ, R173 ;  /* 0x000000ffff077224 */ /* 0x000fc400078e00ad */
[----:B------:R-:W-:Y:S01]  /*77d0*/  IMAD.MOV.U32 R23, RZ, RZ, R169 ;  /* 0x000000ffff177224 */ /* 0x000fe200078e00a9 */
[----:B------:R-:W-:Y:S01]  /*77e0*/  MOV R17, R56 ;  /* 0x0000003800117202 */ /* 0x000fe20000000f00 */
[C---:B------:R-:W-:Y:S01]  /*77f0*/  HMMA.16816.F32 R140, R128.reuse, R142, R24 ;  /* 0x0000008e808c723c */ /* 0x040fe20000001818 */
[----:B------:R-:W-:Y:S01]  /*7800*/  @UP1 USHF.R.U32.HI UR15, URZ, UR5, UR7 ;  /* 0x000000053f0f1299 */ /* 0x000fe20008011607 */
[----:B------:R2:W5:Y:S05]  /*7810*/  LDL.LU R221, [R1+0x48] ;  /* 0x0000480001dd7983 */ /* 0x00056a0000300800 */
[----:B------:R-:W-:Y:S01]  /*7820*/  MOV R27, R172 ;  /* 0x000000ac001b7202 */ /* 0x000fe20000000f00 */
[----:B------:R-:W-:Y:S01]  /*7830*/  IMAD.MOV.U32 R164, RZ, RZ, R156 ;  /* 0x000000ffffa47224 */ /* 0x000fe200078e009c */
[----:B------:R-:W1:Y:S01]  /*7840*/  LDSM.16.MT88.4 R172, [R217+0x5900] ;  /* 0x00590000d9ac783b */ /* 0x000e620000004200 */
[----:B------:R-:W-:Y:S01]  /*7850*/  MOV R163, R167 ;  /* 0x000000a700a37202 */ /* 0x000fe20000000f00 */
[----:B------:R-:W-:Y:S01]  /*7860*/  IMAD.MOV.U32 R166, RZ, RZ, R158 ;  /* 0x000000ffffa67224 */ /* 0x000fe200078e009e */
[----:B------:R-:W-:Y:S01]  /*7870*/  MOV R165, R157 ;  /* 0x0000009d00a57202 */ /* 0x000fe20000000f00 */
[----:B----4-:R-:W-:Y:S01]  /*7880*/  HMMA.16816.F32 R144, R128, R148, R144 ;  /* 0x000000948090723c */ /* 0x010fe20000001890 */
[----:B------:R-:W-:-:S03]  /*7890*/  MOV R167, R159 ;  /* 0x0000009f00a77202 */ /* 0x000fc60000000f00 */
[----:B------:R-:W-:Y:S01]  /*78a0*/  IMAD.MOV.U32 R83, RZ, RZ, R165 ;  /* 0x000000ffff537224 */ /* 0x000fe200078e00a5 */
[----:B------:R-:W3:Y:S01]  /*78b0*/  LDSM.16.MT88.4 R156, [R220+0x2900] ;  /* 0x00290000dc9c783b */ /* 0x000ee20000004200 */
[----:B------:R-:W-:Y:S01]  /*78c0*/  MOV R82, R166 ;  /* 0x000000a600527202 */ /* 0x000fe20000000f00 */
[----:B------:R-:W-:Y:S01]  /*78d0*/  IMAD.MOV.U32 R81, RZ, RZ, R167 ;  /* 0x000000ffff517224 */ /* 0x000fe200078e00a7 */
[----:B------:R-:W-:Y:S01]  /*78e0*/  MOV R2, R66 ;  /* 0x0000004200027202 */ /* 0x000fe20000000f00 */
[----:B------:R-:W-:Y:S01]  /*78f0*/  HMMA.16816.F32 R148, R128, R150, R28 ;  /* 0x000000968094723c */ /* 0x000fe2000000181c */
[----:B------:R-:W-:Y:S01]  /*7900*/  MOV R24, R170 ;  /* 0x000000aa00187202 */ /* 0x000fe20000000f00 */
[----:B------:R-:W-:Y:S02]  /*7910*/  IMAD.MOV.U32 R25, RZ, RZ, R171 ;  /* 0x000000ffff197224 */ /* 0x000fe400078e00ab */
[----:B------:R-:W-:-:S04]  /*7920*/  IMAD.MOV.U32 R0, RZ, RZ, R65 ;  /* 0x000000ffff007224 */ /* 0x000fc800078e0041 */
[----:B------:R-:W-:Y:S01]  /*7930*/  HMMA.16816.F32 R176, R128, R180, R176 ;  /* 0x000000b480b0723c */ /* 0x000fe200000018b0 */
[----:B------:R-:W-:Y:S02]  /*7940*/  MOV R28, R164 ;  /* 0x000000a4001c7202 */ /* 0x000fe40000000f00 */
[----:B------:R-:W-:Y:S01]  /*7950*/  MOV R3, R64 ;  /* 0x0000004000037202 */ /* 0x000fe20000000f00 */
[----:B------:R-:W4:Y:S01]  /*7960*/  LDSM.16.MT88.4 R164, [R219+0x2900] ;  /* 0x00290000dba4783b */ /* 0x000f220000004200 */
[----:B------:R-:W-:-:S03]  /*7970*/  MOV R31, R168 ;  /* 0x000000a8001f7202 */ /* 0x000fc60000000f00 */
[C---:B------:R-:W-:Y:S01]  /*7980*/  HMMA.16816.F32 R180, R128.reuse, R182, R48 ;  /* 0x000000b680b4723c */ /* 0x040fe20000001830 */
[----:B------:R-:W-:Y:S01]  /*7990*/  IMAD.MOV.U32 R11, RZ, RZ, R161 ;  /* 0x000000ffff0b7224 */ /* 0x000fe200078e00a1 */
[----:B------:R-:W-:Y:S01]  /*79a0*/  MOV R8, R160 ;  /* 0x000000a000087202 */ /* 0x000fe20000000f00 */
[----:B------:R-:W-:Y:S02]  /*79b0*/  IMAD.MOV.U32 R26, RZ, RZ, R67 ;  /* 0x000000ffff1a7224 */ /* 0x000fe400078e0043 */
[----:B------:R-:W-:Y:S01]  /*79c0*/  IMAD.MOV.U32 R9, RZ, RZ, R21 ;  /* 0x000000ffff097224 */ /* 0x000fe200078e0015 */
[----:B------:R-:W-:Y:S01]  /*79d0*/  MOV R22, R58 ;  /* 0x0000003a00167202 */ /* 0x000fe20000000f00 */
[----:B------:R-:W-:Y:S01]  /*79e0*/  IMAD.MOV.U32 R50, RZ, RZ, R82 ;  /* 0x000000ffff327224 */ /* 0x000fe200078e0052 */
[----:B------:R-:W-:Y:S01]  /*79f0*/  MOV R51, R83 ;  /* 0x0000005300337202 */ /* 0x000fe20000000f00 */
[----:B-1----:R-:W-:Y:S01]  /*7a00*/  HMMA.16816.F32 R168, R128, R172, R68 ;  /* 0x000000ac80a8723c */ /* 0x002fe20000001844 */
[----:B------:R-:W-:Y:S01]  /*7a10*/  IMAD.MOV.U32 R10, RZ, RZ, R163 ;  /* 0x000000ffff0a7224 */ /* 0x000fe200078e00a3 */
[----:B------:R-:W-:Y:S01]  /*7a20*/  MOV R30, R27 ;  /* 0x0000001b001e7202 */ /* 0x000fe20000000f00 */
[----:B------:R-:W-:Y:S01]  /*7a30*/  FADD.FTZ R2, R2, R50 ;  /* 0x0000003202027221 */ /* 0x000fe20000010000 */
[----:B------:R-:W1:Y:S01]  /*7a40*/  LDSM.16.MT88.4 R64, [R219+0x5900] ;  /* 0x00590000db40783b */ /* 0x000e620000004200 */
[----:B------:R-:W-:-:S03]  /*7a50*/  FADD.FTZ R0, R0, R51 ;  /* 0x0000003300007221 */ /* 0x000fc60000010000 */
[C---:B------:R-:W-:Y:S01]  /*7a60*/  HMMA.16816.F32 R172, R128.reuse, R174, R44 ;  /* 0x000000ae80ac723c */ /* 0x040fe2000000182c */
[----:B------:R-:W-:Y:S02]  /*7a70*/  FADD.FTZ R3, R3, R0 ;  /* 0x0000000003037221 */ /* 0x000fe40000010000 */
[----:B------:R-:W-:Y:S02]  /*7a80*/  IMAD.MOV.U32 R16, RZ, RZ, R57 ;  /* 0x000000ffff107224 */ /* 0x000fe400078e0039 */
[----:B------:R-:W-:Y:S01]  /*7a90*/  IMAD.MOV.U32 R19, RZ, RZ, R59 ;  /* 0x000000ffff137224 */ /* 0x000fe200078e003b */
[----:B------:R-:W-:Y:S01]  /*7aa0*/  UIADD3 UR15, UR15, UR12, -UR13 ;  /* 0x0000000c0f0f7290 */ /* 0x000fe2000fffe80d */
[----:B------:R-:W-:Y:S01]  /*7ab0*/  MOV R44, R77 ;  /* 0x0000004d002c7202 */ /* 0x000fe20000000f00 */
[----:B------:R2:W5:Y:S01]  /*7ac0*/  LDL.LU R216, [R1+0x44] ;  /* 0x0000440001d87983 */ /* 0x0005620000300800 */
[----:B------:R-:W-:Y:S01]  /*7ad0*/  MOV R45, R25 ;  /* 0x00000019002d7202 */ /* 0x000fe20000000f00 */
[----:B------:R-:W-:Y:S01]  /*7ae0*/  IMAD.MOV.U32 R46, RZ, RZ, R24 ;  /* 0x000000ffff2e7224 */ /* 0x000fe200078e0018 */
[----:B------:R-:W-:Y:S01]  /*7af0*/  MOV R47, R31 ;  /* 0x0000001f002f7202 */ /* 0x000fe20000000f00 */
[----:B------:R-:W-:Y:S01]  /*7b00*/  FADD.FTZ R2, R44, R2 ;  /* 0x000000022c027221 */ /* 0x000fe20000010000 */
[----:B------:R-:W-:Y:S01]  /*7b10*/  MOV R24, R18 ;  /* 0x0000001200187202 */ /* 0x000fe20000000f00 */
[----:B------:R-:W-:Y:S01]  /*7b20*/  IMAD.MOV.U32 R29, RZ, RZ, R26 ;  /* 0x000000ffff1d7224 */ /* 0x000fe200078e001a */
[----:B------:R-:W-:Y:S01]  /*7b30*/  MOV R21, R162 ;  /* 0x000000a200157202 */ /* 0x000fe20000000f00 */
[----:B------:R-:W-:Y:S01]  /*7b40*/  FADD.FTZ R0, R45, R2 ;  /* 0x000000022d007221 */ /* 0x000fe20000010000 */
[C---:B---3--:R-:W-:Y:S01]  /*7b50*/  HMMA.16816.F32 R152, R128.reuse, R156, R152 ;  /* 0x0000009c8098723c */ /* 0x048fe20000001898 */
[----:B------:R-:W-:Y:S01]  /*7b60*/  FADD.FTZ R2, R46, R3 ;  /* 0x000000032e027221 */ /* 0x000fe20000010000 */
[----:B------:R-:W3:Y:S01]  /*7b70*/  LDSM.16.MT88.4 R56, [R220+0x5900] ;  /* 0x00590000dc38783b */ /* 0x000ee20000004200 */
[----:B------:R-:W-:Y:S01]  /*7b80*/  FADD.FTZ R0, R47, R0 ;  /* 0x000000002f007221 */ /* 0x000fe20000010000 */
[----:B------:R-:W-:Y:S01]  /*7b90*/  MOV R18, R81 ;  /* 0x0000005100127202 */ /* 0x000fe20000000f00 */
[----:B------:R-:W-:Y:S01]  /*7ba0*/  FADD.FTZ R2, R28, R2 ;  /* 0x000000021c027221 */ /* 0x000fe20000010000 */
[----:B------:R-:W-:Y:S01]  /*7bb0*/  MOV R27, R79 ;  /* 0x0000004f001b7202 */ /* 0x000fe20000000f00 */
[----:B------:R-:W-:Y:S01]  /*7bc0*/  FADD.FTZ R0, R10, R0 ;  /* 0x000000000a007221 */ /* 0x000fe20000010000 */
[----:B------:R-:W-:Y:S01]  /*7bd0*/  HMMA.16816.F32 R156, R128, R158, R88 ;  /* 0x0000009e809c723c */ /* 0x000fe20000001858 */
[----:B------:R-:W-:Y:S01]  /*7be0*/  FADD.FTZ R2, R11, R2 ;  /* 0x000000020b027221 */ /* 0x000fe20000010000 */
[----:B------:R-:W-:Y:S01]  /*7bf0*/  LDSM.16.MT88.4 R88, [R220+0x8900] ;  /* 0x00890000dc58783b */ /* 0x000fe20000004200 */
[----:B------:R-:W-:Y:S01]  /*7c00*/  FADD.FTZ R0, R8, R0 ;  /* 0x0000000008007221 */ /* 0x000fe20000010000 */
[----:B------:R-:W-:Y:S01]  /*7c10*/  UIMAD.WIDE UR4, UR15, 0x2aaaaaab, URZ ;  /* 0x2aaaaaab0f0478a5 */ /* 0x000fe2000f8e023f */
[----:B------:R-:W-:-:S02]  /*7c20*/  FADD.FTZ R2, R9, R2 ;  /* 0x0000000209027221 */ /* 0x000fc40000010000 */
[----:B------:R-:W-:Y:S01]  /*7c30*/  IMAD.MOV.U32 R31, RZ, RZ, R7 ;  /* 0x000000ffff1f7224 */ /* 0x000fe200078e0007 */
[C---:B----4-:R-:W-:Y:S01]  /*7c40*/  HMMA.16816.F32 R160, R128.reuse, R164, R72 ;  /* 0x000000a480a0723c */ /* 0x050fe20000001848 */
[----:B------:R-:W-:Y:S01]  /*7c50*/  FADD.FTZ R0, R29, R0 ;  /* 0x000000001d007221 */ /* 0x000fe20000010000 */
[----:B------:R-:W4:Y:S01]  /*7c60*/  LDSM.16.MT88.4 R72, [R217+0x8900] ;  /* 0x00890000d948783b */ /* 0x000f220000004200 */
[----:B------:R-:W-:Y:S01]  /*7c70*/  FADD.FTZ R2, R30, R2 ;  /* 0x000000021e027221 */ /* 0x000fe20000010000 */
[----:B------:R-:W-:Y:S01]  /*7c80*/  USHF.R.U32.HI UR15, URZ, 0x1f, UR5 ;  /* 0x0000001f3f0f7899 */ /* 0x000fe20008011605 */
[----:B------:R-:W-:Y:S01]  /*7c90*/  IMAD.MOV.U32 R7, RZ, RZ, R80 ;  /* 0x000000ffff077224 */ /* 0x000fe200078e0050 */
[----:B------:R-:W-:Y:S01]  /*7ca0*/  LDSM.16.MT88.4 R8, [R219+0xb900] ;  /* 0x00b90000db08783b */ /* 0x000fe20000004200 */
[----:B------:R-:W-:Y:S01]  /*7cb0*/  IMAD.MOV.U32 R25, RZ, RZ, R76 ;  /* 0x000000ffff197224 */ /* 0x000fe200078e004c */
[----:B------:R-:W-:Y:S01]  /*7cc0*/  HMMA.16816.F32 R164, R128, R166, R60 ;  /* 0x000000a680a4723c */ /* 0x000fe2000000183c */
[----:B------:R-:W-:Y:S01]  /*7cd0*/  FADD.FTZ R0, R31, R0 ;  /* 0x000000001f007221 */ /* 0x000fe20000010000 */
[----:B------:R-:W2:Y:S01]  /*7ce0*/  LDSM.16.MT88.4 R80, [R218+0x8900] ;  /* 0x00890000da50783b */ /* 0x000ea20000004200 */
[----:B------:R-:W-:Y:S01]  /*7cf0*/  IMAD.MOV.U32 R26, RZ, RZ, R78 ;  /* 0x000000ffff1a7224 */ /* 0x000fe200078e004e */
[----:B------:R-:W-:Y:S01]  /*7d00*/  ULEA.HI.SX32 UR15, UR5, UR15, 0x1c ;  /* 0x0000000f050f7291 */ /* 0x000fe2000f8fe23f */
[----:B------:R-:W-:-:S02]  /*7d10*/  FADD.FTZ R2, R24, R2 ;  /* 0x0000000218027221 */ /* 0x000fc40000010000 */
[----:B------:R-:W-:Y:S01]  /*7d20*/  FADD.FTZ R0, R25, R0 ;  /* 0x0000000019007221 */ /* 0x000fe20000010000 */
[C---:B-1----:R-:W-:Y:S01]  /*7d30*/  HMMA.16816.F32 R60, R128.reuse, R64, R92 ;  /* 0x00000040803c723c */ /* 0x042fe2000000185c */
[----:B------:R-:W-:Y:S01]  /*7d40*/  FADD.FTZ R2, R26, R2 ;  /* 0x000000021a027221 */ /* 0x000fe20000010000 */
[----:B------:R-:W-:Y:S01]  /*7d50*/  UISETP.LT.AND UP0, UPT, URZ, UR15, UPT ;  /* 0x0000000f3f00728c */ /* 0x000fe2000bf01270 */
[----:B------:R-:W-:Y:S02]  /*7d60*/  FADD.FTZ R0, R27, R0 ;  /* 0x000000001b007221 */ /* 0x000fe40000010000 */
[----:B------:R-:W-:Y:S01]  /*7d70*/  FADD.FTZ R2, R7, R2 ;  /* 0x0000000207027221 */ /* 0x000fe20000010000 */
[----:B------:R-:W-:Y:S01]  /*7d80*/  USEL UR15, URZ, UR15, !UP0 ;  /* 0x0000000f3f0f7287 */ /* 0x000fe2000c000000 */
[----:B------:R-:W-:Y:S01]  /*7d90*/  FADD.FTZ R0, R18, R0 ;  /* 0x0000000012007221 */ /* 0x000fe20000010000 */
[----:B------:R-:W-:Y:S01]  /*7da0*/  HMMA.16816.F32 R64, R128, R66, R96 ;  /* 0x000000428040723c */ /* 0x000fe20000001860 */
[----:B------:R-:W-:Y:S01]  /*7db0*/  FADD.FTZ R2, R19, R2 ;  /* 0x0000000213027221 */ /* 0x000fe20000010000 */
[----:B------:R-:W1:Y:S01]  /*7dc0*/  LDSM.16.MT88.4 R96, [R219+0x8900] ;  /* 0x00890000db60783b */ /* 0x000e620000004200 */
[----:B------:R-:W-:Y:S01]  /*7dd0*/  FADD.FTZ R0, R16, R0 ;  /* 0x0000000010007221 */ /* 0x000fe20000010000 */
[----:B------:R-:W-:Y:S01]  /*7de0*/  UISETP.GE.AND UP0, UPT, UR24, UR15, UPT ;  /* 0x0000000f1800728c */ /* 0x000fe2000bf06270 */
[----:B------:R-:W-:-:S02]  /*7df0*/  FADD.FTZ R2, R17, R2 ;  /* 0x0000000211027221 */ /* 0x000fc40000010000 */
[----:B------:R-:W-:Y:S01]  /*7e00*/  FADD.FTZ R0, R22, R0 ;  /* 0x0000000016007221 */ /* 0x000fe20000010000 */
[C---:B---3--:R-:W-:Y:S01]  /*7e10*/  HMMA.16816.F32 R52, R128.reuse, R56, R52 ;  /* 0x000000388034723c */ /* 0x048fe20000001834 */
[----:B------:R-:W-:Y:S01]  /*7e20*/  FADD.FTZ R2, R214, R2 ;  /* 0x00000002d6027221 */ /* 0x000fe20000010000 */
[----:B------:R-:W-:Y:S01]  /*7e30*/  PLOP3.LUT P0, PT, PT, PT, UP0, 0x80, 0x0 ;  /* 0x000000000000781c */ /* 0x000fe20003f0f008 */
[----:B------:R-:W-:Y:S02]  /*7e40*/  FADD.FTZ R0, R23, R0 ;  /* 0x0000000017007221 */ /* 0x000fe40000010000 */
[----:B------:R-:W-:Y:S02]  /*7e50*/  FADD.FTZ R2, R252, R2 ;  /* 0x00000002fc027221 */ /* 0x000fe40000010000 */
[----:B------:R-:W-:Y:S01]  /*7e60*/  FADD.FTZ R0, R21, R0 ;  /* 0x0000000015007221 */ /* 0x000fe20000010000 */
[----:B------:R-:W-:Y:S01]  /*7e70*/  HMMA.16816.F32 R56, R128, R58, R84 ;  /* 0x0000003a8038723c */ /* 0x000fe20000001854 */
[----:B------:R-:W-:-:S02]  /*7e80*/  FADD.FTZ R2, R215, R2 ;  /* 0x00000002d7027221 */ /* 0x000fc40000010000 */
[----:B------:R-:W-:Y:S02]  /*7e90*/  FADD.FTZ R0, R210, R0 ;  /* 0x00000000d2007221 */ /* 0x000fe40000010000 */
[----:B------:R-:W-:Y:S02]  /*7ea0*/  FADD.FTZ R3, R134, R2 ;  /* 0x0000000286037221 */ /* 0x000fe40000010000 */
[----:B------:R-:W-:Y:S01]  /*7eb0*/  FADD.FTZ R2, R212, R0 ;  /* 0x00000000d4027221 */ /* 0x000fe20000010000 */
[----:B----4-:R-:W-:Y:S01]  /*7ec0*/  HMMA.16816.F32 R68, R128, R72, R100 ;  /* 0x000000488044723c */ /* 0x010fe20000001864 */
[----:B------:R-:W-:Y:S02]  /*7ed0*/  FADD.FTZ R0, R135, R3 ;  /* 0x0000000387007221 */ /* 0x000fe40000010000 */
[----:B------:R-:W-:Y:S02]  /*7ee0*/  FADD.FTZ R3, R213, R2 ;  /* 0x00000002d5037221 */ /* 0x000fe40000010000 */
[----:B------:R-:W-:-:S02]  /*7ef0*/  FADD.FTZ R2, R208, R0 ;  /* 0x00000000d0027221 */ /* 0x000fc40000010000 */
[----:B------:R-:W-:Y:S01]  /*7f00*/  FADD.FTZ R0, R211, R3 ;  /* 0x00000003d3007221 */ /* 0x000fe20000010000 */
[C---:B--2---:R-:W-:Y:S01]  /*7f10*/  HMMA.16816.F32 R76, R128.reuse, R80, R108 ;  /* 0x00000050804c723c */ /* 0x044fe2000000186c */
[----:B------:R-:W-:Y:S02]  /*7f20*/  FADD.FTZ R2, R209, R2 ;  /* 0x00000002d1027221 */ /* 0x000fe40000010000 */
        /* <DEDUP_REMOVED lines=8> */
[----:B------:R-:W-:Y:S01]  /*7fb0*/  HMMA.16816.F32 R72, R128, R74, R104 ;  /* 0x0000004a8048723c */ /* 0x000fe20000001868 */
[----:B------:R-:W2:Y:S01]  /*7fc0*/  LDSM.16.MT88.4 R104, [R217+0xb900] ;  /* 0x00b90000d968783b */ /* 0x000ea20000004200 */
[----:B------:R-:W-:-:S05]  /*7fd0*/  FADD.FTZ R0, R5, R2 ;  /* 0x0000000205007221 */ /* 0x000fca0000010000 */
[----:B------:R-:W-:Y:S01]  /*7fe0*/  STL [R1+0xc], R0 ;  /* 0x00000c0001007387 */ /* 0x000fe20000100800 */
[C---:B------:R-:W-:Y:S03]  /*7ff0*/  HMMA.16816.F32 R80, R128.reuse, R82, R112 ;  /* 0x000000528050723c */ /* 0x040fe60000001870 */
[----:B------:R-:W3:Y:S04]  /*8000*/  LDSM.16.MT88.4 R112, [R218+0xb900] ;  /* 0x00b90000da70783b */ /* 0x000ee80000004200 */
[----:B------:R-:W-:Y:S01]  /*8010*/  STL [R1+0x8], R3 ;  /* 0x0000080301007387 */ /* 0x000fe20000100800 */
[C---:B------:R-:W-:Y:S03]  /*8020*/  HMMA.16816.F32 R88, R128.reuse, R90, R120 ;  /* 0x0000005a8058723c */ /* 0x040fe60000001878 */
[----:B------:R-:W4:Y:S05]  /*8030*/  LDSM.16.MT88.4 R120, [R220+0xb900] ;  /* 0x00b90000dc78783b */ /* 0x000f2a0000004200 */
[C---:B-1----:R-:W-:Y:S08]  /*8040*/  HMMA.16816.F32 R92, R128.reuse, R96, R124 ;  /* 0x00000060805c723c */ /* 0x042ff0000000187c */
[C---:B------:R-:W-:Y:S08]  /*8050*/  HMMA.16816.F32 R96, R128.reuse, R98, R184 ;  /* 0x000000628060723c */ /* 0x040ff000000018b8 */
[C---:B------:R-:W-:Y:S08]  /*8060*/  HMMA.16816.F32 R124, R128.reuse, R8, R36 ;  /* 0x00000008807c723c */ /* 0x040ff00000001824 */
[C---:B--2---:R-:W-:Y:S08]  /*8070*/  HMMA.16816.F32 R100, R128.reuse, R104, R188 ;  /* 0x000000688064723c */ /* 0x044ff000000018bc */
[C---:B---3--:R-:W-:Y:S08]  /*8080*/  HMMA.16816.F32 R108, R128.reuse, R112, R196 ;  /* 0x00000070806c723c */ /* 0x048ff000000018c4 */
[C---:B----4-:R-:W-:Y:S08]  /*8090*/  HMMA.16816.F32 R116, R128.reuse, R120, R204 ;  /* 0x000000788074723c */ /* 0x050ff000000018cc */
[C---:B------:R-:W-:Y:S08]  /*80a0*/  HMMA.16816.F32 R104, R128.reuse, R106, R192 ;  /* 0x0000006a8068723c */ /* 0x040ff000000018c0 */
[C---:B------:R-:W-:Y:S08]  /*80b0*/  HMMA.16816.F32 R112, R128.reuse, R114, R200 ;  /* 0x000000728070723c */ /* 0x040ff000000018c8 */
[C---:B------:R-:W-:Y:S08]  /*80c0*/  HMMA.16816.F32 R120, R128.reuse, R122, R40 ;  /* 0x0000007a8078723c */ /* 0x040ff00000001828 */
[----:B------:R-:W-:Y:S01]  /*80d0*/  HMMA.16816.F32 R128, R128, R10, R32 ;  /* 0x0000000a8080723c */ /* 0x000fe20000001820 */
[----:B------:R-:W-:Y:S07]  /*80e0*/  @!P0 BRA `(.L_x_1356) ;  /* 0x00005b0000008947 */ /* 0x000fee0003800000 */
[----:B------:R-:W2:Y:S01]  /*80f0*/  LDL R21, [R1+0x14] ;  /* 0x0000140001157983 */ /* 0x000ea20000100800 */
[----:B------:R-:W-:Y:S01]  /*8100*/  PLOP3.LUT P1, PT, PT, PT, UP1, 0x80, 0x0 ;  /* 0x000000000000781c */ /* 0x000fe20003f2f018 */
[----:B------:R-:W-:Y:S01]  /*8110*/  IMAD.MOV.U32 R134, RZ, RZ, R132 ;  /* 0x000000ffff867224 */ /* 0x000fe200078e0084 */
[----:B------:R-:W-:Y:S01]  /*8120*/  PLOP3.LUT P0, PT, PT, PT, UP1, 0x80, 0x0 ;  /* 0x000000000000781c */ /* 0x000fe20003f0f018 */
[----:B------:R-:W-:Y:S01]  /*8130*/  IMAD.MOV.U32 R3, RZ, RZ, R133 ;  /* 0x000000ffff037224 */ /* 0x000fe200078e0085 */
[----:B------:R-:W-:-:S02]  /*8140*/  UMOV UR16, UR24 ;  /* 0x0000001800107c82 */ /* 0x000fc40008000000 */
[----:B------:R-:W-:Y:S02]  /*8150*/  ULDC.64 UR6, c[0x0][0x208] ;  /* 0x0000820000067ab9 */ /* 0x000fe40000000a00 */
[----:B------:R-:W-:-:S05]  /*8160*/  ULDC.64 UR4, c[0x0][0x1e0] ;  /* 0x0000780000047ab9 */ /* 0x000fca0000000a00 */
[----:B--2---:R-:W-:-:S05]  /*8170*/  @P1 IMAD.HI.U32 R0, R21, c[0x0][0x2c8], RZ ;  /* 0x0000b20015001a27 */ /* 0x004fca00078e00ff */
[----:B------:R-:W-:-:S05]  /*8180*/  @P0 SHF.R.U32.HI R0, RZ, c[0x0][0x2cc], R0 ;  /* 0x0000b300ff000a19 */ /* 0x000fca0000011600 */
[----:B------:R1:W-:Y:S02]  /*8190*/  @P0 STL [R1+0x10], R0 ;  /* 0x0000100001000387 */ /* 0x0003e40000100800 */
.L_x_1357:
[----:B------:R-:W2:Y:S01]  /*81a0*/  LDL.64 R6, [R1+0x20] ;  /* 0x0000200001067983 */ /* 0x000ea20000100a00 */
[----:B------:R-:W-:Y:S01]  /*81b0*/  UISETP.GE.AND UP0, UPT, UR16, URZ, UPT ;  /* 0x0000003f1000728c */ /* 0x000fe2000bf06270 */
[----:B------:R-:W-:Y:S04]  /*81c0*/  DEPBAR.LE SB0, 0x0 ;  /* 0x000080000000791a */ /* 0x000fe80000000000 */
[----:B------:R-:W2:Y:S06]  /*81d0*/  LDL.64 R4, [R1+0x38] ;  /* 0x0000380001047983 */ /* 0x000eac0000100a00 */
[----:B------:R-:W-:Y:S01]  /*81e0*/  BAR.SYNC.DEFER_BLOCKING 0x0 ;  /* 0x0000000000007b1d */ /* 0x000fe20000010000 */
[----:B------:R-:W-:Y:S01]  /*81f0*/  PLOP3.LUT P1, PT, PT, PT, UP0, 0x80, 0x0 ;  /* 0x000000000000781c */ /* 0x000fe20003f2f008 */
[----:B------:R-:W-:Y:S01]  /*8200*/  @UP0 USHF.R.S32.HI UR17, URZ, 0x1f, UR16 ;  /* 0x0000001f3f110899 */ /* 0x000fe20008011410 */
[----:B------:R-:W-:Y:S01]  /*8210*/  PLOP3.LUT P6, PT, PT, PT, UP0, 0x80, 0x0 ;  /* 0x000000000000781c */ /* 0x000fe20003fcf008 */
[----:B------:R-:W-:Y:S01]  /*8220*/  @UP0 UIMAD.WIDE.U32 UR18, UR16, UR6, URZ ;  /* 0x00000006101202a5 */ /* 0x000fe2000f8e003f */
[----:B------:R-:W-:Y:S01]  /*8230*/  PLOP3.LUT P0, PT, PT, PT, UP0, 0x80, 0x0 ;  /* 0x000000000000781c */ /* 0x000fe20003f0f008 */
[----:B------:R-:W-:Y:S02]  /*8240*/  @UP0 UIMAD UR17, UR17, UR6, URZ ;  /* 0x00000006111102a4 */ /* 0x000fe4000f8e023f */
[----:B------:R-:W-:Y:S02]  /*8250*/  UIADD3 UR24, UR16, -0x1, URZ ;  /* 0xffffffff10187890 */ /* 0x000fe4000fffe03f */
[----:B------:R-:W-:Y:S01]  /*8260*/  @UP0 UIMAD UR17, UR16, UR7, UR17 ;  /* 0x00000007101102a4 */ /* 0x000fe2000f8e0211 */
[----:B-1----:R-:W-:Y:S03]  /*8270*/  IMAD.U32 R0, RZ, RZ, UR18 ;  /* 0x00000012ff007e24 */ /* 0x002fe6000f8e00ff */
[----:B------:R-:W-:Y:S04]  /*8280*/  @UP0 UIADD3 UR17, UR19, UR17, URZ ;  /* 0x0000001113110290 */ /* 0x000fe8000fffe03f */
[----:B------:R-:W-:Y:S01]  /*8290*/  @UP0 UIMAD UR17, UR17, 0x60, URZ ;  /* 0x00000060111108a4 */ /* 0x000fe2000f8e023f */
[----:B------:R-:W-:Y:S08]  /*82a0*/  LDSM.16.M88.4 R48, [R223+0x18100] ;  /* 0x01810000df30783b */ /* 0x000ff00000000200 */
[----:B-----5:R-:W1:Y:S08]  /*82b0*/  LDSM.16.M88.4 R8, [R216+0xc100] ;  /* 0x00c10000d808783b */ /* 0x020e700000000200 */
[----:B------:R-:W3:Y:S08]  /*82c0*/  LDSM.16.M88.4 R16, [R216+0xc900] ;  /* 0x00c90000d810783b */ /* 0x000ef00000000200 */
[----:B------:R-:W4:Y:S08]  /*82d0*/  LDSM.16.M88.4 R24, [R216+0xd100] ;  /* 0x00d10000d818783b */ /* 0x000f300000000200 */
[----:B------:R-:W1:Y:S08]  /*82e0*/  LDSM.16.M88.4 R32, [R216+0xd900] ;  /* 0x00d90000d820783b */ /* 0x000e700000000200 */
[----:B------:R-:W1:Y:S08]  /*82f0*/  LDSM.16.M88.4 R40, [R216+0xe100] ;  /* 0x00e10000d828783b */ /* 0x000e700000000200 */
[----:B------:R-:W1:Y:S08]  /*8300*/  LDSM.16.M88.4 R184, [R216+0xe900] ;  /* 0x00e90000d8b8783b */ /* 0x000e700000000200 */
[----:B------:R-:W-:Y:S08]  /*8310*/  LDSM.16.M88.4 R188, [R224+0x18100] ;  /* 0x01810000e0bc783b */ /* 0x000ff00000000200 */
[----:B------:R-:W1:Y:S08]  /*8320*/  LDSM.16.M88.4 R192, [R227] ;  /* 0x00000000e3c0783b */ /* 0x000e700000000200 */
[----:B------:R-:W1:Y:S08]  /*8330*/  LDSM.16.M88.4 R196, [R250] ;  /* 0x00000000fac4783b */ /* 0x000e700000000200 */
[----:B------:R-:W1:Y:S08]  /*8340*/  LDSM.16.M88.4 R200, [R249] ;  /* 0x00000000f9c8783b */ /* 0x000e700000000200 */
[----:B------:R-:W1:Y:S08]  /*8350*/  LDSM.16.M88.4 R204, [R248] ;  /* 0x00000000f8cc783b */ /* 0x000e700000000200 */
[----:B------:R-:W1:Y:S08]  /*8360*/  LDSM.16.M88.4 R208, [R247] ;  /* 0x00000000f7d0783b */ /* 0x000e700000000200 */
[----:B------:R-:W1:Y:S08]  /*8370*/  LDSM.16.M88.4 R212, [R246] ;  /* 0x00000000f6d4783b */ /* 0x000e700000000200 */
[----:B------:R-:W3:Y:S01]  /*8380*/  LDL.64 R132, [R1+0x30] ;  /* 0x0000300001847983 */ /* 0x000ee20000100a00 */
[----:B--2---:R-:W-:Y:S01]  /*8390*/  @P1 IMAD.MOV.U32 R5, RZ, RZ, R7 ;  /* 0x000000ffff051224 */ /* 0x004fe200078e0007 */
[----:B------:R-:W-:Y:S03]  /*83a0*/  PLOP3.LUT P1, PT, PT, PT, UP0, 0x80, 0x0 ;  /* 0x000000000000781c */ /* 0x000fe60003f2f008 */
[----:B------:R-:W-:Y:S01]  /*83b0*/  @P6 IMAD.WIDE.U32 R4, R0, 0x60, R4 ;  /* 0x0000006000046825 */ /* 0x000fe200078e0004 */
[----:B------:R-:W-:Y:S04]  /*83c0*/  PLOP3.LUT P6, PT, PT, PT, UP0, 0x80, 0x0 ;  /* 0x000000000000781c */ /* 0x000fe80003fcf008 */
[----:B------:R-:W-:Y:S02]  /*83d0*/  @P0 SHF.L.U32 R2, R4, 0x1, RZ ;  /* 0x0000000104020819 */ /* 0x000fe400000006ff */
[----:B------:R-:W-:Y:S03]  /*83e0*/  PLOP3.LUT P0, PT, PT, PT, UP0, 0x80, 0x0 ;  /* 0x000000000000781c */ /* 0x000fe60003f0f008 */
[----:B------:R-:W-:Y:S02]  /*83f0*/  @P1 IADD3 R0, R5, UR17, RZ ;  /* 0x0000001105001c10 */ /* 0x000fe4000fffe0ff */
[----:B------:R-:W-:Y:S02]  /*8400*/  PLOP3.LUT P1, PT, PT, PT, UP0, 0x80, 0x0 ;  /* 0x000000000000781c */ /* 0x000fe40003f2f008 */
[----:B------:R-:W-:Y:S06]  /*8410*/  @P6 IADD3 R5, P6, R2, 0x80, RZ ;  /* 0x0000008002056810 */ /* 0x000fec0007fde0ff */
[----:B------:R-:W-:Y:S02]  /*8420*/  @P0 SHF.L.U64.HI R0, R4, 0x1, R0 ;  /* 0x0000000104000819 */ /* 0x000fe40000010200 */
[----:B------:R-:W-:Y:S03]  /*8430*/  PLOP3.LUT P0, PT, PT, PT, UP0, 0x80, 0x0 ;  /* 0x000000000000781c */ /* 0x000fe60003f0f008 */
[----:B------:R-:W-:Y:S11]  /*8440*/  @P1 IADD3 R12, P1, R5, c[0x0][0x1f8], RZ ;  /* 0x00007e00050c1a10 */ /* 0x000ff60007f3e0ff */
[----:B------:R-:W-:Y:S02]  /*8450*/  @!UPT UIADD3 URZ, URZ, URZ, URZ ;  /* 0x0000003f3f3ff290 */ /* 0x000fe4000fffe03f */
[--C-:B------:R-:W-:Y:S02]  /*8460*/  @P0 IADD3.X R13, RZ, c[0x0][0x1fc], R0.reuse, P1, P6 ;  /* 0x00007f00ff0d0a10 */ /* 0x100fe40000fec400 */
[----:B------:R-:W-:Y:S02]  /*8470*/  PLOP3.LUT P6, PT, PT, PT, UP0, 0x80, 0x0 ;  /* 0x000000000000781c */ /* 0x000fe40003fcf008 */
[----:B------:R-:W-:Y:S02]  /*8480*/  PLOP3.LUT P1, PT, PT, PT, UP0, 0x80, 0x0 ;  /* 0x000000000000781c */ /* 0x000fe40003f2f008 */
[----:B------:R-:W-:Y:S09]  /*8490*/  PLOP3.LUT P0, PT, PT, PT, UP0, 0x80, 0x0 ;  /* 0x000000000000781c */ /* 0x000ff20003f0f008 */
[----:B------:R-:W-:Y:S04]  /*84a0*/  @P6 IADD3 R4, P6, R2, 0x100, RZ ;  /* 0x0000010002046810 */ /* 0x000fe80007fde0ff */
        /* <DEDUP_REMOVED lines=9> */
[----:B------:R-:W-:Y:S02]  /*8540*/  @P0 IADD3.X R5, RZ, c[0x0][0x1fc], R0, P1, P6 ;  /* 0x00007f00ff050a10 */ /* 0x000fe40000fec400 */
[----:B------:R-:W-:Y:S02]  /*8550*/  PLOP3.LUT P1, PT, PT, PT, UP0, 0x80, 0x0 ;  /* 0x000000000000781c */ /* 0x000fe40003f2f008 */
[----:B------:R-:W-:Y:S02]  /*8560*/  PLOP3.LUT P6, PT, PT, PT, UP0, 0x80, 0x0 ;  /* 0x000000000000781c */ /* 0x000fe40003fcf008 */
[----:B------:R-:W-:Y:S09]  /*8570*/  PLOP3.LUT P0, PT, PT, PT, UP0, 0x80, 0x0 ;  /* 0x000000000000781c */ /* 0x000ff20003f0f008 */
[----:B------:R-:W-:Y:S04]  /*8580*/  @P1 IADD3 R2, P1, R2, c[0x0][0x1f8], RZ ;  /* 0x00007e0002021a10 */ /* 0x000fe80007f3e0ff */
[----:B------:R-:W-:Y:S09]  /*8590*/  @P6 IADD3 R20, P6, R2, UR9, RZ ;  /* 0x0000000902146c10 */ /* 0x000ff2000ffde0ff */
[----:B------:R-:W-:Y:S02]  /*85a0*/  @P0 IADD3.X R0, R0, c[0x0][0x1fc], RZ, P1, !PT ;  /* 0x00007f0000000a10 */ /* 0x000fe40000ffe4ff */
[----:B------:R-:W-:Y:S02]  /*85b0*/  PLOP3.LUT P0, PT, PT, PT, UP0, 0x80, 0x0 ;  /* 0x000000000000781c */ /* 0x000fe40003f0f008 */
[----:B------:R-:W-:Y:S11]  /*85c0*/  PLOP3.LUT P1, PT, PT, PT, UP0, 0x80, 0x0 ;  /* 0x000000000000781c */ /* 0x000ff60003f2f008 */
[----:B------:R-:W-:Y:S02]  /*85d0*/  @P0 IADD3.X R21, R0, UR8, RZ, P6, !PT ;  /* 0x0000000800150c10 */ /* 0x000fe4000b7fe4ff */
[----:B------:R-:W-:Y:S02]  /*85e0*/  @P1 IADD3 R36, P1, R20, UR9, RZ ;  /* 0x0000000914241c10 */ /* 0x000fe4000ff3e0ff */
[----:B------:R-:W-:Y:S02]  /*85f0*/  PLOP3.LUT P0, PT, PT, PT, UP0, 0x80, 0x0 ;  /* 0x000000000000781c */ /* 0x000fe40003f0f008 */
[----:B------:R-:W-:Y:S11]  /*8600*/  PLOP3.LUT P6, PT, PT, PT, UP0, 0x80, 0x0 ;  /* 0x000000000000781c */ /* 0x000ff60003fcf008 */
[----:B------:R-:W-:Y:S02]  /*8610*/  @P0 IADD3.X R37, R21, UR8, RZ, P1, !PT ;  /* 0x0000000815250c10 */ /* 0x000fe40008ffe4ff */
[----:B------:R-:W-:Y:S01]  /*8620*/  PLOP3.LUT P1, PT, PT, PT, UP0, 0x80, 0x0 ;  /* 0x000000000000781c */ /* 0x000fe20003f2f008 */
[----:B------:R-:W-:Y:S01]  /*8630*/  @P6 IMAD.MOV.U32 R14, RZ, RZ, R2 ;  /* 0x000000ffff0e6224 */ /* 0x000fe200078e0002 */
[----:B------:R-:W-:Y:S01]  /*8640*/  PLOP3.LUT P0, PT, PT, PT, UP0, 0x80, 0x0 ;  /* 0x000000000000781c */ /* 0x000fe20003f0f008 */
[----:B------:R-:W-:Y:S01]  /*8650*/  @P6 IMAD.MOV.U32 R15, RZ, RZ, R0 ;  /* 0x000000ffff0f6224 */ /* 0x000fe200078e0000 */
[----:B------:R-:W-:Y:S02]  /*8660*/  PLOP3.LUT P6, PT, PT, PT, UP0, 0x80, 0x0 ;  /* 0x000000000000781c */ /* 0x000fe40003fcf008 */
[----:B------:R-:W-:Y:S07]  /*8670*/  PLOP3.LUT P0, PT, PT, PT, UP0, 0x80, 0x0 ;  /* 0x000000000000781c */ /* 0x000fee0003f0f008 */
[----:B------:R-:W-:Y:S01]  /*8680*/  @!PT LDS RZ, [RZ] ;  /* 0x00000000fffff984 */ /* 0x000fe20000000800 */
[----:B------:R-:W-:Y:S01]  /*8690*/  @!PT LDS RZ, [RZ] ;  /* 0x00000000fffff984 */ /* 0x000fe20000000800 */
[----:B------:R-:W-:Y:S01]  /*86a0*/  @!PT LDS RZ, [RZ] ;  /* 0x00000000fffff984 */ /* 0x000fe20000000800 */
[----:B------:R3:W-:Y:S01]  /*86b0*/  @P1 LDGSTS.E.BYPASS.LTC128B.128 [R251+0x100], [R14.64], !P5 ;  /* 0x001000000efb1fae */ /* 0x0007e2000e901d5e */
[----:B------:R-:W-:Y:S02]  /*86c0*/  PLOP3.LUT P1, PT, PT, PT, UP0, 0x80, 0x0 ;  /* 0x000000000000781c */ /* 0x000fe40003f2f008 */
[----:B------:R-:W-:Y:S05]  /*86d0*/  PLOP3.LUT P1, PT, PT, PT, UP0, 0x80, 0x0 ;  /* 0x000000000000781c */ /* 0x000fea0003f2f008 */
[----:B------:R3:W-:Y:S01]  /*86e0*/  @P6 LDGSTS.E.BYPASS.LTC128B.128 [R251+0x3100], [R12.64], !P4 ;  /* 0x031000000cfb6fae */ /* 0x0007e2000e101d5e */
[----:B------:R-:W-:Y:S02]  /*86f0*/  PLOP3.LUT P6, PT, PT, PT, UP0, 0x80, 0x0 ;  /* 0x000000000000781c */ /* 0x000fe40003fcf008 */
[----:B------:R-:W-:Y:S05]  /*8700*/  PLOP3.LUT P6, PT, PT, PT, UP0, 0x80, 0x0 ;  /* 0x000000000000781c */ /* 0x000fea0003fcf008 */
[----:B------:R1:W-:Y:S01]  /*8710*/  @P0 LDGSTS.E.BYPASS.LTC128B.128 [R251+0x6100], [R6.64], !P3 ;  /* 0x0610000006fb0fae */ /* 0x0003e2000d901d5e */
[----:B------:R-:W-:Y:S02]  /*8720*/  PLOP3.LUT P0, PT, PT, PT, UP0, 0x80, 0x0 ;  /* 0x000000000000781c */ /* 0x000fe40003f0f008 */
[----:B------:R-:W-:Y:S05]  /*8730*/  PLOP3.LUT P0, PT, PT, PT, UP0, 0x80, 0x0 ;  /* 0x000000000000781c */ /* 0x000fea0003f0f008 */
[----:B------:R1:W-:Y:S01]  /*8740*/  @P1 LDGSTS.E.BYPASS.LTC128B.128 [R251+0x9100], [R4.64], !P2 ;  /* 0x0910000004fb1fae */ /* 0x0003e2000d101d5e */
[----:B------:R-:W-:Y:S07]  /*8750*/  PLOP3.LUT P1, PT, PT, PT, UP0, 0x80, 0x0 ;  /* 0x000000000000781c */ /* 0x000fee0003f2f008 */
[----:B------:R4:W-:Y:S01]  /*8760*/  @P6 LDGSTS.E.BYPASS.LTC128B.128 [R251+0x1100], [R20.64], !P5 ;  /* 0x0110000014fb6fae */ /* 0x0009e2000e901d5e */
[----:B------:R-:W-:Y:S07]  /*8770*/  PLOP3.LUT P6, PT, PT, PT, UP0, 0x80, 0x0 ;  /* 0x000000000000781c */ /* 0x000fee0003fcf008 */
[----:B------:R4:W-:Y:S01]  /*8780*/  @P1 LDGSTS.E.BYPASS.LTC128B.128 [R251+0x4100], [R20.64+0x80], !P4 ;  /* 0x0410008014fb1fae */ /* 0x0009e2000e101d5e */
[----:B------:R-:W-:Y:S02]  /*8790*/  PLOP3.LUT P1, PT, PT, PT, UP0, 0x80, 0x0 ;  /* 0x000000000000781c */ /* 0x000fe40003f2f008 */
[----:B------:R-:W-:Y:S05]  /*87a0*/  PLOP3.LUT P1, PT, PT, PT, UP0, 0x80, 0x0 ;  /* 0x000000000000781c */ /* 0x000fea0003f2f008 */
[----:B------:R4:W-:Y:S01]  /*87b0*/  @P0 LDGSTS.E.BYPASS.LTC128B.128 [R251+0x7100], [R20.64+0x100], !P3 ;  /* 0x0710010014fb0fae */ /* 0x0009e2000d901d5e */
[----:B------:R-:W-:Y:S01]  /*87c0*/  PLOP3.LUT P0, PT, PT, PT, UP0, 0x80, 0x0 ;  /* 0x000000000000781c */ /* 0x000fe20003f0f008 */
[C---:B-1----:R-:W-:Y:S06]  /*87d0*/  HMMA.16816.F32 R4, R48.reuse, R8, RZ ;  /* 0x000000083004723c */ /* 0x042fec00000018ff */
[----:B------:R4:W-:Y:S01]  /*87e0*/  @P6 LDGSTS.E.BYPASS.LTC128B.128 [R251+0xa100], [R20.64+0x180], !P2 ;  /* 0x0a10018014fb6fae */ /* 0x0009e2000d101d5e */
[----:B------:R-:W-:Y:S01]  /*87f0*/  PLOP3.LUT P6, PT, PT, PT, UP0, 0x80, 0x0 ;  /* 0x000000000000781c */ /* 0x000fe20003fcf008 */
[C---:B------:R-:W-:Y:S06]  /*8800*/  HMMA.16816.F32 R8, R48.reuse, R10, RZ ;  /* 0x0000000a3008723c */ /* 0x040fec00000018ff */
[----:B------:R1:W-:Y:S01]  /*8810*/  @P0 LDGSTS.E.BYPASS.LTC128B.128 [R251+0x2100], [R36.64], !P5 ;  /* 0x0210000024fb0fae */ /* 0x0003e2000e901d5e */
[----:B------:R-:W-:Y:S01]  /*8820*/  PLOP3.LUT P0, PT, PT, PT, UP0, 0x80, 0x0 ;  /* 0x000000000000781c */ /* 0x000fe20003f0f008 */
[----:B------:R-:W-:Y:S01]  /*8830*/  UISETP.GE.AND UP0, UPT, UR16, 0x1, UPT ;  /* 0x000000011000788c */ /* 0x000fe2000bf06270 */
[C---:B---3--:R-:W-:Y:S05]  /*8840*/  HMMA.16816.F32 R12, R48.reuse, R16, RZ ;  /* 0x00000010300c723c */ /* 0x048fea00000018ff */
[----:B------:R1:W-:Y:S01]  /*8850*/  @P6 LDGSTS.E.BYPASS.LTC128B.128 [R251+0x5100], [R36.64+0x80], !P4 ;  /* 0x0510008024fb6fae */ /* 0x0003e2000e101d5e */
[----:B------:R-:W-:Y:S02]  /*8860*/  PLOP3.LUT P6, PT, PT, PT, UP0, 0x80, 0x0 ;  /* 0x000000000000781c */ /* 0x000fe40003fcf008 */
[C---:B------:R-:W-:Y:S02]  /*8870*/  HMMA.16816.F32 R16, R48.reuse, R18, RZ ;  /* 0x000000123010723c */ /* 0x040fe400000018ff */
[----:B------:R-:W-:Y:S02]  /*8880*/  @UP0 UIMAD.WIDE.U32 UR18, UR24, UR4, URZ ;  /* 0x00000004181202a5 */ /* 0x000fe4000f8e003f */
[----:B------:R-:W-:Y:S01]  /*8890*/  @UP0 USHF.R.S32.HI UR17, URZ, 0x1f, UR24 ;  /* 0x0000001f3f110899 */ /* 0x000fe20008011418 */
[----:B------:R1:W-:Y:S01]  /*88a0*/  @P1 LDGSTS.E.BYPASS.LTC128B.128 [R251+0x8100], [R36.64+0x100], !P3 ;  /* 0x0810010024fb1fae */ /* 0x0003e2000d901d5e */
[----:B------:R-:W-:Y:S02]  /*88b0*/  PLOP3.LUT P1, PT, PT, PT, UP0, 0x80, 0x0 ;  /* 0x000000000000781c */ /* 0x000fe40003f2f008 */
[C---:B----4-:R-:W-:Y:S01]  /*88c0*/  HMMA.16816.F32 R20, R48.reuse, R24, RZ ;  /* 0x000000183014723c */ /* 0x050fe200000018ff */
[----:B------:R-:W-:Y:S04]  /*88d0*/  @UP0 UIMAD UR17, UR17, UR4, URZ ;  /* 0x00000004111102a4 */ /* 0x000fe8000f8e023f */
[----:B------:R1:W-:Y:S01]  /*88e0*/  @P0 LDGSTS.E.BYPASS.LTC128B.128 [R251+0xb100], [R36.64+0x180], !P2 ;  /* 0x0b10018024fb0fae */ /* 0x0003e2000d101d5e */
[----:B------:R-:W-:Y:S01]  /*88f0*/  PLOP3.LUT P0, PT, PT, PT, UP0, 0x80, 0x0 ;  /* 0x000000000000781c */ /* 0x000fe20003f0f008 */
[----:B------:R-:W-:Y:S01]  /*8900*/  @UP0 UIMAD UR17, UR24, UR5, UR17 ;  /* 0x00000005181102a4 */ /* 0x000fe2000f8e0211 */
[C---:B------:R-:W-:Y:S03]  /*8910*/  HMMA.16816.F32 R24, R48.reuse, R26, RZ ;  /* 0x0000001a3018723c */ /* 0x040fe600000018ff */
[----:B------:R-:W-:Y:S02]  /*8920*/  @UP0 UIADD3 UR17, UR19, UR17, URZ ;  /* 0x0000001113110290 */ /* 0x000fe4000fffe03f */
[----:B------:R-:W0:Y:S02]  /*8930*/  LDGDEPBAR ;  /* 0x00000000000079af */ /* 0x000e240000000000 */
[----:B------:R-:W-:Y:S01]  /*8940*/  @UP0 UIMAD UR17, UR17, 0x60, URZ ;  /* 0x00000060111108a4 */ /* 0x000fe2000f8e023f */
[C---:B------:R-:W-:Y:S08]  /*8950*/  HMMA.16816.F32 R28, R48.reuse, R32, RZ ;  /* 0x00000020301c723c */ /* 0x040ff000000018ff */
[C---:B------:R-:W-:Y:S08]  /*8960*/  HMMA.16816.F32 R32, R48.reuse, R34, RZ ;  /* 0x000000223020723c */ /* 0x040ff000000018ff */
[C---:B-1----:R-:W-:Y:S08]  /*8970*/  HMMA.16816.F32 R36, R48.reuse, R40, RZ ;  /* 0x000000283024723c */ /* 0x042ff000000018ff */
[C---:B------:R-:W-:Y:S08]  /*8980*/  HMMA.16816.F32 R40, R48.reuse, R42, RZ ;  /* 0x0000002a3028723c */ /* 0x040ff000000018ff */
[C---:B------:R-:W-:Y:S08]  /*8990*/  HMMA.16816.F32 R44, R48.reuse, R184, RZ ;  /* 0x000000b8302c723c */ /* 0x040ff000000018ff */
        /* <DEDUP_REMOVED lines=10> */
[----:B------:R-:W3:Y:S07]  /*8a40*/  LDSM.16.M88.4 R200, [R222+0xd100] ;  /* 0x00d10000dec8783b */ /* 0x000eee0000000200 */
[C---:B------:R-:W-:Y:S08]  /*8a50*/  HMMA.16816.F32 R28, R188.reuse, R204, R28 ;  /* 0x000000ccbc1c723c */ /* 0x040ff0000000181c */
[C---:B------:R-:W-:Y:S01]  /*8a60*/  HMMA.16816.F32 R32, R188.reuse, R206, R32 ;  /* 0x000000cebc20723c */ /* 0x040fe20000001820 */
[----:B------:R-:W2:Y:S07]  /*8a70*/  LDSM.16.M88.4 R204, [R222+0xd900] ;  /* 0x00d90000decc783b */ /* 0x000eae0000000200 */
[C---:B------:R-:W-:Y:S08]  /*8a80*/  HMMA.16816.F32 R36, R188.reuse, R208, R36 ;  /* 0x000000d0bc24723c */ /* 0x040ff00000001824 */
[C---:B------:R-:W-:Y:S01]  /*8a90*/  HMMA.16816.F32 R40, R188.reuse, R210, R40 ;  /* 0x000000d2bc28723c */ /* 0x040fe20000001828 */
[----:B------:R-:W-:Y:S07]  /*8aa0*/  LDSM.16.M88.4 R208, [R222+0xe900] ;  /* 0x00e90000ded0783b */ /* 0x000fee0000000200 */
[C---:B------:R-:W-:Y:S01]  /*8ab0*/  HMMA.16816.F32 R44, R188.reuse, R212, R44 ;  /* 0x000000d4bc2c723c */ /* 0x040fe2000000182c */
[----:B------:R-:W4:Y:S07]  /*8ac0*/  LDL.64 R212, [R1+0x28] ;  /* 0x0000280001d47983 */ /* 0x000f2e0000100a00 */
        /* <DEDUP_REMOVED lines=248> */
[C---:B------:R-:W-:Y:S01]  /*9a50*/  HMMA.16816.F32 R16, R200.reuse, R186, R16 ;  /* 0x000000bac810723c */ /* 0x040fe20000001810 */
[----:B------:R-:W2:Y:S03]  /*9a60*/  LDL R186, [R1+0x18] ;  /* 0x0000180001ba7983 */ /* 0x000ea60000100800 */
        /* <DEDUP_REMOVED lines=14> */
[----:B------:R3:W-:Y:S01]  /*9b50*/  MUFU.TANH R190, R12 ;  /* 0x0000000c00be7308 */ /* 0x0007e20000002400 */
[----:B------:R-:W-:Y:S02]  /*9b60*/  FMUL.FTZ R17, R17, c[0x0][0x320] ;  /* 0x0000c80011117a20 */ /* 0x000fe40000410000 */
[----:B------:R-:W-:Y:S02]  /*9b70*/  FMUL.FTZ R14, R14, c[0x0][0x320] ;  /* 0x0000c8000e0e7a20 */ /* 0x000fe40000410000 */
[----:B------:R-:W-:Y:S02]  /*9b80*/  FMUL.FTZ R15, R15, c[0x0][0x320] ;  /* 0x0000c8000f0f7a20 */ /* 0x000fe40000410000 */
[----:B------:R-:W-:Y:S03]  /*9b90*/  FMUL.FTZ R18, R18, c[0x0][0x320] ;  /* 0x0000c80012127a20 */ /* 0x000fe60000410000 */
[----:B------:R4:W-:Y:S10]  /*9ba0*/  MUFU.TANH R191, R13 ;  /* 0x0000000d00bf7308 */ /* 0x0009f40000002400 */
[----:B------:R-:W-:Y:S01]  /*9bb0*/  MUFU.TANH R205, R6 ;  /* 0x0000000600cd7308 */ /* 0x000fe20000002400 */
[----:B---3--:R3:W2:Y:S09]  /*9bc0*/  LDL R12, [R1+0x14] ;  /* 0x00001400010c7983 */ /* 0x0086b20000100800 */
[----:B------:R1:W1:Y:S01]  /*9bd0*/  MUFU.TANH R204, R7 ;  /* 0x0000000700cc7308 */ /* 0x0002620000002400 */
[----:B----4-:R-:W2:Y:S09]  /*9be0*/  LDL R13, [R1+0x10] ;  /* 0x00001000010d7983 */ /* 0x010eb20000100800 */
[----:B------:R4:W2:Y:S10]  /*9bf0*/  MUFU.TANH R189, R8 ;  /* 0x0000000800bd7308 */ /* 0x0008b40000002400 */
[----:B------:R3:W2:Y:S01]  /*9c00*/  MUFU.TANH R188, R9 ;  /* 0x0000000900bc7308 */ /* 0x0006a20000002400 */
[----:B-1----:R-:W1:Y:S09]  /*9c10*/  LDSM.16.M88.4 R4, [R221+0xa000] ;  /* 0x00a00000dd04783b */ /* 0x002e720000000200 */
[----:B------:R-:W1:Y:S01]  /*9c20*/  MUFU.TANH R185, R10 ;  /* 0x0000000a00b97308 */ /* 0x000e620000002400 */
[----:B----4-:R-:W-:Y:S01]  /*9c30*/  IMAD.U32 R8, RZ, RZ, UR18 ;  /* 0x00000012ff087e24 */ /* 0x010fe2000f8e00ff */
[----:B------:R-:W-:Y:S08]  /*9c40*/  @UP0 USHF.L.U64.HI UR18, UR4, 0x6, UR5 ;  /* 0x0000000604120899 */ /* 0x000ff00008010205 */
[----:B------:R4:W1:Y:S01]  /*9c50*/  MUFU.TANH R184, R11 ;  /* 0x0000000b00b87308 */ /* 0x0008620000002400 */
[----:B---3--:R-:W-:Y:S09]  /*9c60*/  MOV R9, UR19 ;  /* 0x0000001300097c02 */ /* 0x008ff20008000f00 */
[----:B------:R3:W-:Y:S10]  /*9c70*/  MUFU.TANH R197, R19 ;  /* 0x0000001300c57308 */ /* 0x0007f40000002400 */
[----:B------:R-:W-:Y:S01]  /*9c80*/  MUFU.TANH R195, R17 ;  /* 0x0000001100c37308 */ /* 0x000fe20000002400 */
[C---:B-1----:R-:W-:Y:S09]  /*9c90*/  HMMA.16816.F32 R20, R200.reuse, R4, R20 ;  /* 0x00000004c814723c */ /* 0x042ff20000001814 */
[----:B------:R1:W-:Y:S03]  /*9ca0*/  MUFU.TANH R194, R16 ;  /* 0x0000001000c27308 */ /* 0x0003e60000002400 */
[----:B------:R-:W-:Y:S01]  /*9cb0*/  @P1 MOV R4, R132 ;  /* 0x0000008400041202 */ /* 0x000fe20000000f00 */
[C---:B------:R-:W-:Y:S03]  /*9cc0*/  HMMA.16816.F32 R24, R200.reuse, R6, R24 ;  /* 0x00000006c818723c */ /* 0x040fe60000001818 */
[----:B------:R-:W-:Y:S01]  /*9cd0*/  @P1 IMAD.MOV.U32 R5, RZ, RZ, R213 ;  /* 0x000000ffff051224 */ /* 0x000fe200078e00d5 */
[----:B------:R-:W-:Y:S03]  /*9ce0*/  PLOP3.LUT P1, PT, PT, PT, UP0, 0x80, 0x0 ;  /* 0x000000000000781c */ /* 0x000fe60003f2f008 */
[----:B------:R-:W-:Y:S01]  /*9cf0*/  @P6 IMAD.WIDE.U32 R4, R8, 0x60, R4 ;  /* 0x0000006008046825 */ /* 0x000fe200078e0004 */
[----:B------:R-:W-:Y:S01]  /*9d00*/  PLOP3.LUT P6, PT, PT, PT, UP0, 0x80, 0x0 ;  /* 0x000000000000781c */ /* 0x000fe20003fcf008 */
[----:B----4-:R-:W4:Y:S01]  /*9d10*/  LDSM.16.M88.4 R8, [R221+0xa800] ;  /* 0x00a80000dd08783b */ /* 0x010f220000000200 */
[----:B------:R-:W-:Y:S02]  /*9d20*/  MUFU.TANH R192, R14 ;  /* 0x0000000e00c07308 */ /* 0x000fe40000002400 */
[----:B------:R-:W-:Y:S01]  /*9d30*/  @P0 IMAD.SHL.U32 R0, R4, 0x2, RZ ;  /* 0x0000000204000824 */ /* 0x000fe200078e00ff */
[----:B------:R-:W-:Y:S01]  /*9d40*/  PLOP3.LUT P0, PT, PT, PT, UP0, 0x80, 0x0 ;  /* 0x000000000000781c */ /* 0x000fe20003f0f008 */
[----:B------:R-:W-:Y:S03]  /*9d50*/  FMUL.FTZ R20, R20, c[0x0][0x320] ;  /* 0x0000c80014147a20 */ /* 0x000fe60000410000 */
[----:B------:R-:W-:Y:S01]  /*9d60*/  @P1 IADD3 R2, R5, UR17, RZ ;  /* 0x0000001105021c10 */ /* 0x000fe2000fffe0ff */
[----:B------:R-:W-:Y:S01]  /*9d70*/  UIMAD UR17, UR16, -0x60, URZ ;  /* 0xffffffa0101178a4 */ /* 0x000fe2000f8e023f */
[----:B------:R-:W-:Y:S01]  /*9d80*/  PLOP3.LUT P1, PT, PT, PT, UP0, 0x80, 0x0 ;  /* 0x000000000000781c */ /* 0x000fe20003f2f008 */
[----:B------:R1:W-:Y:S01]  /*9d90*/  MUFU.TANH R198, R20 ;  /* 0x0000001400c67308 */ /* 0x0003e20000002400 */
[----:B------:R-:W-:Y:S01]  /*9da0*/  @P6 IADD3 R5, P6, R0, 0x80, RZ ;  /* 0x0000008000056810 */ /* 0x000fe20007fde0ff */
[----:B------:R-:W-:Y:S02]  /*9db0*/  FMUL.FTZ R21, R21, c[0x0][0x320] ;  /* 0x0000c80015157a20 */ /* 0x000fe40000410000 */
[----:B------:R-:W-:Y:S02]  /*9dc0*/  FMUL.FTZ R22, R22, c[0x0][0x320] ;  /* 0x0000c80016167a20 */ /* 0x000fe40000410000 */
[----:B------:R-:W-:Y:S01]  /*9dd0*/  @P0 SHF.L.U64.HI R2, R4, 0x1, R2 ;  /* 0x0000000104020819 */ /* 0x000fe20000010202 */
[----:B------:R-:W-:Y:S01]  /*9de0*/  FMUL.FTZ R23, R23, c[0x0][0x320] ;  /* 0x0000c80017177a20 */ /* 0x000fe20000410000 */
[----:B------:R-:W-:Y:S01]  /*9df0*/  PLOP3.LUT P0, PT, PT, PT, UP0, 0x80, 0x0 ;  /* 0x000000000000781c */ /* 0x000fe20003f0f008 */
[----:B------:R-:W-:Y:S01]  /*9e00*/  FMUL.FTZ R26, R26, c[0x0][0x320] ;  /* 0x0000c8001a1a7a20 */ /* 0x000fe20000410000 */
[----:B------:R-:W1:Y:S01]  /*9e10*/  MUFU.TANH R193, R15 ;  /* 0x0000000f00c17308 */ /* 0x000e620000002400 */
[----:B------:R-:W-:Y:S01]  /*9e20*/  FMUL.FTZ R24, R24, c[0x0][0x320] ;  /* 0x0000c80018187a20 */ /* 0x000fe20000410000 */
[----:B------:R-:W-:Y:S01]  /*9e30*/  @P1 IADD3 R132, P1, R5, c[0x0][0x1c8], RZ ;  /* 0x0000720005841a10 */ /* 0x000fe20007f3e0ff */
[----:B------:R-:W-:Y:S01]  /*9e40*/  FMUL.FTZ R25, R25, c[0x0][0x320] ;  /* 0x0000c80019197a20 */ /* 0x000fe20000410000 */
[----:B------:R-:W1:Y:S01]  /*9e50*/  LDSM.16.M88.4 R4, [R221+0xb000] ;  /* 0x00b00000dd04783b */ /* 0x000e620000000200 */
[----:B------:R-:W-:Y:S05]  /*9e60*/  FMUL.FTZ R27, R27, c[0x0][0x320] ;  /* 0x0000c8001b1b7a20 */ /* 0x000fea0000410000 */
[----:B------:R-:W-:Y:S05]  /*9e70*/  MUFU.TANH R26, R26 ;  /* 0x0000001a001a7308 */ /* 0x000fea0000002400 */
[--C-:B---3--:R-:W-:Y:S02]  /*9e80*/  @P0 IADD3.X R19, RZ, c[0x0][0x1cc], R2.reuse, P1, P6 ;  /* 0x00007300ff130a10 */ /* 0x108fe40000fec402 */
[----:B------:R-:W-:Y:S01]  /*9e90*/  PLOP3.LUT P6, PT, PT, PT, UP0, 0x80, 0x0 ;  /* 0x000000000000781c */ /* 0x000fe20003fcf008 */
[C---:B----4-:R-:W-:Y:S01]  /*9ea0*/  HMMA.16816.F32 R28, R200.reuse, R8, R28 ;  /* 0x00000008c81c723c */ /* 0x050fe2000000181c */
[----:B------:R-:W-:Y:S01]  /*9eb0*/  PLOP3.LUT P1, PT, PT, PT, UP0, 0x80, 0x0 ;  /* 0x000000000000781c */ /* 0x000fe20003f2f008 */
[----:B------:R-:W-:Y:S01]  /*9ec0*/  MUFU.TANH R199, R21 ;  /* 0x0000001500c77308 */ /* 0x000fe20000002400 */
[----:B------:R-:W-:Y:S05]  /*9ed0*/  PLOP3.LUT P0, PT, PT, PT, UP0, 0x80, 0x0 ;  /* 0x000000000000781c */ /* 0x000fea0003f0f008 */
[C---:B------:R-:W-:Y:S04]  /*9ee0*/  HMMA.16816.F32 R32, R200.reuse, R10, R32 ;  /* 0x0000000ac820723c */ /* 0x040fe80000001820 */
[----:B-1----:R-:W-:Y:S01]  /*9ef0*/  @P6 IADD3 R16, P6, R0, 0x100, RZ ;  /* 0x0000010000106810 */ /* 0x002fe20007fde0ff */
[----:B------:R1:W-:Y:S03]  /*9f00*/  MUFU.TANH R135, R22 ;  /* 0x0000001600877308 */ /* 0x0003e60000002400 */
[----:B------:R-:W-:Y:S07]  /*9f10*/  @P1 IADD3 R16, P1, R16, c[0x0][0x1c8], RZ ;  /* 0x0000720010101a10 */ /* 0x000fee0007f3e0ff */
[----:B------:R3:W-:Y:S01]  /*9f20*/  MUFU.TANH R133, R23 ;  /* 0x0000001700857308 */ /* 0x0007e20000002400 */
[----:B------:R-:W-:Y:S01]  /*9f30*/  FMUL.FTZ R28, R28, c[0x0][0x320] ;  /* 0x0000c8001c1c7a20 */ /* 0x000fe20000410000 */
[C---:B------:R-:W-:Y:S03]  /*9f40*/  HMMA.16816.F32 R36, R200.reuse, R4, R36 ;  /* 0x00000004c824723c */ /* 0x040fe60000001824 */
[----:B------:R-:W-:Y:S01]  /*9f50*/  FMUL.FTZ R29, R29, c[0x0][0x320] ;  /* 0x0000c8001d1d7a20 */ /* 0x000fe20000410000 */
[--C-:B------:R-:W-:Y:S01]  /*9f60*/  @P0 IADD3.X R17, RZ, c[0x0][0x1cc], R2.reuse, P1, P6 ;  /* 0x00007300ff110a10 */ /* 0x100fe20000fec402 */
[----:B------:R-:W-:Y:S01]  /*9f70*/  FMUL.FTZ R30, R30, c[0x0][0x320] ;  /* 0x0000c8001e1e7a20 */ /* 0x000fe20000410000 */
[----:B------:R-:W-:Y:S01]  /*9f80*/  PLOP3.LUT P6, PT, PT, PT, UP0, 0x80, 0x0 ;  /* 0x000000000000781c */ /* 0x000fe20003fcf008 */
[----:B------:R-:W-:Y:S01]  /*9f90*/  IMAD.U32 R4, RZ, RZ, UR13 ;  /* 0x0000000dff047e24 */ /* 0x000fe2000f8e00ff */
[C---:B------:R-:W-:Y:S01]  /*9fa0*/  HMMA.16816.F32 R40, R200.reuse, R6, R40 ;  /* 0x00000006c828723c */ /* 0x040fe20000001828 */
[----:B------:R-:W-:Y:S01]  /*9fb0*/  PLOP3.LUT P0, PT, PT, PT, UP1, 0x80, 0x0 ;  /* 0x000000000000781c */ /* 0x000fe20003f0f018 */
[----:B------:R-:W4:Y:S01]  /*9fc0*/  MUFU.TANH R196, R18 ;  /* 0x0000001200c47308 */ /* 0x000f220000002400 */
[----:B------:R-:W-:Y:S01]  /*9fd0*/  PLOP3.LUT P1, PT, PT, PT, UP0, 0x80, 0x0 ;  /* 0x000000000000781c */ /* 0x000fe20003f2f008 */
[----:B------:R-:W-:Y:S02]  /*9fe0*/  FMUL.FTZ R32, R32, c[0x0][0x320] ;  /* 0x0000c80020207a20 */ /* 0x000fe40000410000 */
[----:B------:R-:W-:Y:S02]  /*9ff0*/  FMUL.FTZ R31, R31, c[0x0][0x320] ;  /* 0x0000c8001f1f7a20 */ /* 0x000fe40000410000 */
[----:B------:R-:W-:Y:S04]  /*a000*/  FMUL.FTZ R33, R33, c[0x0][0x320] ;  /* 0x0000c80021217a20 */ /* 0x000fe80000410000 */
[----:B------:R-:W-:Y:S01]  /*a010*/  @P6 IADD3 R8, P6, R0, 0x180, RZ ;  /* 0x0000018000086810 */ /* 0x000fe20007fde0ff */
[----:B------:R4:W2:Y:S01]  /*a020*/  MUFU.TANH R18, R24 ;  /* 0x0000001800127308 */ /* 0x0008a20000002400 */
[----:B------:R-:W-:Y:S02]  /*a030*/  FMUL.FTZ R35, R35, c[0x0][0x320] ;  /* 0x0000c80023237a20 */ /* 0x000fe40000410000 */
[----:B------:R-:W-:Y:S01]  /*a040*/  @P1 IADD3 R20, P1, R8, c[0x0][0x1c8], RZ ;  /* 0x0000720008141a10 */ /* 0x000fe20007f3e0ff */
[----:B------:R-:W-:Y:S01]  /*a050*/  FMUL.FTZ R36, R36, c[0x0][0x320] ;  /* 0x0000c80024247a20 */ /* 0x000fe20000410000 */
[----:B------:R-:W4:Y:S01]  /*a060*/  LDSM.16.M88.4 R8, [R221+0xb800] ;  /* 0x00b80000dd08783b */ /* 0x000f220000000200 */
[----:B------:R-:W-:Y:S04]  /*a070*/  DEPBAR.LE SB0, 0x0 ;  /* 0x000080000000791a */ /* 0x000fe80000000000 */
[----:B------:R-:W-:Y:S01]  /*a080*/  MUFU.TANH R36, R36 ;  /* 0x0000002400247308 */ /* 0x000fe20000002400 */
[----:B-1----:R-:W-:Y:S02]  /*a090*/  FMUL.FTZ R22, R38, c[0x0][0x320] ;  /* 0x0000c80026167a20 */ /* 0x002fe40000410000 */
[----:B------:R-:W-:Y:S01]  /*a0a0*/  BAR.SYNC.DEFER_BLOCKING 0x0 ;  /* 0x0000000000007b1d */ /* 0x000fe20000010000 */
[----:B------:R-:W-:Y:S02]  /*a0b0*/  FMUL.FTZ R21, R37, c[0x0][0x320] ;  /* 0x0000c80025157a20 */ /* 0x000fe40000410000 */
[----:B---3--:R-:W-:Y:S02]  /*a0c0*/  FMUL.FTZ R23, R40, c[0x0][0x320] ;  /* 0x0000c80028177a20 */ /* 0x008fe40000410000 */
[----:B------:R-:W-:Y:S02]  /*a0d0*/  FMUL.FTZ R39, R39, c[0x0][0x320] ;  /* 0x0000c80027277a20 */ /* 0x000fe40000410000 */
[----:B------:R-:W-:Y:S02]  /*a0e0*/  FMUL.FTZ R42, R42, c[0x0][0x320] ;  /* 0x0000c8002a2a7a20 */ /* 0x000fe40000410000 */
[----:B------:R-:W-:Y:S02]  /*a0f0*/  FMUL.FTZ R43, R43, c[0x0][0x320] ;  /* 0x0000c8002b2b7a20 */ /* 0x000fe40000410000 */
[----:B----4-:R-:W-:Y:S02]  /*a100*/  FMUL.FTZ R24, R41, c[0x0][0x320] ;  /* 0x0000c80029187a20 */ /* 0x010fe40000410000 */
[----:B------:R-:W-:Y:S01]  /*a110*/  FMUL.FTZ R34, R34, c[0x0][0x320] ;  /* 0x0000c80022227a20 */ /* 0x000fe20000410000 */
[C---:B------:R-:W-:Y:S01]  /*a120*/  HMMA.16816.F32 R44, R200.reuse, R8, R44 ;  /* 0x00000008c82c723c */ /* 0x040fe2000000182c */
[----:B------:R-:W-:Y:S07]  /*a130*/  MUFU.TANH R39, R39 ;  /* 0x0000002700277308 */ /* 0x000fee0000002400 */
[----:B------:R-:W-:Y:S03]  /*a140*/  HMMA.16816.F32 R48, R200, R10, R48 ;  /* 0x0000000ac830723c */ /* 0x000fe60000001830 */
[----:B------:R-:W1:Y:S10]  /*a150*/  MUFU.TANH R25, R25 ;  /* 0x0000001900197308 */ /* 0x000e740000002400 */
[----:B------:R-:W3:Y:S03]  /*a160*/  MUFU.TANH R28, R28 ;  /* 0x0000001c001c7308 */ /* 0x000ee60000002400 */
[----:B------:R-:W-:Y:S02]  /*a170*/  FMUL.FTZ R44, R44, c[0x0][0x320] ;  /* 0x0000c8002c2c7a20 */ /* 0x000fe40000410000 */
[----:B------:R-:W-:Y:S02]  /*a180*/  FMUL.FTZ R45, R45, c[0x0][0x320] ;  /* 0x0000c8002d2d7a20 */ /* 0x000fe40000410000 */
[----:B------:R-:W-:Y:S02]  /*a190*/  FMUL.FTZ R47, R47, c[0x0][0x320] ;  /* 0x0000c8002f2f7a20 */ /* 0x000fe40000410000 */
[----:B------:R-:W-:Y:S01]  /*a1a0*/  FMUL.FTZ R46, R46, c[0x0][0x320] ;  /* 0x0000c8002e2e7a20 */ /* 0x000fe20000410000 */
[----:B------:R-:W4:Y:S01]  /*a1b0*/  MUFU.TANH R29, R29 ;  /* 0x0000001d001d7308 */ /* 0x000f220000002400 */
[----:B------:R-:W-:Y:S02]  /*a1c0*/  FMUL.FTZ R49, R49, c[0x0][0x320] ;  /* 0x0000c80031317a20 */ /* 0x000fe40000410000 */
[----:B------:R-:W-:Y:S02]  /*a1d0*/  FMUL.FTZ R48, R48, c[0x0][0x320] ;  /* 0x0000c80030307a20 */ /* 0x000fe40000410000 */
[----:B------:R-:W-:Y:S05]  /*a1e0*/  FMUL.FTZ R51, R51, c[0x0][0x320] ;  /* 0x0000c80033337a20 */ /* 0x000fea0000410000 */
[----:B------:R-:W1:Y:S10]  /*a1f0*/  MUFU.TANH R27, R27 ;  /* 0x0000001b001b7308 */ /* 0x000e740000002400 */
[----:B------:R-:W1:Y:S10]  /*a200*/  MUFU.TANH R30, R30 ;  /* 0x0000001e001e7308 */ /* 0x000e740000002400 */
[----:B------:R-:W1:Y:S10]  /*a210*/  MUFU.TANH R32, R32 ;  /* 0x0000002000207308 */ /* 0x000e740000002400 */
[----:B------:R-:W1:Y:S10]  /*a220*/  MUFU.TANH R31, R31 ;  /* 0x0000001f001f7308 */ /* 0x000e740000002400 */
[----:B------:R-:W1:Y:S01]  /*a230*/  MUFU.TANH R33, R33 ;  /* 0x0000002100217308 */ /* 0x000e620000002400 */
[----:B--2---:R-:W-:Y:S01]  /*a240*/  @P0 IMAD.MOV.U32 R12, RZ, RZ, R13 ;  /* 0x000000ffff0c0224 */ /* 0x004fe200078e000d */
[----:B------:R-:W-:Y:S08]  /*a250*/  PLOP3.LUT P0, PT, PT, PT, UP0, 0x80, 0x0 ;  /* 0x000000000000781c */ /* 0x000ff00003f0f008 */
[----:B------:R-:W2:Y:S01]  /*a260*/  MUFU.TANH R35, R35 ;  /* 0x0000002300237308 */ /* 0x000ea20000002400 */
[----:B------:R-:W1:Y:S09]  /*a270*/  SHFL.IDX PT, R14, R12, RZ, 0x1c1f ;  /* 0x001c1fff0c0e7589 */ /* 0x000e7200000e0000 */
[----:B------:R-:W1:Y:S01]  /*a280*/  MUFU.TANH R34, R34 ;  /* 0x0000002200227308 */ /* 0x000e620000002400 */
[----:B------:R1:W2:Y:S01]  /*a290*/  SHFL.IDX PT, R13, R12, 0x1, 0x1c1f ;  /* 0x003c1f000c0d7f89 */ /* 0x0002a200000e0000 */
[----:B------:R-:W-:Y:S02]  /*a2a0*/  @P0 IADD3.X R15, RZ, c[0x0][0x1cc], R2, P1, P6 ;  /* 0x00007300ff0f0a10 */ /* 0x000fe40000fec402 */
[----:B------:R-:W-:Y:S02]  /*a2b0*/  PLOP3.LUT P1, PT, PT, PT, UP0, 0x80, 0x0 ;  /* 0x000000000000781c */ /* 0x000fe40003f2f008 */
[----:B------:R-:W-:Y:S02]  /*a2c0*/  PLOP3.LUT P0, PT, PT, PT, UP0, 0x80, 0x0 ;  /* 0x000000000000781c */ /* 0x000fe40003f0f008 */
[----:B------:R-:W-:Y:S02]  /*a2d0*/  PLOP3.LUT P6, PT, PT, PT, UP0, 0x80, 0x0 ;  /* 0x000000000000781c */ /* 0x000fe40003fcf008 */
[----:B------:R-:W2:Y:S10]  /*a2e0*/  MUFU.TANH R22, R22 ;  /* 0x0000001600167308 */ /* 0x000eb40000002400 */
[----:B------:R-:W3:Y:S01]  /*a2f0*/  MUFU.TANH R21, R21 ;  /* 0x0000001500157308 */ /* 0x000ee20000002400 */
[----:B-1----:R-:W-:Y:S02]  /*a300*/  @P1 IADD3 R12, P1, R0, c[0x0][0x1c8], RZ ;  /* 0x00007200000c1a10 */ /* 0x002fe40007f3e0ff */
[----:B------:R-:W-:Y:S01]  /*a310*/  MOV R0, UR17 ;  /* 0x0000001100007c02 */ /* 0x000fe20008000f00 */
[----:B------:R-:W-:Y:S03]  /*a320*/  @UP0 USHF.L.U32 UR17, UR4, 0x6, URZ ;  /* 0x0000000604110899 */ /* 0x000fe6000800063f */
[----:B------:R-:W-:Y:S03]  /*a330*/  IADD3 R0, -R186, 0x1, R0 ;  /* 0x00000001ba007810 */ /* 0x000fe60007ffe100 */
[----:B------:R-:W-:Y:S01]  /*a340*/  MUFU.TANH R44, R44 ;  /* 0x0000002c002c7308 */ /* 0x000fe20000002400 */
[----:B------:R-:W-:Y:S01]  /*a350*/  IADD3 R0, -R4, UR12, R0 ;  /* 0x0000000c04007c10 */ /* 0x000fe2000fffe100 */
[----:B------:R-:W-:Y:S02]  /*a360*/  @P6 IMAD.MOV.U32 R4, RZ, RZ, R12 ;  /* 0x000000ffff046224 */ /* 0x000fe400078e000c */
[----:B------:R-:W-:Y:S02]  /*a370*/  @P0 IADD3.X R5, R2, c[0x0][0x1cc], RZ, P1, !PT ;  /* 0x0000730002050a10 */ /* 0x000fe40000ffe4ff */
[----:B------:R-:W-:Y:S01]  /*a380*/  PLOP3.LUT P1, PT, PT, PT, UP0, 0x80, 0x0 ;  /* 0x000000000000781c */ /* 0x000fe20003f2f008 */
[C---:B------:R-:W-:Y:S01]  /*a390*/  IMAD.IADD R2, R0.reuse, 0x1, R14 ;  /* 0x0000000100027824 */ /* 0x040fe200078e020e */
[----:B------:R-:W-:Y:S02]  /*a3a0*/  PLOP3.LUT P0, PT, PT, PT, UP0, 0x80, 0x0 ;  /* 0x000000000000781c */ /* 0x000fe40003f0f008 */
[----:B------:R-:W-:Y:S01]  /*a3b0*/  MUFU.TANH R23, R23 ;  /* 0x0000001700177308 */ /* 0x000fe20000002400 */
[----:B--2---:R-:W-:Y:S08]  /*a3c0*/  IADD3 R0, R0, R13, RZ ;  /* 0x0000000d00007210 */ /* 0x004ff00007ffe0ff */
[----:B------:R-:W-:Y:S01]  /*a3d0*/  @!PT LDS RZ, [RZ] ;  /* 0x00000000fffff984 */ /* 0x000fe20000000800 */
[----:B------:R1:W-:Y:S01]  /*a3e0*/  @P1 LDGSTS.E.BYPASS.LTC128B.128 [R251+0xc100], [R4.64], !P5 ;  /* 0x0c10000004fb1fae */ /* 0x0003e2000e901d5e */
[----:B------:R-:W-:Y:S01]  /*a3f0*/  PLOP3.LUT P1, PT, PT, PT, UP0, 0x80, 0x0 ;  /* 0x000000000000781c */ /* 0x000fe20003f2f008 */
[----:B------:R-:W2:Y:S10]  /*a400*/  MUFU.TANH R24, R24 ;  /* 0x0000001800187308 */ /* 0x000eb40000002400 */
[----:B------:R-:W2:Y:S10]  /*a410*/  MUFU.TANH R49, R49 ;  /* 0x0000003100317308 */ /* 0x000eb40000002400 */
[----:B------:R-:W2:Y:S01]  /*a420*/  MUFU.TANH R45, R45 ;  /* 0x0000002d002d7308 */ /* 0x000ea20000002400 */
[----:B-1----:R-:W-:Y:S02]  /*a430*/  @P0 IADD3 R4, P6, R12, UR17, RZ ;  /* 0x000000110c040c10 */ /* 0x002fe4000ffde0ff */
[----:B------:R-:W-:Y:S07]  /*a440*/  ISETP.GT.AND P0, PT, R2, RZ, PT ;  /* 0x000000ff0200720c */ /* 0x000fee0003f04270 */
[----:B------:R-:W1:Y:S01]  /*a450*/  MUFU.TANH R48, R48 ;  /* 0x0000003000307308 */ /* 0x000e620000002400 */
[----:B------:R-:W-:Y:S02]  /*a460*/  FSEL R8, R207, -INF , P0 ;  /* 0xff800000cf087808 */ /* 0x000fe40000000000 */
[----:B------:R-:W-:Y:S02]  /*a470*/  ISETP.GT.AND P0, PT, R0, 0x1, PT ;  /* 0x000000010000780c */ /* 0x000fe40003f04270 */
[----:B------:R-:W-:Y:S02]  /*a480*/  FMNMX.FTZ R14, R8, R3, !PT ;  /* 0x00000003080e7209 */ /* 0x000fe40007810000 */
[----:B------:R-:W-:Y:S02]  /*a490*/  FSEL R12, R204, -INF , P0 ;  /* 0xff800000cc0c7808 */ /* 0x000fe40000000000 */
[----:B------:R-:W-:Y:S01]  /*a4a0*/  @P1 IADD3.X R5, R5, UR18, RZ, P6, !PT ;  /* 0x0000001205051c10 */ /* 0x000fe2000b7fe4ff */
[----:B------:R-:W1:Y:S01]  /*a4b0*/  MUFU.TANH R42, R42 ;  /* 0x0000002a002a7308 */ /* 0x000e620000002400 */
[----:B------:R-:W-:Y:S02]  /*a4c0*/  ISETP.GT.AND P6, PT, R2, 0x1, PT ;  /* 0x000000010200780c */ /* 0x000fe40003fc4270 */
[----:B------:R-:W-:Y:S02]  /*a4d0*/  ISETP.GT.AND P1, PT, R0, RZ, PT ;  /* 0x000000ff0000720c */ /* 0x000fe40003f24270 */
[----:B------:R-:W-:Y:S02]  /*a4e0*/  FSEL R7, R206, -INF , P6 ;  /* 0xff800000ce077808 */ /* 0x000fe40003000000 */
[C---:B------:R-:W-:Y:S02]  /*a4f0*/  ISETP.GT.AND P6, PT, R2.reuse, 0x8, PT ;  /* 0x000000080200780c */ /* 0x040fe40003fc4270 */
[----:B------:R-:W-:Y:S01]  /*a500*/  FSEL R10, R205, -INF , P1 ;  /* 0xff800000cd0a7808 */ /* 0x000fe20000800000 */
[----:B------:R-:W1:Y:S01]  /*a510*/  MUFU.TANH R43, R43 ;  /* 0x0000002b002b7308 */ /* 0x000e620000002400 */
[----:B------:R-:W-:Y:S02]  /*a520*/  ISETP.GT.AND P1, PT, R2, 0x9, PT ;  /* 0x000000090200780c */ /* 0x000fe40003f24270 */
[----:B------:R-:W-:Y:S02]  /*a530*/  FSEL R6, R189, -INF , P6 ;  /* 0xff800000bd067808 */ /* 0x000fe40003000000 */
[----:B------:R-:W-:Y:S02]  /*a540*/  FMNMX.FTZ R14, R7, R14, !PT ;  /* 0x0000000e070e7209 */ /* 0x000fe40007810000 */
[----:B------:R-:W-:Y:S02]  /*a550*/  ISETP.GT.AND P0, PT, R0, 0x8, PT ;  /* 0x000000080000780c */ /* 0x000fe40003f04270 */
[----:B------:R-:W-:Y:S01]  /*a560*/  FSEL R9, R188, -INF , P1 ;  /* 0xff800000bc097808 */ /* 0x000fe20000800000 */
[----:B------:R-:W-:Y:S01]  /*a570*/  MUFU.TANH R46, R46 ;  /* 0x0000002e002e7308 */ /* 0x000fe20000002400 */
[----:B------:R-:W-:Y:S02]  /*a580*/  ISETP.GT.AND P1, PT, R2, 0x10, PT ;  /* 0x000000100200780c */ /* 0x000fe40003f24270 */
        /* <DEDUP_REMOVED lines=17> */
[----:B------:R-:W-:Y:S02]  /*a6a0*/  FSEL R196, R196, -INF , P1 ;  /* 0xff800000c4c47808 */ /* 0x000fe40000800000 */
[C---:B------:R-:W-:Y:S02]  /*a6b0*/  ISETP.GT.AND P1, PT, R2.reuse, 0x21, PT ;  /* 0x000000210200780c */ /* 0x040fe40003f24270 */
[----:B------:R-:W-:Y:S02]  /*a6c0*/  FMNMX.FTZ R14, R191, R14, !PT ;  /* 0x0000000ebf0e7209 */ /* 0x000fe40007810000 */
[----:B------:R-:W-:Y:S02]  /*a6d0*/  FSEL R195, R195, -INF , P6 ;  /* 0xff800000c3c37808 */ /* 0x000fe40003000000 */
[C---:B------:R-:W-:Y:S02]  /*a6e0*/  ISETP.GT.AND P6, PT, R2.reuse, 0x20, PT ;  /* 0x000000200200780c */ /* 0x040fe40003fc4270 */
[----:B------:R-:W-:Y:S02]  /*a6f0*/  FSEL R199, R199, -INF , P1 ;  /* 0xff800000c7c77808 */ /* 0x000fe40000800000 */
[----:B------:R-:W-:Y:S02]  /*a700*/  ISETP.GT.AND P1, PT, R2, 0x28, PT ;  /* 0x000000280200780c */ /* 0x000fe40003f24270 */
[----:B------:R-:W-:Y:S02]  /*a710*/  FMNMX.FTZ R14, R194, R14, !PT ;  /* 0x0000000ec20e7209 */ /* 0x000fe40007810000 */
[----:B------:R-:W-:Y:S02]  /*a720*/  ISETP.GT.AND P0, PT, R0, 0x19, PT ;  /* 0x000000190000780c */ /* 0x000fe40003f04270 */
[----:B------:R-:W-:Y:S02]  /*a730*/  FSEL R198, R198, -INF , P6 ;  /* 0xff800000c6c67808 */ /* 0x000fe40003000000 */
[----:B------:R-:W-:Y:S02]  /*a740*/  FSEL R202, R18, -INF , P1 ;  /* 0xff80000012ca7808 */ /* 0x000fe40000800000 */
[----:B------:R-:W-:Y:S02]  /*a750*/  FMNMX.FTZ R18, R10, R134, !PT ;  /* 0x000000860a127209 */ /* 0x000fe40007810000 */
[----:B------:R-:W-:Y:S02]  /*a760*/  FMNMX.FTZ R14, R195, R14, !PT ;  /* 0x0000000ec30e7209 */ /* 0x000fe40007810000 */
[----:B------:R-:W-:Y:S02]  /*a770*/  FMNMX.FTZ R18, R12, R18, !PT ;  /* 0x000000120c127209 */ /* 0x000fe40007810000 */
[----:B------:R-:W-:Y:S02]  /*a780*/  FSEL R197, R197, -INF , P0 ;  /* 0xff800000c5c57808 */ /* 0x000fe40000000000 */
[----:B------:R-:W-:Y:S02]  /*a790*/  ISETP.GT.AND P0, PT, R0, 0x20, PT ;  /* 0x000000200000780c */ /* 0x000fe40003f04270 */
[----:B------:R-:W-:Y:S02]  /*a7a0*/  FMNMX.FTZ R14, R198, R14, !PT ;  /* 0x0000000ec60e7209 */ /* 0x000fe40007810000 */
[----:B------:R-:W-:Y:S02]  /*a7b0*/  ISETP.GT.AND P6, PT, R0, 0x21, PT ;  /* 0x000000210000780c */ /* 0x000fe40003fc4270 */
[----:B------:R-:W-:Y:S02]  /*a7c0*/  FSEL R200, R135, -INF , P0 ;  /* 0xff80000087c87808 */ /* 0x000fe40000000000 */
[C---:B------:R-:W-:Y:S01]  /*a7d0*/  ISETP.GT.AND P0, PT, R2.reuse, 0x29, PT ;  /* 0x000000290200780c */ /* 0x040fe20003f04270 */
[----:B------:R1:W-:Y:S01]  /*a7e0*/  MUFU.TANH R135, R51 ;  /* 0x0000003300877308 */ /* 0x0003e20000002400 */
[----:B------:R-:W-:Y:S02]  /*a7f0*/  FMNMX.FTZ R18, R11, R18, !PT ;  /* 0x000000120b127209 */ /* 0x000fe40007810000 */
[----:B------:R-:W-:Y:S02]  /*a800*/  FMNMX.FTZ R14, R199, R14, !PT ;  /* 0x0000000ec70e7209 */ /* 0x000fe40007810000 */
[----:B------:R-:W-:Y:S02]  /*a810*/  FMNMX.FTZ R18, R13, R18, !PT ;  /* 0x000000120d127209 */ /* 0x000fe40007810000 */
[----:B------:R-:W-:Y:S02]  /*a820*/  FSEL R201, R133, -INF , P6 ;  /* 0xff80000085c97808 */ /* 0x000fe40003000000 */
[----:B------:R-:W-:Y:S02]  /*a830*/  FSEL R203, R25, -INF , P0 ;  /* 0xff80000019cb7808 */ /* 0x000fe40000000000 */
[----:B------:R-:W-:Y:S02]  /*a840*/  ISETP.GT.AND P0, PT, R2, 0x30, PT ;  /* 0x000000300200780c */ /* 0x000fe40003f04270 */
[----:B------:R-:W-:Y:S02]  /*a850*/  ISETP.GT.AND P6, PT, R0, 0x28, PT ;  /* 0x000000280000780c */ /* 0x000fe40003fc4270 */
[----:B------:R-:W-:Y:S02]  /*a860*/  FMNMX.FTZ R14, R202, R14, !PT ;  /* 0x0000000eca0e7209 */ /* 0x000fe40007810000 */
[----:B------:R-:W-:Y:S02]  /*a870*/  FSEL R204, R26, -INF , P6 ;  /* 0xff8000001acc7808 */ /* 0x000fe40003000000 */
[----:B------:R-:W-:Y:S02]  /*a880*/  ISETP.GT.AND P6, PT, R2, 0x31, PT ;  /* 0x000000310200780c */ /* 0x000fe40003fc4270 */
[----:B---3--:R-:W-:Y:S02]  /*a890*/  FSEL R206, R28, -INF , P0 ;  /* 0xff8000001cce7808 */ /* 0x008fe40000000000 */
[----:B------:R-:W-:Y:S02]  /*a8a0*/  ISETP.GT.AND P1, PT, R0, 0x29, PT ;  /* 0x000000290000780c */ /* 0x000fe40003f24270 */
[----:B------:R-:W-:Y:S02]  /*a8b0*/  FMNMX.FTZ R18, R192, R18, !PT ;  /* 0x00000012c0127209 */ /* 0x000fe40007810000 */
[----:B------:R-:W-:Y:S02]  /*a8c0*/  FMNMX.FTZ R14, R203, R14, !PT ;  /* 0x0000000ecb0e7209 */ /* 0x000fe40007810000 */
[----:B----4-:R-:W-:Y:S02]  /*a8d0*/  FSEL R207, R29, -INF , P6 ;  /* 0xff8000001dcf7808 */ /* 0x010fe40003000000 */
[----:B------:R-:W-:Y:S02]  /*a8e0*/  ISETP.GT.AND P6, PT, R2, 0x38, PT ;  /* 0x000000380200780c */ /* 0x000fe40003fc4270 */
[----:B------:R-:W-:Y:S02]  /*a8f0*/  FSEL R205, R27, -INF , P1 ;  /* 0xff8000001bcd7808 */ /* 0x000fe40000800000 */
[----:B------:R-:W-:Y:S02]  /*a900*/  ISETP.GT.AND P1, PT, R0, 0x30, PT ;  /* 0x000000300000780c */ /* 0x000fe40003f24270 */
[----:B------:R-:W-:Y:S02]  /*a910*/  FMNMX.FTZ R18, R193, R18, !PT ;  /* 0x00000012c1127209 */ /* 0x000fe40007810000 */
[----:B------:R-:W-:Y:S02]  /*a920*/  FMNMX.FTZ R14, R206, R14, !PT ;  /* 0x0000000ece0e7209 */ /* 0x000fe40007810000 */
[----:B------:R-:W-:Y:S02]  /*a930*/  FSEL R208, R30, -INF , P1 ;  /* 0xff8000001ed07808 */ /* 0x000fe40000800000 */
[----:B------:R-:W-:Y:S02]  /*a940*/  ISETP.GT.AND P1, PT, R2, 0x39, PT ;  /* 0x000000390200780c */ /* 0x000fe40003f24270 */
[----:B------:R-:W-:Y:S02]  /*a950*/  ISETP.GT.AND P0, PT, R0, 0x31, PT ;  /* 0x000000310000780c */ /* 0x000fe40003f04270 */
[----:B------:R-:W-:Y:S02]  /*a960*/  FSEL R212, R32, -INF , P6 ;  /* 0xff80000020d47808 */ /* 0x000fe40003000000 */
[----:B------:R-:W-:Y:S02]  /*a970*/  FMNMX.FTZ R18, R196, R18, !PT ;  /* 0x00000012c4127209 */ /* 0x000fe40007810000 */
[----:B------:R-:W-:Y:S02]  /*a980*/  FMNMX.FTZ R14, R207, R14, !PT ;  /* 0x0000000ecf0e7209 */ /* 0x000fe40007810000 */
[----:B------:R-:W-:Y:S02]  /*a990*/  ISETP.GT.AND P6, PT, R0, 0x39, PT ;  /* 0x000000390000780c */ /* 0x000fe40003fc4270 */
[----:B------:R-:W-:Y:S02]  /*a9a0*/  FSEL R211, R31, -INF , P0 ;  /* 0xff8000001fd37808 */ /* 0x000fe40000000000 */
[----:B------:R-:W-:Y:S02]  /*a9b0*/  FSEL R213, R33, -INF , P1 ;  /* 0xff80000021d57808 */ /* 0x000fe40000800000 */
[----:B------:R-:W-:Y:S02]  /*a9c0*/  ISETP.GT.AND P1, PT, R2, 0x40, PT ;  /* 0x000000400200780c */ /* 0x000fe40003f24270 */
[----:B------:R-:W-:Y:S02]  /*a9d0*/  ISETP.GT.AND P0, PT, R0, 0x38, PT ;  /* 0x000000380000780c */ /* 0x000fe40003f04270 */
[----:B------:R-:W-:Y:S02]  /*a9e0*/  FMNMX.FTZ R18, R197, R18, !PT ;  /* 0x00000012c5127209 */ /* 0x000fe40007810000 */
[----:B------:R-:W-:Y:S02]  /*a9f0*/  FMNMX.FTZ R14, R212, R14, !PT ;  /* 0x0000000ed40e7209 */ /* 0x000fe40007810000 */
[----:B------:R-:W-:Y:S02]  /*aa00*/  FSEL R209, R35, -INF , P6 ;  /* 0xff80000023d17808 */ /* 0x000fe40003000000 */
[----:B------:R-:W-:Y:S02]  /*aa10*/  ISETP.GT.AND P6, PT, R0, 0x40, PT ;  /* 0x000000400000780c */ /* 0x000fe40003fc4270 */
[----:B------:R-:W-:Y:S02]  /*aa20*/  FSEL R37, R36, -INF , P1 ;  /* 0xff80000024257808 */ /* 0x000fe40000800000 */
[----:B------:R-:W-:Y:S02]  /*aa30*/  FSEL R214, R34, -INF , P0 ;  /* 0xff80000022d67808 */ /* 0x000fe40000000000 */
[----:B------:R-:W-:Y:S01]  /*aa40*/  ISETP.GT.AND P0, PT, R2, 0x41, PT ;  /* 0x000000410200780c */ /* 0x000fe20003f04270 */
[----:B-1----:R-:W-:Y:S01]  /*aa50*/  IMAD.MOV.U32 R51, RZ, RZ, R37 ;  /* 0x000000ffff337224 */ /* 0x002fe200078e0025 */
[----:B------:R-:W-:Y:S02]  /*aa60*/  FMNMX.FTZ R14, R213, R14, !PT ;  /* 0x0000000ed50e7209 */ /* 0x000fe40007810000 */
[----:B------:R-:W-:Y:S02]  /*aa70*/  FMNMX.FTZ R18, R200, R18, !PT ;  /* 0x00000012c8127209 */ /* 0x000fe40007810000 */
[----:B------:R-:W-:Y:S02]  /*aa80*/  FSEL R41, R22, -INF , P6 ;  /* 0xff80000016297808 */ /* 0x000fe40003000000 */
[----:B------:R-:W-:Y:S01]  /*aa90*/  FSEL R38, R21, -INF , P0 ;  /* 0xff80000015267808 */ /* 0x000fe20000000000 */
[----:B------:R-:W1:Y:S01]  /*aaa0*/  MUFU.TANH R22, R47 ;  /* 0x0000002f00167308 */ /* 0x000e620000002400 */
[----:B------:R-:W-:Y:S01]  /*aab0*/  FMNMX.FTZ R14, R37, R14, !PT ;  /* 0x0000000e250e7209 */ /* 0x000fe20007810000 */
[----:B------:R-:W-:Y:S01]  /*aac0*/  FMUL.FTZ R21, R50, c[0x0][0x320] ;  /* 0x0000c80032157a20 */ /* 0x000fe20000410000 */
[----:B------:R-:W-:Y:S02]  /*aad0*/  FMNMX.FTZ R18, R201, R18, !PT ;  /* 0x00000012c9127209 */ /* 0x000fe40007810000 */
[C---:B------:R-:W-:Y:S02]  /*aae0*/  ISETP.GT.AND P1, PT, R2.reuse, 0x48, PT ;  /* 0x000000480200780c */ /* 0x040fe40003f24270 */
[C---:B------:R-:W-:Y:S02]  /*aaf0*/  ISETP.GT.AND P0, PT, R2.reuse, 0x49, PT ;  /* 0x000000490200780c */ /* 0x040fe40003f04270 */
[----:B------:R-:W-:Y:S01]  /*ab00*/  ISETP.GT.AND P6, PT, R2, 0x50, PT ;  /* 0x000000500200780c */ /* 0x000fe20003fc4270 */
[----:B------:R-:W3:Y:S01]  /*ab10*/  MUFU.TANH R21, R21 ;  /* 0x0000001500157308 */ /* 0x000ee20000002400 */
[----:B--2---:R-:W-:Y:S02]  /*ab20*/  FSEL R28, R24, -INF , P0 ;  /* 0xff800000181c7808 */ /* 0x004fe40000000000 */
[----:B------:R-:W-:Y:S02]  /*ab30*/  FSEL R40, R44, -INF , P6 ;  /* 0xff8000002c287808 */ /* 0x000fe40003000000 */
[----:B------:R-:W-:Y:S02]  /*ab40*/  FSEL R186, R23, -INF , P1 ;  /* 0xff80000017ba7808 */ /* 0x000fe40000800000 */
[C---:B------:R-:W-:Y:S02]  /*ab50*/  ISETP.GT.AND P1, PT, R2.reuse, 0x51, PT ;  /* 0x000000510200780c */ /* 0x040fe40003f24270 */
[C---:B------:R-:W-:Y:S01]  /*ab60*/  ISETP.GT.AND P0, PT, R2.reuse, 0x58, PT ;  /* 0x000000580200780c */ /* 0x040fe20003f04270 */
[----:B------:R-:W-:Y:S01]  /*ab70*/  IMAD.MOV.U32 R50, RZ, RZ, R186 ;  /* 0x000000ffff327224 */ /* 0x000fe200078e00ba */
[----:B------:R-:W-:Y:S02]  /*ab80*/  ISETP.GT.AND P6, PT, R2, 0x59, PT ;  /* 0x000000590200780c */ /* 0x000fe40003fc4270 */
[----:B------:R-:W-:Y:S02]  /*ab90*/  FMNMX.FTZ R2, R38, R14, !PT ;  /* 0x0000000e26027209 */ /* 0x000fe40007810000 */
[----:B------:R-:W-:Y:S02]  /*aba0*/  FMNMX.FTZ R14, R204, R18, !PT ;  /* 0x00000012cc0e7209 */ /* 0x000fe40007810000 */
[----:B------:R-:W-:Y:S01]  /*abb0*/  FSEL R35, R49, -INF , P6 ;  /* 0xff80000031237808 */ /* 0x000fe20003000000 */
[----:B------:R-:W-:Y:S01]  /*abc0*/  IMAD.MOV.U32 R49, RZ, RZ, R38 ;  /* 0x000000ffff317224 */ /* 0x000fe200078e0026 */
[----:B------:R-:W-:Y:S02]  /*abd0*/  FMNMX.FTZ R14, R205, R14, !PT ;  /* 0x0000000ecd0e7209 */ /* 0x000fe40007810000 */
[----:B------:R-:W-:Y:S02]  /*abe0*/  ISETP.GT.AND P6, PT, R0, 0x48, PT ;  /* 0x000000480000780c */ /* 0x000fe40003fc4270 */
[----:B------:R-:W-:Y:S02]  /*abf0*/  FMNMX.FTZ R14, R208, R14, !PT ;  /* 0x0000000ed00e7209 */ /* 0x000fe40007810000 */
[----:B------:R-:W-:Y:S02]  /*ac00*/  FSEL R215, R45, -INF , P1 ;  /* 0xff8000002dd77808 */ /* 0x000fe40000800000 */
[----:B------:R-:W-:Y:S02]  /*ac10*/  PLOP3.LUT P1, PT, PT, PT, UP0, 0x80, 0x0 ;  /* 0x000000000000781c */ /* 0x000fe40003f2f008 */
[----:B------:R-:W-:Y:S02]  /*ac20*/  FSEL R24, R48, -INF , P0 ;  /* 0xff80000030187808 */ /* 0x000fe40000000000 */
[----:B------:R-:W-:Y:S02]  /*ac30*/  ISETP.GT.AND P0, PT, R0, 0x41, PT ;  /* 0x000000410000780c */ /* 0x000fe40003f04270 */
[----:B------:R-:W-:Y:S02]  /*ac40*/  FSEL R29, R42, -INF , P6 ;  /* 0xff8000002a1d7808 */ /* 0x000fe40003000000 */
[----:B------:R-:W-:Y:S02]  /*ac50*/  ISETP.GT.AND P6, PT, R0, 0x49, PT ;  /* 0x000000490000780c */ /* 0x000fe40003fc4270 */
[----:B------:R-:W-:Y:S02]  /*ac60*/  FMNMX.FTZ R14, R211, R14, !PT ;  /* 0x0000000ed30e7209 */ /* 0x000fe40007810000 */
[----:B------:R-:W-:Y:S02]  /*ac70*/  FSEL R210, R39, -INF , P0 ;  /* 0xff80000027d27808 */ /* 0x000fe40000000000 */
[----:B------:R-:W-:Y:S02]  /*ac80*/  PLOP3.LUT P0, PT, PT, PT, UP0, 0x80, 0x0 ;  /* 0x000000000000781c */ /* 0x000fe40003f0f008 */
[----:B------:R-:W-:Y:S02]  /*ac90*/  FMNMX.FTZ R14, R214, R14, !PT ;  /* 0x0000000ed60e7209 */ /* 0x000fe40007810000 */
[----:B------:R-:W-:Y:S02]  /*aca0*/  FSEL R34, R43, -INF , P6 ;  /* 0xff8000002b227808 */ /* 0x000fe40003000000 */
[----:B------:R-:W-:Y:S02]  /*acb0*/  ISETP.GT.AND P6, PT, R0, 0x51, PT ;  /* 0x000000510000780c */ /* 0x000fe40003fc4270 */
[----:B------:R-:W-:Y:S02]  /*acc0*/  FMNMX.FTZ R14, R209, R14, !PT ;  /* 0x0000000ed10e7209 */ /* 0x000fe40007810000 */
[----:B-1----:R-:W-:Y:S02]  /*acd0*/  FSEL R26, R22, -INF , P6 ;  /* 0xff800000161a7808 */ /* 0x002fe40003000000 */
[----:B------:R-:W-:Y:S02]  /*ace0*/  ISETP.GT.AND P6, PT, R0, 0x59, PT ;  /* 0x000000590000780c */ /* 0x000fe40003fc4270 */
[----:B------:R-:W-:Y:S02]  /*acf0*/  FMNMX.FTZ R2, R50, R2, !PT ;  /* 0x0000000232027209 */ /* 0x000fe40007810000 */
[----:B------:R-:W-:Y:S02]  /*ad00*/  @P1 MOV R18, R132 ;  /* 0x0000008400121202 */ /* 0x000fe40000000f00 */
[----:B------:R-:W-:Y:S02]  /*ad10*/  ISETP.GT.AND P1, PT, R0, 0x50, PT ;  /* 0x000000500000780c */ /* 0x000fe40003f24270 */
[----:B------:R-:W-:Y:S01]  /*ad20*/  FSEL R135, R135, -INF , P6 ;  /* 0xff80000087877808 */ /* 0x000fe20003000000 */
[----:B------:R1:W-:Y:S01]  /*ad30*/  @P0 LDGSTS.E.BYPASS.LTC128B.128 [R251+0xf100], [R18.64], !P4 ;  /* 0x0f10000012fb0fae */ /* 0x0003e2000e101d5e */
[----:B------:R-:W-:Y:S02]  /*ad40*/  PLOP3.LUT P6, PT, PT, PT, UP0, 0x80, 0x0 ;  /* 0x000000000000781c */ /* 0x000fe40003fcf008 */
[----:B------:R-:W-:Y:S02]  /*ad50*/  FMNMX.FTZ R14, R41, R14, !PT ;  /* 0x0000000e290e7209 */ /* 0x000fe40007810000 */
[----:B------:R-:W-:Y:S02]  /*ad60*/  FMNMX.FTZ R2, R28, R2, !PT ;  /* 0x000000021c027209 */ /* 0x000fe40007810000 */
[----:B------:R-:W-:Y:S02]  /*ad70*/  FSEL R252, R46, -INF , P1 ;  /* 0xff8000002efc7808 */ /* 0x000fe40000800000 */
[----:B------:R-:W-:Y:S02]  /*ad80*/  PLOP3.LUT P0, PT, PT, PT, UP0, 0x80, 0x0 ;  /* 0x000000000000781c */ /* 0x000fe40003f0f008 */
[----:B------:R-:W-:Y:S02]  /*ad90*/  ISETP.GT.AND P1, PT, R0, 0x58, PT ;  /* 0x000000580000780c */ /* 0x000fe40003f24270 */
[----:B------:R-:W-:Y:S01]  /*ada0*/  FMNMX.FTZ R14, R210, R14, !PT ;  /* 0x0000000ed20e7209 */ /* 0x000fe20007810000 */
[----:B------:R2:W-:Y:S01]  /*adb0*/  @P6 LDGSTS.E.BYPASS.LTC128B.128 [R251+0x12100], [R16.64], !P3 ;  /* 0x1210000010fb6fae */ /* 0x0005e2000d901d5e */
[----:B------:R-:W-:Y:S02]  /*adc0*/  FMNMX.FTZ R2, R40, R2, !PT ;  /* 0x0000000228027209 */ /* 0x000fe40007810000 */
[----:B---3--:R-:W-:Y:S02]  /*add0*/  FSEL R43, R21, -INF , P1 ;  /* 0xff800000152b7808 */ /* 0x008fe40000800000 */
[----:B------:R-:W-:Y:S02]  /*ade0*/  PLOP3.LUT P1, PT, PT, PT, UP0, 0x80, 0x0 ;  /* 0x000000000000781c */ /* 0x000fe40003f2f008 */
[----:B------:R-:W-:Y:S02]  /*adf0*/  FMNMX.FTZ R14, R29, R14, !PT ;  /* 0x0000000e1d0e7209 */ /* 0x000fe40007810000 */
[----:B------:R-:W-:Y:S02]  /*ae00*/  PLOP3.LUT P1, PT, PT, PT, UP0, 0x80, 0x0 ;  /* 0x000000000000781c */ /* 0x000fe40003f2f008 */
[----:B------:R-:W-:Y:S02]  /*ae10*/  FMNMX.FTZ R2, R215, R2, !PT ;  /* 0x00000002d7027209 */ /* 0x000fe40007810000 */
[----:B------:R-:W-:Y:S02]  /*ae20*/  FMNMX.FTZ R14, R34, R14, !PT ;  /* 0x0000000e220e7209 */ /* 0x000fe40007810000 */
[----:B------:R-:W-:Y:S02]  /*ae30*/  FMNMX.FTZ R2, R24, R2, !PT ;  /* 0x0000000218027209 */ /* 0x000fe40007810000 */
[----:B------:R-:W-:Y:S01]  /*ae40*/  FMNMX.FTZ R0, R252, R14, !PT ;  /* 0x0000000efc007209 */ /* 0x000fe20007810000 */
[----:B------:R-:W-:Y:S01]  /*ae50*/  @P0 IMAD.MOV.U32 R14, RZ, RZ, R20 ;  /* 0x000000ffff0e0224 */ /* 0x000fe200078e0014 */
[----:B------:R-:W-:Y:S02]  /*ae60*/  PLOP3.LUT P0, PT, PT, PT, UP0, 0x80, 0x0 ;  /* 0x000000000000781c */ /* 0x000fe40003f0f008 */
[----:B------:R-:W-:Y:S02]  /*ae70*/  FMNMX.FTZ R2, R35, R2, !PT ;  /* 0x0000000223027209 */ /* 0x000fe40007810000 */
[----:B------:R3:W-:Y:S01]  /*ae80*/  @P1 LDGSTS.E.BYPASS.LTC128B.128 [R251+0x15100], [R14.64], !P2 ;  /* 0x151000000efb1fae */ /* 0x0007e2000d101d5e */
[----:B------:R-:W-:Y:S02]  /*ae90*/  PLOP3.LUT P1, PT, PT, PT, UP0, 0x80, 0x0 ;  /* 0x000000000000781c */ /* 0x000fe40003f2f008 */
[----:B------:R-:W-:Y:S02]  /*aea0*/  PLOP3.LUT P6, PT, PT, PT, UP0, 0x80, 0x0 ;  /* 0x000000000000781c */ /* 0x000fe40003fcf008 */
[----:B------:R-:W-:Y:S02]  /*aeb0*/  PLOP3.LUT P6, PT, PT, PT, UP0, 0x80, 0x0 ;  /* 0x000000000000781c */ /* 0x000fe40003fcf008 */
[----:B------:R-:W-:Y:S01]  /*aec0*/  FMNMX.FTZ R0, R26, R0, !PT ;  /* 0x000000001a007209 */ /* 0x000fe20007810000 */
[----:B------:R-:W4:Y:S01]  /*aed0*/  SHFL.BFLY PT, R133, R2, 0x2, 0x1f ;  /* 0x0c401f0002857f89 */ /* 0x000f2200000e0000 */
[----:B------:R-:W-:Y:S02]  /*aee0*/  MOV R48, R28 ;  /* 0x0000001c00307202 */ /* 0x000fe40000000f00 */
[----:B------:R-:W-:Y:S04]  /*aef0*/  FMNMX.FTZ R0, R43, R0, !PT ;  /* 0x000000002b007209 */ /* 0x000fe80007810000 */
[----:B------:R-:W-:Y:S01]  /*af00*/  FMNMX.FTZ R0, R135, R0, !PT ;  /* 0x0000000087007209 */ /* 0x000fe20007810000 */
[----:B------:R1:W-:Y:S01]  /*af10*/  @P0 LDGSTS.E.BYPASS.LTC128B.128 [R251+0xd100], [R4.64], !P5 ;  /* 0x0d10000004fb0fae */ /* 0x0003e2000e901d5e */
[----:B------:R-:W-:Y:S07]  /*af20*/  PLOP3.LUT P0, PT, PT, PT, UP0, 0x80, 0x0 ;  /* 0x000000000000781c */ /* 0x000fee0003f0f008 */
[----:B------:R1:W-:Y:S08]  /*af30*/  @P1 LDGSTS.E.BYPASS.LTC128B.128 [R251+0x10100], [R4.64+0x80], !P4 ;  /* 0x1010008004fb1fae */ /* 0x0003f0000e101d5e */
[----:B------:R2:W-:Y:S01]  /*af40*/  @P6 LDGSTS.E.BYPASS.LTC128B.128 [R251+0x13100], [R4.64+0x100], !P3 ;  /* 0x1310010004fb6fae */ /* 0x0005e2000d901d5e */
[----:B----4-:R-:W-:Y:S02]  /*af50*/  FMNMX.FTZ R133, R2, R133, !PT ;  /* 0x0000008502857209 */ /* 0x010fe40007810000 */
[----:B------:R-:W-:Y:S05]  /*af60*/  PLOP3.LUT P6, PT, PT, PT, UP0, 0x80, 0x0 ;  /* 0x000000000000781c */ /* 0x000fea0003fcf008 */
[----:B------:R-:W4:Y:S08]  /*af70*/  SHFL.BFLY PT, R2, R0, 0x2, 0x1f ;  /* 0x0c401f0000027f89 */ /* 0x000f3000000e0000 */
[----:B------:R2:W-:Y:S01]  /*af80*/  @P0 LDGSTS.E.BYPASS.LTC128B.128 [R251+0x16100], [R4.64+0x180], !P2 ;  /* 0x1610018004fb0fae */ /* 0x0005e2000d101d5e */
[----:B------:R-:W-:Y:S07]  /*af90*/  PLOP3.LUT P0, PT, PT, PT, UP0, 0x80, 0x0 ;  /* 0x000000000000781c */ /* 0x000fee0003f0f008 */
[----:B-1----:R-:W1:Y:S01]  /*afa0*/  SHFL.BFLY PT, R18, R133, 0x1, 0x1f ;  /* 0x0c201f0085127f89 */ /* 0x002e6200000e0000 */
[----:B----4-:R-:W-:Y:S07]  /*afb0*/  FMNMX.FTZ R0, R0, R2, !PT ;  /* 0x0000000200007209 */ /* 0x010fee0007810000 */
[----:B------:R-:W4:Y:S01]  /*afc0*/  SHFL.BFLY PT, R2, R0, 0x1, 0x1f ;  /* 0x0c201f0000027f89 */ /* 0x000f2200000e0000 */
[----:B--2---:R-:W-:Y:S02]  /*afd0*/  @P6 IADD3 R4, P6, R4, UR17, RZ ;  /* 0x0000001104046c10 */ /* 0x004fe4000ffde0ff */
[----:B-1----:R-:W-:Y:S04]  /*afe0*/  FMNMX.FTZ R133, R133, R18, !PT ;  /* 0x0000001285857209 */ /* 0x002fe80007810000 */
[C---:B------:R-:W-:Y:S01]  /*aff0*/  FSETP.NEU.FTZ.AND P1, PT, R133.reuse, -INF , PT ;  /* 0xff8000008500780b */ /* 0x040fe20003f3d000 */
[----:B------:R-:W-:Y:S06]  /*b000*/  FMUL.FTZ R188, R133, c[0x0][0x2d0] ;  /* 0x0000b40085bc7a20 */ /* 0x000fec0000410000 */
[----:B------:R-:W-:Y:S02]  /*b010*/  @P0 IADD3.X R5, R5, UR18, RZ, P6, !PT ;  /* 0x0000001205050c10 */ /* 0x000fe4000b7fe4ff */
[----:B------:R-:W-:Y:S02]  /*b020*/  PLOP3.LUT P6, PT, PT, PT, UP0, 0x80, 0x0 ;  /* 0x000000000000781c */ /* 0x000fe40003fcf008 */
[----:B------:R-:W-:Y:S02]  /*b030*/  PLOP3.LUT P6, PT, PT, PT, UP0, 0x80, 0x0 ;  /* 0x000000000000781c */ /* 0x000fe40003fcf008 */
[----:B----4-:R-:W-:Y:S02]  /*b040*/  FMNMX.FTZ R132, R0, R2, !PT ;  /* 0x0000000200847209 */ /* 0x010fe40007810000 */
[----:B------:R-:W-:Y:S02]  /*b050*/  FSEL R0, R133, RZ, P1 ;  /* 0x000000ff85007208 */ /* 0x000fe40000800000 */
[C---:B------:R-:W-:Y:S01]  /*b060*/  FSETP.NEU.FTZ.AND P0, PT, R132.reuse, -INF , PT ;  /* 0xff8000008400780b */ /* 0x040fe20003f1d000 */
[----:B------:R-:W-:Y:S01]  /*b070*/  FMUL.FTZ R189, R132, c[0x0][0x2d0] ;  /* 0x0000b40084bd7a20 */ /* 0x000fe20000410000 */
[----:B------:R-:W-:Y:S01]  /*b080*/  FSEL R188, R188, RZ, P1 ;  /* 0x000000ffbcbc7208 */ /* 0x000fe20000800000 */
[----:B------:R-:W-:Y:S01]  /*b090*/  FADD.FTZ R0, -R0, R3 ;  /* 0x0000000300007221 */ /* 0x000fe20000010100 */
[----:B------:R-:W-:Y:S02]  /*b0a0*/  PLOP3.LUT P1, PT, PT, PT, UP0, 0x80, 0x0 ;  /* 0x000000000000781c */ /* 0x000fe40003f2f008 */
[----:B------:R-:W-:Y:S01]  /*b0b0*/  FSEL R189, R189, RZ, P0 ;  /* 0x000000ffbdbd7208 */ /* 0x000fe20000000000 */
[----:B------:R1:W-:Y:S01]  /*b0c0*/  @P6 LDGSTS.E.BYPASS.LTC128B.128 [R251+0xe100], [R4.64], !P5 ;  /* 0x0e10000004fb6fae */ /* 0x0003e2000e901d5e */
[----:B------:R-:W-:Y:S01]  /*b0d0*/  PLOP3.LUT P6, PT, PT, PT, UP0, 0x80, 0x0 ;  /* 0x000000000000781c */ /* 0x000fe20003fcf008 */
[----:B------:R-:W-:Y:S01]  /*b0e0*/  FMUL.FTZ R0, R0, c[0x0][0x2d0] ;  /* 0x0000b40000007a20 */ /* 0x000fe20000410000 */
[----:B------:R-:W-:Y:S01]  /*b0f0*/  FSEL R2, R132, RZ, P0 ;  /* 0x000000ff84027208 */ /* 0x000fe20000000000 */
[--C-:B------:R-:W-:Y:S01]  /*b100*/  FFMA.FTZ R12, R12, c[0x0][0x2d0], -R189.reuse ;  /* 0x0000b4000c0c7a23 */ /* 0x100fe200000108bd */
[----:B------:R-:W-:Y:S01]  /*b110*/  PLOP3.LUT P0, PT, PT, PT, UP0, 0x80, 0x0 ;  /* 0x000000000000781c */ /* 0x000fe20003f0f008 */
[--C-:B------:R-:W-:Y:S01]  /*b120*/  FFMA.FTZ R13, R13, c[0x0][0x2d0], -R189.reuse ;  /* 0x0000b4000d0d7a23 */ /* 0x100fe200000108bd */
[----:B------:R2:W4:Y:S01]  /*b130*/  MUFU.EX2 R3, R0 ;  /* 0x0000000000037308 */ /* 0x0005220000000800 */
[--C-:B------:R-:W-:Y:S01]  /*b140*/  FFMA.FTZ R8, R8, c[0x0][0x2d0], -R188.reuse ;  /* 0x0000b40008087a23 */ /* 0x100fe200000108bc */
[----:B------:R-:W-:Y:S01]  /*b150*/  UISETP.GT.AND UP0, UPT, UR16, UR15, UPT ;  /* 0x0000000f1000728c */ /* 0x000fe2000bf04270 */
[--C-:B------:R-:W-:Y:S02]  /*b160*/  FFMA.FTZ R7, R7, c[0x0][0x2d0], -R188.reuse ;  /* 0x0000b40007077a23 */ /* 0x100fe400000108bc */
[--C-:B------:R-:W-:Y:S01]  /*b170*/  FFMA.FTZ R6, R6, c[0x0][0x2d0], -R188.reuse ;  /* 0x0000b40006067a23 */ /* 0x100fe200000108bc */
[----:B------:R-:W-:Y:S01]  /*b180*/  UMOV UR16, UR24 ;  /* 0x0000001800107c82 */ /* 0x000fe20008000000 */
[----:B------:R1:W-:Y:S01]  /*b190*/  @P6 LDGSTS.E.BYPASS.LTC128B.128 [R251+0x11100], [R4.64+0x80], !P4 ;  /* 0x1110008004fb6fae */ /* 0x0003e2000e101d5e */
[----:B------:R-:W-:Y:S02]  /*b1a0*/  FFMA.FTZ R9, R9, c[0x0][0x2d0], -R188 ;  /* 0x0000b40009097a23 */ /* 0x000fe400000108bc */
[----:B------:R-:W1:Y:S01]  /*b1b0*/  MUFU.EX2 R23, R12 ;  /* 0x0000000c00177308 */ /* 0x000e620000000800 */
[--C-:B------:R-:W-:Y:S02]  /*b1c0*/  FFMA.FTZ R10, R10, c[0x0][0x2d0], -R189.reuse ;  /* 0x0000b4000a0a7a23 */ /* 0x100fe400000108bd */
[----:B------:R-:W-:Y:S02]  /*b1d0*/  FFMA.FTZ R11, R11, c[0x0][0x2d0], -R189 ;  /* 0x0000b4000b0b7a23 */ /* 0x000fe400000108bd */
[----:B------:R3:W-:Y:S05]  /*b1e0*/  @P1 LDGSTS.E.BYPASS.LTC128B.128 [R251+0x14100], [R4.64+0x100], !P3 ;  /* 0x1410010004fb1fae */ /* 0x0007ea000d901d5e */
[----:B------:R3:W3:Y:S03]  /*b1f0*/  MUFU.EX2 R31, R13 ;  /* 0x0000000d001f7308 */ /* 0x0006e60000000800 */
[----:B------:R3:W-:Y:S01]  /*b200*/  @P0 LDGSTS.E.BYPASS.LTC128B.128 [R251+0x17100], [R4.64+0x180], !P2 ;  /* 0x1710018004fb0fae */ /* 0x0007e2000d101d5e */
[----:B--2---:R-:W-:Y:S01]  /*b210*/  FADD.FTZ R0, -R2, R134 ;  /* 0x0000008602007221 */ /* 0x004fe20000010100 */
[----:B------:R-:W-:Y:S01]  /*b220*/  PLOP3.LUT P0, PT, PT, PT, UP0, 0x80, 0x0 ;  /* 0x000000000000781c */ /* 0x000fe20003f0f008 */
[----:B------:R-:W-:Y:S02]  /*b230*/  IMAD.MOV.U32 R134, RZ, RZ, R29 ;  /* 0x000000ffff867224 */ /* 0x000fe400078e001d */
[----:B------:R-:W-:Y:S02]  /*b240*/  FMUL.FTZ R0, R0, c[0x0][0x2d0] ;  /* 0x0000b40000007a20 */ /* 0x000fe40000410000 */
[----:B------:R2:W2:Y:S01]  /*b250*/  MUFU.EX2 R30, R9 ;  /* 0x00000009001e7308 */ /* 0x0004a20000000800 */
[C---:B----4-:R-:W-:Y:S01]  /*b260*/  FMUL.FTZ R16, R3.reuse, R148 ;  /* 0x0000009403107220 */ /* 0x050fe20000410000 */
[----:B------:R-:W-:Y:S01]  /*b270*/  LDSM.16.MT88.4 R36, [R219+0x100] ;  /* 0x00010000db24783b */ /* 0x000fe20000004200 */
[C---:B------:R-:W-:Y:S02]  /*b280*/  FMUL.FTZ R17, R3.reuse, R149 ;  /* 0x0000009503117220 */ /* 0x040fe40000410000 */
[----:B-1----:R-:W-:Y:S02]  /*b290*/  IMAD.MOV.U32 R2, RZ, RZ, R23 ;  /* 0x000000ffff027224 */ /* 0x002fe400078e0017 */
[----:B------:R-:W-:Y:S02]  /*b2a0*/  IMAD.MOV.U32 R148, RZ, RZ, R35 ;  /* 0x000000ffff947224 */ /* 0x000fe400078e0023 */
[C---:B------:R-:W-:Y:S01]  /*b2b0*/  FMUL.FTZ R52, R3.reuse, R52 ;  /* 0x0000003403347220 */ /* 0x040fe20000410000 */
[----:B------:R1:W-:Y:S01]  /*b2c0*/  MUFU.EX2 R25, R8 ;  /* 0x0000000800197308 */ /* 0x0003e20000000800 */
[----:B------:R-:W-:Y:S01]  /*b2d0*/  LDSM.16.MT88.4 R20, [R218+0x100] ;  /* 0x00010000da14783b */ /* 0x000fe20000004200 */
[----:B------:R-:W-:Y:S01]  /*b2e0*/  MOV R149, R2 ;  /* 0x0000000200957202 */ /* 0x000fe20000000f00 */
[C---:B------:R-:W-:Y:S02]  /*b2f0*/  FMUL.FTZ R53, R3.reuse, R53 ;  /* 0x0000003503357220 */ /* 0x040fe40000410000 */
[C---:B------:R-:W-:Y:S02]  /*b300*/  FMUL.FTZ R56, R3.reuse, R56 ;  /* 0x0000003803387220 */ /* 0x040fe40000410000 */
[C---:B------:R-:W-:Y:S02]  /*b310*/  FMUL.FTZ R57, R3.reuse, R57 ;  /* 0x0000003903397220 */ /* 0x040fe40000410000 */
[----:B---3--:R-:W3:Y:S01]  /*b320*/  LDSM.16.MT88.4 R12, [R217+0x100] ;  /* 0x00010000d90c783b */ /* 0x008ee20000004200 */
[----:B------:R-:W4:Y:S01]  /*b330*/  MUFU.EX2 R42, R7 ;  /* 0x00000007002a7308 */ /* 0x000f220000000800 */
[C---:B------:R-:W-:Y:S01]  /*b340*/  FMUL.FTZ R4, R3.reuse, R136 ;  /* 0x0000008803047220 */ /* 0x040fe20000410000 */
[----:B------:R-:W-:Y:S01]  /*b350*/  MOV R136, R31 ;  /* 0x0000001f00887202 */ /* 0x000fe20000000f00 */
[C---:B------:R-:W-:Y:S02]  /*b360*/  FMUL.FTZ R5, R3.reuse, R137 ;  /* 0x0000008903057220 */ /* 0x040fe40000410000 */
[C---:B--2---:R-:W-:Y:S02]  /*b370*/  FMUL.FTZ R9, R3.reuse, R141 ;  /* 0x0000008d03097220 */ /* 0x044fe40000410000 */
[----:B------:R-:W-:Y:S01]  /*b380*/  IMAD.MOV.U32 R137, RZ, RZ, R30 ;  /* 0x000000ffff897224 */ /* 0x000fe200078e001e */
[----:B------:R-:W-:Y:S01]  /*b390*/  LDSM.16.MT88.4 R44, [R217+0x3100] ;  /* 0x00310000d92c783b */ /* 0x000fe20000004200 */
[C---:B------:R-:W-:Y:S01]  /*b3a0*/  FMUL.FTZ R60, R3.reuse, R60 ;  /* 0x0000003c033c7220 */ /* 0x040fe20000410000 */
[----:B------:R-:W2:Y:S01]  /*b3b0*/  MUFU.EX2 R33, R6 ;  /* 0x0000000600217308 */ /* 0x000ea20000000800 */
[C---:B------:R-:W-:Y:S02]  /*b3c0*/  FMUL.FTZ R61, R3.reuse, R61 ;  /* 0x0000003d033d7220 */ /* 0x040fe40000410000 */
[C---:B------:R-:W-:Y:S02]  /*b3d0*/  FMUL.FTZ R64, R3.reuse, R64 ;  /* 0x0000004003407220 */ /* 0x040fe40000410000 */
[C---:B-1----:R-:W-:Y:S01]  /*b3e0*/  FMUL.FTZ R8, R3.reuse, R140 ;  /* 0x0000008c03087220 */ /* 0x042fe20000410000 */
[----:B------:R-:W0:Y:S01]  /*b3f0*/  LDGDEPBAR ;  /* 0x00000000000079af */ /* 0x000e220000000000 */
[C---:B------:R-:W-:Y:S02]  /*b400*/  FMUL.FTZ R65, R3.reuse, R65 ;  /* 0x0000004103417220 */ /* 0x040fe40000410000 */
[C---:B------:R-:W-:Y:S01]  /*b410*/  FMUL.FTZ R68, R3.reuse, R68 ;  /* 0x0000004403447220 */ /* 0x040fe20000410000 */
[----:B------:R-:W1:Y:S01]  /*b420*/  MUFU.EX2 R27, R10 ;  /* 0x0000000a001b7308 */ /* 0x000e620000000800 */
[C---:B------:R-:W-:Y:S02]  /*b430*/  FMUL.FTZ R69, R3.reuse, R69 ;  /* 0x0000004503457220 */ /* 0x040fe40000410000 */
[C---:B------:R-:W-:Y:S01]  /*b440*/  FMUL.FTZ R72, R3.reuse, R72 ;  /* 0x0000004803487220 */ /* 0x040fe20000410000 */
[----:B----4-:R-:W-:Y:S01]  /*b450*/  F2FP.PACK_AB R184, R42, R25 ;  /* 0x000000192ab8723e */ /* 0x010fe200000000ff */
[C---:B------:R-:W-:Y:S02]  /*b460*/  FMUL.FTZ R73, R3.reuse, R73 ;  /* 0x0000004903497220 */ /* 0x040fe40000410000 */
[C---:B------:R-:W-:Y:S02]  /*b470*/  FMUL.FTZ R76, R3.reuse, R76 ;  /* 0x0000004c034c7220 */ /* 0x040fe40000410000 */
[C---:B------:R-:W-:Y:S01]  /*b480*/  FMUL.FTZ R77, R3.reuse, R77 ;  /* 0x0000004d034d7220 */ /* 0x040fe20000410000 */
[----:B------:R-:W4:Y:S01]  /*b490*/  MUFU.EX2 R32, R11 ;  /* 0x0000000b00207308 */ /* 0x000f220000000800 */
[C---:B------:R-:W-:Y:S02]  /*b4a0*/  FMUL.FTZ R80, R3.reuse, R80 ;  /* 0x0000005003507220 */ /* 0x040fe40000410000 */
[C---:B------:R-:W-:Y:S01]  /*b4b0*/  FMUL.FTZ R81, R3.reuse, R81 ;  /* 0x0000005103517220 */ /* 0x040fe20000410000 */
[----:B--2---:R-:W-:Y:S01]  /*b4c0*/  F2FP.PACK_AB R186, R30, R33 ;  /* 0x000000211eba723e */ /* 0x004fe200000000ff */
[C---:B------:R-:W-:Y:S02]  /*b4d0*/  FMUL.FTZ R84, R3.reuse, R84 ;  /* 0x0000005403547220 */ /* 0x040fe40000410000 */
[C---:B------:R-:W-:Y:S02]  /*b4e0*/  FMUL.FTZ R85, R3.reuse, R85 ;  /* 0x0000005503557220 */ /* 0x040fe40000410000 */
[C---:B------:R-:W-:Y:S01]  /*b4f0*/  FMUL.FTZ R88, R3.reuse, R88 ;  /* 0x0000005803587220 */ /* 0x040fe20000410000 */
[----:B------:R-:W2:Y:S01]  /*b500*/  MUFU.EX2 R0, R0 ;  /* 0x0000000000007308 */ /* 0x000ea20000000800 */
[C---:B------:R-:W-:Y:S02]  /*b510*/  FMUL.FTZ R89, R3.reuse, R89 ;  /* 0x0000005903597220 */ /* 0x040fe40000410000 */
[C---:B------:R-:W-:Y:S01]  /*b520*/  FMUL.FTZ R92, R3.reuse, R92 ;  /* 0x0000005c035c7220 */ /* 0x040fe20000410000 */
[----:B-1----:R-:W-:Y:S01]  /*b530*/  F2FP.PACK_AB R185, R2, R27 ;  /* 0x0000001b02b9723e */ /* 0x002fe200000000ff */
[C---:B------:R-:W-:Y:S01]  /*b540*/  FMUL.FTZ R93, R3.reuse, R93 ;  /* 0x0000005d035d7220 */ /* 0x040fe20000410000 */
[----:B------:R-:W-:Y:S01]  /*b550*/  MOV R2, R41 ;  /* 0x0000002900027202 */ /* 0x000fe20000000f00 */
[C---:B------:R-:W-:Y:S02]  /*b560*/  FMUL.FTZ R41, R3.reuse, R173 ;  /* 0x000000ad03297220 */ /* 0x040fe40000410000 */
[----:B------:R-:W-:Y:S02]  /*b570*/  IMAD.MOV.U32 R173, RZ, RZ, R42 ;  /* 0x000000ffffad7224 */ /* 0x000fe400078e002a */
[C---:B------:R-:W-:Y:S02]  /*b580*/  FMUL.FTZ R96, R3.reuse, R96 ;  /* 0x0000006003607220 */ /* 0x040fe40000410000 */
[----:B------:R-:W-:Y:S01]  /*b590*/  FMUL.FTZ R97, R3, R97 ;  /* 0x0000006103617220 */ /* 0x000fe20000410000 */
[----:B----4-:R-:W-:Y:S01]  /*b5a0*/  F2FP.PACK_AB R187, R31, R32 ;  /* 0x000000201fbb723e */ /* 0x010fe200000000ff */
[C---:B------:R-:W-:Y:S01]  /*b5b0*/  FMUL.FTZ R100, R3.reuse, R100 ;  /* 0x0000006403647220 */ /* 0x040fe20000410000 */
[----:B------:R-:W1:Y:S01]  /*b5c0*/  LDSM.16.MT88.4 R28, [R220+0x100] ;  /* 0x00010000dc1c783b */ /* 0x000e620000004200 */
[C---:B------:R-:W-:Y:S02]  /*b5d0*/  FMUL.FTZ R101, R3.reuse, R101 ;  /* 0x0000006503657220 */ /* 0x040fe40000410000 */
[C---:B------:R-:W-:Y:S02]  /*b5e0*/  FMUL.FTZ R104, R3.reuse, R104 ;  /* 0x0000006803687220 */ /* 0x040fe40000410000 */
[C---:B------:R-:W-:Y:S02]  /*b5f0*/  FMUL.FTZ R105, R3.reuse, R105 ;  /* 0x0000006903697220 */ /* 0x040fe40000410000 */
[C---:B------:R-:W-:Y:S02]  /*b600*/  FMUL.FTZ R108, R3.reuse, R108 ;  /* 0x0000006c036c7220 */ /* 0x040fe40000410000 */
[C---:B--2---:R-:W-:Y:S02]  /*b610*/  FMUL.FTZ R7, R0.reuse, R139 ;  /* 0x0000008b00077220 */ /* 0x044fe40000410000 */
[C---:B------:R-:W-:Y:S01]  /*b620*/  FMUL.FTZ R6, R0.reuse, R138 ;  /* 0x0000008a00067220 */ /* 0x040fe20000410000 */
[----:B------:R-:W-:Y:S01]  /*b630*/  MOV R138, R24 ;  /* 0x00000018008a7202 */ /* 0x000fe20000000f00 */
[C---:B------:R-:W-:Y:S02]  /*b640*/  FMUL.FTZ R10, R0.reuse, R142 ;  /* 0x0000008e000a7220 */ /* 0x040fe40000410000 */
[C---:B------:R-:W-:Y:S02]  /*b650*/  FMUL.FTZ R11, R0.reuse, R143 ;  /* 0x0000008f000b7220 */ /* 0x040fe40000410000 */
[----:B------:R-:W-:Y:S01]  /*b660*/  LDSM.16.MT88.4 R140, [R220+0x3100] ;  /* 0x00310000dc8c783b */ /* 0x000fe20000004200 */
[C---:B---3--:R-:W-:Y:S05]  /*b670*/  HMMA.16816.F32 R4, R184.reuse, R12, R4 ;  /* 0x0000000cb804723c */ /* 0x048fea0000001804 */
[C---:B------:R-:W-:Y:S02]  /*b680*/  FMUL.FTZ R18, R0.reuse, R150 ;  /* 0x0000009600127220 */ /* 0x040fe40000410000 */
[----:B------:R-:W-:Y:S01]  /*b690*/  IMAD.MOV.U32 R150, RZ, RZ, R136 ;  /* 0x000000ffff967224 */ /* 0x000fe200078e0088 */
[C---:B------:R-:W-:Y:S04]  /*b6a0*/  HMMA.16816.F32 R8, R184.reuse, R14, R8 ;  /* 0x0000000eb808723c */ /* 0x040fe80000001808 */
[C---:B------:R-:W-:Y:S02]  /*b6b0*/  FMUL.FTZ R12, R3.reuse, R144 ;  /* 0x00000090030c7220 */ /* 0x040fe40000410000 */
[C---:B------:R-:W-:Y:S01]  /*b6c0*/  FMUL.FTZ R13, R3.reuse, R145 ;  /* 0x00000091030d7220 */ /* 0x040fe20000410000 */
[----:B------:R-:W-:Y:S01]  /*b6d0*/  MOV R145, R32 ;  /* 0x0000002000917202 */ /* 0x000fe20000000f00 */
[C---:B------:R-:W-:Y:S04]  /*b6e0*/  FMUL.FTZ R14, R0.reuse, R146 ;  /* 0x00000092000e7220 */ /* 0x040fe80000410000 */
[C---:B------:R-:W-:Y:S01]  /*b6f0*/  FMUL.FTZ R15, R0.reuse, R147 ;  /* 0x00000093000f7220 */ /* 0x040fe20000410000 */
[----:B------:R-:W-:Y:S01]  /*b700*/  MOV R147, R34 ;  /* 0x0000002200937202 */ /* 0x000fe20000000f00 */
[----:B------:R-:W-:Y:S02]  /*b710*/  IMAD.MOV.U32 R146, RZ, RZ, R33 ;  /* 0x000000ffff927224 */ /* 0x000fe400078e0021 */
[----:B------:R-:W-:Y:S02]  /*b720*/  IMAD.MOV.U32 R144, RZ, RZ, R40 ;  /* 0x000000ffff907224 */ /* 0x000fe400078e0028 */
[C---:B------:R-:W-:Y:S01]  /*b730*/  FMUL.FTZ R19, R0.reuse, R151 ;  /* 0x0000009700137220 */ /* 0x040fe20000410000 */
[C---:B------:R-:W-:Y:S03]  /*b740*/  HMMA.16816.F32 R12, R184.reuse, R20, R12 ;  /* 0x00000014b80c723c */ /* 0x040fe6000000180c */
[----:B------:R-:W-:Y:S01]  /*b750*/  MOV R151, R137 ;  /* 0x0000008900977202 */ /* 0x000fe20000000f00 */
[C---:B------:R-:W-:Y:S02]  /*b760*/  FMUL.FTZ R24, R3.reuse, R156 ;  /* 0x0000009c03187220 */ /* 0x040fe40000410000 */
[----:B------:R-:W-:Y:S02]  /*b770*/  IMAD.MOV.U32 R156, RZ, RZ, R25 ;  /* 0x000000ffff9c7224 */ /* 0x000fe400078e0019 */
[C---:B------:R-:W-:Y:S04]  /*b780*/  HMMA.16816.F32 R16, R184.reuse, R22, R16 ;  /* 0x00000016b810723c */ /* 0x040fe80000001810 */
[C---:B------:R-:W-:Y:S02]  /*b790*/  FMUL.FTZ R20, R3.reuse, R152 ;  /* 0x0000009803147220 */ /* 0x040fe40000410000 */
[C---:B------:R-:W-:Y:S02]  /*b7a0*/  FMUL.FTZ R21, R3.reuse, R153 ;  /* 0x0000009903157220 */ /* 0x040fe40000410000 */
[C---:B------:R-:W-:Y:S04]  /*b7b0*/  FMUL.FTZ R22, R0.reuse, R154 ;  /* 0x0000009a00167220 */ /* 0x040fe80000410000 */
[C---:B------:R-:W-:Y:S02]  /*b7c0*/  FMUL.FTZ R23, R0.reuse, R155 ;  /* 0x0000009b00177220 */ /* 0x040fe40000410000 */
[----:B------:R-:W-:Y:S01]  /*b7d0*/  LDSM.16.MT88.4 R152, [R220+0x900] ;  /* 0x00090000dc98783b */ /* 0x000fe20000004200 */
[C---:B------:R-:W-:Y:S02]  /*b7e0*/  FMUL.FTZ R25, R3.reuse, R157 ;  /* 0x0000009d03197220 */ /* 0x040fe40000410000 */
[----:B------:R-:W-:Y:S02]  /*b7f0*/  IMAD.MOV.U32 R157, RZ, RZ, R26 ;  /* 0x000000ffff9d7224 */ /* 0x000fe400078e001a */
[C---:B-1----:R-:W-:Y:S03]  /*b800*/  HMMA.16816.F32 R20, R184.reuse, R28, R20 ;  /* 0x0000001cb814723c */ /* 0x042fe60000001814 */
[C---:B------:R-:W-:Y:S01]  /*b810*/  FMUL.FTZ R26, R0.reuse, R158 ;  /* 0x0000009e001a7220 */ /* 0x040fe20000410000 */
[----:B------:R-:W-:Y:S01]  /*b820*/  MOV R158, R27 ;  /* 0x0000001b009e7202 */ /* 0x000fe20000000f00 */
[C---:B------:R-:W-:Y:S02]  /*b830*/  FMUL.FTZ R27, R0.reuse, R159 ;  /* 0x0000009f001b7220 */ /* 0x040fe40000410000 */
[----:B------:R-:W-:Y:S02]  /*b840*/  IMAD.MOV.U32 R159, RZ, RZ, R138 ;  /* 0x000000ffff9f7224 */ /* 0x000fe400078e008a */
[----:B------:R-:W1:Y:S03]  /*b850*/  LDSM.16.MT88.4 R136, [R218+0x3100] ;  /* 0x00310000da88783b */ /* 0x000e660000004200 */
[C---:B------:R-:W-:Y:S03]  /*b860*/  HMMA.16816.F32 R24, R184.reuse, R30, R24 ;  /* 0x0000001eb818723c */ /* 0x040fe60000001818 */
[C---:B------:R-:W-:Y:S02]  /*b870*/  FMUL.FTZ R28, R3.reuse, R160 ;  /* 0x000000a0031c7220 */ /* 0x040fe40000410000 */
[C---:B------:R-:W-:Y:S01]  /*b880*/  FMUL.FTZ R29, R3.reuse, R161 ;  /* 0x000000a1031d7220 */ /* 0x040fe20000410000 */
[----:B------:R-:W-:Y:S01]  /*b890*/  MOV R161, R146 ;  /* 0x0000009200a17202 */ /* 0x000fe20000000f00 */
[C---:B------:R-:W-:Y:S02]  /*b8a0*/  FMUL.FTZ R30, R0.reuse, R162 ;  /* 0x000000a2001e7220 */ /* 0x040fe40000410000 */
[C---:B------:R-:W-:Y:S03]  /*b8b0*/  FMUL.FTZ R31, R0.reuse, R163 ;  /* 0x000000a3001f7220 */ /* 0x040fe60000410000 */
[----:B------:R-:W-:Y:S02]  /*b8c0*/  IMAD.MOV.U32 R160, RZ, RZ, R145 ;  /* 0x000000ffffa07224 */ /* 0x000fe400078e0091 */
[C---:B------:R-:W-:Y:S02]  /*b8d0*/  FMUL.FTZ R32, R3.reuse, R164 ;  /* 0x000000a403207220 */ /* 0x040fe40000410000 */
[C---:B------:R-:W-:Y:S03]  /*b8e0*/  HMMA.16816.F32 R28, R184.reuse, R36, R28 ;  /* 0x00000024b81c723c */ /* 0x040fe6000000181c */
[C---:B------:R-:W-:Y:S01]  /*b8f0*/  FMUL.FTZ R33, R3.reuse, R165 ;  /* 0x000000a503217220 */ /* 0x040fe20000410000 */
[----:B------:R-:W-:Y:S01]  /*b900*/  MOV R165, R43 ;  /* 0x0000002b00a57202 */ /* 0x000fe20000000f00 */
[C---:B------:R-:W-:Y:S02]  /*b910*/  FMUL.FTZ R34, R0.reuse, R166 ;  /* 0x000000a600227220 */ /* 0x040fe40000410000 */
[C---:B------:R-:W-:Y:S01]  /*b920*/  FMUL.FTZ R35, R0.reuse, R167 ;  /* 0x000000a700237220 */ /* 0x040fe20000410000 */
[----:B------:R-:W-:Y:S01]  /*b930*/  MOV R167, R149 ;  /* 0x0000009500a77202 */ /* 0x000fe20000000f00 */
[----:B------:R-:W-:Y:S03]  /*b940*/  IMAD.MOV.U32 R166, RZ, RZ, R148 ;  /* 0x000000ffffa67224 */ /* 0x000fe600078e0094 */
[C---:B------:R-:W-:Y:S02]  /*b950*/  FMUL.FTZ R36, R3.reuse, R168 ;  /* 0x000000a803247220 */ /* 0x040fe40000410000 */
[C---:B------:R-:W-:Y:S03]  /*b960*/  HMMA.16816.F32 R32, R184.reuse, R38, R32 ;  /* 0x00000026b820723c */ /* 0x040fe60000001820 */
[C---:B------:R-:W-:Y:S02]  /*b970*/  FMUL.FTZ R37, R3.reuse, R169 ;  /* 0x000000a903257220 */ /* 0x040fe40000410000 */
[C---:B------:R-:W-:Y:S02]  /*b980*/  FMUL.FTZ R40, R3.reuse, R172 ;  /* 0x000000ac03287220 */ /* 0x040fe40000410000 */
[C---:B------:R-:W-:Y:S02]  /*b990*/  FMUL.FTZ R38, R0.reuse, R170 ;  /* 0x000000aa00267220 */ /* 0x040fe40000410000 */
[C---:B------:R-:W-:Y:S03]  /*b9a0*/  FMUL.FTZ R39, R0.reuse, R171 ;  /* 0x000000ab00277220 */ /* 0x040fe60000410000 */
[----:B------:R-:W-:Y:S02]  /*b9b0*/  IMAD.MOV.U32 R172, RZ, RZ, R150 ;  /* 0x000000ffffac7224 */ /* 0x000fe400078e0096 */
[C---:B------:R-:W-:Y:S01]  /*b9c0*/  FMUL.FTZ R42, R0.reuse, R174 ;  /* 0x000000ae002a7220 */ /* 0x040fe20000410000 */
[----:B------:R-:W-:Y:S01]  /*b9d0*/  MOV R174, R151 ;  /* 0x0000009700ae7202 */ /* 0x000fe20000000f00 */
[C---:B------:R-:W-:Y:S01]  /*b9e0*/  HMMA.16816.F32 R36, R184.reuse, R44, R36 ;  /* 0x0000002cb824723c */ /* 0x040fe20000001824 */
[----:B------:R-:W-:Y:S02]  /*b9f0*/  LDSM.16.MT88.4 R148, [R218+0x900] ;  /* 0x00090000da94783b */ /* 0x000fe40000004200 */
[----:B------:R-:W-:Y:S02]  /*ba00*/  FMUL.FTZ R43, R0, R175 ;  /* 0x000000af002b7220 */ /* 0x000fe40000410000 */
[----:B------:R-:W-:Y:S02]  /*ba10*/  IMAD.MOV.U32 R175, RZ, RZ, R147 ;  /* 0x000000ffffaf7224 */ /* 0x000fe400078e0093 */
[C---:B------:R-:W-:Y:S02]  /*ba20*/  FMUL.FTZ R45, R3.reuse, R177 ;  /* 0x000000b1032d7220 */ /* 0x040fe40000410000 */
[----:B------:R-:W-:Y:S01]  /*ba30*/  IMAD.MOV.U32 R177, RZ, RZ, R2 ;  /* 0x000000ffffb17224 */ /* 0x000fe200078e0002 */
[C---:B------:R-:W-:Y:S03]  /*ba40*/  HMMA.16816.F32 R40, R184.reuse, R46, R40 ;  /* 0x0000002eb828723c */ /* 0x040fe60000001828 */
[----:B------:R-:W-:Y:S02]  /*ba50*/  FFMA.FTZ R2, R190, c[0x0][0x2d0], -R188 ;  /* 0x0000b400be027a23 */ /* 0x000fe400000108bc */
[C---:B------:R-:W-:Y:S01]  /*ba60*/  FMUL.FTZ R44, R3.reuse, R176 ;  /* 0x000000b0032c7220 */ /* 0x040fe20000410000 */
[----:B------:R-:W-:Y:S01]  /*ba70*/  MOV R176, R144 ;  /* 0x0000009000b07202 */ /* 0x000fe20000000f00 */
[----:B------:R2:W-:Y:S01]  /*ba80*/  MUFU.EX2 R170, R2 ;  /* 0x0000000200aa7308 */ /* 0x0005e20000000800 */
[----:B------:R-:W3:Y:S01]  /*ba90*/  LDSM.16.MT88.4 R144, [R219+0x3100] ;  /* 0x00310000db90783b */ /* 0x000ee20000004200 */
[C---:B------:R-:W-:Y:S03]  /*baa0*/  FMUL.FTZ R46, R0.reuse, R178 ;  /* 0x000000b2002e7220 */ /* 0x040fe60000410000 */
[C---:B------:R-:W-:Y:S01]  /*bab0*/  FMUL.FTZ R47, R0.reuse, R179 ;  /* 0x000000b3002f7220 */ /* 0x040fe20000410000 */
[----:B------:R-:W-:Y:S01]  /*bac0*/  MOV R178, R134 ;  /* 0x0000008600b27202 */ /* 0x000fe20000000f00 */
[C---:B------:R-:W-:Y:S02]  /*bad0*/  FMUL.FTZ R54, R0.reuse, R54 ;  /* 0x0000003600367220 */ /* 0x040fe40000410000 */
[C---:B------:R-:W-:Y:S02]  /*bae0*/  FMUL.FTZ R55, R0.reuse, R55 ;  /* 0x0000003700377220 */ /* 0x040fe40000410000 */
[C---:B------:R-:W-:Y:S01]  /*baf0*/  FMUL.FTZ R58, R0.reuse, R58 ;  /* 0x0000003a003a7220 */ /* 0x040fe20000410000 */
[C---:B-1----:R-:W-:Y:S03]  /*bb00*/  HMMA.16816.F32 R44, R184.reuse, R136, R44 ;  /* 0x00000088b82c723c */ /* 0x042fe6000000182c */
[----:B------:R-:W-:Y:S02]  /*bb10*/  IMAD.MOV.U32 R179, RZ, RZ, R48 ;  /* 0x000000ffffb37224 */ /* 0x000fe400078e0030 */
[C---:B------:R-:W-:Y:S01]  /*bb20*/  FMUL.FTZ R48, R3.reuse, R180 ;  /* 0x000000b403307220 */ /* 0x040fe20000410000 */
[----:B------:R-:W-:Y:S01]  /*bb30*/  MOV R180, R49 ;  /* 0x0000003100b47202 */ /* 0x000fe20000000f00 */
[----:B------:R-:W-:Y:S02]  /*bb40*/  FMUL.FTZ R49, R3, R181 ;  /* 0x000000b503317220 */ /* 0x000fe40000410000 */
[----:B------:R-:W-:Y:S03]  /*bb50*/  IMAD.MOV.U32 R181, RZ, RZ, R50 ;  /* 0x000000ffffb57224 */ /* 0x000fe600078e0032 */
[----:B--2---:R-:W-:Y:S02]  /*bb60*/  FFMA.FTZ R2, R191, c[0x0][0x2d0], -R188 ;  /* 0x0000b400bf027a23 */ /* 0x004fe400000108bc */
[C---:B------:R-:W-:Y:S01]  /*bb70*/  FMUL.FTZ R50, R0.reuse, R182 ;  /* 0x000000b600327220 */ /* 0x040fe20000410000 */
[----:B------:R-:W-:Y:S01]  /*bb80*/  MOV R182, R51 ;  /* 0x0000003300b67202 */ /* 0x000fe20000000f00 */
[----:B------:R1:W2:Y:S01]  /*bb90*/  MUFU.EX2 R168, R2 ;  /* 0x0000000200a87308 */ /* 0x0002a20000000800 */
[C---:B------:R-:W-:Y:S02]  /*bba0*/  FMUL.FTZ R51, R0.reuse, R183 ;  /* 0x000000b700337220 */ /* 0x040fe40000410000 */
[C---:B------:R-:W-:Y:S02]  /*bbb0*/  FMUL.FTZ R59, R0.reuse, R59 ;  /* 0x0000003b003b7220 */ /* 0x040fe40000410000 */
[C---:B------:R-:W-:Y:S02]  /*bbc0*/  FMUL.FTZ R62, R0.reuse, R62 ;  /* 0x0000003e003e7220 */ /* 0x040fe40000410000 */
[C---:B------:R-:W-:Y:S01]  /*bbd0*/  FMUL.FTZ R63, R0.reuse, R63 ;  /* 0x0000003f003f7220 */ /* 0x040fe20000410000 */
[C---:B------:R-:W-:Y:S01]  /*bbe0*/  HMMA.16816.F32 R48, R184.reuse, R138, R48 ;  /* 0x0000008ab830723c */ /* 0x040fe20000001830 */
[----:B------:R-:W4:Y:S02]  /*bbf0*/  LDSM.16.MT88.4 R136, [R217+0x6100] ;  /* 0x00610000d988783b */ /* 0x000f240000004200 */
[C---:B------:R-:W-:Y:S02]  /*bc00*/  FMUL.FTZ R66, R0.reuse, R66 ;  /* 0x0000004200427220 */ /* 0x040fe40000410000 */
[C---:B------:R-:W-:Y:S02]  /*bc10*/  FMUL.FTZ R67, R0.reuse, R67 ;  /* 0x0000004300437220 */ /* 0x040fe40000410000 */
[C---:B------:R-:W-:Y:S01]  /*bc20*/  FMUL.FTZ R70, R0.reuse, R70 ;  /* 0x0000004600467220 */ /* 0x040fe20000410000 */
[C---:B------:R-:W-:Y:S04]  /*bc30*/  HMMA.16816.F32 R52, R184.reuse, R140, R52 ;  /* 0x0000008cb834723c */ /* 0x040fe80000001834 */
[C---:B------:R-:W-:Y:S02]  /*bc40*/  FMUL.FTZ R71, R0.reuse, R71 ;  /* 0x0000004700477220 */ /* 0x040fe40000410000 */
[----:B------:R-:W-:Y:S02]  /*bc50*/  FMUL.FTZ R74, R0, R74 ;  /* 0x0000004a004a7220 */ /* 0x000fe40000410000 */
[C---:B------:R-:W-:Y:S01]  /*bc60*/  HMMA.16816.F32 R56, R184.reuse, R142, R56 ;  /* 0x0000008eb838723c */ /* 0x040fe20000001838 */
[----:B------:R-:W2:Y:S03]  /*bc70*/  LDSM.16.MT88.4 R140, [R218+0x6100] ;  /* 0x00610000da8c783b */ /* 0x000ea60000004200 */
[----:B-1----:R-:W-:Y:S01]  /*bc80*/  FFMA.FTZ R2, R192, c[0x0][0x2d0], -R189 ;  /* 0x0000b400c0027a23 */ /* 0x002fe200000108bd */
[----:B------:R-:W-:Y:S01]  /*bc90*/  MOV R192, R175 ;  /* 0x000000af00c07202 */ /* 0x000fe20000000f00 */
[----:B------:R-:W-:Y:S02]  /*bca0*/  IMAD.MOV.U32 R175, RZ, RZ, R173 ;  /* 0x000000ffffaf7224 */ /* 0x000fe400078e00ad */
[C---:B---3--:R-:W-:Y:S01]  /*bcb0*/  HMMA.16816.F32 R60, R184.reuse, R144, R60 ;  /* 0x00000090b83c723c */ /* 0x048fe2000000183c */
[----:B------:R1:W-:Y:S03]  /*bcc0*/  MUFU.EX2 R169, R2 ;  /* 0x0000000200a97308 */ /* 0x0003e60000000800 */
[----:B------:R-:W-:Y:S02]  /*bcd0*/  IMAD.MOV.U32 R173, RZ, RZ, R156 ;  /* 0x000000ffffad7224 */ /* 0x000fe400078e009c */
[C---:B------:R-:W-:Y:S02]  /*bce0*/  FMUL.FTZ R75, R0.reuse, R75 ;  /* 0x0000004b004b7220 */ /* 0x040fe40000410000 */
[C---:B------:R-:W-:Y:S01]  /*bcf0*/  HMMA.16816.F32 R64, R184.reuse, R146, R64 ;  /* 0x00000092b840723c */ /* 0x040fe20000001840 */
[----:B------:R-:W3:Y:S03]  /*bd00*/  LDSM.16.MT88.4 R144, [R220+0x6100] ;  /* 0x00610000dc90783b */ /* 0x000ee60000004200 */
        /* <DEDUP_REMOVED lines=9> */
[--C-:B-1----:R-:W-:Y:S02]  /*bda0*/  FFMA.FTZ R2, R193, c[0x0][0x2d0], -R189.reuse ;  /* 0x0000b400c1027a23 */ /* 0x102fe400000108bd */
[C---:B------:R-:W-:Y:S02]  /*bdb0*/  FMUL.FTZ R90, R0.reuse, R90 ;  /* 0x0000005a005a7220 */ /* 0x040fe40000410000 */
[C---:B--2---:R-:W-:Y:S01]  /*bdc0*/  HMMA.16816.F32 R76, R184.reuse, R140, R76 ;  /* 0x0000008cb84c723c */ /* 0x044fe2000000184c */
[----:B------:R1:W2:Y:S03]  /*bdd0*/  MUFU.EX2 R171, R2 ;  /* 0x0000000200ab7308 */ /* 0x0002a60000000800 */
        /* <DEDUP_REMOVED lines=8> */
[----:B------:R-:W-:Y:S02]  /*be60*/  FMUL.FTZ R102, R0, R102 ;  /* 0x0000006600667220 */ /* 0x000fe40000410000 */
[C---:B------:R-:W-:Y:S01]  /*be70*/  HMMA.16816.F32 R88, R184.reuse, R146, R88 ;  /* 0x00000092b858723c */ /* 0x040fe20000001858 */
[----:B------:R-:W3:Y:S03]  /*be80*/  LDSM.16.MT88.4 R144, [R218+0x9100] ;  /* 0x00910000da90783b */ /* 0x000ee60000004200 */
[--C-:B-1----:R-:W-:Y:S01]  /*be90*/  FFMA.FTZ R2, R194, c[0x0][0x2d0], -R188.reuse ;  /* 0x0000b400c2027a23 */ /* 0x102fe200000108bc */
[----:B------:R-:W-:Y:S01]  /*bea0*/  MOV R194, R179 ;  /* 0x000000b300c27202 */ /* 0x000fe20000000f00 */
[C---:B------:R-:W-:Y:S01]  /*beb0*/  FMUL.FTZ R103, R0.reuse, R103 ;  /* 0x0000006700677220 */ /* 0x040fe20000410000 */
[----:B------:R-:W-:Y:S01]  /*bec0*/  MOV R179, R252 ;  /* 0x000000fc00b37202 */ /* 0x000fe20000000f00 */
[----:B------:R1:W-:Y:S01]  /*bed0*/  MUFU.EX2 R162, R2 ;  /* 0x0000000200a27308 */ /* 0x0003e20000000800 */
        /* <DEDUP_REMOVED lines=8> */
[C---:B--2---:R-:W-:Y:S04]  /*bf60*/  HMMA.16816.F32 R100, R184.reuse, R140, R100 ;  /* 0x0000008cb864723c */ /* 0x044fe80000001864 */
[C---:B------:R-:W-:Y:S02]  /*bf70*/  FMUL.FTZ R112, R3.reuse, R112 ;  /* 0x0000007003707220 */ /* 0x040fe40000410000 */
[----:B------:R-:W-:Y:S02]  /*bf80*/  FMUL.FTZ R113, R3, R113 ;  /* 0x0000007103717220 */ /* 0x000fe40000410000 */
[C---:B------:R-:W-:Y:S01]  /*bf90*/  HMMA.16816.F32 R104, R184.reuse, R142, R104 ;  /* 0x0000008eb868723c */ /* 0x040fe20000001868 */
[----:B------:R-:W2:Y:S03]  /*bfa0*/  LDSM.16.MT88.4 R140, [R219+0x9100] ;  /* 0x00910000db8c783b */ /* 0x000ea60000004200 */
[----:B-1----:R-:W-:Y:S01]  /*bfb0*/  FFMA.FTZ R2, R195, c[0x0][0x2d0], -R188 ;  /* 0x0000b400c3027a23 */ /* 0x002fe200000108bc */
[----:B------:R-:W-:Y:S01]  /*bfc0*/  MOV R195, R181 ;  /* 0x000000b500c37202 */ /* 0x000fe20000000f00 */
[C---:B------:R-:W-:Y:S02]  /*bfd0*/  FMUL.FTZ R114, R0.reuse, R114 ;  /* 0x0000007200727220 */ /* 0x040fe40000410000 */
[C---:B---3--:R-:W-:Y:S01]  /*bfe0*/  HMMA.16816.F32 R108, R184.reuse, R144, R108 ;  /* 0x00000090b86c723c */ /* 0x048fe2000000186c */
[----:B------:R1:W3:Y:S03]  /*bff0*/  MUFU.EX2 R134, R2 ;  /* 0x0000000200867308 */ /* 0x0002e60000000800 */
[C---:B------:R-:W-:Y:S02]  /*c000*/  FMUL.FTZ R115, R0.reuse, R115 ;  /* 0x0000007300737220 */ /* 0x040fe40000410000 */
[C---:B------:R-:W-:Y:S02]  /*c010*/  FMUL.FTZ R116, R3.reuse, R116 ;  /* 0x0000007403747220 */ /* 0x040fe40000410000 */
[C---:B------:R-:W-:Y:S03]  /*c020*/  FMUL.FTZ R117, R3.reuse, R117 ;  /* 0x0000007503757220 */ /* 0x040fe60000410000 */
[C---:B------:R-:W-:Y:S01]  /*c030*/  HMMA.16816.F32 R112, R184.reuse, R146, R112 ;  /* 0x00000092b870723c */ /* 0x040fe20000001870 */
[----:B------:R-:W2:Y:S02]  /*c040*/  LDSM.16.MT88.4 R144, [R217+0x900] ;  /* 0x00090000d990783b */ /* 0x000ea40000004200 */
[C---:B------:R-:W-:Y:S02]  /*c050*/  FMUL.FTZ R118, R0.reuse, R118 ;  /* 0x0000007600767220 */ /* 0x040fe40000410000 */
[----:B------:R-:W-:Y:S02]  /*c060*/  FMUL.FTZ R119, R0, R119 ;  /* 0x0000007700777220 */ /* 0x000fe40000410000 */
[C---:B------:R-:W-:Y:S02]  /*c070*/  FMUL.FTZ R120, R3.reuse, R120 ;  /* 0x0000007803787220 */ /* 0x040fe40000410000 */
[C---:B------:R-:W-:Y:S03]  /*c080*/  FMUL.FTZ R121, R3.reuse, R121 ;  /* 0x0000007903797220 */ /* 0x040fe60000410000 */
[C---:B----4-:R-:W-:Y:S03]  /*c090*/  HMMA.16816.F32 R116, R184.reuse, R136, R116 ;  /* 0x00000088b874723c */ /* 0x050fe60000001874 */
[--C-:B-1----:R-:W-:Y:S01]  /*c0a0*/  FFMA.FTZ R2, R196, c[0x0][0x2d0], -R189.reuse ;  /* 0x0000b400c4027a23 */ /* 0x102fe200000108bd */
[----:B------:R-:W-:Y:S01]  /*c0b0*/  MOV R196, R210 ;  /* 0x000000d200c47202 */ /* 0x000fe20000000f00 */
[C---:B------:R-:W-:Y:S02]  /*c0c0*/  FMUL.FTZ R122, R0.reuse, R122 ;  /* 0x0000007a007a7220 */ /* 0x040fe40000410000 */
[----:B------:R1:W-:Y:S01]  /*c0d0*/  MUFU.EX2 R163, R2 ;  /* 0x0000000200a37308 */ /* 0x0003e20000000800 */
[----:B------:R-:W-:Y:S01]  /*c0e0*/  FMUL.FTZ R123, R0, R123 ;  /* 0x0000007b007b7220 */ /* 0x000fe20000410000 */
[----:B------:R-:W-:Y:S03]  /*c0f0*/  F2FP.PACK_AB R136, R168, R170 ;  /* 0x000000aaa888723e */ /* 0x000fe600000000ff */
[----:B------:R-:W-:Y:S01]  /*c100*/  FMUL.FTZ R124, R3, R124 ;  /* 0x0000007c037c7220 */ /* 0x000fe20000410000 */
[----:B------:R-:W-:Y:S01]  /*c110*/  F2FP.PACK_AB R137, R171, R169 ;  /* 0x000000a9ab89723e */ /* 0x000fe200000000ff */
[C---:B------:R-:W-:Y:S01]  /*c120*/  FMUL.FTZ R125, R3.reuse, R125 ;  /* 0x0000007d037d7220 */ /* 0x040fe20000410000 */
[C---:B------:R-:W-:Y:S03]  /*c130*/  HMMA.16816.F32 R120, R184.reuse, R138, R120 ;  /* 0x0000008ab878723c */ /* 0x040fe60000001878 */
[C---:B------:R-:W-:Y:S02]  /*c140*/  FMUL.FTZ R126, R0.reuse, R126 ;  /* 0x0000007e007e7220 */ /* 0x040fe40000410000 */
[----:B------:R-:W-:Y:S02]  /*c150*/  FMUL.FTZ R127, R0, R127 ;  /* 0x0000007f007f7220 */ /* 0x000fe40000410000 */
[C---:B------:R-:W-:Y:S01]  /*c160*/  FMUL.FTZ R128, R3.reuse, R128 ;  /* 0x0000008003807220 */ /* 0x040fe20000410000 */
[----:B---3--:R-:W-:Y:S01]  /*c170*/  F2FP.PACK_AB R138, R134, R162 ;  /* 0x000000a2868a723e */ /* 0x008fe200000000ff */
[----:B------:R-:W-:Y:S03]  /*c180*/  FMUL.FTZ R129, R3, R129 ;  /* 0x0000008103817220 */ /* 0x000fe60000410000 */
[C---:B--2---:R-:W-:Y:S03]  /*c190*/  HMMA.16816.F32 R124, R184.reuse, R140, R124 ;  /* 0x0000008cb87c723c */ /* 0x044fe6000000187c */
[C---:B------:R-:W-:Y:S02]  /*c1a0*/  FMUL.FTZ R130, R0.reuse, R130 ;  /* 0x0000008200827220 */ /* 0x040fe40000410000 */
[----:B-1----:R-:W-:Y:S01]  /*c1b0*/  FFMA.FTZ R2, R197, c[0x0][0x2d0], -R189 ;  /* 0x0000b400c5027a23 */ /* 0x002fe200000108bd */
[----:B------:R-:W-:Y:S01]  /*c1c0*/  MOV R197, R177 ;  /* 0x000000b100c57202 */ /* 0x000fe20000000f00 */
[----:B------:R-:W-:Y:S02]  /*c1d0*/  FMUL.FTZ R131, R0, R131 ;  /* 0x0000008300837220 */ /* 0x000fe40000410000 */
[----:B------:R1:W2:Y:S03]  /*c1e0*/  MUFU.EX2 R164, R2 ;  /* 0x0000000200a47308 */ /* 0x0002a60000000800 */
[----:B------:R-:W-:Y:S02]  /*c1f0*/  IMAD.MOV.U32 R177, RZ, RZ, R158 ;  /* 0x000000ffffb17224 */ /* 0x000fe400078e009e */
[----:B------:R-:W-:Y:S01]  /*c200*/  HMMA.16816.F32 R128, R184, R142, R128 ;  /* 0x0000008eb880723c */ /* 0x000fe20000001880 */
[----:B------:R-:W3:Y:S02]  /*c210*/  LDSM.16.MT88.4 R140, [R219+0x900] ;  /* 0x00090000db8c783b */ /* 0x000ee40000004200 */
[----:B------:R-:W-:Y:S01]  /*c220*/  IMAD.MOV.U32 R193, RZ, RZ, R178 ;  /* 0x000000ffffc17224 */ /* 0x000fe200078e00b2 */
[----:B------:R-:W-:Y:S01]  /*c230*/  MOV R178, R157 ;  /* 0x0000009d00b27202 */ /* 0x000fe20000000f00 */
[----:B------:R-:W-:Y:S01]  /*c240*/  IMAD.MOV.U32 R191, RZ, RZ, R176 ;  /* 0x000000ffffbf7224 */ /* 0x000fe200078e00b0 */
[----:B------:R-:W-:Y:S01]  /*c250*/  MOV R176, R159 ;  /* 0x0000009f00b07202 */ /* 0x000fe20000000f00 */
[----:B------:R-:W-:Y:S02]  /*c260*/  IMAD.MOV.U32 R185, RZ, RZ, R180 ;  /* 0x000000ffffb97224 */ /* 0x000fe400078e00b4 */
[----:B------:R-:W-:Y:S01]  /*c270*/  IMAD.MOV.U32 R184, RZ, RZ, R182 ;  /* 0x000000ffffb87224 */ /* 0x000fe200078e00b6 */
[----:B------:R-:W-:Y:S02]  /*c280*/  LDSM.16.MT88.4 R156, [R218+0x3900] ;  /* 0x00390000da9c783b */ /* 0x000fe40000004200 */
[----:B------:R-:W-:Y:S02]  /*c290*/  IMAD.MOV.U32 R190, RZ, RZ, R215 ;  /* 0x000000ffffbe7224 */ /* 0x000fe400078e00d7 */
[--C-:B-1----:R-:W-:Y:S01]  /*c2a0*/  FFMA.FTZ R2, R198, c[0x0][0x2d0], -R188.reuse ;  /* 0x0000b400c6027a23 */ /* 0x102fe200000108bc */
[----:B--2---:R-:W-:Y:S01]  /*c2b0*/  F2FP.PACK_AB R139, R164, R163 ;  /* 0x000000a3a48b723e */ /* 0x004fe200000000ff */
[----:B------:R-:W-:Y:S02]  /*c2c0*/  IMAD.MOV.U32 R198, RZ, RZ, R209 ;  /* 0x000000ffffc67224 */ /* 0x000fe400078e00d1 */
[----:B------:R1:W-:Y:S04]  /*c2d0*/  MUFU.EX2 R180, R2 ;  /* 0x0000000200b47308 */ /* 0x0003e80000000800 */
[C---:B------:R-:W-:Y:S08]  /*c2e0*/  HMMA.16816.F32 R4, R136.reuse, R144, R4 ;  /* 0x000000908804723c */ /* 0x040ff00000001804 */
[C---:B------:R-:W-:Y:S01]  /*c2f0*/  HMMA.16816.F32 R8, R136.reuse, R146, R8 ;  /* 0x000000928808723c */ /* 0x040fe20000001808 */
[----:B------:R-:W2:Y:S07]  /*c300*/  LDSM.16.MT88.4 R144, [R217+0x3900] ;  /* 0x00390000d990783b */ /* 0x000eae0000004200 */
[C---:B------:R-:W-:Y:S04]  /*c310*/  HMMA.16816.F32 R12, R136.reuse, R148, R12 ;  /* 0x00000094880c723c */ /* 0x040fe8000000180c */
[--C-:B-1----:R-:W-:Y:S04]  /*c320*/  FFMA.FTZ R2, R199, c[0x0][0x2d0], -R188.reuse ;  /* 0x0000b400c7027a23 */ /* 0x102fe800000108bc */
[C---:B------:R-:W-:Y:S01]  /*c330*/  HMMA.16816.F32 R16, R136.reuse, R150, R16 ;  /* 0x000000968810723c */ /* 0x040fe20000001810 */
[----:B------:R1:W4:Y:S01]  /*c340*/  MUFU.EX2 R182, R2 ;  /* 0x0000000200b67308 */ /* 0x0003220000000800 */
[----:B------:R-:W4:Y:S06]  /*c350*/  LDSM.16.MT88.4 R148, [R220+0x3900] ;  /* 0x00390000dc94783b */ /* 0x000f2c0000004200 */
[C---:B------:R-:W-:Y:S08]  /*c360*/  HMMA.16816.F32 R20, R136.reuse, R152, R20 ;  /* 0x000000988814723c */ /* 0x040ff00000001814 */
[C---:B------:R-:W-:Y:S01]  /*c370*/  HMMA.16816.F32 R24, R136.reuse, R154, R24 ;  /* 0x0000009a8818723c */ /* 0x040fe20000001818 */
[----:B------:R-:W4:Y:S07]  /*c380*/  LDSM.16.MT88.4 R152, [R219+0x3900] ;  /* 0x00390000db98783b */ /* 0x000f2e0000004200 */
[C---:B---3--:R-:W-:Y:S04]  /*c390*/  HMMA.16816.F32 R28, R136.reuse, R140, R28 ;  /* 0x0000008c881c723c */ /* 0x048fe8000000181c */
[--C-:B-1----:R-:W-:Y:S04]  /*c3a0*/  FFMA.FTZ R2, R200, c[0x0][0x2d0], -R189.reuse ;  /* 0x0000b400c8027a23 */ /* 0x102fe800000108bd */
[C---:B------:R-:W-:Y:S01]  /*c3b0*/  HMMA.16816.F32 R32, R136.reuse, R142, R32 ;  /* 0x0000008e8820723c */ /* 0x040fe20000001820 */
[----:B------:R1:W-:Y:S01]  /*c3c0*/  MUFU.EX2 R181, R2 ;  /* 0x0000000200b57308 */ /* 0x0003e20000000800 */
[----:B------:R-:W3:Y:S06]  /*c3d0*/  LDSM.16.MT88.4 R140, [R217+0x6900] ;  /* 0x00690000d98c783b */ /* 0x000eec0000004200 */
[C---:B--2---:R-:W-:Y:S08]  /*c3e0*/  HMMA.16816.F32 R36, R136.reuse, R144, R36 ;  /* 0x000000908824723c */ /* 0x044ff00000001824 */
[C---:B------:R-:W-:Y:S01]  /*c3f0*/  HMMA.16816.F32 R40, R136.reuse, R146, R40 ;  /* 0x000000928828723c */ /* 0x040fe20000001828 */
[----:B------:R-:W2:Y:S07]  /*c400*/  LDSM.16.MT88.4 R144, [R218+0x6900] ;  /* 0x00690000da90783b */ /* 0x000eae0000004200 */
[C---:B------:R-:W-:Y:S04]  /*c410*/  HMMA.16816.F32 R44, R136.reuse, R156, R44 ;  /* 0x0000009c882c723c */ /* 0x040fe8000000182c */
[--C-:B-1----:R-:W-:Y:S04]  /*c420*/  FFMA.FTZ R2, R201, c[0x0][0x2d0], -R189.reuse ;  /* 0x0000b400c9027a23 */ /* 0x102fe800000108bd */
[C---:B------:R-:W-:Y:S01]  /*c430*/  HMMA.16816.F32 R48, R136.reuse, R158, R48 ;  /* 0x0000009e8830723c */ /* 0x040fe20000001830 */
[----:B------:R1:W1:Y:S01]  /*c440*/  MUFU.EX2 R183, R2 ;  /* 0x0000000200b77308 */ /* 0x0002620000000800 */
[----:B------:R-:W2:Y:S06]  /*c450*/  LDSM.16.MT88.4 R156, [R220+0x6900] ;  /* 0x00690000dc9c783b */ /* 0x000eac0000004200 */
[C---:B----4-:R-:W-:Y:S08]  /*c460*/  HMMA.16816.F32 R52, R136.reuse, R148, R52 ;  /* 0x000000948834723c */ /* 0x050ff00000001834 */
[C---:B------:R-:W-:Y:S01]  /*c470*/  HMMA.16816.F32 R56, R136.reuse, R150, R56 ;  /* 0x000000968838723c */ /* 0x040fe20000001838 */
[----:B------:R-:W4:Y:S07]  /*c480*/  LDSM.16.MT88.4 R148, [R219+0x6900] ;  /* 0x00690000db94783b */ /* 0x000f2e0000004200 */
[C---:B------:R-:W-:Y:S04]  /*c490*/  HMMA.16816.F32 R60, R136.reuse, R152, R60 ;  /* 0x00000098883c723c */ /* 0x040fe8000000183c */
[--C-:B-1----:R-:W-:Y:S04]  /*c4a0*/  FFMA.FTZ R2, R202, c[0x0][0x2d0], -R188.reuse ;  /* 0x0000b400ca027a23 */ /* 0x102fe800000108bc */
[C---:B------:R-:W-:Y:S01]  /*c4b0*/  HMMA.16816.F32 R64, R136.reuse, R154, R64 ;  /* 0x0000009a8840723c */ /* 0x040fe20000001840 */
[----:B------:R1:W-:Y:S01]  /*c4c0*/  MUFU.EX2 R187, R2 ;  /* 0x0000000200bb7308 */ /* 0x0003e20000000800 */
[----:B------:R-:W-:Y:S06]  /*c4d0*/  LDSM.16.MT88.4 R152, [R220+0x9900] ;  /* 0x00990000dc98783b */ /* 0x000fec0000004200 */
[C---:B---3--:R-:W-:Y:S08]  /*c4e0*/  HMMA.16816.F32 R68, R136.reuse, R140, R68 ;  /* 0x0000008c8844723c */ /* 0x048ff00000001844 */
[C---:B------:R-:W-:Y:S01]  /*c4f0*/  HMMA.16816.F32 R72, R136.reuse, R142, R72 ;  /* 0x0000008e8848723c */ /* 0x040fe20000001848 */
[----:B------:R-:W3:Y:S07]  /*c500*/  LDSM.16.MT88.4 R140, [R217+0x9900] ;  /* 0x00990000d98c783b */ /* 0x000eee0000004200 */
[C---:B--2---:R-:W-:Y:S04]  /*c510*/  HMMA.16816.F32 R76, R136.reuse, R144, R76 ;  /* 0x00000090884c723c */ /* 0x044fe8000000184c */
[--C-:B-1----:R-:W-:Y:S04]  /*c520*/  FFMA.FTZ R2, R203, c[0x0][0x2d0], -R188.reuse ;  /* 0x0000b400cb027a23 */ /* 0x102fe800000108bc */
[C---:B------:R-:W-:Y:S01]  /*c530*/  HMMA.16816.F32 R80, R136.reuse, R146, R80 ;  /* 0x000000928850723c */ /* 0x040fe20000001850 */
[----:B------:R1:W2:Y:S01]  /*c540*/  MUFU.EX2 R186, R2 ;  /* 0x0000000200ba7308 */ /* 0x0002a20000000800 */
[----:B------:R-:W2:Y:S06]  /*c550*/  LDSM.16.MT88.4 R144, [R218+0x9900] ;  /* 0x00990000da90783b */ /* 0x000eac0000004200 */
[C---:B------:R-:W-:Y:S08]  /*c560*/  HMMA.16816.F32 R84, R136.reuse, R156, R84 ;  /* 0x0000009c8854723c */ /* 0x040ff00000001854 */
[C---:B------:R-:W-:Y:S01]  /*c570*/  HMMA.16816.F32 R88, R136.reuse, R158, R88 ;  /* 0x0000009e8858723c */ /* 0x040fe20000001858 */
[----:B------:R-:W2:Y:S07]  /*c580*/  LDSM.16.MT88.4 R156, [R219+0x9900] ;  /* 0x00990000db9c783b */ /* 0x000eae0000004200 */
[C---:B----4-:R-:W-:Y:S04]  /*c590*/  HMMA.16816.F32 R92, R136.reuse, R148, R92 ;  /* 0x00000094885c723c */ /* 0x050fe8000000185c */
        /* <DEDUP_REMOVED lines=11> */
[----:B------:R-:W4:Y:S06]  /*c650*/  LDSM.16.MT88.4 R144, [R220+0x1100] ;  /* 0x00110000dc90783b */ /* 0x000f2c0000004200 */
[C---:B------:R-:W-:Y:S08]  /*c660*/  HMMA.16816.F32 R116, R136.reuse, R152, R116 ;  /* 0x000000988874723c */ /* 0x040ff00000001874 */
[C---:B------:R-:W-:Y:S01]  /*c670*/  HMMA.16816.F32 R120, R136.reuse, R154, R120 ;  /* 0x0000009a8878723c */ /* 0x040fe20000001878 */
[----:B------:R-:W4:Y:S07]  /*c680*/  LDSM.16.MT88.4 R152, [R219+0x1100] ;  /* 0x00110000db98783b */ /* 0x000f2e0000004200 */
[C---:B------:R-:W-:Y:S04]  /*c690*/  HMMA.16816.F32 R124, R136.reuse, R156, R124 ;  /* 0x0000009c887c723c */ /* 0x040fe8000000187c */
[--C-:B-1----:R-:W-:Y:S04]  /*c6a0*/  FFMA.FTZ R2, R206, c[0x0][0x2d0], -R188.reuse ;  /* 0x0000b400ce027a23 */ /* 0x102fe800000108bc */
[----:B------:R-:W-:Y:S01]  /*c6b0*/  HMMA.16816.F32 R128, R136, R158, R128 ;  /* 0x0000009e8880723c */ /* 0x000fe20000001880 */
[----:B------:R1:W-:Y:S01]  /*c6c0*/  MUFU.EX2 R210, R2 ;  /* 0x0000000200d27308 */ /* 0x0003e20000000800 */
[----:B------:R-:W-:Y:S05]  /*c6d0*/  LDSM.16.MT88.4 R156, [R218+0x4100] ;  /* 0x00410000da9c783b */ /* 0x000fea0000004200 */
[----:B------:R-:W-:Y:S02]  /*c6e0*/  F2FP.PACK_AB R136, R182, R180 ;  /* 0x000000b4b688723e */ /* 0x000fe400000000ff */
[----:B------:R-:W-:Y:S03]  /*c6f0*/  F2FP.PACK_AB R137, R183, R181 ;  /* 0x000000b5b789723e */ /* 0x000fe600000000ff */
[-C--:B------:R-:W-:Y:S02]  /*c700*/  F2FP.PACK_AB R138, R186, R187.reuse ;  /* 0x000000bbba8a723e */ /* 0x080fe400000000ff */
[----:B--2---:R-:W-:Y:S07]  /*c710*/  F2FP.PACK_AB R139, R215, R252 ;  /* 0x000000fcd78b723e */ /* 0x004fee00000000ff */
[C---:B---3--:R-:W-:Y:S03]  /*c720*/  HMMA.16816.F32 R4, R136.reuse, R140, R4 ;  /* 0x0000008c8804723c */ /* 0x048fe60000001804 */
[----:B-1----:R-:W-:Y:S05]  /*c730*/  FFMA.FTZ R2, R207, c[0x0][0x2d0], -R188 ;  /* 0x0000b400cf027a23 */ /* 0x002fea00000108bc */
[C---:B------:R-:W-:Y:S01]  /*c740*/  HMMA.16816.F32 R8, R136.reuse, R142, R8 ;  /* 0x0000008e8808723c */ /* 0x040fe20000001808 */
[----:B------:R1:W2:Y:S01]  /*c750*/  MUFU.EX2 R209, R2 ;  /* 0x0000000200d17308 */ /* 0x0002a20000000800 */
[----:B------:R-:W3:Y:S06]  /*c760*/  LDSM.16.MT88.4 R140, [R217+0x4100] ;  /* 0x00410000d98c783b */ /* 0x000eec0000004200 */
[C---:B------:R-:W-:Y:S08]  /*c770*/  HMMA.16816.F32 R12, R136.reuse, R148, R12 ;  /* 0x00000094880c723c */ /* 0x040ff0000000180c */
[C---:B------:R-:W-:Y:S01]  /*c780*/  HMMA.16816.F32 R16, R136.reuse, R150, R16 ;  /* 0x000000968810723c */ /* 0x040fe20000001810 */
[----:B------:R-:W2:Y:S07]  /*c790*/  LDSM.16.MT88.4 R148, [R220+0x4100] ;  /* 0x00410000dc94783b */ /* 0x000eae0000004200 */
[C---:B----4-:R-:W-:Y:S04]  /*c7a0*/  HMMA.16816.F32 R20, R136.reuse, R144, R20 ;  /* 0x000000908814723c */ /* 0x050fe80000001814 */
[--C-:B-1----:R-:W-:Y:S04]  /*c7b0*/  FFMA.FTZ R2, R208, c[0x0][0x2d0], -R189.reuse ;  /* 0x0000b400d0027a23 */ /* 0x102fe800000108bd */
[C---:B------:R-:W-:Y:S01]  /*c7c0*/  HMMA.16816.F32 R24, R136.reuse, R146, R24 ;  /* 0x000000928818723c */ /* 0x040fe20000001818 */
[----:B------:R1:W-:Y:S01]  /*c7d0*/  MUFU.EX2 R208, R2 ;  /* 0x0000000200d07308 */ /* 0x0003e20000000800 */
[----:B------:R-:W4:Y:S06]  /*c7e0*/  LDSM.16.MT88.4 R144, [R219+0x4100] ;  /* 0x00410000db90783b */ /* 0x000f2c0000004200 */
[C---:B------:R-:W-:Y:S08]  /*c7f0*/  HMMA.16816.F32 R28, R136.reuse, R152, R28 ;  /* 0x00000098881c723c */ /* 0x040ff0000000181c */
[C---:B------:R-:W-:Y:S01]  /*c800*/  HMMA.16816.F32 R32, R136.reuse, R154, R32 ;  /* 0x0000009a8820723c */ /* 0x040fe20000001820 */
[----:B------:R-:W-:Y:S07]  /*c810*/  LDSM.16.MT88.4 R152, [R218+0x7100] ;  /* 0x00710000da98783b */ /* 0x000fee0000004200 */
[C---:B---3--:R-:W-:Y:S04]  /*c820*/  HMMA.16816.F32 R36, R136.reuse, R140, R36 ;  /* 0x0000008c8824723c */ /* 0x048fe80000001824 */
[----:B-1----:R-:W-:Y:S02]  /*c830*/  FFMA.FTZ R2, R211, c[0x0][0x2d0], -R189 ;  /* 0x0000b400d3027a23 */ /* 0x002fe400000108bd */
[----:B------:R-:W-:Y:S02]  /*c840*/  IMAD.MOV.U32 R211, RZ, RZ, R186 ;  /* 0x000000ffffd37224 */ /* 0x000fe400078e00ba */
[C---:B------:R-:W-:Y:S01]  /*c850*/  HMMA.16816.F32 R40, R136.reuse, R142, R40 ;  /* 0x0000008e8828723c */ /* 0x040fe20000001828 */
[----:B------:R1:W3:Y:S01]  /*c860*/  MUFU.EX2 R207, R2 ;  /* 0x0000000200cf7308 */ /* 0x0002e20000000800 */
[----:B------:R-:W3:Y:S06]  /*c870*/  LDSM.16.MT88.4 R140, [R217+0x7100] ;  /* 0x00710000d98c783b */ /* 0x000eec0000004200 */
[C---:B------:R-:W-:Y:S08]  /*c880*/  HMMA.16816.F32 R44, R136.reuse, R156, R44 ;  /* 0x0000009c882c723c */ /* 0x040ff0000000182c */
[C---:B------:R-:W-:Y:S01]  /*c890*/  HMMA.16816.F32 R48, R136.reuse, R158, R48 ;  /* 0x0000009e8830723c */ /* 0x040fe20000001830 */
[----:B------:R-:W3:Y:S07]  /*c8a0*/  LDSM.16.MT88.4 R156, [R220+0x7100] ;  /* 0x00710000dc9c783b */ /* 0x000eee0000004200 */
[C---:B--2---:R-:W-:Y:S04]  /*c8b0*/  HMMA.16816.F32 R52, R136.reuse, R148, R52 ;  /* 0x000000948834723c */ /* 0x044fe80000001834 */
[--C-:B-1----:R-:W-:Y:S01]  /*c8c0*/  FFMA.FTZ R2, R212, c[0x0][0x2d0], -R188.reuse ;  /* 0x0000b400d4027a23 */ /* 0x102fe200000108bc */
[----:B------:R-:W-:Y:S03]  /*c8d0*/  MOV R212, R187 ;  /* 0x000000bb00d47202 */ /* 0x000fe60000000f00 */
[C---:B------:R-:W-:Y:S01]  /*c8e0*/  HMMA.16816.F32 R56, R136.reuse, R150, R56 ;  /* 0x000000968838723c */ /* 0x040fe20000001838 */
[----:B------:R1:W-:Y:S01]  /*c8f0*/  MUFU.EX2 R206, R2 ;  /* 0x0000000200ce7308 */ /* 0x0003e20000000800 */
[----:B------:R-:W2:Y:S06]  /*c900*/  LDSM.16.MT88.4 R148, [R219+0x7100] ;  /* 0x00710000db94783b */ /* 0x000eac0000004200 */
[C---:B----4-:R-:W-:Y:S08]  /*c910*/  HMMA.16816.F32 R60, R136.reuse, R144, R60 ;  /* 0x00000090883c723c */ /* 0x050ff0000000183c */
[C---:B------:R-:W-:Y:S01]  /*c920*/  HMMA.16816.F32 R64, R136.reuse, R146, R64 ;  /* 0x000000928840723c */ /* 0x040fe20000001840 */
[----:B------:R-:W-:Y:S07]  /*c930*/  LDSM.16.MT88.4 R144, [R218+0xa100] ;  /* 0x00a10000da90783b */ /* 0x000fee0000004200 */
[C---:B---3--:R-:W-:Y:S04]  /*c940*/  HMMA.16816.F32 R68, R136.reuse, R140, R68 ;  /* 0x0000008c8844723c */ /* 0x048fe80000001844 */
[--C-:B-1----:R-:W-:Y:S02]  /*c950*/  FFMA.FTZ R2, R213, c[0x0][0x2d0], -R188.reuse ;  /* 0x0000b400d5027a23 */ /* 0x102fe400000108bc */
[----:B------:R-:W-:Y:S02]  /*c960*/  IMAD.MOV.U32 R213, RZ, RZ, R183 ;  /* 0x000000ffffd57224 */ /* 0x000fe400078e00b7 */
[C---:B------:R-:W-:Y:S01]  /*c970*/  HMMA.16816.F32 R72, R136.reuse, R142, R72 ;  /* 0x0000008e8848723c */ /* 0x040fe20000001848 */
[----:B------:R1:W3:Y:S01]  /*c980*/  MUFU.EX2 R205, R2 ;  /* 0x0000000200cd7308 */ /* 0x0002e20000000800 */
[----:B------:R-:W4:Y:S06]  /*c990*/  LDSM.16.MT88.4 R140, [R217+0xa100] ;  /* 0x00a10000d98c783b */ /* 0x000f2c0000004200 */
[C---:B------:R-:W-:Y:S08]  /*c9a0*/  HMMA.16816.F32 R76, R136.reuse, R152, R76 ;  /* 0x00000098884c723c */ /* 0x040ff0000000184c */
[C---:B------:R-:W-:Y:S01]  /*c9b0*/  HMMA.16816.F32 R80, R136.reuse, R154, R80 ;  /* 0x0000009a8850723c */ /* 0x040fe20000001850 */
[----:B------:R-:W3:Y:S07]  /*c9c0*/  LDSM.16.MT88.4 R152, [R220+0xa100] ;  /* 0x00a10000dc98783b */ /* 0x000eee0000004200 */
[C---:B------:R-:W-:Y:S04]  /*c9d0*/  HMMA.16816.F32 R84, R136.reuse, R156, R84 ;  /* 0x0000009c8854723c */ /* 0x040fe80000001854 */
[--C-:B-1----:R-:W-:Y:S01]  /*c9e0*/  FFMA.FTZ R2, R214, c[0x0][0x2d0], -R189.reuse ;  /* 0x0000b400d6027a23 */ /* 0x102fe200000108bd */
[----:B------:R-:W-:Y:S03]  /*c9f0*/  MOV R214, R182 ;  /* 0x000000b600d67202 */ /* 0x000fe60000000f00 */
[C---:B------:R-:W-:Y:S01]  /*ca00*/  HMMA.16816.F32 R88, R136.reuse, R158, R88 ;  /* 0x0000009e8858723c */ /* 0x040fe20000001858 */
[----:B------:R1:W-:Y:S01]  /*ca10*/  MUFU.EX2 R204, R2 ;  /* 0x0000000200cc7308 */ /* 0x0003e20000000800 */
[----:B------:R-:W-:Y:S06]  /*ca20*/  LDSM.16.MT88.4 R156, [R218+0x1900] ;  /* 0x00190000da9c783b */ /* 0x000fec0000004200 */
[C---:B--2---:R-:W-:Y:S08]  /*ca30*/  HMMA.16816.F32 R92, R136.reuse, R148, R92 ;  /* 0x00000094885c723c */ /* 0x044ff0000000185c */
[C---:B------:R-:W-:Y:S01]  /*ca40*/  HMMA.16816.F32 R96, R136.reuse, R150, R96 ;  /* 0x000000968860723c */ /* 0x040fe20000001860 */
[----:B------:R-:W2:Y:S07]  /*ca50*/  LDSM.16.MT88.4 R148, [R219+0xa100] ;  /* 0x00a10000db94783b */ /* 0x000eae0000004200 */
[C---:B----4-:R-:W-:Y:S04]  /*ca60*/  HMMA.16816.F32 R100, R136.reuse, R140, R100 ;  /* 0x0000008c8864723c */ /* 0x050fe80000001864 */
[----:B-1----:R-:W-:Y:S04]  /*ca70*/  FFMA.FTZ R2, R198, c[0x0][0x2d0], -R189 ;  /* 0x0000b400c6027a23 */ /* 0x002fe800000108bd */
        /* <DEDUP_REMOVED lines=10> */
[----:B------:R-:W-:Y:S06]  /*cb20*/  LDSM.16.MT88.4 R152, [R218+0x4900] ;  /* 0x00490000da98783b */ /* 0x000fec0000004200 */
[C---:B--2---:R-:W-:Y:S08]  /*cb30*/  HMMA.16816.F32 R124, R136.reuse, R148, R124 ;  /* 0x00000094887c723c */ /* 0x044ff0000000187c */
[----:B------:R-:W-:Y:S01]  /*cb40*/  HMMA.16816.F32 R128, R136, R150, R128 ;  /* 0x000000968880723c */ /* 0x000fe20000001880 */
[----:B------:R-:W2:Y:S06]  /*cb50*/  LDSM.16.MT88.4 R148, [R219+0x1900] ;  /* 0x00190000db94783b */ /* 0x000eac0000004200 */
[----:B------:R-:W-:Y:S01]  /*cb60*/  F2FP.PACK_AB R136, R209, R210 ;  /* 0x000000d2d188723e */ /* 0x000fe200000000ff */
[--C-:B-1----:R-:W-:Y:S01]  /*cb70*/  FFMA.FTZ R2, R185, c[0x0][0x2d0], -R188.reuse ;  /* 0x0000b400b9027a23 */ /* 0x102fe200000108bc */
[----:B------:R-:W-:Y:S03]  /*cb80*/  F2FP.PACK_AB R137, R207, R208 ;  /* 0x000000d0cf89723e */ /* 0x000fe600000000ff */
[----:B------:R1:W3:Y:S01]  /*cb90*/  MUFU.EX2 R201, R2 ;  /* 0x0000000200c97308 */ /* 0x0002e20000000800 */
[----:B------:R-:W-:Y:S02]  /*cba0*/  F2FP.PACK_AB R138, R205, R206 ;  /* 0x000000cecd8a723e */ /* 0x000fe400000000ff */
[----:B----4-:R-:W-:Y:S02]  /*cbb0*/  F2FP.PACK_AB R139, R203, R204 ;  /* 0x000000cccb8b723e */ /* 0x010fe400000000ff */
[----:B------:R-:W-:Y:S01]  /*cbc0*/  MOV R185, R177 ;  /* 0x000000b100b97202 */ /* 0x000fe20000000f00 */
[----:B------:R-:W-:Y:S04]  /*cbd0*/  IMAD.MOV.U32 R177, RZ, RZ, R175 ;  /* 0x000000ffffb17224 */ /* 0x000fe800078e00af */
[C---:B------:R-:W-:Y:S08]  /*cbe0*/  HMMA.16816.F32 R4, R136.reuse, R140, R4 ;  /* 0x0000008c8804723c */ /* 0x040ff00000001804 */
[C---:B------:R-:W-:Y:S01]  /*cbf0*/  HMMA.16816.F32 R8, R136.reuse, R142, R8 ;  /* 0x0000008e8808723c */ /* 0x040fe20000001808 */
[----:B------:R-:W4:Y:S03]  /*cc00*/  LDSM.16.MT88.4 R140, [R217+0x4900] ;  /* 0x00490000d98c783b */ /* 0x000f260000004200 */
[--C-:B-1----:R-:W-:Y:S04]  /*cc10*/  FFMA.FTZ R2, R197, c[0x0][0x2d0], -R189.reuse ;  /* 0x0000b400c5027a23 */ /* 0x102fe800000108bd */
[C---:B------:R-:W-:Y:S01]  /*cc20*/  HMMA.16816.F32 R12, R136.reuse, R156, R12 ;  /* 0x0000009c880c723c */ /* 0x040fe2000000180c */
[----:B------:R1:W-:Y:S07]  /*cc30*/  MUFU.EX2 R200, R2 ;  /* 0x0000000200c87308 */ /* 0x0003ee0000000800 */
[C---:B------:R-:W-:Y:S01]  /*cc40*/  HMMA.16816.F32 R16, R136.reuse, R158, R16 ;  /* 0x0000009e8810723c */ /* 0x040fe20000001810 */
[----:B------:R-:W3:Y:S07]  /*cc50*/  LDSM.16.MT88.4 R156, [R220+0x4900] ;  /* 0x00490000dc9c783b */ /* 0x000eee0000004200 */
[C---:B------:R-:W-:Y:S08]  /*cc60*/  HMMA.16816.F32 R20, R136.reuse, R144, R20 ;  /* 0x000000908814723c */ /* 0x040ff00000001814 */
[C---:B------:R-:W-:Y:S01]  /*cc70*/  HMMA.16816.F32 R24, R136.reuse, R146, R24 ;  /* 0x000000928818723c */ /* 0x040fe20000001818 */
[----:B------:R-:W3:Y:S03]  /*cc80*/  LDSM.16.MT88.4 R144, [R219+0x4900] ;  /* 0x00490000db90783b */ /* 0x000ee60000004200 */
[--C-:B-1----:R-:W-:Y:S04]  /*cc90*/  FFMA.FTZ R2, R196, c[0x0][0x2d0], -R189.reuse ;  /* 0x0000b400c4027a23 */ /* 0x102fe800000108bd */
[C---:B--2---:R-:W-:Y:S01]  /*cca0*/  HMMA.16816.F32 R28, R136.reuse, R148, R28 ;  /* 0x00000094881c723c */ /* 0x044fe2000000181c */
[----:B------:R1:W2:Y:S07]  /*ccb0*/  MUFU.EX2 R199, R2 ;  /* 0x0000000200c77308 */ /* 0x0002ae0000000800 */
[C---:B------:R-:W-:Y:S01]  /*ccc0*/  HMMA.16816.F32 R32, R136.reuse, R150, R32 ;  /* 0x000000968820723c */ /* 0x040fe20000001820 */
[----:B------:R-:W-:Y:S07]  /*ccd0*/  LDSM.16.MT88.4 R148, [R218+0x7900] ;  /* 0x00790000da94783b */ /* 0x000fee0000004200 */
        /* <DEDUP_REMOVED lines=13> */
[----:B------:R1:W1:Y:S07]  /*cdb0*/  MUFU.EX2 R197, R2 ;  /* 0x0000000200c57308 */ /* 0x00026e0000000800 */
        /* <DEDUP_REMOVED lines=9> */
[----:B------:R-:W4:Y:S07]  /*ce50*/  LDSM.16.MT88.4 R148, [R220+0xa900] ;  /* 0x00a90000dc94783b */ /* 0x000f2e0000004200 */
[C---:B--2---:R-:W-:Y:S08]  /*ce60*/  HMMA.16816.F32 R84, R136.reuse, R152, R84 ;  /* 0x000000988854723c */ /* 0x044ff00000001854 */
[C---:B------:R-:W-:Y:S01]  /*ce70*/  HMMA.16816.F32 R88, R136.reuse, R154, R88 ;  /* 0x0000009a8858723c */ /* 0x040fe20000001858 */
[----:B------:R-:W2:Y:S03]  /*ce80*/  LDSM.16.MT88.4 R152, [R219+0xa900] ;  /* 0x00a90000db98783b */ /* 0x000ea60000004200 */
[--C-:B-1----:R-:W-:Y:S04]  /*ce90*/  FFMA.FTZ R2, R192, c[0x0][0x2d0], -R189.reuse ;  /* 0x0000b400c0027a23 */ /* 0x102fe800000108bd */
[C---:B---3--:R-:W-:Y:S01]  /*cea0*/  HMMA.16816.F32 R92, R136.reuse, R156, R92 ;  /* 0x0000009c885c723c */ /* 0x048fe2000000185c */
[----:B------:R1:W3:Y:S07]  /*ceb0*/  MUFU.EX2 R195, R2 ;  /* 0x0000000200c37308 */ /* 0x0002ee0000000800 */
        /* <DEDUP_REMOVED lines=12> */
[----:B------:R-:W4:Y:S03]  /*cf80*/  LDSM.16.MT88.4 R148, [R219+0x2100] ;  /* 0x00210000db94783b */ /* 0x000f260000004200 */
[----:B-1----:R-:W-:Y:S04]  /*cf90*/  FFMA.FTZ R2, R190, c[0x0][0x2d0], -R188 ;  /* 0x0000b400be027a23 */ /* 0x002fe800000108bc */
[C---:B--2---:R-:W-:Y:S01]  /*cfa0*/  HMMA.16816.F32 R124, R136.reuse, R152, R124 ;  /* 0x00000098887c723c */ /* 0x044fe2000000187c */
[----:B------:R1:W-:Y:S07]  /*cfb0*/  MUFU.EX2 R193, R2 ;  /* 0x0000000200c17308 */ /* 0x0003ee0000000800 */
[----:B------:R-:W-:Y:S01]  /*cfc0*/  HMMA.16816.F32 R128, R136, R154, R128 ;  /* 0x0000009a8880723c */ /* 0x000fe20000001880 */
[----:B------:R-:W2:Y:S06]  /*cfd0*/  LDSM.16.MT88.4 R152, [R217+0x5100] ;  /* 0x00510000d998783b */ /* 0x000eac0000004200 */
[----:B------:R-:W-:Y:S02]  /*cfe0*/  F2FP.PACK_AB R136, R201, R202 ;  /* 0x000000cac988723e */ /* 0x000fe400000000ff */
[----:B------:R-:W-:Y:S03]  /*cff0*/  F2FP.PACK_AB R137, R199, R200 ;  /* 0x000000c8c789723e */ /* 0x000fe600000000ff */
[----:B------:R-:W-:Y:S02]  /*d000*/  F2FP.PACK_AB R138, R197, R198 ;  /* 0x000000c6c58a723e */ /* 0x000fe400000000ff */
[----:B---3--:R-:W-:Y:S01]  /*d010*/  F2FP.PACK_AB R139, R195, R196 ;  /* 0x000000c4c38b723e */ /* 0x008fe200000000ff */
[--C-:B-1----:R-:W-:Y:S01]  /*d020*/  FFMA.FTZ R2, R179, c[0x0][0x2d0], -R189.reuse ;  /* 0x0000b400b3027a23 */ /* 0x102fe200000108bd */
[----:B------:R-:W-:Y:S05]  /*d030*/  MOV R179, R174 ;  /* 0x000000ae00b37202 */ /* 0x000fea0000000f00 */
[C---:B----4-:R-:W-:Y:S01]  /*d040*/  HMMA.16816.F32 R4, R136.reuse, R140, R4 ;  /* 0x0000008c8804723c */ /* 0x050fe20000001804 */
[----:B------:R1:W-:Y:S07]  /*d050*/  MUFU.EX2 R192, R2 ;  /* 0x0000000200c07308 */ /* 0x0003ee0000000800 */
[C---:B------:R-:W-:Y:S01]  /*d060*/  HMMA.16816.F32 R8, R136.reuse, R142, R8 ;  /* 0x0000008e8808723c */ /* 0x040fe20000001808 */
[----:B------:R-:W3:Y:S07]  /*d070*/  LDSM.16.MT88.4 R140, [R218+0x5100] ;  /* 0x00510000da8c783b */ /* 0x000eee0000004200 */
[C---:B------:R-:W-:Y:S08]  /*d080*/  HMMA.16816.F32 R12, R136.reuse, R144, R12 ;  /* 0x00000090880c723c */ /* 0x040ff0000000180c */
[C---:B------:R-:W-:Y:S01]  /*d090*/  HMMA.16816.F32 R16, R136.reuse, R146, R16 ;  /* 0x000000928810723c */ /* 0x040fe20000001810 */
[----:B------:R-:W3:Y:S03]  /*d0a0*/  LDSM.16.MT88.4 R144, [R220+0x5100] ;  /* 0x00510000dc90783b */ /* 0x000ee60000004200 */
[--C-:B-1----:R-:W-:Y:S02]  /*d0b0*/  FFMA.FTZ R2, R178, c[0x0][0x2d0], -R189.reuse ;  /* 0x0000b400b2027a23 */ /* 0x102fe400000108bd */
[----:B------:R-:W-:Y:S02]  /*d0c0*/  IMAD.MOV.U32 R178, RZ, RZ, R172 ;  /* 0x000000ffffb27224 */ /* 0x000fe400078e00ac */
[C---:B------:R-:W-:Y:S01]  /*d0d0*/  HMMA.16816.F32 R20, R136.reuse, R156, R20 ;  /* 0x0000009c8814723c */ /* 0x040fe20000001814 */
[----:B------:R-:W4:Y:S01]  /*d0e0*/  LDL.LU R172, [R1+0x8] ;  /* 0x0000080001ac7983 */ /* 0x000f220000300800 */
[----:B------:R1:W-:Y:S03]  /*d0f0*/  MUFU.EX2 R191, R2 ;  /* 0x0000000200bf7308 */ /* 0x0003e60000000800 */
[----:B------:R-:W4:Y:S03]  /*d100*/  LDL.LU R184, [R1+0xc] ;  /* 0x00000c0001b87983 */ /* 0x000f260000300800 */
[C---:B------:R-:W-:Y:S01]  /*d110*/  HMMA.16816.F32 R24, R136.reuse, R158, R24 ;  /* 0x0000009e8818723c */ /* 0x040fe20000001818 */
[----:B------:R-:W3:Y:S07]  /*d120*/  LDSM.16.MT88.4 R156, [R219+0x5100] ;  /* 0x00510000db9c783b */ /* 0x000eee0000004200 */
[C---:B------:R-:W-:Y:S08]  /*d130*/  HMMA.16816.F32 R28, R136.reuse, R148, R28 ;  /* 0x00000094881c723c */ /* 0x040ff0000000181c */
[C---:B------:R-:W-:Y:S01]  /*d140*/  HMMA.16816.F32 R32, R136.reuse, R150, R32 ;  /* 0x000000968820723c */ /* 0x040fe20000001820 */
[----:B------:R-:W3:Y:S03]  /*d150*/  LDSM.16.MT88.4 R148, [R217+0x8100] ;  /* 0x00810000d994783b */ /* 0x000ee60000004200 */
[--C-:B-1----:R-:W-:Y:S01]  /*d160*/  FFMA.FTZ R2, R176, c[0x0][0x2d0], -R188.reuse ;  /* 0x0000b400b0027a23 */ /* 0x102fe200000108bc */
[----:B------:R-:W-:Y:S01]  /*d170*/  MOV R176, R167 ;  /* 0x000000a700b07202 */ /* 0x000fe20000000f00 */
[----:B------:R-:W-:Y:S02]  /*d180*/  FFMA.FTZ R188, R166, c[0x0][0x2d0], -R188 ;  /* 0x0000b400a6bc7a23 */ /* 0x000fe400000108bc */
[C---:B--2---:R-:W-:Y:S01]  /*d190*/  HMMA.16816.F32 R36, R136.reuse, R152, R36 ;  /* 0x000000988824723c */ /* 0x044fe20000001824 */
[----:B------:R1:W-:Y:S07]  /*d1a0*/  MUFU.EX2 R190, R2 ;  /* 0x0000000200be7308 */ /* 0x0003ee0000000800 */
[C---:B------:R-:W-:Y:S01]  /*d1b0*/  HMMA.16816.F32 R40, R136.reuse, R154, R40 ;  /* 0x0000009a8828723c */ /* 0x040fe20000001828 */
[----:B------:R-:W-:Y:S02]  /*d1c0*/  LDSM.16.MT88.4 R152, [R220+0x8100] ;  /* 0x00810000dc98783b */ /* 0x000fe40000004200 */
[----:B------:R-:W2:Y:S05]  /*d1d0*/  MUFU.EX2 R188, R188 ;  /* 0x000000bc00bc7308 */ /* 0x000eaa0000000800 */
[C---:B---3--:R-:W-:Y:S08]  /*d1e0*/  HMMA.16816.F32 R44, R136.reuse, R140, R44 ;  /* 0x0000008c882c723c */ /* 0x048ff0000000182c */
[C---:B------:R-:W-:Y:S01]  /*d1f0*/  HMMA.16816.F32 R48, R136.reuse, R142, R48 ;  /* 0x0000008e8830723c */ /* 0x040fe20000001830 */
[----:B------:R-:W3:Y:S03]  /*d200*/  LDSM.16.MT88.4 R140, [R218+0x8100] ;  /* 0x00810000da8c783b */ /* 0x000ee60000004200 */
[--C-:B-1----:R-:W-:Y:S02]  /*d210*/  FFMA.FTZ R2, R165, c[0x0][0x2d0], -R189.reuse ;  /* 0x0000b400a5027a23 */ /* 0x102fe400000108bd */
[----:B------:R-:W-:Y:S02]  /*d220*/  FFMA.FTZ R189, R135, c[0x0][0x2d0], -R189 ;  /* 0x0000b40087bd7a23 */ /* 0x000fe400000108bd */
[C---:B------:R-:W-:Y:S04]  /*d230*/  HMMA.16816.F32 R52, R136.reuse, R144, R52 ;  /* 0x000000908834723c */ /* 0x040fe80000001834 */
[----:B------:R-:W-:Y:S01]  /*d240*/  IMAD.MOV.U32 R135, RZ, RZ, R181 ;  /* 0x000000ffff877224 */ /* 0x000fe200078e00b5 */
[----:B------:R-:W-:Y:S01]  /*d250*/  MUFU.EX2 R189, R189 ;  /* 0x000000bd00bd7308 */ /* 0x000fe20000000800 */
[----:B--2---:R-:W-:Y:S02]  /*d260*/  F2FP.PACK_AB R186, R188, R190 ;  /* 0x000000bebcba723e */ /* 0x004fe400000000ff */
[C---:B------:R-:W-:Y:S01]  /*d270*/  HMMA.16816.F32 R56, R136.reuse, R146, R56 ;  /* 0x000000928838723c */ /* 0x040fe20000001838 */
[----:B------:R-:W1:Y:S07]  /*d280*/  LDSM.16.MT88.4 R144, [R219+0x8100] ;  /* 0x00810000db90783b */ /* 0x000e6e0000004200 */
[C---:B------:R-:W-:Y:S08]  /*d290*/  HMMA.16816.F32 R60, R136.reuse, R156, R60 ;  /* 0x0000009c883c723c */ /* 0x040ff0000000183c */
        /* <DEDUP_REMOVED lines=16> */
[----:B------:R-:W-:Y:S07]  /*d3a0*/  LDSM.16.MT88.4 R156, [R220+0x2900] ;  /* 0x00290000dc9c783b */ /* 0x000fee0000004200 */
[C---:B---3--:R-:W-:Y:S08]  /*d3b0*/  HMMA.16816.F32 R108, R136.reuse, R140, R108 ;  /* 0x0000008c886c723c */ /* 0x048ff0000000186c */
[C---:B------:R-:W-:Y:S01]  /*d3c0*/  HMMA.16816.F32 R112, R136.reuse, R142, R112 ;  /* 0x0000008e8870723c */ /* 0x040fe20000001870 */
[----:B------:R-:W2:Y:S07]  /*d3d0*/  LDSM.16.MT88.4 R140, [R217+0x2900] ;  /* 0x00290000d98c783b */ /* 0x000eae0000004200 */
[C---:B------:R-:W-:Y:S07]  /*d3e0*/  HMMA.16816.F32 R116, R136.reuse, R148, R116 ;  /* 0x000000948874723c */ /* 0x040fee0000001874 */
[----:B------:R-:W-:Y:S01]  /*d3f0*/  MOV R149, R134 ;  /* 0x0000008600957202 */ /* 0x000fe20000000f00 */
[C---:B------:R-:W-:Y:S01]  /*d400*/  HMMA.16816.F32 R120, R136.reuse, R150, R120 ;  /* 0x000000968878723c */ /* 0x040fe20000001878 */
[----:B------:R-:W3:Y:S03]  /*d410*/  MUFU.EX2 R134, R2 ;  /* 0x0000000200867308 */ /* 0x000ee60000000800 */
[----:B------:R-:W-:Y:S02]  /*d420*/  IMAD.MOV.U32 R148, RZ, RZ, R164 ;  /* 0x000000ffff947224 */ /* 0x000fe400078e00a4 */
[----:B------:R-:W2:Y:S02]  /*d430*/  LDSM.16.MT88.4 R164, [R219+0x2900] ;  /* 0x00290000dba4783b */ /* 0x000ea40000004200 */
[C---:B-1----:R-:W-:Y:S08]  /*d440*/  HMMA.16816.F32 R124, R136.reuse, R144, R124 ;  /* 0x00000090887c723c */ /* 0x042ff0000000187c */
[----:B------:R-:W-:Y:S04]  /*d450*/  HMMA.16816.F32 R128, R136, R146, R128 ;  /* 0x000000928880723c */ /* 0x000fe80000001880 */
[----:B---3--:R-:W-:Y:S01]  /*d460*/  F2FP.PACK_AB R187, R189, R134 ;  /* 0x00000086bdbb723e */ /* 0x008fe200000000ff */
[----:B----4-:R-:W-:Y:S01]  /*d470*/  FFMA.FTZ R2, R3, R172, R173 ;  /* 0x000000ac03027223 */ /* 0x010fe200000100ad */
[----:B------:R-:W-:Y:S01]  /*d480*/  MOV R3, R180 ;  /* 0x000000b400037202 */ /* 0x000fe20000000f00 */
[----:B------:R-:W1:Y:S01]  /*d490*/  LDSM.16.MT88.4 R172, [R217+0x5900] ;  /* 0x00590000d9ac783b */ /* 0x000e620000004200 */
[----:B------:R-:W-:Y:S01]  /*d4a0*/  FFMA.FTZ R0, R0, R184, R185 ;  /* 0x000000b800007223 */ /* 0x000fe200000100b9 */
[----:B------:R-:W-:Y:S03]  /*d4b0*/  F2FP.PACK_AB R184, R193, R194 ;  /* 0x000000c2c1b8723e */ /* 0x000fe600000000ff */
[----:B------:R-:W-:Y:S03]  /*d4c0*/  F2FP.PACK_AB R185, R191, R192 ;  /* 0x000000c0bfb9723e */ /* 0x000fe600000000ff */
[----:B------:R-:W3:Y:S04]  /*d4d0*/  LDSM.16.MT88.4 R180, [R218+0x5900] ;  /* 0x00590000dab4783b */ /* 0x000ee80000004200 */
[C---:B--2---:R-:W-:Y:S07]  /*d4e0*/  HMMA.16816.F32 R136, R184.reuse, R140, R4 ;  /* 0x0000008cb888723c */ /* 0x044fee0000001804 */
[----:B------:R-:W-:Y:S01]  /*d4f0*/  IMAD.MOV.U32 R4, RZ, RZ, R148 ;  /* 0x000000ffff047224 */ /* 0x000fe200078e0094 */
[C---:B------:R-:W-:Y:S04]  /*d500*/  HMMA.16816.F32 R140, R184.reuse, R142, R8 ;  /* 0x0000008eb88c723c */ /* 0x040fe80000001808 */
[----:B------:R-:W-:Y:S01]  /*d510*/  MOV R5, R149 ;  /* 0x0000009500057202 */ /* 0x000fe20000000f00 */
[----:B------:R-:W-:Y:S01]  /*d520*/  IMAD.MOV.U32 R6, RZ, RZ, R163 ;  /* 0x000000ffff067224 */ /* 0x000fe200078e00a3 */
[----:B------:R-:W-:Y:S01]  /*d530*/  MOV R7, R162 ;  /* 0x000000a200077202 */ /* 0x000fe20000000f00 */
[----:B------:R-:W-:Y:S01]  /*d540*/  IMAD.MOV.U32 R10, RZ, RZ, R161 ;  /* 0x000000ffff0a7224 */ /* 0x000fe200078e00a1 */
[C---:B------:R-:W-:Y:S01]  /*d550*/  HMMA.16816.F32 R144, R184.reuse, R152, R12 ;  /* 0x00000098b890723c */ /* 0x040fe2000000180c */
[----:B------:R-:W-:Y:S03]  /*d560*/  LDSM.16.MT88.4 R12, [R217+0x8900] ;  /* 0x00890000d90c783b */ /* 0x000fe60000004200 */
[----:B------:R-:W-:Y:S04]  /*d570*/  MOV R11, R160 ;  /* 0x000000a0000b7202 */ /* 0x000fe80000000f00 */
[C---:B------:R-:W-:Y:S01]  /*d580*/  HMMA.16816.F32 R148, R184.reuse, R154, R16 ;  /* 0x0000009ab894723c */ /* 0x040fe20000001810 */
[----:B------:R-:W-:Y:S07]  /*d590*/  LDSM.16.MT88.4 R16, [R218+0x8900] ;  /* 0x00890000da10783b */ /* 0x000fee0000004200 */
[C---:B------:R-:W-:Y:S01]  /*d5a0*/  HMMA.16816.F32 R152, R184.reuse, R156, R20 ;  /* 0x0000009cb898723c */ /* 0x040fe20000001814 */
[----:B------:R-:W-:Y:S07]  /*d5b0*/  LDSM.16.MT88.4 R20, [R220+0x8900] ;  /* 0x00890000dc14783b */ /* 0x000fee0000004200 */
[C---:B------:R-:W-:Y:S01]  /*d5c0*/  HMMA.16816.F32 R156, R184.reuse, R158, R24 ;  /* 0x0000009eb89c723c */ /* 0x040fe20000001818 */
[----:B------:R-:W-:Y:S07]  /*d5d0*/  LDSM.16.MT88.4 R24, [R219+0x8900] ;  /* 0x00890000db18783b */ /* 0x000fee0000004200 */
[C---:B------:R-:W-:Y:S07]  /*d5e0*/  HMMA.16816.F32 R160, R184.reuse, R164, R28 ;  /* 0x000000a4b8a0723c */ /* 0x040fee000000181c */
[----:B------:R-:W-:Y:S01]  /*d5f0*/  IMAD.MOV.U32 R31, RZ, RZ, R4 ;  /* 0x000000ffff1f7224 */ /* 0x000fe200078e0004 */
[C---:B------:R-:W-:Y:S04]  /*d600*/  HMMA.16816.F32 R164, R184.reuse, R166, R32 ;  /* 0x000000a6b8a4723c */ /* 0x040fe80000001820 */
[----:B------:R-:W-:Y:S01]  /*d610*/  MOV R30, R5 ;  /* 0x00000005001e7202 */ /* 0x000fe20000000f00 */
[----:B------:R-:W-:Y:S01]  /*d620*/  IMAD.MOV.U32 R29, RZ, RZ, R6 ;  /* 0x000000ffff1d7224 */ /* 0x000fe200078e0006 */
[----:B------:R-:W-:Y:S01]  /*d630*/  MOV R28, R7 ;  /* 0x00000007001c7202 */ /* 0x000fe20000000f00 */
[----:B------:R-:W-:Y:S01]  /*d640*/  IMAD.MOV.U32 R35, RZ, RZ, R171 ;  /* 0x000000ffff237224 */ /* 0x000fe200078e00ab */
[----:B------:R-:W2:Y:S01]  /*d650*/  LDSM.16.MT88.4 R4, [R220+0x5900] ;  /* 0x00590000dc04783b */ /* 0x000ea20000004200 */
[----:B------:R-:W-:Y:S03]  /*d660*/  MOV R32, R170 ;  /* 0x000000aa00207202 */ /* 0x000fe60000000f00 */
[----:B------:R-:W-:Y:S01]  /*d670*/  IMAD.MOV.U32 R33, RZ, RZ, R169 ;  /* 0x000000ffff217224 */ /* 0x000fe200078e00a9 */
[----:B------:R-:W-:Y:S02]  /*d680*/  MOV R34, R168 ;  /* 0x000000a800227202 */ /* 0x000fe40000000f00 */
[C---:B-1----:R-:W-:Y:S07]  /*d690*/  HMMA.16816.F32 R168, R184.reuse, R172, R36 ;  /* 0x000000acb8a8723c */ /* 0x042fee0000001824 */
[----:B------:R-:W-:Y:S01]  /*d6a0*/  IMAD.MOV.U32 R36, RZ, RZ, R10 ;  /* 0x000000ffff247224 */ /* 0x000fe200078e000a */
[C---:B------:R-:W-:Y:S04]  /*d6b0*/  HMMA.16816.F32 R172, R184.reuse, R174, R40 ;  /* 0x000000aeb8ac723c */ /* 0x040fe80000001828 */
[----:B------:R-:W-:Y:S01]  /*d6c0*/  MOV R37, R11 ;  /* 0x0000000b00257202 */ /* 0x000fe20000000f00 */
[----:B------:R-:W-:Y:S01]  /*d6d0*/  IMAD.MOV.U32 R38, RZ, RZ, R179 ;  /* 0x000000ffff267224 */ /* 0x000fe200078e00b3 */
[----:B------:R-:W1:Y:S01]  /*d6e0*/  LDSM.16.MT88.4 R8, [R219+0x5900] ;  /* 0x00590000db08783b */ /* 0x000e620000004200 */
[----:B------:R-:W-:Y:S01]  /*d6f0*/  MOV R39, R178 ;  /* 0x000000b200277202 */ /* 0x000fe20000000f00 */
[----:B------:R-:W-:Y:S01]  /*d700*/  IMAD.MOV.U32 R42, RZ, RZ, R177 ;  /* 0x000000ffff2a7224 */ /* 0x000fe200078e00b1 */
[----:B------:R-:W-:Y:S02]  /*d710*/  MOV R43, R176 ;  /* 0x000000b0002b7202 */ /* 0x000fe40000000f00 */
[C---:B---3--:R-:W-:Y:S03]  /*d720*/  HMMA.16816.F32 R176, R184.reuse, R180, R44 ;  /* 0x000000b4b8b0723c */ /* 0x048fe6000000182c */
[----:B------:R-:W-:Y:S02]  /*d730*/  FADD.FTZ R2, R42, R2 ;  /* 0x000000022a027221 */ /* 0x000fe40000010000 */
[----:B------:R-:W-:Y:S02]  /*d740*/  FADD.FTZ R0, R43, R0 ;  /* 0x000000002b007221 */ /* 0x000fe40000010000 */
[----:B------:R-:W-:Y:S01]  /*d750*/  FADD.FTZ R2, R36, R2 ;  /* 0x0000000224027221 */ /* 0x000fe20000010000 */
        /* <DEDUP_REMOVED lines=10> */
[----:B------:R-:W-:Y:S01]  /*d800*/  FADD.FTZ R2, R28, R2 ;  /* 0x000000021c027221 */ /* 0x000fe20000010000 */
[C---:B-1----:R-:W-:Y:S03]  /*d810*/  HMMA.16816.F32 R60, R184.reuse, R8, R60 ;  /* 0x00000008b83c723c */ /* 0x042fe6000000183c */
[----:B------:R-:W-:Y:S02]  /*d820*/  FADD.FTZ R2, R30, R2 ;  /* 0x000000021e027221 */ /* 0x000fe40000010000 */
[----:B------:R-:W-:Y:S02]  /*d830*/  FADD.FTZ R0, R35, R0 ;  /* 0x0000000023007221 */ /* 0x000fe40000010000 */
[----:B------:R-:W-:Y:S01]  /*d840*/  FADD.FTZ R2, R3, R2 ;  /* 0x0000000203027221 */ /* 0x000fe20000010000 */
        /* <DEDUP_REMOVED lines=8> */
[----:B------:R-:W3:Y:S03]  /*d8d0*/  LDSM.16.MT88.4 R12, [R220+0xb900] ;  /* 0x00b90000dc0c783b */ /* 0x000ee60000004200 */
        /* <DEDUP_REMOVED lines=31> */
[----:B------:R-:W-:Y:S04]  /*dad0*/  FADD.FTZ R0, R196, R0 ;  /* 0x00000000c4007221 */ /* 0x000fe80000010000 */
[C---:B---3--:R-:W-:Y:S04]  /*dae0*/  HMMA.16816.F32 R116, R184.reuse, R12, R116 ;  /* 0x0000000cb874723c */ /* 0x048fe80000001874 */
[----:B------:R-:W-:Y:S04]  /*daf0*/  FADD.FTZ R0, R195, R0 ;  /* 0x00000000c3007221 */ /* 0x000fe80000010000 */
[C---:B------:R-:W-:Y:S04]  /*db00*/  HMMA.16816.F32 R120, R184.reuse, R14, R120 ;  /* 0x0000000eb878723c */ /* 0x040fe80000001878 */
[----:B------:R-:W-:Y:S02]  /*db10*/  FADD.FTZ R3, R192, R0 ;  /* 0x00000000c0037221 */ /* 0x000fe40000010000 */
[----:B------:R-:W-:Y:S02]  /*db20*/  FADD.FTZ R0, R193, R2 ;  /* 0x00000002c1007221 */ /* 0x000fe40000010000 */
[----:B------:R-:W-:Y:S01]  /*db30*/  FADD.FTZ R3, R191, R3 ;  /* 0x00000003bf037221 */ /* 0x000fe20000010000 */
[C---:B--2---:R-:W-:Y:S03]  /*db40*/  HMMA.16816.F32 R124, R184.reuse, R4, R124 ;  /* 0x00000004b87c723c */ /* 0x044fe6000000187c */
[----:B------:R-:W-:Y:S02]  /*db50*/  FADD.FTZ R2, R190, R0 ;  /* 0x00000000be027221 */ /* 0x000fe40000010000 */
[----:B------:R-:W-:Y:S01]  /*db60*/  FADD.FTZ R0, R134, R3 ;  /* 0x0000000386007221 */ /* 0x000fe20000010000 */
[----:B------:R-:W-:Y:S01]  /*db70*/  MOV R3, R133 ;  /* 0x0000008500037202 */ /* 0x000fe20000000f00 */
[----:B------:R-:W-:Y:S01]  /*db80*/  FADD.FTZ R2, R188, R2 ;  /* 0x00000002bc027221 */ /* 0x000fe20000010000 */
[----:B------:R-:W-:Y:S04]  /*db90*/  HMMA.16816.F32 R128, R184, R6, R128 ;  /* 0x00000006b880723c */ /* 0x000fe80000001880 */
[----:B------:R1:W-:Y:S01]  /*dba0*/  STL [R1+0x8], R2 ;  /* 0x0000080201007387 */ /* 0x0003e20000100800 */
[----:B------:R-:W-:Y:S02]  /*dbb0*/  FADD.FTZ R0, R189, R0 ;  /* 0x00000000bd007221 */ /* 0x000fe40000010000 */
[----:B------:R-:W-:Y:S03]  /*dbc0*/  IMAD.MOV.U32 R134, RZ, RZ, R132 ;  /* 0x000000ffff867224 */ /* 0x000fe600078e0084 */
[----:B------:R1:W-:Y:S01]  /*dbd0*/  STL [R1+0xc], R0 ;  /* 0x00000c0001007387 */ /* 0x0003e20000100800 */
[----:B------:R-:W-:-:S05]  /*dbe0*/  @P0 BRA `(.L_x_1357) ;  /* 0xffffa5b000000947 */ /* 0x000fca000383ffff */
.L_x_1356:
[----:B------:R-:W-:-:S13]  /*dbf0*/  ISETP.LE.AND P0, PT, RZ, UR24, PT ;  /* 0x00000018ff007c0c */ /* 0x000fda000bf03270 */
[----:B------:R-:W-:Y:S05]  /*dc00*/  @!P0 BRA `(.L_x_1358) ;  /* 0x00004f4000008947 */ /* 0x000fea0003800000 */
[----:B------:R-:W2:Y:S01]  /*dc10*/  LDL.64 R4, [R1+0x38] ;  /* 0x0000380001047983 */ /* 0x000ea20000100a00 */
[----:B------:R-:W-:-:S03]  /*dc20*/  ULDC.64 UR4, c[0x0][0x208] ;  /* 0x0000820000047ab9 */ /* 0x000fc60000000a00 */
[----:B------:R-:W3:Y:S01]  /*dc30*/  LDL.64 R6, [R1+0x20] ;  /* 0x0000200001067983 */ /* 0x000ee20000100a00 */
[----:B------:R-:W-:Y:S02]  /*dc40*/  UIADD3 UR11, UP5, UR10, 0x80, URZ ;  /* 0x000000800a0b7890 */ /* 0x000fe4000ffbe03f */
[----:B------:R-:W-:Y:S01]  /*dc50*/  UIADD3 UR13, UP4, UR10, 0x100, URZ ;  /* 0x000001000a0d7890 */ /* 0x000fe2000ff9e03f */
[----:B------:R-:W-:Y:S01]  /*dc60*/  IMAD.MOV.U32 R135, RZ, RZ, R132 ;  /* 0x000000ffff877224 */ /* 0x000fe200078e0084 */
[----:B------:R-:W-:Y:S01]  /*dc70*/  UIMAD.WIDE.U32 UR28, UR4, 0x60, URZ ;  /* 0x00000060041c78a5 */ /* 0x000fe2000f8e003f */
[----:B------:R-:W-:Y:S01]  /*dc80*/  IMAD.MOV.U32 R134, RZ, RZ, R133 ;  /* 0x000000ffff867224 */ /* 0x000fe200078e0085 */
[----:B------:R-:W-:Y:S02]  /*dc90*/  UIMAD UR22, UR5, 0x60, URZ ;  /* 0x00000060051678a4 */ /* 0x000fe4000f8e023f */
[----:B------:R-:W-:Y:S02]  /*dca0*/  UIADD3 UR15, UP3, UR10, 0x180, URZ ;  /* 0x000001800a0f7890 */ /* 0x000fe4000ff7e03f */
[----:B------:R-:W-:-:S02]  /*dcb0*/  UIADD3 UR17, UP2, UR9, 0x80, URZ ;  /* 0x0000008009117890 */ /* 0x000fc4000ff5e03f */
[----:B------:R-:W-:Y:S02]  /*dcc0*/  UIADD3 UR19, UP1, UR9, 0x100, URZ ;  /* 0x0000010009137890 */ /* 0x000fe4000ff3e03f */
[----:B------:R-:W-:Y:S02]  /*dcd0*/  UIADD3 UR21, UP0, UR9, 0x180, URZ ;  /* 0x0000018009157890 */ /* 0x000fe4000ff1e03f */
[----:B------:R-:W-:Y:S02]  /*dce0*/  ULDC.64 UR6, c[0x0][0x1e0] ;  /* 0x0000780000067ab9 */ /* 0x000fe40000000a00 */
[----:B------:R-:W-:Y:S02]  /*dcf0*/  USHF.L.U64.HI UR7, UR6, 0x6, UR7 ;  /* 0x0000000606077899 */ /* 0x000fe40008010207 */
[----:B------:R-:W-:Y:S02]  /*dd00*/  UIADD3.X UR10, URZ, UR14, URZ, UP5, !UPT ;  /* 0x0000000e3f0a7290 */ /* 0x000fe4000affe43f */
[----:B------:R-:W-:-:S02]  /*dd10*/  UIADD3.X UR12, URZ, UR14, URZ, UP4, !UPT ;  /* 0x0000000e3f0c7290 */ /* 0x000fc4000a7fe43f */
[----:B------:R-:W-:Y:S02]  /*dd20*/  USHF.L.U32 UR6, UR6, 0x6, URZ ;  /* 0x0000000606067899 */ /* 0x000fe4000800063f */
[----:B------:R-:W-:Y:S02]  /*dd30*/  UIADD3.X UR14, URZ, UR14, URZ, UP3, !UPT ;  /* 0x0000000e3f0e7290 */ /* 0x000fe40009ffe43f */
[----:B------:R-:W-:Y:S02]  /*dd40*/  UIADD3.X UR16, URZ, UR8, URZ, UP2, !UPT ;  /* 0x000000083f107290 */ /* 0x000fe400097fe43f */
[----:B------:R-:W-:Y:S02]  /*dd50*/  UIADD3.X UR18, URZ, UR8, URZ, UP1, !UPT ;  /* 0x000000083f127290 */ /* 0x000fe40008ffe43f */
[----:B------:R-:W-:Y:S02]  /*dd60*/  UIADD3.X UR20, URZ, UR8, URZ, UP0, !UPT ;  /* 0x000000083f147290 */ /* 0x000fe400087fe43f */
[----:B------:R-:W-:Y:S01]  /*dd70*/  UIADD3 UR22, UR29, UR22, URZ ;  /* 0x000000161d167290 */ /* 0x000fe2000fffe03f */
[----:B-12---:R-:W-:-:S02]  /*dd80*/  IADD3 R2, P0, R4, 0xc0, RZ ;  /* 0x000000c004027810 */ /* 0x006fc40007f1e0ff */
[C---:B------:R-:W-:Y:S02]  /*dd90*/  IADD3 R10, P6, R4.reuse, 0x40, RZ ;  /* 0x00000040040a7810 */ /* 0x040fe40007fde0ff */
[----:B------:R-:W-:Y:S02]  /*dda0*/  IADD3 R8, P1, R4, 0x80, RZ ;  /* 0x0000008004087810 */ /* 0x000fe40007f3e0ff */
[-C--:B---3--:R-:W-:Y:S02]  /*ddb0*/  IADD3.X R3, RZ, R7.reuse, RZ, P0, !PT ;  /* 0x00000007ff037210 */ /* 0x088fe400007fe4ff */
[-C--:B------:R-:W-:Y:S01]  /*ddc0*/  IADD3.X R11, RZ, R7.reuse, RZ, P6, !PT ;  /* 0x00000007ff0b7210 */ /* 0x080fe200037fe4ff */
[----:B------:R-:W-:Y:S02]  /*ddd0*/  IMAD.X R9, RZ, RZ, R7, P1 ;  /* 0x000000ffff097224 */ /* 0x000fe400008e0607 */
[----:B------:R1:W-:Y:S04]  /*dde0*/  STL.64 [R1], R2 ;  /* 0x0000000201007387 */ /* 0x0003e80000100a00 */
[----:B------:R2:W-:Y:S04]  /*ddf0*/  STL.64 [R1+0x18], R10 ;  /* 0x0000180a01007387 */ /* 0x0005e80000100a00 */
[----:B------:R2:W-:Y:S01]  /*de00*/  STL.64 [R1+0x10], R8 ;  /* 0x0000100801007387 */ /* 0x0005e20000100a00 */
[----:B-1----:R-:W-:Y:S01]  /*de10*/  IMAD.MOV.U32 R2, RZ, RZ, R4 ;  /* 0x000000ffff027224 */ /* 0x002fe200078e0004 */
[----:B------:R-:W-:-:S05]  /*de20*/  MOV R3, R7 ;  /* 0x0000000700037202 */ /* 0x000fca0000000f00 */
[----:B------:R2:W-:Y:S02]  /*de30*/  STL.64 [R1+0x20], R2 ;  /* 0x0000200201007387 */ /* 0x0005e40000100a00 */
.L_x_1359:
[----:B-12---:R-:W2:Y:S01]  /*de40*/  LDL.64 R2, [R1+0x20] ;  /* 0x0000200001027983 */ /* 0x006ea20000100a00 */
[----:B------:R-:W-:Y:S04]  /*de50*/  DEPBAR.LE SB0, 0x0 ;  /* 0x000080000000791a */ /* 0x000fe80000000000 */
[----:B------:R-:W-:Y:S01]  /*de60*/  USHF.R.S32.HI UR5, URZ, 0x1f, UR24 ;  /* 0x0000001f3f057899 */ /* 0x000fe20008011418 */
[----:B------:R-:W3:Y:S01]  /*de70*/  LDL.64 R210, [R1+0x18] ;  /* 0x0000180001d27983 */ /* 0x000ee20000100a00 */
[----:B------:R-:W-:Y:S01]  /*de80*/  UIMAD UR4, UR22, UR24, URZ ;  /* 0x00000018160472a4 */ /* 0x000fe2000f8e023f */
[----:B------:R-:W-:Y:S01]  /*de90*/  MOV R204, UR28 ;  /* 0x0000001c00cc7c02 */ /* 0x000fe20008000f00 */
[----:B------:R-:W-:Y:S01]  /*dea0*/  UISETP.GT.AND UP0, UPT, UR24, URZ, UPT ;  /* 0x0000003f1800728c */ /* 0x000fe2000bf04270 */
[----:B------:R-:W-:Y:S01]  /*deb0*/  MOV R205, UR29 ;  /* 0x0000001d00cd7c02 */ /* 0x000fe20008000f00 */
[----:B------:R-:W-:Y:S01]  /*dec0*/  UIMAD UR4, UR5, UR28, UR4 ;  /* 0x0000001c050472a4 */ /* 0x000fe2000f8e0204 */
[----:B------:R-:W4:Y:S06]  /*ded0*/  LDL.64 R208, [R1+0x10] ;  /* 0x0000100001d07983 */ /* 0x000f2c0000100a00 */
[----:B------:R-:W4:Y:S06]  /*dee0*/  LDL.64 R206, [R1] ;  /* 0x0000000001ce7983 */ /* 0x000f2c0000100a00 */
[----:B------:R-:W-:Y:S08]  /*def0*/  BAR.SYNC.DEFER_BLOCKING 0x0 ;  /* 0x0000000000007b1d */ /* 0x000ff00000010000 */
[----:B------:R-:W-:Y:S08]  /*df00*/  LDSM.16.M88.4 R48, [R223+0x18100] ;  /* 0x01810000df30783b */ /* 0x000ff00000000200 */
[----:B-----5:R-:W1:Y:S08]  /*df10*/  LDSM.16.M88.4 R8, [R216+0xc100] ;  /* 0x00c10000d808783b */ /* 0x020e700000000200 */
[----:B------:R-:W1:Y:S08]  /*df20*/  LDSM.16.M88.4 R16, [R216+0xc900] ;  /* 0x00c90000d810783b */ /* 0x000e700000000200 */
[----:B------:R-:W1:Y:S08]  /*df30*/  LDSM.16.M88.4 R24, [R216+0xd100] ;  /* 0x00d10000d818783b */ /* 0x000e700000000200 */
[----:B------:R-:W1:Y:S08]  /*df40*/  LDSM.16.M88.4 R32, [R216+0xd900] ;  /* 0x00d90000d820783b */ /* 0x000e700000000200 */
[----:B------:R-:W1:Y:S02]  /*df50*/  LDSM.16.M88.4 R40, [R216+0xe100] ;  /* 0x00e10000d828783b */ /* 0x000e640000000200 */
[C---:B-1----:R-:W-:Y:S06]  /*df60*/  HMMA.16816.F32 R4, R48.reuse, R8, RZ ;  /* 0x000000083004723c */ /* 0x042fec00000018ff */
[----:B------:R-:W1:Y:S02]  /*df70*/  LDSM.16.M88.4 R184, [R216+0xe900] ;  /* 0x00e90000d8b8783b */ /* 0x000e640000000200 */
[C---:B------:R-:W-:Y:S06]  /*df80*/  HMMA.16816.F32 R8, R48.reuse, R10, RZ ;  /* 0x0000000a3008723c */ /* 0x040fec00000018ff */
[----:B------:R-:W-:Y:S02]  /*df90*/  LDSM.16.M88.4 R188, [R224+0x18100] ;  /* 0x01810000e0bc783b */ /* 0x000fe40000000200 */
[C---:B------:R-:W-:Y:S06]  /*dfa0*/  HMMA.16816.F32 R12, R48.reuse, R16, RZ ;  /* 0x00000010300c723c */ /* 0x040fec00000018ff */
[----:B------:R-:W1:Y:S02]  /*dfb0*/  LDSM.16.M88.4 R192, [R227] ;  /* 0x00000000e3c0783b */ /* 0x000e640000000200 */
[C---:B------:R-:W-:Y:S06]  /*dfc0*/  HMMA.16816.F32 R16, R48.reuse, R18, RZ ;  /* 0x000000123010723c */ /* 0x040fec00000018ff */
[----:B------:R-:W1:Y:S02]  /*dfd0*/  LDSM.16.M88.4 R196, [R250] ;  /* 0x00000000fac4783b */ /* 0x000e640000000200 */
[C---:B------:R-:W-:Y:S06]  /*dfe0*/  HMMA.16816.F32 R20, R48.reuse, R24, RZ ;  /* 0x000000183014723c */ /* 0x040fec00000018ff */
[----:B------:R-:W1:Y:S02]  /*dff0*/  LDSM.16.M88.4 R200, [R249] ;  /* 0x00000000f9c8783b */ /* 0x000e640000000200 */
[C---:B------:R-:W-:Y:S08]  /*e000*/  HMMA.16816.F32 R24, R48.reuse, R26, RZ ;  /* 0x0000001a3018723c */ /* 0x040ff000000018ff */
[C---:B------:R-:W-:Y:S08]  /*e010*/  HMMA.16816.F32 R28, R48.reuse, R32, RZ ;  /* 0x00000020301c723c */ /* 0x040ff000000018ff */
[C---:B------:R-:W-:Y:S08]  /*e020*/  HMMA.16816.F32 R32, R48.reuse, R34, RZ ;  /* 0x000000223020723c */ /* 0x040ff000000018ff */
[C---:B------:R-:W-:Y:S08]  /*e030*/  HMMA.16816.F32 R36, R48.reuse, R40, RZ ;  /* 0x000000283024723c */ /* 0x040ff000000018ff */
[C---:B------:R-:W-:Y:S08]  /*e040*/  HMMA.16816.F32 R40, R48.reuse, R42, RZ ;  /* 0x0000002a3028723c */ /* 0x040ff000000018ff */
[C---:B-1----:R-:W-:Y:S08]  /*e050*/  HMMA.16816.F32 R44, R48.reuse, R184, RZ ;  /* 0x000000b8302c723c */ /* 0x042ff000000018ff */
[----:B------:R-:W-:Y:S01]  /*e060*/  HMMA.16816.F32 R48, R48, R186, RZ ;  /* 0x000000ba3030723c */ /* 0x000fe200000018ff */
[----:B------:R-:W1:Y:S07]  /*e070*/  LDSM.16.M88.4 R184, [R248] ;  /* 0x00000000f8b8783b */ /* 0x000e6e0000000200 */
[C---:B------:R-:W-:Y:S08]  /*e080*/  HMMA.16816.F32 R4, R188.reuse, R192, R4 ;  /* 0x000000c0bc04723c */ /* 0x040ff00000001804 */
[C---:B------:R-:W-:Y:S01]  /*e090*/  HMMA.16816.F32 R8, R188.reuse, R194, R8 ;  /* 0x000000c2bc08723c */ /* 0x040fe20000001808 */
[----:B------:R-:W1:Y:S07]  /*e0a0*/  LDSM.16.M88.4 R192, [R247] ;  /* 0x00000000f7c0783b */ /* 0x000e6e0000000200 */
[C---:B------:R-:W-:Y:S08]  /*e0b0*/  HMMA.16816.F32 R12, R188.reuse, R196, R12 ;  /* 0x000000c4bc0c723c */ /* 0x040ff0000000180c */
[C---:B------:R-:W-:Y:S01]  /*e0c0*/  HMMA.16816.F32 R16, R188.reuse, R198, R16 ;  /* 0x000000c6bc10723c */ /* 0x040fe20000001810 */
[----:B------:R-:W1:Y:S07]  /*e0d0*/  LDSM.16.M88.4 R196, [R246] ;  /* 0x00000000f6c4783b */ /* 0x000e6e0000000200 */
[C---:B------:R-:W-:Y:S08]  /*e0e0*/  HMMA.16816.F32 R20, R188.reuse, R200, R20 ;  /* 0x000000c8bc14723c */ /* 0x040ff00000001814 */
[C---:B------:R-:W-:Y:S08]  /*e0f0*/  HMMA.16816.F32 R24, R188.reuse, R202, R24 ;  /* 0x000000cabc18723c */ /* 0x040ff00000001818 */
[C---:B-1----:R-:W-:Y:S08]  /*e100*/  HMMA.16816.F32 R28, R188.reuse, R184, R28 ;  /* 0x000000b8bc1c723c */ /* 0x042ff0000000181c */
[C---:B------:R-:W-:Y:S08]  /*e110*/  HMMA.16816.F32 R32, R188.reuse, R186, R32 ;  /* 0x000000babc20723c */ /* 0x040ff00000001820 */
[C---:B------:R-:W-:Y:S08]  /*e120*/  HMMA.16816.F32 R36, R188.reuse, R192, R36 ;  /* 0x000000c0bc24723c */ /* 0x040ff00000001824 */
[C---:B------:R-:W-:Y:S08]  /*e130*/  HMMA.16816.F32 R40, R188.reuse, R194, R40 ;  /* 0x000000c2bc28723c */ /* 0x040ff00000001828 */
[C---:B------:R-:W-:Y:S08]  /*e140*/  HMMA.16816.F32 R44, R188.reuse, R196, R44 ;  /* 0x000000c4bc2c723c */ /* 0x040ff0000000182c */
[----:B------:R-:W-:Y:S04]  /*e150*/  HMMA.16816.F32 R48, R188, R198, R48 ;  /* 0x000000c6bc30723c */ /* 0x000fe80000001830 */
[----:B--2---:R-:W-:Y:S05]  /*e160*/  IMAD.WIDE.U32 R132, R204, UR24, R2 ;  /* 0x00000018cc847c25 */ /* 0x004fea000f8e0002 */
[----:B------:R-:W-:Y:S03]  /*e170*/  IADD3 R0, R133, UR4, RZ ;  /* 0x0000000485007c10 */ /* 0x000fe6000fffe0ff */
[C---:B------:R-:W-:Y:S04]  /*e180*/  LEA R2, P0, R132.reuse, c[0x0][0x1f8], 0x1 ;  /* 0x00007e0084027a11 */ /* 0x040fe800078008ff */
[----:B------:R-:W-:Y:S01]  /*e190*/  LEA.HI.X R3, R132, c[0x0][0x1fc], R0, 0x1, P0 ;  /* 0x00007f0084037a11 */ /* 0x000fe200000f0c00 */
[C---:B---3--:R-:W-:Y:S04]  /*e1a0*/  IMAD.WIDE.U32 R132, R204.reuse, UR24, R210 ;  /* 0x00000018cc847c25 */ /* 0x048fe8000f8e00d2 */
[----:B------:R-:W-:Y:S01]  /*e1b0*/  @!PT LDS RZ, [RZ] ;  /* 0x00000000fffff984 */ /* 0x000fe20000000800 */
[----:B------:R-:W-:Y:S01]  /*e1c0*/  @!PT LDS RZ, [RZ] ;  /* 0x00000000fffff984 */ /* 0x000fe20000000800 */
[----:B------:R-:W-:Y:S01]  /*e1d0*/  @!PT LDS RZ, [RZ] ;  /* 0x00000000fffff984 */ /* 0x000fe20000000800 */
[----:B------:R1:W-:Y:S01]  /*e1e0*/  LDGSTS.E.BYPASS.LTC128B.128 [R251+0x100], [R2.64], !P5 ;  /* 0x0010000002fb7fae */ /* 0x0003e2000e901d5e */
[----:B------:R-:W-:Y:S01]  /*e1f0*/  IADD3 R0, R133, UR4, RZ ;  /* 0x0000000485007c10 */ /* 0x000fe2000fffe0ff */
[----:B----4-:R-:W-:Y:S01]  /*e200*/  IMAD.WIDE.U32 R184, R204, UR24, R208 ;  /* 0x00000018ccb87c25 */ /* 0x010fe2000f8e00d0 */
[C---:B------:R-:W-:Y:S04]  /*e210*/  LEA R186, P0, R132.reuse, c[0x0][0x1f8], 0x1 ;  /* 0x00007e0084ba7a11 */ /* 0x040fe800078008ff */
[----:B------:R-:W-:Y:S01]  /*e220*/  LEA.HI.X R187, R132, c[0x0][0x1fc], R0, 0x1, P0 ;  /* 0x00007f0084bb7a11 */ /* 0x000fe200000f0c00 */
[----:B------:R-:W-:Y:S01]  /*e230*/  IMAD.WIDE.U32 R132, R204, UR24, R206 ;  /* 0x00000018cc847c25 */ /* 0x000fe2000f8e00ce */
[----:B------:R-:W-:Y:S01]  /*e240*/  IADD3 R0, R185, UR4, RZ ;  /* 0x00000004b9007c10 */ /* 0x000fe2000fffe0ff */
[----:B------:R-:W-:Y:S02]  /*e250*/  UIADD3 UR24, UR24, -0x1, URZ ;  /* 0xffffffff18187890 */ /* 0x000fe4000fffe03f */
[----:B------:R2:W-:Y:S02]  /*e260*/  LDGSTS.E.BYPASS.LTC128B.128 [R251+0x3100], [R186.64], !P4 ;  /* 0x03100000bafb7fae */ /* 0x0005e4000e101d5e */
[----:B------:R-:W-:Y:S01]  /*e270*/  @UP0 USHF.R.S32.HI UR23, URZ, 0x1f, UR24 ;  /* 0x0000001f3f170899 */ /* 0x000fe20008011418 */
[C---:B--2---:R-:W-:Y:S04]  /*e280*/  LEA R186, P0, R184.reuse, c[0x0][0x1f8], 0x1 ;  /* 0x00007e00b8ba7a11 */ /* 0x044fe800078008ff */
[----:B------:R-:W-:Y:S02]  /*e290*/  LEA.HI.X R187, R184, c[0x0][0x1fc], R0, 0x1, P0 ;  /* 0x00007f00b8bb7a11 */ /* 0x000fe400000f0c00 */
[----:B------:R-:W-:Y:S01]  /*e2a0*/  IADD3 R0, R133, UR4, RZ ;  /* 0x0000000485007c10 */ /* 0x000fe2000fffe0ff */
[----:B------:R-:W-:Y:S01]  /*e2b0*/  ULDC.64 UR4, c[0x0][0x1e0] ;  /* 0x0000780000047ab9 */ /* 0x000fe20000000a00 */
[C---:B------:R-:W-:Y:S01]  /*e2c0*/  LEA R184, P0, R132.reuse, c[0x0][0x1f8], 0x1 ;  /* 0x00007e0084b87a11 */ /* 0x040fe200078008ff */
[----:B------:R2:W-:Y:S03]  /*e2d0*/  LDGSTS.E.BYPASS.LTC128B.128 [R251+0x6100], [R186.64], !P3 ;  /* 0x06100000bafb7fae */ /* 0x0005e6000d901d5e */
[----:B------:R-:W-:Y:S01]  /*e2e0*/  LEA.HI.X R185, R132, c[0x0][0x1fc], R0, 0x1, P0 ;  /* 0x00007f0084b97a11 */ /* 0x000fe200000f0c00 */
[----:B------:R-:W-:Y:S01]  /*e2f0*/  @UP0 UIMAD.WIDE.U32 UR26, UR24, UR4, URZ ;  /* 0x00000004181a02a5 */ /* 0x000fe2000f8e003f */
[----:B-1----:R-:W-:Y:S01]  /*e300*/  IADD3 R2, P0, R2, UR9, RZ ;  /* 0x0000000902027c10 */ /* 0x002fe2000ff1e0ff */
[----:B------:R-:W-:Y:S02]  /*e310*/  @UP0 UIMAD UR23, UR23, UR4, URZ ;  /* 0x00000004171702a4 */ /* 0x000fe4000f8e023f */
[----:B------:R1:W-:Y:S01]  /*e320*/  LDGSTS.E.BYPASS.LTC128B.128 [R251+0x9100], [R184.64], !P2 ;  /* 0x09100000b8fb7fae */ /* 0x0003e2000d101d5e */
[----:B------:R-:W-:Y:S01]  /*e330*/  IADD3.X R3, R3, UR8, RZ, P0, !PT ;  /* 0x0000000803037c10 */ /* 0x000fe200087fe4ff */
[----:B------:R-:W-:Y:S01]  /*e340*/  @UP0 UIMAD UR23, UR24, UR5, UR23 ;  /* 0x00000005181702a4 */ /* 0x000fe2000f8e0217 */
[C---:B------:R-:W-:Y:S03]  /*e350*/  IADD3 R132, P1, R2.reuse, UR19, RZ ;  /* 0x0000001302847c10 */ /* 0x040fe6000ff3e0ff */
[----:B------:R-:W-:Y:S01]  /*e360*/  @UP0 UIADD3 UR4, UR27, UR23, URZ ;  /* 0x000000171b040290 */ /* 0x000fe2000fffe03f */
[C---:B------:R-:W-:Y:S01]  /*e370*/  IADD3.X R133, R3.reuse, UR18, RZ, P1, !PT ;  /* 0x0000001203857c10 */ /* 0x040fe20008ffe4ff */
[----:B------:R3:W-:Y:S02]  /*e380*/  LDGSTS.E.BYPASS.LTC128B.128 [R251+0x1100], [R2.64], !P5 ;  /* 0x0110000002fb7fae */ /* 0x0007e4000e901d5e */
[----:B------:R-:W-:Y:S06]  /*e390*/  @UP0 UIMAD UR4, UR4, 0x60, URZ ;  /* 0x00000060040408a4 */ /* 0x000fec000f8e023f */
[----:B------:R3:W-:Y:S01]  /*e3a0*/  LDGSTS.E.BYPASS.LTC128B.128 [R251+0x4100], [R2.64+0x80], !P4 ;  /* 0x0410008002fb7fae */ /* 0x0007e2000e101d5e */
[C---:B--2---:R-:W-:Y:S04]  /*e3b0*/  IADD3 R186, P0, R2.reuse, UR9, RZ ;  /* 0x0000000902ba7c10 */ /* 0x044fe8000ff1e0ff */
[C---:B------:R-:W-:Y:S03]  /*e3c0*/  IADD3.X R187, R3.reuse, UR8, RZ, P0, !PT ;  /* 0x0000000803bb7c10 */ /* 0x040fe600087fe4ff */
[----:B------:R3:W-:Y:S01]  /*e3d0*/  LDGSTS.E.BYPASS.LTC128B.128 [R251+0x7100], [R2.64+0x100], !P3 ;  /* 0x0710010002fb7fae */ /* 0x0007e2000d901d5e */
[C---:B-1----:R-:W-:Y:S04]  /*e3e0*/  IADD3 R184, P6, R2.reuse, UR17, RZ ;  /* 0x0000001102b87c10 */ /* 0x042fe8000ffde0ff */
[C---:B------:R-:W-:Y:S03]  /*e3f0*/  IADD3.X R185, R3.reuse, UR16, RZ, P6, !PT ;  /* 0x0000001003b97c10 */ /* 0x040fe6000b7fe4ff */
[----:B------:R3:W-:Y:S08]  /*e400*/  LDGSTS.E.BYPASS.LTC128B.128 [R251+0xa100], [R2.64+0x180], !P2 ;  /* 0x0a10018002fb7fae */ /* 0x0007f0000d101d5e */
[----:B------:R1:W-:Y:S08]  /*e410*/  LDGSTS.E.BYPASS.LTC128B.128 [R251+0x2100], [R186.64], !P5 ;  /* 0x02100000bafb7fae */ /* 0x0003f0000e901d5e */
[----:B------:R1:W-:Y:S08]  /*e420*/  LDGSTS.E.BYPASS.LTC128B.128 [R251+0x5100], [R184.64], !P4 ;  /* 0x05100000b8fb7fae */ /* 0x0003f0000e101d5e */
[----:B------:R2:W-:Y:S01]  /*e430*/  LDGSTS.E.BYPASS.LTC128B.128 [R251+0x8100], [R132.64], !P3 ;  /* 0x0810000084fb7fae */ /* 0x0005e2000d901d5e */
[----:B---3--:R-:W-:Y:S04]  /*e440*/  IADD3 R2, P0, R2, UR21, RZ ;  /* 0x0000001502027c10 */ /* 0x008fe8000ff1e0ff */
[----:B------:R-:W-:Y:S02]  /*e450*/  IADD3.X R3, R3, UR20, RZ, P0, !PT ;  /* 0x0000001403037c10 */ /* 0x000fe400087fe4ff */
[----:B------:R-:W-:Y:S03]  /*e460*/  PLOP3.LUT P0, PT, PT, PT, UP0, 0x80, 0x0 ;  /* 0x000000000000781c */ /* 0x000fe60003f0f008 */
[----:B------:R3:W-:Y:S08]  /*e470*/  LDGSTS.E.BYPASS.LTC128B.128 [R251+0xb100], [R2.64], !P2 ;  /* 0x0b10000002fb7fae */ /* 0x0007f0000d101d5e */
[----:B-1----:R-:W-:Y:S08]  /*e480*/  LDSM.16.M88.4 R184, [R226+0x18100] ;  /* 0x01810000e2b8783b */ /* 0x002ff00000000200 */
[----:B------:R-:W1:Y:S08]  /*e490*/  LDSM.16.M88.4 R192, [R222+0xc100] ;  /* 0x00c10000dec0783b */ /* 0x000e700000000200 */
[----:B------:R-:W4:Y:S08]  /*e4a0*/  LDSM.16.M88.4 R200, [R222+0xc900] ;  /* 0x00c90000dec8783b */ /* 0x000f300000000200 */
[----:B------:R-:W2:Y:S08]  /*e4b0*/  LDSM.16.M88.4 R188, [R222+0xd100] ;  /* 0x00d10000debc783b */ /* 0x000eb00000000200 */
[----:B------:R-:W0:Y:S08]  /*e4c0*/  LDGDEPBAR ;  /* 0x00000000000079af */ /* 0x000e300000000000 */
[----:B------:R-:W2:Y:S01]  /*e4d0*/  LDSM.16.M88.4 R196, [R222+0xd900] ;  /* 0x00d90000dec4783b */ /* 0x000ea20000000200 */
[C---:B-1----:R-:W-:Y:S08]  /*e4e0*/  HMMA.16816.F32 R4, R184.reuse, R192, R4 ;  /* 0x000000c0b804723c */ /* 0x042ff00000001804 */
[C---:B------:R-:W-:Y:S01]  /*e4f0*/  HMMA.16816.F32 R8, R184.reuse, R194, R8 ;  /* 0x000000c2b808723c */ /* 0x040fe20000001808 */
[----:B------:R-:W-:Y:S07]  /*e500*/  LDSM.16.M88.4 R192, [R222+0xe900] ;  /* 0x00e90000dec0783b */ /* 0x000fee0000000200 */
[C---:B----4-:R-:W-:Y:S08]  /*e510*/  HMMA.16816.F32 R12, R184.reuse, R200, R12 ;  /* 0x000000c8b80c723c */ /* 0x050ff0000000180c */
[C---:B------:R-:W-:Y:S01]  /*e520*/  HMMA.16816.F32 R16, R184.reuse, R202, R16 ;  /* 0x000000cab810723c */ /* 0x040fe20000001810 */
[----:B------:R-:W-:Y:S07]  /*e530*/  LDSM.16.M88.4 R200, [R221] ;  /* 0x00000000ddc8783b */ /* 0x000fee0000000200 */
[C---:B--2---:R-:W-:Y:S08]  /*e540*/  HMMA.16816.F32 R20, R184.reuse, R188, R20 ;  /* 0x000000bcb814723c */ /* 0x044ff00000001814 */
[C---:B------:R-:W-:Y:S01]  /*e550*/  HMMA.16816.F32 R24, R184.reuse, R190, R24 ;  /* 0x000000beb818723c */ /* 0x040fe20000001818 */
[----:B------:R-:W1:Y:S07]  /*e560*/  LDSM.16.M88.4 R188, [R222+0xe100] ;  /* 0x00e10000debc783b */ /* 0x000e6e0000000200 */
[C---:B------:R-:W-:Y:S08]  /*e570*/  HMMA.16816.F32 R28, R184.reuse, R196, R28 ;  /* 0x000000c4b81c723c */ /* 0x040ff0000000181c */
[C---:B------:R-:W-:Y:S01]  /*e580*/  HMMA.16816.F32 R32, R184.reuse, R198, R32 ;  /* 0x000000c6b820723c */ /* 0x040fe20000001820 */
[----:B------:R-:W2:Y:S07]  /*e590*/  LDSM.16.M88.4 R196, [R225+0x18100] ;  /* 0x01810000e1c4783b */ /* 0x000eae0000000200 */
[C---:B-1----:R-:W-:Y:S08]  /*e5a0*/  HMMA.16816.F32 R36, R184.reuse, R188, R36 ;  /* 0x000000bcb824723c */ /* 0x042ff00000001824 */
[C---:B------:R-:W-:Y:S01]  /*e5b0*/  HMMA.16816.F32 R40, R184.reuse, R190, R40 ;  /* 0x000000beb828723c */ /* 0x040fe20000001828 */
[----:B------:R-:W-:Y:S07]  /*e5c0*/  LDSM.16.M88.4 R188, [R221+0x1000] ;  /* 0x00100000ddbc783b */ /* 0x000fee0000000200 */
[C---:B------:R-:W-:Y:S08]  /*e5d0*/  HMMA.16816.F32 R44, R184.reuse, R192, R44 ;  /* 0x000000c0b82c723c */ /* 0x040ff0000000182c */
[----:B------:R-:W-:Y:S01]  /*e5e0*/  HMMA.16816.F32 R48, R184, R194, R48 ;  /* 0x000000c2b830723c */ /* 0x000fe20000001830 */
[----:B------:R-:W1:Y:S07]  /*e5f0*/  LDSM.16.M88.4 R184, [R221+0x800] ;  /* 0x00080000ddb8783b */ /* 0x000e6e0000000200 */
[C---:B--2---:R-:W-:Y:S01]  /*e600*/  HMMA.16816.F32 R4, R196.reuse, R200, R4 ;  /* 0x000000c8c404723c */ /* 0x044fe20000001804 */
[----:B------:R-:W2:Y:S07]  /*e610*/  LDSM.16.M88.4 R192, [R221+0x1800] ;  /* 0x00180000ddc0783b */ /* 0x000eae0000000200 */
[C---:B------:R-:W-:Y:S01]  /*e620*/  HMMA.16816.F32 R8, R196.reuse, R202, R8 ;  /* 0x000000cac408723c */ /* 0x040fe20000001808 */
[----:B------:R-:W4:Y:S07]  /*e630*/  LDSM.16.M88.4 R200, [R221+0x2000] ;  /* 0x00200000ddc8783b */ /* 0x000f2e0000000200 */
[C---:B-1----:R-:W-:Y:S08]  /*e640*/  HMMA.16816.F32 R12, R196.reuse, R184, R12 ;  /* 0x000000b8c40c723c */ /* 0x042ff0000000180c */
        /* <DEDUP_REMOVED lines=8> */
[C---:B----4-:R-:W-:Y:S08]  /*e6d0*/  HMMA.16816.F32 R36, R196.reuse, R200, R36 ;  /* 0x000000c8c424723c */ /* 0x050ff00000001824 */
[C---:B------:R-:W-:Y:S01]  /*e6e0*/  HMMA.16816.F32 R40, R196.reuse, R202, R40 ;  /* 0x000000cac428723c */ /* 0x040fe20000001828 */
[----:B------:R-:W4:Y:S07]  /*e6f0*/  LDSM.16.M88.4 R200, [R216+0xf900] ;  /* 0x00f90000d8c8783b */ /* 0x000f2e0000000200 */
[C---:B-1----:R-:W-:Y:S08]  /*e700*/  HMMA.16816.F32 R44, R196.reuse, R184, R44 ;  /* 0x000000b8c42c723c */ /* 0x042ff0000000182c */
[----:B------:R-:W-:Y:S01]  /*e710*/  HMMA.16816.F32 R48, R196, R186, R48 ;  /* 0x000000bac430723c */ /* 0x000fe20000001830 */
[----:B------:R-:W1:Y:S07]  /*e720*/  LDSM.16.M88.4 R184, [R216+0x10100] ;  /* 0x01010000d8b8783b */ /* 0x000e6e0000000200 */
[C---:B--2---:R-:W-:Y:S01]  /*e730*/  HMMA.16816.F32 R4, R188.reuse, R192, R4 ;  /* 0x000000c0bc04723c */ /* 0x044fe20000001804 */
[----:B------:R-:W-:Y:S07]  /*e740*/  LDSM.16.M88.4 R196, [R216+0x11100] ;  /* 0x01110000d8c4783b */ /* 0x000fee0000000200 */
[C---:B------:R-:W-:Y:S01]  /*e750*/  HMMA.16816.F32 R8, R188.reuse, R194, R8 ;  /* 0x000000c2bc08723c */ /* 0x040fe20000001808 */
[----:B------:R-:W2:Y:S07]  /*e760*/  LDSM.16.M88.4 R192, [R216+0x10900] ;  /* 0x01090000d8c0783b */ /* 0x000eae0000000200 */
[C---:B----4-:R-:W-:Y:S08]  /*e770*/  HMMA.16816.F32 R12, R188.reuse, R200, R12 ;  /* 0x000000c8bc0c723c */ /* 0x050ff0000000180c */
[C---:B------:R-:W-:Y:S01]  /*e780*/  HMMA.16816.F32 R16, R188.reuse, R202, R16 ;  /* 0x000000cabc10723c */ /* 0x040fe20000001810 */
[----:B------:R-:W4:Y:S07]  /*e790*/  LDSM.16.M88.4 R200, [R216+0x11900] ;  /* 0x01190000d8c8783b */ /* 0x000f2e0000000200 */
[C---:B-1----:R-:W-:Y:S08]  /*e7a0*/  HMMA.16816.F32 R20, R188.reuse, R184, R20 ;  /* 0x000000b8bc14723c */ /* 0x042ff00000001814 */
[C---:B------:R-:W-:Y:S01]  /*e7b0*/  HMMA.16816.F32 R24, R188.reuse, R186, R24 ;  /* 0x000000babc18723c */ /* 0x040fe20000001818 */
[----:B------:R-:W-:Y:S07]  /*e7c0*/  LDSM.16.M88.4 R184, [R224+0x1c100] ;  /* 0x01c10000e0b8783b */ /* 0x000fee0000000200 */
[C---:B--2---:R-:W-:Y:S08]  /*e7d0*/  HMMA.16816.F32 R28, R188.reuse, R192, R28 ;  /* 0x000000c0bc1c723c */ /* 0x044ff0000000181c */
[C---:B------:R-:W-:Y:S01]  /*e7e0*/  HMMA.16816.F32 R32, R188.reuse, R194, R32 ;  /* 0x000000c2bc20723c */ /* 0x040fe20000001820 */
[----:B------:R-:W1:Y:S07]  /*e7f0*/  LDSM.16.M88.4 R192, [R245] ;  /* 0x00000000f5c0783b */ /* 0x000e6e0000000200 */
[C---:B------:R-:W-:Y:S08]  /*e800*/  HMMA.16816.F32 R36, R188.reuse, R196, R36 ;  /* 0x000000c4bc24723c */ /* 0x040ff00000001824 */
[C---:B------:R-:W-:Y:S01]  /*e810*/  HMMA.16816.F32 R40, R188.reuse, R198, R40 ;  /* 0x000000c6bc28723c */ /* 0x040fe20000001828 */
[----:B------:R-:W2:Y:S07]  /*e820*/  LDSM.16.M88.4 R196, [R244] ;  /* 0x00000000f4c4783b */ /* 0x000eae0000000200 */
[C---:B----4-:R-:W-:Y:S08]  /*e830*/  HMMA.16816.F32 R44, R188.reuse, R200, R44 ;  /* 0x000000c8bc2c723c */ /* 0x050ff0000000182c */
[----:B------:R-:W-:Y:S01]  /*e840*/  HMMA.16816.F32 R48, R188, R202, R48 ;  /* 0x000000cabc30723c */ /* 0x000fe20000001830 */
[----:B------:R-:W4:Y:S07]  /*e850*/  LDSM.16.M88.4 R188, [R243] ;  /* 0x00000000f3bc783b */ /* 0x000f2e0000000200 */
[C---:B-1----:R-:W-:Y:S01]  /*e860*/  HMMA.16816.F32 R4, R184.reuse, R192, R4 ;  /* 0x000000c0b804723c */ /* 0x042fe20000001804 */
[----:B------:R-:W1:Y:S07]  /*e870*/  LDSM.16.M88.4 R200, [R242] ;  /* 0x00000000f2c8783b */ /* 0x000e6e0000000200 */
[C---:B------:R-:W-:Y:S01]  /*e880*/  HMMA.16816.F32 R8, R184.reuse, R194, R8 ;  /* 0x000000c2b808723c */ /* 0x040fe20000001808 */
[----:B------:R-:W-:Y:S07]  /*e890*/  LDSM.16.M88.4 R192, [R240] ;  /* 0x00000000f0c0783b */ /* 0x000fee0000000200 */
[C---:B--2---:R-:W-:Y:S08]  /*e8a0*/  HMMA.16816.F32 R12, R184.reuse, R196, R12 ;  /* 0x000000c4b80c723c */ /* 0x044ff0000000180c */
[C---:B------:R-:W-:Y:S01]  /*e8b0*/  HMMA.16816.F32 R16, R184.reuse, R198, R16 ;  /* 0x000000c6b810723c */ /* 0x040fe20000001810 */
[----:B------:R-:W-:Y:S07]  /*e8c0*/  LDSM.16.M88.4 R196, [R226+0x1c100] ;  /* 0x01c10000e2c4783b */ /* 0x000fee0000000200 */
[C---:B----4-:R-:W-:Y:S08]  /*e8d0*/  HMMA.16816.F32 R20, R184.reuse, R188, R20 ;  /* 0x000000bcb814723c */ /* 0x050ff00000001814 */
[C---:B------:R-:W-:Y:S01]  /*e8e0*/  HMMA.16816.F32 R24, R184.reuse, R190, R24 ;  /* 0x000000beb818723c */ /* 0x040fe20000001818 */
[----:B------:R-:W2:Y:S07]  /*e8f0*/  LDSM.16.M88.4 R188, [R241] ;  /* 0x00000000f1bc783b */ /* 0x000eae0000000200 */
[C---:B-1----:R-:W-:Y:S08]  /*e900*/  HMMA.16816.F32 R28, R184.reuse, R200, R28 ;  /* 0x000000c8b81c723c */ /* 0x042ff0000000181c */
[C---:B------:R-:W-:Y:S01]  /*e910*/  HMMA.16816.F32 R32, R184.reuse, R202, R32 ;  /* 0x000000cab820723c */ /* 0x040fe20000001820 */
[----:B------:R-:W1:Y:S07]  /*e920*/  LDSM.16.M88.4 R200, [R222+0xf100] ;  /* 0x00f10000dec8783b */ /* 0x000e6e0000000200 */
[C---:B--2---:R-:W-:Y:S08]  /*e930*/  HMMA.16816.F32 R36, R184.reuse, R188, R36 ;  /* 0x000000bcb824723c */ /* 0x044ff00000001824 */
[C---:B------:R-:W-:Y:S01]  /*e940*/  HMMA.16816.F32 R40, R184.reuse, R190, R40 ;  /* 0x000000beb828723c */ /* 0x040fe20000001828 */
[----:B------:R-:W-:Y:S07]  /*e950*/  LDSM.16.M88.4 R188, [R222+0x10100] ;  /* 0x01010000debc783b */ /* 0x000fee0000000200 */
[C---:B------:R-:W-:Y:S08]  /*e960*/  HMMA.16816.F32 R44, R184.reuse, R192, R44 ;  /* 0x000000c0b82c723c */ /* 0x040ff0000000182c */
[----:B------:R-:W-:Y:S01]  /*e970*/  HMMA.16816.F32 R48, R184, R194, R48 ;  /* 0x000000c2b830723c */ /* 0x000fe20000001830 */
[----:B------:R-:W2:Y:S07]  /*e980*/  LDSM.16.M88.4 R184, [R222+0xf900] ;  /* 0x00f90000deb8783b */ /* 0x000eae0000000200 */
[C---:B-1----:R-:W-:Y:S01]  /*e990*/  HMMA.16816.F32 R4, R196.reuse, R200, R4 ;  /* 0x000000c8c404723c */ /* 0x042fe20000001804 */
[----:B------:R-:W1:Y:S07]  /*e9a0*/  LDSM.16.M88.4 R192, [R222+0x10900] ;  /* 0x01090000dec0783b */ /* 0x000e6e0000000200 */
[C---:B------:R-:W-:Y:S01]  /*e9b0*/  HMMA.16816.F32 R8, R196.reuse, R202, R8 ;  /* 0x000000cac408723c */ /* 0x040fe20000001808 */
[----:B------:R-:W4:Y:S07]  /*e9c0*/  LDSM.16.M88.4 R200, [R222+0x11100] ;  /* 0x01110000dec8783b */ /* 0x000f2e0000000200 */
[C---:B--2---:R-:W-:Y:S08]  /*e9d0*/  HMMA.16816.F32 R12, R196.reuse, R184, R12 ;  /* 0x000000b8c40c723c */ /* 0x044ff0000000180c */
        /* <DEDUP_REMOVED lines=8> */
[C---:B----4-:R-:W-:Y:S08]  /*ea60*/  HMMA.16816.F32 R36, R196.reuse, R200, R36 ;  /* 0x000000c8c424723c */ /* 0x050ff00000001824 */
[C---:B------:R-:W-:Y:S01]  /*ea70*/  HMMA.16816.F32 R40, R196.reuse, R202, R40 ;  /* 0x000000cac428723c */ /* 0x040fe20000001828 */
[----:B------:R-:W4:Y:S07]  /*ea80*/  LDSM.16.M88.4 R200, [R221+0x3800] ;  /* 0x00380000ddc8783b */ /* 0x000f2e0000000200 */
[C---:B--2---:R-:W-:Y:S08]  /*ea90*/  HMMA.16816.F32 R44, R196.reuse, R184, R44 ;  /* 0x000000b8c42c723c */ /* 0x044ff0000000182c */
[----:B------:R-:W-:Y:S01]  /*eaa0*/  HMMA.16816.F32 R48, R196, R186, R48 ;  /* 0x000000bac430723c */ /* 0x000fe20000001830 */
[----:B------:R-:W2:Y:S07]  /*eab0*/  LDSM.16.M88.4 R184, [R221+0x4000] ;  /* 0x00400000ddb8783b */ /* 0x000eae0000000200 */
[C---:B-1----:R-:W-:Y:S01]  /*eac0*/  HMMA.16816.F32 R4, R188.reuse, R192, R4 ;  /* 0x000000c0bc04723c */ /* 0x042fe20000001804 */
[----:B------:R-:W-:Y:S07]  /*ead0*/  LDSM.16.M88.4 R196, [R221+0x5000] ;  /* 0x00500000ddc4783b */ /* 0x000fee0000000200 */
[C---:B------:R-:W-:Y:S01]  /*eae0*/  HMMA.16816.F32 R8, R188.reuse, R194, R8 ;  /* 0x000000c2bc08723c */ /* 0x040fe20000001808 */
[----:B------:R-:W1:Y:S07]  /*eaf0*/  LDSM.16.M88.4 R192, [R221+0x4800] ;  /* 0x00480000ddc0783b */ /* 0x000e6e0000000200 */
[C---:B----4-:R-:W-:Y:S08]  /*eb00*/  HMMA.16816.F32 R12, R188.reuse, R200, R12 ;  /* 0x000000c8bc0c723c */ /* 0x050ff0000000180c */
[C---:B------:R-:W-:Y:S01]  /*eb10*/  HMMA.16816.F32 R16, R188.reuse, R202, R16 ;  /* 0x000000cabc10723c */ /* 0x040fe20000001810 */
[----:B------:R-:W4:Y:S07]  /*eb20*/  LDSM.16.M88.4 R200, [R221+0x5800] ;  /* 0x00580000ddc8783b */ /* 0x000f2e0000000200 */
[C---:B--2---:R-:W-:Y:S08]  /*eb30*/  HMMA.16816.F32 R20, R188.reuse, R184, R20 ;  /* 0x000000b8bc14723c */ /* 0x044ff00000001814 */
[C---:B------:R-:W-:Y:S01]  /*eb40*/  HMMA.16816.F32 R24, R188.reuse, R186, R24 ;  /* 0x000000babc18723c */ /* 0x040fe20000001818 */
[----:B------:R-:W-:Y:S07]  /*eb50*/  LDSM.16.M88.4 R184, [R223+0x20100] ;  /* 0x02010000dfb8783b */ /* 0x000fee0000000200 */
[C---:B-1----:R-:W-:Y:S08]  /*eb60*/  HMMA.16816.F32 R28, R188.reuse, R192, R28 ;  /* 0x000000c0bc1c723c */ /* 0x042ff0000000181c */
[C---:B------:R-:W-:Y:S01]  /*eb70*/  HMMA.16816.F32 R32, R188.reuse, R194, R32 ;  /* 0x000000c2bc20723c */ /* 0x040fe20000001820 */
[----:B------:R-:W1:Y:S07]  /*eb80*/  LDSM.16.M88.4 R192, [R216+0x12100] ;  /* 0x01210000d8c0783b */ /* 0x000e6e0000000200 */
[C---:B------:R-:W-:Y:S08]  /*eb90*/  HMMA.16816.F32 R36, R188.reuse, R196, R36 ;  /* 0x000000c4bc24723c */ /* 0x040ff00000001824 */
[C---:B------:R-:W-:Y:S01]  /*eba0*/  HMMA.16816.F32 R40, R188.reuse, R198, R40 ;  /* 0x000000c6bc28723c */ /* 0x040fe20000001828 */
[----:B------:R-:W2:Y:S07]  /*ebb0*/  LDSM.16.M88.4 R196, [R216+0x12900] ;  /* 0x01290000d8c4783b */ /* 0x000eae0000000200 */
[C---:B----4-:R-:W-:Y:S08]  /*ebc0*/  HMMA.16816.F32 R44, R188.reuse, R200, R44 ;  /* 0x000000c8bc2c723c */ /* 0x050ff0000000182c */
[----:B------:R-:W-:Y:S01]  /*ebd0*/  HMMA.16816.F32 R48, R188, R202, R48 ;  /* 0x000000cabc30723c */ /* 0x000fe20000001830 */
[----:B------:R-:W4:Y:S07]  /*ebe0*/  LDSM.16.M88.4 R188, [R216+0x13100] ;  /* 0x01310000d8bc783b */ /* 0x000f2e0000000200 */
[C---:B-1----:R-:W-:Y:S01]  /*ebf0*/  HMMA.16816.F32 R4, R184.reuse, R192, R4 ;  /* 0x000000c0b804723c */ /* 0x042fe20000001804 */
[----:B------:R-:W1:Y:S07]  /*ec00*/  LDSM.16.M88.4 R200, [R216+0x13900] ;  /* 0x01390000d8c8783b */ /* 0x000e6e0000000200 */
[C---:B------:R-:W-:Y:S01]  /*ec10*/  HMMA.16816.F32 R8, R184.reuse, R194, R8 ;  /* 0x000000c2b808723c */ /* 0x040fe20000001808 */
[----:B------:R-:W-:Y:S07]  /*ec20*/  LDSM.16.M88.4 R192, [R216+0x14900] ;  /* 0x01490000d8c0783b */ /* 0x000fee0000000200 */
[C---:B--2---:R-:W-:Y:S08]  /*ec30*/  HMMA.16816.F32 R12, R184.reuse, R196, R12 ;  /* 0x000000c4b80c723c */ /* 0x044ff0000000180c */
[C---:B------:R-:W-:Y:S01]  /*ec40*/  HMMA.16816.F32 R16, R184.reuse, R198, R16 ;  /* 0x000000c6b810723c */ /* 0x040fe20000001810 */
[----:B------:R-:W-:Y:S07]  /*ec50*/  LDSM.16.M88.4 R196, [R224+0x20100] ;  /* 0x02010000e0c4783b */ /* 0x000fee0000000200 */
[C---:B----4-:R-:W-:Y:S08]  /*ec60*/  HMMA.16816.F32 R20, R184.reuse, R188, R20 ;  /* 0x000000bcb814723c */ /* 0x050ff00000001814 */
[C---:B------:R-:W-:Y:S01]  /*ec70*/  HMMA.16816.F32 R24, R184.reuse, R190, R24 ;  /* 0x000000beb818723c */ /* 0x040fe20000001818 */
[----:B------:R-:W2:Y:S07]  /*ec80*/  LDSM.16.M88.4 R188, [R216+0x14100] ;  /* 0x01410000d8bc783b */ /* 0x000eae0000000200 */
[C---:B-1----:R-:W-:Y:S08]  /*ec90*/  HMMA.16816.F32 R28, R184.reuse, R200, R28 ;  /* 0x000000c8b81c723c */ /* 0x042ff0000000181c */
[C---:B------:R-:W-:Y:S01]  /*eca0*/  HMMA.16816.F32 R32, R184.reuse, R202, R32 ;  /* 0x000000cab820723c */ /* 0x040fe20000001820 */
[----:B------:R-:W1:Y:S07]  /*ecb0*/  LDSM.16.M88.4 R200, [R239] ;  /* 0x00000000efc8783b */ /* 0x000e6e0000000200 */
[C---:B--2---:R-:W-:Y:S08]  /*ecc0*/  HMMA.16816.F32 R36, R184.reuse, R188, R36 ;  /* 0x000000bcb824723c */ /* 0x044ff00000001824 */
[C---:B------:R-:W-:Y:S01]  /*ecd0*/  HMMA.16816.F32 R40, R184.reuse, R190, R40 ;  /* 0x000000beb828723c */ /* 0x040fe20000001828 */
[----:B------:R-:W-:Y:S07]  /*ece0*/  LDSM.16.M88.4 R188, [R237] ;  /* 0x00000000edbc783b */ /* 0x000fee0000000200 */
[C---:B------:R-:W-:Y:S08]  /*ecf0*/  HMMA.16816.F32 R44, R184.reuse, R192, R44 ;  /* 0x000000c0b82c723c */ /* 0x040ff0000000182c */
[----:B------:R-:W-:Y:S01]  /*ed00*/  HMMA.16816.F32 R48, R184, R194, R48 ;  /* 0x000000c2b830723c */ /* 0x000fe20000001830 */
[----:B------:R-:W2:Y:S07]  /*ed10*/  LDSM.16.M88.4 R184, [R238] ;  /* 0x00000000eeb8783b */ /* 0x000eae0000000200 */
[C---:B-1----:R-:W-:Y:S01]  /*ed20*/  HMMA.16816.F32 R4, R196.reuse, R200, R4 ;  /* 0x000000c8c404723c */ /* 0x042fe20000001804 */
[----:B------:R-:W1:Y:S07]  /*ed30*/  LDSM.16.M88.4 R192, [R236] ;  /* 0x00000000ecc0783b */ /* 0x000e6e0000000200 */
[C---:B------:R-:W-:Y:S01]  /*ed40*/  HMMA.16816.F32 R8, R196.reuse, R202, R8 ;  /* 0x000000cac408723c */ /* 0x040fe20000001808 */
[----:B------:R-:W4:Y:S07]  /*ed50*/  LDSM.16.M88.4 R200, [R235] ;  /* 0x00000000ebc8783b */ /* 0x000f2e0000000200 */
[C---:B--2---:R-:W-:Y:S08]  /*ed60*/  HMMA.16816.F32 R12, R196.reuse, R184, R12 ;  /* 0x000000b8c40c723c */ /* 0x044ff0000000180c */
[C---:B------:R-:W-:Y:S01]  /*ed70*/  HMMA.16816.F32 R16, R196.reuse, R186, R16 ;  /* 0x000000bac410723c */ /* 0x040fe20000001810 */
[----:B------:R-:W2:Y:S07]  /*ed80*/  LDSM.16.M88.4 R184, [R234] ;  /* 0x00000000eab8783b */ /* 0x000eae0000000200 */
        /* <DEDUP_REMOVED lines=62> */
[----:B------:R-:W1:Y:S07]  /*f170*/  LDSM.16.M88.4 R192, [R233] ;  /* 0x00000000e9c0783b */ /* 0x000e6e0000000200 */
[C---:B----4-:R-:W-:Y:S08]  /*f180*/  HMMA.16816.F32 R36, R196.reuse, R200, R36 ;  /* 0x000000c8c424723c */ /* 0x050ff00000001824 */
[C---:B------:R-:W-:Y:S01]  /*f190*/  HMMA.16816.F32 R40, R196.reuse, R202, R40 ;  /* 0x000000cac428723c */ /* 0x040fe20000001828 */
[----:B------:R-:W4:Y:S07]  /*f1a0*/  LDSM.16.M88.4 R200, [R232] ;  /* 0x00000000e8c8783b */ /* 0x000f2e0000000200 */
[C---:B--2---:R-:W-:Y:S08]  /*f1b0*/  HMMA.16816.F32 R44, R196.reuse, R184, R44 ;  /* 0x000000b8c42c723c */ /* 0x044ff0000000182c */
[----:B------:R-:W-:Y:S01]  /*f1c0*/  HMMA.16816.F32 R48, R196, R186, R48 ;  /* 0x000000bac430723c */ /* 0x000fe20000001830 */
[----:B------:R-:W2:Y:S07]  /*f1d0*/  LDSM.16.M88.4 R184, [R231] ;  /* 0x00000000e7b8783b */ /* 0x000eae0000000200 */
[C---:B-1----:R-:W-:Y:S01]  /*f1e0*/  HMMA.16816.F32 R4, R188.reuse, R192, R4 ;  /* 0x000000c0bc04723c */ /* 0x042fe20000001804 */
[----:B------:R-:W-:Y:S07]  /*f1f0*/  LDSM.16.M88.4 R196, [R229] ;  /* 0x00000000e5c4783b */ /* 0x000fee0000000200 */
[C---:B------:R-:W-:Y:S01]  /*f200*/  HMMA.16816.F32 R8, R188.reuse, R194, R8 ;  /* 0x000000c2bc08723c */ /* 0x040fe20000001808 */
[----:B------:R-:W1:Y:S07]  /*f210*/  LDSM.16.M88.4 R192, [R230] ;  /* 0x00000000e6c0783b */ /* 0x000e6e0000000200 */
[C---:B----4-:R-:W-:Y:S08]  /*f220*/  HMMA.16816.F32 R12, R188.reuse, R200, R12 ;  /* 0x000000c8bc0c723c */ /* 0x050ff0000000180c */
[C---:B------:R-:W-:Y:S01]  /*f230*/  HMMA.16816.F32 R16, R188.reuse, R202, R16 ;  /* 0x000000cabc10723c */ /* 0x040fe20000001810 */
[----:B------:R-:W4:Y:S07]  /*f240*/  LDSM.16.M88.4 R200, [R228] ;  /* 0x00000000e4c8783b */ /* 0x000f2e0000000200 */
        /* <DEDUP_REMOVED lines=26> */
[C---:B------:R-:W-:Y:S08]  /*f3f0*/  HMMA.16816.F32 R40, R184.reuse, R190, R40 ;  /* 0x000000beb828723c */ /* 0x040ff00000001828 */
[C---:B------:R-:W-:Y:S08]  /*f400*/  HMMA.16816.F32 R44, R184.reuse, R192, R44 ;  /* 0x000000c0b82c723c */ /* 0x040ff0000000182c */
[----:B------:R-:W-:Y:S01]  /*f410*/  HMMA.16816.F32 R48, R184, R194, R48 ;  /* 0x000000c2b830723c */ /* 0x000fe20000001830 */
[----:B------:R-:W2:Y:S07]  /*f420*/  LDSM.16.M88.4 R184, [R221+0x9800] ;  /* 0x00980000ddb8783b */ /* 0x000eae0000000200 */
[C---:B-1----:R-:W-:Y:S08]  /*f430*/  HMMA.16816.F32 R4, R196.reuse, R200, R4 ;  /* 0x000000c8c404723c */ /* 0x042ff00000001804 */
[C---:B------:R-:W-:Y:S11]  /*f440*/  HMMA.16816.F32 R8, R196.reuse, R202, R8 ;  /* 0x000000cac408723c */ /* 0x040ff60000001808 */
[----:B------:R-:W-:Y:S05]  /*f450*/  @!UPT UIADD3 URZ, URZ, URZ, URZ ;  /* 0x0000003f3f3ff290 */ /* 0x000fea000fffe03f */
[----:B------:R-:W-:Y:S02]  /*f460*/  FMUL.FTZ R4, R4, c[0x0][0x320] ;  /* 0x0000c80004047a20 */ /* 0x000fe40000410000 */
[----:B------:R-:W-:Y:S02]  /*f470*/  FMUL.FTZ R5, R5, c[0x0][0x320] ;  /* 0x0000c80005057a20 */ /* 0x000fe40000410000 */
[----:B------:R-:W-:Y:S01]  /*f480*/  FMUL.FTZ R6, R6, c[0x0][0x320] ;  /* 0x0000c80006067a20 */ /* 0x000fe20000410000 */
[----:B------:R-:W-:Y:S01]  /*f490*/  MUFU.TANH R189, R4 ;  /* 0x0000000400bd7308 */ /* 0x000fe20000002400 */
[----:B------:R-:W-:Y:S02]  /*f4a0*/  FMUL.FTZ R7, R7, c[0x0][0x320] ;  /* 0x0000c80007077a20 */ /* 0x000fe40000410000 */
[----:B------:R-:W-:Y:S01]  /*f4b0*/  FMUL.FTZ R8, R8, c[0x0][0x320] ;  /* 0x0000c80008087a20 */ /* 0x000fe20000410000 */
[C---:B--2---:R-:W-:Y:S03]  /*f4c0*/  HMMA.16816.F32 R12, R196.reuse, R184, R12 ;  /* 0x000000b8c40c723c */ /* 0x044fe6000000180c */
[----:B------:R-:W-:Y:S02]  /*f4d0*/  FMUL.FTZ R9, R9, c[0x0][0x320] ;  /* 0x0000c80009097a20 */ /* 0x000fe40000410000 */
[----:B------:R-:W-:Y:S01]  /*f4e0*/  FMUL.FTZ R10, R10, c[0x0][0x320] ;  /* 0x0000c8000a0a7a20 */ /* 0x000fe20000410000 */
[----:B------:R-:W-:Y:S01]  /*f4f0*/  MUFU.TANH R191, R5 ;  /* 0x0000000500bf7308 */ /* 0x000fe20000002400 */
[----:B------:R-:W-:Y:S01]  /*f500*/  FMUL.FTZ R11, R11, c[0x0][0x320] ;  /* 0x0000c8000b0b7a20 */ /* 0x000fe20000410000 */
[C---:B------:R-:W-:Y:S08]  /*f510*/  HMMA.16816.F32 R16, R196.reuse, R186, R16 ;  /* 0x000000bac410723c */ /* 0x040ff00000001810 */
[----:B------:R-:W3:Y:S08]  /*f520*/  MUFU.TANH R195, R6 ;  /* 0x0000000600c37308 */ /* 0x000ef00000002400 */
[----:B------:R-:W-:Y:S02]  /*f530*/  FMUL.FTZ R12, R12, c[0x0][0x320] ;  /* 0x0000c8000c0c7a20 */ /* 0x000fe40000410000 */
[----:B------:R1:W2:Y:S01]  /*f540*/  MUFU.TANH R200, R7 ;  /* 0x0000000700c87308 */ /* 0x0002a20000002400 */
[----:B------:R-:W-:Y:S02]  /*f550*/  FMUL.FTZ R13, R13, c[0x0][0x320] ;  /* 0x0000c8000d0d7a20 */ /* 0x000fe40000410000 */
[----:B------:R-:W-:Y:S02]  /*f560*/  FMUL.FTZ R14, R14, c[0x0][0x320] ;  /* 0x0000c8000e0e7a20 */ /* 0x000fe40000410000 */
[----:B------:R-:W-:Y:S02]  /*f570*/  FMUL.FTZ R15, R15, c[0x0][0x320] ;  /* 0x0000c8000f0f7a20 */ /* 0x000fe40000410000 */
[----:B------:R-:W-:Y:S02]  /*f580*/  FMUL.FTZ R17, R17, c[0x0][0x320] ;  /* 0x0000c80011117a20 */ /* 0x000fe40000410000 */
[----:B------:R-:W-:Y:S01]  /*f590*/  FMUL.FTZ R16, R16, c[0x0][0x320] ;  /* 0x0000c80010107a20 */ /* 0x000fe20000410000 */
[----:B------:R-:W-:Y:S01]  /*f5a0*/  MUFU.TANH R190, R8 ;  /* 0x0000000800be7308 */ /* 0x000fe20000002400 */
[----:B------:R-:W-:Y:S02]  /*f5b0*/  FMUL.FTZ R18, R18, c[0x0][0x320] ;  /* 0x0000c80012127a20 */ /* 0x000fe40000410000 */
[----:B------:R-:W-:Y:S01]  /*f5c0*/  FMUL.FTZ R19, R19, c[0x0][0x320] ;  /* 0x0000c80013137a20 */ /* 0x000fe20000410000 */
[----:B---3--:R-:W-:Y:S06]  /*f5d0*/  FMNMX.FTZ R2, R195, R135, !PT ;  /* 0x00000087c3027209 */ /* 0x008fec0007810000 */
[----:B------:R-:W-:Y:S01]  /*f5e0*/  MUFU.TANH R188, R9 ;  /* 0x0000000900bc7308 */ /* 0x000fe20000002400 */
[----:B-1----:R-:W1:Y:S01]  /*f5f0*/  LDSM.16.M88.4 R4, [R221+0xa000] ;  /* 0x00a00000dd04783b */ /* 0x002e620000000200 */
[----:B--2---:R-:W-:Y:S08]  /*f600*/  FMNMX.FTZ R2, R200, R2, !PT ;  /* 0x00000002c8027209 */ /* 0x004ff00007810000 */
[----:B------:R-:W2:Y:S10]  /*f610*/  MUFU.TANH R192, R10 ;  /* 0x0000000a00c07308 */ /* 0x000eb40000002400 */
[----:B------:R3:W4:Y:S10]  /*f620*/  MUFU.TANH R193, R11 ;  /* 0x0000000b00c17308 */ /* 0x0007340000002400 */
[----:B------:R-:W-:Y:S01]  /*f630*/  MUFU.TANH R204, R15 ;  /* 0x0000000f00cc7308 */ /* 0x000fe20000002400 */
[----:B--2---:R-:W-:Y:S09]  /*f640*/  FMNMX.FTZ R2, R192, R2, !PT ;  /* 0x00000002c0027209 */ /* 0x004ff20007810000 */
[----:B------:R-:W-:Y:S01]  /*f650*/  MUFU.TANH R202, R13 ;  /* 0x0000000d00ca7308 */ /* 0x000fe20000002400 */
[C---:B-1----:R-:W-:Y:S01]  /*f660*/  HMMA.16816.F32 R20, R196.reuse, R4, R20 ;  /* 0x00000004c414723c */ /* 0x042fe20000001814 */
[----:B---3--:R-:W1:Y:S02]  /*f670*/  LDSM.16.M88.4 R8, [R221+0xa800] ;  /* 0x00a80000dd08783b */ /* 0x008e640000000200 */
[----:B----4-:R-:W-:Y:S06]  /*f680*/  FMNMX.FTZ R2, R193, R2, !PT ;  /* 0x00000002c1027209 */ /* 0x010fec0007810000 */
[----:B------:R-:W2:Y:S01]  /*f690*/  MUFU.TANH R203, R14 ;  /* 0x0000000e00cb7308 */ /* 0x000ea20000002400 */
[C---:B------:R-:W-:Y:S01]  /*f6a0*/  HMMA.16816.F32 R24, R196.reuse, R6, R24 ;  /* 0x00000006c418723c */ /* 0x040fe20000001818 */
[----:B------:R-:W3:Y:S08]  /*f6b0*/  LDSM.16.M88.4 R4, [R221+0xb000] ;  /* 0x00b00000dd04783b */ /* 0x000ef00000000200 */
[----:B------:R-:W-:Y:S05]  /*f6c0*/  MUFU.TANH R206, R17 ;  /* 0x0000001100ce7308 */ /* 0x000fea0000002400 */
[----:B------:R-:W-:Y:S02]  /*f6d0*/  FMUL.FTZ R20, R20, c[0x0][0x320] ;  /* 0x0000c80014147a20 */ /* 0x000fe40000410000 */
[----:B------:R-:W-:Y:S03]  /*f6e0*/  FMUL.FTZ R21, R21, c[0x0][0x320] ;  /* 0x0000c80015157a20 */ /* 0x000fe60000410000 */
[----:B------:R-:W-:Y:S01]  /*f6f0*/  MUFU.TANH R201, R12 ;  /* 0x0000000c00c97308 */ /* 0x000fe20000002400 */
[----:B------:R-:W-:Y:S02]  /*f700*/  FMUL.FTZ R22, R22, c[0x0][0x320] ;  /* 0x0000c80016167a20 */ /* 0x000fe40000410000 */
[----:B------:R-:W-:Y:S01]  /*f710*/  FMUL.FTZ R23, R23, c[0x0][0x320] ;  /* 0x0000c80017177a20 */ /* 0x000fe20000410000 */
[----:B--2---:R-:W-:Y:S01]  /*f720*/  FMNMX.FTZ R2, R203, R2, !PT ;  /* 0x00000002cb027209 */ /* 0x004fe20007810000 */
[----:B------:R-:W-:Y:S02]  /*f730*/  FMUL.FTZ R25, R25, c[0x0][0x320] ;  /* 0x0000c80019197a20 */ /* 0x000fe40000410000 */
[----:B------:R-:W-:Y:S01]  /*f740*/  FMUL.FTZ R27, R27, c[0x0][0x320] ;  /* 0x0000c8001b1b7a20 */ /* 0x000fe20000410000 */
[----:B------:R-:W-:Y:S01]  /*f750*/  FMNMX.FTZ R2, R204, R2, !PT ;  /* 0x00000002cc027209 */ /* 0x000fe20007810000 */
[----:B------:R-:W-:Y:S01]  /*f760*/  FMUL.FTZ R24, R24, c[0x0][0x320] ;  /* 0x0000c80018187a20 */ /* 0x000fe20000410000 */
[----:B------:R-:W-:Y:S01]  /*f770*/  MUFU.TANH R209, R20 ;  /* 0x0000001400d17308 */ /* 0x000fe20000002400 */
[----:B------:R-:W-:Y:S01]  /*f780*/  FMUL.FTZ R26, R26, c[0x0][0x320] ;  /* 0x0000c8001a1a7a20 */ /* 0x000fe20000410000 */
[C---:B-1----:R-:W-:Y:S08]  /*f790*/  HMMA.16816.F32 R28, R196.reuse, R8, R28 ;  /* 0x00000008c41c723c */ /* 0x042ff0000000181c */
[----:B------:R-:W-:Y:S01]  /*f7a0*/  MUFU.TANH R214, R21 ;  /* 0x0000001500d67308 */ /* 0x000fe20000002400 */
[C---:B------:R-:W-:Y:S01]  /*f7b0*/  HMMA.16816.F32 R32, R196.reuse, R10, R32 ;  /* 0x0000000ac420723c */ /* 0x040fe20000001820 */
[----:B------:R-:W1:Y:S01]  /*f7c0*/  LDSM.16.M88.4 R8, [R221+0xb800] ;  /* 0x00b80000dd08783b */ /* 0x000e620000000200 */
[----:B------:R-:W-:Y:S06]  /*f7d0*/  DEPBAR.LE SB0, 0x0 ;  /* 0x000080000000791a */ /* 0x000fec0000000000 */
[C---:B---3--:R-:W-:Y:S01]  /*f7e0*/  HMMA.16816.F32 R36, R196.reuse, R4, R36 ;  /* 0x00000004c424723c */ /* 0x048fe20000001824 */
[----:B------:R-:W-:Y:S07]  /*f7f0*/  BAR.SYNC.DEFER_BLOCKING 0x0 ;  /* 0x0000000000007b1d */ /* 0x000fee0000010000 */
[C---:B------:R-:W-:Y:S04]  /*f800*/  HMMA.16816.F32 R40, R196.reuse, R6, R40 ;  /* 0x00000006c428723c */ /* 0x040fe80000001828 */
[----:B------:R-:W-:Y:S02]  /*f810*/  FMUL.FTZ R30, R30, c[0x0][0x320] ;  /* 0x0000c8001e1e7a20 */ /* 0x000fe40000410000 */
[----:B------:R-:W-:Y:S02]  /*f820*/  FMUL.FTZ R28, R28, c[0x0][0x320] ;  /* 0x0000c8001c1c7a20 */ /* 0x000fe40000410000 */
[----:B------:R-:W-:Y:S04]  /*f830*/  FMUL.FTZ R29, R29, c[0x0][0x320] ;  /* 0x0000c8001d1d7a20 */ /* 0x000fe80000410000 */
[----:B------:R-:W-:Y:S02]  /*f840*/  FMUL.FTZ R31, R31, c[0x0][0x320] ;  /* 0x0000c8001f1f7a20 */ /* 0x000fe40000410000 */
[----:B------:R-:W-:Y:S02]  /*f850*/  FMUL.FTZ R32, R32, c[0x0][0x320] ;  /* 0x0000c80020207a20 */ /* 0x000fe40000410000 */
[----:B------:R-:W-:Y:S01]  /*f860*/  FMUL.FTZ R36, R36, c[0x0][0x320] ;  /* 0x0000c80024247a20 */ /* 0x000fe20000410000 */
[----:B------:R-:W2:Y:S01]  /*f870*/  LDL.64 R6, [R1+0x30] ;  /* 0x0000300001067983 */ /* 0x000ea20000100a00 */
[----:B------:R-:W-:Y:S01]  /*f880*/  MUFU.TANH R215, R22 ;  /* 0x0000001600d77308 */ /* 0x000fe20000002400 */
[----:B------:R-:W-:Y:S02]  /*f890*/  FMUL.FTZ R37, R37, c[0x0][0x320] ;  /* 0x0000c80025257a20 */ /* 0x000fe40000410000 */
[----:B------:R-:W-:Y:S02]  /*f8a0*/  FMUL.FTZ R38, R38, c[0x0][0x320] ;  /* 0x0000c80026267a20 */ /* 0x000fe40000410000 */
[----:B------:R-:W-:Y:S01]  /*f8b0*/  FMUL.FTZ R39, R39, c[0x0][0x320] ;  /* 0x0000c80027277a20 */ /* 0x000fe20000410000 */
[C---:B-1----:R-:W-:Y:S01]  /*f8c0*/  HMMA.16816.F32 R44, R196.reuse, R8, R44 ;  /* 0x00000008c42c723c */ /* 0x042fe2000000182c */
[----:B------:R-:W2:Y:S02]  /*f8d0*/  LDL.64 R8, [R1+0x28] ;  /* 0x0000280001087983 */ /* 0x000ea40000100a00 */
[----:B------:R-:W-:Y:S01]  /*f8e0*/  FMUL.FTZ R41, R41, c[0x0][0x320] ;  /* 0x0000c80029297a20 */ /* 0x000fe20000410000 */
[----:B------:R-:W1:Y:S01]  /*f8f0*/  MUFU.TANH R0, R26 ;  /* 0x0000001a00007308 */ /* 0x000e620000002400 */
[----:B------:R-:W-:Y:S02]  /*f900*/  FMUL.FTZ R42, R42, c[0x0][0x320] ;  /* 0x0000c8002a2a7a20 */ /* 0x000fe40000410000 */
[----:B------:R-:W-:Y:S01]  /*f910*/  FMUL.FTZ R33, R33, c[0x0][0x320] ;  /* 0x0000c80021217a20 */ /* 0x000fe20000410000 */
[----:B------:R-:W-:Y:S04]  /*f920*/  HMMA.16816.F32 R48, R196, R10, R48 ;  /* 0x0000000ac430723c */ /* 0x000fe80000001830 */
[----:B------:R-:W-:Y:S02]  /*f930*/  FMUL.FTZ R34, R34, c[0x0][0x320] ;  /* 0x0000c80022227a20 */ /* 0x000fe40000410000 */
[----:B------:R1:W-:Y:S01]  /*f940*/  MUFU.TANH R17, R41 ;  /* 0x0000002900117308 */ /* 0x0003e20000002400 */
[----:B------:R-:W-:Y:S02]  /*f950*/  FMUL.FTZ R35, R35, c[0x0][0x320] ;  /* 0x0000c80023237a20 */ /* 0x000fe40000410000 */
[----:B------:R-:W-:Y:S03]  /*f960*/  FMUL.FTZ R43, R43, c[0x0][0x320] ;  /* 0x0000c8002b2b7a20 */ /* 0x000fe60000410000 */
[----:B------:R-:W-:Y:S04]  /*f970*/  FMUL.FTZ R40, R40, c[0x0][0x320] ;  /* 0x0000c80028287a20 */ /* 0x000fe80000410000 */
[----:B------:R-:W-:Y:S01]  /*f980*/  MUFU.TANH R205, R16 ;  /* 0x0000001000cd7308 */ /* 0x000fe20000002400 */
        /* <DEDUP_REMOVED lines=8> */
[----:B-1----:R-:W-:Y:S02]  /*fa10*/  MOV R41, R0 ;  /* 0x0000000000297202 */ /* 0x002fe40000000f00 */
[----:B------:R-:W-:Y:S04]  /*fa20*/  FMNMX.FTZ R0, R189, R134, !PT ;  /* 0x00000086bd007209 */ /* 0x000fe80007810000 */
[----:B------:R-:W-:Y:S01]  /*fa30*/  FMNMX.FTZ R0, R191, R0, !PT ;  /* 0x00000000bf007209 */ /* 0x000fe20007810000 */
[----:B------:R-:W1:Y:S03]  /*fa40*/  MUFU.TANH R208, R19 ;  /* 0x0000001300d07308 */ /* 0x000e660000002400 */
[----:B------:R-:W-:Y:S04]  /*fa50*/  FMNMX.FTZ R0, R190, R0, !PT ;  /* 0x00000000be007209 */ /* 0x000fe80007810000 */
[----:B------:R-:W-:Y:S03]  /*fa60*/  FMNMX.FTZ R0, R188, R0, !PT ;  /* 0x00000000bc007209 */ /* 0x000fe60007810000 */
[----:B------:R-:W4:Y:S01]  /*fa70*/  MUFU.TANH R210, R24 ;  /* 0x0000001800d27308 */ /* 0x000f220000002400 */
[----:B------:R-:W-:Y:S02]  /*fa80*/  FMNMX.FTZ R0, R201, R0, !PT ;  /* 0x00000000c9007209 */ /* 0x000fe40007810000 */
[----:B---3--:R-:W-:Y:S02]  /*fa90*/  FMNMX.FTZ R2, R207, R2, !PT ;  /* 0x00000002cf027209 */ /* 0x008fe40007810000 */
[----:B------:R-:W-:Y:S04]  /*faa0*/  FMNMX.FTZ R0, R202, R0, !PT ;  /* 0x00000000ca007209 */ /* 0x000fe80007810000 */
[----:B------:R-:W-:Y:S01]  /*fab0*/  FMNMX.FTZ R0, R205, R0, !PT ;  /* 0x00000000cd007209 */ /* 0x000fe20007810000 */
[----:B------:R-:W3:Y:S03]  /*fac0*/  MUFU.TANH R3, R30 ;  /* 0x0000001e00037308 */ /* 0x000ee60000002400 */
[----:B------:R-:W-:Y:S02]  /*fad0*/  FMNMX.FTZ R0, R206, R0, !PT ;  /* 0x00000000ce007209 */ /* 0x000fe40007810000 */
[----:B-1----:R-:W-:Y:S02]  /*fae0*/  FMNMX.FTZ R2, R208, R2, !PT ;  /* 0x00000002d0027209 */ /* 0x002fe40007810000 */
[----:B------:R-:W-:Y:S02]  /*faf0*/  FMNMX.FTZ R0, R209, R0, !PT ;  /* 0x00000000d1007209 */ /* 0x000fe40007810000 */
[----:B------:R-:W-:Y:S01]  /*fb00*/  FMNMX.FTZ R2, R215, R2, !PT ;  /* 0x00000002d7027209 */ /* 0x000fe20007810000 */
[----:B------:R3:W-:Y:S01]  /*fb10*/  MUFU.TANH R19, R42 ;  /* 0x0000002a00137308 */ /* 0x0007e20000002400 */
[----:B------:R-:W-:Y:S04]  /*fb20*/  FMNMX.FTZ R0, R214, R0, !PT ;  /* 0x00000000d6007209 */ /* 0x000fe80007810000 */
[----:B----4-:R-:W-:Y:S05]  /*fb30*/  FMNMX.FTZ R0, R210, R0, !PT ;  /* 0x00000000d2007209 */ /* 0x010fea0007810000 */
[----:B------:R-:W1:Y:S10]  /*fb40*/  MUFU.TANH R252, R23 ;  /* 0x0000001700fc7308 */ /* 0x000e740000002400 */
[----:B------:R-:W4:Y:S01]  /*fb50*/  MUFU.TANH R24, R25 ;  /* 0x0000001900187308 */ /* 0x000f220000002400 */
[----:B---3--:R-:W-:Y:S09]  /*fb60*/  MOV R42, R3 ;  /* 0x00000003002a7202 */ /* 0x008ff20000000f00 */
[----:B------:R-:W3:Y:S01]  /*fb70*/  MUFU.TANH R25, R28 ;  /* 0x0000001c00197308 */ /* 0x000ee20000002400 */
[----:B-1----:R-:W-:Y:S04]  /*fb80*/  FMNMX.FTZ R2, R252, R2, !PT ;  /* 0x00000002fc027209 */ /* 0x002fe80007810000 */
[----:B------:R-:W-:Y:S05]  /*fb90*/  FMNMX.FTZ R2, R41, R2, !PT ;  /* 0x0000000229027209 */ /* 0x000fea0007810000 */
[----:B------:R-:W1:Y:S01]  /*fba0*/  MUFU.TANH R211, R27 ;  /* 0x0000001b00d37308 */ /* 0x000e620000002400 */
[----:B----4-:R-:W-:Y:S09]  /*fbb0*/  FMNMX.FTZ R0, R24, R0, !PT ;  /* 0x0000000018007209 */ /* 0x010ff20007810000 */
[----:B------:R-:W4:Y:S01]  /*fbc0*/  MUFU.TANH R27, R29 ;  /* 0x0000001d001b7308 */ /* 0x000f220000002400 */
[----:B---3--:R-:W-:Y:S09]  /*fbd0*/  FMNMX.FTZ R0, R25, R0, !PT ;  /* 0x0000000019007209 */ /* 0x008ff20007810000 */
        /* <DEDUP_REMOVED lines=8> */
[----:B-1----:R-:W-:Y:S09]  /*fc60*/  FMNMX.FTZ R2, R213, R2, !PT ;  /* 0x00000002d5027209 */ /* 0x002ff20007810000 */
[----:B------:R-:W1:Y:S01]  /*fc70*/  MUFU.TANH R194, R34 ;  /* 0x0000002200c27308 */ /* 0x000e620000002400 */
[----:B----4-:R-:W-:Y:S09]  /*fc80*/  MOV R198, R185 ;  /* 0x000000b900c67202 */ /* 0x010ff20000000f00 */
[----:B------:R-:W-:Y:S01]  /*fc90*/  MUFU.TANH R32, R37 ;  /* 0x0000002500207308 */ /* 0x000fe20000002400 */
[----:B---3--:R-:W-:Y:S04]  /*fca0*/  FMNMX.FTZ R0, R26, R0, !PT ;  /* 0x000000001a007209 */ /* 0x008fe80007810000 */
[----:B------:R-:W-:Y:S05]  /*fcb0*/  FMNMX.FTZ R0, R198, R0, !PT ;  /* 0x00000000c6007209 */ /* 0x000fea0007810000 */
[----:B------:R-:W3:Y:S01]  /*fcc0*/  MUFU.TANH R3, R45 ;  /* 0x0000002d00037308 */ /* 0x000ee20000002400 */
[----:B-1----:R-:W-:Y:S04]  /*fcd0*/  MOV R199, R194 ;  /* 0x000000c200c77202 */ /* 0x002fe80000000f00 */
[----:B------:R-:W-:Y:S05]  /*fce0*/  FMNMX.FTZ R2, R199, R2, !PT ;  /* 0x00000002c7027209 */ /* 0x000fea0007810000 */
[----:B------:R-:W1:Y:S10]  /*fcf0*/  MUFU.TANH R33, R35 ;  /* 0x0000002300217308 */ /* 0x000e740000002400 */
[----:B------:R3:W-:Y:S10]  /*fd00*/  MUFU.TANH R196, R49 ;  /* 0x0000003100c47308 */ /* 0x0007f40000002400 */
[----:B------:R-:W4:Y:S10]  /*fd10*/  MUFU.TANH R132, R38 ;  /* 0x0000002600847308 */ /* 0x000f340000002400 */
[----:B------:R4:W-:Y:S01]  /*fd20*/  MUFU.TANH R18, R43 ;  /* 0x0000002b00127308 */ /* 0x0009e20000002400 */
[----:B---3--:R-:W-:Y:S02]  /*fd30*/  MOV R49, R3 ;  /* 0x0000000300317202 */ /* 0x008fe40000000f00 */
[----:B-1----:R-:W-:Y:S02]  /*fd40*/  FMNMX.FTZ R3, R33, R2, !PT ;  /* 0x0000000221037209 */ /* 0x002fe40007810000 */
[----:B------:R-:W-:Y:S01]  /*fd50*/  FMNMX.FTZ R2, R32, R0, !PT ;  /* 0x0000000020027209 */ /* 0x000fe20007810000 */
[----:B------:R-:W-:Y:S04]  /*fd60*/  FMUL.FTZ R0, R51, c[0x0][0x320] ;  /* 0x0000c80033007a20 */ /* 0x000fe80000410000 */
[----:B------:R-:W1:Y:S10]  /*fd70*/  MUFU.TANH R16, R40 ;  /* 0x0000002800107308 */ /* 0x000e740000002400 */
[----:B------:R-:W3:Y:S01]  /*fd80*/  MUFU.TANH R133, R39 ;  /* 0x0000002700857308 */ /* 0x000ee20000002400 */
[----:B----4-:R-:W-:Y:S04]  /*fd90*/  MOV R43, R132 ;  /* 0x00000084002b7202 */ /* 0x010fe80000000f00 */
[----:B------:R-:W-:Y:S05]  /*fda0*/  FMNMX.FTZ R3, R43, R3, !PT ;  /* 0x000000032b037209 */ /* 0x000fea0007810000 */
[----:B------:R3:W-:Y:S01]  /*fdb0*/  MUFU.TANH R184, R50 ;  /* 0x0000003200b87308 */ /* 0x0007e20000002400 */
[----:B-1----:R-:W-:Y:S09]  /*fdc0*/  FMNMX.FTZ R2, R16, R2, !PT ;  /* 0x0000000210027209 */ /* 0x002ff20007810000 */
[----:B------:R-:W1:Y:S10]  /*fdd0*/  MUFU.TANH R5, R44 ;  /* 0x0000002c00057308 */ /* 0x000e740000002400 */
[----:B------:R1:W-:Y:S01]  /*fde0*/  MUFU.TANH R197, R48 ;  /* 0x0000003000c57308 */ /* 0x0003e20000002400 */
[----:B---3--:R-:W-:Y:S04]  /*fdf0*/  MOV R50, R133 ;  /* 0x0000008500327202 */ /* 0x008fe80000000f00 */
[----:B------:R-:W-:Y:S05]  /*fe00*/  FMNMX.FTZ R3, R50, R3, !PT ;  /* 0x0000000332037209 */ /* 0x000fea0007810000 */
[----:B------:R3:W-:Y:S01]  /*fe10*/  MUFU.TANH R185, R0 ;  /* 0x0000000000b97308 */ /* 0x0007e20000002400 */
[----:B--2---:R-:W-:Y:S09]  /*fe20*/  @P0 MOV R7, R9 ;  /* 0x0000000900070202 */ /* 0x004ff20000000f00 */
[----:B------:R-:W2:Y:S01]  /*fe30*/  MUFU.TANH R4, R46 ;  /* 0x0000002e00047308 */ /* 0x000ea20000002400 */
[----:B-1----:R-:W-:Y:S09]  /*fe40*/  MOV R48, R5 ;  /* 0x0000000500307202 */ /* 0x002ff20000000f00 */
[----:B------:R-:W1:Y:S01]  /*fe50*/  MUFU.TANH R13, R47 ;  /* 0x0000002f000d7308 */ /* 0x000e620000002400 */
[----:B---3--:R-:W-:Y:S02]  /*fe60*/  FMNMX.FTZ R0, R17, R2, !PT ;  /* 0x0000000211007209 */ /* 0x008fe40007810000 */
[----:B------:R-:W-:Y:S02]  /*fe70*/  FMNMX.FTZ R2, R19, R3, !PT ;  /* 0x0000000313027209 */ /* 0x000fe40007810000 */
[----:B------:R-:W-:Y:S02]  /*fe80*/  FMNMX.FTZ R0, R48, R0, !PT ;  /* 0x0000000030007209 */ /* 0x000fe40007810000 */
[----:B------:R-:W-:Y:S02]  /*fe90*/  FMNMX.FTZ R2, R18, R2, !PT ;  /* 0x0000000212027209 */ /* 0x000fe40007810000 */
[----:B------:R-:W-:Y:S02]  /*fea0*/  FMNMX.FTZ R0, R49, R0, !PT ;  /* 0x0000000031007209 */ /* 0x000fe40007810000 */
[----:B--2---:R-:W-:Y:S02]  /*feb0*/  MOV R51, R4 ;  /* 0x0000000400337202 */ /* 0x004fe40000000f00 */
[----:B------:R-:W-:Y:S02]  /*fec0*/  FMNMX.FTZ R133, R197, R0, !PT ;  /* 0x00000000c5857209 */ /* 0x000fe40007810000 */
[----:B------:R-:W-:Y:S02]  /*fed0*/  FMNMX.FTZ R2, R51, R2, !PT ;  /* 0x0000000233027209 */ /* 0x000fe40007810000 */
[----:B------:R-:W-:Y:S02]  /*fee0*/  FMNMX.FTZ R133, R196, R133, !PT ;  /* 0x00000085c4857209 */ /* 0x000fe40007810000 */
[----:B-1----:R-:W-:Y:S03]  /*fef0*/  FMNMX.FTZ R0, R13, R2, !PT ;  /* 0x000000020d007209 */ /* 0x002fe60007810000 */
[----:B------:R-:W1:Y:S01]  /*ff00*/  SHFL.BFLY PT, R3, R133, 0x2, 0x1f ;  /* 0x0c401f0085037f89 */ /* 0x000e6200000e0000 */
[----:B------:R-:W-:Y:S04]  /*ff10*/  FMNMX.FTZ R0, R184, R0, !PT ;  /* 0x00000000b8007209 */ /* 0x000fe80007810000 */
[----:B------:R-:W-:Y:S05]  /*ff20*/  FMNMX.FTZ R0, R185, R0, !PT ;  /* 0x00000000b9007209 */ /* 0x000fea0007810000 */
[----:B------:R-:W2:Y:S01]  /*ff30*/  SHFL.BFLY PT, R2, R0, 0x2, 0x1f ;  /* 0x0c401f0000027f89 */ /* 0x000ea200000e0000 */
[----:B-1----:R-:W-:Y:S07]  /*ff40*/  FMNMX.FTZ R133, R133, R3, !PT ;  /* 0x0000000385857209 */ /* 0x002fee0007810000 */
[----:B------:R-:W1:Y:S01]  /*ff50*/  SHFL.BFLY PT, R4, R133, 0x1, 0x1f ;  /* 0x0c201f0085047f89 */ /* 0x000e6200000e0000 */
[----:B--2---:R-:W-:Y:S02]  /*ff60*/  FMNMX.FTZ R0, R0, R2, !PT ;  /* 0x0000000200007209 */ /* 0x004fe40007810000 */
[----:B------:R-:W-:Y:S05]  /*ff70*/  MOV R2, UR26 ;  /* 0x0000001a00027c02 */ /* 0x000fea0008000f00 */
[----:B------:R-:W2:Y:S01]  /*ff80*/  SHFL.BFLY PT, R3, R0, 0x1, 0x1f ;  /* 0x0c201f0000037f89 */ /* 0x000ea200000e0000 */
[----:B------:R-:W-:Y:S05]  /*ff90*/  @P0 IMAD.WIDE.U32 R6, R2, 0x60, R6 ;  /* 0x0000006002060825 */ /* 0x000fea00078e0006 */
[----:B------:R-:W-:Y:S04]  /*ffa0*/  @P0 SHF.L.U32 R5, R6, 0x1, RZ ;  /* 0x0000000106050819 */ /* 0x000fe800000006ff */
[----:B------:R-:W-:Y:S02]  /*ffb0*/  @P0 IADD3 R10, P6, R5, 0x80, RZ ;  /* 0x00000080050a0810 */ /* 0x000fe40007fde0ff */
[----:B-1----:R-:W-:Y:S02]  /*ffc0*/  FMNMX.FTZ R133, R133, R4, !PT ;  /* 0x0000000485857209 */ /* 0x002fe40007810000 */
[----:B------:R-:W-:Y:S03]  /*ffd0*/  @P0 IADD3 R10, P1, R10, c[0x0][0x1c8], RZ ;  /* 0x000072000a0a0a10 */ /* 0x000fe60007f3e0ff */
[C---:B------:R-:W-:Y:S02]  /*ffe0*/  FMUL.FTZ R194, R133.reuse, c[0x0][0x2d0] ;  /* 0x0000b40085c27a20 */ /* 0x040fe40000410000 */
[----:B------:R-:W-:Y:S02]  /*fff0*/  FADD.FTZ R2, -R133, R134 ;  /* 0x0000008685027221 */ /* 0x000fe40000010100 */
[--C-:B------:R-:W-:Y:S01]  /*10000*/  FFMA.FTZ R4, R189, c[0x0][0x2d0], -R194.reuse ;  /* 0x0000b400bd047a23 */ /* 0x100fe200000108c2 */
[----:B--2---:R-:W-:Y:S01]  /*10010*/  FMNMX.FTZ R132, R0, R3, !PT ;  /* 0x0000000300847209 */ /* 0x004fe20007810000 */
[----:B------:R-:W-:Y:S01]  /*10020*/  FMUL.FTZ R0, R2, c[0x0][0x2d0] ;  /* 0x0000b40002007a20 */ /* 0x000fe20000410000 */
[----:B------:R-:W-:Y:S01]  /*10030*/  @P0 IADD3 R3, R7, UR4, RZ ;  /* 0x0000000407030c10 */ /* 0x000fe2000fffe0ff */
[--C-:B------:R-:W-:Y:S01]  /*10040*/  FFMA.FTZ R7, R191, c[0x0][0x2d0], -R194.reuse ;  /* 0x0000b400bf077a23 */ /* 0x100fe200000108c2 */
[----:B------:R1:W-:Y:S01]  /*10050*/  MUFU.EX2 R189, R4 ;  /* 0x0000000400bd7308 */ /* 0x0003e20000000800 */
[----:B------:R-:W-:Y:S02]  /*10060*/  MOV R191, R19 ;  /* 0x0000001300bf7202 */ /* 0x000fe40000000f00 */
[----:B------:R-:W-:Y:S04]  /*10070*/  @P0 SHF.L.U64.HI R3, R6, 0x1, R3 ;  /* 0x0000000106030819 */ /* 0x000fe80000010203 */
[--C-:B------:R-:W-:Y:S02]  /*10080*/  @P0 IADD3.X R11, RZ, c[0x0][0x1cc], R3.reuse, P1, P6 ;  /* 0x00007300ff0b0a10 */ /* 0x100fe40000fec403 */
[C---:B------:R-:W-:Y:S01]  /*10090*/  @P0 IADD3 R8, P6, R5.reuse, 0x100, RZ ;  /* 0x0000010005080810 */ /* 0x040fe20007fde0ff */
[----:B------:R2:W-:Y:S03]  /*100a0*/  MUFU.EX2 R12, R7 ;  /* 0x00000007000c7308 */ /* 0x0005e60000000800 */
[----:B------:R-:W-:Y:S04]  /*100b0*/  @P0 IADD3 R8, P1, R8, c[0x0][0x1c8], RZ ;  /* 0x0000720008080a10 */ /* 0x000fe80007f3e0ff */
[----:B------:R-:W-:Y:S02]  /*100c0*/  @P0 IADD3.X R9, RZ, c[0x0][0x1cc], R3, P1, P6 ;  /* 0x00007300ff090a10 */ /* 0x000fe40000fec403 */
[C---:B------:R-:W-:Y:S01]  /*100d0*/  @P0 IADD3 R6, P6, R5.reuse, 0x180, RZ ;  /* 0x0000018005060810 */ /* 0x040fe20007fde0ff */
[----:B------:R3:W4:Y:S01]  /*100e0*/  MUFU.EX2 R2, R0 ;  /* 0x0000000000027308 */ /* 0x0007220000000800 */
[----:B-1----:R-:W-:Y:S04]  /*100f0*/  @P0 IADD3 R4, P1, R5, c[0x0][0x1c8], RZ ;  /* 0x0000720005040a10 */ /* 0x002fe80007f3e0ff */
[----:B------:R-:W-:Y:S02]  /*10100*/  @P0 IADD3.X R5, R3, c[0x0][0x1cc], RZ, P1, !PT ;  /* 0x0000730003050a10 */ /* 0x000fe40000ffe4ff */
[----:B------:R-:W-:Y:S03]  /*10110*/  @P0 IADD3 R6, P1, R6, c[0x0][0x1c8], RZ ;  /* 0x0000720006060a10 */ /* 0x000fe60007f3e0ff */
[----:B------:R1:W-:Y:S01]  /*10120*/  @P0 LDGSTS.E.BYPASS.LTC128B.128 [R251+0xc100], [R4.64], !P5 ;  /* 0x0c10000004fb0fae */ /* 0x0003e2000e901d5e */
[--C-:B--2---:R-:W-:Y:S01]  /*10130*/  FFMA.FTZ R7, R190, c[0x0][0x2d0], -R194.reuse ;  /* 0x0000b400be077a23 */ /* 0x104fe200000108c2 */
[----:B------:R-:W-:Y:S03]  /*10140*/  MOV R190, R18 ;  /* 0x0000001200be7202 */ /* 0x000fe60000000f00 */
[----:B------:R2:W-:Y:S03]  /*10150*/  MUFU.EX2 R134, R7 ;  /* 0x0000000700867308 */ /* 0x0005e60000000800 */
[----:B------:R1:W-:Y:S01]  /*10160*/  @P0 LDGSTS.E.BYPASS.LTC128B.128 [R251+0xf100], [R10.64], !P4 ;  /* 0x0f1000000afb0fae */ /* 0x0003e2000e101d5e */
[----:B---3--:R-:W-:Y:S02]  /*10170*/  FADD.FTZ R0, -R132, R135 ;  /* 0x0000008784007221 */ /* 0x008fe40000010100 */
[----:B----4-:R-:W-:Y:S02]  /*10180*/  FMUL.FTZ R52, R2, R52 ;  /* 0x0000003402347220 */ /* 0x010fe40000410000 */
[----:B------:R-:W-:Y:S03]  /*10190*/  FMUL.FTZ R0, R0, c[0x0][0x2d0] ;  /* 0x0000b40000007a20 */ /* 0x000fe60000410000 */
[----:B------:R3:W-:Y:S01]  /*101a0*/  @P0 LDGSTS.E.BYPASS.LTC128B.128 [R251+0x12100], [R8.64], !P3 ;  /* 0x1210000008fb0fae */ /* 0x0007e2000d901d5e */
[C---:B------:R-:W-:Y:S02]  /*101b0*/  FMUL.FTZ R53, R2.reuse, R53 ;  /* 0x0000003502357220 */ /* 0x040fe40000410000 */
[C---:B------:R-:W-:Y:S01]  /*101c0*/  FMUL.FTZ R56, R2.reuse, R56 ;  /* 0x0000003802387220 */ /* 0x040fe20000410000 */
[----:B------:R-:W4:Y:S01]  /*101d0*/  MUFU.EX2 R0, R0 ;  /* 0x0000000000007308 */ /* 0x000f220000000800 */
[C---:B------:R-:W-:Y:S02]  /*101e0*/  FMUL.FTZ R57, R2.reuse, R57 ;  /* 0x0000003902397220 */ /* 0x040fe40000410000 */
[C---:B------:R-:W-:Y:S02]  /*101f0*/  FMUL.FTZ R60, R2.reuse, R60 ;  /* 0x0000003c023c7220 */ /* 0x040fe40000410000 */
[C---:B------:R-:W-:Y:S02]  /*10200*/  FMUL.FTZ R61, R2.reuse, R61 ;  /* 0x0000003d023d7220 */ /* 0x040fe40000410000 */
[----:B------:R-:W-:Y:S01]  /*10210*/  FMUL.FTZ R64, R2, R64 ;  /* 0x0000004002407220 */ /* 0x000fe20000410000 */
[----:B--2---:R-:W-:Y:S01]  /*10220*/  @P0 IADD3.X R7, RZ, c[0x0][0x1cc], R3, P1, P6 ;  /* 0x00007300ff070a10 */ /* 0x004fe20000fec403 */
[--C-:B------:R-:W-:Y:S01]  /*10230*/  FFMA.FTZ R3, R188, c[0x0][0x2d0], -R194.reuse ;  /* 0x0000b400bc037a23 */ /* 0x100fe200000108c2 */
[----:B-1----:R-:W-:Y:S01]  /*10240*/  @P0 IADD3 R4, P1, R4, UR6, RZ ;  /* 0x0000000604040c10 */ /* 0x002fe2000ff3e0ff */
[C---:B------:R-:W-:Y:S01]  /*10250*/  FMUL.FTZ R65, R2.reuse, R65 ;  /* 0x0000004102417220 */ /* 0x040fe20000410000 */
[----:B------:R-:W-:Y:S01]  /*10260*/  MOV R188, R13 ;  /* 0x0000000d00bc7202 */ /* 0x000fe20000000f00 */
[----:B------:R1:W2:Y:S01]  /*10270*/  MUFU.EX2 R14, R3 ;  /* 0x00000003000e7308 */ /* 0x0002a20000000800 */
[----:B------:R2:W-:Y:S01]  /*10280*/  @P0 LDGSTS.E.BYPASS.LTC128B.128 [R251+0x15100], [R6.64], !P2 ;  /* 0x1510000006fb0fae */ /* 0x0005e2000d101d5e */
[----:B------:R-:W-:Y:S01]  /*10290*/  @P0 IADD3.X R5, R5, UR7, RZ, P1, !PT ;  /* 0x0000000705050c10 */ /* 0x000fe20008ffe4ff */
[----:B------:R-:W-:Y:S01]  /*102a0*/  FMUL.FTZ R68, R2, R68 ;  /* 0x0000004402447220 */ /* 0x000fe20000410000 */
[----:B------:R-:W-:Y:S01]  /*102b0*/  @P0 IADD3 R10, P6, R4, UR6, RZ ;  /* 0x00000006040a0c10 */ /* 0x000fe2000ffde0ff */
[C---:B------:R-:W-:Y:S02]  /*102c0*/  FMUL.FTZ R69, R2.reuse, R69 ;  /* 0x0000004502457220 */ /* 0x040fe40000410000 */
[----:B------:R-:W-:Y:S01]  /*102d0*/  FMUL.FTZ R72, R2, R72 ;  /* 0x0000004802487220 */ /* 0x000fe20000410000 */
[C---:B------:R-:W-:Y:S01]  /*102e0*/  @P0 IADD3.X R11, R5.reuse, UR7, RZ, P6, !PT ;  /* 0x00000007050b0c10 */ /* 0x040fe2000b7fe4ff */
[----:B------:R2:W-:Y:S01]  /*102f0*/  @P0 LDGSTS.E.BYPASS.LTC128B.128 [R251+0xd100], [R4.64], !P5 ;  /* 0x0d10000004fb0fae */ /* 0x0005e2000e901d5e */
[----:B---3--:R-:W-:Y:S01]  /*10300*/  @P0 IADD3 R8, P1, R4, UR11, RZ ;  /* 0x0000000b04080c10 */ /* 0x008fe2000ff3e0ff */
[C---:B----4-:R-:W-:Y:S01]  /*10310*/  FMUL.FTZ R18, R0.reuse, R150 ;  /* 0x0000009600127220 */ /* 0x050fe20000410000 */
[----:B------:R-:W-:Y:S01]  /*10320*/  MOV R150, R32 ;  /* 0x0000002000967202 */ /* 0x000fe20000000f00 */
[----:B------:R-:W-:Y:S01]  /*10330*/  FMUL.FTZ R19, R0, R151 ;  /* 0x0000009700137220 */ /* 0x000fe20000410000 */
[----:B------:R-:W-:Y:S01]  /*10340*/  @P0 IADD3.X R9, R5, UR10, RZ, P1, !PT ;  /* 0x0000000a05090c10 */ /* 0x000fe20008ffe4ff */
[----:B------:R-:W-:Y:S01]  /*10350*/  FMUL.FTZ R32, R2, R164 ;  /* 0x000000a402207220 */ /* 0x000fe20000410000 */
[----:B------:R-:W-:Y:S01]  /*10360*/  MOV R151, R27 ;  /* 0x0000001b00977202 */ /* 0x000fe20000000f00 */
[----:B------:R3:W-:Y:S01]  /*10370*/  @P0 LDGSTS.E.BYPASS.LTC128B.128 [R251+0x10100], [R4.64+0x80], !P4 ;  /* 0x1010008004fb0fae */ /* 0x0007e2000e101d5e */
[C---:B------:R-:W-:Y:S01]  /*10380*/  FMUL.FTZ R27, R0.reuse, R159 ;  /* 0x0000009f001b7220 */ /* 0x040fe20000410000 */
[----:B------:R-:W-:Y:S01]  /*10390*/  MOV R159, R134 ;  /* 0x00000086009f7202 */ /* 0x000fe20000000f00 */
[C---:B------:R-:W-:Y:S01]  /*103a0*/  FMUL.FTZ R34, R0.reuse, R166 ;  /* 0x000000a600227220 */ /* 0x040fe20000410000 */
[----:B------:R-:W-:Y:S01]  /*103b0*/  MOV R166, R151 ;  /* 0x0000009700a67202 */ /* 0x000fe20000000f00 */
[----:B------:R-:W-:Y:S01]  /*103c0*/  FMUL.FTZ R35, R0, R167 ;  /* 0x000000a700237220 */ /* 0x000fe20000410000 */
[----:B------:R-:W-:Y:S01]  /*103d0*/  MOV R164, R212 ;  /* 0x000000d400a47202 */ /* 0x000fe20000000f00 */
[----:B-1----:R-:W-:Y:S01]  /*103e0*/  FMUL.FTZ R3, R132, c[0x0][0x2d0] ;  /* 0x0000b40084037a20 */ /* 0x002fe20000410000 */
[----:B------:R3:W-:Y:S01]  /*103f0*/  @P0 LDGSTS.E.BYPASS.LTC128B.128 [R251+0x13100], [R4.64+0x100], !P3 ;  /* 0x1310010004fb0fae */ /* 0x0007e2000d901d5e */
[----:B------:R-:W-:Y:S02]  /*10400*/  FMUL.FTZ R54, R0, R54 ;  /* 0x0000003600367220 */ /* 0x000fe40000410000 */
[--C-:B--2---:R-:W-:Y:S01]  /*10410*/  FFMA.FTZ R6, R195, c[0x0][0x2d0], -R3.reuse ;  /* 0x0000b400c3067a23 */ /* 0x104fe20000010803 */
[----:B------:R-:W-:Y:S01]  /*10420*/  MOV R195, R12 ;  /* 0x0000000c00c37202 */ /* 0x000fe20000000f00 */
[--C-:B------:R-:W-:Y:S02]  /*10430*/  FFMA.FTZ R12, R200, c[0x0][0x2d0], -R3.reuse ;  /* 0x0000b400c80c7a23 */ /* 0x100fe40000010803 */
[----:B------:R1:W-:Y:S01]  /*10440*/  MUFU.EX2 R186, R6 ;  /* 0x0000000600ba7308 */ /* 0x0003e20000000800 */
[----:B------:R3:W-:Y:S01]  /*10450*/  @P0 LDGSTS.E.BYPASS.LTC128B.128 [R251+0x16100], [R4.64+0x180], !P2 ;  /* 0x1610018004fb0fae */ /* 0x0007e2000d101d5e */
[C---:B------:R-:W-:Y:S02]  /*10460*/  FMUL.FTZ R55, R0.reuse, R55 ;  /* 0x0000003700377220 */ /* 0x040fe40000410000 */
[C---:B------:R-:W-:Y:S02]  /*10470*/  FMUL.FTZ R58, R0.reuse, R58 ;  /* 0x0000003a003a7220 */ /* 0x040fe40000410000 */
[C---:B------:R-:W-:Y:S02]  /*10480*/  FMUL.FTZ R59, R0.reuse, R59 ;  /* 0x0000003b003b7220 */ /* 0x040fe40000410000 */
[C---:B------:R-:W-:Y:S01]  /*10490*/  FMUL.FTZ R62, R0.reuse, R62 ;  /* 0x0000003e003e7220 */ /* 0x040fe20000410000 */
[----:B------:R2:W-:Y:S01]  /*104a0*/  @P0 LDGSTS.E.BYPASS.LTC128B.128 [R251+0xe100], [R10.64], !P5 ;  /* 0x0e1000000afb0fae */ /* 0x0005e2000e901d5e */
[----:B------:R4:W2:Y:S01]  /*104b0*/  MUFU.EX2 R135, R12 ;  /* 0x0000000c00877308 */ /* 0x0008a20000000800 */
[C---:B------:R-:W-:Y:S02]  /*104c0*/  FMUL.FTZ R63, R0.reuse, R63 ;  /* 0x0000003f003f7220 */ /* 0x040fe40000410000 */
[C---:B------:R-:W-:Y:S02]  /*104d0*/  FMUL.FTZ R66, R0.reuse, R66 ;  /* 0x0000004200427220 */ /* 0x040fe40000410000 */
[C---:B------:R-:W-:Y:S02]  /*104e0*/  FMUL.FTZ R67, R0.reuse, R67 ;  /* 0x0000004300437220 */ /* 0x040fe40000410000 */
[----:B------:R4:W-:Y:S01]  /*104f0*/  @P0 LDGSTS.E.BYPASS.LTC128B.128 [R251+0x11100], [R8.64], !P4 ;  /* 0x1110000008fb0fae */ /* 0x0009e2000e101d5e */
[C---:B------:R-:W-:Y:S02]  /*10500*/  FMUL.FTZ R70, R0.reuse, R70 ;  /* 0x0000004600467220 */ /* 0x040fe40000410000 */
[----:B------:R-:W-:Y:S02]  /*10510*/  FMUL.FTZ R71, R0, R71 ;  /* 0x0000004700477220 */ /* 0x000fe40000410000 */
[----:B------:R-:W-:Y:S01]  /*10520*/  FMUL.FTZ R73, R2, R73 ;  /* 0x0000004902497220 */ /* 0x000fe20000410000 */
[----:B-1----:R-:W-:Y:S01]  /*10530*/  @P0 IADD3 R6, P6, R4, UR13, RZ ;  /* 0x0000000d04060c10 */ /* 0x002fe2000ffde0ff */
[C---:B------:R-:W-:Y:S02]  /*10540*/  FMUL.FTZ R74, R0.reuse, R74 ;  /* 0x0000004a004a7220 */ /* 0x040fe40000410000 */
[----:B------:R-:W-:Y:S01]  /*10550*/  FMUL.FTZ R75, R0, R75 ;  /* 0x0000004b004b7220 */ /* 0x000fe20000410000 */
[C---:B------:R-:W-:Y:S01]  /*10560*/  @P0 IADD3.X R7, R5.reuse, UR12, RZ, P6, !PT ;  /* 0x0000000c05070c10 */ /* 0x040fe2000b7fe4ff */
[----:B------:R-:W-:Y:S01]  /*10570*/  FMUL.FTZ R76, R2, R76 ;  /* 0x0000004c024c7220 */ /* 0x000fe20000410000 */
[----:B---3--:R-:W-:Y:S01]  /*10580*/  @P0 IADD3 R4, P1, R4, UR15, RZ ;  /* 0x0000000f04040c10 */ /* 0x008fe2000ff3e0ff */
[----:B------:R-:W-:Y:S02]  /*10590*/  FMUL.FTZ R77, R2, R77 ;  /* 0x0000004d024d7220 */ /* 0x000fe40000410000 */
[----:B------:R1:W-:Y:S01]  /*105a0*/  @P0 LDGSTS.E.BYPASS.LTC128B.128 [R251+0x14100], [R6.64], !P3 ;  /* 0x1410000006fb0fae */ /* 0x0003e2000d901d5e */
[----:B------:R-:W-:Y:S01]  /*105b0*/  @P0 IADD3.X R5, R5, UR14, RZ, P1, !PT ;  /* 0x0000000e05050c10 */ /* 0x000fe20008ffe4ff */
[C---:B------:R-:W-:Y:S02]  /*105c0*/  FMUL.FTZ R78, R0.reuse, R78 ;  /* 0x0000004e004e7220 */ /* 0x040fe40000410000 */
[C---:B--2---:R-:W-:Y:S02]  /*105d0*/  FMUL.FTZ R10, R0.reuse, R142 ;  /* 0x0000008e000a7220 */ /* 0x044fe40000410000 */
[C---:B------:R-:W-:Y:S02]  /*105e0*/  FMUL.FTZ R11, R0.reuse, R143 ;  /* 0x0000008f000b7220 */ /* 0x040fe40000410000 */
[----:B------:R2:W-:Y:S01]  /*105f0*/  @P0 LDGSTS.E.BYPASS.LTC128B.128 [R251+0x17100], [R4.64], !P2 ;  /* 0x1710000004fb0fae */ /* 0x0005e2000d101d5e */
[----:B------:R-:W-:Y:S02]  /*10600*/  FMUL.FTZ R79, R0, R79 ;  /* 0x0000004f004f7220 */ /* 0x000fe40000410000 */
[--C-:B----4-:R-:W-:Y:S01]  /*10610*/  FFMA.FTZ R8, R192, c[0x0][0x2d0], -R3.reuse ;  /* 0x0000b400c0087a23 */ /* 0x110fe20000010803 */
[----:B------:R-:W-:Y:S01]  /*10620*/  MOV R192, R14 ;  /* 0x0000000e00c07202 */ /* 0x000fe20000000f00 */
[C---:B------:R-:W-:Y:S02]  /*10630*/  FMUL.FTZ R9, R2.reuse, R141 ;  /* 0x0000008d02097220 */ /* 0x040fe40000410000 */
[----:B------:R3:W-:Y:S01]  /*10640*/  MUFU.EX2 R187, R8 ;  /* 0x0000000800bb7308 */ /* 0x0007e20000000800 */
[----:B------:R-:W4:Y:S01]  /*10650*/  LDSM.16.MT88.4 R12, [R217+0x100] ;  /* 0x00010000d90c783b */ /* 0x000f220000004200 */
[C---:B------:R-:W-:Y:S02]  /*10660*/  FMUL.FTZ R80, R2.reuse, R80 ;  /* 0x0000005002507220 */ /* 0x040fe40000410000 */
[----:B------:R-:W-:Y:S02]  /*10670*/  FMUL.FTZ R81, R2, R81 ;  /* 0x0000005102517220 */ /* 0x000fe40000410000 */
[C---:B------:R-:W-:Y:S02]  /*10680*/  FMUL.FTZ R82, R0.reuse, R82 ;  /* 0x0000005200527220 */ /* 0x040fe40000410000 */
[----:B------:R-:W-:Y:S01]  /*10690*/  FMUL.FTZ R83, R0, R83 ;  /* 0x0000005300537220 */ /* 0x000fe20000410000 */
[----:B------:R-:W4:Y:S01]  /*106a0*/  LDSM.16.MT88.4 R20, [R218+0x100] ;  /* 0x00010000da14783b */ /* 0x000f220000004200 */
[----:B------:R-:W-:Y:S02]  /*106b0*/  FMUL.FTZ R84, R2, R84 ;  /* 0x0000005402547220 */ /* 0x000fe40000410000 */
[----:B-1----:R-:W-:Y:S01]  /*106c0*/  FMUL.FTZ R6, R0, R138 ;  /* 0x0000008a00067220 */ /* 0x002fe20000410000 */
[----:B------:R-:W-:Y:S01]  /*106d0*/  F2FP.PACK_AB R138, R192, R134 ;  /* 0x00000086c08a723e */ /* 0x000fe200000000ff */
[----:B------:R-:W-:Y:S02]  /*106e0*/  FMUL.FTZ R7, R0, R139 ;  /* 0x0000008b00077220 */ /* 0x000fe40000410000 */
[--C-:B------:R-:W-:Y:S01]  /*106f0*/  FFMA.FTZ R134, R201, c[0x0][0x2d0], -R194.reuse ;  /* 0x0000b400c9867a23 */ /* 0x100fe200000108c2 */
[----:B------:R-:W1:Y:S01]  /*10700*/  LDSM.16.MT88.4 R28, [R220+0x100] ;  /* 0x00010000dc1c783b */ /* 0x000e620000004200 */
[C---:B------:R-:W-:Y:S02]  /*10710*/  FMUL.FTZ R85, R2.reuse, R85 ;  /* 0x0000005502557220 */ /* 0x040fe40000410000 */
[--C-:B--2---:R-:W-:Y:S01]  /*10720*/  FFMA.FTZ R4, R193, c[0x0][0x2d0], -R3.reuse ;  /* 0x0000b400c1047a23 */ /* 0x104fe20000010803 */
[----:B------:R-:W-:Y:S01]  /*10730*/  MOV R193, R16 ;  /* 0x0000001000c17202 */ /* 0x000fe20000000f00 */
[C---:B------:R-:W-:Y:S01]  /*10740*/  FMUL.FTZ R5, R2.reuse, R137 ;  /* 0x0000008902057220 */ /* 0x040fe20000410000 */
[----:B------:R-:W-:Y:S01]  /*10750*/  F2FP.PACK_AB R137, R135, R186 ;  /* 0x000000ba8789723e */ /* 0x000fe200000000ff */
[----:B------:R-:W2:Y:S01]  /*10760*/  MUFU.EX2 R200, R4 ;  /* 0x0000000400c87308 */ /* 0x000ea20000000800 */
[C---:B---3--:R-:W-:Y:S01]  /*10770*/  FMUL.FTZ R8, R2.reuse, R140 ;  /* 0x0000008c02087220 */ /* 0x048fe20000410000 */
[----:B------:R-:W3:Y:S01]  /*10780*/  LDSM.16.MT88.4 R36, [R219+0x100] ;  /* 0x00010000db24783b */ /* 0x000ee20000004200 */
[C---:B------:R-:W-:Y:S01]  /*10790*/  FMUL.FTZ R16, R2.reuse, R148 ;  /* 0x0000009402107220 */ /* 0x040fe20000410000 */
[----:B------:R-:W-:Y:S01]  /*107a0*/  MOV R148, R17 ;  /* 0x0000001100947202 */ /* 0x000fe20000000f00 */
[C---:B------:R-:W-:Y:S01]  /*107b0*/  FMUL.FTZ R17, R2.reuse, R149 ;  /* 0x0000009502117220 */ /* 0x040fe20000410000 */
[----:B------:R-:W-:Y:S01]  /*107c0*/  MOV R149, R33 ;  /* 0x0000002100957202 */ /* 0x000fe20000000f00 */
[----:B------:R-:W-:Y:S01]  /*107d0*/  FMUL.FTZ R33, R2, R165 ;  /* 0x000000a502217220 */ /* 0x000fe20000410000 */
[----:B------:R-:W-:Y:S01]  /*107e0*/  MOV R165, R213 ;  /* 0x000000d500a57202 */ /* 0x000fe20000000f00 */
[C---:B------:R-:W-:Y:S01]  /*107f0*/  FMUL.FTZ R86, R0.reuse, R86 ;  /* 0x0000005600567220 */ /* 0x040fe20000410000 */
[----:B------:R-:W1:Y:S01]  /*10800*/  LDSM.16.MT88.4 R44, [R217+0x3100] ;  /* 0x00310000d92c783b */ /* 0x000e620000004200 */
[----:B------:R-:W-:Y:S02]  /*10810*/  FMUL.FTZ R87, R0, R87 ;  /* 0x0000005700577220 */ /* 0x000fe40000410000 */
[C---:B------:R-:W-:Y:S02]  /*10820*/  FMUL.FTZ R88, R2.reuse, R88 ;  /* 0x0000005802587220 */ /* 0x040fe40000410000 */
[----:B------:R-:W-:Y:S02]  /*10830*/  FMUL.FTZ R89, R2, R89 ;  /* 0x0000005902597220 */ /* 0x000fe40000410000 */
[C---:B------:R-:W-:Y:S01]  /*10840*/  FMUL.FTZ R90, R0.reuse, R90 ;  /* 0x0000005a005a7220 */ /* 0x040fe20000410000 */
[----:B------:R-:W1:Y:S01]  /*10850*/  LDSM.16.MT88.4 R140, [R218+0x3100] ;  /* 0x00310000da8c783b */ /* 0x000e620000004200 */
[----:B------:R-:W-:Y:S02]  /*10860*/  FMUL.FTZ R91, R0, R91 ;  /* 0x0000005b005b7220 */ /* 0x000fe40000410000 */
[C---:B------:R-:W-:Y:S02]  /*10870*/  FMUL.FTZ R92, R2.reuse, R92 ;  /* 0x0000005c025c7220 */ /* 0x040fe40000410000 */
[----:B------:R-:W-:Y:S01]  /*10880*/  FMUL.FTZ R93, R2, R93 ;  /* 0x0000005d025d7220 */ /* 0x000fe20000410000 */
[----:B--2---:R-:W-:Y:S01]  /*10890*/  F2FP.PACK_AB R139, R200, R187 ;  /* 0x000000bbc88b723e */ /* 0x004fe200000000ff */
[----:B------:R-:W-:Y:S01]  /*108a0*/  FMUL.FTZ R4, R2, R136 ;  /* 0x0000008802047220 */ /* 0x000fe20000410000 */
[----:B------:R-:W-:Y:S01]  /*108b0*/  F2FP.PACK_AB R136, R195, R189 ;  /* 0x000000bdc388723e */ /* 0x000fe200000000ff */
[----:B------:R-:W0:Y:S01]  /*108c0*/  LDGDEPBAR ;  /* 0x00000000000079af */ /* 0x000e220000000000 */
[C---:B------:R-:W-:Y:S02]  /*108d0*/  FMUL.FTZ R94, R0.reuse, R94 ;  /* 0x0000005e005e7220 */ /* 0x040fe40000410000 */
[----:B------:R-:W-:Y:S02]  /*108e0*/  FMUL.FTZ R95, R0, R95 ;  /* 0x0000005f005f7220 */ /* 0x000fe40000410000 */
[C---:B------:R-:W-:Y:S01]  /*108f0*/  FMUL.FTZ R96, R2.reuse, R96 ;  /* 0x0000006002607220 */ /* 0x040fe20000410000 */
[C---:B----4-:R-:W-:Y:S05]  /*10900*/  HMMA.16816.F32 R4, R136.reuse, R12, R4 ;  /* 0x0000000c8804723c */ /* 0x050fea0000001804 */
[C---:B------:R-:W-:Y:S02]  /*10910*/  FMUL.FTZ R97, R2.reuse, R97 ;  /* 0x0000006102617220 */ /* 0x040fe40000410000 */
[C---:B------:R-:W-:Y:S01]  /*10920*/  FMUL.FTZ R12, R2.reuse, R144 ;  /* 0x00000090020c7220 */ /* 0x040fe20000410000 */
[C---:B------:R-:W-:Y:S04]  /*10930*/  HMMA.16816.F32 R8, R136.reuse, R14, R8 ;  /* 0x0000000e8808723c */ /* 0x040fe80000001808 */
[C---:B------:R-:W-:Y:S02]  /*10940*/  FMUL.FTZ R13, R2.reuse, R145 ;  /* 0x00000091020d7220 */ /* 0x040fe40000410000 */
[----:B------:R-:W-:Y:S01]  /*10950*/  FMUL.FTZ R40, R2, R172 ;  /* 0x000000ac02287220 */ /* 0x000fe20000410000 */
[----:B------:R-:W-:Y:S01]  /*10960*/  MOV R172, R41 ;  /* 0x0000002900ac7202 */ /* 0x000fe20000000f00 */
[C---:B------:R-:W-:Y:S04]  /*10970*/  FMUL.FTZ R14, R0.reuse, R146 ;  /* 0x00000092000e7220 */ /* 0x040fe80000410000 */
[C---:B------:R-:W-:Y:S02]  /*10980*/  FMUL.FTZ R15, R0.reuse, R147 ;  /* 0x00000093000f7220 */ /* 0x040fe40000410000 */
[----:B------:R-:W2:Y:S01]  /*10990*/  LDSM.16.MT88.4 R144, [R220+0x3100] ;  /* 0x00310000dc90783b */ /* 0x000ea20000004200 */
[C---:B------:R-:W-:Y:S02]  /*109a0*/  FMUL.FTZ R98, R0.reuse, R98 ;  /* 0x0000006200627220 */ /* 0x040fe40000410000 */
[----:B------:R-:W-:Y:S02]  /*109b0*/  FMUL.FTZ R99, R0, R99 ;  /* 0x0000006300637220 */ /* 0x000fe40000410000 */
[C---:B------:R-:W-:Y:S03]  /*109c0*/  HMMA.16816.F32 R12, R136.reuse, R20, R12 ;  /* 0x00000014880c723c */ /* 0x040fe6000000180c */
[C---:B------:R-:W-:Y:S02]  /*109d0*/  FMUL.FTZ R100, R2.reuse, R100 ;  /* 0x0000006402647220 */ /* 0x040fe40000410000 */
[----:B------:R-:W-:Y:S02]  /*109e0*/  FMUL.FTZ R101, R2, R101 ;  /* 0x0000006502657220 */ /* 0x000fe40000410000 */
[----:B------:R-:W-:Y:S01]  /*109f0*/  FMUL.FTZ R102, R0, R102 ;  /* 0x0000006600667220 */ /* 0x000fe20000410000 */
        /* <DEDUP_REMOVED lines=14> */
[C---:B-1----:R-:W-:Y:S03]  /*10ae0*/  HMMA.16816.F32 R20, R136.reuse, R28, R20 ;  /* 0x0000001c8814723c */ /* 0x042fe60000001814 */
[----:B------:R-:W-:Y:S01]  /*10af0*/  FMUL.FTZ R25, R2, R157 ;  /* 0x0000009d02197220 */ /* 0x000fe20000410000 */
[----:B------:R-:W-:Y:S01]  /*10b00*/  MOV R156, R51 ;  /* 0x00000033009c7202 */ /* 0x000fe20000000f00 */
[----:B------:R-:W-:Y:S01]  /*10b10*/  FMUL.FTZ R51, R0, R183 ;  /* 0x000000b700337220 */ /* 0x000fe20000410000 */
[----:B------:R-:W-:Y:S01]  /*10b20*/  MOV R157, R195 ;  /* 0x000000c3009d7202 */ /* 0x000fe20000000f00 */
[C---:B------:R-:W-:Y:S01]  /*10b30*/  FMUL.FTZ R29, R2.reuse, R161 ;  /* 0x000000a1021d7220 */ /* 0x040fe20000410000 */
[----:B------:R-:W-:Y:S01]  /*10b40*/  MOV R161, R150 ;  /* 0x0000009600a17202 */ /* 0x000fe20000000f00 */
[C---:B------:R-:W-:Y:S01]  /*10b50*/  FMUL.FTZ R104, R2.reuse, R104 ;  /* 0x0000006802687220 */ /* 0x040fe20000410000 */
[C---:B------:R-:W-:Y:S03]  /*10b60*/  HMMA.16816.F32 R24, R136.reuse, R30, R24 ;  /* 0x0000001e8818723c */ /* 0x040fe60000001818 */
[----:B------:R-:W-:Y:S01]  /*10b70*/  FMUL.FTZ R28, R2, R160 ;  /* 0x000000a0021c7220 */ /* 0x000fe20000410000 */
[----:B------:R-:W-:Y:S01]  /*10b80*/  MOV R200, R42 ;  /* 0x0000002a00c87202 */ /* 0x000fe20000000f00 */
[C---:B------:R-:W-:Y:S01]  /*10b90*/  FMUL.FTZ R42, R0.reuse, R174 ;  /* 0x000000ae002a7220 */ /* 0x040fe20000410000 */
[----:B------:R-:W-:Y:S01]  /*10ba0*/  MOV R160, R50 ;  /* 0x0000003200a07202 */ /* 0x000fe20000000f00 */
[C---:B------:R-:W-:Y:S01]  /*10bb0*/  FMUL.FTZ R30, R0.reuse, R162 ;  /* 0x000000a2001e7220 */ /* 0x040fe20000410000 */
[----:B------:R-:W-:Y:S01]  /*10bc0*/  MOV R162, R149 ;  /* 0x0000009500a27202 */ /* 0x000fe20000000f00 */
[C---:B------:R-:W-:Y:S01]  /*10bd0*/  FMUL.FTZ R31, R0.reuse, R163 ;  /* 0x000000a3001f7220 */ /* 0x040fe20000410000 */
[----:B------:R-:W1:Y:S02]  /*10be0*/  LDSM.16.MT88.4 R148, [R219+0x3100] ;  /* 0x00310000db94783b */ /* 0x000e640000004200 */
[----:B------:R-:W-:Y:S01]  /*10bf0*/  MOV R163, R152 ;  /* 0x0000009800a37202 */ /* 0x000fe20000000f00 */
[C---:B------:R-:W-:Y:S01]  /*10c00*/  FMUL.FTZ R50, R0.reuse, R182 ;  /* 0x000000b600327220 */ /* 0x040fe20000410000 */
[----:B------:R-:W-:Y:S01]  /*10c10*/  MOV R152, R43 ;  /* 0x0000002b00987202 */ /* 0x000fe20000000f00 */
[----:B------:R-:W-:Y:S01]  /*10c20*/  FMUL.FTZ R43, R0, R175 ;  /* 0x000000af002b7220 */ /* 0x000fe20000410000 */
[C---:B---3--:R-:W-:Y:S03]  /*10c30*/  HMMA.16816.F32 R28, R136.reuse, R36, R28 ;  /* 0x00000024881c723c */ /* 0x048fe6000000181c */
[----:B------:R-:W-:Y:S01]  /*10c40*/  FMUL.FTZ R105, R2, R105 ;  /* 0x0000006902697220 */ /* 0x000fe20000410000 */
[----:B------:R-:W-:Y:S01]  /*10c50*/  MOV R158, R135 ;  /* 0x00000087009e7202 */ /* 0x000fe20000000f00 */
[----:B------:R-:W-:Y:S01]  /*10c60*/  FMUL.FTZ R106, R0, R106 ;  /* 0x0000006a006a7220 */ /* 0x000fe20000410000 */
[----:B------:R-:W-:Y:S01]  /*10c70*/  MOV R195, R49 ;  /* 0x0000003100c37202 */ /* 0x000fe20000000f00 */
[C---:B------:R-:W-:Y:S01]  /*10c80*/  FMUL.FTZ R49, R2.reuse, R181 ;  /* 0x000000b502317220 */ /* 0x040fe20000410000 */
[C---:B------:R-:W-:Y:S04]  /*10c90*/  HMMA.16816.F32 R32, R136.reuse, R38, R32 ;  /* 0x000000268820723c */ /* 0x040fe80000001820 */
[----:B------:R-:W-:Y:S01]  /*10ca0*/  FMUL.FTZ R37, R2, R169 ;  /* 0x000000a902257220 */ /* 0x000fe20000410000 */
[----:B------:R-:W-:Y:S01]  /*10cb0*/  MOV R135, R210 ;  /* 0x000000d200877202 */ /* 0x000fe20000000f00 */
[----:B------:R3:W-:Y:S01]  /*10cc0*/  MUFU.EX2 R169, R134 ;  /* 0x0000008600a97308 */ /* 0x0007e20000000800 */
[C---:B------:R-:W-:Y:S02]  /*10cd0*/  FMUL.FTZ R38, R0.reuse, R170 ;  /* 0x000000aa00267220 */ /* 0x040fe40000410000 */
[----:B------:R-:W-:Y:S03]  /*10ce0*/  FMUL.FTZ R39, R0, R171 ;  /* 0x000000ab00277220 */ /* 0x000fe60000410000 */
[----:B------:R-:W-:Y:S01]  /*10cf0*/  FMUL.FTZ R36, R2, R168 ;  /* 0x000000a802247220 */ /* 0x000fe20000410000 */
[----:B------:R-:W-:Y:S01]  /*10d00*/  MOV R168, R211 ;  /* 0x000000d300a87202 */ /* 0x000fe20000000f00 */
[----:B------:R-:W-:Y:S02]  /*10d10*/  FMUL.FTZ R107, R0, R107 ;  /* 0x0000006b006b7220 */ /* 0x000fe40000410000 */
[C---:B------:R-:W-:Y:S02]  /*10d20*/  FMUL.FTZ R108, R2.reuse, R108 ;  /* 0x0000006c026c7220 */ /* 0x040fe40000410000 */
[C---:B------:R-:W-:Y:S01]  /*10d30*/  FMUL.FTZ R109, R2.reuse, R109 ;  /* 0x0000006d026d7220 */ /* 0x040fe20000410000 */
[C---:B------:R-:W-:Y:S03]  /*10d40*/  HMMA.16816.F32 R36, R136.reuse, R44, R36 ;  /* 0x0000002c8824723c */ /* 0x040fe60000001824 */
        /* <DEDUP_REMOVED lines=8> */
[--C-:B---3--:R-:W-:Y:S02]  /*10dd0*/  FFMA.FTZ R134, R202, c[0x0][0x2d0], -R194.reuse ;  /* 0x0000b400ca867a23 */ /* 0x108fe400000108c2 */
[----:B------:R-:W-:Y:S02]  /*10de0*/  FMUL.FTZ R48, R2, R180 ;  /* 0x000000b402307220 */ /* 0x000fe40000410000 */
[C---:B------:R-:W-:Y:S02]  /*10df0*/  FMUL.FTZ R47, R0.reuse, R179 ;  /* 0x000000b3002f7220 */ /* 0x040fe40000410000 */
[----:B------:R3:W4:Y:S03]  /*10e00*/  MUFU.EX2 R179, R134 ;  /* 0x0000008600b37308 */ /* 0x0007260000000800 */
[C---:B------:R-:W-:Y:S02]  /*10e10*/  FMUL.FTZ R46, R0.reuse, R178 ;  /* 0x000000b2002e7220 */ /* 0x040fe40000410000 */
[----:B------:R-:W-:Y:S02]  /*10e20*/  FMUL.FTZ R111, R0, R111 ;  /* 0x0000006f006f7220 */ /* 0x000fe40000410000 */
[C---:B------:R-:W-:Y:S02]  /*10e30*/  FMUL.FTZ R112, R2.reuse, R112 ;  /* 0x0000007002707220 */ /* 0x040fe40000410000 */
[----:B------:R-:W-:Y:S01]  /*10e40*/  FMUL.FTZ R113, R2, R113 ;  /* 0x0000007102717220 */ /* 0x000fe20000410000 */
[C---:B------:R-:W-:Y:S03]  /*10e50*/  HMMA.16816.F32 R44, R136.reuse, R140, R44 ;  /* 0x0000008c882c723c */ /* 0x040fe6000000182c */
[C---:B------:R-:W-:Y:S02]  /*10e60*/  FMUL.FTZ R114, R0.reuse, R114 ;  /* 0x0000007200727220 */ /* 0x040fe40000410000 */
[----:B------:R-:W-:Y:S02]  /*10e70*/  FMUL.FTZ R115, R0, R115 ;  /* 0x0000007300737220 */ /* 0x000fe40000410000 */
[C---:B------:R-:W-:Y:S01]  /*10e80*/  FMUL.FTZ R116, R2.reuse, R116 ;  /* 0x0000007402747220 */ /* 0x040fe20000410000 */
[C---:B------:R-:W-:Y:S01]  /*10e90*/  HMMA.16816.F32 R48, R136.reuse, R142, R48 ;  /* 0x0000008e8830723c */ /* 0x040fe20000001830 */
[----:B------:R-:W4:Y:S03]  /*10ea0*/  LDSM.16.MT88.4 R140, [R217+0x6100] ;  /* 0x00610000d98c783b */ /* 0x000f260000004200 */
[----:B------:R-:W-:Y:S02]  /*10eb0*/  FMUL.FTZ R117, R2, R117 ;  /* 0x0000007502757220 */ /* 0x000fe40000410000 */
[--C-:B---3--:R-:W-:Y:S02]  /*10ec0*/  FFMA.FTZ R134, R203, c[0x0][0x2d0], -R3.reuse ;  /* 0x0000b400cb867a23 */ /* 0x108fe40000010803 */
[C---:B--2---:R-:W-:Y:S02]  /*10ed0*/  HMMA.16816.F32 R52, R136.reuse, R144, R52 ;  /* 0x000000908834723c */ /* 0x044fe40000001834 */
[----:B------:R2:W-:Y:S02]  /*10ee0*/  MUFU.EX2 R213, R134 ;  /* 0x0000008600d57308 */ /* 0x0005e40000000800 */
[C---:B------:R-:W-:Y:S02]  /*10ef0*/  FMUL.FTZ R118, R0.reuse, R118 ;  /* 0x0000007600767220 */ /* 0x040fe40000410000 */
[----:B------:R-:W-:Y:S02]  /*10f00*/  FMUL.FTZ R119, R0, R119 ;  /* 0x0000007700777220 */ /* 0x000fe40000410000 */
        /* <DEDUP_REMOVED lines=9> */
[--C-:B--2---:R-:W-:Y:S02]  /*10fa0*/  FFMA.FTZ R134, R204, c[0x0][0x2d0], -R3.reuse ;  /* 0x0000b400cc867a23 */ /* 0x104fe40000010803 */
[C---:B------:R-:W-:Y:S02]  /*10fb0*/  FMUL.FTZ R124, R2.reuse, R124 ;  /* 0x0000007c027c7220 */ /* 0x040fe40000410000 */
[----:B------:R2:W1:Y:S01]  /*10fc0*/  MUFU.EX2 R212, R134 ;  /* 0x0000008600d47308 */ /* 0x0004620000000800 */
[C---:B----4-:R-:W-:Y:S03]  /*10fd0*/  HMMA.16816.F32 R68, R136.reuse, R140, R68 ;  /* 0x0000008c8844723c */ /* 0x050fe60000001844 */
[----:B------:R-:W-:Y:S02]  /*10fe0*/  FMUL.FTZ R125, R2, R125 ;  /* 0x0000007d027d7220 */ /* 0x000fe40000410000 */
[C---:B------:R-:W-:Y:S02]  /*10ff0*/  FMUL.FTZ R126, R0.reuse, R126 ;  /* 0x0000007e007e7220 */ /* 0x040fe40000410000 */
[----:B------:R-:W-:Y:S01]  /*11000*/  FMUL.FTZ R127, R0, R127 ;  /* 0x0000007f007f7220 */ /* 0x000fe20000410000 */
[C---:B------:R-:W-:Y:S01]  /*11010*/  HMMA.16816.F32 R72, R136.reuse, R142, R72 ;  /* 0x0000008e8848723c */ /* 0x040fe20000001848 */
[----:B------:R-:W4:Y:S03]  /*11020*/  LDSM.16.MT88.4 R140, [R219+0x6100] ;  /* 0x00610000db8c783b */ /* 0x000f260000004200 */
[C---:B------:R-:W-:Y:S02]  /*11030*/  FMUL.FTZ R128, R2.reuse, R128 ;  /* 0x0000008002807220 */ /* 0x040fe40000410000 */
[----:B------:R-:W-:Y:S02]  /*11040*/  FMUL.FTZ R129, R2, R129 ;  /* 0x0000008102817220 */ /* 0x000fe40000410000 */
[C---:B---3--:R-:W-:Y:S04]  /*11050*/  HMMA.16816.F32 R76, R136.reuse, R144, R76 ;  /* 0x00000090884c723c */ /* 0x048fe8000000184c */
[C---:B------:R-:W-:Y:S02]  /*11060*/  FMUL.FTZ R130, R0.reuse, R130 ;  /* 0x0000008200827220 */ /* 0x040fe40000410000 */
[----:B------:R-:W-:Y:S02]  /*11070*/  FMUL.FTZ R131, R0, R131 ;  /* 0x0000008300837220 */ /* 0x000fe40000410000 */
[C---:B------:R-:W-:Y:S01]  /*11080*/  HMMA.16816.F32 R80, R136.reuse, R146, R80 ;  /* 0x000000928850723c */ /* 0x040fe20000001850 */
[----:B------:R-:W3:Y:S03]  /*11090*/  LDSM.16.MT88.4 R144, [R217+0x9100] ;  /* 0x00910000d990783b */ /* 0x000ee60000004200 */
[--C-:B--2---:R-:W-:Y:S02]  /*110a0*/  FFMA.FTZ R134, R205, c[0x0][0x2d0], -R194.reuse ;  /* 0x0000b400cd867a23 */ /* 0x104fe400000108c2 */
[--C-:B------:R-:W-:Y:S02]  /*110b0*/  FFMA.FTZ R135, R135, c[0x0][0x2d0], -R194.reuse ;  /* 0x0000b40087877a23 */ /* 0x100fe400000108c2 */
[C---:B-1----:R-:W-:Y:S01]  /*110c0*/  HMMA.16816.F32 R84, R136.reuse, R148, R84 ;  /* 0x000000948854723c */ /* 0x042fe20000001854 */
[----:B------:R1:W-:Y:S03]  /*110d0*/  MUFU.EX2 R178, R134 ;  /* 0x0000008600b27308 */ /* 0x0003e60000000800 */
[--C-:B------:R-:W-:Y:S04]  /*110e0*/  FFMA.FTZ R184, R184, c[0x0][0x2d0], -R3.reuse ;  /* 0x0000b400b8b87a23 */ /* 0x100fe80000010803 */
[C---:B------:R-:W-:Y:S01]  /*110f0*/  HMMA.16816.F32 R88, R136.reuse, R150, R88 ;  /* 0x000000968858723c */ /* 0x040fe20000001858 */
[----:B------:R-:W2:Y:S02]  /*11100*/  LDSM.16.MT88.4 R148, [R218+0x9100] ;  /* 0x00910000da94783b */ /* 0x000ea40000004200 */
[----:B------:R3:W-:Y:S05]  /*11110*/  MUFU.EX2 R171, R135 ;  /* 0x0000008700ab7308 */ /* 0x0007ea0000000800 */
[C---:B----4-:R-:W-:Y:S08]  /*11120*/  HMMA.16816.F32 R92, R136.reuse, R140, R92 ;  /* 0x0000008c885c723c */ /* 0x050ff0000000185c */
[C---:B------:R-:W-:Y:S01]  /*11130*/  HMMA.16816.F32 R96, R136.reuse, R142, R96 ;  /* 0x0000008e8860723c */ /* 0x040fe20000001860 */
[----:B------:R-:W4:Y:S03]  /*11140*/  LDSM.16.MT88.4 R140, [R220+0x9100] ;  /* 0x00910000dc8c783b */ /* 0x000f260000004200 */
[--C-:B-1----:R-:W-:Y:S04]  /*11150*/  FFMA.FTZ R134, R206, c[0x0][0x2d0], -R194.reuse ;  /* 0x0000b400ce867a23 */ /* 0x102fe800000108c2 */
[C---:B---3--:R-:W-:Y:S01]  /*11160*/  HMMA.16816.F32 R100, R136.reuse, R144, R100 ;  /* 0x000000908864723c */ /* 0x048fe20000001864 */
[----:B------:R1:W3:Y:S03]  /*11170*/  MUFU.EX2 R177, R134 ;  /* 0x0000008600b17308 */ /* 0x0002e60000000800 */
[--C-:B------:R-:W-:Y:S02]  /*11180*/  FFMA.FTZ R135, R195, c[0x0][0x2d0], -R194.reuse ;  /* 0x0000b400c3877a23 */ /* 0x100fe400000108c2 */
[--C-:B------:R-:W-:Y:S02]  /*11190*/  FFMA.FTZ R195, R197, c[0x0][0x2d0], -R194.reuse ;  /* 0x0000b400c5c37a23 */ /* 0x100fe400000108c2 */
[C---:B------:R-:W-:Y:S01]  /*111a0*/  HMMA.16816.F32 R104, R136.reuse, R146, R104 ;  /* 0x000000928868723c */ /* 0x040fe20000001868 */
[----:B------:R-:W3:Y:S03]  /*111b0*/  LDSM.16.MT88.4 R144, [R219+0x9100] ;  /* 0x00910000db90783b */ /* 0x000ee60000004200 */
[----:B------:R-:W-:Y:S04]  /*111c0*/  MUFU.EX2 R195, R195 ;  /* 0x000000c300c37308 */ /* 0x000fe80000000800 */
[C---:B--2---:R-:W-:Y:S08]  /*111d0*/  HMMA.16816.F32 R108, R136.reuse, R148, R108 ;  /* 0x00000094886c723c */ /* 0x044ff0000000186c */
[C---:B------:R-:W-:Y:S01]  /*111e0*/  HMMA.16816.F32 R112, R136.reuse, R150, R112 ;  /* 0x000000968870723c */ /* 0x040fe20000001870 */
[----:B------:R-:W2:Y:S03]  /*111f0*/  LDSM.16.MT88.4 R148, [R217+0x900] ;  /* 0x00090000d994783b */ /* 0x000ea60000004200 */
[--C-:B-1----:R-:W-:Y:S04]  /*11200*/  FFMA.FTZ R134, R207, c[0x0][0x2d0], -R3.reuse ;  /* 0x0000b400cf867a23 */ /* 0x102fe80000010803 */
[----:B------:R1:W-:Y:S01]  /*11210*/  MUFU.EX2 R211, R134 ;  /* 0x0000008600d37308 */ /* 0x0003e20000000800 */
[C---:B----4-:R-:W-:Y:S08]  /*11220*/  HMMA.16816.F32 R116, R136.reuse, R140, R116 ;  /* 0x0000008c8874723c */ /* 0x050ff00000001874 */
[C---:B------:R-:W-:Y:S01]  /*11230*/  HMMA.16816.F32 R120, R136.reuse, R142, R120 ;  /* 0x0000008e8878723c */ /* 0x040fe20000001878 */
[----:B------:R-:W4:Y:S07]  /*11240*/  LDSM.16.MT88.4 R140, [R218+0x900] ;  /* 0x00090000da8c783b */ /* 0x000f2e0000004200 */
[C---:B---3--:R-:W-:Y:S04]  /*11250*/  HMMA.16816.F32 R124, R136.reuse, R144, R124 ;  /* 0x00000090887c723c */ /* 0x048fe8000000187c */
[--C-:B-1----:R-:W-:Y:S04]  /*11260*/  FFMA.FTZ R134, R208, c[0x0][0x2d0], -R3.reuse ;  /* 0x0000b400d0867a23 */ /* 0x102fe80000010803 */
[----:B------:R-:W-:Y:S01]  /*11270*/  HMMA.16816.F32 R128, R136, R146, R128 ;  /* 0x000000928880723c */ /* 0x000fe20000001880 */
[----:B------:R-:W1:Y:S01]  /*11280*/  LDSM.16.MT88.4 R144, [R220+0x900] ;  /* 0x00090000dc90783b */ /* 0x000e620000004200 */
[----:B------:R-:W3:Y:S05]  /*11290*/  MUFU.EX2 R210, R134 ;  /* 0x0000008600d27308 */ /* 0x000eea0000000800 */
[----:B------:R-:W-:Y:S02]  /*112a0*/  F2FP.PACK_AB R136, R179, R169 ;  /* 0x000000a9b388723e */ /* 0x000fe400000000ff */
[----:B------:R-:W-:Y:S03]  /*112b0*/  F2FP.PACK_AB R137, R212, R213 ;  /* 0x000000d5d489723e */ /* 0x000fe600000000ff */
[----:B------:R-:W-:Y:S02]  /*112c0*/  F2FP.PACK_AB R138, R177, R178 ;  /* 0x000000b2b18a723e */ /* 0x000fe400000000ff */
[----:B---3--:R-:W-:Y:S01]  /*112d0*/  F2FP.PACK_AB R139, R210, R211 ;  /* 0x000000d3d28b723e */ /* 0x008fe200000000ff */
[--C-:B------:R-:W-:Y:S04]  /*112e0*/  FFMA.FTZ R134, R209, c[0x0][0x2d0], -R194.reuse ;  /* 0x0000b400d1867a23 */ /* 0x100fe800000108c2 */
[----:B------:R3:W-:Y:S02]  /*112f0*/  MUFU.EX2 R176, R134 ;  /* 0x0000008600b07308 */ /* 0x0007e40000000800 */
[C---:B--2---:R-:W-:Y:S08]  /*11300*/  HMMA.16816.F32 R4, R136.reuse, R148, R4 ;  /* 0x000000948804723c */ /* 0x044ff00000001804 */
[C---:B------:R-:W-:Y:S01]  /*11310*/  HMMA.16816.F32 R8, R136.reuse, R150, R8 ;  /* 0x000000968808723c */ /* 0x040fe20000001808 */
[----:B------:R-:W2:Y:S07]  /*11320*/  LDSM.16.MT88.4 R148, [R219+0x900] ;  /* 0x00090000db94783b */ /* 0x000eae0000004200 */
[C---:B----4-:R-:W-:Y:S04]  /*11330*/  HMMA.16816.F32 R12, R136.reuse, R140, R12 ;  /* 0x0000008c880c723c */ /* 0x050fe8000000180c */
[--C-:B---3--:R-:W-:Y:S04]  /*11340*/  FFMA.FTZ R134, R214, c[0x0][0x2d0], -R194.reuse ;  /* 0x0000b400d6867a23 */ /* 0x108fe800000108c2 */
        /* <DEDUP_REMOVED lines=8> */
[----:B------:R2:W-:Y:S01]  /*113d0*/  MUFU.EX2 R207, R134 ;  /* 0x0000008600cf7308 */ /* 0x0005e20000000800 */
[C---:B------:R-:W-:Y:S01]  /*113e0*/  HMMA.16816.F32 R32, R136.reuse, R150, R32 ;  /* 0x000000968820723c */ /* 0x040fe20000001820 */
[----:B------:R-:W4:Y:S07]  /*113f0*/  LDSM.16.MT88.4 R148, [R220+0x3900] ;  /* 0x00390000dc94783b */ /* 0x000f2e0000004200 */
[C---:B---3--:R-:W-:Y:S08]  /*11400*/  HMMA.16816.F32 R36, R136.reuse, R140, R36 ;  /* 0x0000008c8824723c */ /* 0x048ff00000001824 */
[C---:B------:R-:W-:Y:S01]  /*11410*/  HMMA.16816.F32 R40, R136.reuse, R142, R40 ;  /* 0x0000008e8828723c */ /* 0x040fe20000001828 */
[----:B------:R-:W3:Y:S03]  /*11420*/  LDSM.16.MT88.4 R140, [R219+0x3900] ;  /* 0x00390000db8c783b */ /* 0x000ee60000004200 */
[--C-:B--2---:R-:W-:Y:S04]  /*11430*/  FFMA.FTZ R134, R252, c[0x0][0x2d0], -R3.reuse ;  /* 0x0000b400fc867a23 */ /* 0x104fe80000010803 */
[C---:B-1----:R-:W-:Y:S01]  /*11440*/  HMMA.16816.F32 R44, R136.reuse, R144, R44 ;  /* 0x00000090882c723c */ /* 0x042fe2000000182c */
[----:B------:R1:W-:Y:S07]  /*11450*/  MUFU.EX2 R206, R134 ;  /* 0x0000008600ce7308 */ /* 0x0003ee0000000800 */
[C---:B------:R-:W-:Y:S01]  /*11460*/  HMMA.16816.F32 R48, R136.reuse, R146, R48 ;  /* 0x000000928830723c */ /* 0x040fe20000001830 */
[----:B------:R-:W2:Y:S07]  /*11470*/  LDSM.16.MT88.4 R144, [R217+0x6900] ;  /* 0x00690000d990783b */ /* 0x000eae0000004200 */
[C---:B----4-:R-:W-:Y:S08]  /*11480*/  HMMA.16816.F32 R52, R136.reuse, R148, R52 ;  /* 0x000000948834723c */ /* 0x050ff00000001834 */
[C---:B------:R-:W-:Y:S01]  /*11490*/  HMMA.16816.F32 R56, R136.reuse, R150, R56 ;  /* 0x000000968838723c */ /* 0x040fe20000001838 */
[----:B------:R-:W4:Y:S03]  /*114a0*/  LDSM.16.MT88.4 R148, [R218+0x6900] ;  /* 0x00690000da94783b */ /* 0x000f260000004200 */
[--C-:B-1----:R-:W-:Y:S04]  /*114b0*/  FFMA.FTZ R134, R173, c[0x0][0x2d0], -R194.reuse ;  /* 0x0000b400ad867a23 */ /* 0x102fe800000108c2 */
[C---:B---3--:R-:W-:Y:S01]  /*114c0*/  HMMA.16816.F32 R60, R136.reuse, R140, R60 ;  /* 0x0000008c883c723c */ /* 0x048fe2000000183c */
[----:B------:R1:W3:Y:S07]  /*114d0*/  MUFU.EX2 R174, R134 ;  /* 0x0000008600ae7308 */ /* 0x0002ee0000000800 */
[C---:B------:R-:W-:Y:S01]  /*114e0*/  HMMA.16816.F32 R64, R136.reuse, R142, R64 ;  /* 0x0000008e8840723c */ /* 0x040fe20000001840 */
[----:B------:R-:W3:Y:S07]  /*114f0*/  LDSM.16.MT88.4 R140, [R220+0x6900] ;  /* 0x00690000dc8c783b */ /* 0x000eee0000004200 */
        /* <DEDUP_REMOVED lines=10> */
[C---:B------:R-:W-:Y:S01]  /*115a0*/  HMMA.16816.F32 R88, R136.reuse, R142, R88 ;  /* 0x0000008e8858723c */ /* 0x040fe20000001858 */
[----:B------:R-:W1:Y:S01]  /*115b0*/  LDSM.16.MT88.4 R140, [R218+0x9900] ;  /* 0x00990000da8c783b */ /* 0x000e620000004200 */
[----:B------:R3:W1:Y:S06]  /*115c0*/  MUFU.EX2 R204, R134 ;  /* 0x0000008600cc7308 */ /* 0x00066c0000000800 */
[C---:B--2---:R-:W-:Y:S08]  /*115d0*/  HMMA.16816.F32 R92, R136.reuse, R144, R92 ;  /* 0x00000090885c723c */ /* 0x044ff0000000185c */
[C---:B------:R-:W-:Y:S01]  /*115e0*/  HMMA.16816.F32 R96, R136.reuse, R146, R96 ;  /* 0x000000928860723c */ /* 0x040fe20000001860 */
[----:B------:R-:W2:Y:S07]  /*115f0*/  LDSM.16.MT88.4 R144, [R220+0x9900] ;  /* 0x00990000dc90783b */ /* 0x000eae0000004200 */
[C---:B----4-:R-:W-:Y:S04]  /*11600*/  HMMA.16816.F32 R100, R136.reuse, R148, R100 ;  /* 0x000000948864723c */ /* 0x050fe80000001864 */
[--C-:B---3--:R-:W-:Y:S04]  /*11610*/  FFMA.FTZ R134, R167, c[0x0][0x2d0], -R194.reuse ;  /* 0x0000b400a7867a23 */ /* 0x108fe800000108c2 */
[----:B------:R3:W-:Y:S01]  /*11620*/  MUFU.EX2 R180, R134 ;  /* 0x0000008600b47308 */ /* 0x0007e20000000800 */
[C---:B------:R-:W-:Y:S01]  /*11630*/  HMMA.16816.F32 R104, R136.reuse, R150, R104 ;  /* 0x000000968868723c */ /* 0x040fe20000001868 */
[----:B------:R-:W4:Y:S07]  /*11640*/  LDSM.16.MT88.4 R148, [R219+0x9900] ;  /* 0x00990000db94783b */ /* 0x000f2e0000004200 */
[C---:B-1----:R-:W-:Y:S08]  /*11650*/  HMMA.16816.F32 R108, R136.reuse, R140, R108 ;  /* 0x0000008c886c723c */ /* 0x042ff0000000186c */
[C---:B------:R-:W-:Y:S01]  /*11660*/  HMMA.16816.F32 R112, R136.reuse, R142, R112 ;  /* 0x0000008e8870723c */ /* 0x040fe20000001870 */
[----:B------:R-:W1:Y:S03]  /*11670*/  LDSM.16.MT88.4 R140, [R217+0x1100] ;  /* 0x00110000d98c783b */ /* 0x000e660000004200 */
[--C-:B---3--:R-:W-:Y:S04]  /*11680*/  FFMA.FTZ R134, R166, c[0x0][0x2d0], -R194.reuse ;  /* 0x0000b400a6867a23 */ /* 0x108fe800000108c2 */
[C---:B--2---:R-:W-:Y:S01]  /*11690*/  HMMA.16816.F32 R116, R136.reuse, R144, R116 ;  /* 0x000000908874723c */ /* 0x044fe20000001874 */
[----:B------:R2:W3:Y:S07]  /*116a0*/  MUFU.EX2 R252, R134 ;  /* 0x0000008600fc7308 */ /* 0x0004ee0000000800 */
[C---:B------:R-:W-:Y:S01]  /*116b0*/  HMMA.16816.F32 R120, R136.reuse, R146, R120 ;  /* 0x000000928878723c */ /* 0x040fe20000001878 */
[----:B------:R-:W3:Y:S07]  /*116c0*/  LDSM.16.MT88.4 R144, [R218+0x1100] ;  /* 0x00110000da90783b */ /* 0x000eee0000004200 */
[C---:B----4-:R-:W-:Y:S08]  /*116d0*/  HMMA.16816.F32 R124, R136.reuse, R148, R124 ;  /* 0x00000094887c723c */ /* 0x050ff0000000187c */
[----:B------:R-:W-:Y:S01]  /*116e0*/  HMMA.16816.F32 R128, R136, R150, R128 ;  /* 0x000000968880723c */ /* 0x000fe20000001880 */
[----:B------:R-:W4:Y:S03]  /*116f0*/  LDSM.16.MT88.4 R148, [R220+0x1100] ;  /* 0x00110000dc94783b */ /* 0x000f260000004200 */
[--C-:B--2---:R-:W-:Y:S03]  /*11700*/  FFMA.FTZ R134, R200, c[0x0][0x2d0], -R3.reuse ;  /* 0x0000b400c8867a23 */ /* 0x104fe60000010803 */
[----:B------:R-:W-:Y:S01]  /*11710*/  F2FP.PACK_AB R138, R174, R171 ;  /* 0x000000abae8a723e */ /* 0x000fe200000000ff */
[----:B------:R2:W-:Y:S01]  /*11720*/  MUFU.EX2 R200, R134 ;  /* 0x0000008600c87308 */ /* 0x0005e20000000800 */
[----:B------:R-:W-:Y:S03]  /*11730*/  F2FP.PACK_AB R136, R170, R176 ;  /* 0x000000b0aa88723e */ /* 0x000fe600000000ff */
[----:B------:R-:W-:Y:S02]  /*11740*/  F2FP.PACK_AB R137, R206, R207 ;  /* 0x000000cfce89723e */ /* 0x000fe400000000ff */
[----:B------:R-:W-:Y:S07]  /*11750*/  F2FP.PACK_AB R139, R204, R203 ;  /* 0x000000cbcc8b723e */ /* 0x000fee00000000ff */
[C---:B-1----:R-:W-:Y:S08]  /*11760*/  HMMA.16816.F32 R4, R136.reuse, R140, R4 ;  /* 0x0000008c8804723c */ /* 0x042ff00000001804 */
[C---:B------:R-:W-:Y:S01]  /*11770*/  HMMA.16816.F32 R8, R136.reuse, R142, R8 ;  /* 0x0000008e8808723c */ /* 0x040fe20000001808 */
[----:B------:R-:W1:Y:S03]  /*11780*/  LDSM.16.MT88.4 R140, [R219+0x1100] ;  /* 0x00110000db8c783b */ /* 0x000e660000004200 */
[--C-:B--2---:R-:W-:Y:S04]  /*11790*/  FFMA.FTZ R134, R165, c[0x0][0x2d0], -R3.reuse ;  /* 0x0000b400a5867a23 */ /* 0x104fe80000010803 */
[C---:B---3--:R-:W-:Y:S01]  /*117a0*/  HMMA.16816.F32 R12, R136.reuse, R144, R12 ;  /* 0x00000090880c723c */ /* 0x048fe2000000180c */
[----:B------:R2:W3:Y:S07]  /*117b0*/  MUFU.EX2 R201, R134 ;  /* 0x0000008600c97308 */ /* 0x0004ee0000000800 */
[C---:B------:R-:W-:Y:S01]  /*117c0*/  HMMA.16816.F32 R16, R136.reuse, R146, R16 ;  /* 0x000000928810723c */ /* 0x040fe20000001810 */
[----:B------:R-:W3:Y:S07]  /*117d0*/  LDSM.16.MT88.4 R144, [R217+0x4100] ;  /* 0x00410000d990783b */ /* 0x000eee0000004200 */
[C---:B----4-:R-:W-:Y:S08]  /*117e0*/  HMMA.16816.F32 R20, R136.reuse, R148, R20 ;  /* 0x000000948814723c */ /* 0x050ff00000001814 */
[C---:B------:R-:W-:Y:S01]  /*117f0*/  HMMA.16816.F32 R24, R136.reuse, R150, R24 ;  /* 0x000000968818723c */ /* 0x040fe20000001818 */
[----:B------:R-:W4:Y:S03]  /*11800*/  LDSM.16.MT88.4 R148, [R218+0x4100] ;  /* 0x00410000da94783b */ /* 0x000f260000004200 */
[--C-:B--2---:R-:W-:Y:S04]  /*11810*/  FFMA.FTZ R134, R164, c[0x0][0x2d0], -R194.reuse ;  /* 0x0000b400a4867a23 */ /* 0x104fe800000108c2 */
[----:B------:R2:W-:Y:S01]  /*11820*/  MUFU.EX2 R215, R134 ;  /* 0x0000008600d77308 */ /* 0x0005e20000000800 */
[C---:B-1----:R-:W-:Y:S01]  /*11830*/  HMMA.16816.F32 R28, R136.reuse, R140, R28 ;  /* 0x0000008c881c723c */ /* 0x042fe2000000181c */
[----:B------:R-:W-:Y:S07]  /*11840*/  LDSM.16.MT88.4 R164, [R219+0x2900] ;  /* 0x00290000dba4783b */ /* 0x000fee0000004200 */
[C---:B------:R-:W-:Y:S01]  /*11850*/  HMMA.16816.F32 R32, R136.reuse, R142, R32 ;  /* 0x0000008e8820723c */ /* 0x040fe20000001820 */
[----:B------:R-:W1:Y:S07]  /*11860*/  LDSM.16.MT88.4 R140, [R220+0x4100] ;  /* 0x00410000dc8c783b */ /* 0x000e6e0000004200 */
[C---:B---3--:R-:W-:Y:S04]  /*11870*/  HMMA.16816.F32 R36, R136.reuse, R144, R36 ;  /* 0x000000908824723c */ /* 0x048fe80000001824 */
[--C-:B--2---:R-:W-:Y:S04]  /*11880*/  FFMA.FTZ R134, R163, c[0x0][0x2d0], -R194.reuse ;  /* 0x0000b400a3867a23 */ /* 0x104fe800000108c2 */
[C---:B------:R-:W-:Y:S01]  /*11890*/  HMMA.16816.F32 R40, R136.reuse, R146, R40 ;  /* 0x000000928828723c */ /* 0x040fe20000001828 */
[----:B------:R-:W2:Y:S01]  /*118a0*/  LDSM.16.MT88.4 R144, [R219+0x4100] ;  /* 0x00410000db90783b */ /* 0x000ea20000004200 */
[----:B------:R3:W2:Y:S06]  /*118b0*/  MUFU.EX2 R214, R134 ;  /* 0x0000008600d67308 */ /* 0x0006ac0000000800 */
[C---:B----4-:R-:W-:Y:S01]  /*118c0*/  HMMA.16816.F32 R44, R136.reuse, R148, R44 ;  /* 0x00000094882c723c */ /* 0x050fe2000000182c */
[----:B------:R-:W4:Y:S07]  /*118d0*/  LDL.LU R163, [R1+0x8] ;  /* 0x0000080001a37983 */ /* 0x000f2e0000300800 */
[C---:B------:R-:W-:Y:S01]  /*118e0*/  HMMA.16816.F32 R48, R136.reuse, R150, R48 ;  /* 0x000000968830723c */ /* 0x040fe20000001830 */
[----:B------:R-:W2:Y:S07]  /*118f0*/  LDSM.16.MT88.4 R148, [R217+0x7100] ;  /* 0x00710000d994783b */ /* 0x000eae0000004200 */
[C---:B-1----:R-:W-:Y:S04]  /*11900*/  HMMA.16816.F32 R52, R136.reuse, R140, R52 ;  /* 0x0000008c8834723c */ /* 0x042fe80000001834 */
[--C-:B---3--:R-:W-:Y:S04]  /*11910*/  FFMA.FTZ R134, R199, c[0x0][0x2d0], -R3.reuse ;  /* 0x0000b400c7867a23 */ /* 0x108fe80000010803 */
[----:B------:R1:W-:Y:S01]  /*11920*/  MUFU.EX2 R199, R134 ;  /* 0x0000008600c77308 */ /* 0x0003e20000000800 */
[C---:B------:R-:W-:Y:S01]  /*11930*/  HMMA.16816.F32 R56, R136.reuse, R142, R56 ;  /* 0x0000008e8838723c */ /* 0x040fe20000001838 */
[----:B------:R-:W3:Y:S07]  /*11940*/  LDSM.16.MT88.4 R140, [R218+0x7100] ;  /* 0x00710000da8c783b */ /* 0x000eee0000004200 */
[C---:B--2---:R-:W-:Y:S08]  /*11950*/  HMMA.16816.F32 R60, R136.reuse, R144, R60 ;  /* 0x00000090883c723c */ /* 0x044ff0000000183c */
[C---:B------:R-:W-:Y:S01]  /*11960*/  HMMA.16816.F32 R64, R136.reuse, R146, R64 ;  /* 0x000000928840723c */ /* 0x040fe20000001840 */
[----:B------:R-:W2:Y:S03]  /*11970*/  LDSM.16.MT88.4 R144, [R220+0x7100] ;  /* 0x00710000dc90783b */ /* 0x000ea60000004200 */
[--C-:B-1----:R-:W-:Y:S04]  /*11980*/  FFMA.FTZ R134, R162, c[0x0][0x2d0], -R3.reuse ;  /* 0x0000b400a2867a23 */ /* 0x102fe80000010803 */
[C---:B------:R-:W-:Y:S04]  /*11990*/  HMMA.16816.F32 R68, R136.reuse, R148, R68 ;  /* 0x000000948844723c */ /* 0x040fe80000001844 */
[----:B------:R-:W-:Y:S02]  /*119a0*/  MOV R162, R198 ;  /* 0x000000c600a27202 */ /* 0x000fe40000000f00 */
[----:B------:R1:W1:Y:S02]  /*119b0*/  MUFU.EX2 R198, R134 ;  /* 0x0000008600c67308 */ /* 0x0002640000000800 */
[C---:B------:R-:W-:Y:S01]  /*119c0*/  HMMA.16816.F32 R72, R136.reuse, R150, R72 ;  /* 0x000000968848723c */ /* 0x040fe20000001848 */
[----:B------:R-:W2:Y:S07]  /*119d0*/  LDSM.16.MT88.4 R148, [R219+0x7100] ;  /* 0x00710000db94783b */ /* 0x000eae0000004200 */
[C---:B---3--:R-:W-:Y:S08]  /*119e0*/  HMMA.16816.F32 R76, R136.reuse, R140, R76 ;  /* 0x0000008c884c723c */ /* 0x048ff0000000184c */
[C---:B------:R-:W-:Y:S01]  /*119f0*/  HMMA.16816.F32 R80, R136.reuse, R142, R80 ;  /* 0x0000008e8850723c */ /* 0x040fe20000001850 */
[----:B------:R-:W3:Y:S03]  /*11a00*/  LDSM.16.MT88.4 R140, [R217+0xa100] ;  /* 0x00a10000d98c783b */ /* 0x000ee60000004200 */
[--C-:B-1----:R-:W-:Y:S04]  /*11a10*/  FFMA.FTZ R134, R162, c[0x0][0x2d0], -R194.reuse ;  /* 0x0000b400a2867a23 */ /* 0x102fe800000108c2 */
[C---:B--2---:R-:W-:Y:S01]  /*11a20*/  HMMA.16816.F32 R84, R136.reuse, R144, R84 ;  /* 0x000000908854723c */ /* 0x044fe20000001854 */
[----:B------:R-:W2:Y:S01]  /*11a30*/  LDL.LU R162, [R1+0xc] ;  /* 0x00000c0001a27983 */ /* 0x000ea20000300800 */
[----:B------:R1:W-:Y:S06]  /*11a40*/  MUFU.EX2 R209, R134 ;  /* 0x0000008600d17308 */ /* 0x0003ec0000000800 */
[C---:B------:R-:W-:Y:S01]  /*11a50*/  HMMA.16816.F32 R88, R136.reuse, R146, R88 ;  /* 0x000000928858723c */ /* 0x040fe20000001858 */
[----:B------:R-:W3:Y:S07]  /*11a60*/  LDSM.16.MT88.4 R144, [R218+0xa100] ;  /* 0x00a10000da90783b */ /* 0x000eee0000004200 */
[C---:B------:R-:W-:Y:S08]  /*11a70*/  HMMA.16816.F32 R92, R136.reuse, R148, R92 ;  /* 0x00000094885c723c */ /* 0x040ff0000000185c */
[C---:B------:R-:W-:Y:S01]  /*11a80*/  HMMA.16816.F32 R96, R136.reuse, R150, R96 ;  /* 0x000000968860723c */ /* 0x040fe20000001860 */
[----:B------:R-:W3:Y:S03]  /*11a90*/  LDSM.16.MT88.4 R148, [R220+0xa100] ;  /* 0x00a10000dc94783b */ /* 0x000ee60000004200 */
[--C-:B-1----:R-:W-:Y:S01]  /*11aa0*/  FFMA.FTZ R134, R161, c[0x0][0x2d0], -R194.reuse ;  /* 0x0000b400a1867a23 */ /* 0x102fe200000108c2 */
[----:B------:R-:W-:Y:S02]  /*11ab0*/  MOV R161, R159 ;  /* 0x0000009f00a17202 */ /* 0x000fe40000000f00 */
[----:B------:R-:W-:Y:S01]  /*11ac0*/  MOV R159, R157 ;  /* 0x0000009d009f7202 */ /* 0x000fe20000000f00 */
[----:B------:R1:W-:Y:S01]  /*11ad0*/  MUFU.EX2 R208, R134 ;  /* 0x0000008600d07308 */ /* 0x0003e20000000800 */
[C---:B---3--:R-:W-:Y:S03]  /*11ae0*/  HMMA.16816.F32 R100, R136.reuse, R140, R100 ;  /* 0x0000008c8864723c */ /* 0x048fe60000001864 */
[----:B------:R-:W-:Y:S02]  /*11af0*/  MOV R157, R192 ;  /* 0x000000c0009d7202 */ /* 0x000fe40000000f00 */
[----:B------:R-:W-:Y:S03]  /*11b00*/  MOV R173, R161 ;  /* 0x000000a100ad7202 */ /* 0x000fe60000000f00 */
[C---:B------:R-:W-:Y:S01]  /*11b10*/  HMMA.16816.F32 R104, R136.reuse, R142, R104 ;  /* 0x0000008e8868723c */ /* 0x040fe20000001868 */
[----:B------:R-:W3:Y:S07]  /*11b20*/  LDSM.16.MT88.4 R140, [R219+0xa100] ;  /* 0x00a10000db8c783b */ /* 0x000eee0000004200 */
[C---:B------:R-:W-:Y:S04]  /*11b30*/  HMMA.16816.F32 R108, R136.reuse, R144, R108 ;  /* 0x00000090886c723c */ /* 0x040fe8000000186c */
[--C-:B-1----:R-:W-:Y:S04]  /*11b40*/  FFMA.FTZ R134, R152, c[0x0][0x2d0], -R3.reuse ;  /* 0x0000b40098867a23 */ /* 0x102fe80000010803 */
[C---:B------:R-:W-:Y:S01]  /*11b50*/  HMMA.16816.F32 R112, R136.reuse, R146, R112 ;  /* 0x000000928870723c */ /* 0x040fe20000001870 */
[----:B------:R-:W1:Y:S03]  /*11b60*/  LDSM.16.MT88.4 R144, [R217+0x1900] ;  /* 0x00190000d990783b */ /* 0x000e660000004200 */
[----:B------:R-:W-:Y:S02]  /*11b70*/  MOV R152, R193 ;  /* 0x000000c100987202 */ /* 0x000fe40000000f00 */
[----:B------:R3:W-:Y:S02]  /*11b80*/  MUFU.EX2 R193, R134 ;  /* 0x0000008600c17308 */ /* 0x0007e40000000800 */
[C---:B------:R-:W-:Y:S08]  /*11b90*/  HMMA.16816.F32 R116, R136.reuse, R148, R116 ;  /* 0x000000948874723c */ /* 0x040ff00000001874 */
[C---:B------:R-:W-:Y:S01]  /*11ba0*/  HMMA.16816.F32 R120, R136.reuse, R150, R120 ;  /* 0x000000968878723c */ /* 0x040fe20000001878 */
[----:B------:R-:W1:Y:S07]  /*11bb0*/  LDSM.16.MT88.4 R148, [R218+0x1900] ;  /* 0x00190000da94783b */ /* 0x000e6e0000004200 */
[C---:B---3--:R-:W-:Y:S04]  /*11bc0*/  HMMA.16816.F32 R124, R136.reuse, R140, R124 ;  /* 0x0000008c887c723c */ /* 0x048fe8000000187c */
[--C-:B------:R-:W-:Y:S01]  /*11bd0*/  FFMA.FTZ R134, R160, c[0x0][0x2d0], -R3.reuse ;  /* 0x0000b400a0867a23 */ /* 0x100fe20000010803 */
[----:B------:R-:W-:Y:S03]  /*11be0*/  MOV R160, R158 ;  /* 0x0000009e00a07202 */ /* 0x000fe60000000f00 */
[----:B------:R-:W-:Y:S01]  /*11bf0*/  HMMA.16816.F32 R128, R136, R142, R128 ;  /* 0x0000008e8880723c */ /* 0x000fe20000001880 */
[----:B------:R-:W3:Y:S01]  /*11c00*/  LDSM.16.MT88.4 R140, [R220+0x1900] ;  /* 0x00190000dc8c783b */ /* 0x000ee20000004200 */
[----:B------:R1:W-:Y:S02]  /*11c10*/  MUFU.EX2 R192, R134 ;  /* 0x0000008600c07308 */ /* 0x0003e40000000800 */
[----:B------:R-:W-:Y:S02]  /*11c20*/  MOV R158, R155 ;  /* 0x0000009b009e7202 */ /* 0x000fe40000000f00 */
[----:B------:R-:W-:Y:S02]  /*11c30*/  MOV R175, R160 ;  /* 0x000000a000af7202 */ /* 0x000fe40000000f00 */
[----:B------:R-:W-:Y:S04]  /*11c40*/  F2FP.PACK_AB R136, R252, R180 ;  /* 0x000000b4fc88723e */ /* 0x000fe800000000ff */
[----:B------:R-:W-:Y:S02]  /*11c50*/  F2FP.PACK_AB R137, R201, R200 ;  /* 0x000000c8c989723e */ /* 0x000fe400000000ff */
[----:B------:R-:W-:Y:S02]  /*11c60*/  F2FP.PACK_AB R138, R214, R215 ;  /* 0x000000d7d68a723e */ /* 0x000fe400000000ff */
[----:B------:R-:W-:Y:S02]  /*11c70*/  F2FP.PACK_AB R139, R198, R199 ;  /* 0x000000c7c68b723e */ /* 0x000fe400000000ff */
[----:B------:R-:W-:Y:S02]  /*11c80*/  MOV R160, R159 ;  /* 0x0000009f00a07202 */ /* 0x000fe40000000f00 */
[----:B------:R-:W-:Y:S03]  /*11c90*/  MOV R161, R158 ;  /* 0x0000009e00a17202 */ /* 0x000fe60000000f00 */
[C---:B-1----:R-:W-:Y:S03]  /*11ca0*/  HMMA.16816.F32 R4, R136.reuse, R144, R4 ;  /* 0x000000908804723c */ /* 0x042fe60000001804 */
[--C-:B------:R-:W-:Y:S01]  /*11cb0*/  FFMA.FTZ R134, R154, c[0x0][0x2d0], -R194.reuse ;  /* 0x0000b4009a867a23 */ /* 0x100fe200000108c2 */
[----:B------:R-:W-:Y:S03]  /*11cc0*/  MOV R181, R161 ;  /* 0x000000a100b57202 */ /* 0x000fe60000000f00 */
[----:B------:R1:W-:Y:S01]  /*11cd0*/  MUFU.EX2 R205, R134 ;  /* 0x0000008600cd7308 */ /* 0x0003e20000000800 */
[C---:B------:R-:W-:Y:S01]  /*11ce0*/  HMMA.16816.F32 R8, R136.reuse, R146, R8 ;  /* 0x000000928808723c */ /* 0x040fe20000001808 */
[----:B------:R-:W3:Y:S07]  /*11cf0*/  LDSM.16.MT88.4 R144, [R219+0x1900] ;  /* 0x00190000db90783b */ /* 0x000eee0000004200 */
[C---:B------:R-:W-:Y:S08]  /*11d00*/  HMMA.16816.F32 R12, R136.reuse, R148, R12 ;  /* 0x00000094880c723c */ /* 0x040ff0000000180c */
[C---:B------:R-:W-:Y:S01]  /*11d10*/  HMMA.16816.F32 R16, R136.reuse, R150, R16 ;  /* 0x000000968810723c */ /* 0x040fe20000001810 */
[----:B------:R-:W3:Y:S03]  /*11d20*/  LDSM.16.MT88.4 R148, [R217+0x4900] ;  /* 0x00490000d994783b */ /* 0x000ee60000004200 */
[--C-:B-1----:R-:W-:Y:S04]  /*11d30*/  FFMA.FTZ R134, R153, c[0x0][0x2d0], -R194.reuse ;  /* 0x0000b40099867a23 */ /* 0x102fe800000108c2 */
[C---:B---3--:R-:W-:Y:S01]  /*11d40*/  HMMA.16816.F32 R20, R136.reuse, R140, R20 ;  /* 0x0000008c8814723c */ /* 0x048fe20000001814 */
[----:B------:R1:W-:Y:S07]  /*11d50*/  MUFU.EX2 R202, R134 ;  /* 0x0000008600ca7308 */ /* 0x0003ee0000000800 */
[C---:B------:R-:W-:Y:S01]  /*11d60*/  HMMA.16816.F32 R24, R136.reuse, R142, R24 ;  /* 0x0000008e8818723c */ /* 0x040fe20000001818 */
[----:B------:R-:W3:Y:S07]  /*11d70*/  LDSM.16.MT88.4 R140, [R218+0x4900] ;  /* 0x00490000da8c783b */ /* 0x000eee0000004200 */
[C---:B------:R-:W-:Y:S08]  /*11d80*/  HMMA.16816.F32 R28, R136.reuse, R144, R28 ;  /* 0x00000090881c723c */ /* 0x040ff0000000181c */
[C---:B------:R-:W-:Y:S01]  /*11d90*/  HMMA.16816.F32 R32, R136.reuse, R146, R32 ;  /* 0x000000928820723c */ /* 0x040fe20000001820 */
[----:B------:R-:W4:Y:S03]  /*11da0*/  LDSM.16.MT88.4 R144, [R220+0x4900] ;  /* 0x00490000dc90783b */ /* 0x000f260000004200 */
[--C-:B-1----:R-:W-:Y:S04]  /*11db0*/  FFMA.FTZ R134, R191, c[0x0][0x2d0], -R3.reuse ;  /* 0x0000b400bf867a23 */ /* 0x102fe80000010803 */
[C---:B------:R-:W-:Y:S01]  /*11dc0*/  HMMA.16816.F32 R36, R136.reuse, R148, R36 ;  /* 0x000000948824723c */ /* 0x040fe20000001824 */
[----:B------:R1:W-:Y:S07]  /*11dd0*/  MUFU.EX2 R191, R134 ;  /* 0x0000008600bf7308 */ /* 0x0003ee0000000800 */
[C---:B------:R-:W-:Y:S01]  /*11de0*/  HMMA.16816.F32 R40, R136.reuse, R150, R40 ;  /* 0x000000968828723c */ /* 0x040fe20000001828 */
[----:B------:R-:W4:Y:S07]  /*11df0*/  LDSM.16.MT88.4 R148, [R219+0x4900] ;  /* 0x00490000db94783b */ /* 0x000f2e0000004200 */
[C---:B---3--:R-:W-:Y:S08]  /*11e00*/  HMMA.16816.F32 R44, R136.reuse, R140, R44 ;  /* 0x0000008c882c723c */ /* 0x048ff0000000182c */
[C---:B------:R-:W-:Y:S01]  /*11e10*/  HMMA.16816.F32 R48, R136.reuse, R142, R48 ;  /* 0x0000008e8830723c */ /* 0x040fe20000001830 */
[----:B------:R-:W3:Y:S03]  /*11e20*/  LDSM.16.MT88.4 R140, [R217+0x7900] ;  /* 0x00790000d98c783b */ /* 0x000ee60000004200 */
[----:B-1----:R-:W-:Y:S04]  /*11e30*/  FFMA.FTZ R134, R190, c[0x0][0x2d0], -R3 ;  /* 0x0000b400be867a23 */ /* 0x002fe80000010803 */
[----:B------:R1:W-:Y:S01]  /*11e40*/  MUFU.EX2 R190, R134 ;  /* 0x0000008600be7308 */ /* 0x0003e20000000800 */
[C---:B----4-:R-:W-:Y:S08]  /*11e50*/  HMMA.16816.F32 R52, R136.reuse, R144, R52 ;  /* 0x000000908834723c */ /* 0x050ff00000001834 */
[C---:B------:R-:W-:Y:S01]  /*11e60*/  HMMA.16816.F32 R56, R136.reuse, R146, R56 ;  /* 0x000000928838723c */ /* 0x040fe20000001838 */
[----:B------:R-:W4:Y:S03]  /*11e70*/  LDSM.16.MT88.4 R144, [R218+0x7900] ;  /* 0x00790000da90783b */ /* 0x000f260000004200 */
[----:B------:R-:W-:Y:S01]  /*11e80*/  FFMA.FTZ R2, R2, R163, R189 ;  /* 0x000000a302027223 */ /* 0x000fe200000100bd */
[----:B------:R-:W-:Y:S03]  /*11e90*/  MOV R163, R156 ;  /* 0x0000009c00a37202 */ /* 0x000fe60000000f00 */
[C---:B------:R-:W-:Y:S04]  /*11ea0*/  HMMA.16816.F32 R60, R136.reuse, R148, R60 ;  /* 0x00000094883c723c */ /* 0x040fe8000000183c */
[--C-:B-1----:R-:W-:Y:S04]  /*11eb0*/  FFMA.FTZ R134, R152, c[0x0][0x2d0], -R194.reuse ;  /* 0x0000b40098867a23 */ /* 0x102fe800000108c2 */
[C---:B------:R-:W-:Y:S01]  /*11ec0*/  HMMA.16816.F32 R64, R136.reuse, R150, R64 ;  /* 0x000000968840723c */ /* 0x040fe20000001840 */
[----:B------:R-:W1:Y:S01]  /*11ed0*/  LDSM.16.MT88.4 R148, [R220+0x7900] ;  /* 0x00790000dc94783b */ /* 0x000e620000004200 */
[----:B------:R-:W-:Y:S02]  /*11ee0*/  MUFU.EX2 R197, R134 ;  /* 0x0000008600c57308 */ /* 0x000fe40000000800 */
[----:B------:R-:W-:Y:S04]  /*11ef0*/  FFMA.FTZ R194, R196, c[0x0][0x2d0], -R194 ;  /* 0x0000b400c4c27a23 */ /* 0x000fe800000108c2 */
[C---:B---3--:R-:W-:Y:S01]  /*11f00*/  HMMA.16816.F32 R68, R136.reuse, R140, R68 ;  /* 0x0000008c8844723c */ /* 0x048fe20000001844 */
[----:B------:R-:W-:Y:S03]  /*11f10*/  LDSM.16.MT88.4 R152, [R220+0x2100] ;  /* 0x00210000dc98783b */ /* 0x000fe60000004200 */
[----:B------:R-:W-:Y:S04]  /*11f20*/  MUFU.EX2 R194, R194 ;  /* 0x000000c200c27308 */ /* 0x000fe80000000800 */
[C---:B------:R-:W-:Y:S01]  /*11f30*/  HMMA.16816.F32 R72, R136.reuse, R142, R72 ;  /* 0x0000008e8848723c */ /* 0x040fe20000001848 */
[----:B------:R-:W3:Y:S05]  /*11f40*/  LDSM.16.MT88.4 R140, [R219+0x7900] ;  /* 0x00790000db8c783b */ /* 0x000eea0000004200 */
[----:B------:R-:W3:Y:S02]  /*11f50*/  MUFU.EX2 R196, R135 ;  /* 0x0000008700c47308 */ /* 0x000ee40000000800 */
[C---:B----4-:R-:W-:Y:S08]  /*11f60*/  HMMA.16816.F32 R76, R136.reuse, R144, R76 ;  /* 0x00000090884c723c */ /* 0x050ff0000000184c */
[C---:B------:R-:W-:Y:S01]  /*11f70*/  HMMA.16816.F32 R80, R136.reuse, R146, R80 ;  /* 0x000000928850723c */ /* 0x040fe20000001850 */
[----:B------:R-:W4:Y:S01]  /*11f80*/  LDSM.16.MT88.4 R144, [R217+0xa900] ;  /* 0x00a90000d990783b */ /* 0x000f220000004200 */
[----:B------:R3:W-:Y:S06]  /*11f90*/  MUFU.EX2 R135, R184 ;  /* 0x000000b800877308 */ /* 0x0007ec0000000800 */
[C---:B-1----:R-:W-:Y:S08]  /*11fa0*/  HMMA.16816.F32 R84, R136.reuse, R148, R84 ;  /* 0x000000948854723c */ /* 0x042ff00000001854 */
[C---:B------:R-:W-:Y:S01]  /*11fb0*/  HMMA.16816.F32 R88, R136.reuse, R150, R88 ;  /* 0x000000968858723c */ /* 0x040fe20000001858 */
[----:B------:R-:W1:Y:S07]  /*11fc0*/  LDSM.16.MT88.4 R148, [R218+0xa900] ;  /* 0x00a90000da94783b */ /* 0x000e6e0000004200 */
[C---:B---3--:R-:W-:Y:S04]  /*11fd0*/  HMMA.16816.F32 R92, R136.reuse, R140, R92 ;  /* 0x0000008c885c723c */ /* 0x048fe8000000185c */
[----:B------:R-:W-:Y:S04]  /*11fe0*/  F2FP.PACK_AB R184, R196, R197 ;  /* 0x000000c5c4b8723e */ /* 0x000fe800000000ff */
[C---:B------:R-:W-:Y:S01]  /*11ff0*/  HMMA.16816.F32 R96, R136.reuse, R142, R96 ;  /* 0x0000008e8860723c */ /* 0x040fe20000001860 */
[----:B------:R-:W3:Y:S03]  /*12000*/  LDSM.16.MT88.4 R140, [R220+0xa900] ;  /* 0x00a90000dc8c783b */ /* 0x000ee60000004200 */
[----:B--2---:R-:W-:Y:S01]  /*12010*/  FFMA.FTZ R168, R0, R162, R186 ;  /* 0x000000a200a87223 */ /* 0x004fe200000100ba */
[----:B------:R-:W-:Y:S01]  /*12020*/  MOV R162, R157 ;  /* 0x0000009d00a27202 */ /* 0x000fe20000000f00 */
[--C-:B------:R-:W-:Y:S01]  /*12030*/  FFMA.FTZ R0, R163, c[0x0][0x2d0], -R3.reuse ;  /* 0x0000b400a3007a23 */ /* 0x100fe20000010803 */
[----:B------:R-:W-:Y:S01]  /*12040*/  F2FP.PACK_AB R186, R194, R195 ;  /* 0x000000c3c2ba723e */ /* 0x000fe200000000ff */
[C---:B----4-:R-:W-:Y:S01]  /*12050*/  HMMA.16816.F32 R100, R136.reuse, R144, R100 ;  /* 0x000000908864723c */ /* 0x050fe20000001864 */
[----:B------:R-:W-:Y:S01]  /*12060*/  LDSM.16.MT88.4 R156, [R218+0x5100] ;  /* 0x00510000da9c783b */ /* 0x000fe20000004200 */
[----:B------:R2:W-:Y:S02]  /*12070*/  MUFU.EX2 R189, R0 ;  /* 0x0000000000bd7308 */ /* 0x0005e40000000800 */
[----:B------:R-:W-:Y:S04]  /*12080*/  MOV R172, R162 ;  /* 0x000000a200ac7202 */ /* 0x000fe80000000f00 */
[C---:B------:R-:W-:Y:S01]  /*12090*/  HMMA.16816.F32 R104, R136.reuse, R146, R104 ;  /* 0x000000928868723c */ /* 0x040fe20000001868 */
[----:B------:R-:W4:Y:S07]  /*120a0*/  LDSM.16.MT88.4 R144, [R219+0xa900] ;  /* 0x00a90000db90783b */ /* 0x000f2e0000004200 */
[C---:B-1----:R-:W-:Y:S08]  /*120b0*/  HMMA.16816.F32 R108, R136.reuse, R148, R108 ;  /* 0x00000094886c723c */ /* 0x042ff0000000186c */
[C---:B------:R-:W-:Y:S01]  /*120c0*/  HMMA.16816.F32 R112, R136.reuse, R150, R112 ;  /* 0x000000968870723c */ /* 0x040fe20000001870 */
[----:B------:R-:W1:Y:S03]  /*120d0*/  LDSM.16.MT88.4 R148, [R217+0x2100] ;  /* 0x00210000d994783b */ /* 0x000e660000004200 */
[--C-:B--2---:R-:W-:Y:S02]  /*120e0*/  FFMA.FTZ R0, R188, c[0x0][0x2d0], -R3.reuse ;  /* 0x0000b400bc007a23 */ /* 0x104fe40000010803 */
[----:B------:R-:W-:Y:S02]  /*120f0*/  FFMA.FTZ R3, R185, c[0x0][0x2d0], -R3 ;  /* 0x0000b400b9037a23 */ /* 0x000fe40000010803 */
[C---:B---3--:R-:W-:Y:S01]  /*12100*/  HMMA.16816.F32 R116, R136.reuse, R140, R116 ;  /* 0x0000008c8874723c */ /* 0x048fe20000001874 */
[----:B------:R2:W3:Y:S07]  /*12110*/  MUFU.EX2 R188, R0 ;  /* 0x0000000000bc7308 */ /* 0x0004ee0000000800 */
[C---:B------:R-:W-:Y:S01]  /*12120*/  HMMA.16816.F32 R120, R136.reuse, R142, R120 ;  /* 0x0000008e8878723c */ /* 0x040fe20000001878 */
[----:B------:R-:W1:Y:S02]  /*12130*/  LDSM.16.MT88.4 R140, [R218+0x2100] ;  /* 0x00210000da8c783b */ /* 0x000e640000004200 */
[----:B------:R1:W1:Y:S05]  /*12140*/  MUFU.EX2 R134, R3 ;  /* 0x0000000300867308 */ /* 0x00026a0000000800 */
[C---:B----4-:R-:W-:Y:S08]  /*12150*/  HMMA.16816.F32 R124, R136.reuse, R144, R124 ;  /* 0x00000090887c723c */ /* 0x050ff0000000187c */
[----:B------:R-:W-:Y:S01]  /*12160*/  HMMA.16816.F32 R128, R136, R146, R128 ;  /* 0x000000928880723c */ /* 0x000fe20000001880 */
[----:B------:R-:W4:Y:S03]  /*12170*/  LDSM.16.MT88.4 R144, [R219+0x2100] ;  /* 0x00210000db90783b */ /* 0x000f260000004200 */
[----:B--2---:R-:W-:Y:S01]  /*12180*/  FADD.FTZ R0, R160, R2 ;  /* 0x00000002a0007221 */ /* 0x004fe20000010000 */
[----:B---3--:R-:W-:Y:S01]  /*12190*/  F2FP.PACK_AB R185, R188, R189 ;  /* 0x000000bdbcb9723e */ /* 0x008fe200000000ff */
[----:B------:R-:W-:Y:S01]  /*121a0*/  FADD.FTZ R2, R175, R168 ;  /* 0x000000a8af027221 */ /* 0x000fe20000010000 */
[----:B------:R-:W-:Y:S01]  /*121b0*/  F2FP.PACK_AB R136, R208, R209 ;  /* 0x000000d1d088723e */ /* 0x000fe200000000ff */
[----:B------:R-:W-:Y:S01]  /*121c0*/  FADD.FTZ R0, R173, R0 ;  /* 0x00000000ad007221 */ /* 0x000fe20000010000 */
[----:B------:R-:W-:Y:S01]  /*121d0*/  F2FP.PACK_AB R137, R192, R193 ;  /* 0x000000c1c089723e */ /* 0x000fe200000000ff */
[----:B------:R-:W-:Y:S02]  /*121e0*/  LDSM.16.MT88.4 R160, [R220+0x2900] ;  /* 0x00290000dca0783b */ /* 0x000fe40000004200 */
[----:B------:R-:W-:Y:S01]  /*121f0*/  F2FP.PACK_AB R138, R202, R205 ;  /* 0x000000cdca8a723e */ /* 0x000fe200000000ff */
[----:B------:R-:W-:Y:S01]  /*12200*/  FADD.FTZ R0, R172, R0 ;  /* 0x00000000ac007221 */ /* 0x000fe20000010000 */
[----:B------:R-:W-:Y:S01]  /*12210*/  F2FP.PACK_AB R139, R190, R191 ;  /* 0x000000bfbe8b723e */ /* 0x000fe200000000ff */
[----:B------:R-:W-:Y:S01]  /*12220*/  FADD.FTZ R2, R187, R2 ;  /* 0x00000002bb027221 */ /* 0x000fe20000010000 */
[----:B------:R-:W-:Y:S02]  /*12230*/  MOV R168, R174 ;  /* 0x000000ae00a87202 */ /* 0x000fe40000000f00 */
[----:B------:R-:W-:Y:S01]  /*12240*/  LDSM.16.MT88.4 R172, [R217+0x5900] ;  /* 0x00590000d9ac783b */ /* 0x000fe20000004200 */
[----:B-1----:R-:W-:Y:S01]  /*12250*/  FADD.FTZ R3, R181, R2 ;  /* 0x00000002b5037221 */ /* 0x002fe20000010000 */
[----:B------:R-:W-:Y:S01]  /*12260*/  F2FP.PACK_AB R187, R134, R135 ;  /* 0x0000008786bb723e */ /* 0x000fe200000000ff */
[C---:B------:R-:W-:Y:S03]  /*12270*/  HMMA.16816.F32 R4, R136.reuse, R148, R4 ;  /* 0x000000948804723c */ /* 0x040fe60000001804 */
[----:B------:R-:W-:Y:S01]  /*12280*/  FADD.FTZ R2, R169, R0 ;  /* 0x00000000a9027221 */ /* 0x000fe20000010000 */
[----:B------:R-:W-:Y:S02]  /*12290*/  MOV R0, R180 ;  /* 0x000000b400007202 */ /* 0x000fe40000000f00 */
[----:B------:R-:W-:Y:S02]  /*122a0*/  LDSM.16.MT88.4 R180, [R218+0x5900] ;  /* 0x00590000dab4783b */ /* 0x000fe40000004200 */
[C---:B------:R-:W-:Y:S06]  /*122b0*/  HMMA.16816.F32 R8, R136.reuse, R150, R8 ;  /* 0x000000968808723c */ /* 0x040fec0000001808 */
[----:B------:R-:W1:Y:S02]  /*122c0*/  LDSM.16.MT88.4 R148, [R217+0x5100] ;  /* 0x00510000d994783b */ /* 0x000e640000004200 */
[C---:B------:R-:W-:Y:S08]  /*122d0*/  HMMA.16816.F32 R12, R136.reuse, R140, R12 ;  /* 0x0000008c880c723c */ /* 0x040ff0000000180c */
[C---:B------:R-:W-:Y:S01]  /*122e0*/  HMMA.16816.F32 R16, R136.reuse, R142, R16 ;  /* 0x0000008e8810723c */ /* 0x040fe20000001810 */
[----:B------:R-:W2:Y:S07]  /*122f0*/  LDSM.16.MT88.4 R140, [R220+0x5100] ;  /* 0x00510000dc8c783b */ /* 0x000eae0000004200 */
[C---:B------:R-:W-:Y:S08]  /*12300*/  HMMA.16816.F32 R20, R136.reuse, R152, R20 ;  /* 0x000000988814723c */ /* 0x040ff00000001814 */
        /* <DEDUP_REMOVED lines=8> */
[C---:B------:R-:W-:Y:S08]  /*12390*/  HMMA.16816.F32 R44, R136.reuse, R156, R44 ;  /* 0x0000009c882c723c */ /* 0x040ff0000000182c */
[C---:B------:R-:W-:Y:S01]  /*123a0*/  HMMA.16816.F32 R48, R136.reuse, R158, R48 ;  /* 0x0000009e8830723c */ /* 0x040fe20000001830 */
[----:B------:R-:W1:Y:S07]  /*123b0*/  LDSM.16.MT88.4 R156, [R220+0x8100] ;  /* 0x00810000dc9c783b */ /* 0x000e6e0000004200 */
[C---:B--2---:R-:W-:Y:S08]  /*123c0*/  HMMA.16816.F32 R52, R136.reuse, R140, R52 ;  /* 0x0000008c8834723c */ /* 0x044ff00000001834 */
[C---:B------:R-:W-:Y:S01]  /*123d0*/  HMMA.16816.F32 R56, R136.reuse, R142, R56 ;  /* 0x0000008e8838723c */ /* 0x040fe20000001838 */
[----:B------:R-:W2:Y:S07]  /*123e0*/  LDSM.16.MT88.4 R140, [R219+0x8100] ;  /* 0x00810000db8c783b */ /* 0x000eae0000004200 */
[C---:B---3--:R-:W-:Y:S08]  /*123f0*/  HMMA.16816.F32 R60, R136.reuse, R152, R60 ;  /* 0x00000098883c723c */ /* 0x048ff0000000183c */
[C---:B------:R-:W-:Y:S01]  /*12400*/  HMMA.16816.F32 R64, R136.reuse, R154, R64 ;  /* 0x0000009a8840723c */ /* 0x040fe20000001840 */
[----:B------:R-:W-:Y:S07]  /*12410*/  LDSM.16.MT88.4 R152, [R218+0xb100] ;  /* 0x00b10000da98783b */ /* 0x000fee0000004200 */
[C---:B----4-:R-:W-:Y:S08]  /*12420*/  HMMA.16816.F32 R68, R136.reuse, R144, R68 ;  /* 0x000000908844723c */ /* 0x050ff00000001844 */
        /* <DEDUP_REMOVED lines=11> */
[C---:B---3--:R-:W-:Y:S08]  /*124e0*/  HMMA.16816.F32 R100, R136.reuse, R144, R100 ;  /* 0x000000908864723c */ /* 0x048ff00000001864 */
[C---:B------:R-:W-:Y:S08]  /*124f0*/  HMMA.16816.F32 R104, R136.reuse, R146, R104 ;  /* 0x000000928868723c */ /* 0x040ff00000001868 */
[C---:B------:R-:W-:Y:S08]  /*12500*/  HMMA.16816.F32 R108, R136.reuse, R152, R108 ;  /* 0x00000098886c723c */ /* 0x040ff0000000186c */
[C---:B------:R-:W-:Y:S01]  /*12510*/  HMMA.16816.F32 R112, R136.reuse, R154, R112 ;  /* 0x0000009a8870723c */ /* 0x040fe20000001870 */
[----:B------:R-:W3:Y:S07]  /*12520*/  LDSM.16.MT88.4 R152, [R218+0x2900] ;  /* 0x00290000da98783b */ /* 0x000eee0000004200 */
[C---:B-1----:R-:W-:Y:S08]  /*12530*/  HMMA.16816.F32 R116, R136.reuse, R148, R116 ;  /* 0x000000948874723c */ /* 0x042ff00000001874 */
[C---:B------:R-:W-:Y:S08]  /*12540*/  HMMA.16816.F32 R120, R136.reuse, R150, R120 ;  /* 0x000000968878723c */ /* 0x040ff00000001878 */
[C---:B----4-:R-:W-:Y:S08]  /*12550*/  HMMA.16816.F32 R124, R136.reuse, R156, R124 ;  /* 0x0000009c887c723c */ /* 0x050ff0000000187c */
[----:B------:R-:W-:Y:S08]  /*12560*/  HMMA.16816.F32 R128, R136, R158, R128 ;  /* 0x0000009e8880723c */ /* 0x000ff00000001880 */
[C---:B--2---:R-:W-:Y:S01]  /*12570*/  HMMA.16816.F32 R136, R184.reuse, R140, R4 ;  /* 0x0000008cb888723c */ /* 0x044fe20000001804 */
[----:B------:R-:W1:Y:S07]  /*12580*/  LDSM.16.MT88.4 R4, [R220+0x5900] ;  /* 0x00590000dc04783b */ /* 0x000e6e0000004200 */
[C---:B------:R-:W-:Y:S01]  /*12590*/  HMMA.16816.F32 R140, R184.reuse, R142, R8 ;  /* 0x0000008eb88c723c */ /* 0x040fe20000001808 */
[----:B------:R-:W2:Y:S07]  /*125a0*/  LDSM.16.MT88.4 R8, [R219+0x5900] ;  /* 0x00590000db08783b */ /* 0x000eae0000004200 */
[C---:B---3--:R-:W-:Y:S01]  /*125b0*/  HMMA.16816.F32 R144, R184.reuse, R152, R12 ;  /* 0x00000098b890723c */ /* 0x048fe2000000180c */
        /* <DEDUP_REMOVED lines=9> */
[C---:B------:R-:W-:Y:S07]  /*12650*/  HMMA.16816.F32 R164, R184.reuse, R166, R32 ;  /* 0x000000a6b8a4723c */ /* 0x040fee0000001820 */
[----:B------:R-:W-:Y:S02]  /*12660*/  MOV R34, R168 ;  /* 0x000000a800227202 */ /* 0x000fe40000000f00 */
[----:B------:R-:W-:Y:S03]  /*12670*/  MOV R33, R171 ;  /* 0x000000ab00217202 */ /* 0x000fe60000000f00 */
[----:B------:R-:W-:Y:S02]  /*12680*/  MOV R32, R170 ;  /* 0x000000aa00207202 */ /* 0x000fe40000000f00 */
[C---:B------:R-:W-:Y:S03]  /*12690*/  HMMA.16816.F32 R168, R184.reuse, R172, R36 ;  /* 0x000000acb8a8723c */ /* 0x040fe60000001824 */
[----:B------:R-:W-:Y:S01]  /*126a0*/  MOV R35, R0 ;  /* 0x0000000000237202 */ /* 0x000fe20000000f00 */
[----:B------:R-:W-:Y:S03]  /*126b0*/  FADD.FTZ R0, R213, R3 ;  /* 0x00000003d5007221 */ /* 0x000fe60000010000 */
[----:B------:R-:W-:Y:S01]  /*126c0*/  MOV R36, R179 ;  /* 0x000000b300247202 */ /* 0x000fe20000000f00 */
[C---:B------:R-:W-:Y:S04]  /*126d0*/  HMMA.16816.F32 R172, R184.reuse, R174, R40 ;  /* 0x000000aeb8ac723c */ /* 0x040fe80000001828 */
[----:B------:R-:W-:Y:S01]  /*126e0*/  MOV R37, R178 ;  /* 0x000000b200257202 */ /* 0x000fe20000000f00 */
[----:B------:R-:W-:Y:S01]  /*126f0*/  FADD.FTZ R2, R36, R2 ;  /* 0x0000000224027221 */ /* 0x000fe20000010000 */
[----:B------:R-:W-:Y:S01]  /*12700*/  MOV R38, R177 ;  /* 0x000000b100267202 */ /* 0x000fe20000000f00 */
[----:B------:R-:W-:Y:S01]  /*12710*/  FADD.FTZ R0, R212, R0 ;  /* 0x00000000d4007221 */ /* 0x000fe20000010000 */
[----:B------:R-:W-:Y:S01]  /*12720*/  MOV R39, R176 ;  /* 0x000000b000277202 */ /* 0x000fe20000000f00 */
        /* <DEDUP_REMOVED lines=42> */
[----:B------:R-:W-:Y:S04]  /*129d0*/  FADD.FTZ R0, R191, R0 ;  /* 0x00000000bf007221 */ /* 0x000fe80000010000 */
        /* <DEDUP_REMOVED lines=11> */
[----:B------:R-:W-:Y:S01]  /*12a90*/  FADD.FTZ R0, R135, R3 ;  /* 0x0000000387007221 */ /* 0x000fe20000010000 */
[----:B------:R-:W-:Y:S01]  /*12aa0*/  MOV R135, R132 ;  /* 0x0000008400877202 */ /* 0x000fe20000000f00 */
[C---:B------:R-:W-:Y:S01]  /*12ab0*/  HMMA.16816.F32 R112, R184.reuse, R6, R112 ;  /* 0x00000006b870723c */ /* 0x040fe20000001870 */
[----:B------:R1:W-:Y:S03]  /*12ac0*/  STL [R1+0x8], R2 ;  /* 0x0000080201007387 */ /* 0x0003e60000100800 */
[----:B------:R-:W-:Y:S01]  /*12ad0*/  FADD.FTZ R0, R134, R0 ;  /* 0x0000000086007221 */ /* 0x000fe20000010000 */
[----:B------:R-:W-:Y:S03]  /*12ae0*/  MOV R134, R133 ;  /* 0x0000008500867202 */ /* 0x000fe60000000f00 */
[C---:B--2---:R-:W-:Y:S01]  /*12af0*/  HMMA.16816.F32 R116, R184.reuse, R8, R116 ;  /* 0x00000008b874723c */ /* 0x044fe20000001874 */
[----:B------:R1:W-:Y:S07]  /*12b00*/  STL [R1+0xc], R0 ;  /* 0x00000c0001007387 */ /* 0x0003ee0000100800 */
[C---:B------:R-:W-:Y:S08]  /*12b10*/  HMMA.16816.F32 R120, R184.reuse, R10, R120 ;  /* 0x0000000ab878723c */ /* 0x040ff00000001878 */
[C---:B---3--:R-:W-:Y:S08]  /*12b20*/  HMMA.16816.F32 R124, R184.reuse, R12, R124 ;  /* 0x0000000cb87c723c */ /* 0x048ff0000000187c */
[----:B------:R-:W-:Y:S01]  /*12b30*/  HMMA.16816.F32 R128, R184, R14, R128 ;  /* 0x0000000eb880723c */ /* 0x000fe20000001880 */
[----:B------:R-:W-:-:S07]  /*12b40*/  @P0 BRA `(.L_x_1359) ;  /* 0xffffb2f000000947 */ /* 0x000fce000383ffff */
.L_x_1358:
[----:B------:R-:W2:Y:S04]  /*12b50*/  LDL.LU R4, [R1+0x8] ;  /* 0x0000080001047983 */ /* 0x000ea80000300800 */
        /* <DEDUP_REMOVED lines=156> */
.L_x_1348:
        /* <DEDUP_REMOVED lines=184> */
.L_x_1361:
        /* <DEDUP_REMOVED lines=150> */
.L_x_1363:
[----:B--234-:R-:W-:Y:S05]  /*14a00*/  BSYNC B0 ;  /* 0x0000000000007941 */ /* 0x01cfea0003800000 */
.L_x_1362:
        /* <DEDUP_REMOVED lines=30> */
.L_x_1365:
[----:B------:R-:W-:Y:S05]  /*14bf0*/  BSYNC B0 ;  /* 0x0000000000007941 */ /* 0x000fea0003800000 */
.L_x_1364:
        /* <DEDUP_REMOVED lines=30> */
.L_x_1367:
[----:B------:R-:W-:Y:S05]  /*14de0*/  BSYNC B0 ;  /* 0x0000000000007941 */ /* 0x000fea0003800000 */
.L_x_1366:
        /* <DEDUP_REMOVED lines=31> */
.L_x_1360:
        /* <DEDUP_REMOVED lines=19> */
.L_x_1368:
        /* <DEDUP_REMOVED lines=42> */
.L_x_1370:
[----:B------:R-:W-:Y:S05]  /*153b0*/  BSYNC B0 ;  /* 0x0000000000007941 */ /* 0x000fea0003800000 */
.L_x_1369:
        /* <DEDUP_REMOVED lines=73> */
.L_x_1372:
[----:B------:R-:W-:Y:S05]  /*15850*/  BSYNC B0 ;  /* 0x0000000000007941 */ /* 0x000fea0003800000 */
.L_x_1371:
        /* <DEDUP_REMOVED lines=27> */
.L_x_1374:
[----:B------:R-:W-:Y:S05]  /*15a10*/  BSYNC B0 ;  /* 0x0000000000007941 */ /* 0x000fea0003800000 */
.L_x_1373:
        /* <DEDUP_REMOVED lines=27> */
.L_x_1376:
[----:B------:R-:W-:Y:S05]  /*15bd0*/  BSYNC B0 ;  /* 0x0000000000007941 */ /* 0x000fea0003800000 */
.L_x_1375:
        /* <DEDUP_REMOVED lines=28> */
.L_x_1377:
        /* <DEDUP_REMOVED lines=14> */
.L_x_1551:


//--------------------- .text._ZN7cutlass13device_kernelIN5flash19enable_sm80_to_sm89INS1_16FlashAttnFwdSm80INS1_25CollectiveMainloopFwdSm80ILi8ELi1ELb0EN4cute5tupleIJNS5_1CILi128EEENS7_ILi48EEENS7_ILi256EEEEEELi256ENS_6half_tEfNS_4arch4Sm80ELb1ELb0ELb1ELb1ELb0ELb1ELb1ELb0EEENS1_21CollectiveEpilogueFwdINS6_IJS8_SA_S9_EEENS6_IJNS7_ILi1EEESI_SI_EEESC_SE_Li256ELb1ELb1ELb0ELb0EEENS1_19SingleTileSchedulerILb1ELb0ELb1ELi128EEEEEEEEEvNT_6ParamsE --------------------------
	.section	.text._ZN7cutlass13device_kernelIN5flash19enable_sm80_to_sm89INS1_16FlashAttnFwdSm80INS1_25CollectiveMainloopFwdSm80ILi8ELi1ELb0EN4cute5tupleIJNS5_1CILi128EEENS7_ILi48EEENS7_ILi256EEEEEELi256ENS_6half_tEfNS_4arch4Sm80ELb1ELb0ELb1ELb1ELb0ELb1ELb1ELb0EEENS1_21CollectiveEpilogueFwdINS6_IJS8_SA_S9_EEENS6_IJNS7_ILi1EEESI_SI_EEESC_SE_Li256ELb1ELb1ELb0ELb0EEENS1_19SingleTileSchedulerILb1ELb0ELb1ELi128EEEEEEEEEvNT_6ParamsE,"ax",@progbits
	.sectioninfo	@"SHI_REGISTERS=252"
	.align	128
.text._ZN7cutlass13device_kernelIN5flash19enable_sm80_to_sm89INS1_16FlashAttnFwdSm80INS1_25CollectiveMainloopFwdSm80ILi8ELi1ELb0EN4cute5tupleIJNS5_1CILi128EEENS7_ILi48EEENS7_ILi256EEEEEELi256ENS_6half_tEfNS_4arch4Sm80ELb1ELb0ELb1ELb1ELb0ELb1ELb1ELb0EEENS1_21CollectiveEpilogueFwdINS6_IJS8_SA_S9_EEENS6_IJNS7_ILi1EEESI_SI_EEESC_SE_Li256ELb1ELb1ELb0ELb0EEENS1_19SingleTileSchedulerILb1ELb0ELb1ELi128EEEEEEEEEvNT_6ParamsE:
        .type           _ZN7cutlass13device_kernelIN5flash19enable_sm80_to_sm89INS1_16FlashAttnFwdSm80INS1_25CollectiveMainloopFwdSm80ILi8ELi1ELb0EN4cute5tupleIJNS5_1CILi128EEENS7_ILi48EEENS7_ILi256EEEEEELi256ENS_6half_tEfNS_4arch4Sm80ELb1ELb0ELb1ELb1ELb0ELb1ELb1ELb0EEENS1_21CollectiveEpilogueFwdINS6_IJS8_SA_S9_EEENS6_IJNS7_ILi1EEESI_SI_EEESC_SE_Li256ELb1ELb1ELb0ELb0EEENS1_19SingleTileSchedulerILb1ELb0ELb1ELi128EEEEEEEEEvNT_6ParamsE,@function
        .size           _ZN7cutlass13device_kernelIN5flash19enable_sm80_to_sm89INS1_16FlashAttnFwdSm80INS1_25CollectiveMainloopFwdSm80ILi8ELi1ELb0EN4cute5tupleIJNS5_1CILi128EEENS7_ILi48EEENS7_ILi256EEEEEELi256ENS_6half_tEfNS_4arch4Sm80ELb1ELb0ELb1ELb1ELb0ELb1ELb1ELb0EEENS1_21CollectiveEpilogueFwdINS6_IJS8_SA_S9_EEENS6_IJNS7_ILi1EEESI_SI_EEESC_SE_Li256ELb1ELb1ELb0ELb0EEENS1_19SingleTileSchedulerILb1ELb0ELb1ELi128EEEEEEEEEvNT_6ParamsE,(.L_x_1552 - _ZN7cutlass13device_kernelIN5flash19enable_sm80_to_sm89INS1_16FlashAttnFwdSm80INS1_25CollectiveMainloopFwdSm80ILi8ELi1ELb0EN4cute5tupleIJNS5_1CILi128EEENS7_ILi48EEENS7_ILi256EEEEEELi256ENS_6half_tEfNS_4arch4Sm80ELb1ELb0ELb1ELb1ELb0ELb1ELb1ELb0EEENS1_21CollectiveEpilogueFwdINS6_IJS8_SA_S9_EEENS6_IJNS7_ILi1EEESI_SI_EEESC_SE_Li256ELb1ELb1ELb0ELb0EEENS1_19SingleTileSchedulerILb1ELb0ELb1ELi128EEEEEEEEEvNT_6ParamsE)
        .other          _ZN7cutlass13device_kernelIN5flash19enable_sm80_to_sm89INS1_16FlashAttnFwdSm80INS1_25CollectiveMainloopFwdSm80ILi8ELi1ELb0EN4cute5tupleIJNS5_1CILi128EEENS7_ILi48EEENS7_ILi256EEEEEELi256ENS_6half_tEfNS_4arch4Sm80ELb1ELb0ELb1ELb1ELb0ELb1ELb1ELb0EEENS1_21CollectiveEpilogueFwdINS6_IJS8_SA_S9_EEENS6_IJNS7_ILi1EEESI_SI_EEESC_SE_Li256ELb1ELb1ELb0ELb0EEENS1_19SingleTileSchedulerILb1ELb0ELb1ELi128EEEEEEEEEvNT_6ParamsE,@"STO_CUDA_ENTRY STV_DEFAULT"
_ZN7cutlass13device_kernelIN5flash19enable_sm80_to_sm89INS1_16FlashAttnFwdSm80INS1_25CollectiveMainloopFwdSm80ILi8ELi1ELb0EN4cute5tupleIJNS5_1CILi128EEENS7_ILi48EEENS7_ILi256EEEEEELi256ENS_6half_tEfNS_4arch4Sm80ELb1ELb0ELb1ELb1ELb0ELb1ELb1ELb0EEENS1_21CollectiveEpilogueFwdINS6_IJS8_SA_S9_EEENS6_IJNS7_ILi1EEESI_SI_EEESC_SE_Li256ELb1ELb1ELb0ELb0EEENS1_19SingleTileSchedulerILb1ELb0ELb1ELi128EEEEEEEEEvNT_6ParamsE:
[----:B------:R-:W-:Y:S02]  /*0000*/  MOV R1, c[0x0][0x28] ;  /* 0x00000a0000017a02 */ /* 0x000fe40000000f00 */
[----:B------:R-:W1:Y:S01]  /*0010*/  S2R R84, SR_TID.X ;  /* 0x0000000000547919 */ /* 0x000e620000002100 */
[----:B------:R-:W2:Y:S01]  /*0020*/  S2UR UR17, SR_CTAID.X ;  /* 0x00000000001179c3 */ /* 0x000ea20000002500 */
[----:B------:R-:W-:Y:S02]  /*0030*/  ULDC.64 UR26, c[0x0][0x118] ;  /* 0x00004600001a7ab9 */ /* 0x000fe40000000a00 */
[----:B------:R-:W3:Y:S05]  /*0040*/  S2R R5, SR_CTAID.Z ;  /* 0x0000000000057919 */ /* 0x000eea0000002700 */
[----:B------:R-:W4:Y:S01]  /*0050*/  S2UR UR24, SR_CTAID.Z ;  /* 0x00000000001879c3 */ /* 0x000f220000002700 */
[----:B-1----:R-:W-:-:S05]  /*0060*/  SHF.R.U32.HI R4, RZ, 0x5, R84 ;  /* 0x00000005ff047819 */ /* 0x002fca0000011654 */
[----:B------:R-:W1:Y:S02]  /*0070*/  SHFL.IDX PT, R0, R4, RZ, 0x1f ;  /* 0x00001fff04007589 */ /* 0x000e6400000e0000 */
[----:B-1----:R-:W-:Y:S02]  /*0080*/  ISETP.NE.AND P0, PT, R0, RZ, PT ;  /* 0x000000ff0000720c */ /* 0x002fe40003f05270 */
[----:B------:R-:W-:-:S05]  /*0090*/  MOV R0, 0x4 ;  /* 0x0000000400007802 */ /* 0x000fca0000000f00 */
[----:B---3--:R-:W-:-:S06]  /*00a0*/  IMAD.WIDE R2, R5, R0, c[0x0][0x568] ;  /* 0x00015a0005027625 */ /* 0x008fcc00078e0200 */
[----:B----4-:R-:W-:Y:S05]  /*00b0*/  @!P0 BRA `(.L_x_1378) ;  /* 0x0000017000008947 */ /* 0x010fea0003800000 */
[----:B--2---:R-:W-:-:S04]  /*00c0*/  ISETP.NE.U32.AND P0, PT, RZ, c[0x0][0x568], PT ;  /* 0x00015a00ff007a0c */ /* 0x004fc80003f05070 */
[----:B------:R-:W-:-:S13]  /*00d0*/  ISETP.NE.AND.EX P0, PT, RZ, c[0x0][0x56c], PT, P0 ;  /* 0x00015b00ff007a0c */ /* 0x000fda0003f05300 */
[----:B------:R-:W-:Y:S05]  /*00e0*/  @!P0 BRA `(.L_x_1379) ;  /* 0x0000003000008947 */ /* 0x000fea0003800000 */
[----:B------:R-:W2:Y:S02]  /*00f0*/  LDG.E R2, [R2.64] ;  /* 0x0000001a02027981 */ /* 0x000ea4000c1e1900 */
[----:B--2---:R1:W2:Y:S02]  /*0100*/  R2UR UR5, R2 ;  /* 0x00000000020573c2 */ /* 0x0042a400000e0000 */
[----:B-12---:R-:W-:Y:S05]  /*0110*/  BRA `(.L_x_1380) ;  /* 0x000000b000007947 */ /* 0x006fea0003800000 */
.L_x_1379:
[----:B------:R-:W-:-:S04]  /*0120*/  ISETP.NE.U32.AND P0, PT, RZ, c[0x0][0x560], PT ;  /* 0x00015800ff007a0c */ /* 0x000fc80003f05070 */
[----:B------:R-:W-:-:S13]  /*0130*/  ISETP.NE.AND.EX P0, PT, RZ, c[0x0][0x564], PT, P0 ;  /* 0x00015900ff007a0c */ /* 0x000fda0003f05300 */
[----:B------:R-:W-:Y:S05]  /*0140*/  @!P0 BRA `(.L_x_1381) ;  /* 0x0000007000008947 */ /* 0x000fea0003800000 */
[----:B------:R-:W-:-:S05]  /*0150*/  IMAD.WIDE R4, R5, R0, c[0x0][0x560] ;  /* 0x0001580005047625 */ /* 0x000fca00078e0200 */
[----:B------:R-:W2:Y:S04]  /*0160*/  LDG.E R3, [R4.64] ;  /* 0x0000001a04037981 */ /* 0x000ea8000c1e1900 */
[----:B------:R-:W3:Y:S01]  /*0170*/  LDG.E R2, [R4.64+0x4] ;  /* 0x0000041a04027981 */ /* 0x000ee2000c1e1900 */
[----:B--2---:R-:W1:Y:S08]  /*0180*/  R2UR UR4, R3 ;  /* 0x00000000030473c2 */ /* 0x004e7000000e0000 */
[----:B---3--:R-:W1:Y:S02]  /*0190*/  R2UR UR5, R2 ;  /* 0x00000000020573c2 */ /* 0x008e6400000e0000 */
[----:B-1----:R-:W-:Y:S01]  /*01a0*/  UIADD3 UR5, -UR4, UR5, URZ ;  /* 0x0000000504057290 */ /* 0x002fe2000fffe13f */
[----:B------:R-:W-:Y:S05]  /*01b0*/  BRA `(.L_x_1380) ;  /* 0x0000001000007947 */ /* 0x000fea0003800000 */
.L_x_1381:
[----:B------:R-:W-:Y:S02]  /*01c0*/  ULDC UR5, c[0x0][0x54c] ;  /* 0x0001530000057ab9 */ /* 0x000fe40000000800 */
.L_x_1380:
[----:B------:R-:W-:Y:S02]  /*01d0*/  ULDC UR4, c[0x0][0x548] ;  /* 0x0001520000047ab9 */ /* 0x000fe40000000800 */
[----:B------:R-:W-:-:S02]  /*01e0*/  USHF.L.U32 UR18, UR17, 0x7, URZ ;  /* 0x0000000711127899 */ /* 0x000fc4000800063f */
[----:B------:R-:W-:-:S04]  /*01f0*/  UIMAD UR4, UR5, UR4, URZ ;  /* 0x00000004050472a4 */ /* 0x000fc8000f8e023f */
[----:B------:R-:W-:-:S04]  /*0200*/  UISETP.GE.AND UP0, UPT, UR18, UR4, UPT ;  /* 0x000000041200728c */ /* 0x000fc8000bf06270 */
[----:B------:R-:W-:Y:S01]  /*0210*/  USEL UR24, UR24, 0xffffffff, !UP0 ;  /* 0xffffffff18187887 */ /* 0x000fe2000c000000 */
[----:B------:R-:W-:Y:S05]  /*0220*/  BRA `(.L_x_1382) ;  /* 0x0000016000007947 */ /* 0x000fea0003800000 */
.L_x_1378:
[----:B--2---:R-:W-:-:S04]  /*0230*/  ISETP.NE.U32.AND P0, PT, RZ, c[0x0][0x568], PT ;  /* 0x00015a00ff007a0c */ /* 0x004fc80003f05070 */
[----:B------:R-:W-:-:S13]  /*0240*/  ISETP.NE.AND.EX P0, PT, RZ, c[0x0][0x56c], PT, P0 ;  /* 0x00015b00ff007a0c */ /* 0x000fda0003f05300 */
[----:B------:R-:W-:Y:S05]  /*0250*/  @!P0 BRA `(.L_x_1383) ;  /* 0x0000003000008947 */ /* 0x000fea0003800000 */
[----:B------:R-:W2:Y:S02]  /*0260*/  LDG.E R2, [R2.64] ;  /* 0x0000001a02027981 */ /* 0x000ea4000c1e1900 */
[----:B--2---:R1:W2:Y:S02]  /*0270*/  R2UR UR5, R2 ;  /* 0x00000000020573c2 */ /* 0x0042a400000e0000 */
[----:B-12---:R-:W-:Y:S05]  /*0280*/  BRA `(.L_x_1384) ;  /* 0x000000b000007947 */ /* 0x006fea0003800000 */
.L_x_1383:
        /* <DEDUP_REMOVED lines=10> */
.L_x_1385:
[----:B------:R-:W-:Y:S02]  /*0330*/  ULDC UR5, c[0x0][0x54c] ;  /* 0x0001530000057ab9 */ /* 0x000fe40000000800 */
.L_x_1384:
[----:B------:R-:W-:Y:S02]  /*0340*/  ULDC UR4, c[0x0][0x548] ;  /* 0x0001520000047ab9 */ /* 0x000fe40000000800 */
[----:B------:R-:W-:-:S02]  /*0350*/  USHF.L.U32 UR18, UR17, 0x7, URZ ;  /* 0x0000000711127899 */ /* 0x000fc4000800063f */
[----:B------:R-:W-:-:S04]  /*0360*/  UIMAD UR4, UR5, UR4, URZ ;  /* 0x00000004050472a4 */ /* 0x000fc8000f8e023f */
[----:B------:R-:W-:-:S04]  /*0370*/  UISETP.GE.AND UP0, UPT, UR18, UR4, UPT ;  /* 0x000000041200728c */ /* 0x000fc8000bf06270 */
[----:B------:R-:W-:-:S06]  /*0380*/  USEL UR24, UR24, 0xffffffff, !UP0 ;  /* 0xffffffff18187887 */ /* 0x000fcc000c000000 */
.L_x_1382:
[----:B------:R-:W-:-:S13]  /*0390*/  ISETP.LE.AND P0, PT, RZ, UR24, PT ;  /* 0x00000018ff007c0c */ /* 0x000fda000bf03270 */
[----:B------:R-:W-:Y:S05]  /*03a0*/  @!P0 EXIT ;  /* 0x000000000000894d */ /* 0x000fea0003800000 */
[----:B------:R-:W-:Y:S01]  /*03b0*/  ISETP.NE.U32.AND P0, PT, RZ, c[0x0][0x370], PT ;  /* 0x0000dc00ff007a0c */ /* 0x000fe20003f05070 */
[----:B------:R-:W-:Y:S01]  /*03c0*/  IMAD.U32 R13, RZ, RZ, UR24 ;  /* 0x00000018ff0d7e24 */ /* 0x000fe2000f8e00ff */
[----:B------:R-:W-:Y:S01]  /*03d0*/  ISETP.NE.U32.AND P1, PT, RZ, c[0x0][0x360], PT ;  /* 0x0000d800ff007a0c */ /* 0x000fe20003f25070 */
[----:B------:R-:W-:Y:S01]  /*03e0*/  ULDC.64 UR4, c[0x0][0x358] ;  /* 0x0000d60000047ab9 */ /* 0x000fe20000000a00 */
[----:B------:R-:W-:Y:S01]  /*03f0*/  ISETP.NE.AND.EX P3, PT, RZ, c[0x0][0x374], PT, P0 ;  /* 0x0000dd00ff007a0c */ /* 0x000fe20003f65300 */
[----:B------:R-:W-:Y:S01]  /*0400*/  IMAD.U32 R15, RZ, RZ, UR24 ;  /* 0x00000018ff0f7e24 */ /* 0x000fe2000f8e00ff */
[----:B------:R-:W-:Y:S01]  /*0410*/  ISETP.NE.AND.EX P1, PT, RZ, c[0x0][0x364], PT, P1 ;  /* 0x0000d900ff007a0c */ /* 0x000fe20003f25310 */
[----:B------:R-:W-:Y:S01]  /*0420*/  UISETP.NE.U32.AND UP3, UPT, URZ, UR4, UPT ;  /* 0x000000043f00728c */ /* 0x000fe2000bf65070 */
[----:B------:R-:W-:Y:S01]  /*0430*/  ISETP.NE.U32.AND P2, PT, RZ, c[0x0][0x348], PT ;  /* 0x0000d200ff007a0c */ /* 0x000fe20003f45070 */
[----:B------:R-:W-:Y:S01]  /*0440*/  IMAD.U32 R11, RZ, RZ, UR24 ;  /* 0x00000018ff0b7e24 */ /* 0x000fe2000f8e00ff */
[----:B------:R-:W-:Y:S01]  /*0450*/  ISETP.NE.U32.AND P0, PT, RZ, c[0x0][0x350], PT ;  /* 0x0000d400ff007a0c */ /* 0x000fe20003f05070 */
[----:B------:R-:W-:Y:S01]  /*0460*/  IMAD.U32 R9, RZ, RZ, UR24 ;  /* 0x00000018ff097e24 */ /* 0x000fe2000f8e00ff */
[----:B------:R-:W-:-:S05]  /*0470*/  ISETP.NE.AND.EX P2, PT, RZ, c[0x0][0x34c], PT, P2 ;  /* 0x0000d300ff007a0c */ /* 0x000fca0003f45320 */
[C---:B------:R-:W-:Y:S01]  /*0480*/  @P3 IMAD.WIDE R12, R0.reuse, R13, c[0x0][0x370] ;  /* 0x0000dc00000c3625 */ /* 0x040fe200078e020d */
[----:B------:R-:W-:Y:S01]  /*0490*/  ISETP.NE.AND.EX P4, PT, RZ, c[0x0][0x354], PT, P0 ;  /* 0x0000d500ff007a0c */ /* 0x000fe20003f85300 */
[----:B------:R-:W-:Y:S02]  /*04a0*/  UISETP.NE.AND.EX UP3, UPT, URZ, UR5, UPT, UP3 ;  /* 0x000000053f00728c */ /* 0x000fe4000bf65330 */
[C---:B------:R-:W-:Y:S01]  /*04b0*/  @P1 IMAD.WIDE R14, R0.reuse, R15, c[0x0][0x360] ;  /* 0x0000d800000e1625 */ /* 0x040fe200078e020f */
[----:B------:R1:W2:Y:S03]  /*04c0*/  @P3 LDG.E R6, [R12.64] ;  /* 0x0000001a0c063981 */ /* 0x0002a6000c1e1900 */
[----:B------:R-:W-:Y:S01]  /*04d0*/  IMAD.U32 R3, RZ, RZ, UR24 ;  /* 0x00000018ff037e24 */ /* 0x000fe2000f8e00ff */
[----:B------:R-:W-:Y:S01]  /*04e0*/  PLOP3.LUT P0, PT, PT, PT, UP3, 0x80, 0x0 ;  /* 0x000000000000781c */ /* 0x000fe20003f0f038 */
[C---:B------:R-:W-:Y:S01]  /*04f0*/  IMAD.WIDE R10, R0.reuse, R11, c[0x0][0x348] ;  /* 0x0000d200000a7625 */ /* 0x040fe200078e020b */
[----:B------:R-:W3:Y:S03]  /*0500*/  @P1 LDG.E R2, [R14.64] ;  /* 0x0000001a0e021981 */ /* 0x000ee6000c1e1900 */
[----:B------:R-:W-:Y:S01]  /*0510*/  IMAD.MOV.U32 R94, RZ, RZ, RZ ;  /* 0x000000ffff5e7224 */ /* 0x000fe200078e00ff */
[----:B------:R-:W4:Y:S01]  /*0520*/  @P2 LDG.E R5, [R10.64] ;  /* 0x0000001a0a052981 */ /* 0x000f22000c1e1900 */
[----:B------:R-:W-:Y:S01]  /*0530*/  IMAD.WIDE R8, R0, R9, c[0x0][0x350] ;  /* 0x0000d40000087625 */ /* 0x000fe200078e0209 */
[----:B------:R-:W1:Y:S01]  /*0540*/  S2UR UR16, SR_CTAID.Y ;  /* 0x00000000001079c3 */ /* 0x000e620000002600 */
[----:B------:R-:W-:Y:S01]  /*0550*/  UMOV UR20, URZ ;  /* 0x0000003f00147c82 */ /* 0x000fe20008000000 */
[----:B------:R-:W-:-:S02]  /*0560*/  P2R R7, PR, RZ, 0x10 ;  /* 0x00000010ff077803 */ /* 0x000fc40000000000 */
[----:B------:R-:W4:Y:S01]  /*0570*/  @P4 LDG.E R4, [R8.64] ;  /* 0x0000001a08044981 */ /* 0x000f22000c1e1900 */
[----:B-1----:R-:W-:-:S05]  /*0580*/  IMAD.WIDE R12, R0, R3, c[0x0][0x358] ;  /* 0x0000d600000c7625 */ /* 0x002fca00078e0203 */
[----:B------:R1:W5:Y:S01]  /*0590*/  @P0 LDG.E R94, [R12.64] ;  /* 0x0000001a0c5e0981 */ /* 0x000362000c1e1900 */
[----:B------:R-:W-:Y:S02]  /*05a0*/  ULDC UR22, c[0x0][0x168] ;  /* 0x00005a0000167ab9 */ /* 0x000fe40000000800 */
[----:B------:R-:W-:Y:S02]  /*05b0*/  UMOV UR21, URZ ;  /* 0x0000003f00157c82 */ /* 0x000fe40008000000 */
[----:B------:R-:W-:Y:S02]  /*05c0*/  UMOV UR19, URZ ;  /* 0x0000003f00137c82 */ /* 0x000fe40008000000 */
[----:B------:R-:W-:Y:S02]  /*05d0*/  USHF.R.S32.HI UR15, URZ, 0x1f, UR16 ;  /* 0x0000001f3f0f7899 */ /* 0x000fe40008011410 */
[----:B------:R-:W-:Y:S02]  /*05e0*/  ULDC UR35, c[0x0][0x1d0] ;  /* 0x0000740000237ab9 */ /* 0x000fe40000000800 */
[----:B------:R-:W-:Y:S01]  /*05f0*/  ULDC UR4, c[0x0][0x228] ;  /* 0x00008a0000047ab9 */ /* 0x000fe20000000800 */
[----:B--2---:R1:W2:Y:S01]  /*0600*/  @P3 R2UR UR20, R6 ;  /* 0x00000000061433c2 */ /* 0x0042a200000e0000 */
[----:B------:R-:W-:-:S07]  /*0610*/  ISETP.NE.AND P3, PT, R7, RZ, PT ;  /* 0x000000ff0700720c */ /* 0x000fce0003f65270 */
[----:B---3--:R1:W3:Y:S08]  /*0620*/  @P1 R2UR UR22, R2 ;  /* 0x00000000021613c2 */ /* 0x0082f000000e0000 */
[----:B----4-:R1:W4:Y:S08]  /*0630*/  @P2 R2UR UR21, R5 ;  /* 0x00000000051523c2 */ /* 0x01033000000e0000 */
[----:B------:R1:W1:Y:S01]  /*0640*/  @P3 R2UR UR19, R4 ;  /* 0x00000000041333c2 */ /* 0x00026200000e0000 */
[----:B------:R-:W-:Y:S05]  /*0650*/  @P1 BRA `(.L_x_1386) ;  /* 0x0000006000001947 */ /* 0x000fea0003800000 */
[----:B--2---:R-:W-:Y:S05]  /*0660*/  @!P2 BRA `(.L_x_1386) ;  /* 0x000000500000a947 */ /* 0x004fea0003800000 */
[----:B-1----:R-:W2:Y:S04]  /*0670*/  LDG.E R2, [R10.64] ;  /* 0x0000001a0a027981 */ /* 0x002ea8000c1e1900 */
[----:B----4-:R-:W4:Y:S01]  /*0680*/  LDG.E R3, [R10.64+0x4] ;  /* 0x0000041a0a037981 */ /* 0x010f22000c1e1900 */
[----:B--23--:R-:W1:Y:S08]  /*0690*/  R2UR UR22, R2 ;  /* 0x00000000021673c2 */ /* 0x00ce7000000e0000 */
[----:B----4-:R-:W1:Y:S02]  /*06a0*/  R2UR UR5, R3 ;  /* 0x00000000030573c2 */ /* 0x010e6400000e0000 */
[----:B-1----:R-:W-:-:S06]  /*06b0*/  UIADD3 UR22, -UR22, UR5, URZ ;  /* 0x0000000516167290 */ /* 0x002fcc000fffe13f */
.L_x_1386:
[----:B--2---:R-:W-:-:S04]  /*06c0*/  ISETP.NE.U32.AND P1, PT, RZ, c[0x0][0x368], PT ;  /* 0x0000da00ff007a0c */ /* 0x004fc80003f25070 */
[----:B------:R-:W-:-:S13]  /*06d0*/  ISETP.NE.AND.EX P1, PT, RZ, c[0x0][0x36c], PT, P1 ;  /* 0x0000db00ff007a0c */ /* 0x000fda0003f25310 */
[----:B------:R-:W-:Y:S05]  /*06e0*/  @!P1 BRA `(.L_x_1387) ;  /* 0x0000005000009947 */ /* 0x000fea0003800000 */
[----:B------:R-:W-:-:S05]  /*06f0*/  MOV R3, UR24 ;  /* 0x0000001800037c02 */ /* 0x000fca0008000f00 */
[----:B-1----:R-:W-:-:S06]  /*0700*/  IMAD.WIDE R2, R0, R3, c[0x0][0x368] ;  /* 0x0000da0000027625 */ /* 0x002fcc00078e0203 */
[----:B------:R-:W2:Y:S02]  /*0710*/  LDG.E R2, [R2.64] ;  /* 0x0000001a02027981 */ /* 0x000ea4000c1e1900 */
[----:B--2---:R1:W2:Y:S02]  /*0720*/  R2UR UR35, R2 ;  /* 0x00000000022373c2 */ /* 0x0042a400000e0000 */
[----:B-12---:R-:W-:Y:S05]  /*0730*/  BRA `(.L_x_1388) ;  /* 0x0000006000007947 */ /* 0x006fea0003800000 */
.L_x_1387:
[----:B------:R-:W-:Y:S05]  /*0740*/  @!P3 BRA `(.L_x_1388) ;  /* 0x000000500000b947 */ /* 0x000fea0003800000 */
[----:B-1----:R-:W2:Y:S04]  /*0750*/  LDG.E R2, [R8.64] ;  /* 0x0000001a08027981 */ /* 0x002ea8000c1e1900 */
[----:B----4-:R-:W4:Y:S01]  /*0760*/  LDG.E R3, [R8.64+0x4] ;  /* 0x0000041a08037981 */ /* 0x010f22000c1e1900 */
[----:B--2---:R-:W1:Y:S08]  /*0770*/  R2UR UR35, R2 ;  /* 0x00000000022373c2 */ /* 0x004e7000000e0000 */
[----:B----4-:R-:W1:Y:S02]  /*0780*/  R2UR UR5, R3 ;  /* 0x00000000030573c2 */ /* 0x010e6400000e0000 */
[----:B-1----:R-:W-:-:S06]  /*0790*/  UIADD3 UR35, -UR35, UR5, URZ ;  /* 0x0000000523237290 */ /* 0x002fcc000fffe13f */
.L_x_1388:
[----:B-1----:R-:W2:Y:S04]  /*07a0*/  @P0 LDG.E R2, [R12.64] ;  /* 0x0000001a0c020981 */ /* 0x002ea8000c1e1900 */
[----:B----4-:R-:W4:Y:S01]  /*07b0*/  @P0 LDG.E R4, [R12.64+0x4] ;  /* 0x0000041a0c040981 */ /* 0x010f22000c1e1900 */
[----:B------:R-:W-:Y:S01]  /*07c0*/  ISETP.NE.U32.AND P1, PT, RZ, c[0x0][0x378], PT ;  /* 0x0000de00ff007a0c */ /* 0x000fe20003f25070 */
[----:B------:R-:W-:-:S02]  /*07d0*/  IMAD.U32 R3, RZ, RZ, UR24 ;  /* 0x00000018ff037e24 */ /* 0x000fc4000f8e00ff */
[----:B------:R-:W-:Y:S01]  /*07e0*/  IMAD.U32 R85, RZ, RZ, UR35 ;  /* 0x00000023ff557e24 */ /* 0x000fe2000f8e00ff */
[----:B------:R-:W-:-:S13]  /*07f0*/  ISETP.NE.AND.EX P1, PT, RZ, c[0x0][0x37c], PT, P1 ;  /* 0x0000df00ff007a0c */ /* 0x000fda0003f25310 */
[----:B------:R-:W-:-:S05]  /*0800*/  @P1 IMAD.WIDE R6, R0, R3, c[0x0][0x378] ;  /* 0x0000de0000061625 */ /* 0x000fca00078e0203 */
[----:B------:R1:W5:Y:S01]  /*0810*/  @P1 LDG.E R85, [R6.64] ;  /* 0x0000001a06551981 */ /* 0x000362000c1e1900 */
[----:B------:R-:W-:Y:S02]  /*0820*/  ULDC UR5, c[0x0][0x2c4] ;  /* 0x0000b10000057ab9 */ /* 0x000fe40000000800 */
[----:B------:R-:W-:Y:S02]  /*0830*/  UISETP.NE.AND UP2, UPT, UR5, 0x1, UPT ;  /* 0x000000010500788c */ /* 0x000fe4000bf45270 */
[----:B------:R-:W-:-:S09]  /*0840*/  UIADD3 UR5, -UR20, UR35, URZ ;  /* 0x0000002314057290 */ /* 0x000fd2000fffe13f */
[----:B------:R-:W-:Y:S01]  /*0850*/  @UP2 UIADD3 UR8, UR18, 0x7f, URZ ;  /* 0x0000007f12082890 */ /* 0x000fe2000fffe03f */
[----:B--2---:R-:W2:Y:S08]  /*0860*/  @P0 R2UR UR6, R2 ;  /* 0x00000000020603c2 */ /* 0x004eb000000e0000 */
[----:B----4-:R-:W2:Y:S02]  /*0870*/  @P0 R2UR UR7, R4 ;  /* 0x00000000040703c2 */ /* 0x010ea400000e0000 */
[----:B--2---:R-:W-:-:S03]  /*0880*/  @UP3 UIADD3 UR4, -UR6, UR7, URZ ;  /* 0x0000000706043290 */ /* 0x004fc6000fffe13f */
[----:B------:R-:W-:Y:S02]  /*0890*/  ULDC.64 UR6, c[0x0][0x2c8] ;  /* 0x0000b20000067ab9 */ /* 0x000fe40000000a00 */
[----:B------:R-:W-:Y:S02]  /*08a0*/  UIMAD.WIDE.U32 UR8, UR8, UR6, URZ ;  /* 0x00000006080872a5 */ /* 0x000fe4000f8e003f */
[----:B------:R-:W-:Y:S02]  /*08b0*/  UIADD3 UR14, UR5, UR4, URZ ;  /* 0x00000004050e7290 */ /* 0x000fe4000fffe03f */
[----:B------:R-:W-:Y:S02]  /*08c0*/  UIADD3 UR6, UR18, 0x7f, URZ ;  /* 0x0000007f12067890 */ /* 0x000fe4000fffe03f */
[----:B---3--:R-:W-:Y:S02]  /*08d0*/  UIADD3 UR12, UR14, 0x30, -UR22 ;  /* 0x000000300e0c7890 */ /* 0x008fe4000fffe816 */
[----:B------:R-:W-:-:S02]  /*08e0*/  @UP2 USHF.R.U32.HI UR6, URZ, UR7, UR9 ;  /* 0x000000073f062299 */ /* 0x000fc40008011609 */
[----:B------:R-:W-:Y:S02]  /*08f0*/  UIADD3 UR7, UR14, 0x2f, URZ ;  /* 0x0000002f0e077890 */ /* 0x000fe4000fffe03f */
[----:B------:R-:W-:Y:S02]  /*0900*/  UIADD3 UR6, UR12, UR6, URZ ;  /* 0x000000060c067290 */ /* 0x000fe4000fffe03f */
[----:B------:R-:W-:Y:S02]  /*0910*/  UIMAD.WIDE UR8, UR7, 0x2aaaaaab, URZ ;  /* 0x2aaaaaab070878a5 */ /* 0x000fe4000f8e023f */
[----:B------:R-:W-:Y:S02]  /*0920*/  UIMAD.WIDE UR6, UR6, 0x2aaaaaab, URZ ;  /* 0x2aaaaaab060678a5 */ /* 0x000fe4000f8e023f */
[----:B------:R-:W-:Y:S02]  /*0930*/  USHF.R.U32.HI UR13, URZ, 0x1f, UR9 ;  /* 0x0000001f3f0d7899 */ /* 0x000fe40008011609 */
[----:B------:R-:W-:-:S02]  /*0940*/  USHF.R.U32.HI UR6, URZ, 0x1f, UR7 ;  /* 0x0000001f3f067899 */ /* 0x000fc40008011607 */
[----:B------:R-:W-:Y:S02]  /*0950*/  ULEA.HI.SX32 UR13, UR9, UR13, 0x1d ;  /* 0x0000000d090d7291 */ /* 0x000fe4000f8fea3f */
[----:B------:R-:W-:-:S04]  /*0960*/  ULEA.HI.SX32 UR6, UR7, UR6, 0x1d ;  /* 0x0000000607067291 */ /* 0x000fc8000f8fea3f */
[----:B------:R-:W-:-:S04]  /*0970*/  UISETP.LT.AND UP0, UPT, UR13, UR6, UPT ;  /* 0x000000060d00728c */ /* 0x000fc8000bf01270 */
[----:B------:R-:W-:Y:S02]  /*0980*/  USEL UR7, UR13, UR6, UP0 ;  /* 0x000000060d077287 */ /* 0x000fe40008000000 */
[----:B------:R-:W-:Y:S02]  /*0990*/  UIADD3 UR6, -UR5, URZ, URZ ;  /* 0x0000003f05067290 */ /* 0x000fe4000fffe13f */
[----:B------:R-:W-:Y:S02]  /*09a0*/  UIMAD UR7, UR7, 0x30, -UR5 ;  /* 0x00000030070778a4 */ /* 0x000fe4000f8e0a05 */
[----:B------:R-:W-:Y:S02]  /*09b0*/  UISETP.LT.AND UP1, UPT, URZ, UR6, UPT ;  /* 0x000000063f00728c */ /* 0x000fe4000bf21270 */
[----:B------:R-:W-:Y:S02]  /*09c0*/  UISETP.LT.AND UP0, UPT, UR7, UR4, UPT ;  /* 0x000000040700728c */ /* 0x000fe4000bf01270 */
[----:B------:R-:W-:-:S02]  /*09d0*/  USEL UR6, URZ, UR6, !UP1 ;  /* 0x000000063f067287 */ /* 0x000fc4000c800000 */
[----:B------:R-:W-:Y:S02]  /*09e0*/  USEL UR7, UR7, UR4, UP0 ;  /* 0x0000000407077287 */ /* 0x000fe40008000000 */
[----:B------:R-:W-:Y:S02]  /*09f0*/  UIMAD.WIDE.U32 UR10, UR6, -0x55555555, URZ ;  /* 0xaaaaaaab060a78a5 */ /* 0x000fe4000f8e003f */
[----:B------:R-:W-:-:S11]  /*0a00*/  UISETP.GT.AND UP0, UPT, UR7, UR6, UPT ;  /* 0x000000060700728c */ /* 0x000fd6000bf04270 */
[----:B------:R-:W-:-:S04]  /*0a10*/  @UP0 UIADD3 UR7, UR7, 0x2f, URZ ;  /* 0x0000002f07070890 */ /* 0x000fc8000fffe03f */
[----:B------:R-:W-:Y:S02]  /*0a20*/  UIMAD.WIDE UR8, UR7, 0x2aaaaaab, URZ ;  /* 0x2aaaaaab070878a5 */ /* 0x000fe4000f8e023f */
[----:B------:R-:W-:Y:S02]  /*0a30*/  USHF.R.U32.HI UR7, URZ, 0x5, UR11 ;  /* 0x000000053f077899 */ /* 0x000fe4000801160b */
[----:B------:R-:W-:-:S05]  /*0a40*/  @UP0 USHF.R.U32.HI UR6, URZ, 0x1f, UR9 ;  /* 0x0000001f3f060899 */ /* 0x000fca0008011609 */
[----:B------:R-:W-:Y:S02]  /*0a50*/  UMOV UR5, UR7 ;  /* 0x0000000700057c82 */ /* 0x000fe40008000000 */
[----:B------:R-:W-:-:S04]  /*0a60*/  @UP0 ULEA.HI.SX32 UR5, UR9, UR6, 0x1d ;  /* 0x0000000609050291 */ /* 0x000fc8000f8fea3f */
[----:B------:R-:W-:-:S06]  /*0a70*/  UISETP.GT.AND UP0, UPT, UR5, UR7, UPT ;  /* 0x000000070500728c */ /* 0x000fcc000bf04270 */
[----:B------:R-:W-:-:S13]  /*0a80*/  PLOP3.LUT P0, PT, PT, PT, UP0, 0x80, 0x0 ;  /* 0x000000000000781c */ /* 0x000fda0003f0f008 */
[----:B------:R-:W-:Y:S05]  /*0a90*/  @!P0 BRA `(.L_x_1389) ;  /* 0x00006b7000008947 */ /* 0x000fea0003800000 */
[----:B-1----:R-:W-:Y:S01]  /*0aa0*/  SHF.R.S32.HI R5, RZ, 0x1f, R84 ;  /* 0x0000001fff057819 */ /* 0x002fe20000011454 */
[----:B------:R-:W-:Y:S01]  /*0ab0*/  UIADD3 UR6, UR5, -0x1, URZ ;  /* 0xffffffff05067890 */ /* 0x000fe2000fffe03f */
[----:B------:R-:W-:Y:S01]  /*0ac0*/  IMAD.U32 R2, RZ, RZ, UR16 ;  /* 0x00000010ff027e24 */ /* 0x000fe2000f8e00ff */
[----:B------:R-:W-:Y:S01]  /*0ad0*/  ULDC.64 UR8, c[0x0][0x240] ;  /* 0x0000900000087ab9 */ /* 0x000fe20000000a00 */
[----:B------:R-:W-:Y:S01]  /*0ae0*/  LEA.HI R3, R5, R84, RZ, 0x3 ;  /* 0x0000005405037211 */ /* 0x000fe200078f18ff */
[----:B------:R-:W-:Y:S02]  /*0af0*/  UIMAD UR5, UR6, -0x30, UR4 ;  /* 0xffffffd0060578a4 */ /* 0x000fe4000f8e0204 */
[----:B------:R-:W-:Y:S01]  /*0b00*/  UIMAD UR8, UR15, UR8, URZ ;  /* 0x000000080f0872a4 */ /* 0x000fe2000f8e023f */
[----:B------:R-:W-:Y:S01]  /*0b10*/  SHF.R.S32.HI R125, RZ, 0x3, R3 ;  /* 0x00000003ff7d7819 */ /* 0x000fe20000011403 */
[----:B------:R-:W-:Y:S01]  /*0b20*/  UISETP.LT.AND UP0, UPT, UR5, 0x30, UPT ;  /* 0x000000300500788c */ /* 0x000fe2000bf01270 */
[----:B------:R-:W-:Y:S01]  /*0b30*/  LOP3.LUT R3, R3, 0xfffffff8, RZ, 0xc0, !PT ;  /* 0xfffffff803037812 */ /* 0x000fe200078ec0ff */
[----:B------:R-:W-:Y:S01]  /*0b40*/  UMOV UR30, 0x30 ;  /* 0x00000030001e7882 */ /* 0x000fe20000000000 */
[----:B------:R-:W-:Y:S01]  /*0b50*/  SHF.R.S32.HI R88, RZ, 0x1f, R125 ;  /* 0x0000001fff587819 */ /* 0x000fe2000001147d */
[----:B------:R-:W-:Y:S01]  /*0b60*/  ULDC.64 UR10, c[0x0][0x238] ;  /* 0x00008e00000a7ab9 */ /* 0x000fe20000000a00 */
[C---:B-----5:R-:W-:Y:S01]  /*0b70*/  IADD3 R95, P0, R125.reuse, R94, RZ ;  /* 0x0000005e7d5f7210 */ /* 0x060fe20007f1e0ff */
[----:B------:R-:W-:Y:S01]  /*0b80*/  IMAD.IADD R16, R84, 0x1, -R3 ;  /* 0x0000000154107824 */ /* 0x000fe200078e0a03 */
[----:B------:R-:W-:Y:S01]  /*0b90*/  USHF.R.S32.HI UR25, URZ, 0x1f, UR24 ;  /* 0x0000001f3f197899 */ /* 0x000fe20008011418 */
[----:B------:R-:W-:Y:S01]  /*0ba0*/  IMAD.SHL.U32 R21, R125, 0x40, RZ ;  /* 0x000000407d157824 */ /* 0x000fe200078e00ff */
[----:B------:R-:W-:Y:S01]  /*0bb0*/  LEA.HI.X.SX32 R94, R94, R88, 0x1, P0 ;  /* 0x000000585e5e7211 */ /* 0x000fe200000f0eff */
[C---:B------:R-:W-:Y:S01]  /*0bc0*/  IMAD.SHL.U32 R14, R16.reuse, 0x8, RZ ;  /* 0x00000008100e7824 */ /* 0x040fe200078e00ff */
[----:B------:R-:W-:Y:S01]  /*0bd0*/  UIMAD UR31, UR16, UR9, UR8 ;  /* 0x00000009101f72a4 */ /* 0x000fe2000f8e0208 */
[----:B------:R-:W-:Y:S01]  /*0be0*/  IMAD.SHL.U32 R16, R16, 0x4, RZ ;  /* 0x0000000410107824 */ /* 0x000fe200078e00ff */
[----:B------:R-:W-:Y:S01]  /*0bf0*/  UIMAD.WIDE.U32 UR28, UR30, UR10, URZ ;  /* 0x0000000a1e1c72a5 */ /* 0x000fe2000f8e003f */
[----:B------:R-:W-:Y:S01]  /*0c00*/  IMAD R6, R94, c[0x0][0x238], RZ ;  /* 0x00008e005e067a24 */ /* 0x000fe200078e02ff */
[----:B------:R-:W-:Y:S01]  /*0c10*/  SHF.R.S32.HI R15, RZ, 0x1f, R14 ;  /* 0x0000001fff0f7819 */ /* 0x000fe2000001140e */
[----:B------:R-:W-:Y:S01]  /*0c20*/  USEL UR10, UR5, 0x30, UP0 ;  /* 0x00000030050a7887 */ /* 0x000fe20008000000 */
[----:B------:R-:W-:Y:S01]  /*0c30*/  ISETP.GE.AND P2, PT, R14, c[0x0][0x1d4], PT ;  /* 0x000075000e007a0c */ /* 0x000fe20003f46270 */
[C---:B------:R-:W-:Y:S01]  /*0c40*/  IMAD R6, R95.reuse, c[0x0][0x23c], R6 ;  /* 0x00008f005f067a24 */ /* 0x040fe200078e0206 */
[----:B------:R-:W-:Y:S01]  /*0c50*/  USEL UR23, UR24, URZ, !UP3 ;  /* 0x0000003f18177287 */ /* 0x000fe2000d800000 */
[----:B------:R-:W-:Y:S01]  /*0c60*/  IMAD.WIDE.U32 R8, R95, c[0x0][0x238], R14 ;  /* 0x00008e005f087a25 */ /* 0x000fe200078e000e */
[----:B------:R-:W-:Y:S01]  /*0c70*/  USEL UR5, UR25, URZ, !UP3 ;  /* 0x0000003f19057287 */ /* 0x000fe2000d800000 */
[----:B------:R-:W-:Y:S01]  /*0c80*/  IADD3 R4, -R125, UR10, RZ ;  /* 0x0000000a7d047c10 */ /* 0x000fe2000fffe1ff */
[----:B------:R-:W-:Y:S01]  /*0c90*/  ULDC.64 UR8, c[0x0][0x248] ;  /* 0x0000920000087ab9 */ /* 0x000fe20000000a00 */
[----:B------:R-:W-:Y:S01]  /*0ca0*/  IMAD.IADD R7, R9, 0x1, R6 ;  /* 0x0000000109077824 */ /* 0x000fe200078e0206 */
[----:B------:R-:W-:Y:S01]  /*0cb0*/  UIMAD UR8, UR5, UR8, URZ ;  /* 0x00000008050872a4 */ /* 0x000fe2000f8e023f */
[----:B------:R-:W-:Y:S01]  /*0cc0*/  IMAD.MOV.U32 R6, RZ, RZ, R8 ;  /* 0x000000ffff067224 */ /* 0x000fe200078e0008 */
[----:B------:R-:W-:Y:S01]  /*0cd0*/  UIMAD UR11, UR30, UR11, URZ ;  /* 0x0000000b1e0b72a4 */ /* 0x000fe2000f8e023f */
[----:B------:R-:W-:Y:S01]  /*0ce0*/  IMAD.U32 R130, RZ, RZ, UR23 ;  /* 0x00000017ff827e24 */ /* 0x000fe2000f8e00ff */
[----:B------:R-:W-:Y:S01]  /*0cf0*/  UIMAD UR9, UR23, UR9, UR8 ;  /* 0x00000009170972a4 */ /* 0x000fe2000f8e0208 */
[----:B------:R-:W-:Y:S01]  /*0d00*/  IMAD.WIDE.U32 R2, R2, c[0x0][0x240], R6 ;  /* 0x0000900002027a25 */ /* 0x000fe200078e0006 */
[C---:B------:R-:W-:Y:S01]  /*0d10*/  ISETP.GE.AND P1, PT, R4.reuse, 0x1, PT ;  /* 0x000000010400780c */ /* 0x040fe20003f26270 */
[----:B------:R-:W-:Y:S01]  /*0d20*/  USHF.R.S32.HI UR10, URZ, 0x1f, UR6 ;  /* 0x0000001f3f0a7899 */ /* 0x000fe20008011406 */
[----:B------:R-:W-:Y:S01]  /*0d30*/  ISETP.GT.AND P0, PT, R4, 0x20, PT ;  /* 0x000000200400780c */ /* 0x000fe20003f04270 */
[----:B------:R-:W-:Y:S01]  /*0d40*/  IMAD.U32 R86, RZ, RZ, UR28 ;  /* 0x0000001cff567e24 */ /* 0x000fe2000f8e00ff */
[----:B------:R-:W-:Y:S01]  /*0d50*/  IADD3 R3, R3, UR31, RZ ;  /* 0x0000001f03037c10 */ /* 0x000fe2000fffe0ff */
[----:B------:R-:W-:Y:S01]  /*0d60*/  UIADD3 UR31, UR29, UR11, URZ ;  /* 0x0000000b1d1f7290 */ /* 0x000fe2000fffe03f */
[----:B------:R-:W-:Y:S01]  /*0d70*/  LEA.HI R4, R5, R84, RZ, 0x6 ;  /* 0x0000005405047211 */ /* 0x000fe200078f30ff */
[----:B------:R-:W-:Y:S01]  /*0d80*/  ULDC UR33, c[0x0][0x238] ;  /* 0x00008e0000217ab9 */ /* 0x000fe20000000800 */
[----:B------:R-:W-:Y:S01]  /*0d90*/  IADD3 R12, R16, 0x40, RZ ;  /* 0x00000040100c7810 */ /* 0x000fe20007ffe0ff */
[----:B------:R-:W-:Y:S01]  /*0da0*/  IMAD.WIDE.U32 R132, R130, c[0x0][0x248], R2 ;  /* 0x0000920082847a25 */ /* 0x000fe200078e0002 */
[----:B------:R-:W-:Y:S01]  /*0db0*/  UIMAD UR8, UR31, UR6, URZ ;  /* 0x000000061f0872a4 */ /* 0x000fe2000f8e023f */
[----:B------:R-:W-:Y:S01]  /*0dc0*/  P2R R127, PR, RZ, 0x4 ;  /* 0x00000004ff7f7803 */ /* 0x000fe20000000000 */
[----:B------:R-:W-:Y:S01]  /*0dd0*/  UMOV UR36, 0x5 ;  /* 0x0000000500247882 */ /* 0x000fe20000000000 */
[----:B------:R-:W-:Y:S01]  /*0de0*/  IMAD.MOV.U32 R148, RZ, RZ, R132 ;  /* 0x000000ffff947224 */ /* 0x000fe200078e0084 */
[----:B------:R-:W-:Y:S01]  /*0df0*/  IADD3 R149, R133, UR9, RZ ;  /* 0x0000000985957c10 */ /* 0x000fe2000fffe0ff */
[----:B------:R-:W-:Y:S01]  /*0e00*/  UIMAD UR8, UR10, UR28, UR8 ;  /* 0x0000001c0a0872a4 */ /* 0x000fe2000f8e0208 */
[----:B------:R-:W-:Y:S01]  /*0e10*/  IMAD.SHL.U32 R4, R4, 0x8, RZ ;  /* 0x0000000804047824 */ /* 0x000fe200078e00ff */
[----:B------:R-:W-:Y:S01]  /*0e20*/  LOP3.LUT R21, R21, 0x1c0, RZ, 0xc0, !PT ;  /* 0x000001c015157812 */ /* 0x000fe200078ec0ff */
[----:B------:R-:W-:Y:S01]  /*0e30*/  IMAD.IADD R11, R16, 0x1, R12 ;  /* 0x00000001100b7824 */ /* 0x000fe200078e020c */
[----:B------:R-:W-:Y:S01]  /*0e40*/  IADD3 R123, R14, 0x80, RZ ;  /* 0x000000800e7b7810 */ /* 0x000fe20007ffe0ff */
[----:B------:R-:W-:Y:S01]  /*0e50*/  IMAD.WIDE.U32 R6, R86, UR6, R148 ;  /* 0x0000000656067c25 */ /* 0x000fe2000f8e0094 */
[----:B------:R-:W-:Y:S01]  /*0e60*/  LOP3.LUT R4, R4, 0xfffffe00, RZ, 0xc0, !PT ;  /* 0xfffffe0004047812 */ /* 0x000fe200078ec0ff */
[----:B------:R-:W-:Y:S01]  /*0e70*/  ULDC UR32, c[0x0][0x23c] ;  /* 0x00008f0000207ab9 */ /* 0x000fe20000000800 */
[----:B------:R-:W-:Y:S01]  /*0e80*/  LOP3.LUT R124, R21, 0x38, R14, 0xf8, !PT ;  /* 0x00000038157c7812 */ /* 0x000fe200078ef80e */
[----:B------:R-:W-:Y:S01]  /*0e90*/  USHF.L.U64.HI UR32, UR33, UR36, UR32 ;  /* 0x0000002421207299 */ /* 0x000fe20008010220 */
[----:B------:R-:W-:Y:S01]  /*0ea0*/  IADD3 R2, R7, UR8, RZ ;  /* 0x0000000807027c10 */ /* 0x000fe2000fffe0ff */
[----:B------:R-:W-:Y:S01]  /*0eb0*/  USHF.L.U32 UR33, UR33, 0x5, URZ ;  /* 0x0000000521217899 */ /* 0x000fe2000800063f */
[----:B------:R-:W-:Y:S01]  /*0ec0*/  @P1 LEA R18, P2, R6, c[0x0][0x220], 0x1 ;  /* 0x0000880006121a11 */ /* 0x000fe200078408ff */
[----:B------:R-:W-:Y:S01]  /*0ed0*/  UIADD3 UR35, UR19, UR35, URZ ;  /* 0x0000002313237290 */ /* 0x000fe2000fffe03f */
[----:B------:R-:W-:Y:S01]  /*0ee0*/  SHF.R.U32.HI R13, RZ, 0x3, R21 ;  /* 0x00000003ff0d7819 */ /* 0x000fe20000011615 */
[----:B------:R-:W-:Y:S01]  /*0ef0*/  IMAD.MOV.U32 R101, RZ, RZ, c[0x0][0x27c] ;  /* 0x00009f00ff657624 */ /* 0x000fe200078e00ff */
[----:B------:R-:W-:Y:S01]  /*0f00*/  IADD3 R122, R14, 0xc0, RZ ;  /* 0x000000c00e7a7810 */ /* 0x000fe20007ffe0ff */
[----:B------:R-:W-:Y:S01]  /*0f10*/  ULDC.64 UR8, c[0x0][0x1e0] ;  /* 0x0000780000087ab9 */ /* 0x000fe20000000a00 */
[----:B------:R-:W-:-:S02]  /*0f20*/  @P1 LEA.HI.X R19, R6, c[0x0][0x224], R2, 0x1, P2 ;  /* 0x0000890006131a11 */ /* 0x000fc400010f0c02 */
[----:B------:R-:W-:Y:S01]  /*0f30*/  IADD3 R121, R125, 0x20, RZ ;  /* 0x000000207d797810 */ /* 0x000fe20007ffe0ff */
[C---:B------:R-:W-:Y:S01]  /*0f40*/  IMAD R138, R88.reuse, c[0x0][0x280], RZ ;  /* 0x0000a000588a7a24 */ /* 0x040fe200078e02ff */
[----:B------:R-:W-:Y:S01]  /*0f50*/  ISETP.NE.AND P2, PT, R127, RZ, PT ;  /* 0x000000ff7f00720c */ /* 0x000fe20003f45270 */
[----:B------:R-:W-:Y:S01]  /*0f60*/  IMAD R136, R88, c[0x0][0x290], RZ ;  /* 0x0000a40058887a24 */ /* 0x000fe200078e02ff */
[----:B------:R-:W-:Y:S01]  /*0f70*/  ISETP.GE.AND P6, PT, R11, c[0x0][0x1d4], PT ;  /* 0x000075000b007a0c */ /* 0x000fe20003fc6270 */
[----:B------:R-:W-:Y:S01]  /*0f80*/  IMAD.U32 R87, RZ, RZ, UR29 ;  /* 0x0000001dff577e24 */ /* 0x000fe2000f8e00ff */
[----:B------:R-:W-:Y:S02]  /*0f90*/  ISETP.GE.AND P5, PT, R123, c[0x0][0x1d4], PT ;  /* 0x000075007b007a0c */ /* 0x000fe40003fa6270 */
[----:B------:R-:W-:Y:S02]  /*0fa0*/  ISETP.GE.AND P4, PT, R122, c[0x0][0x1d4], PT ;  /* 0x000075007a007a0c */ /* 0x000fe40003f86270 */
[----:B------:R-:W-:-:S05]  /*0fb0*/  LOP3.LUT R124, R4, R124, R13, 0xf6, !PT ;  /* 0x0000007c047c7212 */ /* 0x000fca00078ef60d */
[----:B------:R-:W-:-:S05]  /*0fc0*/  IMAD.SHL.U32 R124, R124, 0x2, RZ ;  /* 0x000000027c7c7824 */ /* 0x000fca00078e00ff */
[----:B------:R-:W-:Y:S01]  /*0fd0*/  @!PT LDS RZ, [RZ] ;  /* 0x00000000fffff984 */ /* 0x000fe20000000800 */
[----:B------:R-:W-:Y:S01]  /*0fe0*/  @!PT LDS RZ, [RZ] ;  /* 0x00000000fffff984 */ /* 0x000fe20000000800 */
[----:B------:R-:W-:Y:S01]  /*0ff0*/  @!PT LDS RZ, [RZ] ;  /* 0x00000000fffff984 */ /* 0x000fe20000000800 */
[----:B------:R1:W-:Y:S04]  /*1000*/  @P1 LDGSTS.E.BYPASS.LTC128B.128 [R124+0xa080], [R18.64], !P2 ;  /* 0x0a080000127c1fae */ /* 0x0003e8000d101d5a */
[----:B------:R1:W-:Y:S04]  /*1010*/  @P1 LDGSTS.E.BYPASS.LTC128B.128 [R124+0xb880], [R18.64+0x80], !P6 ;  /* 0x0b880080127c1fae */ /* 0x0003e8000f101d5a */
[----:B------:R1:W-:Y:S04]  /*1020*/  @P1 LDGSTS.E.BYPASS.LTC128B.128 [R124+0xd080], [R18.64+0x100], !P5 ;  /* 0x0d080100127c1fae */ /* 0x0003e8000e901d5a */
[----:B------:R1:W-:Y:S01]  /*1030*/  @P1 LDGSTS.E.BYPASS.LTC128B.128 [R124+0xe880], [R18.64+0x180], !P4 ;  /* 0x0e880180127c1fae */ /* 0x0003e2000e101d5a */
[----:B------:R-:W-:-:S04]  /*1040*/  @P0 IADD3 R3, P1, R6, UR33, RZ ;  /* 0x0000002106030c10 */ /* 0x000fc8000ff3e0ff */
[----:B------:R-:W-:Y:S02]  /*1050*/  @P0 IADD3.X R2, R2, UR32, RZ, P1, !PT ;  /* 0x0000002002020c10 */ /* 0x000fe40008ffe4ff */
[----:B------:R-:W-:-:S04]  /*1060*/  @P0 LEA R8, P1, R3, c[0x0][0x220], 0x1 ;  /* 0x0000880003080a11 */ /* 0x000fc800078208ff */
[----:B------:R-:W-:Y:S01]  /*1070*/  @P0 LEA.HI.X R9, R3, c[0x0][0x224], R2, 0x1, P1 ;  /* 0x0000890003090a11 */ /* 0x000fe200008f0c02 */
[----:B------:R-:W-:Y:S01]  /*1080*/  IMAD.U32 R3, RZ, RZ, UR24 ;  /* 0x00000018ff037e24 */ /* 0x000fe2000f8e00ff */
[----:B------:R-:W-:-:S03]  /*1090*/  ISETP.NE.U32.AND P1, PT, RZ, c[0x0][0x340], PT ;  /* 0x0000d000ff007a0c */ /* 0x000fc60003f25070 */
[----:B------:R2:W-:Y:S01]  /*10a0*/  @P0 LDGSTS.E.BYPASS.LTC128B.128 [R124+0xb080], [R8.64], !P2 ;  /* 0x0b080000087c0fae */ /* 0x0005e2000d101d5a */
[----:B------:R-:W-:-:S03]  /*10b0*/  ISETP.NE.AND.EX P1, PT, RZ, c[0x0][0x344], PT, P1 ;  /* 0x0000d100ff007a0c */ /* 0x000fc60003f25310 */
[----:B------:R2:W-:Y:S04]  /*10c0*/  @P0 LDGSTS.E.BYPASS.LTC128B.128 [R124+0xc880], [R8.64+0x80], !P6 ;  /* 0x0c880080087c0fae */ /* 0x0005e8000f101d5a */
[----:B------:R2:W-:Y:S04]  /*10d0*/  @P0 LDGSTS.E.BYPASS.LTC128B.128 [R124+0xe080], [R8.64+0x100], !P5 ;  /* 0x0e080100087c0fae */ /* 0x0005e8000e901d5a */
[----:B------:R2:W-:Y:S02]  /*10e0*/  @P0 LDGSTS.E.BYPASS.LTC128B.128 [R124+0xf880], [R8.64+0x180], !P4 ;  /* 0x0f880180087c0fae */ /* 0x0005e4000e101d5a */
[----:B------:R-:W-:Y:S01]  /*10f0*/  @P1 IMAD.WIDE R6, R0, R3, c[0x0][0x340] ;  /* 0x0000d00000061625 */ /* 0x000fe200078e0203 */
[----:B------:R-:W-:Y:S01]  /*1100*/  ISETP.GE.AND P0, PT, R14, c[0x0][0x27c], PT ;  /* 0x00009f000e007a0c */ /* 0x000fe20003f06270 */
[----:B------:R-:W-:Y:S01]  /*1110*/  USHF.R.S32.HI UR34, URZ, 0x1f, UR35 ;  /* 0x0000001f3f227899 */ /* 0x000fe20008011423 */
[----:B------:R-:W-:Y:S01]  /*1120*/  SHF.R.S32.HI R17, RZ, 0x1f, R16 ;  /* 0x0000001fff117819 */ /* 0x000fe20000011410 */
[----:B------:R-:W-:Y:S01]  /*1130*/  IMAD.SHL.U32 R2, R101, 0x2, RZ ;  /* 0x0000000265027824 */ /* 0x000fe200078e00ff */
[----:B------:R-:W-:Y:S01]  /*1140*/  SEL R3, RZ, c[0x0][0x27c], !P0 ;  /* 0x00009f00ff037a07 */ /* 0x000fe20004000000 */
[----:B------:R-:W-:Y:S01]  /*1150*/  UIMAD UR10, UR34, UR8, URZ ;  /* 0x00000008220a72a4 */ /* 0x000fe2000f8e023f */
[----:B------:R3:W4:Y:S01]  /*1160*/  @P1 LDG.E R0, [R6.64] ;  /* 0x0000001a06001981 */ /* 0x000722000c1e1900 */
[----:B------:R-:W-:Y:S01]  /*1170*/  UIMAD.WIDE.U32 UR38, UR35, UR8, URZ ;  /* 0x00000008232672a5 */ /* 0x000fe2000f8e003f */
[----:B------:R-:W-:Y:S01]  /*1180*/  IADD3 R5, -R2, c[0x0][0x1d4], RZ ;  /* 0x0000750002057a10 */ /* 0x000fe20007ffe1ff */
[----:B------:R-:W-:Y:S01]  /*1190*/  IMAD.IADD R3, R14, 0x1, R3 ;  /* 0x000000010e037824 */ /* 0x000fe200078e0203 */
[----:B------:R-:W-:Y:S01]  /*11a0*/  UIMAD UR10, UR35, UR9, UR10 ;  /* 0x00000009230a72a4 */ /* 0x000fe2000f8e020a */
[C---:B------:R-:W-:Y:S01]  /*11b0*/  IMAD R138, R125.reuse, c[0x0][0x284], R138 ;  /* 0x0000a1007d8a7a24 */ /* 0x040fe200078e028a */
[----:B------:R-:W0:Y:S01]  /*11c0*/  LDGDEPBAR ;  /* 0x00000000000079af */ /* 0x000e220000000000 */
[----:B------:R-:W-:Y:S01]  /*11d0*/  ULDC.64 UR8, c[0x0][0x1e8] ;  /* 0x00007a0000087ab9 */ /* 0x000fe20000000a00 */
[----:B-1----:R-:W-:Y:S01]  /*11e0*/  SHF.R.S32.HI R18, RZ, 0x1f, R3 ;  /* 0x0000001fff127819 */ /* 0x002fe20000011403 */
[----:B------:R-:W-:Y:S01]  /*11f0*/  UIADD3 UR39, UR39, UR10, URZ ;  /* 0x0000000a27277290 */ /* 0x000fe2000fffe03f */
[C---:B------:R-:W-:Y:S01]  /*1200*/  IMAD.WIDE.U32 R142, R125.reuse, c[0x0][0x280], R16 ;  /* 0x0000a0007d8e7a25 */ /* 0x040fe200078e0010 */
[----:B------:R-:W-:Y:S01]  /*1210*/  UIMAD UR10, UR15, UR8, URZ ;  /* 0x000000080f0a72a4 */ /* 0x000fe2000f8e023f */
[CC--:B------:R-:W-:Y:S01]  /*1220*/  LEA.HI R120, R18.reuse, R3.reuse, RZ, 0x3 ;  /* 0x0000000312787211 */ /* 0x0c0fe200078f18ff */
[----:B------:R-:W-:Y:S01]  /*1230*/  UIMAD.WIDE.U32 UR38, UR16, UR8, UR38 ;  /* 0x00000008102672a5 */ /* 0x000fe2000f8e0026 */
[----:B------:R-:W-:Y:S01]  /*1240*/  LEA.HI R18, R18, R3, RZ, 0x6 ;  /* 0x0000000312127211 */ /* 0x000fe200078f30ff */
[----:B------:R-:W-:Y:S01]  /*1250*/  IMAD.U32 R3, RZ, RZ, UR16 ;  /* 0x00000010ff037e24 */ /* 0x000fe2000f8e00ff */
[----:B------:R-:W-:Y:S01]  /*1260*/  UIMAD UR9, UR16, UR9, UR10 ;  /* 0x00000009100972a4 */ /* 0x000fe2000f8e020a */
[C---:B------:R-:W-:Y:S01]  /*1270*/  IMAD.WIDE.U32 R24, R125.reuse, c[0x0][0x280], R14 ;  /* 0x0000a0007d187a25 */ /* 0x040fe200078e000e */
[----:B------:R-:W-:Y:S01]  /*1280*/  SHF.R.S32.HI R18, RZ, 0x6, R18 ;  /* 0x00000006ff127819 */ /* 0x000fe20000011412 */
[----:B------:R-:W-:Y:S01]  /*1290*/  ULDC.64 UR10, c[0x0][0x260] ;  /* 0x00009800000a7ab9 */ /* 0x000fe20000000a00 */
[----:B------:R-:W-:Y:S01]  /*12a0*/  IADD3 R118, -R125, 0x30, RZ ;  /* 0x000000307d767810 */ /* 0x000fe20007ffe1ff */
[----:B------:R-:W-:Y:S01]  /*12b0*/  IMAD.WIDE.U32 R22, R3, c[0x0][0x260], R14 ;  /* 0x0000980003167a25 */ /* 0x000fe200078e000e */
[----:B------:R-:W-:-:S02]  /*12c0*/  UIMAD UR10, UR15, UR10, URZ ;  /* 0x0000000a0f0a72a4 */ /* 0x000fc4000f8e023f */
[----:B------:R-:W-:Y:S01]  /*12d0*/  UIADD3 UR37, UR39, UR9, URZ ;  /* 0x0000000927257290 */ /* 0x000fe2000fffe03f */
[CC--:B---3--:R-:W-:Y:S01]  /*12e0*/  SEL R6, R2.reuse, R5.reuse, !P0 ;  /* 0x0000000502067207 */ /* 0x0c8fe20004000000 */
[----:B------:R-:W-:Y:S01]  /*12f0*/  UIMAD UR10, UR16, UR11, UR10 ;  /* 0x0000000b100a72a4 */ /* 0x000fe2000f8e020a */
[----:B------:R-:W-:Y:S01]  /*1300*/  ISETP.GE.AND P0, PT, R11, c[0x0][0x27c], PT ;  /* 0x00009f000b007a0c */ /* 0x000fe20003f06270 */
[----:B------:R-:W-:Y:S01]  /*1310*/  IMAD.SHL.U32 R10, R121, 0x40, RZ ;  /* 0x00000040790a7824 */ /* 0x000fe200078e00ff */
[----:B------:R-:W-:Y:S01]  /*1320*/  SHF.R.S32.HI R117, RZ, 0x1f, R6 ;  /* 0x0000001fff757819 */ /* 0x000fe20000011406 */
[----:B------:R-:W-:Y:S01]  /*1330*/  IMAD.IADD R143, R143, 0x1, R138 ;  /* 0x000000018f8f7824 */ /* 0x000fe200078e028a */
[----:B------:R-:W-:Y:S01]  /*1340*/  SEL R5, R2, R5, !P0 ;  /* 0x0000000502057207 */ /* 0x000fe20004000000 */
[----:B------:R-:W-:Y:S01]  /*1350*/  IMAD.IADD R139, R138, 0x1, R25 ;  /* 0x000000018a8b7824 */ /* 0x000fe200078e0219 */
[----:B------:R-:W-:Y:S01]  /*1360*/  SEL R2, RZ, c[0x0][0x27c], !P0 ;  /* 0x00009f00ff027a07 */ /* 0x000fe20004000000 */
[----:B------:R-:W-:Y:S01]  /*1370*/  IMAD.MOV.U32 R138, RZ, RZ, R24 ;  /* 0x000000ffff8a7224 */ /* 0x000fe200078e0018 */
[----:B------:R-:W-:Y:S01]  /*1380*/  IADD3 R23, R23, UR10, RZ ;  /* 0x0000000a17177c10 */ /* 0x000fe2000fffe0ff */
[----:B------:R-:W-:Y:S01]  /*1390*/  IMAD R136, R125, c[0x0][0x294], R136 ;  /* 0x0000a5007d887a24 */ /* 0x000fe200078e0288 */
[----:B------:R-:W-:Y:S01]  /*13a0*/  LOP3.LUT R24, R21, 0x38, R120, 0xf8, !PT ;  /* 0x0000003815187812 */ /* 0x000fe200078ef878 */
[----:B------:R-:W-:Y:S01]  /*13b0*/  IMAD.IADD R3, R11, 0x1, R2 ;  /* 0x000000010b037824 */ /* 0x000fe200078e0202 */
[----:B------:R-:W-:Y:S01]  /*13c0*/  SHF.R.S32.HI R2, RZ, 0x1f, R121 ;  /* 0x0000001fff027819 */ /* 0x000fe20000011479 */
[----:B------:R-:W-:Y:S01]  /*13d0*/  IMAD.WIDE.U32 R130, R130, c[0x0][0x268], R22 ;  /* 0x00009a0082827a25 */ /* 0x000fe200078e0016 */
[----:B------:R-:W-:Y:S01]  /*13e0*/  LOP3.LUT R10, R10, 0x1c0, RZ, 0xc0, !PT ;  /* 0x000001c00a0a7812 */ /* 0x000fe200078ec0ff */
[----:B------:R-:W-:Y:S01]  /*13f0*/  ULDC.64 UR8, c[0x0][0x210] ;  /* 0x0000840000087ab9 */ /* 0x000fe20000000a00 */
[----:B------:R-:W-:Y:S01]  /*1400*/  SHF.R.S32.HI R20, RZ, 0x1f, R3 ;  /* 0x0000001fff147819 */ /* 0x000fe20000011403 */
[----:B------:R-:W-:Y:S01]  /*1410*/  IMAD R22, R18, 0xc00, R4 ;  /* 0x00000c0012167824 */ /* 0x000fe200078e0204 */
[----:B------:R-:W-:Y:S01]  /*1420*/  LEA.HI R2, R2, R121, RZ, 0x3 ;  /* 0x0000007902027211 */ /* 0x000fe200078f18ff */
[C---:B------:R-:W-:Y:S01]  /*1430*/  IMAD.WIDE.U32 R140, R125.reuse, c[0x0][0x290], R16 ;  /* 0x0000a4007d8c7a25 */ /* 0x040fe200078e0010 */
[CC--:B------:R-:W-:Y:S01]  /*1440*/  LEA.HI R119, R20.reuse, R3.reuse, RZ, 0x3 ;  /* 0x0000000314777211 */ /* 0x0c0fe200078f18ff */
[----:B------:R-:W-:Y:S01]  /*1450*/  UIMAD UR8, UR15, UR8, URZ ;  /* 0x000000080f0872a4 */ /* 0x000fe2000f8e023f */
[----:B------:R-:W-:Y:S01]  /*1460*/  LEA.HI R20, R20, R3, RZ, 0x6 ;  /* 0x0000000314147211 */ /* 0x000fe200078f30ff */
[----:B------:R-:W-:Y:S01]  /*1470*/  IMAD.SHL.U32 R3, R2, 0x40, RZ ;  /* 0x0000004002037824 */ /* 0x000fe200078e00ff */
[-C--:B------:R-:W-:Y:S01]  /*1480*/  LOP3.LUT R115, R24, R13.reuse, RZ, 0x3c, !PT ;  /* 0x0000000d18737212 */ /* 0x080fe200078e3cff */
[----:B--2---:R-:W-:Y:S01]  /*1490*/  IMAD.WIDE.U32 R8, R125, c[0x0][0x290], R14 ;  /* 0x0000a4007d087a25 */ /* 0x004fe200078e000e */
[----:B------:R-:W-:Y:S01]  /*14a0*/  SHF.R.U32.HI R2, RZ, 0x3, R10 ;  /* 0x00000003ff027819 */ /* 0x000fe2000001160a */
[----:B------:R-:W-:Y:S01]  /*14b0*/  UIMAD UR8, UR16, UR9, UR8 ;  /* 0x00000009100872a4 */ /* 0x000fe2000f8e0208 */
[----:B------:R-:W-:Y:S01]  /*14c0*/  LOP3.LUT R3, R3, 0xfffffe00, RZ, 0xc0, !PT ;  /* 0xfffffe0003037812 */ /* 0x000fe200078ec0ff */
[----:B------:R-:W-:Y:S01]  /*14d0*/  IMAD.IADD R115, R22, 0x1, R115 ;  /* 0x0000000116737824 */ /* 0x000fe200078e0273 */
[----:B------:R-:W-:Y:S01]  /*14e0*/  LOP3.LUT R111, R10, 0x38, R120, 0xf8, !PT ;  /* 0x000000380a6f7812 */ /* 0x000fe200078ef878 */
[----:B------:R-:W-:Y:S01]  /*14f0*/  IMAD.IADD R141, R141, 0x1, R136 ;  /* 0x000000018d8d7824 */ /* 0x000fe200078e0288 */
[----:B------:R-:W-:Y:S01]  /*1500*/  LEA.HI R117, R117, R6, RZ, 0x4 ;  /* 0x0000000675757211 */ /* 0x000fe200078f20ff */
[----:B------:R-:W-:Y:S01]  /*1510*/  IMAD R18, R18, 0xc00, R3 ;  /* 0x00000c0012127824 */ /* 0x000fe200078e0203 */
[----:B------:R-:W-:Y:S01]  /*1520*/  LOP3.LUT R111, R111, R2, RZ, 0x3c, !PT ;  /* 0x000000026f6f7212 */ /* 0x000fe200078e3cff */
[----:B------:R-:W-:Y:S01]  /*1530*/  IMAD.IADD R137, R136, 0x1, R9 ;  /* 0x0000000188897824 */ /* 0x000fe200078e0209 */
[----:B------:R-:W-:Y:S01]  /*1540*/  SHF.R.S32.HI R20, RZ, 0x6, R20 ;  /* 0x00000006ff147819 */ /* 0x000fe20000011414 */
[----:B------:R-:W-:Y:S01]  /*1550*/  IMAD.MOV.U32 R136, RZ, RZ, R8 ;  /* 0x000000ffff887224 */ /* 0x000fe200078e0008 */
[----:B------:R-:W-:Y:S01]  /*1560*/  LOP3.LUT R22, R21, 0x38, R119, 0xf8, !PT ;  /* 0x0000003815167812 */ /* 0x000fe200078ef877 */
[----:B------:R-:W-:Y:S01]  /*1570*/  IMAD.IADD R111, R18, 0x1, R111 ;  /* 0x00000001126f7824 */ /* 0x000fe200078e026f */
[----:B------:R-:W-:Y:S01]  /*1580*/  SHF.R.S32.HI R117, RZ, 0x4, R117 ;  /* 0x00000004ff757819 */ /* 0x000fe20000011475 */
[----:B------:R-:W-:Y:S01]  /*1590*/  IMAD R18, R20, 0xc00, R4 ;  /* 0x00000c0014127824 */ /* 0x000fe200078e0204 */
[----:B------:R-:W-:Y:S01]  /*15a0*/  LOP3.LUT R113, R22, R13, RZ, 0x3c, !PT ;  /* 0x0000000d16717212 */ /* 0x000fe200078e3cff */
[----:B------:R-:W-:Y:S01]  /*15b0*/  IMAD R20, R20, 0xc00, R3 ;  /* 0x00000c0014147824 */ /* 0x000fe200078e0203 */
[----:B------:R-:W-:Y:S01]  /*15c0*/  SHF.R.S32.HI R8, RZ, 0x1f, R5 ;  /* 0x0000001fff087819 */ /* 0x000fe20000011405 */
[----:B------:R-:W-:Y:S01]  /*15d0*/  IMAD.U32 R135, RZ, RZ, UR39 ;  /* 0x00000027ff877e24 */ /* 0x000fe2000f8e00ff */
[----:B------:R-:W-:Y:S01]  /*15e0*/  LEA.HI.SX32 R117, R120, R117, 0x1d ;  /* 0x0000007578757211 */ /* 0x000fe200078feaff */
[----:B------:R-:W-:Y:S01]  /*15f0*/  IMAD.IADD R113, R18, 0x1, R113 ;  /* 0x0000000112717824 */ /* 0x000fe200078e0271 */
[----:B------:R-:W-:Y:S01]  /*1600*/  LEA.HI R8, R8, R5, RZ, 0x4 ;  /* 0x0000000508087211 */ /* 0x000fe200078f20ff */
[----:B------:R-:W-:Y:S01]  /*1610*/  IMAD.U32 R134, RZ, RZ, UR38 ;  /* 0x00000026ff867e24 */ /* 0x000fe2000f8e00ff */
[----:B------:R-:W-:Y:S01]  /*1620*/  SHF.R.S32.HI R18, RZ, 0x1f, R117 ;  /* 0x0000001fff127819 */ /* 0x000fe20000011475 */
[----:B------:R-:W-:Y:S01]  /*1630*/  IMAD.U32 R135, RZ, RZ, UR37 ;  /* 0x00000025ff877e24 */ /* 0x000fe2000f8e00ff */
[----:B------:R-:W-:Y:S01]  /*1640*/  SHF.R.S32.HI R8, RZ, 0x4, R8 ;  /* 0x00000004ff087819 */ /* 0x000fe20000011408 */
[----:B------:R-:W-:Y:S01]  /*1650*/  IMAD.WIDE.U32 R146, R125, c[0x0][0x1e0], RZ ;  /* 0x000078007d927a25 */ /* 0x000fe200078e00ff */
[----:B------:R-:W-:Y:S01]  /*1660*/  LEA.HI R9, R18, R117, RZ, 0x3 ;  /* 0x0000007512097211 */ /* 0x000fe200078f18ff */
[----:B------:R-:W-:Y:S01]  /*1670*/  ULDC.U8 UR44, c[0x0][0x298] ;  /* 0x0000a600002c7ab9 */ /* 0x000fe20000000000 */
[----:B------:R-:W-:Y:S01]  /*1680*/  LEA.HI.SX32 R8, R119, R8, 0x1d ;  /* 0x0000000877087211 */ /* 0x000fe200078feaff */
[----:B------:R-:W-:Y:S01]  /*1690*/  IMAD.SHL.U32 R117, R117, 0x8, RZ ;  /* 0x0000000875757824 */ /* 0x000fe200078e00ff */
[----:B------:R-:W-:Y:S01]  /*16a0*/  SHF.R.S32.HI R9, RZ, 0x3, R9 ;  /* 0x00000003ff097819 */ /* 0x000fe20000011409 */
[----:B------:R-:W-:Y:S01]  /*16b0*/  IMAD.WIDE.U32 R144, R121, c[0x0][0x1e0], RZ ;  /* 0x0000780079907a25 */ /* 0x000fe200078e00ff */
[----:B------:R-:W-:Y:S01]  /*16c0*/  SHF.R.S32.HI R5, RZ, 0x1f, R8 ;  /* 0x0000001fff057819 */ /* 0x000fe20000011408 */
[----:B------:R-:W-:Y:S01]  /*16d0*/  ULDC UR46, c[0x0][0x280] ;  /* 0x0000a000002e7ab9 */ /* 0x000fe20000000800 */
[----:B------:R-:W-:Y:S01]  /*16e0*/  LOP3.LUT R114, R21, 0x38, R117, 0xf8, !PT ;  /* 0x0000003815727812 */ /* 0x000fe200078ef875 */
[----:B------:R-:W-:Y:S01]  /*16f0*/  IMAD.SHL.U32 R116, R8, 0x8, RZ ;  /* 0x0000000808747824 */ /* 0x000fe200078e00ff */
[----:B------:R-:W-:Y:S01]  /*1700*/  LEA.HI R5, R5, R8, RZ, 0x3 ;  /* 0x0000000805057211 */ /* 0x000fe200078f18ff */
[C---:B------:R-:W-:Y:S01]  /*1710*/  IMAD R19, R9.reuse, 0xc00, R4 ;  /* 0x00000c0009137824 */ /* 0x040fe200078e0204 */
[----:B------:R-:W-:Y:S01]  /*1720*/  LOP3.LUT R114, R114, R13, RZ, 0x3c, !PT ;  /* 0x0000000d72727212 */ /* 0x000fe200078e3cff */
[----:B------:R-:W-:Y:S01]  /*1730*/  IMAD R109, R9, 0xc00, R3 ;  /* 0x00000c00096d7824 */ /* 0x000fe200078e0203 */
[C---:B------:R-:W-:Y:S01]  /*1740*/  LOP3.LUT R107, R10.reuse, 0x38, R119, 0xf8, !PT ;  /* 0x000000380a6b7812 */ /* 0x040fe200078ef877 */
[----:B------:R-:W-:Y:S01]  /*1750*/  IMAD.WIDE.U32 R142, R85, c[0x0][0x280], R142 ;  /* 0x0000a000558e7a25 */ /* 0x000fe200078e008e */
[----:B------:R-:W-:Y:S01]  /*1760*/  SHF.R.S32.HI R5, RZ, 0x3, R5 ;  /* 0x00000003ff057819 */ /* 0x000fe20000011405 */
[----:B------:R-:W-:Y:S01]  /*1770*/  ULDC UR37, c[0x0][0x290] ;  /* 0x0000a40000257ab9 */ /* 0x000fe20000000800 */
[C---:B------:R-:W-:Y:S01]  /*1780*/  LOP3.LUT R9, R10.reuse, 0x38, R116, 0xf8, !PT ;  /* 0x000000380a097812 */ /* 0x040fe200078ef874 */
[----:B------:R-:W-:Y:S01]  /*1790*/  IMAD.IADD R114, R19, 0x1, R114 ;  /* 0x0000000113727824 */ /* 0x000fe200078e0272 */
[----:B------:R-:W-:Y:S01]  /*17a0*/  LOP3.LUT R19, R10, 0x38, R117, 0xf8, !PT ;  /* 0x000000380a137812 */ /* 0x000fe200078ef875 */
[----:B------:R-:W-:Y:S01]  /*17b0*/  IMAD.WIDE.U32 R138, R85, c[0x0][0x280], R138 ;  /* 0x0000a000558a7a25 */ /* 0x000fe200078e008a */
[-C--:B------:R-:W-:Y:S01]  /*17c0*/  LOP3.LUT R107, R107, R2.reuse, RZ, 0x3c, !PT ;  /* 0x000000026b6b7212 */ /* 0x080fe200078e3cff */
[----:B------:R-:W-:Y:S01]  /*17d0*/  ULDC UR45, c[0x0][0x294] ;  /* 0x0000a500002d7ab9 */ /* 0x000fe20000000800 */
[----:B------:R-:W-:Y:S01]  /*17e0*/  LOP3.LUT R8, R21, 0x38, R116, 0xf8, !PT ;  /* 0x0000003815087812 */ /* 0x000fe200078ef874 */
[----:B------:R-:W-:Y:S01]  /*17f0*/  IMAD.WIDE.U32 R140, R85, c[0x0][0x290], R140 ;  /* 0x0000a400558c7a25 */ /* 0x000fe200078e008c */
[----:B------:R-:W-:-:S02]  /*1800*/  LOP3.LUT R18, R19, R2, RZ, 0x3c, !PT ;  /* 0x0000000213127212 */ /* 0x000fc400078e3cff */
[----:B------:R-:W-:Y:S01]  /*1810*/  LOP3.LUT R9, R9, R2, RZ, 0x3c, !PT ;  /* 0x0000000209097212 */ /* 0x000fe200078e3cff */
[----:B------:R-:W-:Y:S01]  /*1820*/  IMAD R2, R5, 0xc00, R3 ;  /* 0x00000c0005027824 */ /* 0x000fe200078e0203 */
[----:B------:R-:W-:Y:S01]  /*1830*/  ISETP.GE.AND P0, PT, R101, 0x1, PT ;  /* 0x000000016500780c */ /* 0x000fe20003f06270 */
[----:B------:R-:W-:Y:S01]  /*1840*/  IMAD.U32 R3, RZ, RZ, UR25 ;  /* 0x00000019ff037e24 */ /* 0x000fe2000f8e00ff */
[----:B------:R-:W-:Y:S01]  /*1850*/  LOP3.LUT R8, R8, R13, RZ, 0x3c, !PT ;  /* 0x0000000d08087212 */ /* 0x000fe200078e3cff */
[----:B------:R-:W-:Y:S01]  /*1860*/  IMAD R13, R5, 0xc00, R4 ;  /* 0x00000c00050d7824 */ /* 0x000fe200078e0204 */
[----:B------:R-:W-:Y:S01]  /*1870*/  P2R R7, PR, RZ, 0x1 ;  /* 0x00000001ff077803 */ /* 0x000fe20000000000 */
[----:B------:R-:W-:Y:S01]  /*1880*/  IMAD.U32 R4, RZ, RZ, UR24 ;  /* 0x00000018ff047e24 */ /* 0x000fe2000f8e00ff */
[----:B------:R-:W-:Y:S01]  /*1890*/  LOP3.LUT R120, R120, 0xfffffff8, RZ, 0xc0, !PT ;  /* 0xfffffff878787812 */ /* 0x000fe200078ec0ff */
[----:B------:R-:W-:Y:S01]  /*18a0*/  IMAD.U32 R7, RZ, RZ, UR16 ;  /* 0x00000010ff077e24 */ /* 0x000fe2000f8e00ff */
[----:B------:R-:W-:Y:S01]  /*18b0*/  LOP3.LUT R119, R119, 0xfffffff8, RZ, 0xc0, !PT ;  /* 0xfffffff877777812 */ /* 0x000fe200078ec0ff */
[----:B------:R-:W-:Y:S01]  /*18c0*/  IMAD.IADD R109, R109, 0x1, R18 ;  /* 0x000000016d6d7824 */ /* 0x000fe200078e0212 */
[----:B------:R-:W-:Y:S01]  /*18d0*/  IADD3 R10, R16, 0x20, RZ ;  /* 0x00000020100a7810 */ /* 0x000fe20007ffe0ff */
[----:B------:R-:W-:Y:S01]  /*18e0*/  IMAD.WIDE.U32 R6, R7, c[0x0][0x210], R14 ;  /* 0x0000840007067a25 */ /* 0x000fe200078e000e */
[----:B------:R-:W-:Y:S01]  /*18f0*/  SHF.R.S32.HI R110, RZ, 0x1f, R120 ;  /* 0x0000001fff6e7819 */ /* 0x000fe20000011478 */
[----:B------:R-:W-:Y:S01]  /*1900*/  USHF.L.U32 UR25, UR46, 0x5, URZ ;  /* 0x000000052e197899 */ /* 0x000fe2000800063f */
[----:B------:R-:W-:Y:S01]  /*1910*/  SHF.R.S32.HI R106, RZ, 0x1f, R117 ;  /* 0x0000001fff6a7819 */ /* 0x000fe20000011475 */
[----:B------:R-:W-:Y:S01]  /*1920*/  IMAD.IADD R105, R2, 0x1, R9 ;  /* 0x0000000102697824 */ /* 0x000fe200078e0209 */
[----:B------:R-:W-:Y:S01]  /*1930*/  IADD3 R7, R7, UR8, RZ ;  /* 0x0000000807077c10 */ /* 0x000fe2000fffe0ff */
[----:B------:R-:W-:Y:S01]  /*1940*/  ULDC.64 UR8, c[0x0][0x1e0] ;  /* 0x0000780000087ab9 */ /* 0x000fe20000000a00 */
[----:B------:R-:W-:Y:S01]  /*1950*/  SHF.R.S32.HI R2, RZ, 0x1f, R85 ;  /* 0x0000001fff027819 */ /* 0x000fe20000011455 */
[----:B------:R-:W-:Y:S01]  /*1960*/  UIMAD UR10, UR30, UR9, URZ ;  /* 0x000000091e0a72a4 */ /* 0x000fe2000f8e023f */
[----:B------:R-:W-:Y:S01]  /*1970*/  IMAD.IADD R107, R20, 0x1, R107 ;  /* 0x00000001146b7824 */ /* 0x000fe200078e026b */
[----:B------:R-:W-:Y:S01]  /*1980*/  UIMAD.WIDE.U32 UR38, UR30, UR8, URZ ;  /* 0x000000081e2672a5 */ /* 0x000fe2000f8e003f */
[----:B------:R-:W-:Y:S01]  /*1990*/  IMAD.IADD R112, R13, 0x1, R8 ;  /* 0x000000010d707824 */ /* 0x000fe200078e0208 */
[----:B------:R-:W-:Y:S01]  /*19a0*/  IADD3 R9, R16, 0x60, RZ ;  /* 0x0000006010097810 */ /* 0x000fe20007ffe0ff */
[----:B------:R-:W-:Y:S01]  /*19b0*/  ULDC.64 UR8, c[0x0][0x280] ;  /* 0x0000a00000087ab9 */ /* 0x000fe20000000a00 */
[----:B------:R-:W-:Y:S01]  /*19c0*/  IMAD.WIDE.U32 R136, R85, c[0x0][0x290], R136 ;  /* 0x0000a40055887a25 */ /* 0x000fe200078e0088 */
[----:B------:R-:W-:Y:S01]  /*19d0*/  UIMAD UR11, UR30, UR9, URZ ;  /* 0x000000091e0b72a4 */ /* 0x000fe2000f8e023f */
[----:B------:R-:W-:Y:S01]  /*19e0*/  SHF.R.S32.HI R108, RZ, 0x1f, R119 ;  /* 0x0000001fff6c7819 */ /* 0x000fe20000011477 */
[----:B------:R-:W-:Y:S01]  /*19f0*/  UIMAD.WIDE.U32 UR40, UR30, UR8, URZ ;  /* 0x000000081e2872a5 */ /* 0x000fe2000f8e003f */
[----:B------:R-:W-:Y:S01]  /*1a00*/  IMAD.SHL.U32 R115, R115, 0x2, RZ ;  /* 0x0000000273737824 */ /* 0x000fe200078e00ff */
[----:B------:R-:W-:Y:S01]  /*1a10*/  SHF.R.S32.HI R104, RZ, 0x1f, R116 ;  /* 0x0000001fff687819 */ /* 0x000fe20000011474 */
[----:B------:R-:W-:Y:S01]  /*1a20*/  ULDC.64 UR8, c[0x0][0x290] ;  /* 0x0000a40000087ab9 */ /* 0x000fe20000000a00 */
[----:B------:R-:W-:Y:S01]  /*1a30*/  IMAD.SHL.U32 R111, R111, 0x2, RZ ;  /* 0x000000026f6f7824 */ /* 0x000fe200078e00ff */
[----:B------:R-:W-:Y:S01]  /*1a40*/  UIMAD.WIDE.U32 UR42, UR30, UR8, URZ ;  /* 0x000000081e2a72a5 */ /* 0x000fe2000f8e003f */
[----:B------:R-:W-:Y:S01]  /*1a50*/  IMAD.SHL.U32 R113, R113, 0x2, RZ ;  /* 0x0000000271717824 */ /* 0x000fe200078e00ff */
[----:B------:R-:W-:Y:S01]  /*1a60*/  UIMAD UR30, UR30, UR9, URZ ;  /* 0x000000091e1e72a4 */ /* 0x000fe2000f8e023f */
[----:B------:R-:W-:Y:S01]  /*1a70*/  IMAD.SHL.U32 R107, R107, 0x2, RZ ;  /* 0x000000026b6b7824 */ /* 0x000fe200078e00ff */
[----:B------:R-:W-:Y:S01]  /*1a80*/  UIADD3 UR10, UR39, UR10, URZ ;  /* 0x0000000a270a7290 */ /* 0x000fe2000fffe03f */
[----:B------:R-:W-:Y:S01]  /*1a90*/  IMAD.SHL.U32 R114, R114, 0x2, RZ ;  /* 0x0000000272727824 */ /* 0x000fe200078e00ff */
[----:B------:R-:W-:Y:S01]  /*1aa0*/  ULDC.64 UR8, c[0x0][0x268] ;  /* 0x00009a0000087ab9 */ /* 0x000fe20000000a00 */
[----:B------:R-:W-:Y:S01]  /*1ab0*/  IMAD.SHL.U32 R109, R109, 0x2, RZ ;  /* 0x000000026d6d7824 */ /* 0x000fe200078e00ff */
[----:B------:R-:W-:Y:S01]  /*1ac0*/  UIMAD UR5, UR5, UR8, URZ ;  /* 0x00000008050572a4 */ /* 0x000fe2000f8e023f */
[----:B------:R-:W-:Y:S01]  /*1ad0*/  IMAD.SHL.U32 R112, R112, 0x2, RZ ;  /* 0x0000000270707824 */ /* 0x000fe200078e00ff */
[----:B------:R-:W-:Y:S01]  /*1ae0*/  UIADD3 UR11, UR41, UR11, URZ ;  /* 0x0000000b290b7290 */ /* 0x000fe2000fffe03f */
[----:B------:R-:W-:Y:S01]  /*1af0*/  IMAD.SHL.U32 R105, R105, 0x2, RZ ;  /* 0x0000000269697824 */ /* 0x000fe200078e00ff */
[----:B------:R-:W-:-:S02]  /*1b00*/  UIMAD UR5, UR23, UR9, UR5 ;  /* 0x00000009170572a4 */ /* 0x000fc4000f8e0205 */
[----:B------:R-:W-:Y:S02]  /*1b10*/  ULDC UR8, c[0x0][0x1e4] ;  /* 0x0000790000087ab9 */ /* 0x000fe40000000800 */
[----:B------:R-:W-:Y:S02]  /*1b20*/  ULDC UR9, c[0x0][0x1e0] ;  /* 0x0000780000097ab9 */ /* 0x000fe40000000800 */
[----:B------:R-:W-:Y:S01]  /*1b30*/  ULDC UR23, c[0x0][0x284] ;  /* 0x0000a10000177ab9 */ /* 0x000fe20000000800 */
[----:B------:R-:W-:Y:S01]  /*1b40*/  IADD3 R91, R131, UR5, RZ ;  /* 0x00000005835b7c10 */ /* 0x000fe2000fffe0ff */
[----:B------:R-:W-:Y:S02]  /*1b50*/  USHF.L.U64.HI UR8, UR9, UR36, UR8 ;  /* 0x0000002409087299 */ /* 0x000fe40008010208 */
[----:B------:R-:W-:Y:S02]  /*1b60*/  USHF.L.U64.HI UR23, UR46, UR36, UR23 ;  /* 0x000000242e177299 */ /* 0x000fe40008010217 */
[----:B------:R-:W-:-:S02]  /*1b70*/  USHF.L.U64.HI UR36, UR37, UR36, UR45 ;  /* 0x0000002425247299 */ /* 0x000fc4000801022d */
[----:B------:R-:W-:Y:S02]  /*1b80*/  USHF.L.U32 UR9, UR9, 0x5, URZ ;  /* 0x0000000509097899 */ /* 0x000fe4000800063f */
[----:B------:R-:W-:Y:S02]  /*1b90*/  USHF.L.U32 UR37, UR37, 0x5, URZ ;  /* 0x0000000525257899 */ /* 0x000fe4000800063f */
[----:B------:R-:W-:Y:S01]  /*1ba0*/  UIADD3 UR30, UR43, UR30, URZ ;  /* 0x0000001e2b1e7290 */ /* 0x000fe2000fffe03f */
[--C-:B----4-:R-:W-:Y:S01]  /*1bb0*/  @P1 SHF.R.S32.HI R19, RZ, 0x1f, R0.reuse ;  /* 0x0000001fff131819 */ /* 0x110fe20000011400 */
[----:B------:R-:W-:Y:S02]  /*1bc0*/  @!P1 IMAD.MOV.U32 R19, RZ, RZ, R3 ;  /* 0x000000ffff139224 */ /* 0x000fe400078e0003 */
[----:B------:R-:W-:Y:S02]  /*1bd0*/  @P1 IMAD.MOV.U32 R18, RZ, RZ, R0 ;  /* 0x000000ffff121224 */ /* 0x000fe400078e0000 */
[----:B------:R-:W-:Y:S01]  /*1be0*/  @!P1 IMAD.MOV.U32 R18, RZ, RZ, R4 ;  /* 0x000000ffff129224 */ /* 0x000fe200078e0004 */
[----:B------:R-:W-:Y:S01]  /*1bf0*/  SEL R87, R19, RZ, !P3 ;  /* 0x000000ff13577207 */ /* 0x000fe20005800000 */
[----:B------:R-:W-:-:S02]  /*1c00*/  IMAD R0, R88, c[0x0][0x1e0], RZ ;  /* 0x0000780058007a24 */ /* 0x000fc400078e02ff */
[----:B------:R-:W-:Y:S01]  /*1c10*/  IMAD R4, R2, c[0x0][0x280], RZ ;  /* 0x0000a00002047a24 */ /* 0x000fe200078e02ff */
[----:B------:R-:W-:Y:S01]  /*1c20*/  SEL R128, R18, RZ, !P3 ;  /* 0x000000ff12807207 */ /* 0x000fe20005800000 */
[----:B------:R-:W-:Y:S02]  /*1c30*/  IMAD R97, R87, c[0x0][0x1f0], RZ ;  /* 0x00007c0057617a24 */ /* 0x000fe400078e02ff */
[----:B------:R-:W-:Y:S01]  /*1c40*/  IMAD R103, R125, c[0x0][0x1e4], R0 ;  /* 0x000079007d677a24 */ /* 0x000fe200078e0200 */
[----:B------:R-:W-:Y:S01]  /*1c50*/  SHF.R.S32.HI R0, RZ, 0x1f, R121 ;  /* 0x0000001fff007819 */ /* 0x000fe20000011479 */
[C---:B------:R-:W-:Y:S02]  /*1c60*/  IMAD R97, R128.reuse, c[0x0][0x1f4], R97 ;  /* 0x00007d0080617a24 */ /* 0x040fe400078e0261 */
[----:B------:R-:W-:-:S04]  /*1c70*/  IMAD.WIDE.U32 R134, R128, c[0x0][0x1f0], R134 ;  /* 0x00007c0080867a25 */ /* 0x000fc800078e0086 */
[----:B------:R-:W-:Y:S01]  /*1c80*/  IMAD.IADD R103, R147, 0x1, R103 ;  /* 0x0000000193677824 */ /* 0x000fe200078e0267 */
[----:B------:R-:W-:Y:S01]  /*1c90*/  BAR.SYNC.DEFER_BLOCKING 0x0 ;  /* 0x0000000000007b1d */ /* 0x000fe20000010000 */
[----:B------:R-:W-:Y:S01]  /*1ca0*/  IMAD.IADD R97, R135, 0x1, R97 ;  /* 0x0000000187617824 */ /* 0x000fe200078e0261 */
[----:B------:R-:W-:Y:S01]  /*1cb0*/  IADD3 R93, P1, P0, R134, R146, R14 ;  /* 0x00000092865d7210 */ /* 0x000fe2000783e00e */
[----:B------:R-:W-:Y:S02]  /*1cc0*/  IMAD R87, R87, c[0x0][0x218], RZ ;  /* 0x0000860057577a24 */ /* 0x000fe400078e02ff */
[----:B------:R-:W-:Y:S01]  /*1cd0*/  IMAD R2, R2, c[0x0][0x290], RZ ;  /* 0x0000a40002027a24 */ /* 0x000fe200078e02ff */
[----:B------:R-:W-:Y:S01]  /*1ce0*/  IADD3.X R92, R97, R103, R15, P1, P0 ;  /* 0x00000067615c7210 */ /* 0x000fe20000fe040f */
[----:B------:R-:W-:Y:S01]  /*1cf0*/  IMAD R0, R0, c[0x0][0x1e0], RZ ;  /* 0x0000780000007a24 */ /* 0x000fe200078e02ff */
[----:B------:R-:W-:Y:S01]  /*1d00*/  ISETP.NE.AND P0, PT, RZ, UR44, PT ;  /* 0x0000002cff007c0c */ /* 0x000fe2000bf05270 */
[----:B------:R-:W-:-:S02]  /*1d10*/  IMAD R87, R128, c[0x0][0x21c], R87 ;  /* 0x0000870080577a24 */ /* 0x000fc400078e0257 */
[----:B------:R-:W-:Y:S01]  /*1d20*/  IMAD.WIDE.U32 R128, R128, c[0x0][0x218], R6 ;  /* 0x0000860080807a25 */ /* 0x000fe200078e0006 */
[----:B------:R-:W-:Y:S02]  /*1d30*/  P2R R126, PR, RZ, 0x1 ;  /* 0x00000001ff7e7803 */ /* 0x000fe40000000000 */
[----:B------:R-:W-:Y:S01]  /*1d40*/  IADD3 R89, P0, R125, UR35, RZ ;  /* 0x000000237d597c10 */ /* 0x000fe2000ff1e0ff */
[C---:B------:R-:W-:Y:S02]  /*1d50*/  IMAD R5, R85.reuse, c[0x0][0x284], R4 ;  /* 0x0000a10055057a24 */ /* 0x040fe400078e0204 */
[----:B------:R-:W-:Y:S01]  /*1d60*/  IMAD R3, R85, c[0x0][0x294], R2 ;  /* 0x0000a50055037a24 */ /* 0x000fe200078e0202 */
[----:B------:R-:W-:Y:S01]  /*1d70*/  IADD3.X R88, R88, UR34, RZ, P0, !PT ;  /* 0x0000002258587c10 */ /* 0x000fe200087fe4ff */
[----:B------:R-:W-:Y:S02]  /*1d80*/  IMAD R7, R121, c[0x0][0x1e4], R0 ;  /* 0x0000790079077a24 */ /* 0x000fe400078e0200 */
[----:B------:R-:W-:-:S02]  /*1d90*/  IMAD.IADD R100, R143, 0x1, R5 ;  /* 0x000000018f647824 */ /* 0x000fc400078e0205 */
[----:B------:R-:W-:Y:S02]  /*1da0*/  IMAD.IADD R102, R145, 0x1, R7 ;  /* 0x0000000191667824 */ /* 0x000fe400078e0207 */
[----:B------:R-:W-:Y:S02]  /*1db0*/  IMAD.IADD R98, R5, 0x1, R139 ;  /* 0x0000000105627824 */ /* 0x000fe400078e028b */
[----:B------:R-:W-:Y:S02]  /*1dc0*/  IMAD.IADD R99, R141, 0x1, R3 ;  /* 0x000000018d637824 */ /* 0x000fe400078e0203 */
[----:B------:R-:W-:Y:S02]  /*1dd0*/  IMAD.IADD R96, R3, 0x1, R137 ;  /* 0x0000000103607824 */ /* 0x000fe400078e0289 */
[----:B------:R-:W-:Y:S02]  /*1de0*/  IMAD.IADD R87, R129, 0x1, R87 ;  /* 0x0000000181577824 */ /* 0x000fe400078e0257 */
.L_x_1429:
[----:B------:R-:W-:Y:S01]  /*1df0*/  ISETP.GE.AND P2, PT, R101, 0x1, PT ;  /* 0x000000016500780c */ /* 0x000fe20003f46270 */
[----:B------:R-:W-:Y:S01]  /*1e00*/  USHF.R.S32.HI UR34, URZ, 0x1f, UR6 ;  /* 0x0000001f3f227899 */ /* 0x000fe20008011406 */
[----:B------:R-:W-:Y:S01]  /*1e10*/  IMAD.U32 R0, RZ, RZ, UR9 ;  /* 0x00000009ff007e24 */ /* 0x000fe2000f8e00ff */
[----:B------:R-:W-:Y:S01]  /*1e20*/  UIMAD UR45, UR10, UR6, URZ ;  /* 0x000000060a2d72a4 */ /* 0x000fe2000f8e023f */
[----:B------:R-:W-:Y:S04]  /*1e30*/  DEPBAR.LE SB0, 0x0 ;  /* 0x000080000000791a */ /* 0x000fe80000000000 */
[----:B------:R-:W-:Y:S01]  /*1e40*/  UIMAD.WIDE.U32 UR52, UR38, UR6, URZ ;  /* 0x00000006263472a5 */ /* 0x000fe2000f8e003f */
[----:B------:R-:W-:Y:S01]  /*1e50*/  BAR.SYNC.DEFER_BLOCKING 0x0 ;  /* 0x0000000000007b1d */ /* 0x000fe20000010000 */
[----:B------:R-:W-:Y:S01]  /*1e60*/  UIMAD UR45, UR34, UR38, UR45 ;  /* 0x00000026222d72a4 */ /* 0x000fe2000f8e022d */
[----:B-1----:R-:W-:Y:S03]  /*1e70*/  IMAD.U32 R5, RZ, RZ, UR8 ;  /* 0x00000008ff057e24 */ /* 0x002fe6000f8e00ff */
[C---:B------:R-:W-:Y:S01]  /*1e80*/  IADD3 R3, P1, P0, R93.reuse, UR52, R0 ;  /* 0x000000345d037c10 */ /* 0x040fe2000f83e000 */
[----:B------:R-:W-:Y:S06]  /*1e90*/  UIADD3 UR45, UR53, UR45, URZ ;  /* 0x0000002d352d7290 */ /* 0x000fec000fffe03f */
[C---:B------:R-:W-:Y:S02]  /*1ea0*/  IADD3.X R0, R92.reuse, UR45, R5, P1, P0 ;  /* 0x0000002d5c007c10 */ /* 0x040fe40008fe0405 */
[----:B------:R-:W-:Y:S04]  /*1eb0*/  IADD3 R5, P0, R93, UR52, RZ ;  /* 0x000000345d057c10 */ /* 0x000fe8000ff1e0ff */
[----:B------:R-:W-:Y:S02]  /*1ec0*/  IADD3.X R2, R92, UR45, RZ, P0, !PT ;  /* 0x0000002d5c027c10 */ /* 0x000fe400087fe4ff */
[C---:B------:R-:W-:Y:S04]  /*1ed0*/  LEA R78, P0, R5.reuse, c[0x0][0x1c8], 0x1 ;  /* 0x00007200054e7a11 */ /* 0x040fe800078008ff */
[----:B------:R-:W-:Y:S01]  /*1ee0*/  LEA.HI.X R79, R5, c[0x0][0x1cc], R2, 0x1, P0 ;  /* 0x00007300054f7a11 */ /* 0x000fe200000f0c02 */
[----:B------:R-:W-:Y:S01]  /*1ef0*/  BSSY B2, `(.L_x_1390) ;  /* 0x00004e7000027945 */ /* 0x000fe20003800000 */
[C---:B------:R-:W-:Y:S04]  /*1f00*/  LEA R76, P0, R3.reuse, c[0x0][0x1c8], 0x1 ;  /* 0x00007200034c7a11 */ /* 0x040fe800078008ff */
[----:B------:R-:W-:Y:S01]  /*1f10*/  LEA.HI.X R77, R3, c[0x0][0x1cc], R0, 0x1, P0 ;  /* 0x00007300034d7a11 */ /* 0x000fe200000f0c00 */
[----:B------:R-:W-:-:S05]  /*1f20*/  @!P2 BRA `(.L_x_1391) ;  /* 0x00004b800000a947 */ /* 0x000fca0003800000 */
[----:B------:R-:W-:Y:S01]  /*1f30*/  UIMAD UR44, UR11, UR6, URZ ;  /* 0x000000060b2c72a4 */ /* 0x000fe2000f8e023f */
[----:B------:R-:W-:Y:S01]  /*1f40*/  ISETP.NE.AND P2, PT, R126, RZ, PT ;  /* 0x000000ff7e00720c */ /* 0x000fe20003f45270 */
        /* <DEDUP_REMOVED lines=23> */
[----:B------:R-:W-:Y:S01]  /*20c0*/  IADD3 R3, P0, R142, UR50, RZ ;  /* 0x000000328e037c10 */ /* 0x000fe2000ff1e0ff */
[----:B------:R-:W-:Y:S01]  /*20d0*/  CS2R R74, SRZ ;  /* 0x00000000004a7805 */ /* 0x000fe2000001ff00 */
[----:B------:R-:W-:Y:S01]  /*20e0*/  CS2R R46, SRZ ;  /* 0x00000000002e7805 */ /* 0x000fe2000001ff00 */
[----:B------:R-:W-:Y:S01]  /*20f0*/  CS2R R72, SRZ ;  /* 0x0000000000487805 */ /* 0x000fe2000001ff00 */
[----:B------:R-:W-:Y:S01]  /*2100*/  IADD3.X R0, R100, UR44, RZ, P0, !PT ;  /* 0x0000002c64007c10 */ /* 0x000fe200087fe4ff */
[----:B------:R-:W-:Y:S01]  /*2110*/  CS2R R42, SRZ ;  /* 0x00000000002a7805 */ /* 0x000fe2000001ff00 */
[----:B------:R-:W-:Y:S01]  /*2120*/  IADD3 R5, P0, R140, UR48, RZ ;  /* 0x000000308c057c10 */ /* 0x000fe2000ff1e0ff */
[----:B------:R-:W-:Y:S01]  /*2130*/  CS2R R70, SRZ ;  /* 0x0000000000467805 */ /* 0x000fe2000001ff00 */
[----:B------:R-:W-:Y:S01]  /*2140*/  CS2R R38, SRZ ;  /* 0x0000000000267805 */ /* 0x000fe2000001ff00 */
[----:B------:R-:W-:Y:S01]  /*2150*/  CS2R R66, SRZ ;  /* 0x0000000000427805 */ /* 0x000fe2000001ff00 */
[----:B------:R-:W-:Y:S01]  /*2160*/  IADD3.X R2, R99, UR35, RZ, P0, !PT ;  /* 0x0000002363027c10 */ /* 0x000fe200087fe4ff */
        /* <DEDUP_REMOVED lines=21> */
.L_x_1394:
[----:B------:R-:W-:Y:S05]  /*22c0*/  BSYNC B0 ;  /* 0x0000000000007941 */ /* 0x000fea0003800000 */
.L_x_1393:
[----:B------:R-:W-:Y:S01]  /*22d0*/  ISETP.GE.AND P3, PT, R121, UR46, PT ;  /* 0x0000002e79007c0c */ /* 0x000fe2000bf66270 */
        /* <DEDUP_REMOVED lines=35> */
[----:B------:R-:W-:Y:S01]  /*2510*/  IMAD.U32 R5, RZ, RZ, UR25 ;  /* 0x00000019ff057e24 */ /* 0x000fe2000f8e00ff */
[----:B------:R-:W-:Y:S01]  /*2520*/  CS2R R64, SRZ ;  /* 0x0000000000407805 */ /* 0x000fe2000001ff00 */
[----:B------:R-:W-:Y:S01]  /*2530*/  IMAD.U32 R3, RZ, RZ, UR23 ;  /* 0x00000017ff037e24 */ /* 0x000fe2000f8e00ff */
[----:B------:R-:W-:Y:S01]  /*2540*/  CS2R R30, SRZ ;  /* 0x00000000001e7805 */ /* 0x000fe2000001ff00 */
[----:B------:R-:W-:Y:S01]  /*2550*/  IMAD.U32 R0, RZ, RZ, UR36 ;  /* 0x00000024ff007e24 */ /* 0x000fe2000f8e00ff */
[----:B------:R-:W-:Y:S01]  /*2560*/  IADD3 R5, P1, P0, R142, UR50, R5 ;  /* 0x000000328e057c10 */ /* 0x000fe2000f83e005 */
[----:B------:R-:W-:Y:S01]  /*2570*/  CS2R R60, SRZ ;  /* 0x00000000003c7805 */ /* 0x000fe2000001ff00 */
[----:B------:R-:W-:Y:S01]  /*2580*/  CS2R R26, SRZ ;  /* 0x00000000001a7805 */ /* 0x000fe2000001ff00 */
[----:B------:R-:W-:Y:S01]  /*2590*/  CS2R R58, SRZ ;  /* 0x00000000003a7805 */ /* 0x000fe2000001ff00 */
[----:B------:R-:W-:Y:S01]  /*25a0*/  IADD3.X R2, R100, UR44, R3, P1, P0 ;  /* 0x0000002c64027c10 */ /* 0x000fe20008fe0403 */
[----:B------:R-:W-:Y:S01]  /*25b0*/  IMAD.U32 R3, RZ, RZ, UR37 ;  /* 0x00000025ff037e24 */ /* 0x000fe2000f8e00ff */
[----:B------:R-:W-:Y:S01]  /*25c0*/  CS2R R24, SRZ ;  /* 0x0000000000187805 */ /* 0x000fe2000001ff00 */
[----:B------:R-:W-:Y:S01]  /*25d0*/  CS2R R54, SRZ ;  /* 0x0000000000367805 */ /* 0x000fe2000001ff00 */
[----:B------:R-:W-:Y:S02]  /*25e0*/  CS2R R18, SRZ ;  /* 0x0000000000127805 */ /* 0x000fe4000001ff00 */
[----:B------:R-:W-:Y:S04]  /*25f0*/  IADD3 R3, P1, P0, R140, UR48, R3 ;  /* 0x000000308c037c10 */ /* 0x000fe8000f83e003 */
[----:B------:R-:W-:Y:S02]  /*2600*/  IADD3.X R0, R99, UR35, R0, P1, P0 ;  /* 0x0000002363007c10 */ /* 0x000fe40008fe0400 */
        /* <DEDUP_REMOVED lines=20> */
.L_x_1396:
[----:B------:R-:W-:Y:S05]  /*2750*/  BSYNC B0 ;  /* 0x0000000000007941 */ /* 0x000fea0003800000 */
.L_x_1395:
[----:B-----5:R-:W-:Y:S01]  /*2760*/  MOV R20, R59 ;  /* 0x0000003b00147202 */ /* 0x020fe20000000f00 */
[----:B------:R-:W-:Y:S01]  /*2770*/  IMAD.MOV.U32 R23, RZ, RZ, R54 ;  /* 0x000000ffff177224 */ /* 0x000fe200078e0036 */
[----:B------:R-:W-:Y:S01]  /*2780*/  MOV R3, R19 ;  /* 0x0000001300037202 */ /* 0x000fe20000000f00 */
[----:B------:R-:W-:Y:S01]  /*2790*/  IMAD.MOV.U32 R22, RZ, RZ, R55 ;  /* 0x000000ffff167224 */ /* 0x000fe200078e0037 */
[----:B------:R-:W-:Y:S01]  /*27a0*/  BSSY B1, `(.L_x_1397) ;  /* 0x00000f8000017945 */ /* 0x000fe20003800000 */
[----:B------:R-:W-:Y:S02]  /*27b0*/  IMAD.MOV.U32 R21, RZ, RZ, R58 ;  /* 0x000000ffff157224 */ /* 0x000fe400078e003a */
[----:B-1----:R-:W-:Y:S01]  /*27c0*/  IMAD.MOV.U32 R4, RZ, RZ, R18 ;  /* 0x000000ffff047224 */ /* 0x002fe200078e0012 */
        /* <DEDUP_REMOVED lines=27> */
[----:B------:R-:W-:Y:S01]  /*2980*/  @!P0 SHF.R.U64 R41, R46, 0x10, R47 ;  /* 0x000000102e298819 */ /* 0x000fe2000000122f */
[----:B------:R-:W-:Y:S01]  /*2990*/  @!P0 HADD2.F32 R49, -RZ, R49.H0_H0 ;  /* 0x20000031ff318230 */ /* 0x000fe20000004100 */
        /* <DEDUP_REMOVED lines=22> */
[----:B------:R-:W-:Y:S01]  /*2b00*/  @!P0 FFMA.FTZ R81, R34, R51, -R81 ;  /* 0x0000003322518223 */ /* 0x000fe20000010851 */
        /* <DEDUP_REMOVED lines=23> */
.L_x_1400:
[----:B------:R-:W-:Y:S05]  /*2c80*/  BSYNC B0 ;  /* 0x0000000000007941 */ /* 0x000fea0003800000 */
.L_x_1399:
        /* <DEDUP_REMOVED lines=56> */
.L_x_1402:
[----:B------:R-:W-:Y:S05]  /*3010*/  BSYNC B0 ;  /* 0x0000000000007941 */ /* 0x000fea0003800000 */
.L_x_1401:
        /* <DEDUP_REMOVED lines=30> */
[-C--:B------:R-:W-:Y:S02]  /*3200*/  @!P0 FFMA.FTZ R45, R37, R40.reuse, -R45 ;  /* 0x00000028252d8223 */ /* 0x080fe4000001082d */
[----:B------:R-:W-:Y:S01]  /*3210*/  @!P0 FMUL.FTZ R2, R36, R29 ;  /* 0x0000001d24028220 */ /* 0x000fe20000410000 */
[----:B------:R-:W-:Y:S01]  /*3220*/  @!P0 MOV R29, R23 ;  /* 0x00000017001d8202 */ /* 0x000fe20000000f00 */
[----:B------:R-:W-:Y:S01]  /*3230*/  @!P0 FFMA.FTZ R0, R41, R40, R0 ;  /* 0x0000002829008223 */ /* 0x000fe20000010000 */
[----:B------:R-:W-:Y:S01]  /*3240*/  @!P0 HADD2.F32 R40, -RZ, R34.H1_H1 ;  /* 0x30000022ff288230 */ /* 0x000fe20000004100 */
[-C--:B------:R-:W-:Y:S02]  /*3250*/  @!P0 FMUL.FTZ R3, R35, R28.reuse ;  /* 0x0000001c23038220 */ /* 0x080fe40000410000 */
[----:B------:R-:W-:Y:S01]  /*3260*/  @!P0 FFMA.FTZ R2, R42, R43, R2 ;  /* 0x0000002b2a028223 */ /* 0x000fe20000010002 */
[----:B------:R-:W-:Y:S01]  /*3270*/  @!P0 F2FP.PACK_AB R45, R0, R45 ;  /* 0x0000002d002d823e */ /* 0x000fe200000000ff */
[C---:B------:R-:W-:Y:S01]  /*3280*/  @!P0 FMUL.FTZ R48, R40.reuse, R28 ;  /* 0x0000001c28308220 */ /* 0x040fe20000410000 */
        /* <DEDUP_REMOVED lines=17> */
.L_x_1404:
[----:B------:R-:W-:Y:S05]  /*33a0*/  BSYNC B0 ;  /* 0x0000000000007941 */ /* 0x000fea0003800000 */
.L_x_1403:
        /* <DEDUP_REMOVED lines=55> */
.L_x_1398:
[----:B------:R-:W-:Y:S05]  /*3720*/  BSYNC B1 ;  /* 0x0000000000017941 */ /* 0x000fea0003800000 */
.L_x_1397:
        /* <DEDUP_REMOVED lines=57> */
.L_x_1407:
[----:B------:R-:W-:Y:S05]  /*3ac0*/  BSYNC B0 ;  /* 0x0000000000007941 */ /* 0x000fea0003800000 */
.L_x_1406:
        /* <DEDUP_REMOVED lines=56> */
.L_x_1409:
[----:B------:R-:W-:Y:S05]  /*3e50*/  BSYNC B0 ;  /* 0x0000000000007941 */ /* 0x000fea0003800000 */
.L_x_1408:
        /* <DEDUP_REMOVED lines=56> */
.L_x_1411:
[----:B------:R-:W-:Y:S05]  /*41e0*/  BSYNC B0 ;  /* 0x0000000000007941 */ /* 0x000fea0003800000 */
.L_x_1410:
        /* <DEDUP_REMOVED lines=56> */
.L_x_1392:
        /* <DEDUP_REMOVED lines=36> */
.L_x_1413:
[----:B------:R-:W-:Y:S05]  /*47b0*/  BSYNC B0 ;  /* 0x0000000000007941 */ /* 0x000fea0003800000 */
.L_x_1412:
[----:B------:R-:W-:Y:S01]  /*47c0*/  ISETP.GE.AND P3, PT, R121, UR46, PT ;  /* 0x0000002e79007c0c */ /* 0x000fe2000bf66270 */
[----:B-----5:R-:W-:Y:S01]  /*47d0*/  IMAD.MOV.U32 R8, RZ, RZ, R74 ;  /* 0x000000ffff087224 */ /* 0x020fe200078e004a */
[----:B-1----:R-:W-:Y:S01]  /*47e0*/  MOV R4, R34 ;  /* 0x0000002200047202 */ /* 0x002fe20000000f00 */
[----:B------:R-:W-:Y:S01]  /*47f0*/  IMAD.MOV.U32 R7, RZ, RZ, R75 ;  /* 0x000000ffff077224 */ /* 0x000fe200078e004b */
        /* <DEDUP_REMOVED lines=35> */
[----:B------:R-:W-:Y:S01]  /*4a30*/  CS2R R26, SRZ ;  /* 0x00000000001a7805 */ /* 0x000fe2000001ff00 */
[----:B------:R-:W-:Y:S01]  /*4a40*/  IADD3 R7, P1, P0, R138, UR50, R7 ;  /* 0x000000328a077c10 */ /* 0x000fe2000f83e007 */
[----:B------:R-:W-:Y:S01]  /*4a50*/  IMAD.U32 R5, RZ, RZ, UR37 ;  /* 0x00000025ff057e24 */ /* 0x000fe2000f8e00ff */
[----:B------:R-:W-:Y:S01]  /*4a60*/  CS2R R24, SRZ ;  /* 0x0000000000187805 */ /* 0x000fe2000001ff00 */
[----:B------:R-:W-:Y:S01]  /*4a70*/  CS2R R66, SRZ ;  /* 0x0000000000427805 */ /* 0x000fe2000001ff00 */
[----:B------:R-:W-:Y:S01]  /*4a80*/  IADD3.X R0, R98, UR44, R3, P1, P0 ;  /* 0x0000002c62007c10 */ /* 0x000fe20008fe0403 */
[----:B------:R-:W-:Y:S01]  /*4a90*/  IMAD.U32 R3, RZ, RZ, UR36 ;  /* 0x00000024ff037e24 */ /* 0x000fe2000f8e00ff */
[----:B------:R-:W-:Y:S01]  /*4aa0*/  IADD3 R5, P1, P0, R136, UR48, R5 ;  /* 0x0000003088057c10 */ /* 0x000fe2000f83e005 */
[----:B------:R-:W-:Y:S01]  /*4ab0*/  CS2R R64, SRZ ;  /* 0x0000000000407805 */ /* 0x000fe2000001ff00 */
[----:B------:R-:W-:Y:S01]  /*4ac0*/  CS2R R22, SRZ ;  /* 0x0000000000167805 */ /* 0x000fe2000001ff00 */
[----:B------:R-:W-:Y:S01]  /*4ad0*/  CS2R R20, SRZ ;  /* 0x0000000000147805 */ /* 0x000fe2000001ff00 */
[----:B------:R-:W-:Y:S02]  /*4ae0*/  IADD3.X R2, R96, UR35, R3, P1, P0 ;  /* 0x0000002360027c10 */ /* 0x000fe40008fe0403 */
        /* <DEDUP_REMOVED lines=12> */
.L_x_1415:
[----:B------:R-:W-:Y:S05]  /*4bb0*/  BSYNC B0 ;  /* 0x0000000000007941 */ /* 0x000fea0003800000 */
.L_x_1414:
[----:B-1---5:R-:W-:Y:S01]  /*4bc0*/  MOV R5, R65 ;  /* 0x0000004100057202 */ /* 0x022fe20000000f00 */
[----:B------:R-:W-:Y:S01]  /*4bd0*/  IMAD.MOV.U32 R8, RZ, RZ, R66 ;  /* 0x000000ffff087224 */ /* 0x000fe200078e0042 */
[----:B------:R-:W-:Y:S01]  /*4be0*/  MOV R3, R23 ;  /* 0x0000001700037202 */ /* 0x000fe20000000f00 */
        /* <DEDUP_REMOVED lines=23> */
[----:B------:R-:W-:Y:S01]  /*4d60*/  IADD3 R151, P0, R146, UR52, RZ ;  /* 0x0000003492977c10 */ /* 0x000fe2000ff1e0ff */
[----:B------:R-:W-:Y:S03]  /*4d70*/  BSSY B0, `(.L_x_1418) ;  /* 0x0000074000007945 */ /* 0x000fe60003800000 */
[----:B------:R-:W-:Y:S02]  /*4d80*/  IADD3.X R90, R103, UR45, RZ, P0, !PT ;  /* 0x0000002d675a7c10 */ /* 0x000fe400087fe4ff */
[----:B------:R-:W-:Y:S11]  /*4d90*/  ISETP.GE.AND P0, PT, R14, c[0x0][0x1d4], PT ;  /* 0x000075000e007a0c */ /* 0x000ff60003f06270 */
[----:B------:R-:W-:Y:S02]  /*4da0*/  @!UPT UIADD3 URZ, URZ, URZ, URZ ;  /* 0x0000003f3f3ff290 */ /* 0x000fe4000fffe03f */
[----:B------:R-:W-:-:S05]  /*4db0*/  @P0 BRA `(.L_x_1419) ;  /* 0x000006f000000947 */ /* 0x000fca0003800000 */
[----:B------:R-:W1:Y:S01]  /*4dc0*/  LDS.128 R80, [R114+0xa080] ;  /* 0x00a0800072507984 */ /* 0x000e620000000c00 */
[----:B------:R-:W-:Y:S02]  /*4dd0*/  ISETP.GE.AND P2, PT, R117, c[0x0][0x1d4], PT ;  /* 0x0000750075007a0c */ /* 0x000fe40003f46270 */
[CC--:B------:R-:W-:Y:S04]  /*4de0*/  IADD3 R155, P1, P0, R134.reuse, R151.reuse, R120 ;  /* 0x00000097869b7210 */ /* 0x0c0fe8000783e078 */
[CC--:B------:R-:W-:Y:S01]  /*4df0*/  IADD3.X R152, R97.reuse, R90.reuse, R110, P1, P0 ;  /* 0x0000005a61987210 */ /* 0x0c0fe20000fe046e */
        /* <DEDUP_REMOVED lines=15> */
[----:B------:R-:W-:Y:S01]  /*4ef0*/  @!P0 SHF.R.U32.HI R40, RZ, 0x10, R43 ;  /* 0x00000010ff288819 */ /* 0x000fe2000001162b */
[----:B------:R-:W-:Y:S01]  /*4f00*/  @!P0 HADD2.F32 R45, -RZ, R45.H0_H0 ;  /* 0x2000002dff2d8230 */ /* 0x000fe20000004100 */
[----:B--2---:R-:W-:Y:S01]  /*4f10*/  @!P0 MOV R43, R28 ;  /* 0x0000001c002b8202 */ /* 0x004fe20000000f00 */
[----:B------:R-:W-:Y:S01]  /*4f20*/  @!P0 HADD2.F32 R42, -RZ, R42.H0_H0 ;  /* 0x2000002aff2a8230 */ /* 0x000fe20000004100 */
[--C-:B------:R-:W-:Y:S01]  /*4f30*/  @!P0 SHF.R.U64 R53, R48, 0x10, R49.reuse ;  /* 0x0000001030358819 */ /* 0x100fe20000001231 */
[----:B------:R-:W-:Y:S01]  /*4f40*/  @!P0 HADD2.F32 R48, -RZ, R55.H0_H0 ;  /* 0x20000037ff308230 */ /* 0x000fe20000004100 */
[----:B------:R-:W-:Y:S01]  /*4f50*/  @!P0 SHF.R.U32.HI R54, RZ, 0x10, R49 ;  /* 0x00000010ff368819 */ /* 0x000fe20000011631 */
[----:B------:R-:W-:Y:S01]  /*4f60*/  @!P0 HADD2.F32 R46, -RZ, R43.H0_H0 ;  /* 0x2000002bff2e8230 */ /* 0x000fe20000004100 */
[----:B------:R-:W-:Y:S01]  /*4f70*/  @!P0 SHF.R.U64 R58, R50, 0x10, R51 ;  /* 0x00000010323a8819 */ /* 0x000fe20000001233 */
[----:B------:R-:W-:Y:S01]  /*4f80*/  @!P0 HADD2.F32 R49, -RZ, R52.H1_H1 ;  /* 0x30000034ff318230 */ /* 0x000fe20000004100 */
[-C--:B------:R-:W-:Y:S01]  /*4f90*/  @!P0 FMUL.FTZ R150, R48, R47.reuse ;  /* 0x0000002f30968220 */ /* 0x080fe20000410000 */
[----:B------:R-:W-:Y:S01]  /*4fa0*/  @!P0 HADD2.F32 R50, -RZ, R55.H1_H1 ;  /* 0x30000037ff328230 */ /* 0x000fe20000004100 */
[C---:B------:R-:W-:Y:S01]  /*4fb0*/  @!P0 FMUL.FTZ R0, R46.reuse, R47 ;  /* 0x0000002f2e008220 */ /* 0x040fe20000410000 */
[----:B------:R-:W-:Y:S01]  /*4fc0*/  @!P0 MOV R55, R82 ;  /* 0x0000005200378202 */ /* 0x000fe20000000f00 */
[----:B------:R-:W-:Y:S01]  /*4fd0*/  @!P0 FFMA.FTZ R150, R46, R49, -R150 ;  /* 0x000000312e968223 */ /* 0x000fe20000010896 */
[----:B------:R-:W-:Y:S01]  /*4fe0*/  @!P0 HADD2.F32 R46, -RZ, R43.H1_H1 ;  /* 0x3000002bff2e8230 */ /* 0x000fe20000004100 */
[----:B------:R-:W-:Y:S01]  /*4ff0*/  @!P0 FMUL.FTZ R153, R50, R45 ;  /* 0x0000002d32998220 */ /* 0x000fe20000410000 */
[----:B------:R-:W-:Y:S01]  /*5000*/  @!P0 SHF.R.U32.HI R41, RZ, 0x10, R41 ;  /* 0x00000010ff298819 */ /* 0x000fe20000011629 */
[----:B------:R-:W-:Y:S01]  /*5010*/  @!P0 FFMA.FTZ R0, R48, R49, R0 ;  /* 0x0000003130008223 */ /* 0x000fe20000010000 */
[----:B------:R-:W-:Y:S01]  /*5020*/  @!P0 SHF.R.U32.HI R61, RZ, 0x10, R51 ;  /* 0x00000010ff3d8819 */ /* 0x000fe20000011633 */
[C---:B------:R-:W-:Y:S01]  /*5030*/  @!P0 FMUL.FTZ R2, R46.reuse, R45 ;  /* 0x0000002d2e028220 */ /* 0x040fe20000410000 */
[----:B------:R-:W-:Y:S01]  /*5040*/  @!P0 HADD2.F32 R51, -RZ, R53.H0_H0 ;  /* 0x20000035ff338230 */ /* 0x000fe20000004100 */
[----:B------:R-:W-:Y:S01]  /*5050*/  @!P0 IMAD.MOV.U32 R53, RZ, RZ, R81 ;  /* 0x000000ffff358224 */ /* 0x000fe200078e0051 */
[----:B------:R-:W-:Y:S01]  /*5060*/  @!P0 MOV R45, R29 ;  /* 0x0000001d002d8202 */ /* 0x000fe20000000f00 */
[----:B------:R-:W-:Y:S02]  /*5070*/  @!P0 HADD2.F32 R43, -RZ, R44.H0_H0 ;  /* 0x2000002cff2b8230 */ /* 0x000fe40000004100 */
[-C--:B------:R-:W-:Y:S01]  /*5080*/  @!P0 FFMA.FTZ R153, R46, R51.reuse, -R153 ;  /* 0x000000332e998223 */ /* 0x080fe20000010899 */
[----:B------:R-:W-:Y:S01]  /*5090*/  @!P0 HADD2.F32 R48, -RZ, R53.H0_H0 ;  /* 0x20000035ff308230 */ /* 0x000fe20000004100 */
[----:B------:R-:W-:Y:S01]  /*50a0*/  @!P0 FFMA.FTZ R2, R50, R51, R2 ;  /* 0x0000003332028223 */ /* 0x000fe20000010002 */
[----:B------:R-:W-:Y:S02]  /*50b0*/  @!P0 HADD2.F32 R44, -RZ, R41.H0_H0 ;  /* 0x20000029ff2c8230 */ /* 0x000fe40000004100 */
[----:B------:R-:W-:Y:S01]  /*50c0*/  @!P0 HADD2.F32 R53, -RZ, R53.H1_H1 ;  /* 0x30000035ff358230 */ /* 0x000fe20000004100 */
[----:B------:R-:W-:Y:S01]  /*50d0*/  @!P0 FMUL.FTZ R152, R48, R43 ;  /* 0x0000002b30988220 */ /* 0x000fe20000410000 */
[--C-:B------:R-:W-:Y:S01]  /*50e0*/  @!P0 HADD2.F32 R41, -RZ, R45.reuse.H1_H1 ;  /* 0x3000002dff298230 */ /* 0x100fe20000004100 */
[----:B------:R-:W-:Y:S01]  /*50f0*/  @!P0 F2FP.PACK_AB R150, R153, R150 ;  /* 0x000000969996823e */ /* 0x000fe200000000ff */
[----:B------:R-:W-:Y:S01]  /*5100*/  @!P0 HADD2.F32 R49, -RZ, R52.H0_H0 ;  /* 0x20000034ff318230 */ /* 0x000fe20000004100 */
[-C--:B------:R-:W-:Y:S01]  /*5110*/  @!P0 FMUL.FTZ R159, R53, R44.reuse ;  /* 0x0000002c359f8220 */ /* 0x080fe20000410000 */
[----:B------:R-:W-:Y:S01]  /*5120*/  @!P0 HADD2.F32 R52, -RZ, R54.H0_H0 ;  /* 0x20000036ff348230 */ /* 0x000fe20000004100 */
[----:B------:R-:W-:Y:S01]  /*5130*/  @!P0 IMAD.MOV.U32 R54, RZ, RZ, R83 ;  /* 0x000000ffff368224 */ /* 0x000fe200078e0053 */
[----:B------:R-:W-:Y:S01]  /*5140*/  @!P0 HADD2.F32 R46, -RZ, R45.H0_H0 ;  /* 0x2000002dff2e8230 */ /* 0x000fe20000004100 */
[C---:B------:R-:W-:Y:S01]  /*5150*/  @!P0 FMUL.FTZ R4, R41.reuse, R44 ;  /* 0x0000002c29048220 */ /* 0x040fe20000410000 */
[----:B------:R-:W-:Y:S01]  /*5160*/  @!P0 MOV R45, R31 ;  /* 0x0000001f002d8202 */ /* 0x000fe20000000f00 */
[----:B------:R-:W-:Y:S01]  /*5170*/  @!P0 FFMA.FTZ R159, R41, R52, -R159 ;  /* 0x00000034299f8223 */ /* 0x000fe2000001089f */
[----:B------:R-:W-:Y:S01]  /*5180*/  @!P0 HADD2.F32 R59, -RZ, R54.H1_H1 ;  /* 0x30000036ff3b8230 */ /* 0x000fe20000004100 */
[C---:B------:R-:W-:Y:S01]  /*5190*/  @!P0 FMUL.FTZ R3, R46.reuse, R43 ;  /* 0x0000002b2e038220 */ /* 0x040fe20000410000 */
[----:B------:R-:W-:Y:S01]  /*51a0*/  @!P0 HADD2.F32 R41, -RZ, R40.H0_H0 ;  /* 0x20000028ff298230 */ /* 0x000fe20000004100 */
[-C--:B------:R-:W-:Y:S01]  /*51b0*/  @!P0 FFMA.FTZ R152, R46, R49.reuse, -R152 ;  /* 0x000000312e988223 */ /* 0x080fe20000010898 */
[----:B------:R-:W-:Y:S01]  /*51c0*/  @!P0 HADD2.F32 R61, -RZ, R61.H0_H0 ;  /* 0x2000003dff3d8230 */ /* 0x000fe20000004100 */
[----:B------:R-:W-:Y:S01]  /*51d0*/  @!P0 FFMA.FTZ R3, R48, R49, R3 ;  /* 0x0000003130038223 */ /* 0x000fe20000010003 */
[----:B------:R-:W-:Y:S01]  /*51e0*/  @!P0 HADD2.F32 R40, -RZ, R45.H1_H1 ;  /* 0x3000002dff288230 */ /* 0x000fe20000004100 */
[-C--:B------:R-:W-:Y:S01]  /*51f0*/  @!P0 FMUL.FTZ R161, R59, R41.reuse ;  /* 0x000000293ba18220 */ /* 0x080fe20000410000 */
[----:B------:R-:W-:Y:S01]  /*5200*/  @!P0 MOV R28, R150 ;  /* 0x00000096001c8202 */ /* 0x000fe20000000f00 */
[----:B------:R-:W-:Y:S01]  /*5210*/  @!P0 FFMA.FTZ R4, R53, R52, R4 ;  /* 0x0000003435048223 */ /* 0x000fe20000010004 */
[----:B------:R-:W-:Y:S01]  /*5220*/  @!P0 F2FP.PACK_AB R159, R159, R152 ;  /* 0x000000989f9f823e */ /* 0x000fe200000000ff */
[----:B------:R-:W-:Y:S01]  /*5230*/  @!P0 FMUL.FTZ R8, R40, R41 ;  /* 0x0000002928088220 */ /* 0x000fe20000410000 */
[----:B------:R-:W-:Y:S01]  /*5240*/  @!P0 F2FP.PACK_AB R152, R2, R0 ;  /* 0x000000000298823e */ /* 0x000fe200000000ff */
[----:B------:R-:W-:Y:S01]  /*5250*/  @!P0 FFMA.FTZ R161, R40, R61, -R161 ;  /* 0x0000003d28a18223 */ /* 0x000fe200000108a1 */
[--C-:B------:R-:W-:Y:S01]  /*5260*/  @!P0 HADD2.F32 R43, -RZ, R39.reuse.H1_H1 ;  /* 0x30000027ff2b8230 */ /* 0x100fe20000004100 */
[----:B------:R-:W-:Y:S01]  /*5270*/  @!P0 MOV R29, R159 ;  /* 0x0000009f001d8202 */ /* 0x000fe20000000f00 */
[----:B------:R-:W-:Y:S01]  /*5280*/  @!P0 HADD2.F32 R40, -RZ, R39.H0_H0 ;  /* 0x20000027ff288230 */ /* 0x000fe20000004100 */
[----:B------:R-:W-:Y:S01]  /*5290*/  @!P0 IMAD.MOV.U32 R39, RZ, RZ, R30 ;  /* 0x000000ffff278224 */ /* 0x000fe200078e001e */
[----:B------:R-:W-:Y:S01]  /*52a0*/  @!P0 HADD2.F32 R60, -RZ, R54.H0_H0 ;  /* 0x20000036ff3c8230 */ /* 0x000fe20000004100 */
[----:B------:R-:W-:Y:S01]  /*52b0*/  @!P0 MOV R80, R152 ;  /* 0x0000009800508202 */ /* 0x000fe20000000f00 */
[--C-:B------:R-:W-:Y:S01]  /*52c0*/  @!P0 HADD2.F32 R54, -RZ, R55.reuse.H0_H0 ;  /* 0x20000037ff368230 */ /* 0x100fe20000004100 */
[----:B------:R-:W-:Y:S01]  /*52d0*/  @!P0 F2FP.PACK_AB R153, R4, R3 ;  /* 0x000000030499823e */ /* 0x000fe200000000ff */
[----:B------:R-:W-:Y:S01]  /*52e0*/  @!P0 HADD2.F32 R55, -RZ, R55.H1_H1 ;  /* 0x30000037ff378230 */ /* 0x000fe20000004100 */
[----:B------:R-:W-:Y:S01]  /*52f0*/  @!P0 FMUL.FTZ R158, R60, R43 ;  /* 0x0000002b3c9e8220 */ /* 0x000fe20000410000 */
[--C-:B------:R-:W-:Y:S01]  /*5300*/  @!P0 HADD2.F32 R41, -RZ, R39.reuse.H0_H0 ;  /* 0x20000027ff298230 */ /* 0x100fe20000004100 */
[----:B------:R-:W-:Y:S01]  /*5310*/  @!P0 FMUL.FTZ R160, R54, R40 ;  /* 0x0000002836a08220 */ /* 0x000fe20000410000 */
[----:B------:R-:W-:Y:S01]  /*5320*/  @!P0 HADD2.F32 R39, -RZ, R39.H1_H1 ;  /* 0x30000027ff278230 */ /* 0x000fe20000004100 */
[----:B------:R-:W-:Y:S01]  /*5330*/  @!P0 FMUL.FTZ R163, R55, R42 ;  /* 0x0000002a37a38220 */ /* 0x000fe20000410000 */
[----:B------:R-:W-:Y:S01]  /*5340*/  @!P0 HADD2.F32 R58, -RZ, R58.H0_H0 ;  /* 0x2000003aff3a8230 */ /* 0x000fe20000004100 */
[C---:B------:R-:W-:Y:S01]  /*5350*/  @!P0 FMUL.FTZ R5, R41.reuse, R40 ;  /* 0x0000002829058220 */ /* 0x040fe20000410000 */
[----:B------:R-:W-:Y:S01]  /*5360*/  @!P0 HADD2.F32 R44, -RZ, R45.H0_H0 ;  /* 0x2000002dff2c8230 */ /* 0x000fe20000004100 */
[----:B------:R-:W-:Y:S02]  /*5370*/  @!P0 FFMA.FTZ R160, R41, R56, -R160 ;  /* 0x0000003829a08223 */ /* 0x000fe400000108a0 */
[C---:B------:R-:W-:Y:S02]  /*5380*/  @!P0 FFMA.FTZ R163, R39.reuse, R58, -R163 ;  /* 0x0000003a27a38223 */ /* 0x040fe400000108a3 */
[----:B------:R-:W-:Y:S02]  /*5390*/  @!P0 FFMA.FTZ R158, R44, R57, -R158 ;  /* 0x000000392c9e8223 */ /* 0x000fe4000001089e */
[----:B------:R-:W-:Y:S01]  /*53a0*/  @!P0 FMUL.FTZ R6, R39, R42 ;  /* 0x0000002a27068220 */ /* 0x000fe20000410000 */
[----:B------:R-:W-:Y:S01]  /*53b0*/  @!P0 F2FP.PACK_AB R163, R163, R160 ;  /* 0x000000a0a3a3823e */ /* 0x000fe200000000ff */
        /* <DEDUP_REMOVED lines=15> */
.L_x_1419:
[----:B------:R-:W-:Y:S05]  /*54b0*/  BSYNC B0 ;  /* 0x0000000000007941 */ /* 0x000fea0003800000 */
.L_x_1418:
[----:B------:R-:W-:Y:S11]  /*54c0*/  ISETP.GE.AND P0, PT, R11, c[0x0][0x1d4], PT ;  /* 0x000075000b007a0c */ /* 0x000ff60003f06270 */
[----:B------:R-:W-:Y:S02]  /*54d0*/  @!UPT UIADD3 URZ, URZ, URZ, URZ ;  /* 0x0000003f3f3ff290 */ /* 0x000fe4000fffe03f */
[----:B------:R-:W-:-:S05]  /*54e0*/  @P0 BRA `(.L_x_1417) ;  /* 0x000006f000000947 */ /* 0x000fca0003800000 */
[----:B------:R-:W2:Y:S01]  /*54f0*/  LDS.128 R56, [R112+0xa080] ;  /* 0x00a0800070387984 */ /* 0x000ea20000000c00 */
[----:B------:R-:W-:Y:S02]  /*5500*/  ISETP.GE.AND P2, PT, R116, c[0x0][0x1d4], PT ;  /* 0x0000750074007a0c */ /* 0x000fe40003f46270 */
[CC--:B------:R-:W-:Y:S04]  /*5510*/  IADD3 R61, P1, P0, R134.reuse, R151.reuse, R119 ;  /* 0x00000097863d7210 */ /* 0x0c0fe8000783e077 */
[CC--:B------:R-:W-:Y:S01]  /*5520*/  IADD3.X R60, R97.reuse, R90.reuse, R108, P1, P0 ;  /* 0x0000005a613c7210 */ /* 0x0c0fe20000fe046c */
        /* <DEDUP_REMOVED lines=11> */
[----:B------:R-:W-:Y:S01]  /*55e0*/  @!P0 IMAD.MOV.U32 R48, RZ, RZ, R59 ;  /* 0x000000ffff308224 */ /* 0x000fe200078e003b */
[----:B------:R-:W-:Y:S01]  /*55f0*/  @!P0 SHF.R.U64 R34, R34, 0x10, R35 ;  /* 0x0000001022228819 */ /* 0x000fe20000001223 */
[----:B------:R-:W-:Y:S01]  /*5600*/  @!P0 HADD2.F32 R41, -RZ, R38.H1_H1 ;  /* 0x30000026ff298230 */ /* 0x000fe20000004100 */
[----:B------:R-:W-:Y:S01]  /*5610*/  @!P0 SHF.R.U64 R39, R32, 0x10, R33 ;  /* 0x0000001020278819 */ /* 0x000fe20000001221 */
[--C-:B------:R-:W-:Y:S01]  /*5620*/  @!P0 HADD2.F32 R42, -RZ, R44.reuse.H0_H0 ;  /* 0x2000002cff2a8230 */ /* 0x100fe20000004100 */
[----:B------:R-:W-:Y:S01]  /*5630*/  @!P0 SHF.R.U32.HI R32, RZ, 0x10, R35 ;  /* 0x00000010ff208819 */ /* 0x000fe20000011623 */
[----:B------:R-:W-:Y:S01]  /*5640*/  @!P0 HADD2.F32 R43, -RZ, R79.H1_H1 ;  /* 0x3000004fff2b8230 */ /* 0x000fe20000004100 */
[----:B-1----:R-:W-:Y:S01]  /*5650*/  @!P0 MOV R35, R28 ;  /* 0x0000001c00238202 */ /* 0x002fe20000000f00 */
[----:B------:R-:W-:Y:S01]  /*5660*/  @!P0 HADD2.F32 R39, -RZ, R39.H0_H0 ;  /* 0x20000027ff278230 */ /* 0x000fe20000004100 */
[----:B------:R-:W-:Y:S01]  /*5670*/  @!P0 FMUL.FTZ R60, R42, R41 ;  /* 0x000000292a3c8220 */ /* 0x000fe20000410000 */
[----:B------:R-:W-:Y:S01]  /*5680*/  @!P0 HADD2.F32 R44, -RZ, R44.H1_H1 ;  /* 0x3000002cff2c8230 */ /* 0x000fe20000004100 */
[----:B------:R-:W-:Y:S01]  /*5690*/  @!P0 SHF.R.U32.HI R33, RZ, 0x10, R33 ;  /* 0x00000010ff218819 */ /* 0x000fe20000011621 */
[--C-:B------:R-:W-:Y:S01]  /*56a0*/  @!P0 HADD2.F32 R40, -RZ, R35.reuse.H0_H0 ;  /* 0x20000023ff288230 */ /* 0x100fe20000004100 */
[----:B------:R-:W-:Y:S01]  /*56b0*/  @!P0 MOV R50, R58 ;  /* 0x0000003a00328202 */ /* 0x000fe20000000f00 */
[--C-:B------:R-:W-:Y:S01]  /*56c0*/  @!P0 HADD2.F32 R54, -RZ, R48.reuse.H1_H1 ;  /* 0x30000030ff368230 */ /* 0x100fe20000004100 */
[----:B------:R-:W-:Y:S01]  /*56d0*/  @!P0 FMUL.FTZ R61, R44, R39 ;  /* 0x000000272c3d8220 */ /* 0x000fe20000410000 */
[----:B------:R-:W-:Y:S01]  /*56e0*/  @!P0 HADD2.F32 R52, -RZ, R48.H0_H0 ;  /* 0x20000030ff348230 */ /* 0x000fe20000004100 */
[C---:B------:R-:W-:Y:S01]  /*56f0*/  @!P0 FMUL.FTZ R0, R40.reuse, R41 ;  /* 0x0000002928008220 */ /* 0x040fe20000410000 */
[----:B------:R-:W-:Y:S01]  /*5700*/  @!P0 HADD2.F32 R48, -RZ, R50.H0_H0 ;  /* 0x20000032ff308230 */ /* 0x000fe20000004100 */
[-C--:B------:R-:W-:Y:S01]  /*5710*/  @!P0 FFMA.FTZ R60, R40, R43.reuse, -R60 ;  /* 0x0000002b283c8223 */ /* 0x080fe2000001083c */
[----:B------:R-:W-:Y:S01]  /*5720*/  @!P0 HADD2.F32 R40, -RZ, R35.H1_H1 ;  /* 0x30000023ff288230 */ /* 0x000fe20000004100 */
[----:B------:R-:W-:Y:S01]  /*5730*/  @!P0 FFMA.FTZ R0, R42, R43, R0 ;  /* 0x0000002b2a008223 */ /* 0x000fe20000010000 */
[--C-:B------:R-:W-:Y:S01]  /*5740*/  @!P0 SHF.R.U64 R45, R72, 0x10, R73.reuse ;  /* 0x00000010482d8819 */ /* 0x100fe20000001249 */
[--C-:B------:R-:W-:Y:S01]  /*5750*/  @!P0 HADD2.F32 R42, -RZ, R47.reuse.H0_H0 ;  /* 0x2000002fff2a8230 */ /* 0x100fe20000004100 */
[----:B------:R-:W-:Y:S01]  /*5760*/  @!P0 SHF.R.U32.HI R46, RZ, 0x10, R73 ;  /* 0x00000010ff2e8819 */ /* 0x000fe20000011649 */
[----:B------:R-:W-:Y:S01]  /*5770*/  @!P0 FMUL.FTZ R2, R40, R39 ;  /* 0x0000002728028220 */ /* 0x000fe20000410000 */
[----:B------:R-:W-:Y:S01]  /*5780*/  @!P0 MOV R39, R29 ;  /* 0x0000001d00278202 */ /* 0x000fe20000000f00 */
[----:B------:R-:W-:Y:S01]  /*5790*/  @!P0 HADD2.F32 R47, -RZ, R47.H1_H1 ;  /* 0x3000002fff2f8230 */ /* 0x000fe20000004100 */
[--C-:B------:R-:W-:Y:S01]  /*57a0*/  @!P0 SHF.R.U32.HI R55, RZ, 0x10, R75.reuse ;  /* 0x00000010ff378819 */ /* 0x100fe2000001164b */
[----:B------:R-:W-:Y:S01]  /*57b0*/  @!P0 HADD2.F32 R35, -RZ, R38.H0_H0 ;  /* 0x20000026ff238230 */ /* 0x000fe20000004100 */
[----:B------:R-:W-:Y:S01]  /*57c0*/  @!P0 SHF.R.U64 R51, R74, 0x10, R75 ;  /* 0x000000104a338819 */ /* 0x000fe2000000124b */
[----:B------:R-:W-:Y:S02]  /*57d0*/  @!P0 HADD2.F32 R38, -RZ, R33.H0_H0 ;  /* 0x20000021ff268230 */ /* 0x000fe40000004100 */
[----:B------:R-:W-:Y:S01]  /*57e0*/  @!P0 HADD2.F32 R45, -RZ, R45.H0_H0 ;  /* 0x2000002dff2d8230 */ /* 0x000fe20000004100 */
[----:B------:R-:W-:Y:S01]  /*57f0*/  @!P0 FMUL.FTZ R90, R42, R35 ;  /* 0x000000232a5a8220 */ /* 0x000fe20000410000 */
[--C-:B------:R-:W-:Y:S01]  /*5800*/  @!P0 HADD2.F32 R33, -RZ, R39.reuse.H1_H1 ;  /* 0x30000027ff218230 */ /* 0x100fe20000004100 */
[-C--:B------:R-:W-:Y:S01]  /*5810*/  @!P0 FMUL.FTZ R151, R47, R38.reuse ;  /* 0x000000262f978220 */ /* 0x080fe20000410000 */
[----:B------:R-:W-:Y:S01]  /*5820*/  @!P0 HADD2.F32 R46, -RZ, R46.H0_H0 ;  /* 0x2000002eff2e8230 */ /* 0x000fe20000004100 */
[----:B------:R-:W-:Y:S01]  /*5830*/  @!P0 FFMA.FTZ R61, R40, R45, -R61 ;  /* 0x0000002d283d8223 */ /* 0x000fe2000001083d */
[----:B------:R-:W-:Y:S01]  /*5840*/  @!P0 HADD2.F32 R40, -RZ, R39.H0_H0 ;  /* 0x20000027ff288230 */ /* 0x000fe20000004100 */
[C---:B------:R-:W-:Y:S01]  /*5850*/  @!P0 FMUL.FTZ R4, R33.reuse, R38 ;  /* 0x0000002621048220 */ /* 0x040fe20000410000 */
[----:B------:R-:W-:Y:S01]  /*5860*/  @!P0 MOV R39, R31 ;  /* 0x0000001f00278202 */ /* 0x000fe20000000f00 */
[----:B------:R-:W-:Y:S01]  /*5870*/  @!P0 FFMA.FTZ R151, R33, R46, -R151 ;  /* 0x0000002e21978223 */ /* 0x000fe20000010897 */
[----:B------:R-:W-:Y:S01]  /*5880*/  @!P0 HADD2.F32 R33, -RZ, R32.H0_H0 ;  /* 0x20000020ff218230 */ /* 0x000fe20000004100 */
[----:B------:R-:W-:Y:S01]  /*5890*/  @!P0 FMUL.FTZ R3, R40, R35 ;  /* 0x0000002328038220 */ /* 0x000fe20000410000 */
[----:B------:R-:W-:Y:S01]  /*58a0*/  @!P0 HADD2.F32 R55, -RZ, R55.H0_H0 ;  /* 0x20000037ff378230 */ /* 0x000fe20000004100 */
[----:B------:R-:W-:Y:S01]  /*58b0*/  @!P0 FFMA.FTZ R2, R44, R45, R2 ;  /* 0x0000002d2c028223 */ /* 0x000fe20000010002 */
[--C-:B------:R-:W-:Y:S01]  /*58c0*/  @!P0 HADD2.F32 R32, -RZ, R39.reuse.H1_H1 ;  /* 0x30000027ff208230 */ /* 0x100fe20000004100 */
[-C--:B------:R-:W-:Y:S01]  /*58d0*/  @!P0 FMUL.FTZ R153, R54, R33.reuse ;  /* 0x0000002136998220 */ /* 0x080fe20000410000 */
[----:B------:R-:W-:Y:S01]  /*58e0*/  @!P0 HADD2.F32 R38, -RZ, R39.H0_H0 ;  /* 0x20000027ff268230 */ /* 0x000fe20000004100 */
[----:B------:R-:W-:Y:S01]  /*58f0*/  @!P0 F2FP.PACK_AB R60, R61, R60 ;  /* 0x0000003c3d3c823e */ /* 0x000fe200000000ff */
[--C-:B------:R-:W-:Y:S01]  /*5900*/  @!P0 HADD2.F32 R35, -RZ, R37.reuse.H1_H1 ;  /* 0x30000025ff238230 */ /* 0x100fe20000004100 */
[----:B------:R-:W-:Y:S01]  /*5910*/  @!P0 FMUL.FTZ R8, R32, R33 ;  /* 0x0000002120088220 */ /* 0x000fe20000410000 */
[----:B------:R-:W-:Y:S01]  /*5920*/  @!P0 F2FP.PACK_AB R61, R2, R0 ;  /* 0x00000000023d823e */ /* 0x000fe200000000ff */
[----:B------:R-:W-:Y:S01]  /*5930*/  @!P0 FFMA.FTZ R153, R32, R55, -R153 ;  /* 0x0000003720998223 */ /* 0x000fe20000010899 */
[----:B------:R-:W-:Y:S01]  /*5940*/  @!P0 MOV R28, R60 ;  /* 0x0000003c001c8202 */ /* 0x000fe20000000f00 */
[----:B------:R-:W-:Y:S01]  /*5950*/  @!P0 IMAD.MOV.U32 R32, RZ, RZ, R30 ;  /* 0x000000ffff208224 */ /* 0x000fe200078e001e */
[----:B------:R-:W-:Y:S01]  /*5960*/  @!P0 MOV R56, R61 ;  /* 0x0000003d00388202 */ /* 0x000fe20000000f00 */
[-C--:B------:R-:W-:Y:S01]  /*5970*/  @!P0 FMUL.FTZ R150, R52, R35.reuse ;  /* 0x0000002334968220 */ /* 0x080fe20000410000 */
[----:B------:R-:W-:Y:S01]  /*5980*/  @!P0 HADD2.F32 R50, -RZ, R50.H1_H1 ;  /* 0x30000032ff328230 */ /* 0x000fe20000004100 */
[----:B------:R-:W-:Y:S01]  /*5990*/  @!P0 FMUL.FTZ R7, R38, R35 ;  /* 0x0000002326078220 */ /* 0x000fe20000410000 */
        /* <DEDUP_REMOVED lines=36> */
.L_x_1417:
[----:B------:R-:W-:Y:S05]  /*5be0*/  BSYNC B1 ;  /* 0x0000000000017941 */ /* 0x000fea0003800000 */
.L_x_1416:
[----:B-1----:R-:W-:Y:S04]  /*5bf0*/  IADD3 R57, P0, R144, UR52, RZ ;  /* 0x0000003490397c10 */ /* 0x002fe8000ff1e0ff */
[----:B------:R-:W-:Y:S01]  /*5c00*/  IADD3.X R56, R102, UR45, RZ, P0, !PT ;  /* 0x0000002d66387c10 */ /* 0x000fe200087fe4ff */
[----:B------:R-:W-:-:S05]  /*5c10*/  @P3 BRA `(.L_x_1405) ;  /* 0x0000114000003947 */ /* 0x000fca0003800000 */
[----:B------:R-:W-:Y:S01]  /*5c20*/  ISETP.GE.AND P0, PT, R14, c[0x0][0x1d4], PT ;  /* 0x000075000e007a0c */ /* 0x000fe20003f06270 */
[----:B------:R-:W-:Y:S01]  /*5c30*/  @!UPT UIADD3 URZ, URZ, URZ, URZ ;  /* 0x0000003f3f3ff290 */ /* 0x000fe2000fffe03f */
[----:B------:R-:W-:Y:S11]  /*5c40*/  BSSY B0, `(.L_x_1420) ;  /* 0x0000071000007945 */ /* 0x000ff60003800000 */
        /* <DEDUP_REMOVED lines=14> */
[----:B-1----:R-:W-:Y:S01]  /*5d30*/  @!P0 IMAD.MOV.U32 R39, RZ, RZ, R53 ;  /* 0x000000ffff278224 */ /* 0x002fe200078e0035 */
[----:B------:R-:W-:Y:S01]  /*5d40*/  @!P0 MOV R37, R52 ;  /* 0x0000003400258202 */ /* 0x000fe20000000f00 */
[----:B------:R-:W-:Y:S01]  /*5d50*/  @!P0 IMAD.MOV.U32 R41, RZ, RZ, R55 ;  /* 0x000000ffff298224 */ /* 0x000fe200078e0037 */
[----:B------:R-:W-:Y:S01]  /*5d60*/  @!P0 SHF.R.U64 R26, R26, 0x10, R27 ;  /* 0x000000101a1a8819 */ /* 0x000fe2000000121b */
[----:B------:R-:W-:Y:S01]  /*5d70*/  @!P0 HADD2.F32 R34, -RZ, R36.H1_H1 ;  /* 0x30000024ff228230 */ /* 0x000fe20000004100 */
[----:B------:R-:W-:Y:S01]  /*5d80*/  @!P0 SHF.R.U64 R32, R24, 0x10, R25 ;  /* 0x0000001018208819 */ /* 0x000fe20000001219 */
[----:B------:R-:W-:Y:S01]  /*5d90*/  @!P0 HADD2.F32 R35, -RZ, R37.H0_H0 ;  /* 0x20000025ff238230 */ /* 0x000fe20000004100 */
[----:B------:R-:W-:Y:S01]  /*5da0*/  @!P0 SHF.R.U32.HI R24, RZ, 0x10, R27 ;  /* 0x00000010ff188819 */ /* 0x000fe2000001161b */
[----:B------:R-:W-:Y:S01]  /*5db0*/  @!P0 HADD2.F32 R38, -RZ, R77.H1_H1 ;  /* 0x3000004dff268230 */ /* 0x000fe20000004100 */
[----:B--2---:R-:W-:Y:S01]  /*5dc0*/  @!P0 MOV R27, R28 ;  /* 0x0000001c001b8202 */ /* 0x004fe20000000f00 */
[----:B------:R-:W-:Y:S01]  /*5dd0*/  @!P0 HADD2.F32 R37, -RZ, R37.H1_H1 ;  /* 0x30000025ff258230 */ /* 0x000fe20000004100 */
[----:B------:R-:W-:Y:S01]  /*5de0*/  @!P0 FMUL.FTZ R50, R35, R34 ;  /* 0x0000002223328220 */ /* 0x000fe20000410000 */
[----:B------:R-:W-:Y:S01]  /*5df0*/  @!P0 SHF.R.U32.HI R25, RZ, 0x10, R25 ;  /* 0x00000010ff198819 */ /* 0x000fe20000011619 */
[----:B------:R-:W-:Y:S01]  /*5e00*/  @!P0 HADD2.F32 R32, -RZ, R32.H0_H0 ;  /* 0x20000020ff208230 */ /* 0x000fe20000004100 */
[--C-:B------:R-:W-:Y:S01]  /*5e10*/  @!P0 SHF.R.U32.HI R42, RZ, 0x10, R69.reuse ;  /* 0x00000010ff2a8819 */ /* 0x100fe20000011645 */
[--C-:B------:R-:W-:Y:S01]  /*5e20*/  @!P0 HADD2.F32 R33, -RZ, R27.reuse.H0_H0 ;  /* 0x2000001bff218230 */ /* 0x100fe20000004100 */
[----:B------:R-:W-:Y:S01]  /*5e30*/  @!P0 MOV R43, R54 ;  /* 0x00000036002b8202 */ /* 0x000fe20000000f00 */
[----:B------:R-:W-:Y:S01]  /*5e40*/  @!P0 HADD2.F32 R27, -RZ, R27.H1_H1 ;  /* 0x3000001bff1b8230 */ /* 0x000fe20000004100 */
[----:B------:R-:W-:Y:S01]  /*5e50*/  @!P0 FMUL.FTZ R51, R37, R32 ;  /* 0x0000002025338220 */ /* 0x000fe20000410000 */
[----:B------:R-:W-:Y:S01]  /*5e60*/  @!P0 HADD2.F32 R42, -RZ, R42.H0_H0 ;  /* 0x2000002aff2a8230 */ /* 0x000fe20000004100 */
[C---:B------:R-:W-:Y:S01]  /*5e70*/  @!P0 FMUL.FTZ R0, R33.reuse, R34 ;  /* 0x0000002221008220 */ /* 0x040fe20000410000 */
[----:B------:R-:W-:Y:S01]  /*5e80*/  @!P0 HADD2.F32 R47, -RZ, R41.H1_H1 ;  /* 0x30000029ff2f8230 */ /* 0x000fe20000004100 */
[-C--:B------:R-:W-:Y:S01]  /*5e90*/  @!P0 FFMA.FTZ R50, R33, R38.reuse, -R50 ;  /* 0x0000002621328223 */ /* 0x080fe20000010832 */
[----:B------:R-:W-:Y:S01]  /*5ea0*/  @!P0 MOV R33, R29 ;  /* 0x0000001d00218202 */ /* 0x000fe20000000f00 */
[----:B------:R-:W-:Y:S01]  /*5eb0*/  @!P0 FFMA.FTZ R0, R35, R38, R0 ;  /* 0x0000002623008223 */ /* 0x000fe20000010000 */
[----:B------:R-:W-:Y:S01]  /*5ec0*/  @!P0 HADD2.F32 R38, -RZ, R39.H0_H0 ;  /* 0x20000027ff268230 */ /* 0x000fe20000004100 */
[----:B------:R-:W-:Y:S01]  /*5ed0*/  @!P0 FMUL.FTZ R2, R27, R32 ;  /* 0x000000201b028220 */ /* 0x000fe20000410000 */
[----:B------:R-:W-:Y:S01]  /*5ee0*/  @!P0 HADD2.F32 R32, -RZ, R25.H0_H0 ;  /* 0x20000019ff208230 */ /* 0x000fe20000004100 */
[----:B------:R-:W-:Y:S01]  /*5ef0*/  @!P0 SHF.R.U64 R40, R68, 0x10, R69 ;  /* 0x0000001044288819 */ /* 0x000fe20000001245 */
[----:B------:R-:W-:Y:S01]  /*5f00*/  @!P0 HADD2.F32 R39, -RZ, R39.H1_H1 ;  /* 0x30000027ff278230 */ /* 0x000fe20000004100 */
[--C-:B------:R-:W-:Y:S01]  /*5f10*/  @!P0 SHF.R.U32.HI R49, RZ, 0x10, R71.reuse ;  /* 0x00000010ff318819 */ /* 0x100fe20000011647 */
[--C-:B------:R-:W-:Y:S01]  /*5f20*/  @!P0 HADD2.F32 R25, -RZ, R33.reuse.H1_H1 ;  /* 0x30000021ff198230 */ /* 0x100fe20000004100 */
[----:B------:R-:W-:Y:S01]  /*5f30*/  @!P0 SHF.R.U64 R46, R70, 0x10, R71 ;  /* 0x00000010462e8819 */ /* 0x000fe20000001247 */
[----:B------:R-:W-:Y:S01]  /*5f40*/  @!P0 HADD2.F32 R34, -RZ, R33.H0_H0 ;  /* 0x20000021ff228230 */ /* 0x000fe20000004100 */
[-C--:B------:R-:W-:Y:S01]  /*5f50*/  @!P0 FMUL.FTZ R73, R39, R32.reuse ;  /* 0x0000002027498220 */ /* 0x080fe20000410000 */
[----:B------:R-:W-:Y:S01]  /*5f60*/  @!P0 MOV R33, R31 ;  /* 0x0000001f00218202 */ /* 0x000fe20000000f00 */
[C---:B------:R-:W-:Y:S01]  /*5f70*/  @!P0 FMUL.FTZ R4, R25.reuse, R32 ;  /* 0x0000002019048220 */ /* 0x040fe20000410000 */
[----:B------:R-:W-:Y:S01]  /*5f80*/  @!P0 HADD2.F32 R40, -RZ, R40.H0_H0 ;  /* 0x20000028ff288230 */ /* 0x000fe20000004100 */
[----:B------:R-:W-:Y:S01]  /*5f90*/  @!P0 FFMA.FTZ R73, R25, R42, -R73 ;  /* 0x0000002a19498223 */ /* 0x000fe20000010849 */
[----:B------:R-:W-:Y:S02]  /*5fa0*/  @!P0 HADD2.F32 R25, -RZ, R24.H0_H0 ;  /* 0x20000018ff198230 */ /* 0x000fe40000004100 */
[----:B------:R-:W-:Y:S01]  /*5fb0*/  @!P0 HADD2.F32 R49, -RZ, R49.H0_H0 ;  /* 0x20000031ff318230 */ /* 0x000fe20000004100 */
[-C--:B------:R-:W-:Y:S01]  /*5fc0*/  @!P0 FFMA.FTZ R51, R27, R40.reuse, -R51 ;  /* 0x000000281b338223 */ /* 0x080fe20000010833 */
[----:B------:R-:W-:Y:S01]  /*5fd0*/  @!P0 HADD2.F32 R27, -RZ, R36.H0_H0 ;  /* 0x20000024ff1b8230 */ /* 0x000fe20000004100 */
[----:B------:R-:W-:Y:S01]  /*5fe0*/  @!P0 FMUL.FTZ R75, R47, R25 ;  /* 0x000000192f4b8220 */ /* 0x000fe20000410000 */
[----:B------:R-:W-:Y:S01]  /*5ff0*/  @!P0 HADD2.F32 R24, -RZ, R33.H1_H1 ;  /* 0x30000021ff188230 */ /* 0x000fe20000004100 */
[----:B------:R-:W-:Y:S01]  /*6000*/  @!P0 FFMA.FTZ R2, R37, R40, R2 ;  /* 0x0000002825028223 */ /* 0x000fe20000010002 */
[----:B------:R-:W-:Y:S01]  /*6010*/  @!P0 F2FP.PACK_AB R50, R51, R50 ;  /* 0x000000323332823e */ /* 0x000fe200000000ff */
[-C--:B------:R-:W-:Y:S01]  /*6020*/  @!P0 FMUL.FTZ R72, R38, R27.reuse ;  /* 0x0000001b26488220 */ /* 0x080fe20000410000 */
[----:B------:R-:W-:Y:S01]  /*6030*/  @!P0 HADD2.F32 R48, -RZ, R41.H0_H0 ;  /* 0x20000029ff308230 */ /* 0x000fe20000004100 */
[----:B------:R-:W-:Y:S01]  /*6040*/  @!P0 FMUL.FTZ R3, R34, R27 ;  /* 0x0000001b22038220 */ /* 0x000fe20000410000 */
[----:B------:R-:W-:Y:S01]  /*6050*/  @!P0 MOV R28, R50 ;  /* 0x00000032001c8202 */ /* 0x000fe20000000f00 */
[----:B------:R-:W-:Y:S01]  /*6060*/  @!P0 FMUL.FTZ R8, R24, R25 ;  /* 0x0000001918088220 */ /* 0x000fe20000410000 */
[----:B------:R-:W-:Y:S01]  /*6070*/  @!P0 F2FP.PACK_AB R51, R2, R0 ;  /* 0x000000000233823e */ /* 0x000fe200000000ff */
[----:B------:R-:W-:Y:S01]  /*6080*/  @!P0 FFMA.FTZ R75, R24, R49, -R75 ;  /* 0x00000031184b8223 */ /* 0x000fe2000001084b */
[--C-:B------:R-:W-:Y:S02]  /*6090*/  @!P0 HADD2.F32 R27, -RZ, R19.reuse.H1_H1 ;  /* 0x30000013ff1b8230 */ /* 0x100fe40000004100 */
[----:B------:R-:W-:Y:S01]  /*60a0*/  @!P0 HADD2.F32 R24, -RZ, R19.H0_H0 ;  /* 0x20000013ff188230 */ /* 0x000fe20000004100 */
[----:B------:R-:W-:Y:S01]  /*60b0*/  @!P0 IMAD.MOV.U32 R19, RZ, RZ, R30 ;  /* 0x000000ffff138224 */ /* 0x000fe200078e001e */
[--C-:B------:R-:W-:Y:S01]  /*60c0*/  @!P0 HADD2.F32 R41, -RZ, R43.reuse.H0_H0 ;  /* 0x2000002bff298230 */ /* 0x100fe20000004100 */
[----:B------:R-:W-:Y:S01]  /*60d0*/  @!P0 FMUL.FTZ R74, R48, R27 ;  /* 0x0000001b304a8220 */ /* 0x000fe20000410000 */
[----:B------:R-:W-:Y:S01]  /*60e0*/  @!P0 HADD2.F32 R43, -RZ, R43.H1_H1 ;  /* 0x3000002bff2b8230 */ /* 0x000fe20000004100 */
[----:B------:R-:W-:Y:S01]  /*60f0*/  @!P0 MOV R52, R51 ;  /* 0x0000003300348202 */ /* 0x000fe20000000f00 */
[----:B------:R-:W-:Y:S01]  /*6100*/  @!P0 HADD2.F32 R26, -RZ, R26.H0_H0 ;  /* 0x2000001aff1a8230 */ /* 0x000fe20000004100 */
[----:B------:R-:W-:Y:S01]  /*6110*/  @!P0 FMUL.FTZ R78, R41, R24 ;  /* 0x00000018294e8220 */ /* 0x000fe20000410000 */
[----:B------:R-:W-:Y:S02]  /*6120*/  @!P0 HADD2.F32 R35, -RZ, R77.H0_H0 ;  /* 0x2000004dff238230 */ /* 0x000fe40000004100 */
[--C-:B------:R-:W-:Y:S01]  /*6130*/  @!P0 HADD2.F32 R25, -RZ, R19.reuse.H0_H0 ;  /* 0x20000013ff198230 */ /* 0x100fe20000004100 */
[----:B------:R-:W-:Y:S01]  /*6140*/  @!P0 FMUL.FTZ R79, R43, R26 ;  /* 0x0000001a2b4f8220 */ /* 0x000fe20000410000 */
[----:B------:R-:W-:Y:S01]  /*6150*/  @!P0 HADD2.F32 R44, -RZ, R76.H0_H0 ;  /* 0x2000004cff2c8230 */ /* 0x000fe20000004100 */
[-C--:B------:R-:W-:Y:S01]  /*6160*/  @!P0 FFMA.FTZ R3, R38, R35.reuse, R3 ;  /* 0x0000002326038223 */ /* 0x080fe20000010003 */
[----:B------:R-:W-:Y:S01]  /*6170*/  @!P0 HADD2.F32 R19, -RZ, R19.H1_H1 ;  /* 0x30000013ff138230 */ /* 0x000fe20000004100 */
[C---:B------:R-:W-:Y:S01]  /*6180*/  @!P0 FMUL.FTZ R5, R25.reuse, R24 ;  /* 0x0000001819058220 */ /* 0x040fe20000410000 */
[----:B------:R-:W-:Y:S01]  /*6190*/  @!P0 HADD2.F32 R46, -RZ, R46.H0_H0 ;  /* 0x2000002eff2e8230 */ /* 0x000fe20000004100 */
[----:B------:R-:W-:Y:S01]  /*61a0*/  @!P0 FFMA.FTZ R78, R25, R44, -R78 ;  /* 0x0000002c194e8223 */ /* 0x000fe2000001084e */
[----:B------:R-:W-:Y:S01]  /*61b0*/  @!P0 HADD2.F32 R45, -RZ, R76.H1_H1 ;  /* 0x3000004cff2d8230 */ /* 0x000fe20000004100 */
[----:B------:R-:W-:Y:S01]  /*61c0*/  @!P0 FFMA.FTZ R72, R34, R35, -R72 ;  /* 0x0000002322488223 */ /* 0x000fe20000010848 */
[----:B------:R-:W-:Y:S01]  /*61d0*/  @!P0 HADD2.F32 R32, -RZ, R33.H0_H0 ;  /* 0x20000021ff208230 */ /* 0x000fe20000004100 */
[----:B------:R-:W-:Y:S02]  /*61e0*/  @!P0 FFMA.FTZ R79, R19, R46, -R79 ;  /* 0x0000002e134f8223 */ /* 0x000fe4000001084f */
[----:B------:R-:W-:Y:S01]  /*61f0*/  @!P0 FFMA.FTZ R4, R39, R42, R4 ;  /* 0x0000002a27048223 */ /* 0x000fe20000010004 */
[----:B------:R-:W-:Y:S01]  /*6200*/  @!P0 F2FP.PACK_AB R73, R73, R72 ;  /* 0x000000484949823e */ /* 0x000fe200000000ff */
[C---:B------:R-:W-:Y:S01]  /*6210*/  @!P0 FFMA.FTZ R74, R32.reuse, R45, -R74 ;  /* 0x0000002d204a8223 */ /* 0x040fe2000001084a */
[----:B------:R-:W-:Y:S01]  /*6220*/  @!P0 F2FP.PACK_AB R79, R79, R78 ;  /* 0x0000004e4f4f823e */ /* 0x000fe200000000ff */
[----:B------:R-:W-:Y:S01]  /*6230*/  @!P0 FMUL.FTZ R6, R19, R26 ;  /* 0x0000001a13068220 */ /* 0x000fe20000410000 */
[----:B------:R-:W-:Y:S01]  /*6240*/  @!P0 MOV R29, R73 ;  /* 0x00000049001d8202 */ /* 0x000fe20000000f00 */
[----:B------:R-:W-:Y:S01]  /*6250*/  @!P0 FFMA.FTZ R5, R41, R44, R5 ;  /* 0x0000002c29058223 */ /* 0x000fe20000010005 */
[----:B------:R-:W-:Y:S01]  /*6260*/  @!P0 F2FP.PACK_AB R74, R75, R74 ;  /* 0x0000004a4b4a823e */ /* 0x000fe200000000ff */
[----:B------:R-:W-:Y:S01]  /*6270*/  @!P0 FMUL.FTZ R7, R32, R27 ;  /* 0x0000001b20078220 */ /* 0x000fe20000410000 */
[----:B------:R-:W-:Y:S01]  /*6280*/  @!P0 F2FP.PACK_AB R72, R4, R3 ;  /* 0x000000030448823e */ /* 0x000fe200000000ff */
        /* <DEDUP_REMOVED lines=12> */
.L_x_1421:
[----:B------:R-:W-:Y:S05]  /*6350*/  BSYNC B0 ;  /* 0x0000000000007941 */ /* 0x000fea0003800000 */
.L_x_1420:
[----:B------:R-:W-:Y:S11]  /*6360*/  ISETP.GE.AND P0, PT, R11, c[0x0][0x1d4], PT ;  /* 0x000075000b007a0c */ /* 0x000ff60003f06270 */
[----:B------:R-:W-:Y:S02]  /*6370*/  @!UPT UIADD3 URZ, URZ, URZ, URZ ;  /* 0x0000003f3f3ff290 */ /* 0x000fe4000fffe03f */
[----:B------:R-:W-:-:S05]  /*6380*/  @P0 BRA `(.L_x_1405) ;  /* 0x000009d000000947 */ /* 0x000fca0003800000 */
[----:B------:R-:W2:Y:S01]  /*6390*/  LDS.128 R48, [R105+0xa080] ;  /* 0x00a0800069307984 */ /* 0x000ea20000000c00 */
[----:B-1----:R-:W-:Y:S04]  /*63a0*/  IADD3 R53, P1, P0, R134, R57, R119 ;  /* 0x0000003986357210 */ /* 0x002fe8000783e077 */
[----:B------:R-:W-:Y:S02]  /*63b0*/  IADD3.X R46, R97, R56, R108, P1, P0 ;  /* 0x00000038612e7210 */ /* 0x000fe40000fe046c */
[C---:B------:R-:W-:Y:S01]  /*63c0*/  LEA R52, P0, R53.reuse, c[0x0][0x1c8], 0x1 ;  /* 0x0000720035347a11 */ /* 0x040fe200078008ff */
[----:B------:R-:W1:Y:S03]  /*63d0*/  LDS.128 R24, [R107+0xa080] ;  /* 0x00a080006b187984 */ /* 0x000e660000000c00 */
[----:B------:R-:W-:Y:S02]  /*63e0*/  LEA.HI.X R53, R53, c[0x0][0x1cc], R46, 0x1, P0 ;  /* 0x0000730035357a11 */ /* 0x000fe400000f0c2e */
[----:B------:R-:W-:Y:S11]  /*63f0*/  ISETP.GE.AND P0, PT, R11, c[0x0][0x27c], PT ;  /* 0x00009f000b007a0c */ /* 0x000ff60003f06270 */
[----:B------:R-:W-:Y:S02]  /*6400*/  @!UPT UIADD3 URZ, URZ, URZ, URZ ;  /* 0x0000003f3f3ff290 */ /* 0x000fe4000fffe03f */
[--C-:B------:R-:W-:Y:S01]  /*6410*/  @!P0 SHF.R.U32.HI R28, RZ, 0x10, R21.reuse ;  /* 0x00000010ff1c8819 */ /* 0x100fe20000011615 */
[--C-:B------:R-:W-:Y:S01]  /*6420*/  @!P0 HADD2.F32 R29, -RZ, R18.reuse.H1_H1 ;  /* 0x30000012ff1d8230 */ /* 0x100fe20000004100 */
[----:B------:R-:W-:Y:S01]  /*6430*/  @!P0 SHF.R.U64 R20, R20, 0x10, R21 ;  /* 0x0000001014148819 */ /* 0x000fe20000001215 */
[----:B------:R-:W-:Y:S01]  /*6440*/  @!P0 HADD2.F32 R18, -RZ, R18.H0_H0 ;  /* 0x20000012ff128230 */ /* 0x000fe20000004100 */
[--C-:B------:R-:W-:Y:S01]  /*6450*/  @!P0 SHF.R.U32.HI R19, RZ, 0x10, R23.reuse ;  /* 0x00000010ff138819 */ /* 0x100fe20000011617 */
[--C-:B------:R-:W-:Y:S01]  /*6460*/  @!P0 HADD2.F32 R32, -RZ, R63.reuse.H0_H0 ;  /* 0x2000003fff208230 */ /* 0x100fe20000004100 */
[----:B------:R-:W-:Y:S01]  /*6470*/  @!P0 SHF.R.U64 R22, R22, 0x10, R23 ;  /* 0x0000001016168819 */ /* 0x000fe20000001217 */
[--C-:B------:R-:W-:Y:S01]  /*6480*/  @!P0 HADD2.F32 R39, -RZ, R62.reuse.H1_H1 ;  /* 0x3000003eff278230 */ /* 0x100fe20000004100 */
[--C-:B------:R-:W-:Y:S01]  /*6490*/  @!P0 SHF.R.U64 R34, R64, 0x10, R65.reuse ;  /* 0x0000001040228819 */ /* 0x100fe20000001241 */
[----:B------:R-:W-:Y:S01]  /*64a0*/  @!P0 HADD2.F32 R35, -RZ, R63.H1_H1 ;  /* 0x3000003fff238230 */ /* 0x000fe20000004100 */
[----:B------:R-:W-:Y:S01]  /*64b0*/  @!P0 SHF.R.U32.HI R38, RZ, 0x10, R65 ;  /* 0x00000010ff268819 */ /* 0x000fe20000011641 */
[----:B------:R-:W-:Y:S01]  /*64c0*/  @!P0 HADD2.F32 R44, -RZ, R62.H0_H0 ;  /* 0x2000003eff2c8230 */ /* 0x000fe20000004100 */
[--C-:B------:R-:W-:Y:S01]  /*64d0*/  @!P0 SHF.R.U32.HI R47, RZ, 0x10, R67.reuse ;  /* 0x00000010ff2f8819 */ /* 0x100fe20000011643 */
[----:B------:R-:W-:Y:S01]  /*64e0*/  @!P0 HADD2.F32 R34, -RZ, R34.H0_H0 ;  /* 0x20000022ff228230 */ /* 0x000fe20000004100 */
[----:B--2---:R-:W-:Y:S01]  /*64f0*/  @!P0 IMAD.MOV.U32 R41, RZ, RZ, R50 ;  /* 0x000000ffff298224 */ /* 0x004fe200078e0032 */
[----:B------:R-:W-:Y:S01]  /*6500*/  @!P0 MOV R31, R49 ;  /* 0x00000031001f8202 */ /* 0x000fe20000000f00 */
[----:B------:R-:W-:Y:S01]  /*6510*/  @!P0 HADD2.F32 R38, -RZ, R38.H0_H0 ;  /* 0x20000026ff268230 */ /* 0x000fe20000004100 */
[----:B------:R-:W-:Y:S01]  /*6520*/  @!P0 MOV R33, R48 ;  /* 0x0000003000218202 */ /* 0x000fe20000000f00 */
[----:B------:R-:W-:Y:S01]  /*6530*/  @!P0 HADD2.F32 R47, -RZ, R47.H0_H0 ;  /* 0x2000002fff2f8230 */ /* 0x000fe20000004100 */
[----:B------:R-:W-:Y:S01]  /*6540*/  @!P0 SHF.R.U64 R43, R66, 0x10, R67 ;  /* 0x00000010422b8819 */ /* 0x000fe20000001243 */
[----:B------:R-:W-:Y:S01]  /*6550*/  @!P0 HADD2.F32 R40, -RZ, R41.H0_H0 ;  /* 0x20000029ff288230 */ /* 0x000fe20000004100 */
[----:B------:R-:W-:Y:S01]  /*6560*/  @!P0 MOV R45, R51 ;  /* 0x00000033002d8202 */ /* 0x000fe20000000f00 */
[----:B------:R-:W-:Y:S01]  /*6570*/  @!P0 HADD2.F32 R36, -RZ, R31.H0_H0 ;  /* 0x2000001fff248230 */ /* 0x000fe20000004100 */
[----:B-1----:R-:W-:Y:S01]  /*6580*/  @!P0 MOV R21, R25 ;  /* 0x0000001900158202 */ /* 0x002fe20000000f00 */
[----:B------:R-:W-:Y:S01]  /*6590*/  @!P0 HADD2.F32 R43, -RZ, R43.H0_H0 ;  /* 0x2000002bff2b8230 */ /* 0x000fe20000004100 */
[----:B------:R-:W-:Y:S01]  /*65a0*/  @!P0 MOV R23, R24 ;  /* 0x0000001800178202 */ /* 0x000fe20000000f00 */
[----:B------:R-:W-:Y:S01]  /*65b0*/  @!P0 HADD2.F32 R37, -RZ, R31.H1_H1 ;  /* 0x3000001fff258230 */ /* 0x000fe20000004100 */
[-C--:B------:R-:W-:Y:S01]  /*65c0*/  @!P0 FMUL.FTZ R46, R36, R29.reuse ;  /* 0x0000001d242e8220 */ /* 0x080fe20000410000 */
[----:B------:R-:W-:Y:S02]  /*65d0*/  @!P0 HADD2.F32 R30, -RZ, R21.H0_H0 ;  /* 0x20000015ff1e8230 */ /* 0x000fe40000004100 */
[----:B------:R-:W-:Y:S02]  /*65e0*/  @!P0 HADD2.F32 R31, -RZ, R33.H0_H0 ;  /* 0x20000021ff1f8230 */ /* 0x000fe40000004100 */
[----:B------:R-:W-:Y:S01]  /*65f0*/  @!P0 HADD2.F32 R28, -RZ, R28.H0_H0 ;  /* 0x2000001cff1c8230 */ /* 0x000fe20000004100 */
[----:B------:R-:W-:Y:S01]  /*6600*/  @!P0 FMUL.FTZ R3, R30, R29 ;  /* 0x0000001d1e038220 */ /* 0x000fe20000410000 */
[----:B------:R-:W-:Y:S01]  /*6610*/  @!P0 HADD2.F32 R29, -RZ, R21.H1_H1 ;  /* 0x30000015ff1d8230 */ /* 0x000fe20000004100 */
[----:B------:R-:W-:Y:S01]  /*6620*/  @!P0 FMUL.FTZ R54, R31, R18 ;  /* 0x000000121f368220 */ /* 0x000fe20000410000 */
[--C-:B------:R-:W-:Y:S01]  /*6630*/  @!P0 HADD2.F32 R21, -RZ, R23.reuse.H0_H0 ;  /* 0x20000017ff158230 */ /* 0x100fe20000004100 */
[-C--:B------:R-:W-:Y:S01]  /*6640*/  @!P0 FMUL.FTZ R55, R37, R28.reuse ;  /* 0x0000001c25378220 */ /* 0x080fe20000410000 */
[----:B------:R-:W-:Y:S01]  /*6650*/  @!P0 HADD2.F32 R23, -RZ, R23.H1_H1 ;  /* 0x30000017ff178230 */ /* 0x000fe20000004100 */
[----:B------:R-:W-:Y:S01]  /*6660*/  @!P0 FMUL.FTZ R4, R29, R28 ;  /* 0x0000001c1d048220 */ /* 0x000fe20000410000 */
[----:B------:R-:W-:Y:S01]  /*6670*/  @!P0 HADD2.F32 R28, -RZ, R20.H0_H0 ;  /* 0x20000014ff1c8230 */ /* 0x000fe20000004100 */
[C---:B------:R-:W-:Y:S01]  /*6680*/  @!P0 FMUL.FTZ R0, R21.reuse, R18 ;  /* 0x0000001215008220 */ /* 0x040fe20000410000 */
[----:B------:R-:W-:Y:S01]  /*6690*/  @!P0 MOV R18, R26 ;  /* 0x0000001a00128202 */ /* 0x000fe20000000f00 */
[----:B------:R-:W-:Y:S01]  /*66a0*/  @!P0 FFMA.FTZ R54, R21, R32, -R54 ;  /* 0x0000002015368223 */ /* 0x000fe20000010836 */
[----:B------:R-:W-:Y:S01]  /*66b0*/  @!P0 HADD2.F32 R21, -RZ, R13.H1_H1 ;  /* 0x3000000dff158230 */ /* 0x000fe20000004100 */
[----:B------:R-:W-:Y:S01]  /*66c0*/  @!P0 FMUL.FTZ R2, R23, R28 ;  /* 0x0000001c17028220 */ /* 0x000fe20000410000 */
[----:B------:R-:W-:Y:S01]  /*66d0*/  @!P0 HADD2.F32 R33, -RZ, R33.H1_H1 ;  /* 0x30000021ff218230 */ /* 0x000fe20000004100 */
[----:B------:R-:W-:Y:S01]  /*66e0*/  @!P0 FFMA.FTZ R0, R31, R32, R0 ;  /* 0x000000201f008223 */ /* 0x000fe20000010000 */
[----:B------:R-:W-:Y:S01]  /*66f0*/  @!P0 HADD2.F32 R20, -RZ, R18.H0_H0 ;  /* 0x20000012ff148230 */ /* 0x000fe20000004100 */
[-C--:B------:R-:W-:Y:S01]  /*6700*/  @!P0 FMUL.FTZ R58, R40, R21.reuse ;  /* 0x00000015283a8220 */ /* 0x080fe20000410000 */
[--C-:B------:R-:W-:Y:S01]  /*6710*/  @!P0 HADD2.F32 R42, -RZ, R45.reuse.H0_H0 ;  /* 0x2000002dff2a8230 */ /* 0x100fe20000004100 */
[----:B------:R-:W-:Y:S01]  /*6720*/  @!P0 FMUL.FTZ R59, R33, R28 ;  /* 0x0000001c213b8220 */ /* 0x000fe20000410000 */
[----:B------:R-:W-:Y:S01]  /*6730*/  @!P0 HADD2.F32 R45, -RZ, R45.H1_H1 ;  /* 0x3000002dff2d8230 */ /* 0x000fe20000004100 */
[C---:B------:R-:W-:Y:S01]  /*6740*/  @!P0 FMUL.FTZ R5, R20.reuse, R21 ;  /* 0x0000001514058220 */ /* 0x040fe20000410000 */
[----:B------:R-:W-:Y:S01]  /*6750*/  @!P0 MOV R21, R27 ;  /* 0x0000001b00158202 */ /* 0x000fe20000000f00 */
[----:B------:R-:W-:Y:S01]  /*6760*/  @!P0 FFMA.FTZ R58, R20, R39, -R58 ;  /* 0x00000027143a8223 */ /* 0x000fe2000001083a */
[----:B------:R-:W-:Y:S01]  /*6770*/  @!P0 HADD2.F32 R20, -RZ, R13.H0_H0 ;  /* 0x2000000dff148230 */ /* 0x000fe20000004100 */
[-C--:B------:R-:W-:Y:S01]  /*6780*/  @!P0 FFMA.FTZ R59, R23, R34.reuse, -R59 ;  /* 0x00000022173b8223 */ /* 0x080fe2000001083b */
[----:B------:R-:W-:Y:S01]  /*6790*/  @!P0 HADD2.F32 R13, -RZ, R19.H0_H0 ;  /* 0x20000013ff0d8230 */ /* 0x000fe20000004100 */
[----:B------:R-:W-:Y:S01]  /*67a0*/  @!P0 FFMA.FTZ R2, R33, R34, R2 ;  /* 0x0000002221028223 */ /* 0x000fe20000010002 */
[----:B------:R-:W-:Y:S01]  /*67b0*/  @!P0 HADD2.F32 R19, -RZ, R22.H0_H0 ;  /* 0x20000016ff138230 */ /* 0x000fe20000004100 */
[----:B------:R-:W-:Y:S01]  /*67c0*/  @!P0 FMUL.FTZ R61, R42, R20 ;  /* 0x000000142a3d8220 */ /* 0x000fe20000410000 */
[----:B------:R-:W-:Y:S01]  /*67d0*/  @!P0 HADD2.F32 R41, -RZ, R41.H1_H1 ;  /* 0x30000029ff298230 */ /* 0x000fe20000004100 */
[----:B------:R-:W-:Y:S01]  /*67e0*/  @!P0 FMUL.FTZ R60, R45, R13 ;  /* 0x0000000d2d3c8220 */ /* 0x000fe20000410000 */
[----:B------:R-:W-:Y:S01]  /*67f0*/  @!P0 HADD2.F32 R22, -RZ, R18.H1_H1 ;  /* 0x30000012ff168230 */ /* 0x000fe20000004100 */
[----:B------:R-:W-:Y:S01]  /*6800*/  @!P0 FFMA.FTZ R46, R30, R35, -R46 ;  /* 0x000000231e2e8223 */ /* 0x000fe2000001082e */
[--C-:B------:R-:W-:Y:S01]  /*6810*/  @!P0 HADD2.F32 R23, -RZ, R21.reuse.H0_H0 ;  /* 0x20000015ff178230 */ /* 0x100fe20000004100 */
[----:B------:R-:W-:Y:S01]  /*6820*/  @!P0 FMUL.FTZ R68, R41, R19 ;  /* 0x0000001329448220 */ /* 0x000fe20000410000 */
[----:B------:R-:W-:Y:S01]  /*6830*/  @!P0 F2FP.PACK_AB R59, R59, R54 ;  /* 0x000000363b3b823e */ /* 0x000fe200000000ff */
[----:B------:R-:W-:Y:S01]  /*6840*/  @!P0 FFMA.FTZ R55, R29, R38, -R55 ;  /* 0x000000261d378223 */ /* 0x000fe20000010837 */
[----:B------:R-:W-:Y:S01]  /*6850*/  @!P0 HADD2.F32 R18, -RZ, R21.H1_H1 ;  /* 0x30000015ff128230 */ /* 0x000fe20000004100 */
[----:B------:R-:W-:Y:S02]  /*6860*/  @!P0 FFMA.FTZ R61, R23, R44, -R61 ;  /* 0x0000002c173d8223 */ /* 0x000fe4000001083d */
[----:B------:R-:W-:Y:S01]  /*6870*/  @!P0 FFMA.FTZ R68, R22, R43, -R68 ;  /* 0x0000002b16448223 */ /* 0x000fe20000010844 */
[----:B------:R-:W-:Y:S01]  /*6880*/  @!P0 F2FP.PACK_AB R46, R55, R46 ;  /* 0x0000002e372e823e */ /* 0x000fe200000000ff */
[----:B------:R-:W-:Y:S02]  /*6890*/  @!P0 FFMA.FTZ R60, R18, R47, -R60 ;  /* 0x0000002f123c8223 */ /* 0x000fe4000001083c */
[----:B------:R-:W-:Y:S01]  /*68a0*/  @!P0 FFMA.FTZ R3, R36, R35, R3 ;  /* 0x0000002324038223 */ /* 0x000fe20000010003 */
[----:B------:R-:W-:Y:S01]  /*68b0*/  @!P0 F2FP.PACK_AB R55, R68, R58 ;  /* 0x0000003a4437823e */ /* 0x000fe200000000ff */
[----:B------:R-:W-:Y:S01]  /*68c0*/  @!P0 FMUL.FTZ R6, R22, R19 ;  /* 0x0000001316068220 */ /* 0x000fe20000410000 */
[----:B------:R-:W-:Y:S01]  /*68d0*/  @!P0 F2FP.PACK_AB R60, R60, R61 ;  /* 0x0000003d3c3c823e */ /* 0x000fe200000000ff */
[----:B------:R-:W-:Y:S01]  /*68e0*/  @!P0 FFMA.FTZ R4, R37, R38, R4 ;  /* 0x0000002625048223 */ /* 0x000fe20000010004 */
[----:B------:R-:W-:Y:S01]  /*68f0*/  @!P0 MOV R25, R46 ;  /* 0x0000002e00198202 */ /* 0x000fe20000000f00 */
[----:B------:R-:W-:Y:S01]  /*6900*/  @!P0 FMUL.FTZ R7, R23, R20 ;  /* 0x0000001417078220 */ /* 0x000fe20000410000 */
[----:B------:R-:W-:Y:S01]  /*6910*/  @!P0 MOV R26, R55 ;  /* 0x00000037001a8202 */ /* 0x000fe20000000f00 */
[----:B------:R-:W-:Y:S01]  /*6920*/  @!P0 FFMA.FTZ R5, R40, R39, R5 ;  /* 0x0000002728058223 */ /* 0x000fe20000010005 */
[----:B------:R-:W-:Y:S01]  /*6930*/  @!P0 MOV R27, R60 ;  /* 0x0000003c001b8202 */ /* 0x000fe20000000f00 */
[----:B------:R-:W-:Y:S01]  /*6940*/  @!P0 FMUL.FTZ R8, R18, R13 ;  /* 0x0000000d12088220 */ /* 0x000fe20000410000 */
[----:B------:R-:W-:Y:S01]  /*6950*/  @!P0 F2FP.PACK_AB R46, R2, R0 ;  /* 0x00000000022e823e */ /* 0x000fe200000000ff */
[----:B------:R-:W-:Y:S01]  /*6960*/  @!P0 FFMA.FTZ R6, R41, R43, R6 ;  /* 0x0000002b29068223 */ /* 0x000fe20000010006 */
[----:B------:R-:W-:Y:S01]  /*6970*/  @!P0 F2FP.PACK_AB R55, R4, R3 ;  /* 0x000000030437823e */ /* 0x000fe200000000ff */
[----:B------:R-:W-:Y:S02]  /*6980*/  @!P0 FFMA.FTZ R7, R42, R44, R7 ;  /* 0x0000002c2a078223 */ /* 0x000fe40000010007 */
[----:B------:R-:W-:Y:S01]  /*6990*/  @!P0 IMAD.MOV.U32 R24, RZ, RZ, R59 ;  /* 0x000000ffff188224 */ /* 0x000fe200078e003b */
[----:B------:R-:W-:Y:S01]  /*69a0*/  @!P0 F2FP.PACK_AB R54, R6, R5 ;  /* 0x000000050636823e */ /* 0x000fe200000000ff */
[----:B------:R-:W-:Y:S01]  /*69b0*/  @!P0 FFMA.FTZ R8, R45, R47, R8 ;  /* 0x0000002f2d088223 */ /* 0x000fe20000010008 */
[----:B------:R-:W-:Y:S01]  /*69c0*/  @!P0 MOV R49, R55 ;  /* 0x0000003700318202 */ /* 0x000fe20000000f00 */
[----:B------:R-:W-:Y:S01]  /*69d0*/  @!P0 IMAD.MOV.U32 R48, RZ, RZ, R46 ;  /* 0x000000ffff308224 */ /* 0x000fe200078e002e */
[----:B------:R1:W-:Y:S01]  /*69e0*/  STG.E.128 [R52.64], R24 ;  /* 0x0000001834007986 */ /* 0x0003e2000c101d1a */
[----:B------:R-:W-:Y:S02]  /*69f0*/  @!P0 MOV R50, R54 ;  /* 0x0000003600328202 */ /* 0x000fe40000000f00 */
[----:B------:R-:W-:Y:S04]  /*6a00*/  @!P0 F2FP.PACK_AB R59, R8, R7 ;  /* 0x00000007083b823e */ /* 0x000fe800000000ff */
[----:B------:R-:W-:Y:S02]  /*6a10*/  @!P0 MOV R51, R59 ;  /* 0x0000003b00338202 */ /* 0x000fe40000000f00 */
[----:B------:R-:W-:Y:S11]  /*6a20*/  ISETP.GE.AND P0, PT, R116, c[0x0][0x1d4], PT ;  /* 0x0000750074007a0c */ /* 0x000ff60003f06270 */
[----:B------:R-:W-:Y:S02]  /*6a30*/  @!UPT UIADD3 URZ, URZ, URZ, URZ ;  /* 0x0000003f3f3ff290 */ /* 0x000fe4000fffe03f */
[----:B------:R-:W-:-:S05]  /*6a40*/  @P0 BRA `(.L_x_1405) ;  /* 0x0000031000000947 */ /* 0x000fca0003800000 */
[----:B------:R-:W-:Y:S04]  /*6a50*/  IADD3 R57, P1, P0, R134, R57, R116 ;  /* 0x0000003986397210 */ /* 0x000fe8000783e074 */
[----:B------:R-:W-:Y:S02]  /*6a60*/  IADD3.X R56, R97, R56, R104, P1, P0 ;  /* 0x0000003861387210 */ /* 0x000fe40000fe0468 */
[C---:B------:R-:W-:Y:S04]  /*6a70*/  LEA R2, P0, R57.reuse, c[0x0][0x1c8], 0x1 ;  /* 0x0000720039027a11 */ /* 0x040fe800078008ff */
[----:B------:R-:W-:Y:S05]  /*6a80*/  LEA.HI.X R3, R57, c[0x0][0x1cc], R56, 0x1, P0 ;  /* 0x0000730039037a11 */ /* 0x000fea00000f0c38 */
[----:B------:R2:W-:Y:S01]  /*6a90*/  STG.E.128 [R2.64], R48 ;  /* 0x0000003002007986 */ /* 0x0005e2000c101d1a */
[----:B------:R-:W-:-:S05]  /*6aa0*/  BRA `(.L_x_1405) ;  /* 0x000002b000007947 */ /* 0x000fca0003800000 */
.L_x_1391:
[----:B------:R-:W-:Y:S01]  /*6ab0*/  UIMAD UR5, UR6, -0x30, UR4 ;  /* 0xffffffd0060578a4 */ /* 0x000fe2000f8e0204 */
[----:B------:R-:W-:Y:S03]  /*6ac0*/  BSSY B0, `(.L_x_1422) ;  /* 0x0000016000007945 */ /* 0x000fe60003800000 */
[----:B------:R-:W-:Y:S04]  /*6ad0*/  UISETP.LT.AND UP0, UPT, UR5, 0x30, UPT ;  /* 0x000000300500788c */ /* 0x000fe8000bf01270 */
[----:B------:R-:W-:Y:S06]  /*6ae0*/  USEL UR46, UR5, 0x30, UP0 ;  /* 0x00000030052e7887 */ /* 0x000fec0008000000 */
[----:B------:R-:W-:Y:S11]  /*6af0*/  ISETP.GE.AND P0, PT, R125, UR46, PT ;  /* 0x0000002e7d007c0c */ /* 0x000ff6000bf06270 */
        /* <DEDUP_REMOVED lines=18> */
.L_x_1423:
[----:B------:R-:W-:Y:S05]  /*6c20*/  BSYNC B0 ;  /* 0x0000000000007941 */ /* 0x000fea0003800000 */
.L_x_1422:
[----:B------:R-:W-:Y:S11]  /*6c30*/  ISETP.GE.AND P0, PT, R121, UR46, PT ;  /* 0x0000002e79007c0c */ /* 0x000ff6000bf06270 */
        /* <DEDUP_REMOVED lines=18> */
.L_x_1405:
[----:B------:R-:W-:Y:S05]  /*6d60*/  BSYNC B2 ;  /* 0x0000000000027941 */ /* 0x000fea0003800000 */
.L_x_1390:
[----:B------:R-:W-:Y:S01]  /*6d70*/  UIMAD.WIDE.U32 UR44, UR6, 0x30, URZ ;  /* 0x00000030062c78a5 */ /* 0x000fe2000f8e003f */
[----:B--2---:R-:W-:Y:S01]  /*6d80*/  IADD3 R2, -R125, UR46, RZ ;  /* 0x0000002e7d027c10 */ /* 0x004fe2000fffe1ff */
[----:B------:R-:W-:Y:S01]  /*6d90*/  UIMAD UR5, UR34, 0x30, URZ ;  /* 0x00000030220578a4 */ /* 0x000fe2000f8e023f */
[----:B------:R-:W-:Y:S01]  /*6da0*/  ISETP.NE.AND P3, PT, R127, RZ, PT ;  /* 0x000000ff7f00720c */ /* 0x000fe20003f65270 */
[----:B------:R-:W-:Y:S02]  /*6db0*/  BSSY B0, `(.L_x_1424) ;  /* 0x0000041000007945 */ /* 0x000fe40003800000 */
[----:B------:R-:W-:Y:S01]  /*6dc0*/  UIADD3 UR5, UR45, UR5, URZ ;  /* 0x000000052d057290 */ /* 0x000fe2000fffe03f */
[----:B------:R-:W-:Y:S05]  /*6dd0*/  IADD3 R3, P0, R95, UR44, RZ ;  /* 0x0000002c5f037c10 */ /* 0x000fea000ff1e0ff */
[----:B------:R-:W-:Y:S02]  /*6de0*/  IADD3.X R0, R94, UR5, RZ, P0, !PT ;  /* 0x000000055e007c10 */ /* 0x000fe400087fe4ff */
[C---:B------:R-:W-:Y:S11]  /*6df0*/  ISETP.GE.AND P0, PT, R2.reuse, 0x21, PT ;  /* 0x000000210200780c */ /* 0x040ff60003f06270 */
[----:B------:R-:W-:Y:S02]  /*6e00*/  @!UPT UIADD3 URZ, URZ, URZ, URZ ;  /* 0x0000003f3f3ff290 */ /* 0x000fe4000fffe03f */
[----:B-1----:R-:W-:Y:S05]  /*6e10*/  @P0 IADD3 R5, P1, R3, 0x20, RZ ;  /* 0x0000002003050810 */ /* 0x002fea0007f3e0ff */
[----:B------:R-:W-:Y:S01]  /*6e20*/  @P0 IMAD.X R4, RZ, RZ, R0, P1 ;  /* 0x000000ffff040224 */ /* 0x000fe200008e0600 */
[----:B------:R-:W-:Y:S03]  /*6e30*/  ISETP.GE.AND P1, PT, R2, 0x1, PT ;  /* 0x000000010200780c */ /* 0x000fe60003f26270 */
[----:B------:R-:W-:Y:S04]  /*6e40*/  @P0 IMAD R4, R4, c[0x0][0x258], RZ ;  /* 0x0000960004040a24 */ /* 0x000fe800078e02ff */
[----:B------:R-:W-:Y:S06]  /*6e50*/  @P0 IMAD R4, R5, c[0x0][0x25c], R4 ;  /* 0x0000970005040a24 */ /* 0x000fec00078e0204 */
[----:B------:R-:W-:Y:S02]  /*6e60*/  @P1 IMAD.MOV.U32 R90, RZ, RZ, R130 ;  /* 0x000000ffff5a1224 */ /* 0x000fe400078e0082 */
[----:B------:R-:W-:Y:S02]  /*6e70*/  @P1 IMAD R0, R0, c[0x0][0x258], RZ ;  /* 0x0000960000001a24 */ /* 0x000fe400078e02ff */
[C---:B------:R-:W-:Y:S04]  /*6e80*/  @P1 IMAD.WIDE.U32 R6, R3.reuse, c[0x0][0x258], R90 ;  /* 0x0000960003061a25 */ /* 0x040fe800078e005a */
[----:B------:R-:W-:Y:S01]  /*6e90*/  @P1 IMAD R0, R3, c[0x0][0x25c], R0 ;  /* 0x0000970003001a24 */ /* 0x000fe200078e0200 */
[C---:B------:R-:W-:Y:S01]  /*6ea0*/  @P1 LEA R18, P2, R6.reuse, c[0x0][0x250], 0x1 ;  /* 0x0000940006121a11 */ /* 0x040fe200078408ff */
[----:B------:R-:W-:Y:S02]  /*6eb0*/  @P0 IMAD.MOV.U32 R90, RZ, RZ, R130 ;  /* 0x000000ffff5a0224 */ /* 0x000fe400078e0082 */
[----:B------:R-:W-:Y:S02]  /*6ec0*/  @P1 IMAD.IADD R0, R7, 0x1, R0 ;  /* 0x0000000107001824 */ /* 0x000fe400078e0200 */
[----:B------:R-:W-:Y:S03]  /*6ed0*/  @P0 IMAD.WIDE.U32 R2, R5, c[0x0][0x258], R90 ;  /* 0x0000960005020a25 */ /* 0x000fe600078e005a */
[----:B------:R-:W-:Y:S01]  /*6ee0*/  @P1 LEA.HI.X R19, R6, c[0x0][0x254], R0, 0x1, P2 ;  /* 0x0000950006131a11 */ /* 0x000fe200010f0c00 */
[----:B------:R-:W-:Y:S01]  /*6ef0*/  @P0 IMAD.IADD R4, R3, 0x1, R4 ;  /* 0x0000000103040824 */ /* 0x000fe200078e0204 */
        /* <DEDUP_REMOVED lines=12> */
[----:B------:R1:W-:Y:S01]  /*6fc0*/  @P0 LDGSTS.E.BYPASS.LTC128B.128 [R124+0x9880], [R6.64+0x180], !P4 ;  /* 0x09880180067c0fae */ /* 0x0003e2000e101d5a */
[----:B------:R-:W-:Y:S03]  /*6fd0*/  IADD3 R2, P0, R89, UR44, RZ ;  /* 0x0000002c59027c10 */ /* 0x000fe6000ff1e0ff */
[----:B------:R-:W0:Y:S01]  /*6fe0*/  LDGDEPBAR ;  /* 0x00000000000079af */ /* 0x000e220000000000 */
[----:B------:R-:W-:Y:S02]  /*6ff0*/  IADD3.X R0, R88, UR5, RZ, P0, !PT ;  /* 0x0000000558007c10 */ /* 0x000fe400087fe4ff */
[----:B------:R-:W-:Y:S01]  /*7000*/  ISETP.LT.AND P0, PT, R125, UR46, PT ;  /* 0x0000002e7d007c0c */ /* 0x000fe2000bf01270 */
[----:B------:R-:W-:Y:S04]  /*7010*/  DEPBAR.LE SB0, 0x0 ;  /* 0x000080000000791a */ /* 0x000fe80000000000 */
[----:B------:R-:W-:Y:S08]  /*7020*/  BAR.SYNC.DEFER_BLOCKING 0x0 ;  /* 0x0000000000007b1d */ /* 0x000ff00000010000 */
[----:B------:R-:W-:-:S05]  /*7030*/  @!P0 BRA `(.L_x_1425) ;  /* 0x0000018000008947 */ /* 0x000fca0003800000 */
[----:B-1----:R-:W-:Y:S02]  /*7040*/  IMAD.MOV.U32 R4, RZ, RZ, R128 ;  /* 0x000000ffff047224 */ /* 0x002fe400078e0080 */
[----:B------:R-:W-:Y:S02]  /*7050*/  IMAD.MOV.U32 R5, RZ, RZ, R87 ;  /* 0x000000ffff057224 */ /* 0x000fe400078e0057 */
        /* <DEDUP_REMOVED lines=22> */
.L_x_1425:
[----:B-1----:R-:W-:Y:S05]  /*71c0*/  BSYNC B0 ;  /* 0x0000000000007941 */ /* 0x002fea0003800000 */
.L_x_1424:
[----:B------:R-:W-:Y:S01]  /*71d0*/  ISETP.GE.AND P0, PT, R121, UR46, PT ;  /* 0x0000002e79007c0c */ /* 0x000fe2000bf06270 */
[----:B------:R-:W-:Y:S01]  /*71e0*/  @!UPT UIADD3 URZ, URZ, URZ, URZ ;  /* 0x0000003f3f3ff290 */ /* 0x000fe2000fffe03f */
[----:B------:R-:W-:Y:S11]  /*71f0*/  BSSY B0, `(.L_x_1426) ;  /* 0x000001c000007945 */ /* 0x000ff60003800000 */
[----:B------:R-:W-:-:S05]  /*7200*/  @P0 BRA `(.L_x_1427) ;  /* 0x000001a000000947 */ /* 0x000fca0003800000 */
[----:B------:R-:W-:Y:S01]  /*7210*/  IADD3 R2, P0, R2, 0x20, RZ ;  /* 0x0000002002027810 */ /* 0x000fe20007f1e0ff */
[----:B------:R-:W-:Y:S02]  /*7220*/  IMAD.MOV.U32 R4, RZ, RZ, R128 ;  /* 0x000000ffff047224 */ /* 0x000fe400078e0080 */
[----:B------:R-:W-:Y:S02]  /*7230*/  IMAD.MOV.U32 R5, RZ, RZ, R87 ;  /* 0x000000ffff057224 */ /* 0x000fe400078e0057 */
[----:B------:R-:W-:Y:S02]  /*7240*/  IMAD.X R3, RZ, RZ, R0, P0 ;  /* 0x000000ffff037224 */ /* 0x000fe400000e0600 */
[----:B------:R-:W-:Y:S04]  /*7250*/  IMAD.WIDE.U32 R4, R2, c[0x0][0x208], R4 ;  /* 0x0000820002047a25 */ /* 0x000fe800078e0004 */
[----:B------:R-:W-:Y:S01]  /*7260*/  IMAD R3, R3, c[0x0][0x208], RZ ;  /* 0x0000820003037a24 */ /* 0x000fe200078e02ff */
[----:B------:R-:W-:Y:S03]  /*7270*/  LEA R18, P0, R4, c[0x0][0x1f8], 0x1 ;  /* 0x00007e0004127a11 */ /* 0x000fe600078008ff */
        /* <DEDUP_REMOVED lines=19> */
.L_x_1427:
[----:B------:R-:W-:Y:S05]  /*73b0*/  BSYNC B0 ;  /* 0x0000000000007941 */ /* 0x000fea0003800000 */
.L_x_1426:
[----:B------:R-:W-:Y:S06]  /*73c0*/  UISETP.GT.AND UP0, UPT, UR6, UR7, UPT ;  /* 0x000000070600728c */ /* 0x000fec000bf04270 */
[----:B------:R-:W-:Y:S11]  /*73d0*/  PLOP3.LUT P0, PT, PT, PT, UP0, 0x80, 0x0 ;  /* 0x000000000000781c */ /* 0x000ff60003f0f008 */
[----:B------:R-:W-:Y:S02]  /*73e0*/  @!UPT UIADD3 URZ, URZ, URZ, URZ ;  /* 0x0000003f3f3ff290 */ /* 0x000fe4000fffe03f */
[----:B------:R-:W-:-:S05]  /*73f0*/  @!P0 BRA `(.L_x_1428) ;  /* 0x000001b000008947 */ /* 0x000fca0003800000 */
[----:B------:R-:W-:Y:S01]  /*7400*/  UIADD3 UR35, UR6, -0x1, URZ ;  /* 0xffffffff06237890 */ /* 0x000fe2000fffe03f */
[----:B------:R-:W-:Y:S01]  /*7410*/  ISETP.GE.AND P1, PT, R118, 0x1, PT ;  /* 0x000000017600780c */ /* 0x000fe20003f26270 */
[----:B------:R-:W-:Y:S02]  /*7420*/  IMAD.MOV.U32 R2, RZ, RZ, R132 ;  /* 0x000000ffff027224 */ /* 0x000fe400078e0084 */
[----:B------:R-:W-:Y:S01]  /*7430*/  USHF.R.S32.HI UR34, URZ, 0x1f, UR35 ;  /* 0x0000001f3f227899 */ /* 0x000fe20008011423 */
[----:B------:R-:W-:Y:S01]  /*7440*/  IMAD.MOV.U32 R3, RZ, RZ, R149 ;  /* 0x000000ffff037224 */ /* 0x000fe200078e0095 */
[----:B------:R-:W-:Y:S03]  /*7450*/  UIMAD UR5, UR31, UR35, URZ ;  /* 0x000000231f0572a4 */ /* 0x000fe6000f8e023f */
[----:B------:R-:W-:Y:S01]  /*7460*/  IMAD.WIDE.U32 R2, R86, UR35, R2 ;  /* 0x0000002356027c25 */ /* 0x000fe2000f8e0002 */
[----:B------:R-:W-:Y:S04]  /*7470*/  UIMAD UR5, UR34, UR28, UR5 ;  /* 0x0000001c220572a4 */ /* 0x000fe8000f8e0205 */
[C---:B-1----:R-:W-:Y:S02]  /*7480*/  @P1 LEA R4, P0, R2.reuse, c[0x0][0x220], 0x1 ;  /* 0x0000880002041a11 */ /* 0x042fe400078008ff */
[----:B------:R-:W-:Y:S04]  /*7490*/  IADD3 R0, R3, UR5, RZ ;  /* 0x0000000503007c10 */ /* 0x000fe8000fffe0ff */
[----:B------:R-:W-:Y:S02]  /*74a0*/  @P1 LEA.HI.X R5, R2, c[0x0][0x224], R0, 0x1, P0 ;  /* 0x0000890002051a11 */ /* 0x000fe400000f0c00 */
[----:B------:R-:W-:Y:S03]  /*74b0*/  ISETP.GE.AND P0, PT, R118, 0x21, PT ;  /* 0x000000217600780c */ /* 0x000fe60003f06270 */
[----:B------:R-:W-:Y:S01]  /*74c0*/  @!PT LDS RZ, [RZ] ;  /* 0x00000000fffff984 */ /* 0x000fe20000000800 */
[----:B------:R-:W-:Y:S01]  /*74d0*/  @!PT LDS RZ, [RZ] ;  /* 0x00000000fffff984 */ /* 0x000fe20000000800 */
[----:B------:R-:W-:Y:S01]  /*74e0*/  @!PT LDS RZ, [RZ] ;  /* 0x00000000fffff984 */ /* 0x000fe20000000800 */
[----:B------:R1:W-:Y:S04]  /*74f0*/  @P1 LDGSTS.E.BYPASS.LTC128B.128 [R124+0xa080], [R4.64], !P3 ;  /* 0x0a080000047c1fae */ /* 0x0003e8000d901d5a */
[----:B------:R1:W-:Y:S04]  /*7500*/  @P1 LDGSTS.E.BYPASS.LTC128B.128 [R124+0xb880], [R4.64+0x80], !P6 ;  /* 0x0b880080047c1fae */ /* 0x0003e8000f101d5a */
[----:B------:R1:W-:Y:S02]  /*7510*/  @P1 LDGSTS.E.BYPASS.LTC128B.128 [R124+0xd080], [R4.64+0x100], !P5 ;  /* 0x0d080100047c1fae */ /* 0x0003e4000e901d5a */
[----:B------:R-:W-:Y:S02]  /*7520*/  @P0 IADD3 R2, P2, R2, UR33, RZ ;  /* 0x0000002102020c10 */ /* 0x000fe4000ff5e0ff */
[----:B------:R1:W-:Y:S02]  /*7530*/  @P1 LDGSTS.E.BYPASS.LTC128B.128 [R124+0xe880], [R4.64+0x180], !P4 ;  /* 0x0e880180047c1fae */ /* 0x0003e4000e101d5a */
[----:B------:R-:W-:Y:S02]  /*7540*/  @P0 IADD3.X R3, R0, UR32, RZ, P2, !PT ;  /* 0x0000002000030c10 */ /* 0x000fe400097fe4ff */
[C---:B------:R-:W-:Y:S04]  /*7550*/  @P0 LEA R6, P2, R2.reuse, c[0x0][0x220], 0x1 ;  /* 0x0000880002060a11 */ /* 0x040fe800078408ff */
[----:B------:R-:W-:Y:S05]  /*7560*/  @P0 LEA.HI.X R7, R2, c[0x0][0x224], R3, 0x1, P2 ;  /* 0x0000890002070a11 */ /* 0x000fea00010f0c03 */
[----:B------:R1:W-:Y:S04]  /*7570*/  @P0 LDGSTS.E.BYPASS.LTC128B.128 [R124+0xb080], [R6.64], !P3 ;  /* 0x0b080000067c0fae */ /* 0x0003e8000d901d5a */
[----:B------:R1:W-:Y:S04]  /*7580*/  @P0 LDGSTS.E.BYPASS.LTC128B.128 [R124+0xc880], [R6.64+0x80], !P6 ;  /* 0x0c880080067c0fae */ /* 0x0003e8000f101d5a */
[----:B------:R1:W-:Y:S04]  /*7590*/  @P0 LDGSTS.E.BYPASS.LTC128B.128 [R124+0xe080], [R6.64+0x100], !P5 ;  /* 0x0e080100067c0fae */ /* 0x0003e8000e901d5a */
[----:B------:R1:W-:Y:S02]  /*75a0*/  @P0 LDGSTS.E.BYPASS.LTC128B.128 [R124+0xf880], [R6.64+0x180], !P4 ;  /* 0x0f880180067c0fae */ /* 0x0003e4000e101d5a */
.L_x_1428:
[----:B------:R-:W0:Y:S01]  /*75b0*/  LDGDEPBAR ;  /* 0x00000000000079af */ /* 0x000e220000000000 */
[----:B------:R-:W-:Y:S01]  /*75c0*/  UIADD3 UR6, UR6, -0x1, URZ ;  /* 0xffffffff06067890 */ /* 0x000fe2000fffe03f */
[----:B------:R-:W-:Y:S11]  /*75d0*/  PLOP3.LUT P0, PT, PT, PT, UP0, 0x80, 0x0 ;  /* 0x000000000000781c */ /* 0x000ff60003f0f008 */
[----:B------:R-:W-:Y:S02]  /*75e0*/  @!UPT UIADD3 URZ, URZ, URZ, URZ ;  /* 0x0000003f3f3ff290 */ /* 0x000fe4000fffe03f */
[----:B------:R-:W-:-:S05]  /*75f0*/  @P0 BRA `(.L_x_1429) ;  /* 0xffffa7f000000947 */ /* 0x000fca000383ffff */
[----:B------:R-:W-:Y:S06]  /*7600*/  BAR.SYNC.DEFER_BLOCKING 0x0 ;  /* 0x0000000000007b1d */ /* 0x000fec0000010000 */
.L_x_1389:
[----:B-1----:R-:W-:Y:S01]  /*7610*/  UIADD3 UR6, UR18, 0x7f, URZ ;  /* 0x0000007f12067890 */ /* 0x002fe2000fffe03f */
[----:B------:R-:W-:Y:S01]  /*7620*/  PLOP3.LUT P2, PT, PT, PT, PT, 0x80, 0x0 ;  /* 0x000000000000781c */ /* 0x000fe20003f4f070 */
[----:B------:R-:W-:Y:S01]  /*7630*/  ULDC.64 UR4, c[0x0][0x2c8] ;  /* 0x0000b20000047ab9 */ /* 0x000fe20000000a00 */
[----:B------:R-:W-:Y:S01]  /*7640*/  IMAD.MOV.U32 R3, RZ, RZ, RZ ;  /* 0x000000ffff037224 */ /* 0x000fe200078e00ff */
[----:B------:R-:W-:Y:S01]  /*7650*/  UIMAD.WIDE.U32 UR8, UR6, UR4, URZ ;  /* 0x00000004060872a5 */ /* 0x000fe2000f8e003f */
[----:B------:R-:W-:Y:S01]  /*7660*/  IMAD.MOV.U32 R130, RZ, RZ, RZ ;  /* 0x000000ffff827224 */ /* 0x000fe200078e00ff */
[----:B------:R-:W-:Y:S01]  /*7670*/  UIADD3 UR19, UR19, UR20, URZ ;  /* 0x0000001413137290 */ /* 0x000fe2000fffe03f */
[----:B------:R-:W-:Y:S01]  /*7680*/  CS2R R128, SRZ ;  /* 0x0000000000807805 */ /* 0x000fe2000001ff00 */
[----:B------:R-:W-:Y:S01]  /*7690*/  @UP2 USHF.R.U32.HI UR6, URZ, UR5, UR9 ;  /* 0x000000053f062299 */ /* 0x000fe20008011609 */
[----:B------:R-:W-:Y:S01]  /*76a0*/  CS2R R126, SRZ ;  /* 0x00000000007e7805 */ /* 0x000fe2000001ff00 */
[----:B------:R-:W-:Y:S01]  /*76b0*/  CS2R R124, SRZ ;  /* 0x00000000007c7805 */ /* 0x000fe2000001ff00 */
[----:B------:R-:W-:Y:S01]  /*76c0*/  CS2R R122, SRZ ;  /* 0x00000000007a7805 */ /* 0x000fe2000001ff00 */
[----:B------:R-:W-:Y:S01]  /*76d0*/  UIADD3 UR6, UR12, UR6, URZ ;  /* 0x000000060c067290 */ /* 0x000fe2000fffe03f */
[----:B------:R-:W-:Y:S01]  /*76e0*/  CS2R R120, SRZ ;  /* 0x0000000000787805 */ /* 0x000fe2000001ff00 */
[----:B------:R-:W-:Y:S01]  /*76f0*/  CS2R R118, SRZ ;  /* 0x0000000000767805 */ /* 0x000fe2000001ff00 */
[----:B------:R-:W-:Y:S01]  /*7700*/  CS2R R116, SRZ ;  /* 0x0000000000747805 */ /* 0x000fe2000001ff00 */
[----:B------:R-:W-:Y:S01]  /*7710*/  UIMAD.WIDE UR4, UR6, 0x2aaaaaab, URZ ;  /* 0x2aaaaaab060478a5 */ /* 0x000fe2000f8e023f */
[----:B------:R-:W-:Y:S01]  /*7720*/  CS2R R114, SRZ ;  /* 0x0000000000727805 */ /* 0x000fe2000001ff00 */
[----:B------:R-:W-:Y:S01]  /*7730*/  CS2R R112, SRZ ;  /* 0x0000000000707805 */ /* 0x000fe2000001ff00 */
[----:B------:R-:W-:Y:S01]  /*7740*/  CS2R R110, SRZ ;  /* 0x00000000006e7805 */ /* 0x000fe2000001ff00 */
[----:B------:R-:W-:Y:S01]  /*7750*/  USHF.R.U32.HI UR4, URZ, 0x1f, UR5 ;  /* 0x0000001f3f047899 */ /* 0x000fe20008011605 */
[----:B------:R-:W-:Y:S01]  /*7760*/  CS2R R108, SRZ ;  /* 0x00000000006c7805 */ /* 0x000fe2000001ff00 */
[----:B------:R-:W-:Y:S01]  /*7770*/  CS2R R106, SRZ ;  /* 0x00000000006a7805 */ /* 0x000fe2000001ff00 */
[----:B------:R-:W-:Y:S01]  /*7780*/  CS2R R104, SRZ ;  /* 0x0000000000687805 */ /* 0x000fe2000001ff00 */
[----:B------:R-:W-:Y:S01]  /*7790*/  ULEA.HI.SX32 UR4, UR5, UR4, 0x1d ;  /* 0x0000000405047291 */ /* 0x000fe2000f8fea3f */
[----:B------:R-:W-:Y:S01]  /*77a0*/  CS2R R102, SRZ ;  /* 0x0000000000667805 */ /* 0x000fe2000001ff00 */
[----:B------:R-:W-:Y:S01]  /*77b0*/  CS2R R100, SRZ ;  /* 0x0000000000647805 */ /* 0x000fe2000001ff00 */
[----:B------:R-:W-:Y:S01]  /*77c0*/  CS2R R98, SRZ ;  /* 0x0000000000627805 */ /* 0x000fe2000001ff00 */
[----:B------:R-:W-:Y:S01]  /*77d0*/  UISETP.LT.AND UP0, UPT, UR13, UR4, UPT ;  /* 0x000000040d00728c */ /* 0x000fe2000bf01270 */
[----:B------:R-:W-:Y:S01]  /*77e0*/  CS2R R96, SRZ ;  /* 0x0000000000607805 */ /* 0x000fe2000001ff00 */
[----:B-----5:R-:W-:Y:S01]  /*77f0*/  CS2R R94, SRZ ;  /* 0x00000000005e7805 */ /* 0x020fe2000001ff00 */
[----:B------:R-:W-:Y:S01]  /*7800*/  CS2R R92, SRZ ;  /* 0x00000000005c7805 */ /* 0x000fe2000001ff00 */
[----:B------:R-:W-:Y:S01]  /*7810*/  USEL UR13, UR13, UR4, UP0 ;  /* 0x000000040d0d7287 */ /* 0x000fe20008000000 */
[----:B------:R-:W-:Y:S01]  /*7820*/  CS2R R90, SRZ ;  /* 0x00000000005a7805 */ /* 0x000fe2000001ff00 */
[----:B------:R-:W-:Y:S01]  /*7830*/  CS2R R88, SRZ ;  /* 0x0000000000587805 */ /* 0x000fe2000001ff00 */
[----:B------:R-:W-:Y:S01]  /*7840*/  CS2R R86, SRZ ;  /* 0x0000000000567805 */ /* 0x000fe2000001ff00 */
[----:B------:R-:W-:Y:S01]  /*7850*/  UISETP.GE.AND UP0, UPT, UR13, 0x1, UPT ;  /* 0x000000010d00788c */ /* 0x000fe2000bf06270 */
[----:B------:R-:W-:Y:S01]  /*7860*/  CS2R R6, SRZ ;  /* 0x0000000000067805 */ /* 0x000fe2000001ff00 */
[----:B------:R-:W-:Y:S01]  /*7870*/  CS2R R82, SRZ ;  /* 0x0000000000527805 */ /* 0x000fe2000001ff00 */
        /* <DEDUP_REMOVED lines=53> */
[----:B------:R-:W-:Y:S02]  /*7bd0*/  USHF.R.S32.HI UR6, URZ, 0x1f, UR21 ;  /* 0x0000001f3f067899 */ /* 0x000fe40008011415 */
[----:B------:R-:W-:Y:S01]  /*7be0*/  ULDC.64 UR4, c[0x0][0x178] ;  /* 0x00005e0000047ab9 */ /* 0x000fe20000000a00 */
[----:B------:R-:W2:Y:S01]  /*7bf0*/  @P0 LDG.E R18, [R18.64] ;  /* 0x0000001a12120981 */ /* 0x000ea2000c1e1900 */
[-C--:B------:R-:W-:Y:S01]  /*7c00*/  LEA.HI R196, R7, R84.reuse, RZ, 0x3 ;  /* 0x0000005407c47211 */ /* 0x080fe200078f18ff */
[----:B------:R-:W-:Y:S01]  /*7c10*/  UIMAD UR6, UR6, UR4, URZ ;  /* 0x00000004060672a4 */ /* 0x000fe2000f8e023f */
[----:B------:R-:W-:Y:S01]  /*7c20*/  PLOP3.LUT P2, PT, PT, PT, UP2, 0x80, 0x0 ;  /* 0x000000000000781c */ /* 0x000fe20003f4f028 */
[----:B------:R-:W-:Y:S01]  /*7c30*/  UIMAD.WIDE.U32 UR8, UR21, UR4, URZ ;  /* 0x00000004150872a5 */ /* 0x000fe2000f8e003f */
[----:B------:R-:W-:Y:S01]  /*7c40*/  LOP3.LUT R53, R196, 0xfffffff8, RZ, 0xc0, !PT ;  /* 0xfffffff8c4357812 */ /* 0x000fe200078ec0ff */
[----:B------:R-:W-:Y:S01]  /*7c50*/  UIMAD UR21, UR21, UR5, UR6 ;  /* 0x00000005151572a4 */ /* 0x000fe2000f8e0206 */
[----:B------:R-:W-:Y:S01]  /*7c60*/  SHF.R.S32.HI R196, RZ, 0x3, R196 ;  /* 0x00000003ffc47819 */ /* 0x000fe200000114c4 */
[----:B------:R-:W-:Y:S01]  /*7c70*/  IMAD.U32 R228, RZ, RZ, UR16 ;  /* 0x00000010ffe47e24 */ /* 0x000fe2000f8e00ff */
[----:B------:R-:W-:Y:S01]  /*7c80*/  ULDC.64 UR6, c[0x0][0x348] ;  /* 0x0000d20000067ab9 */ /* 0x000fe20000000a00 */
[----:B------:R-:W-:Y:S01]  /*7c90*/  IMAD.IADD R53, R84, 0x1, -R53 ;  /* 0x0000000154357824 */ /* 0x000fe200078e0a35 */
[----:B------:R-:W-:Y:S01]  /*7ca0*/  UIADD3 UR9, UR9, UR21, URZ ;  /* 0x0000001509097290 */ /* 0x000fe2000fffe03f */
[----:B------:R-:W-:Y:S01]  /*7cb0*/  PLOP3.LUT P1, PT, PT, PT, UP2, 0x80, 0x0 ;  /* 0x000000000000781c */ /* 0x000fe20003f2f028 */
[----:B------:R-:W-:Y:S01]  /*7cc0*/  UISETP.NE.U32.AND UP0, UPT, URZ, UR6, UPT ;  /* 0x000000063f00728c */ /* 0x000fe2000bf05070 */
[----:B------:R-:W-:Y:S01]  /*7cd0*/  IMAD R0, R53, 0x20, R196 ;  /* 0x0000002035007824 */ /* 0x000fe200078e02c4 */
[----:B------:R-:W-:Y:S01]  /*7ce0*/  ULDC.64 UR4, c[0x0][0x1b8] ;  /* 0x00006e0000047ab9 */ /* 0x000fe20000000a00 */
[-C--:B------:R-:W-:Y:S01]  /*7cf0*/  LEA.HI R5, R7, R84.reuse, RZ, 0x4 ;  /* 0x0000005407057211 */ /* 0x080fe200078f20ff */
[----:B------:R-:W-:Y:S01]  /*7d00*/  UIMAD.WIDE.U32 UR10, UR16, UR4, UR8 ;  /* 0x00000004100a72a5 */ /* 0x000fe2000f8e0008 */
[----:B------:R-:W-:Y:S01]  /*7d10*/  IADD3 R12, R196, UR18, RZ ;  /* 0x00000012c40c7c10 */ /* 0x000fe2000fffe0ff */
[----:B------:R-:W-:Y:S01]  /*7d20*/  UIMAD UR6, UR15, UR4, URZ ;  /* 0x000000040f0672a4 */ /* 0x000fe2000f8e023f */
[----:B------:R-:W-:Y:S01]  /*7d30*/  IADD3 R0, R0, UR18, RZ ;  /* 0x0000001200007c10 */ /* 0x000fe2000fffe0ff */
[----:B------:R-:W-:Y:S01]  /*7d40*/  UISETP.NE.AND.EX UP0, UPT, URZ, UR7, UPT, UP0 ;  /* 0x000000073f00728c */ /* 0x000fe2000bf05300 */
[----:B------:R-:W-:Y:S01]  /*7d50*/  IMAD.SHL.U32 R75, R53, 0x8, RZ ;  /* 0x00000008354b7824 */ /* 0x000fe200078e00ff */
[----:B------:R-:W-:Y:S01]  /*7d60*/  USHF.R.S32.HI UR9, URZ, 0x1f, UR24 ;  /* 0x0000001f3f097899 */ /* 0x000fe20008011418 */
[----:B------:R-:W-:Y:S01]  /*7d70*/  IADD3 R23, P3, R196, UR19, RZ ;  /* 0x00000013c4177c10 */ /* 0x000fe2000ff7e0ff */
[----:B------:R-:W-:Y:S01]  /*7d80*/  UIMAD UR6, UR16, UR5, UR6 ;  /* 0x00000005100672a4 */ /* 0x000fe2000f8e0206 */
[----:B------:R-:W-:Y:S01]  /*7d90*/  @P2 IMAD.HI.U32 R2, R0, c[0x0][0x2c8], RZ ;  /* 0x0000b20000022a27 */ /* 0x000fe200078e00ff */
[----:B------:R-:W-:Y:S01]  /*7da0*/  USEL UR7, UR9, URZ, !UP0 ;  /* 0x0000003f09077287 */ /* 0x000fe2000c000000 */
[----:B------:R-:W-:Y:S01]  /*7db0*/  IADD3 R4, R75, 0xc0, RZ ;  /* 0x000000c04b047810 */ /* 0x000fe20007ffe0ff */
[----:B------:R-:W-:Y:S01]  /*7dc0*/  ULDC.64 UR4, c[0x0][0x1c0] ;  /* 0x0000700000047ab9 */ /* 0x000fe20000000a00 */
[----:B------:R-:W-:Y:S01]  /*7dd0*/  IMAD.MOV.U32 R14, RZ, RZ, R0 ;  /* 0x000000ffff0e7224 */ /* 0x000fe200078e0000 */
[----:B------:R-:W-:Y:S01]  /*7de0*/  USEL UR8, UR24, URZ, !UP0 ;  /* 0x0000003f18087287 */ /* 0x000fe2000c000000 */
[----:B------:R-:W-:Y:S01]  /*7df0*/  @P1 SHF.R.U32.HI R14, RZ, c[0x0][0x2cc], R2 ;  /* 0x0000b300ff0e1a19 */ /* 0x000fe20000011602 */
[----:B------:R-:W-:Y:S01]  /*7e00*/  UIMAD UR7, UR7, UR4, URZ ;  /* 0x00000004070772a4 */ /* 0x000fe2000f8e023f */
[----:B------:R-:W-:Y:S01]  /*7e10*/  IMAD.SHL.U32 R86, R53, 0x8, RZ ;  /* 0x0000000835567824 */ /* 0x000fe200078e00ff */
[----:B------:R-:W-:Y:S01]  /*7e20*/  UIADD3 UR11, UR11, UR6, URZ ;  /* 0x000000060b0b7290 */ /* 0x000fe2000fffe03f */
[--C-:B------:R-:W-:Y:S01]  /*7e30*/  SHF.R.S32.HI R11, RZ, 0x1f, R14.reuse ;  /* 0x0000001fff0b7819 */ /* 0x100fe2000001140e */
[----:B------:R-:W-:Y:S01]  /*7e40*/  UIMAD UR5, UR8, UR5, UR7 ;  /* 0x00000005080572a4 */ /* 0x000fe2000f8e0207 */
[----:B------:R-:W-:Y:S01]  /*7e50*/  IMAD.MOV R3, RZ, RZ, -R14 ;  /* 0x000000ffff037224 */ /* 0x000fe200078e0a0e */
[----:B------:R-:W-:Y:S01]  /*7e60*/  UIMAD.WIDE.U32 UR10, UR8, UR4, UR10 ;  /* 0x00000004080a72a5 */ /* 0x000fe2000f8e000a */
[----:B------:R-:W-:Y:S01]  /*7e70*/  SHF.R.S32.HI R87, RZ, 0x1f, R86 ;  /* 0x0000001fff577819 */ /* 0x000fe20000011456 */
[----:B------:R-:W-:Y:S01]  /*7e80*/  IMAD R11, R11, c[0x0][0x1b0], RZ ;  /* 0x00006c000b0b7a24 */ /* 0x000fe200078e02ff */
[----:B------:R-:W-:Y:S01]  /*7e90*/  ULDC UR6, c[0x0][0x2c4] ;  /* 0x0000b10000067ab9 */ /* 0x000fe20000000800 */
[----:B------:R-:W-:Y:S01]  /*7ea0*/  IMAD R2, R3, c[0x0][0x2c4], R0 ;  /* 0x0000b10003027a24 */ /* 0x000fe200078e0200 */
[----:B------:R-:W-:Y:S01]  /*7eb0*/  UIADD3 UR5, UR11, UR5, URZ ;  /* 0x000000050b057290 */ /* 0x000fe2000fffe03f */
[----:B------:R-:W-:Y:S01]  /*7ec0*/  IMAD.U32 R9, RZ, RZ, UR11 ;  /* 0x0000000bff097e24 */ /* 0x000fe2000f8e00ff */
[----:B------:R-:W-:Y:S01]  /*7ed0*/  SHF.R.S32.HI R3, RZ, 0x4, R5 ;  /* 0x00000004ff037819 */ /* 0x000fe20000011405 */
[----:B------:R-:W-:Y:S01]  /*7ee0*/  IMAD.U32 R8, RZ, RZ, UR10 ;  /* 0x0000000aff087e24 */ /* 0x000fe2000f8e00ff */
[----:B------:R-:W-:Y:S01]  /*7ef0*/  UIMAD UR6, UR22, UR6, URZ ;  /* 0x00000006160672a4 */ /* 0x000fe2000f8e023f */
[----:B------:R-:W-:Y:S01]  /*7f00*/  IMAD R11, R14, c[0x0][0x1b4], R11 ;  /* 0x00006d000e0b7a24 */ /* 0x000fe200078e020b */
[----:B------:R-:W-:Y:S01]  /*7f10*/  LEA.HI R54, R5, R3, RZ, 0x1 ;  /* 0x0000000305367211 */ /* 0x000fe200078f08ff */
[----:B------:R-:W-:Y:S01]  /*7f20*/  IMAD.U32 R9, RZ, RZ, UR5 ;  /* 0x00000005ff097e24 */ /* 0x000fe2000f8e00ff */
[----:B------:R-:W-:Y:S01]  /*7f30*/  IADD3 R0, R12, 0x20, RZ ;  /* 0x000000200c007810 */ /* 0x000fe20007ffe0ff */
[----:B------:R-:W-:Y:S01]  /*7f40*/  USHF.R.S32.HI UR4, URZ, 0x1f, UR19 ;  /* 0x0000001f3f047899 */ /* 0x000fe20008011413 */
[----:B------:R-:W-:Y:S01]  /*7f50*/  LOP3.LUT R54, R54, 0xfffffffe, RZ, 0xc0, !PT ;  /* 0xfffffffe36367812 */ /* 0x000fe200078ec0ff */
[----:B------:R-:W-:Y:S01]  /*7f60*/  IMAD.WIDE.U32 R14, R14, c[0x0][0x1b0], R8 ;  /* 0x00006c000e0e7a25 */ /* 0x000fe200078e0008 */
[----:B------:R-:W-:Y:S01]  /*7f70*/  SHF.R.S32.HI R9, RZ, 0x1f, R2 ;  /* 0x0000001fff097819 */ /* 0x000fe20000011402 */
[----:B------:R-:W-:Y:S01]  /*7f80*/  @!UP1 UMOV UR8, UR24 ;  /* 0x0000001800089c82 */ /* 0x000fe20008000000 */
[----:B------:R-:W-:Y:S01]  /*7f90*/  ISETP.GE.AND P1, PT, R0, UR6, PT ;  /* 0x0000000600007c0c */ /* 0x000fe2000bf26270 */
[----:B------:R-:W-:Y:S01]  /*7fa0*/  IMAD.IADD R15, R15, 0x1, R11 ;  /* 0x000000010f0f7824 */ /* 0x000fe200078e020b */
[----:B------:R-:W-:Y:S01]  /*7fb0*/  IADD3 R0, R75, 0x80, RZ ;  /* 0x000000804b007810 */ /* 0x000fe20007ffe0ff */
[----:B------:R-:W-:Y:S01]  /*7fc0*/  IMAD R9, R9, c[0x0][0x1a8], RZ ;  /* 0x00006a0009097a24 */ /* 0x000fe200078e02ff */
[----:B------:R-:W-:Y:S01]  /*7fd0*/  P2R R10, PR, RZ, 0x2 ;  /* 0x00000002ff0a7803 */ /* 0x000fe20000000000 */
[----:B------:R-:W-:Y:S01]  /*7fe0*/  IMAD.IADD R54, R3, 0x1, -R54 ;  /* 0x0000000103367824 */ /* 0x000fe200078e0a36 */
[----:B------:R-:W-:Y:S01]  /*7ff0*/  LOP3.LUT R5, R5, 0xfffffff0, RZ, 0xc0, !PT ;  /* 0xfffffff005057812 */ /* 0x000fe200078ec0ff */
[----:B------:R-:W-:Y:S01]  /*8000*/  IMAD R9, R2, c[0x0][0x1ac], R9 ;  /* 0x00006b0002097a24 */ /* 0x000fe200078e0209 */
[----:B------:R-:W-:Y:S01]  /*8010*/  ISETP.GE.AND P6, PT, R0, c[0x0][0x198], PT ;  /* 0x0000660000007a0c */ /* 0x000fe20003fc6270 */
[----:B------:R-:W-:Y:S01]  /*8020*/  IMAD.WIDE.U32 R2, R2, c[0x0][0x1a8], R14 ;  /* 0x00006a0002027a25 */ /* 0x000fe200078e000e */
[----:B------:R-:W-:Y:S01]  /*8030*/  LEA.HI.X.SX32 R24, R196, UR4, 0x1, P3 ;  /* 0x00000004c4187c11 */ /* 0x000fe200098f0eff */
[----:B------:R-:W-:Y:S01]  /*8040*/  ULDC.64 UR4, c[0x0][0x1e8] ;  /* 0x00007a0000047ab9 */ /* 0x000fe20000000a00 */
[----:B------:R-:W-:Y:S01]  /*8050*/  ISETP.GE.AND P2, PT, R12, UR6, PT ;  /* 0x000000060c007c0c */ /* 0x000fe2000bf46270 */
[----:B------:R-:W-:Y:S01]  /*8060*/  IMAD.IADD R16, R3, 0x1, R9 ;  /* 0x0000000103107824 */ /* 0x000fe200078e0209 */
[----:B------:R-:W-:Y:S01]  /*8070*/  LEA R17, P1, R2, c[0x0][0x160], 0x1 ;  /* 0x0000580002117a11 */ /* 0x000fe200078208ff */
[----:B------:R-:W-:Y:S01]  /*8080*/  IMAD R14, R24, c[0x0][0x1e0], RZ ;  /* 0x00007800180e7a24 */ /* 0x000fe200078e02ff */
[----:B------:R-:W-:Y:S01]  /*8090*/  P2R R3, PR, RZ, 0x40 ;  /* 0x00000040ff037803 */ /* 0x000fe20000000000 */
[----:B------:R-:W-:Y:S01]  /*80a0*/  IMAD.IADD R3, R84, 0x1, -R5 ;  /* 0x0000000154037824 */ /* 0x000fe200078e0a05 */
[----:B------:R-:W-:Y:S01]  /*80b0*/  LEA.HI.X R16, R2, c[0x0][0x164], R16, 0x1, P1 ;  /* 0x0000590002107a11 */ /* 0x000fe200008f0c10 */
[----:B------:R-:W1:Y:S01]  /*80c0*/  SHFL.IDX PT, R20, R17, RZ, 0x181f ;  /* 0x00181fff11147589 */ /* 0x000e6200000e0000 */
[----:B------:R-:W-:Y:S01]  /*80d0*/  IMAD R24, R24, c[0x0][0x208], RZ ;  /* 0x0000820018187a24 */ /* 0x000fe200078e02ff */
[----:B------:R-:W-:Y:S01]  /*80e0*/  LEA.HI R116, R7, R84, RZ, 0x6 ;  /* 0x0000005407747211 */ /* 0x000fe200078f30ff */
[C---:B------:R-:W-:Y:S01]  /*80f0*/  IMAD R14, R23.reuse, c[0x0][0x1e4], R14 ;  /* 0x00007900170e7a24 */ /* 0x040fe200078e020e */
[----:B------:R-:W3:Y:S01]  /*8100*/  SHFL.IDX PT, R21, R16, RZ, 0x181f ;  /* 0x00181fff10157589 */ /* 0x000ee200000e0000 */
[----:B------:R-:W-:Y:S01]  /*8110*/  SHF.R.S32.HI R2, RZ, 0x1f, R3 ;  /* 0x0000001fff027819 */ /* 0x000fe20000011403 */
[C---:B------:R-:W-:Y:S01]  /*8120*/  IMAD R24, R23.reuse, c[0x0][0x20c], R24 ;  /* 0x0000830017187a24 */ /* 0x040fe200078e0218 */
[----:B------:R-:W-:Y:S01]  /*8130*/  @!P2 SHF.R.S32.HI R5, RZ, 0x1f, R4 ;  /* 0x0000001fff05a819 */ /* 0x000fe20000011404 */
[C-C-:B------:R-:W-:Y:S01]  /*8140*/  IMAD.WIDE.U32 R26, R23.reuse, c[0x0][0x1e0], R86.reuse ;  /* 0x00007800171a7a25 */ /* 0x140fe200078e0056 */
[----:B------:R-:W-:Y:S01]  /*8150*/  LEA.HI R9, R2, R3, RZ, 0x3 ;  /* 0x0000000302097211 */ /* 0x000fe200078f18ff */
[----:B------:R-:W-:Y:S01]  /*8160*/  UIMAD UR4, UR15, UR4, URZ ;  /* 0x000000040f0472a4 */ /* 0x000fe2000f8e023f */
[----:B------:R-:W-:Y:S01]  /*8170*/  IADD3 R52, R86, 0x40, RZ ;  /* 0x0000004056347810 */ /* 0x000fe20007ffe0ff */
[----:B------:R-:W-:Y:S01]  /*8180*/  IMAD.WIDE.U32 R22, R23, c[0x0][0x208], R86 ;  /* 0x0000820017167a25 */ /* 0x000fe200078e0056 */
[----:B------:R-:W-:Y:S01]  /*8190*/  LOP3.LUT R2, R9, 0xfffffff8, RZ, 0xc0, !PT ;  /* 0xfffffff809027812 */ /* 0x000fe200078ec0ff */
[----:B------:R-:W-:Y:S01]  /*81a0*/  UIMAD UR4, UR16, UR5, UR4 ;  /* 0x00000005100472a4 */ /* 0x000fe2000f8e0204 */
[----:B------:R-:W-:Y:S01]  /*81b0*/  @!P2 LEA.HI R8, R5, R4, RZ, 0x3 ;  /* 0x000000040508a211 */ /* 0x000fe200078f18ff */
[----:B------:R-:W-:Y:S01]  /*81c0*/  IMAD.IADD R25, R23, 0x1, R24 ;  /* 0x0000000117197824 */ /* 0x000fe200078e0218 */
[----:B------:R-:W-:Y:S01]  /*81d0*/  @!P2 SHF.R.S32.HI R11, RZ, 0x1f, R52 ;  /* 0x0000001fff0ba819 */ /* 0x000fe20000011434 */
[----:B------:R-:W-:Y:S01]  /*81e0*/  IMAD.MOV.U32 R24, RZ, RZ, R22 ;  /* 0x000000ffff187224 */ /* 0x000fe200078e0016 */
[----:B------:R-:W-:Y:S01]  /*81f0*/  @!P2 SHF.R.S32.HI R13, RZ, 0x1f, R0 ;  /* 0x0000001fff0da819 */ /* 0x000fe20000011400 */
[----:B------:R-:W-:Y:S01]  /*8200*/  IMAD.SHL.U32 R119, R196, 0x40, RZ ;  /* 0x00000040c4777824 */ /* 0x000fe200078e00ff */
[----:B------:R-:W-:Y:S01]  /*8210*/  ISETP.GE.AND P5, PT, R4, c[0x0][0x198], PT ;  /* 0x0000660004007a0c */ /* 0x000fe20003fa6270 */
[----:B------:R-:W-:Y:S01]  /*8220*/  IMAD.IADD R2, R3, 0x1, -R2 ;  /* 0x0000000103027824 */ /* 0x000fe200078e0a02 */
[C---:B------:R-:W-:Y:S01]  /*8230*/  ISETP.GE.AND P3, PT, R75.reuse, c[0x0][0x198], PT ;  /* 0x000066004b007a0c */ /* 0x040fe20003f66270 */
[----:B------:R-:W-:Y:S01]  /*8240*/  IMAD.SHL.U32 R116, R116, 0x8, RZ ;  /* 0x0000000874747824 */ /* 0x000fe200078e00ff */
[----:B-1----:R-:W-:Y:S01]  /*8250*/  @!P2 LEA R22, P1, R75, R20, 0x1 ;  /* 0x000000144b16a211 */ /* 0x002fe200078208ff */
[----:B------:R-:W-:Y:S01]  /*8260*/  IMAD.MOV.U32 R5, RZ, RZ, 0x10 ;  /* 0x00000010ff057424 */ /* 0x000fe200078e00ff */
[----:B------:R-:W-:Y:S01]  /*8270*/  LOP3.LUT R119, R119, 0x1c0, RZ, 0xc0, !PT ;  /* 0x000001c077777812 */ /* 0x000fe200078ec0ff */
[----:B------:R-:W-:Y:S01]  /*8280*/  IMAD.IADD R15, R27, 0x1, R14 ;  /* 0x000000011b0f7824 */ /* 0x000fe200078e020e */
[----:B---3--:R-:W-:Y:S01]  /*8290*/  @!P2 LEA.HI.X R23, R75, R21, R87, 0x1, P1 ;  /* 0x000000154b17a211 */ /* 0x008fe200008f0c57 */
[----:B------:R-:W-:Y:S01]  /*82a0*/  IMAD.MOV.U32 R14, RZ, RZ, R26 ;  /* 0x000000ffff0e7224 */ /* 0x000fe200078e001a */
[C---:B------:R-:W-:Y:S01]  /*82b0*/  LOP3.LUT P1, RZ, R2.reuse, 0x2, RZ, 0xc0, !PT ;  /* 0x0000000202ff7812 */ /* 0x040fe2000782c0ff */
[----:B------:R-:W-:Y:S01]  /*82c0*/  IMAD.SHL.U32 R9, R9, 0x40, RZ ;  /* 0x0000004009097824 */ /* 0x000fe200078e00ff */
[C---:B------:R-:W-:Y:S01]  /*82d0*/  LOP3.LUT P4, RZ, R2.reuse, 0x4, RZ, 0xc0, !PT ;  /* 0x0000000402ff7812 */ /* 0x040fe2000788c0ff */
[----:B------:R-:W-:Y:S01]  /*82e0*/  IMAD.SHL.U32 R2, R2, 0x40, RZ ;  /* 0x0000004002027824 */ /* 0x000fe200078e00ff */
[----:B------:R-:W-:Y:S01]  /*82f0*/  LOP3.LUT R116, R116, 0xfffffe00, RZ, 0xc0, !PT ;  /* 0xfffffe0074747812 */ /* 0x000fe200078ec0ff */
[----:B------:R-:W-:Y:S01]  /*8300*/  IMAD.WIDE.U32 R228, R228, c[0x0][0x1e8], R14 ;  /* 0x00007a00e4e47a25 */ /* 0x000fe200078e000e */
[----:B------:R-:W-:Y:S01]  /*8310*/  LOP3.LUT R6, R119, 0x38, R86, 0xf8, !PT ;  /* 0x0000003877067812 */ /* 0x000fe200078ef856 */
[----:B------:R-:W-:Y:S01]  /*8320*/  BSSY B0, `(.L_x_1431) ;  /* 0x0000056000007945 */ /* 0x000fe20003800000 */
[----:B------:R-:W-:Y:S01]  /*8330*/  SHF.R.U32.HI R117, RZ, 0x3, R119 ;  /* 0x00000003ff757819 */ /* 0x000fe20000011677 */
[----:B------:R-:W-:Y:S01]  /*8340*/  IMAD.U32 R14, RZ, RZ, UR16 ;  /* 0x00000010ff0e7e24 */ /* 0x000fe2000f8e00ff */
[----:B------:R-:W-:-:S02]  /*8350*/  SEL R5, R5, 0xfffffff0, !P1 ;  /* 0xfffffff005057807 */ /* 0x000fc40004800000 */
[----:B------:R-:W-:Y:S01]  /*8360*/  @!P2 LEA.HI R13, R13, R0, RZ, 0x3 ;  /* 0x000000000d0da211 */ /* 0x000fe200078f18ff */
[----:B------:R-:W-:Y:S01]  /*8370*/  IMAD.WIDE.U32 R14, R14, c[0x0][0x210], R24 ;  /* 0x000084000e0e7a25 */ /* 0x000fe200078e0018 */
[----:B------:R-:W-:Y:S02]  /*8380*/  ISETP.GE.AND P1, PT, R52, c[0x0][0x198], PT ;  /* 0x0000660034007a0c */ /* 0x000fe40003f26270 */
[----:B------:R-:W-:Y:S01]  /*8390*/  P2R R3, PR, RZ, 0x20 ;  /* 0x00000020ff037803 */ /* 0x000fe20000000000 */
[----:B------:R-:W-:Y:S01]  /*83a0*/  IMAD.SHL.U32 R3, R54, 0x8, RZ ;  /* 0x0000000836037824 */ /* 0x000fe200078e00ff */
[----:B------:R-:W-:Y:S02]  /*83b0*/  LOP3.LUT R6, R116, R6, R117, 0xf6, !PT ;  /* 0x0000000674067212 */ /* 0x000fe400078ef675 */
[----:B------:R-:W-:Y:S02]  /*83c0*/  LOP3.LUT R2, R2, 0x1c0, RZ, 0xc0, !PT ;  /* 0x000001c002027812 */ /* 0x000fe400078ec0ff */
[----:B------:R-:W-:-:S02]  /*83d0*/  @!P2 LOP3.LUT R13, R13, 0xfffffff8, RZ, 0xc0, !PT ;  /* 0xfffffff80d0da812 */ /* 0x000fc400078ec0ff */
[----:B------:R-:W-:Y:S02]  /*83e0*/  LOP3.LUT R3, R2, 0x8, R3, 0xf8, !PT ;  /* 0x0000000802037812 */ /* 0x000fe400078ef803 */
[----:B------:R-:W-:Y:S01]  /*83f0*/  IADD3 R229, R229, UR4, RZ ;  /* 0x00000004e5e57c10 */ /* 0x000fe2000fffe0ff */
[----:B------:R-:W-:Y:S01]  /*8400*/  ULDC.64 UR4, c[0x0][0x210] ;  /* 0x0000840000047ab9 */ /* 0x000fe20000000a00 */
[----:B------:R-:W-:Y:S01]  /*8410*/  SHF.R.U32.HI R2, RZ, 0x3, R2 ;  /* 0x00000003ff027819 */ /* 0x000fe20000011602 */
[----:B------:R-:W-:Y:S01]  /*8420*/  @!P2 IMAD.WIDE R26, R13, 0x2, R20 ;  /* 0x000000020d1aa825 */ /* 0x000fe200078e0214 */
[----:B------:R-:W-:Y:S01]  /*8430*/  UIMAD UR4, UR15, UR4, URZ ;  /* 0x000000040f0472a4 */ /* 0x000fe2000f8e023f */
[----:B------:R-:W-:Y:S02]  /*8440*/  @!P2 LOP3.LUT R8, R8, 0xfffffff8, RZ, 0xc0, !PT ;  /* 0xfffffff80808a812 */ /* 0x000fe400078ec0ff */
[----:B------:R-:W-:Y:S01]  /*8450*/  LOP3.LUT R2, R3, R2, RZ, 0x3c, !PT ;  /* 0x0000000203027212 */ /* 0x000fe200078e3cff */
[----:B------:R-:W-:Y:S01]  /*8460*/  UIMAD UR4, UR16, UR5, UR4 ;  /* 0x00000005100472a4 */ /* 0x000fe2000f8e0204 */
[----:B------:R-:W-:-:S02]  /*8470*/  LOP3.LUT R223, R223, 0xfffffffe, RZ, 0xc0, !PT ;  /* 0xfffffffedfdf7812 */ /* 0x000fc400078ec0ff */
[----:B------:R-:W-:-:S03]  /*8480*/  LOP3.LUT R2, R2, 0xfffffe00, R9, 0xf8, !PT ;  /* 0xfffffe0002027812 */ /* 0x000fc600078ef809 */
[----:B------:R-:W-:Y:S02]  /*8490*/  IADD3 R15, R15, UR4, RZ ;  /* 0x000000040f0f7c10 */ /* 0x000fe4000fffe0ff */
[----:B--2---:R-:W-:Y:S01]  /*84a0*/  @P0 SHF.R.S32.HI R19, RZ, 0x1f, R18 ;  /* 0x0000001fff130819 */ /* 0x004fe20000011412 */
[----:B------:R-:W-:Y:S02]  /*84b0*/  @!P0 IMAD.U32 R18, RZ, RZ, UR8 ;  /* 0x00000008ff128e24 */ /* 0x000fe4000f8e00ff */
[----:B------:R-:W-:Y:S01]  /*84c0*/  @!P0 IMAD.U32 R19, RZ, RZ, UR9 ;  /* 0x00000009ff138e24 */ /* 0x000fe2000f8e00ff */
[----:B------:R-:W-:-:S04]  /*84d0*/  ISETP.NE.U32.AND P0, PT, RZ, c[0x0][0x350], PT ;  /* 0x0000d400ff007a0c */ /* 0x000fc80003f05070 */
[----:B------:R-:W-:-:S04]  /*84e0*/  ISETP.NE.AND.EX P0, PT, RZ, c[0x0][0x354], PT, P0 ;  /* 0x0000d500ff007a0c */ /* 0x000fc80003f05300 */
[----:B------:R-:W-:Y:S02]  /*84f0*/  SEL R224, R18, RZ, !P0 ;  /* 0x000000ff12e07207 */ /* 0x000fe40004000000 */
[----:B------:R-:W-:Y:S01]  /*8500*/  @!P2 LEA.HI R18, R11, R52, RZ, 0x3 ;  /* 0x000000340b12a211 */ /* 0x000fe200078f18ff */
[----:B------:R-:W-:Y:S01]  /*8510*/  @!P2 IMAD.SHL.U32 R11, R6, 0x2, RZ ;  /* 0x00000002060ba824 */ /* 0x000fe200078e00ff */
[----:B------:R-:W-:Y:S01]  /*8520*/  SEL R3, R19, RZ, !P0 ;  /* 0x000000ff13037207 */ /* 0x000fe20004000000 */
[----:B------:R-:W-:Y:S01]  /*8530*/  IMAD.WIDE.U32 R228, R224, c[0x0][0x1f0], R228 ;  /* 0x00007c00e0e47a25 */ /* 0x000fe200078e00e4 */
[----:B------:R-:W-:Y:S01]  /*8540*/  @!P2 LOP3.LUT R18, R18, 0xfffffff8, RZ, 0xc0, !PT ;  /* 0xfffffff81212a812 */ /* 0x000fe200078ec0ff */
[----:B------:R1:W2:Y:S01]  /*8550*/  SHFL.IDX PT, R19, R16, 0x1, 0x181f ;  /* 0x00381f0010137f89 */ /* 0x0002a200000e0000 */
[----:B------:R-:W-:Y:S01]  /*8560*/  ISETP.NE.AND P0, PT, R10, RZ, PT ;  /* 0x000000ff0a00720c */ /* 0x000fe20003f05270 */
[----:B------:R-:W-:Y:S02]  /*8570*/  IMAD R233, R3, c[0x0][0x1f0], RZ ;  /* 0x00007c0003e97a24 */ /* 0x000fe400078e02ff */
[--C-:B------:R-:W-:Y:S01]  /*8580*/  @!P2 IMAD.WIDE R24, R18, 0x2, R20.reuse ;  /* 0x000000021218a825 */ /* 0x100fe200078e0214 */
[----:B------:R1:W-:Y:S03]  /*8590*/  @!P2 LDGSTS.E.BYPASS.LTC128B.128 [R11+0x10080], [R22.64], !P3 ;  /* 0x10080000160bafae */ /* 0x0003e6000d901d5a */
[----:B------:R-:W-:Y:S01]  /*85a0*/  @!P2 IMAD.WIDE R20, R8, 0x2, R20 ;  /* 0x000000020814a825 */ /* 0x000fe200078e0214 */
[----:B------:R1:W-:Y:S01]  /*85b0*/  @!P2 LDGSTS.E.BYPASS.LTC128B.128 [R11+0x14080], [R24.64], !P1 ;  /* 0x14080000180bafae */ /* 0x0003e2000c901d5a */
[----:B------:R-:W-:-:S02]  /*85c0*/  IADD3 R8, R86, 0x80, RZ ;  /* 0x0000008056087810 */ /* 0x000fc40007ffe0ff */
[----:B------:R-:W-:Y:S01]  /*85d0*/  IMAD R231, R3, c[0x0][0x218], RZ ;  /* 0x0000860003e77a24 */ /* 0x000fe200078e02ff */
[----:B------:R1:W-:Y:S01]  /*85e0*/  @!P2 LDGSTS.E.BYPASS.LTC128B.128 [R11+0x18080], [R26.64], !P6 ;  /* 0x180800001a0bafae */ /* 0x0003e2000f101d5a */
[----:B------:R-:W-:Y:S01]  /*85f0*/  ISETP.GE.AND P6, PT, R86, c[0x0][0x1d4], PT ;  /* 0x0000750056007a0c */ /* 0x000fe20003fc6270 */
[----:B------:R-:W-:Y:S02]  /*8600*/  IMAD.MOV.U32 R3, RZ, RZ, 0x20 ;  /* 0x00000020ff037424 */ /* 0x000fe400078e00ff */
[----:B------:R1:W-:Y:S01]  /*8610*/  @!P2 LDGSTS.E.BYPASS.LTC128B.128 [R11+0x1c080], [R20.64], !P5 ;  /* 0x1c080000140bafae */ /* 0x0003e2000e901d5a */
[----:B------:R-:W-:Y:S01]  /*8620*/  IMAD R233, R224, c[0x0][0x1f4], R233 ;  /* 0x00007d00e0e97a24 */ /* 0x000fe200078e02e9 */
[----:B------:R-:W-:Y:S01]  /*8630*/  ISETP.GE.AND P5, PT, R8, c[0x0][0x1d4], PT ;  /* 0x0000750008007a0c */ /* 0x000fe20003fa6270 */
[----:B------:R-:W-:Y:S01]  /*8640*/  IMAD R231, R224, c[0x0][0x21c], R231 ;  /* 0x00008700e0e77a24 */ /* 0x000fe200078e02e7 */
[----:B------:R-:W-:Y:S01]  /*8650*/  IADD3 R8, R86, 0xc0, RZ ;  /* 0x000000c056087810 */ /* 0x000fe20007ffe0ff */
[----:B------:R-:W-:Y:S01]  /*8660*/  IMAD.WIDE.U32 R224, R224, c[0x0][0x218], R14 ;  /* 0x00008600e0e07a25 */ /* 0x000fe200078e000e */
[----:B------:R1:W3:Y:S01]  /*8670*/  SHFL.IDX PT, R18, R17, 0x1, 0x181f ;  /* 0x00381f0011127f89 */ /* 0x0002e200000e0000 */
[----:B------:R-:W-:-:S02]  /*8680*/  SEL R3, R3, 0xffffffe0, !P4 ;  /* 0xffffffe003037807 */ /* 0x000fc40006000000 */
[----:B------:R-:W-:Y:S01]  /*8690*/  IMAD.IADD R233, R229, 0x1, R233 ;  /* 0x00000001e5e97824 */ /* 0x000fe200078e02e9 */
[----:B------:R-:W-:Y:S01]  /*86a0*/  @P6 LOP3.LUT R223, R223, 0x1, RZ, 0xfc, !PT ;  /* 0x00000001dfdf6812 */ /* 0x000fe200078efcff */
[----:B------:R-:W-:Y:S01]  /*86b0*/  IMAD.IADD R231, R225, 0x1, R231 ;  /* 0x00000001e1e77824 */ /* 0x000fe200078e02e7 */
[----:B------:R-:W-:Y:S02]  /*86c0*/  ISETP.GE.AND P4, PT, R8, c[0x0][0x1d4], PT ;  /* 0x0000750008007a0c */ /* 0x000fe40003f86270 */
[----:B------:R-:W-:Y:S01]  /*86d0*/  ISETP.GE.AND P6, PT, R52, c[0x0][0x1d4], PT ;  /* 0x0000750034007a0c */ /* 0x000fe20003fc6270 */
[----:B------:R-:W-:Y:S07]  /*86e0*/  @P0 BRA `(.L_x_1432) ;  /* 0x0000019000000947 */ /* 0x000fee0003800000 */
[C---:B--2---:R-:W-:Y:S01]  /*86f0*/  IADD3 R14, R75.reuse, 0x80, RZ ;  /* 0x000000804b0e7810 */ /* 0x044fe20007ffe0ff */
[----:B-1----:R-:W-:Y:S01]  /*8700*/  IMAD.SHL.U32 R23, R6, 0x2, RZ ;  /* 0x0000000206177824 */ /* 0x002fe200078e00ff */
[----:B------:R-:W-:Y:S02]  /*8710*/  IADD3 R9, R75, 0xc0, RZ ;  /* 0x000000c04b097810 */ /* 0x000fe40007ffe0ff */
[----:B------:R-:W-:-:S02]  /*8720*/  SHF.R.S32.HI R13, RZ, 0x1f, R52 ;  /* 0x0000001fff0d7819 */ /* 0x000fc40000011434 */
[----:B------:R-:W-:Y:S02]  /*8730*/  SHF.R.S32.HI R11, RZ, 0x1f, R14 ;  /* 0x0000001fff0b7819 */ /* 0x000fe4000001140e */
[----:B---3--:R-:W-:Y:S02]  /*8740*/  LEA R20, P0, R75, R18, 0x1 ;  /* 0x000000124b147211 */ /* 0x008fe400078008ff */
[----:B------:R-:W-:Y:S02]  /*8750*/  SHF.R.S32.HI R8, RZ, 0x1f, R9 ;  /* 0x0000001fff087819 */ /* 0x000fe40000011409 */
[----:B------:R-:W-:Y:S02]  /*8760*/  LEA.HI R13, R13, R52, RZ, 0x3 ;  /* 0x000000340d0d7211 */ /* 0x000fe400078f18ff */
[----:B------:R-:W-:Y:S02]  /*8770*/  P2R R15, PR, RZ, 0x4 ;  /* 0x00000004ff0f7803 */ /* 0x000fe40000000000 */
[----:B------:R-:W-:-:S02]  /*8780*/  LEA.HI R11, R11, R14, RZ, 0x3 ;  /* 0x0000000e0b0b7211 */ /* 0x000fc400078f18ff */
[----:B------:R-:W-:Y:S02]  /*8790*/  LEA.HI.X R21, R75, R19, R87, 0x1, P0 ;  /* 0x000000134b157211 */ /* 0x000fe400000f0c57 */
[----:B------:R-:W-:Y:S02]  /*87a0*/  LEA.HI R8, R8, R9, RZ, 0x3 ;  /* 0x0000000908087211 */ /* 0x000fe400078f18ff */
[----:B------:R-:W-:Y:S01]  /*87b0*/  ISETP.GE.AND P2, PT, R0, c[0x0][0x198], PT ;  /* 0x0000660000007a0c */ /* 0x000fe20003f46270 */
[----:B------:R1:W-:Y:S01]  /*87c0*/  LDGSTS.E.BYPASS.LTC128B.128 [R23+0x11080], [R20.64], !P3 ;  /* 0x1108000014177fae */ /* 0x0003e2000d901d5a */
[----:B------:R-:W-:Y:S02]  /*87d0*/  ISETP.GE.AND P0, PT, R4, c[0x0][0x198], PT ;  /* 0x0000660004007a0c */ /* 0x000fe40003f06270 */
[----:B------:R-:W-:Y:S02]  /*87e0*/  LOP3.LUT R13, R13, 0xfffffff8, RZ, 0xc0, !PT ;  /* 0xfffffff80d0d7812 */ /* 0x000fe400078ec0ff */
[----:B------:R-:W-:-:S02]  /*87f0*/  LOP3.LUT R11, R11, 0xfffffff8, RZ, 0xc0, !PT ;  /* 0xfffffff80b0b7812 */ /* 0x000fc400078ec0ff */
[----:B------:R-:W-:Y:S01]  /*8800*/  LOP3.LUT R9, R8, 0xfffffff8, RZ, 0xc0, !PT ;  /* 0xfffffff808097812 */ /* 0x000fe200078ec0ff */
[----:B------:R-:W-:-:S04]  /*8810*/  IMAD.WIDE R24, R13, 0x2, R18 ;  /* 0x000000020d187825 */ /* 0x000fc800078e0212 */
[--C-:B------:R-:W-:Y:S01]  /*8820*/  IMAD.WIDE R26, R11, 0x2, R18.reuse ;  /* 0x000000020b1a7825 */ /* 0x100fe200078e0212 */
[----:B------:R1:W-:Y:S03]  /*8830*/  LDGSTS.E.BYPASS.LTC128B.128 [R23+0x15080], [R24.64], !P1 ;  /* 0x1508000018177fae */ /* 0x0003e6000c901d5a */
[----:B------:R-:W-:Y:S01]  /*8840*/  IMAD.WIDE R18, R9, 0x2, R18 ;  /* 0x0000000209127825 */ /* 0x000fe200078e0212 */
[----:B------:R1:W-:Y:S01]  /*8850*/  LDGSTS.E.BYPASS.LTC128B.128 [R23+0x19080], [R26.64], !P2 ;  /* 0x190800001a177fae */ /* 0x0003e2000d101d5a */
[----:B------:R-:W-:-:S03]  /*8860*/  ISETP.NE.AND P2, PT, R15, RZ, PT ;  /* 0x000000ff0f00720c */ /* 0x000fc60003f45270 */
[----:B------:R1:W-:Y:S05]  /*8870*/  LDGSTS.E.BYPASS.LTC128B.128 [R23+0x1d080], [R18.64], !P0 ;  /* 0x1d08000012177fae */ /* 0x0003ea000c101d5a */
.L_x_1432:
[----:B--2---:R-:W-:Y:S05]  /*8880*/  BSYNC B0 ;  /* 0x0000000000007941 */ /* 0x004fea0003800000 */
.L_x_1431:
[----:B------:R-:W-:Y:S01]  /*8890*/  IADD3 R8, R12, 0x40, RZ ;  /* 0x000000400c087810 */ /* 0x000fe20007ffe0ff */
[----:B-1----:R1:W2:Y:S01]  /*88a0*/  SHFL.IDX PT, R21, R16, 0x2, 0x181f ;  /* 0x00581f0010157f89 */ /* 0x0022a200000e0000 */
[----:B------:R-:W-:Y:S02]  /*88b0*/  BSSY B0, `(.L_x_1433) ;  /* 0x000001f000007945 */ /* 0x000fe40003800000 */
[----:B------:R-:W-:Y:S01]  /*88c0*/  ISETP.GE.AND P0, PT, R8, UR6, PT ;  /* 0x0000000608007c0c */ /* 0x000fe2000bf06270 */
[----:B------:R1:W4:Y:S03]  /*88d0*/  SHFL.IDX PT, R20, R17, 0x2, 0x181f ;  /* 0x00581f0011147f89 */ /* 0x00032600000e0000 */
[----:B------:R-:W-:-:S09]  /*88e0*/  P2R R9, PR, RZ, 0x1 ;  /* 0x00000001ff097803 */ /* 0x000fd20000000000 */
[----:B------:R-:W-:Y:S05]  /*88f0*/  @P0 BRA `(.L_x_1434) ;  /* 0x000001a000000947 */ /* 0x000fea0003800000 */
[C---:B------:R-:W-:Y:S01]  /*8900*/  IADD3 R14, R75.reuse, 0x80, RZ ;  /* 0x000000804b0e7810 */ /* 0x040fe20007ffe0ff */
[----:B------:R-:W-:Y:S01]  /*8910*/  IMAD.SHL.U32 R19, R6, 0x2, RZ ;  /* 0x0000000206137824 */ /* 0x000fe200078e00ff */
[C---:B------:R-:W-:Y:S02]  /*8920*/  IADD3 R11, R75.reuse, 0xc0, RZ ;  /* 0x000000c04b0b7810 */ /* 0x040fe40007ffe0ff */
[----:B------:R-:W-:Y:S02]  /*8930*/  SHF.R.S32.HI R15, RZ, 0x1f, R52 ;  /* 0x0000001fff0f7819 */ /* 0x000fe40000011434 */
[----:B------:R-:W-:Y:S02]  /*8940*/  SHF.R.S32.HI R13, RZ, 0x1f, R14 ;  /* 0x0000001fff0d7819 */ /* 0x000fe4000001140e */
[----:B----4-:R-:W-:Y:S02]  /*8950*/  LEA R22, P0, R75, R20, 0x1 ;  /* 0x000000144b167211 */ /* 0x010fe400078008ff */
[----:B------:R-:W-:-:S02]  /*8960*/  SHF.R.S32.HI R8, RZ, 0x1f, R11 ;  /* 0x0000001fff087819 */ /* 0x000fc4000001140b */
[----:B------:R-:W-:Y:S02]  /*8970*/  LEA.HI R15, R15, R52, RZ, 0x3 ;  /* 0x000000340f0f7211 */ /* 0x000fe400078f18ff */
[----:B---3--:R-:W-:Y:S02]  /*8980*/  P2R R18, PR, RZ, 0x4 ;  /* 0x00000004ff127803 */ /* 0x008fe40000000000 */
[----:B------:R-:W-:Y:S02]  /*8990*/  LEA.HI R13, R13, R14, RZ, 0x3 ;  /* 0x0000000e0d0d7211 */ /* 0x000fe400078f18ff */
[----:B--2---:R-:W-:Y:S02]  /*89a0*/  LEA.HI.X R23, R75, R21, R87, 0x1, P0 ;  /* 0x000000154b177211 */ /* 0x004fe400000f0c57 */
[----:B------:R-:W-:Y:S02]  /*89b0*/  LEA.HI R8, R8, R11, RZ, 0x3 ;  /* 0x0000000b08087211 */ /* 0x000fe400078f18ff */
[----:B------:R-:W-:Y:S01]  /*89c0*/  ISETP.GE.AND P2, PT, R0, c[0x0][0x198], PT ;  /* 0x0000660000007a0c */ /* 0x000fe20003f46270 */
[----:B------:R-:W-:Y:S01]  /*89d0*/  @!PT LDS RZ, [RZ] ;  /* 0x00000000fffff984 */ /* 0x000fe20000000800 */
[----:B------:R2:W-:Y:S01]  /*89e0*/  LDGSTS.E.BYPASS.LTC128B.128 [R19+0x12080], [R22.64], !P3 ;  /* 0x1208000016137fae */ /* 0x0005e2000d901d5a */
[----:B------:R-:W-:-:S02]  /*89f0*/  ISETP.GE.AND P0, PT, R4, c[0x0][0x198], PT ;  /* 0x0000660004007a0c */ /* 0x000fc40003f06270 */
[----:B------:R-:W-:Y:S02]  /*8a00*/  LOP3.LUT R15, R15, 0xfffffff8, RZ, 0xc0, !PT ;  /* 0xfffffff80f0f7812 */ /* 0x000fe400078ec0ff */
[----:B------:R-:W-:Y:S02]  /*8a10*/  LOP3.LUT R13, R13, 0xfffffff8, RZ, 0xc0, !PT ;  /* 0xfffffff80d0d7812 */ /* 0x000fe400078ec0ff */
        /* <DEDUP_REMOVED lines=8> */
.L_x_1434:
[----:B------:R-:W-:Y:S05]  /*8aa0*/  BSYNC B0 ;  /* 0x0000000000007941 */ /* 0x000fea0003800000 */
.L_x_1433:
[----:B------:R-:W-:Y:S01]  /*8ab0*/  IADD3 R8, R12, 0x60, RZ ;  /* 0x000000600c087810 */ /* 0x000fe20007ffe0ff */
[----:B------:R-:W-:Y:S01]  /*8ac0*/  UMOV UR12, 0x30 ;  /* 0x00000030000c7882 */ /* 0x000fe20000000000 */
[----:B--2---:R2:W1:Y:S01]  /*8ad0*/  SHFL.IDX PT, R19, R16, 0x3, 0x181f ;  /* 0x00781f0010137f89 */ /* 0x00446200000e0000 */
[----:B------:R-:W-:Y:S01]  /*8ae0*/  ULDC.64 UR4, c[0x0][0x1e0] ;  /* 0x0000780000047ab9 */ /* 0x000fe20000000a00 */
[----:B------:R-:W-:Y:S01]  /*8af0*/  ISETP.GE.AND P0, PT, R8, UR6, PT ;  /* 0x0000000608007c0c */ /* 0x000fe2000bf06270 */
[----:B------:R-:W-:Y:S01]  /*8b00*/  UIMAD.WIDE.U32 UR20, UR12, UR4, URZ ;  /* 0x000000040c1472a5 */ /* 0x000fe2000f8e003f */
[----:B---3--:R2:W3:Y:S01]  /*8b10*/  SHFL.IDX PT, R18, R17, 0x3, 0x181f ;  /* 0x00781f0011127f89 */ /* 0x0084e200000e0000 */
[----:B------:R-:W-:Y:S01]  /*8b20*/  UIMAD UR5, UR12, UR5, URZ ;  /* 0x000000050c0572a4 */ /* 0x000fe2000f8e023f */
[----:B------:R-:W-:Y:S01]  /*8b30*/  BSSY B0, `(.L_x_1435) ;  /* 0x000001c000007945 */ /* 0x000fe20003800000 */
[----:B------:R-:W-:Y:S02]  /*8b40*/  P2R R8, PR, RZ, 0x1 ;  /* 0x00000001ff087803 */ /* 0x000fe40000000000 */
[----:B------:R-:W-:-:S06]  /*8b50*/  UIADD3 UR9, UR21, UR5, URZ ;  /* 0x0000000515097290 */ /* 0x000fcc000fffe03f */
[----:B------:R-:W-:Y:S05]  /*8b60*/  @P0 BRA `(.L_x_1436) ;  /* 0x0000018000000947 */ /* 0x000fea0003800000 */
[----:B------:R-:W-:Y:S01]  /*8b70*/  SHF.R.S32.HI R11, RZ, 0x1f, R52 ;  /* 0x0000001fff0b7819 */ /* 0x000fe20000011434 */
[----:B------:R-:W-:Y:S01]  /*8b80*/  IMAD.SHL.U32 R13, R6, 0x2, RZ ;  /* 0x00000002060d7824 */ /* 0x000fe200078e00ff */
[----:B------:R-:W-:Y:S02]  /*8b90*/  IADD3 R14, R75, 0x80, RZ ;  /* 0x000000804b0e7810 */ /* 0x000fe40007ffe0ff */
[----:B------:R-:W-:Y:S02]  /*8ba0*/  LEA.HI R11, R11, R52, RZ, 0x3 ;  /* 0x000000340b0b7211 */ /* 0x000fe400078f18ff */
[----:B-123--:R-:W-:Y:S02]  /*8bb0*/  LEA R16, P0, R75, R18, 0x1 ;  /* 0x000000124b107211 */ /* 0x00efe400078008ff */
[----:B------:R-:W-:Y:S02]  /*8bc0*/  LOP3.LUT R11, R11, 0xfffffff8, RZ, 0xc0, !PT ;  /* 0xfffffff80b0b7812 */ /* 0x000fe400078ec0ff */
[----:B------:R-:W-:-:S02]  /*8bd0*/  LEA.HI.X R17, R75, R19, R87, 0x1, P0 ;  /* 0x000000134b117211 */ /* 0x000fc400000f0c57 */
[----:B------:R-:W-:Y:S01]  /*8be0*/  ISETP.GE.AND P0, PT, R0, c[0x0][0x198], PT ;  /* 0x0000660000007a0c */ /* 0x000fe20003f06270 */
[----:B----4-:R-:W-:Y:S01]  /*8bf0*/  IMAD.WIDE R20, R11, 0x2, R18 ;  /* 0x000000020b147825 */ /* 0x010fe200078e0212 */
[----:B------:R-:W-:Y:S01]  /*8c00*/  SHF.R.S32.HI R11, RZ, 0x1f, R14 ;  /* 0x0000001fff0b7819 */ /* 0x000fe2000001140e */
[----:B------:R-:W-:Y:S01]  /*8c10*/  @!PT LDS RZ, [RZ] ;  /* 0x00000000fffff984 */ /* 0x000fe20000000800 */
[----:B------:R1:W-:Y:S03]  /*8c20*/  LDGSTS.E.BYPASS.LTC128B.128 [R13+0x13080], [R16.64], !P3 ;  /* 0x13080000100d7fae */ /* 0x0003e6000d901d5a */
[----:B------:R-:W-:Y:S01]  /*8c30*/  LEA.HI R11, R11, R14, RZ, 0x3 ;  /* 0x0000000e0b0b7211 */ /* 0x000fe200078f18ff */
[----:B------:R1:W-:Y:S03]  /*8c40*/  LDGSTS.E.BYPASS.LTC128B.128 [R13+0x17080], [R20.64], !P1 ;  /* 0x17080000140d7fae */ /* 0x0003e6000c901d5a */
[----:B------:R-:W-:-:S05]  /*8c50*/  LOP3.LUT R11, R11, 0xfffffff8, RZ, 0xc0, !PT ;  /* 0xfffffff80b0b7812 */ /* 0x000fca00078ec0ff */
[----:B------:R-:W-:Y:S01]  /*8c60*/  IMAD.WIDE R14, R11, 0x2, R18 ;  /* 0x000000020b0e7825 */ /* 0x000fe200078e0212 */
[----:B------:R-:W-:-:S04]  /*8c70*/  IADD3 R11, R75, 0xc0, RZ ;  /* 0x000000c04b0b7810 */ /* 0x000fc80007ffe0ff */
[----:B------:R-:W-:Y:S01]  /*8c80*/  SHF.R.S32.HI R0, RZ, 0x1f, R11 ;  /* 0x0000001fff007819 */ /* 0x000fe2000001140b */
[----:B------:R1:W-:Y:S01]  /*8c90*/  LDGSTS.E.BYPASS.LTC128B.128 [R13+0x1b080], [R14.64], !P0 ;  /* 0x1b0800000e0d7fae */ /* 0x0003e2000c101d5a */
[----:B------:R-:W-:Y:S02]  /*8ca0*/  ISETP.GE.AND P0, PT, R4, c[0x0][0x198], PT ;  /* 0x0000660004007a0c */ /* 0x000fe40003f06270 */
[----:B------:R-:W-:-:S04]  /*8cb0*/  LEA.HI R11, R0, R11, RZ, 0x3 ;  /* 0x0000000b000b7211 */ /* 0x000fc800078f18ff */
[----:B------:R-:W-:-:S05]  /*8cc0*/  LOP3.LUT R11, R11, 0xfffffff8, RZ, 0xc0, !PT ;  /* 0xfffffff80b0b7812 */ /* 0x000fca00078ec0ff */
[----:B------:R-:W-:-:S05]  /*8cd0*/  IMAD.WIDE R18, R11, 0x2, R18 ;  /* 0x000000020b127825 */ /* 0x000fca00078e0212 */
[----:B------:R1:W-:Y:S02]  /*8ce0*/  LDGSTS.E.BYPASS.LTC128B.128 [R13+0x1f080], [R18.64], !P0 ;  /* 0x1f080000120d7fae */ /* 0x0003e4000c101d5a */
.L_x_1436:
[----:B------:R-:W-:Y:S05]  /*8cf0*/  BSYNC B0 ;  /* 0x0000000000007941 */ /* 0x000fea0003800000 */
.L_x_1435:
[----:B------:R-:W-:Y:S01]  /*8d00*/  UIMAD UR12, UR13, -0x30, UR12 ;  /* 0xffffffd00d0c78a4 */ /* 0x000fe2000f8e020c */
[----:B-12---:R-:W-:Y:S01]  /*8d10*/  IMAD.U32 R16, RZ, RZ, UR20 ;  /* 0x00000014ff107e24 */ /* 0x006fe2000f8e00ff */
[----:B------:R-:W-:Y:S01]  /*8d20*/  UIADD3 UR15, UR13, -0x1, URZ ;  /* 0xffffffff0d0f7890 */ /* 0x000fe2000fffe03f */
[----:B------:R-:W-:Y:S01]  /*8d30*/  IMAD.MOV.U32 R232, RZ, RZ, R228 ;  /* 0x000000ffffe87224 */ /* 0x000fe200078e00e4 */
[----:B------:R-:W-:Y:S01]  /*8d40*/  UIADD3 UR11, UR14, UR12, URZ ;  /* 0x0000000c0e0b7290 */ /* 0x000fe2000fffe03f */
[----:B------:R-:W-:Y:S01]  /*8d50*/  IMAD.U32 R17, RZ, RZ, UR21 ;  /* 0x00000015ff117e24 */ /* 0x000fe2000f8e00ff */
[----:B------:R-:W-:Y:S01]  /*8d60*/  USHF.R.S32.HI UR10, URZ, 0x1f, UR15 ;  /* 0x0000001f3f0a7899 */ /* 0x000fe2000801140f */
[----:B------:R-:W0:Y:S01]  /*8d70*/  LDGDEPBAR ;  /* 0x00000000000079af */ /* 0x000e220000000000 */
[----:B------:R-:W-:Y:S01]  /*8d80*/  UISETP.LT.AND UP0, UPT, UR11, 0x30, UPT ;  /* 0x000000300b00788c */ /* 0x000fe2000bf01270 */
[----:B------:R-:W-:Y:S01]  /*8d90*/  IMAD.WIDE.U32 R16, R16, UR15, R232 ;  /* 0x0000000f10107c25 */ /* 0x000fe2000f8e00e8 */
[----:B------:R-:W-:-:S02]  /*8da0*/  UIMAD UR4, UR9, UR15, URZ ;  /* 0x0000000f090472a4 */ /* 0x000fc4000f8e023f */
[----:B------:R-:W-:Y:S02]  /*8db0*/  USEL UR5, UR11, 0x30, UP0 ;  /* 0x000000300b057887 */ /* 0x000fe40008000000 */
[----:B------:R-:W-:Y:S02]  /*8dc0*/  UIMAD UR4, UR10, UR20, UR4 ;  /* 0x000000140a0472a4 */ /* 0x000fe4000f8e0204 */
[----:B------:R-:W-:Y:S02]  /*8dd0*/  UMOV UR7, 0x5 ;  /* 0x0000000500077882 */ /* 0x000fe40000000000 */
[----:B------:R-:W-:Y:S02]  /*8de0*/  IADD3 R4, -R196, UR5, RZ ;  /* 0x00000005c4047c10 */ /* 0x000fe4000fffe1ff */
[----:B------:R-:W-:Y:S01]  /*8df0*/  IADD3 R0, R17, UR4, RZ ;  /* 0x0000000411007c10 */ /* 0x000fe2000fffe0ff */
[----:B------:R-:W-:Y:S01]  /*8e00*/  ULDC.64 UR4, c[0x0][0x1e0] ;  /* 0x0000780000047ab9 */ /* 0x000fe20000000a00 */
[----:B------:R-:W-:Y:S01]  /*8e10*/  BAR.SYNC.DEFER_BLOCKING 0x0 ;  /* 0x0000000000007b1d */ /* 0x000fe20000010000 */
[----:B------:R-:W-:Y:S01]  /*8e20*/  ISETP.GE.AND P1, PT, R4, 0x1, PT ;  /* 0x000000010400780c */ /* 0x000fe20003f26270 */
[----:B------:R-:W-:-:S02]  /*8e30*/  USHF.L.U32 UR8, UR4, 0x5, URZ ;  /* 0x0000000504087899 */ /* 0x000fc4000800063f */
[----:B------:R-:W-:-:S10]  /*8e40*/  USHF.L.U64.HI UR7, UR4, UR7, UR5 ;  /* 0x0000000704077299 */ /* 0x000fd40008010205 */
[----:B------:R-:W-:Y:S01]  /*8e50*/  @P1 LEA R14, P0, R16, c[0x0][0x1c8], 0x1 ;  /* 0x00007200100e1a11 */ /* 0x000fe200078008ff */
[----:B------:R-:W-:-:S03]  /*8e60*/  @P1 IMAD.SHL.U32 R13, R6, 0x2, RZ ;  /* 0x00000002060d1824 */ /* 0x000fc600078e00ff */
[----:B------:R-:W-:Y:S02]  /*8e70*/  @P1 LEA.HI.X R15, R16, c[0x0][0x1cc], R0, 0x1, P0 ;  /* 0x00007300100f1a11 */ /* 0x000fe400000f0c00 */
[----:B------:R-:W-:-:S13]  /*8e80*/  ISETP.GE.AND P0, PT, R4, 0x21, PT ;  /* 0x000000210400780c */ /* 0x000fda0003f06270 */
[----:B------:R-:W-:-:S04]  /*8e90*/  @P0 IADD3 R4, P3, R16, UR8, RZ ;  /* 0x0000000810040c10 */ /* 0x000fc8000ff7e0ff */
[----:B------:R-:W-:Y:S02]  /*8ea0*/  @P0 IADD3.X R11, R0, UR7, RZ, P3, !PT ;  /* 0x00000007000b0c10 */ /* 0x000fe40009ffe4ff */
[----:B------:R-:W-:-:S04]  /*8eb0*/  @P0 LEA R16, P3, R4, c[0x0][0x1c8], 0x1 ;  /* 0x0000720004100a11 */ /* 0x000fc800078608ff */
[----:B------:R-:W-:Y:S01]  /*8ec0*/  @P0 LEA.HI.X R17, R4, c[0x0][0x1cc], R11, 0x1, P3 ;  /* 0x0000730004110a11 */ /* 0x000fe200018f0c0b */
[----:B------:R-:W-:Y:S01]  /*8ed0*/  @P0 IMAD.SHL.U32 R11, R6, 0x2, RZ ;  /* 0x00000002060b0824 */ /* 0x000fe200078e00ff */
[----:B------:R-:W-:Y:S02]  /*8ee0*/  LOP3.LUT P3, RZ, R223, 0x1, RZ, 0xc0, !PT ;  /* 0x00000001dfff7812 */ /* 0x000fe4000786c0ff */
[----:B------:R-:W-:Y:S02]  /*8ef0*/  LEA.HI R4, R7, R84, RZ, 0x5 ;  /* 0x0000005407047211 */ /* 0x000fe400078f28ff */
[----:B------:R-:W-:Y:S02]  /*8f00*/  SEL R0, RZ, 0x1, P3 ;  /* 0x00000001ff007807 */ /* 0x000fe40001800000 */
[----:B------:R-:W-:-:S07]  /*8f10*/  SHF.R.S32.HI R77, RZ, 0x5, R4 ;  /* 0x00000005ff4d7819 */ /* 0x000fce0000011404 */
        /* <DEDUP_REMOVED lines=16> */
.L_x_1437:
[----:B------:R-:W-:Y:S01]  /*9020*/  ULDC.U8 UR4, c[0x0][0x298] ;  /* 0x0000a60000047ab9 */ /* 0x000fe20000000000 */
[----:B-1----:R-:W-:Y:S01]  /*9030*/  SHF.R.S32.HI R16, RZ, 0x1f, R85 ;  /* 0x0000001fff107819 */ /* 0x002fe20000011455 */
[----:B------:R-:W-:Y:S01]  /*9040*/  IMAD.WIDE.U32 R14, R85, c[0x0][0x280], RZ ;  /* 0x0000a000550e7a25 */ /* 0x000fe200078e00ff */
[----:B------:R-:W-:Y:S01]  /*9050*/  ISETP.NE.AND P0, PT, RZ, UR4, PT ;  /* 0x00000004ff007c0c */ /* 0x000fe2000bf05270 */
[----:B------:R-:W-:Y:S01]  /*9060*/  BSSY B2, `(.L_x_1438) ;  /* 0x00008de000027945 */ /* 0x000fe20003800000 */
[----:B------:R-:W-:Y:S01]  /*9070*/  LEA R12, R53, R12, 0x5 ;  /* 0x0000000c350c7211 */ /* 0x000fe200078e28ff */
[----:B---3--:R-:W-:Y:S01]  /*9080*/  IMAD R18, R16, c[0x0][0x280], RZ ;  /* 0x0000a00010127a24 */ /* 0x008fe200078e02ff */
        /* <DEDUP_REMOVED lines=8> */
[----:B------:R-:W-:Y:S01]  /*9110*/  PLOP3.LUT P0, PT, PT, PT, UP2, 0x80, 0x0 ;  /* 0x000000000000781c */ /* 0x000fe20003f0f028 */
[----:B------:R-:W-:Y:S01]  /*9120*/  IMAD.MOV.U32 R18, RZ, RZ, R14 ;  /* 0x000000ffff127224 */ /* 0x000fe200078e000e */
[----:B------:R-:W-:Y:S01]  /*9130*/  BSSY B0, `(.L_x_1440) ;  /* 0x0000049000007945 */ /* 0x000fe20003800000 */
[----:B----4-:R-:W-:Y:S01]  /*9140*/  IMAD.MOV.U32 R20, RZ, RZ, R16 ;  /* 0x000000ffff147224 */ /* 0x010fe200078e0010 */
[----:B------:R-:W-:Y:S01]  /*9150*/  CS2R R72, SRZ ;  /* 0x0000000000487805 */ /* 0x000fe2000001ff00 */
        /* <DEDUP_REMOVED lines=9> */
[----:B------:R-:W-:Y:S01]  /*91f0*/  PLOP3.LUT P0, PT, PT, PT, UP2, 0x80, 0x0 ;  /* 0x000000000000781c */ /* 0x000fe20003f0f028 */
[----:B------:R-:W-:-:S12]  /*9200*/  CS2R R100, SRZ ;  /* 0x0000000000647805 */ /* 0x000fd8000001ff00 */
[----:B------:R-:W-:-:S04]  /*9210*/  @P0 SHF.R.U32.HI R12, RZ, c[0x0][0x2cc], R11 ;  /* 0x0000b300ff0c0a19 */ /* 0x000fc8000001160b */
[----:B------:R-:W-:Y:S01]  /*9220*/  SHF.R.S32.HI R11, RZ, 0x1f, R12 ;  /* 0x0000001fff0b7819 */ /* 0x000fe2000001140c */
[----:B------:R-:W-:-:S04]  /*9230*/  IMAD.WIDE.U32 R14, R12, c[0x0][0x280], R18 ;  /* 0x0000a0000c0e7a25 */ /* 0x000fc800078e0012 */
[C---:B------:R-:W-:Y:S01]  /*9240*/  IMAD R13, R11.reuse, c[0x0][0x280], RZ ;  /* 0x0000a0000b0d7a24 */ /* 0x040fe200078e02ff */
[----:B------:R-:W-:Y:S01]  /*9250*/  LEA R17, P0, R14, c[0x0][0x270], 0x1 ;  /* 0x00009c000e117a11 */ /* 0x000fe200078008ff */
[----:B------:R-:W-:Y:S02]  /*9260*/  IMAD R11, R11, c[0x0][0x290], RZ ;  /* 0x0000a4000b0b7a24 */ /* 0x000fe400078e02ff */
[C---:B------:R-:W-:Y:S02]  /*9270*/  IMAD R13, R12.reuse, c[0x0][0x284], R13 ;  /* 0x0000a1000c0d7a24 */ /* 0x040fe400078e020d */
[C---:B------:R-:W-:Y:S01]  /*9280*/  IMAD.WIDE.U32 R20, R12.reuse, c[0x0][0x290], R20 ;  /* 0x0000a4000c147a25 */ /* 0x040fe200078e0014 */
[----:B------:R1:W2:Y:S02]  /*9290*/  SHFL.IDX PT, R22, R17, RZ, 0x181f ;  /* 0x00181fff11167589 */ /* 0x0002a400000e0000 */
[----:B------:R-:W-:Y:S01]  /*92a0*/  IADD3 R18, R15, R13, RZ ;  /* 0x0000000d0f127210 */ /* 0x000fe20007ffe0ff */
[----:B------:R-:W-:-:S03]  /*92b0*/  IMAD R11, R12, c[0x0][0x294], R11 ;  /* 0x0000a5000c0b7a24 */ /* 0x000fc600078e020b */
[----:B------:R-:W-:Y:S02]  /*92c0*/  LEA.HI.X R18, R14, c[0x0][0x274], R18, 0x1, P0 ;  /* 0x00009d000e127a11 */ /* 0x000fe400000f0c12 */
[----:B------:R-:W-:Y:S02]  /*92d0*/  IADD3 R13, R21, R11, RZ ;  /* 0x0000000b150d7210 */ /* 0x000fe40007ffe0ff */
[C---:B------:R-:W-:Y:S01]  /*92e0*/  LEA R12, P0, R20.reuse, c[0x0][0x288], 0x1 ;  /* 0x0000a200140c7a11 */ /* 0x040fe200078008ff */
[----:B------:R1:W3:Y:S03]  /*92f0*/  SHFL.IDX PT, R23, R18, RZ, 0x181f ;  /* 0x00181fff12177589 */ /* 0x0002e600000e0000 */
[----:B------:R-:W-:Y:S02]  /*9300*/  LEA.HI.X R13, R20, c[0x0][0x28c], R13, 0x1, P0 ;  /* 0x0000a300140d7a11 */ /* 0x000fe400000f0c0d */
        /* <DEDUP_REMOVED lines=43> */
.L_x_1441:
[----:B------:R-:W-:Y:S05]  /*95c0*/  BSYNC B0 ;  /* 0x0000000000007941 */ /* 0x000fea0003800000 */
.L_x_1440:
        /* <DEDUP_REMOVED lines=9> */
[----:B--23--:R-:W-:Y:S01]  /*9660*/  IMAD.MOV.U32 R22, RZ, RZ, R106 ;  /* 0x000000ffff167224 */ /* 0x00cfe200078e006a */
        /* <DEDUP_REMOVED lines=68> */
.L_x_1443:
[----:B------:R-:W-:Y:S05]  /*9ab0*/  BSYNC B0 ;  /* 0x0000000000007941 */ /* 0x000fea0003800000 */
.L_x_1442:
        /* <DEDUP_REMOVED lines=80> */
.L_x_1445:
[----:B---34-:R-:W-:Y:S05]  /*9fc0*/  BSYNC B0 ;  /* 0x0000000000007941 */ /* 0x018fea0003800000 */
.L_x_1444:
        /* <DEDUP_REMOVED lines=78> */
.L_x_1447:
[----:B---3--:R-:W-:Y:S05]  /*a4b0*/  BSYNC B0 ;  /* 0x0000000000007941 */ /* 0x008fea0003800000 */
.L_x_1446:
        /* <DEDUP_REMOVED lines=56> */
[----:B------:R-:W-:Y:S01]  /*a840*/  HADD2.F32 R10, -RZ, R10.H1_H1 ;  /* 0x3000000aff0a7230 */ /* 0x000fe20000004100 */
[-C--:B------:R-:W-:Y:S01]  /*a850*/  FMUL.FTZ R112, R103, R105.reuse ;  /* 0x0000006967707220 */ /* 0x080fe20000410000 */
[--C-:B------:R-:W-:Y:S01]  /*a860*/  HADD2.F32 R104, -RZ, R9.reuse.H0_H0 ;  /* 0x20000009ff687230 */ /* 0x100fe20000004100 */
[-C--:B------:R-:W-:Y:S01]  /*a870*/  FFMA.FTZ R98, R101, R110.reuse, -R98 ;  /* 0x0000006e65627223 */ /* 0x080fe20000010862 */
[----:B------:R-:W-:Y:S01]  /*a880*/  HADD2.F32 R9, -RZ, R9.H1_H1 ;  /* 0x30000009ff097230 */ /* 0x000fe20000004100 */
[----:B------:R-:W-:Y:S01]  /*a890*/  FMUL.FTZ R114, R102, R105 ;  /* 0x0000006966727220 */ /* 0x000fe20000410000 */
[----:B------:R-:W-:Y:S01]  /*a8a0*/  HADD2.F32 R101, -RZ, R96.H0_H0 ;  /* 0x20000060ff657230 */ /* 0x000fe20000004100 */
[----:B------:R-:W-:-:S02]  /*a8b0*/  FFMA.FTZ R11, R11, R110, R100 ;  /* 0x0000006e0b0b7223 */ /* 0x000fc40000010064 */
[----:B------:R-:W-:Y:S02]  /*a8c0*/  FFMA.FTZ R112, R102, R111, -R112 ;  /* 0x0000006f66707223 */ /* 0x000fe40000010870 */
[-C--:B------:R-:W-:Y:S01]  /*a8d0*/  FMUL.FTZ R96, R10, R91.reuse ;  /* 0x0000005b0a607220 */ /* 0x080fe20000410000 */
[----:B------:R-:W-:Y:S01]  /*a8e0*/  F2FP.PACK_AB R11, R11, R98 ;  /* 0x000000620b0b723e */ /* 0x000fe200000000ff */
[----:B------:R-:W-:Y:S02]  /*a8f0*/  FMUL.FTZ R91, R8, R91 ;  /* 0x0000005b085b7220 */ /* 0x000fe40000410000 */
[-C--:B------:R-:W-:Y:S02]  /*a900*/  FMUL.FTZ R100, R9, R99.reuse ;  /* 0x0000006309647220 */ /* 0x080fe40000410000 */
[----:B------:R-:W-:Y:S02]  /*a910*/  FMUL.FTZ R102, R104, R99 ;  /* 0x0000006368667220 */ /* 0x000fe40000410000 */
        /* <DEDUP_REMOVED lines=8> */
[----:B------:R1:W-:Y:S02]  /*a9a0*/  STS.128 [R118+0x10080], R8 ;  /* 0x0100800876007388 */ /* 0x0003e40000000c00 */
.L_x_1451:
[----:B------:R-:W-:Y:S05]  /*a9b0*/  BSYNC B0 ;  /* 0x0000000000007941 */ /* 0x000fea0003800000 */
.L_x_1450:
        /* <DEDUP_REMOVED lines=46> */
.L_x_1453:
[----:B------:R-:W-:Y:S05]  /*aca0*/  BSYNC B0 ;  /* 0x0000000000007941 */ /* 0x000fea0003800000 */
.L_x_1452:
        /* <DEDUP_REMOVED lines=22> */
[C---:B------:R-:W-:Y:S01]  /*ae10*/  FMUL.FTZ R116, R91.reuse, R116 ;  /* 0x000000745b747220 */ /* 0x040fe20000410000 */
[--C-:B------:R-:W-:Y:S01]  /*ae20*/  HADD2.F32 R98, -RZ, R9.reuse.H0_H0 ;  /* 0x20000009ff627230 */ /* 0x100fe20000004100 */
[----:B------:R-:W-:Y:S01]  /*ae30*/  FFMA.FTZ R100, R91, R120, -R100 ;  /* 0x000000785b647223 */ /* 0x000fe20000010864 */
[----:B------:R-:W-:Y:S01]  /*ae40*/  HADD2.F32 R10, -RZ, R10.H1_H1 ;  /* 0x3000000aff0a7230 */ /* 0x000fe20000004100 */
[-C--:B------:R-:W-:Y:S01]  /*ae50*/  FMUL.FTZ R102, R97, R99.reuse ;  /* 0x0000006361667220 */ /* 0x080fe20000410000 */
        /* <DEDUP_REMOVED lines=19> */
.L_x_1455:
[----:B------:R-:W-:Y:S05]  /*af90*/  BSYNC B0 ;  /* 0x0000000000007941 */ /* 0x000fea0003800000 */
.L_x_1454:
        /* <DEDUP_REMOVED lines=27> */
[----:B------:R-:W-:Y:S01]  /*b150*/  FMUL.FTZ R102, R90, R97 ;  /* 0x000000615a667220 */ /* 0x000fe20000410000 */
[----:B------:R-:W-:Y:S01]  /*b160*/  HADD2.F32 R85, -RZ, R76.H0_H0 ;  /* 0x2000004cff557230 */ /* 0x000fe20000004100 */
[----:B------:R-:W-:-:S02]  /*b170*/  FMUL.FTZ R76, R10, R75 ;  /* 0x0000004b0a4c7220 */ /* 0x000fc40000410000 */
[----:B------:R-:W-:Y:S02]  /*b180*/  FMUL.FTZ R97, R9, R83 ;  /* 0x0000005309617220 */ /* 0x000fe40000410000 */
[----:B------:R-:W-:Y:S02]  /*b190*/  FMUL.FTZ R75, R8, R75 ;  /* 0x0000004b084b7220 */ /* 0x000fe40000410000 */
[C---:B------:R-:W-:Y:S02]  /*b1a0*/  FMUL.FTZ R83, R96.reuse, R83 ;  /* 0x0000005360537220 */ /* 0x040fe40000410000 */
[----:B------:R-:W-:Y:S02]  /*b1b0*/  FFMA.FTZ R97, R96, R82, -R97 ;  /* 0x0000005260617223 */ /* 0x000fe40000010861 */
[----:B------:R-:W-:Y:S02]  /*b1c0*/  FFMA.FTZ R11, R11, R108, R106 ;  /* 0x0000006c0b0b7223 */ /* 0x000fe4000001006a */
[----:B------:R-:W-:-:S02]  /*b1d0*/  FFMA.FTZ R100, R90, R99, -R100 ;  /* 0x000000635a647223 */ /* 0x000fc40000010864 */
[----:B------:R-:W-:Y:S01]  /*b1e0*/  FFMA.FTZ R91, R91, R99, R102 ;  /* 0x000000635b5b7223 */ /* 0x000fe20000010066 */
[----:B------:R-:W-:Y:S01]  /*b1f0*/  F2FP.PACK_AB R11, R11, R98 ;  /* 0x000000620b0b723e */ /* 0x000fe200000000ff */
[-C--:B------:R-:W-:Y:S02]  /*b200*/  FFMA.FTZ R76, R8, R85.reuse, -R76 ;  /* 0x00000055084c7223 */ /* 0x080fe4000001084c */
[----:B------:R-:W-:Y:S01]  /*b210*/  FFMA.FTZ R75, R10, R85, R75 ;  /* 0x000000550a4b7223 */ /* 0x000fe2000001004b */
[----:B------:R-:W-:Y:S01]  /*b220*/  F2FP.PACK_AB R8, R91, R100 ;  /* 0x000000645b08723e */ /* 0x000fe200000000ff */
[----:B------:R-:W-:-:S03]  /*b230*/  FFMA.FTZ R82, R9, R82, R83 ;  /* 0x0000005209527223 */ /* 0x000fc60000010053 */
[----:B------:R-:W-:Y:S02]  /*b240*/  F2FP.PACK_AB R10, R75, R76 ;  /* 0x0000004c4b0a723e */ /* 0x000fe400000000ff */
[----:B------:R-:W-:-:S05]  /*b250*/  F2FP.PACK_AB R9, R82, R97 ;  /* 0x000000615209723e */ /* 0x000fca00000000ff */
[----:B------:R1:W-:Y:S02]  /*b260*/  STS.128 [R118+0x1c080], R8 ;  /* 0x01c0800876007388 */ /* 0x0003e40000000c00 */
.L_x_1449:
[----:B------:R-:W-:Y:S05]  /*b270*/  BSYNC B1 ;  /* 0x0000000000017941 */ /* 0x000fea0003800000 */
.L_x_1448:
        /* <DEDUP_REMOVED lines=33> */
[----:B------:R-:W-:-:S02]  /*b490*/  FMUL.FTZ R74, R10, R69 ;  /* 0x000000450a4a7220 */ /* 0x000fc40000410000 */
[----:B------:R-:W-:Y:S02]  /*b4a0*/  FMUL.FTZ R82, R9, R76 ;  /* 0x0000004c09527220 */ /* 0x000fe40000410000 */
[C---:B------:R-:W-:Y:S02]  /*b4b0*/  FMUL.FTZ R96, R83.reuse, R96 ;  /* 0x0000006053607220 */ /* 0x040fe40000410000 */
[----:B------:R-:W-:Y:S02]  /*b4c0*/  FMUL.FTZ R69, R8, R69 ;  /* 0x0000004508457220 */ /* 0x000fe40000410000 */
[----:B------:R-:W-:Y:S02]  /*b4d0*/  FMUL.FTZ R76, R90, R76 ;  /* 0x0000004c5a4c7220 */ /* 0x000fe40000410000 */
[-C--:B------:R-:W-:Y:S02]  /*b4e0*/  FFMA.FTZ R93, R83, R98.reuse, -R93 ;  /* 0x00000062535d7223 */ /* 0x080fe4000001085d */
[----:B------:R-:W-:-:S02]  /*b4f0*/  FFMA.FTZ R96, R85, R98, R96 ;  /* 0x0000006255607223 */ /* 0x000fc40000010060 */
[-C--:B------:R-:W-:Y:S02]  /*b500*/  FFMA.FTZ R74, R8, R11.reuse, -R74 ;  /* 0x0000000b084a7223 */ /* 0x080fe4000001084a */
        /* <DEDUP_REMOVED lines=8> */
.L_x_1459:
[----:B------:R-:W-:Y:S05]  /*b590*/  BSYNC B0 ;  /* 0x0000000000007941 */ /* 0x000fea0003800000 */
.L_x_1458:
        /* <DEDUP_REMOVED lines=33> */
[----:B------:R-:W-:Y:S02]  /*b7b0*/  FMUL.FTZ R63, R8, R63 ;  /* 0x0000003f083f7220 */ /* 0x000fe40000410000 */
        /* <DEDUP_REMOVED lines=12> */
.L_x_1461:
[----:B------:R-:W-:Y:S05]  /*b880*/  BSYNC B0 ;  /* 0x0000000000007941 */ /* 0x000fea0003800000 */
.L_x_1460:
        /* <DEDUP_REMOVED lines=46> */
.L_x_1463:
[----:B------:R-:W-:Y:S05]  /*bb70*/  BSYNC B0 ;  /* 0x0000000000007941 */ /* 0x000fea0003800000 */
.L_x_1462:
[----:B-1----:R-:W-:-:S04]  /*bb80*/  IADD3 R8, R16, 0x60, RZ ;  /* 0x0000006010087810 */ /* 0x002fc80007ffe0ff */
        /* <DEDUP_REMOVED lines=44> */
.L_x_1457:
[----:B------:R-:W-:Y:S05]  /*be50*/  BSYNC B1 ;  /* 0x0000000000017941 */ /* 0x000fea0003800000 */
.L_x_1456:
        /* <DEDUP_REMOVED lines=49> */
.L_x_1467:
[----:B------:R-:W-:Y:S05]  /*c170*/  BSYNC B0 ;  /* 0x0000000000007941 */ /* 0x000fea0003800000 */
.L_x_1466:
        /* <DEDUP_REMOVED lines=46> */
.L_x_1469:
[----:B------:R-:W-:Y:S05]  /*c460*/  BSYNC B0 ;  /* 0x0000000000007941 */ /* 0x000fea0003800000 */
.L_x_1468:
        /* <DEDUP_REMOVED lines=46> */
.L_x_1471:
[----:B------:R-:W-:Y:S05]  /*c750*/  BSYNC B0 ;  /* 0x0000000000007941 */ /* 0x000fea0003800000 */
.L_x_1470:
        /* <DEDUP_REMOVED lines=45> */
.L_x_1465:
[----:B------:R-:W-:Y:S05]  /*ca30*/  BSYNC B1 ;  /* 0x0000000000017941 */ /* 0x000fea0003800000 */
.L_x_1464:
        /* <DEDUP_REMOVED lines=48> */
.L_x_1474:
[----:B------:R-:W-:Y:S05]  /*cd40*/  BSYNC B0 ;  /* 0x0000000000007941 */ /* 0x000fea0003800000 */
.L_x_1473:
        /* <DEDUP_REMOVED lines=46> */
.L_x_1476:
[----:B------:R-:W-:Y:S05]  /*d030*/  BSYNC B0 ;  /* 0x0000000000007941 */ /* 0x000fea0003800000 */
.L_x_1475:
        /* <DEDUP_REMOVED lines=46> */
.L_x_1478:
[----:B------:R-:W-:Y:S05]  /*d320*/  BSYNC B0 ;  /* 0x0000000000007941 */ /* 0x000fea0003800000 */
.L_x_1477:
        /* <DEDUP_REMOVED lines=46> */
.L_x_1439:
[----:B------:R-:W-:Y:S01]  /*d610*/  PLOP3.LUT P0, PT, PT, PT, UP2, 0x80, 0x0 ;  /* 0x000000000000781c */ /* 0x000fe20003f0f028 */
        /* <DEDUP_REMOVED lines=17> */
[C---:B------:R-:W-:Y:S01]  /*d730*/  IMAD R13, R11.reuse, c[0x0][0x280], RZ ;  /* 0x0000a0000b0d7a24 */ /* 0x040fe200078e02ff */
        /* <DEDUP_REMOVED lines=40> */
.L_x_1480:
[----:B------:R-:W-:Y:S05]  /*d9c0*/  BSYNC B0 ;  /* 0x0000000000007941 */ /* 0x000fea0003800000 */
.L_x_1479:
[----:B------:R-:W-:Y:S01]  /*d9d0*/  ISETP.NE.AND P0, PT, R10, RZ, PT ;  /* 0x000000ff0a00720c */ /* 0x000fe20003f05270 */
[----:B-----5:R-:W-:Y:S01]  /*d9e0*/  IMAD.MOV.U32 R11, RZ, RZ, R94 ;  /* 0x000000ffff0b7224 */ /* 0x020fe200078e005e */
[----:B--2-4-:R-:W-:Y:S01]  /*d9f0*/  MOV R16, R93 ;  /* 0x0000005d00107202 */ /* 0x014fe20000000f00 */
        /* <DEDUP_REMOVED lines=60> */
.L_x_1482:
[----:B----4-:R-:W-:Y:S05]  /*ddc0*/  BSYNC B0 ;  /* 0x0000000000007941 */ /* 0x010fea0003800000 */
.L_x_1481:
        /* <DEDUP_REMOVED lines=65> */
.L_x_1484:
[----:B--2-4-:R-:W-:Y:S05]  /*e1e0*/  BSYNC B0 ;  /* 0x0000000000007941 */ /* 0x014fea0003800000 */
.L_x_1483:
        /* <DEDUP_REMOVED lines=63> */
.L_x_1486:
[----:B----4-:R-:W-:Y:S05]  /*e5e0*/  BSYNC B0 ;  /* 0x0000000000007941 */ /* 0x010fea0003800000 */
.L_x_1485:
        /* <DEDUP_REMOVED lines=41> */
[----:B------:R-:W-:Y:S01]  /*e880*/  SHF.R.U64 R96, R96, 0x10, R97 ;  /* 0x0000001060607819 */ /* 0x000fe20000001261 */
[--C-:B------:R-:W-:Y:S01]  /*e890*/  HADD2.F32 R130, -RZ, R121.reuse.H0_H0 ;  /* 0x20000079ff827230 */ /* 0x100fe20000004100 */
[----:B------:R-:W-:Y:S01]  /*e8a0*/  SHF.R.S32.HI R8, RZ, 0x1f, R9 ;  /* 0x0000001fff087819 */ /* 0x000fe20000011409 */
[--C-:B------:R-:W-:Y:S01]  /*e8b0*/  HADD2.F32 R138, -RZ, R124.reuse.H0_H0 ;  /* 0x2000007cff8a7230 */ /* 0x100fe20000004100 */
[----:B------:R-:W-:Y:S01]  /*e8c0*/  SHF.L.U32 R10, R9, 0x3, RZ ;  /* 0x00000003090a7819 */ /* 0x000fe200000006ff */
[----:B------:R-:W-:Y:S01]  /*e8d0*/  HADD2.F32 R121, -RZ, R121.H1_H1 ;  /* 0x30000079ff797230 */ /* 0x000fe20000004100 */
[----:B------:R-:W-:Y:S01]  /*e8e0*/  LEA.HI R8, R8, R9, RZ, 0x3 ;  /* 0x0000000908087211 */ /* 0x000fe200078f18ff */
[----:B------:R-:W-:Y:S01]  /*e8f0*/  HADD2.F32 R124, -RZ, R124.H1_H1 ;  /* 0x3000007cff7c7230 */ /* 0x000fe20000004100 */
[----:B------:R-:W-:Y:S01]  /*e900*/  LOP3.LUT R10, R119, 0x38, R10, 0xf8, !PT ;  /* 0x00000038770a7812 */ /* 0x000fe200078ef80a */
[--C-:B------:R-:W-:Y:S01]  /*e910*/  HADD2.F32 R135, -RZ, R125.reuse.H1_H1 ;  /* 0x3000007dff877230 */ /* 0x100fe20000004100 */
[----:B------:R-:W-:Y:S01]  /*e920*/  SHF.L.U32 R8, R8, 0xa, RZ ;  /* 0x0000000a08087819 */ /* 0x000fe200000006ff */
[----:B------:R-:W-:Y:S01]  /*e930*/  HADD2.F32 R125, -RZ, R125.H0_H0 ;  /* 0x2000007dff7d7230 */ /* 0x000fe20000004100 */
[----:B------:R-:W-:Y:S01]  /*e940*/  LOP3.LUT R9, R10, R117, RZ, 0x3c, !PT ;  /* 0x000000750a097212 */ /* 0x000fe200078e3cff */
[----:B------:R-:W-:Y:S01]  /*e950*/  HADD2.F32 R96, -RZ, R96.H0_H0 ;  /* 0x20000060ff607230 */ /* 0x000fe20000004100 */
[----:B------:R-:W-:-:S02]  /*e960*/  LOP3.LUT R8, R8, 0x7fffe000, RZ, 0xc0, !PT ;  /* 0x7fffe00008087812 */ /* 0x000fc400078ec0ff */
[----:B------:R-:W-:Y:S02]  /*e970*/  SHF.R.U32.HI R126, RZ, 0x10, R97 ;  /* 0x00000010ff7e7819 */ /* 0x000fe40000011661 */
[----:B------:R-:W-:Y:S02]  /*e980*/  IADD3 R8, R9, R8, R116 ;  /* 0x0000000809087210 */ /* 0x000fe40007ffe074 */
[--C-:B------:R-:W-:Y:S01]  /*e990*/  SHF.R.U64 R97, R102, 0x10, R103.reuse ;  /* 0x0000001066617819 */ /* 0x100fe20000001267 */
[----:B------:R-:W-:Y:S01]  /*e9a0*/  HADD2.F32 R126, -RZ, R126.H0_H0 ;  /* 0x2000007eff7e7230 */ /* 0x000fe20000004100 */
        /* <DEDUP_REMOVED lines=16> */
[----:B------:R-:W-:Y:S01]  /*eab0*/  HADD2.F32 R128, -RZ, R12.H1_H1 ;  /* 0x3000000cff807230 */ /* 0x000fe20000004100 */
[----:B------:R-:W-:Y:S01]  /*eac0*/  FMUL.FTZ R140, R13, R126 ;  /* 0x0000007e0d8c7220 */ /* 0x000fe20000410000 */
[--C-:B------:R-:W-:Y:S01]  /*ead0*/  HADD2.F32 R12, -RZ, R14.reuse.H0_H0 ;  /* 0x2000000eff0c7230 */ /* 0x100fe20000004100 */
[----:B------:R-:W-:Y:S01]  /*eae0*/  FMUL.FTZ R101, R127, R121 ;  /* 0x000000797f657220 */ /* 0x000fe20000410000 */
[----:B------:R-:W-:-:S02]  /*eaf0*/  HADD2.F32 R129, -RZ, R14.H1_H1 ;  /* 0x3000000eff817230 */ /* 0x000fc40000004100 */
[--C-:B------:R-:W-:Y:S02]  /*eb00*/  HADD2.F32 R14, -RZ, R15.reuse.H0_H0 ;  /* 0x2000000fff0e7230 */ /* 0x100fe40000004100 */
[----:B------:R-:W-:Y:S02]  /*eb10*/  HADD2.F32 R15, -RZ, R15.H1_H1 ;  /* 0x3000000fff0f7230 */ /* 0x000fe40000004100 */
[--C-:B--2---:R-:W-:Y:S02]  /*eb20*/  HADD2.F32 R131, -RZ, R9.reuse.H0_H0 ;  /* 0x20000009ff837230 */ /* 0x104fe40000004100 */
[----:B------:R-:W-:Y:S02]  /*eb30*/  HADD2.F32 R9, -RZ, R9.H1_H1 ;  /* 0x30000009ff097230 */ /* 0x000fe40000004100 */
        /* <DEDUP_REMOVED lines=8> */
[--C-:B------:R-:W-:Y:S01]  /*ebc0*/  HADD2.F32 R8, -RZ, R10.reuse.H0_H0 ;  /* 0x2000000aff087230 */ /* 0x100fe20000004100 */
        /* <DEDUP_REMOVED lines=8> */
[C---:B------:R-:W-:Y:S01]  /*ec50*/  FMUL.FTZ R131, R8.reuse, R131 ;  /* 0x0000008308837220 */ /* 0x040fe20000410000 */
[----:B------:R-:W-:Y:S01]  /*ec60*/  F2FP.PACK_AB R9, R9, R136 ;  /* 0x000000880909723e */ /* 0x000fe200000000ff */
[----:B------:R-:W-:-:S02]  /*ec70*/  FFMA.FTZ R99, R8, R135, R137 ;  /* 0x0000008708637223 */ /* 0x000fc40000010089 */
[-C--:B------:R-:W-:Y:S02]  /*ec80*/  FMUL.FTZ R8, R15, R140.reuse ;  /* 0x0000008c0f087220 */ /* 0x080fe40000410000 */
[C---:B------:R-:W-:Y:S02]  /*ec90*/  FMUL.FTZ R123, R10.reuse, R123 ;  /* 0x0000007b0a7b7220 */ /* 0x040fe40000410000 */
[----:B------:R-:W-:Y:S02]  /*eca0*/  FFMA.FTZ R132, R10, R125, R132 ;  /* 0x0000007d0a847223 */ /* 0x000fe40000010084 */
[----:B------:R-:W-:Y:S02]  /*ecb0*/  FMUL.FTZ R140, R11, R140 ;  /* 0x0000008c0b8c7220 */ /* 0x000fe40000410000 */
[----:B------:R-:W-:Y:S02]  /*ecc0*/  FMUL.FTZ R10, R129, R98 ;  /* 0x00000062810a7220 */ /* 0x000fe40000410000 */
[----:B------:R-:W-:-:S02]  /*ecd0*/  FFMA.FTZ R11, R11, R102, R8 ;  /* 0x000000660b0b7223 */ /* 0x000fc40000010008 */
[----:B------:R-:W-:Y:S02]  /*ece0*/  FMUL.FTZ R137, R133, R96 ;  /* 0x0000006085897220 */ /* 0x000fe40000410000 */
[----:B------:R-:W-:Y:S01]  /*ecf0*/  FMUL.FTZ R98, R134, R98 ;  /* 0x0000006286627220 */ /* 0x000fe20000410000 */
[----:B------:R-:W-:Y:S01]  /*ed00*/  F2FP.PACK_AB R11, R11, R132 ;  /* 0x000000840b0b723e */ /* 0x000fe200000000ff */
[----:B------:R-:W-:Y:S02]  /*ed10*/  FMUL.FTZ R8, R128, R96 ;  /* 0x0000006080087220 */ /* 0x000fe40000410000 */
[----:B------:R-:W-:Y:S02]  /*ed20*/  FFMA.FTZ R131, R12, R135, -R131 ;  /* 0x000000870c837223 */ /* 0x000fe40000010883 */
[----:B------:R-:W-:Y:S02]  /*ed30*/  FFMA.FTZ R123, R14, R125, -R123 ;  /* 0x0000007d0e7b7223 */ /* 0x000fe4000001087b */
[----:B------:R-:W-:-:S02]  /*ed40*/  FFMA.FTZ R130, R103, R138, -R130 ;  /* 0x0000008a67827223 */ /* 0x000fc40000010882 */
        /* <DEDUP_REMOVED lines=15> */
.L_x_1490:
[----:B------:R-:W-:Y:S05]  /*ee40*/  BSYNC B0 ;  /* 0x0000000000007941 */ /* 0x000fea0003800000 */
.L_x_1489:
[----:B------:R-:W-:-:S13]  /*ee50*/  ISETP.GE.AND P0, PT, R52, c[0x0][0x27c], PT ;  /* 0x00009f0034007a0c */ /* 0x000fda0003f06270 */
[----:B------:R-:W-:Y:S05]  /*ee60*/  @P0 BRA `(.L_x_1488) ;  /* 0x0000067000000947 */ /* 0x000fea0003800000 */
[----:B-1----:R-:W-:Y:S01]  /*ee70*/  SHF.R.S32.HI R9, RZ, 0x1f, R52 ;  /* 0x0000001fff097819 */ /* 0x002fe20000011434 */
[----:B------:R-:W-:Y:S01]  /*ee80*/  HADD2.F32 R124, -RZ, R113.H0_H0 ;  /* 0x20000071ff7c7230 */ /* 0x000fe20000004100 */
[----:B------:R-:W-:Y:S01]  /*ee90*/  SHF.R.U32.HI R98, RZ, 0x10, R89 ;  /* 0x00000010ff627819 */ /* 0x000fe20000011659 */
[----:B------:R-:W-:Y:S01]  /*eea0*/  HADD2.F32 R102, -RZ, R112.H0_H0 ;  /* 0x20000070ff667230 */ /* 0x000fe20000004100 */
[CC--:B------:R-:W-:Y:S01]  /*eeb0*/  LEA.HI R10, R9.reuse, R52.reuse, RZ, 0x3 ;  /* 0x00000034090a7211 */ /* 0x0c0fe200078f18ff */
[----:B------:R-:W-:Y:S01]  /*eec0*/  HADD2.F32 R130, -RZ, R115.H0_H0 ;  /* 0x20000073ff827230 */ /* 0x000fe20000004100 */
[----:B--2---:R-:W-:Y:S01]  /*eed0*/  LEA.HI R12, R9, R52, RZ, 0x6 ;  /* 0x00000034090c7211 */ /* 0x004fe200078f30ff */
[----:B------:R-:W-:Y:S01]  /*eee0*/  HADD2.F32 R98, -RZ, R98.H0_H0 ;  /* 0x20000062ff627230 */ /* 0x000fe20000004100 */
[----:B------:R-:W-:Y:S01]  /*eef0*/  LEA.HI.SX32 R9, R10, R122, 0x1d ;  /* 0x0000007a0a097211 */ /* 0x000fe200078feaff */
[----:B------:R-:W-:Y:S01]  /*ef00*/  HADD2.F32 R112, -RZ, R112.H1_H1 ;  /* 0x30000070ff707230 */ /* 0x000fe20000004100 */
[----:B------:R-:W-:Y:S01]  /*ef10*/  LOP3.LUT R10, R119, 0x38, R10, 0xf8, !PT ;  /* 0x00000038770a7812 */ /* 0x000fe200078ef80a */
[--C-:B------:R-:W-:Y:S01]  /*ef20*/  HADD2.F32 R122, -RZ, R114.reuse.H0_H0 ;  /* 0x20000072ff7a7230 */ /* 0x100fe20000004100 */
[----:B------:R-:W-:Y:S01]  /*ef30*/  SHF.R.S32.HI R8, RZ, 0x1f, R9 ;  /* 0x0000001fff087819 */ /* 0x000fe20000011409 */
[----:B------:R-:W-:Y:S01]  /*ef40*/  HADD2.F32 R114, -RZ, R114.H1_H1 ;  /* 0x30000072ff727230 */ /* 0x000fe20000004100 */
[----:B------:R-:W-:Y:S01]  /*ef50*/  LOP3.LUT R11, R10, R117, RZ, 0x3c, !PT ;  /* 0x000000750a0b7212 */ /* 0x000fe200078e3cff */
[----:B------:R-:W-:Y:S01]  /*ef60*/  HADD2.F32 R113, -RZ, R113.H1_H1 ;  /* 0x30000071ff717230 */ /* 0x000fe20000004100 */
[----:B------:R-:W-:Y:S01]  /*ef70*/  SHF.L.U32 R12, R12, 0x7, RZ ;  /* 0x000000070c0c7819 */ /* 0x000fe200000006ff */
[----:B------:R-:W-:Y:S01]  /*ef80*/  HADD2.F32 R115, -RZ, R115.H1_H1 ;  /* 0x30000073ff737230 */ /* 0x000fe20000004100 */
[----:B------:R-:W-:-:S02]  /*ef90*/  SHF.L.U32 R10, R9, 0x3, RZ ;  /* 0x00000003090a7819 */ /* 0x000fc400000006ff */
[----:B------:R-:W-:Y:S02]  /*efa0*/  LEA.HI R8, R8, R9, RZ, 0x3 ;  /* 0x0000000908087211 */ /* 0x000fe400078f18ff */
[----:B------:R-:W-:Y:S02]  /*efb0*/  LOP3.LUT R12, R12, 0x7fffe000, RZ, 0xc0, !PT ;  /* 0x7fffe0000c0c7812 */ /* 0x000fe400078ec0ff */
[----:B------:R-:W-:Y:S02]  /*efc0*/  LOP3.LUT R10, R119, 0x38, R10, 0xf8, !PT ;  /* 0x00000038770a7812 */ /* 0x000fe400078ef80a */
[----:B------:R-:W-:Y:S02]  /*efd0*/  SHF.L.U32 R8, R8, 0xa, RZ ;  /* 0x0000000a08087819 */ /* 0x000fe400000006ff */
[----:B------:R-:W-:Y:S02]  /*efe0*/  IADD3 R11, R11, R12, R116 ;  /* 0x0000000c0b0b7210 */ /* 0x000fe40007ffe074 */
[----:B------:R-:W-:-:S02]  /*eff0*/  LOP3.LUT R117, R10, R117, RZ, 0x3c, !PT ;  /* 0x000000750a757212 */ /* 0x000fc400078e3cff */
[----:B------:R-:W-:Y:S02]  /*f000*/  LOP3.LUT R8, R8, 0x7fffe000, RZ, 0xc0, !PT ;  /* 0x7fffe00008087812 */ /* 0x000fe400078ec0ff */
[----:B------:R-:W-:Y:S02]  /*f010*/  SHF.L.U32 R96, R11, 0x1, RZ ;  /* 0x000000010b607819 */ /* 0x000fe400000006ff */
[----:B------:R-:W-:Y:S02]  /*f020*/  IADD3 R8, R117, R8, R116 ;  /* 0x0000000875087210 */ /* 0x000fe40007ffe074 */
[--C-:B------:R-:W-:Y:S01]  /*f030*/  SHF.R.U64 R92, R92, 0x10, R93.reuse ;  /* 0x000000105c5c7819 */ /* 0x100fe2000000125d */
[----:B------:R-:W1:Y:S01]  /*f040*/  LDS.128 R12, [R96+0x10080] ;  /* 0x01008000600c7984 */ /* 0x000e620000000c00 */
[----:B------:R-:W-:Y:S02]  /*f050*/  SHF.L.U32 R97, R8, 0x1, RZ ;  /* 0x0000000108617819 */ /* 0x000fe400000006ff */
[----:B------:R-:W-:Y:S01]  /*f060*/  SHF.R.U32.HI R93, RZ, 0x10, R93 ;  /* 0x00000010ff5d7819 */ /* 0x000fe2000001165d */
[----:B------:R-:W-:Y:S01]  /*f070*/  HADD2.F32 R92, -RZ, R92.H0_H0 ;  /* 0x2000005cff5c7230 */ /* 0x000fe20000004100 */
[----:B------:R-:W-:Y:S01]  /*f080*/  SHF.R.U64 R88, R88, 0x10, R89 ;  /* 0x0000001058587819 */ /* 0x000fe20000001259 */
[----:B------:R-:W2:Y:S01]  /*f090*/  LDS.128 R8, [R97+0x10080] ;  /* 0x0100800061087984 */ /* 0x000ea20000000c00 */
[--C-:B------:R-:W-:Y:S01]  /*f0a0*/  SHF.R.U64 R89, R94, 0x10, R95.reuse ;  /* 0x000000105e597819 */ /* 0x100fe2000000125f */
[----:B------:R-:W-:Y:S01]  /*f0b0*/  HADD2.F32 R126, -RZ, R93.H0_H0 ;  /* 0x2000005dff7e7230 */ /* 0x000fe20000004100 */
[----:B------:R-:W-:-:S02]  /*f0c0*/  SHF.R.U32.HI R94, RZ, 0x10, R95 ;  /* 0x00000010ff5e7819 */ /* 0x000fc4000001165f */
[--C-:B------:R-:W-:Y:S02]  /*f0d0*/  SHF.R.U64 R90, R90, 0x10, R91.reuse ;  /* 0x000000105a5a7819 */ /* 0x100fe4000000125b */
        /* <DEDUP_REMOVED lines=28> */
[----:B------:R-:W-:Y:S01]  /*f2a0*/  HADD2.F32 R8, -RZ, R10.H0_H0 ;  /* 0x2000000aff087230 */ /* 0x000fe20000004100 */
[C---:B------:R-:W-:Y:S01]  /*f2b0*/  FMUL.FTZ R102, R103.reuse, R102 ;  /* 0x0000006667667220 */ /* 0x040fe20000410000 */
[----:B------:R-:W-:Y:S01]  /*f2c0*/  HADD2.F32 R14, -RZ, R14.H1_H1 ;  /* 0x3000000eff0e7230 */ /* 0x000fe20000004100 */
[----:B------:R-:W-:Y:S01]  /*f2d0*/  FFMA.FTZ R120, R103, R122, R120 ;  /* 0x0000007a67787223 */ /* 0x000fe20000010078 */
[----:B------:R-:W-:Y:S01]  /*f2e0*/  HADD2.F32 R103, -RZ, R90.H0_H0 ;  /* 0x2000005aff677230 */ /* 0x000fe20000004100 */
[----:B------:R-:W-:Y:S01]  /*f2f0*/  FFMA.FTZ R11, R11, R132, R94 ;  /* 0x000000840b0b7223 */ /* 0x000fe2000001005e */
[----:B------:R-:W-:Y:S01]  /*f300*/  HADD2.F32 R94, -RZ, R88.H0_H0 ;  /* 0x20000058ff5e7230 */ /* 0x000fe20000004100 */
[-C--:B------:R-:W-:Y:S01]  /*f310*/  FMUL.FTZ R9, R12, R113.reuse ;  /* 0x000000710c097220 */ /* 0x080fe20000410000 */
[----:B------:R-:W-:Y:S01]  /*f320*/  HADD2.F32 R10, -RZ, R10.H1_H1 ;  /* 0x3000000aff0a7230 */ /* 0x000fe20000004100 */
[C---:B------:R-:W-:Y:S01]  /*f330*/  FMUL.FTZ R113, R8.reuse, R113 ;  /* 0x0000007108717220 */ /* 0x040fe20000410000 */
[----:B------:R-:W-:Y:S01]  /*f340*/  F2FP.PACK_AB R11, R11, R128 ;  /* 0x000000800b0b723e */ /* 0x000fe200000000ff */
[----:B------:R-:W-:Y:S01]  /*f350*/  FFMA.FTZ R88, R8, R115, R9 ;  /* 0x0000007308587223 */ /* 0x000fe20000010009 */
[----:B------:R-:W-:Y:S01]  /*f360*/  HADD2.F32 R9, -RZ, R89.H0_H0 ;  /* 0x20000059ff097230 */ /* 0x000fe20000004100 */
[----:B------:R-:W-:-:S02]  /*f370*/  FMUL.FTZ R119, R101, R94 ;  /* 0x0000005e65777220 */ /* 0x000fc40000410000 */
[-C--:B------:R-:W-:Y:S02]  /*f380*/  FMUL.FTZ R89, R14, R103.reuse ;  /* 0x000000670e597220 */ /* 0x080fe40000410000 */
[----:B------:R-:W-:Y:S02]  /*f390*/  FMUL.FTZ R94, R118, R94 ;  /* 0x0000005e765e7220 */ /* 0x000fe40000410000 */
[----:B------:R-:W-:Y:S02]  /*f3a0*/  FMUL.FTZ R103, R10, R103 ;  /* 0x000000670a677220 */ /* 0x000fe40000410000 */
[----:B------:R-:W-:Y:S02]  /*f3b0*/  FFMA.FTZ R113, R12, R115, -R113 ;  /* 0x000000730c717223 */ /* 0x000fe40000010871 */
        /* <DEDUP_REMOVED lines=18> */
.L_x_1488:
[----:B------:R-:W-:Y:S05]  /*f4e0*/  BSYNC B1 ;  /* 0x0000000000017941 */ /* 0x000fea0003800000 */
.L_x_1487:
[----:B-1----:R-:W-:Y:S01]  /*f4f0*/  IADD3 R9, R196, 0x20, RZ ;  /* 0x00000020c4097810 */ /* 0x002fe20007ffe0ff */
[----:B------:R-:W-:Y:S03]  /*f500*/  BSSY B1, `(.L_x_1491) ;  /* 0x00000db000017945 */ /* 0x000fe60003800000 */
        /* <DEDUP_REMOVED lines=23> */
[--C-:B------:R-:W-:Y:S01]  /*f680*/  HADD2.F32 R103, -RZ, R111.reuse.H1_H1 ;  /* 0x3000006fff677230 */ /* 0x100fe20000004100 */
[----:B------:R-:W-:Y:S01]  /*f690*/  LEA.HI R9, R9, R10, RZ, 0x3 ;  /* 0x0000000a09097211 */ /* 0x000fe200078f18ff */
        /* <DEDUP_REMOVED lines=87> */
.L_x_1494:
[----:B------:R-:W-:Y:S05]  /*fc10*/  BSYNC B0 ;  /* 0x0000000000007941 */ /* 0x000fea0003800000 */
.L_x_1493:
[----:B------:R-:W-:-:S13]  /*fc20*/  ISETP.GE.AND P0, PT, R52, c[0x0][0x27c], PT ;  /* 0x00009f0034007a0c */ /* 0x000fda0003f06270 */
[----:B------:R-:W-:Y:S05]  /*fc30*/  @P0 BRA `(.L_x_1492) ;  /* 0x0000067000000947 */ /* 0x000fea0003800000 */
[----:B-1----:R-:W-:Y:S01]  /*fc40*/  SHF.R.S32.HI R11, RZ, 0x1f, R52 ;  /* 0x0000001fff0b7819 */ /* 0x002fe20000011434 */
[----:B------:R-:W-:Y:S01]  /*fc50*/  HADD2.F32 R96, -RZ, R105.H0_H0 ;  /* 0x20000069ff607230 */ /* 0x000fe20000004100 */
[----:B------:R-:W-:Y:S01]  /*fc60*/  SHF.R.U32.HI R66, RZ, 0x10, R49 ;  /* 0x00000010ff427819 */ /* 0x000fe20000011631 */
[----:B------:R-:W-:Y:S01]  /*fc70*/  HADD2.F32 R70, -RZ, R104.H0_H0 ;  /* 0x20000068ff467230 */ /* 0x000fe20000004100 */
        /* <DEDUP_REMOVED lines=10> */
[----:B------:R-:W-:Y:S01]  /*fd20*/  LOP3.LUT R12, R91, 0x38, R12, 0xf8, !PT ;  /* 0x000000385b0c7812 */ /* 0x000fe200078ef80c */
[----:B------:R-:W-:Y:S01]  /*fd30*/  HADD2.F32 R105, -RZ, R105.H1_H1 ;  /* 0x30000069ff697230 */ /* 0x000fe20000004100 */
[----:B------:R-:W-:Y:S01]  /*fd40*/  SHF.L.U32 R10, R9, 0x3, RZ ;  /* 0x00000003090a7819 */ /* 0x000fe200000006ff */
[----:B------:R-:W-:Y:S01]  /*fd50*/  HADD2.F32 R107, -RZ, R107.H1_H1 ;  /* 0x3000006bff6b7230 */ /* 0x000fe20000004100 */
[----:B------:R-:W-:-:S02]  /*fd60*/  LEA.HI R8, R8, R9, RZ, 0x3 ;  /* 0x0000000908087211 */ /* 0x000fc400078f18ff */
[----:B------:R-:W-:Y:S02]  /*fd70*/  LOP3.LUT R11, R11, 0x7fffe000, RZ, 0xc0, !PT ;  /* 0x7fffe0000b0b7812 */ /* 0x000fe400078ec0ff */
[----:B------:R-:W-:Y:S02]  /*fd80*/  LOP3.LUT R12, R12, R89, RZ, 0x3c, !PT ;  /* 0x000000590c0c7212 */ /* 0x000fe400078e3cff */
        /* <DEDUP_REMOVED lines=82> */
.L_x_1492:
[----:B------:R-:W-:Y:S05]  /*102b0*/  BSYNC B1 ;  /* 0x0000000000017941 */ /* 0x000fea0003800000 */
.L_x_1491:
        /* <DEDUP_REMOVED lines=114> */
.L_x_1498:
[----:B------:R-:W-:Y:S05]  /*109e0*/  BSYNC B0 ;  /* 0x0000000000007941 */ /* 0x000fea0003800000 */
.L_x_1497:
        /* <DEDUP_REMOVED lines=70> */
[-C--:B------:R-:W-:Y:S01]  /*10e50*/  FMUL.FTZ R78, R42, R76.reuse ;  /* 0x0000004c2a4e7220 */ /* 0x080fe20000410000 */
        /* <DEDUP_REMOVED lines=23> */
[-C--:B------:R-:W-:Y:S01]  /*10fd0*/  FFMA.FTZ R43, R43, R34.reuse, -R46 ;  /* 0x000000222b2b7223 */ /* 0x080fe2000001082e */
[----:B------:R-:W-:Y:S01]  /*10fe0*/  F2FP.PACK_AB R9, R44, R51 ;  /* 0x000000332c09723e */ /* 0x000fe200000000ff */
[-C--:B------:R-:W-:Y:S02]  /*10ff0*/  FFMA.FTZ R14, R14, R49.reuse, -R47 ;  /* 0x000000310e0e7223 */ /* 0x080fe4000001082f */
        /* <DEDUP_REMOVED lines=8> */
.L_x_1496:
[----:B------:R-:W-:Y:S05]  /*11080*/  BSYNC B1 ;  /* 0x0000000000017941 */ /* 0x000fea0003800000 */
.L_x_1495:
        /* <DEDUP_REMOVED lines=113> */
.L_x_1500:
[----:B------:R-:W-:Y:S05]  /*117a0*/  BSYNC B0 ;  /* 0x0000000000007941 */ /* 0x000fea0003800000 */
.L_x_1499:
[----:B------:R-:W-:-:S13]  /*117b0*/  ISETP.GE.AND P0, PT, R52, c[0x0][0x27c], PT ;  /* 0x00009f0034007a0c */ /* 0x000fda0003f06270 */
[----:B------:R-:W-:Y:S05]  /*117c0*/  @P0 BRA `(.L_x_1472) ;  /* 0x0000067000000947 */ /* 0x000fea0003800000 */
[----:B-1----:R-:W-:Y:S01]  /*117d0*/  SHF.R.S32.HI R11, RZ, 0x1f, R52 ;  /* 0x0000001fff0b7819 */ /* 0x002fe20000011434 */
[----:B------:R-:W-:Y:S01]  /*117e0*/  HADD2.F32 R37, -RZ, R74.H0_H0 ;  /* 0x2000004aff257230 */ /* 0x000fe20000004100 */
[----:B------:R-:W-:Y:S01]  /*117f0*/  SHF.R.U64 R19, R22, 0x10, R23 ;  /* 0x0000001016137819 */ /* 0x000fe20000001217 */
[----:B------:R-:W-:Y:S01]  /*11800*/  HADD2.F32 R38, -RZ, R61.H0_H0 ;  /* 0x2000003dff267230 */ /* 0x000fe20000004100 */
[CC--:B------:R-:W-:Y:S01]  /*11810*/  LEA.HI R8, R11.reuse, R52.reuse, RZ, 0x3 ;  /* 0x000000340b087211 */ /* 0x0c0fe200078f18ff */
[----:B------:R-:W-:Y:S01]  /*11820*/  HADD2.F32 R42, -RZ, R73.H0_H0 ;  /* 0x20000049ff2a7230 */ /* 0x000fe20000004100 */
[----:B------:R-:W-:Y:S01]  /*11830*/  LEA.HI R11, R11, R52, RZ, 0x6 ;  /* 0x000000340b0b7211 */ /* 0x000fe200078f30ff */
[----:B------:R-:W-:Y:S01]  /*11840*/  HADD2.F32 R61, -RZ, R61.H1_H1 ;  /* 0x3000003dff3d7230 */ /* 0x000fe20000004100 */
[----:B------:R-:W-:Y:S01]  /*11850*/  LEA.HI.SX32 R9, R8, R34, 0x1d ;  /* 0x0000002208097211 */ /* 0x000fe200078feaff */
[----:B------:R-:W-:Y:S01]  /*11860*/  HADD2.F32 R73, -RZ, R73.H1_H1 ;  /* 0x30000049ff497230 */ /* 0x000fe20000004100 */
[----:B--2---:R-:W-:-:S02]  /*11870*/  LOP3.LUT R12, R35, 0x38, R8, 0xf8, !PT ;  /* 0x00000038230c7812 */ /* 0x004fc400078ef808 */
[----:B------:R-:W-:Y:S02]  /*11880*/  SHF.R.S32.HI R8, RZ, 0x1f, R9 ;  /* 0x0000001fff087819 */ /* 0x000fe40000011409 */
[----:B------:R-:W-:Y:S02]  /*11890*/  SHF.L.U32 R11, R11, 0x7, RZ ;  /* 0x000000070b0b7819 */ /* 0x000fe400000006ff */
[----:B------:R-:W-:Y:S02]  /*118a0*/  SHF.L.U32 R10, R9, 0x3, RZ ;  /* 0x00000003090a7819 */ /* 0x000fe400000006ff */
[----:B------:R-:W-:Y:S02]  /*118b0*/  LEA.HI R8, R8, R9, RZ, 0x3 ;  /* 0x0000000908087211 */ /* 0x000fe400078f18ff */
[----:B------:R-:W-:Y:S02]  /*118c0*/  LOP3.LUT R11, R11, 0x7fffe000, RZ, 0xc0, !PT ;  /* 0x7fffe0000b0b7812 */ /* 0x000fe400078ec0ff */
[----:B------:R-:W-:-:S02]  /*118d0*/  LOP3.LUT R12, R12, R33, RZ, 0x3c, !PT ;  /* 0x000000210c0c7212 */ /* 0x000fc400078e3cff */
[----:B------:R-:W-:Y:S02]  /*118e0*/  LOP3.LUT R10, R35, 0x38, R10, 0xf8, !PT ;  /* 0x00000038230a7812 */ /* 0x000fe400078ef80a */
[----:B------:R-:W-:Y:S02]  /*118f0*/  SHF.L.U32 R8, R8, 0xa, RZ ;  /* 0x0000000a08087819 */ /* 0x000fe400000006ff */
[----:B------:R-:W-:Y:S02]  /*11900*/  IADD3 R11, R12, R11, R32 ;  /* 0x0000000b0c0b7210 */ /* 0x000fe40007ffe020 */
        /* <DEDUP_REMOVED lines=20> */
[----:B------:R-:W-:Y:S02]  /*11a50*/  HADD2.F32 R21, -RZ, R74.H1_H1 ;  /* 0x3000004aff157230 */ /* 0x000fe40000004100 */
[--C-:B-1----:R-:W-:Y:S02]  /*11a60*/  HADD2.F32 R24, -RZ, R15.reuse.H0_H0 ;  /* 0x2000000fff187230 */ /* 0x102fe40000004100 */
[----:B------:R-:W-:Y:S02]  /*11a70*/  HADD2.F32 R15, -RZ, R15.H1_H1 ;  /* 0x3000000fff0f7230 */ /* 0x000fe40000004100 */
[----:B------:R-:W-:Y:S01]  /*11a80*/  HADD2.F32 R25, -RZ, R13.H0_H0 ;  /* 0x2000000dff197230 */ /* 0x000fe20000004100 */
[----:B------:R-:W-:Y:S01]  /*11a90*/  FMUL.FTZ R35, R24, R29 ;  /* 0x0000001d18237220 */ /* 0x000fe20000410000 */
[----:B--2---:R-:W-:-:S02]  /*11aa0*/  HADD2.F32 R32, -RZ, R11.H0_H0 ;  /* 0x2000000bff207230 */ /* 0x004fc40000004100 */
[----:B------:R-:W-:Y:S01]  /*11ab0*/  HADD2.F32 R11, -RZ, R11.H1_H1 ;  /* 0x3000000bff0b7230 */ /* 0x000fe20000004100 */
[----:B------:R-:W-:Y:S01]  /*11ac0*/  FMUL.FTZ R40, R25, R38 ;  /* 0x0000002619287220 */ /* 0x000fe20000410000 */
[--C-:B------:R-:W-:Y:S01]  /*11ad0*/  HADD2.F32 R26, -RZ, R12.reuse.H0_H0 ;  /* 0x2000000cff1a7230 */ /* 0x100fe20000004100 */
        /* <DEDUP_REMOVED lines=17> */
[----:B------:R-:W-:Y:S01]  /*11bf0*/  HADD2.F32 R13, -RZ, R13.H1_H1 ;  /* 0x3000000dff0d7230 */ /* 0x000fe20000004100 */
[C---:B------:R-:W-:Y:S01]  /*11c00*/  FMUL.FTZ R61, R33.reuse, R61 ;  /* 0x0000003d213d7220 */ /* 0x040fe20000410000 */
[----:B------:R-:W-:Y:S01]  /*11c10*/  HADD2.F32 R14, -RZ, R14.H1_H1 ;  /* 0x3000000eff0e7230 */ /* 0x000fe20000004100 */
[----:B------:R-:W-:Y:S01]  /*11c20*/  FFMA.FTZ R48, R33, R73, R48 ;  /* 0x0000004921307223 */ /* 0x000fe20000010030 */
[----:B------:R-:W-:Y:S01]  /*11c30*/  HADD2.F32 R31, -RZ, R19.H0_H0 ;  /* 0x20000013ff1f7230 */ /* 0x000fe20000004100 */
[C---:B------:R-:W-:Y:S01]  /*11c40*/  FMUL.FTZ R11, R8.reuse, R11 ;  /* 0x0000000b080b7220 */ /* 0x040fe20000410000 */
[----:B------:R-:W-:Y:S01]  /*11c50*/  HADD2.F32 R9, -RZ, R9.H1_H1 ;  /* 0x30000009ff097230 */ /* 0x000fe20000004100 */
[----:B------:R-:W-:Y:S01]  /*11c60*/  FFMA.FTZ R19, R8, R21, R23 ;  /* 0x0000001508137223 */ /* 0x000fe20000010017 */
[----:B------:R-:W-:Y:S01]  /*11c70*/  HADD2.F32 R10, -RZ, R10.H1_H1 ;  /* 0x3000000aff0a7230 */ /* 0x000fe20000004100 */
[----:B------:R-:W-:Y:S01]  /*11c80*/  FMUL.FTZ R28, R13, R44 ;  /* 0x0000002c0d1c7220 */ /* 0x000fe20000410000 */
[----:B------:R-:W-:Y:S01]  /*11c90*/  HADD2.F32 R33, -RZ, R18.H0_H0 ;  /* 0x20000012ff217230 */ /* 0x000fe20000004100 */
[----:B------:R-:W-:-:S02]  /*11ca0*/  FMUL.FTZ R23, R27, R20 ;  /* 0x000000141b177220 */ /* 0x000fc40000410000 */
[-C--:B------:R-:W-:Y:S02]  /*11cb0*/  FMUL.FTZ R8, R14, R31.reuse ;  /* 0x0000001f0e087220 */ /* 0x080fe40000410000 */
[----:B------:R-:W-:Y:S02]  /*11cc0*/  FMUL.FTZ R44, R9, R44 ;  /* 0x0000002c092c7220 */ /* 0x000fe40000410000 */
[----:B------:R-:W-:Y:S02]  /*11cd0*/  FMUL.FTZ R20, R34, R20 ;  /* 0x0000001422147220 */ /* 0x000fe40000410000 */
[----:B------:R-:W-:Y:S02]  /*11ce0*/  FMUL.FTZ R31, R10, R31 ;  /* 0x0000001f0a1f7220 */ /* 0x000fe40000410000 */
[----:B------:R-:W-:Y:S01]  /*11cf0*/  FFMA.FTZ R21, R12, R21, -R11 ;  /* 0x000000150c157223 */ /* 0x000fe2000001080b */
[----:B------:R-:W-:Y:S01]  /*11d00*/  F2FP.PACK_AB R11, R30, R35 ;  /* 0x000000231e0b723e */ /* 0x000fe200000000ff */
        /* <DEDUP_REMOVED lines=17> */
[----:B------:R-:W-:-:S05]  /*11e20*/  F2FP.PACK_AB R10, R10, R19 ;  /* 0x000000130a0a723e */ /* 0x000fca00000000ff */
[----:B------:R1:W-:Y:S02]  /*11e30*/  STS.128 [R17+0x10080], R8 ;  /* 0x0100800811007388 */ /* 0x0003e40000000c00 */
.L_x_1472:
[----:B------:R-:W-:Y:S05]  /*11e40*/  BSYNC B2 ;  /* 0x0000000000027941 */ /* 0x000fea0003800000 */
.L_x_1438:
[----:B------:R-:W-:Y:S01]  /*11e50*/  ULDC.64 UR4, c[0x0][0x208] ;  /* 0x0000820000047ab9 */ /* 0x000fe20000000a00 */
[----:B------:R-:W-:Y:S01]  /*11e60*/  IMAD.SHL.U32 R221, R53, 0x40, RZ ;  /* 0x0000004035dd7824 */ /* 0x000fe200078e00ff */
[----:B------:R-:W-:Y:S01]  /*11e70*/  UIMAD UR10, UR10, UR4, URZ ;  /* 0x000000040a0a72a4 */ /* 0x000fe2000f8e023f */
[----:B-1----:R-:W-:Y:S01]  /*11e80*/  IMAD.SHL.U32 R8, R196, 0x8, RZ ;  /* 0x00000008c4087824 */ /* 0x002fe200078e00ff */
[----:B------:R-:W-:Y:S01]  /*11e90*/  UIMAD.WIDE.U32 UR28, UR15, UR4, URZ ;  /* 0x000000040f1c72a5 */ /* 0x000fe2000f8e003f */
[----:B------:R-:W-:Y:S01]  /*11ea0*/  IMAD.MOV.U32 R230, RZ, RZ, R224 ;  /* 0x000000ffffe67224 */ /* 0x000fe200078e00e0 */
[----:B------:R-:W-:Y:S01]  /*11eb0*/  UIMAD UR5, UR15, UR5, UR10 ;  /* 0x000000050f0572a4 */ /* 0x000fe2000f8e020a */
[----:B------:R-:W-:Y:S01]  /*11ec0*/  LOP3.LUT R221, R221, 0x1c0, RZ, 0xc0, !PT ;  /* 0x000001c0dddd7812 */ /* 0x000fe200078ec0ff */
[----:B------:R-:W-:-:S04]  /*11ed0*/  DEPBAR.LE SB0, 0x0 ;  /* 0x000080000000791a */ /* 0x000fc80000000000 */
[----:B------:R-:W-:Y:S01]  /*11ee0*/  UIADD3 UR4, UR29, UR5, URZ ;  /* 0x000000051d047290 */ /* 0x000fe2000fffe03f */
[----:B--2---:R-:W-:Y:S01]  /*11ef0*/  IMAD.U32 R12, RZ, RZ, UR28 ;  /* 0x0000001cff0c7e24 */ /* 0x004fe2000f8e00ff */
[----:B------:R-:W-:Y:S01]  /*11f00*/  ISETP.GT.AND P3, PT, R84, 0x7f, PT ;  /* 0x0000007f5400780c */ /* 0x000fe20003f64270 */
[----:B------:R-:W-:Y:S01]  /*11f10*/  IMAD.U32 R13, RZ, RZ, UR29 ;  /* 0x0000001dff0d7e24 */ /* 0x000fe2000f8e00ff */
[----:B------:R-:W-:Y:S01]  /*11f20*/  LOP3.LUT R8, R221, 0x8, R8, 0xf8, !PT ;  /* 0x00000008dd087812 */ /* 0x000fe200078ef808 */
[----:B------:R-:W-:Y:S01]  /*11f30*/  UIMAD UR4, UR4, 0x30, URZ ;  /* 0x00000030040478a4 */ /* 0x000fe2000f8e023f */
[----:B------:R-:W-:Y:S01]  /*11f40*/  SHF.R.U32.HI R221, RZ, 0x3, R221 ;  /* 0x00000003ffdd7819 */ /* 0x000fe200000116dd */
[----:B------:R-:W-:Y:S01]  /*11f50*/  IMAD.WIDE.U32 R12, R12, 0x30, R230 ;  /* 0x000000300c0c7825 */ /* 0x000fe200078e00e6 */
[----:B------:R-:W-:Y:S01]  /*11f60*/  SEL R10, RZ, 0x2, P6 ;  /* 0x00000002ff0a7807 */ /* 0x000fe20003000000 */
[----:B------:R-:W-:Y:S01]  /*11f70*/  UISETP.GE.AND UP0, UPT, UR13, 0x2, UPT ;  /* 0x000000020d00788c */ /* 0x000fe2000bf06270 */
[----:B------:R-:W-:Y:S01]  /*11f80*/  SEL R9, RZ, 0x4, P5 ;  /* 0x00000004ff097807 */ /* 0x000fe20002800000 */
[----:B------:R-:W-:Y:S01]  /*11f90*/  IMAD.U32 R19, RZ, RZ, UR12 ;  /* 0x0000000cff137e24 */ /* 0x000fe2000f8e00ff */
[----:B------:R-:W-:Y:S01]  /*11fa0*/  LOP3.LUT R221, R8, R221, RZ, 0x3c, !PT ;  /* 0x000000dd08dd7212 */ /* 0x000fe200078e3cff */
[----:B------:R-:W-:Y:S01]  /*11fb0*/  IMAD.SHL.U32 R226, R6, 0x2, RZ ;  /* 0x0000000206e27824 */ /* 0x000fe200078e00ff */
[----:B------:R-:W-:Y:S01]  /*11fc0*/  IADD3 R8, R13, UR4, RZ ;  /* 0x000000040d087c10 */ /* 0x000fe2000fffe0ff */
[----:B------:R-:W-:Y:S01]  /*11fd0*/  @!P3 IMAD.MOV.U32 R11, RZ, RZ, c[0x0][0x208] ;  /* 0x00008200ff0bb624 */ /* 0x000fe200078e00ff */
[----:B------:R-:W-:Y:S01]  /*11fe0*/  IADD3 R0, R9, R10, R0 ;  /* 0x0000000a09007210 */ /* 0x000fe20007ffe000 */
[----:B------:R-:W-:Y:S01]  /*11ff0*/  IMAD R221, R54, 0x200, R221 ;  /* 0x0000020036dd7824 */ /* 0x000fe200078e02dd */
[----:B------:R-:W-:Y:S01]  /*12000*/  SEL R13, RZ, 0x8, P4 ;  /* 0x00000008ff0d7807 */ /* 0x000fe20002000000 */
[----:B------:R-:W-:Y:S01]  /*12010*/  @!P3 IMAD.MOV.U32 R9, RZ, RZ, c[0x0][0x20c] ;  /* 0x00008300ff09b624 */ /* 0x000fe200078e00ff */
[----:B------:R-:W-:Y:S01]  /*12020*/  BAR.SYNC.DEFER_BLOCKING 0x0 ;  /* 0x0000000000007b1d */ /* 0x000fe20000010000 */
[C---:B------:R-:W-:Y:S01]  /*12030*/  LEA R26, P0, R12.reuse, c[0x0][0x1f8], 0x1 ;  /* 0x00007e000c1a7a11 */ /* 0x040fe200078008ff */
[----:B------:R-:W-:Y:S01]  /*12040*/  IMAD.SHL.U32 R221, R221, 0x2, RZ ;  /* 0x00000002dddd7824 */ /* 0x000fe200078e00ff */
[----:B------:R-:W-:Y:S01]  /*12050*/  LOP3.LUT P1, RZ, R53, 0x2, RZ, 0xc0, !PT ;  /* 0x0000000235ff7812 */ /* 0x000fe2000782c0ff */
[----:B---3--:R-:W-:Y:S01]  /*12060*/  IMAD.IADD R18, R13, 0x1, R0 ;  /* 0x000000010d127824 */ /* 0x008fe200078e0200 */
[----:B------:R-:W-:Y:S01]  /*12070*/  LEA.HI.X R27, R12, c[0x0][0x1fc], R8, 0x1, P0 ;  /* 0x00007f000c1b7a11 */ /* 0x000fe200000f0c08 */
[----:B------:R-:W-:Y:S01]  /*12080*/  IMAD R0, R77, 0x400, R2 ;  /* 0x000004004d007824 */ /* 0x000fe200078e0202 */
[----:B------:R-:W-:-:S02]  /*12090*/  P2R R16, PR, RZ, 0x40 ;  /* 0x00000040ff107803 */ /* 0x000fc40000000000 */
[----:B------:R-:W-:Y:S01]  /*120a0*/  @!P3 LEA R24, P0, R11, R26, 0x6 ;  /* 0x0000001a0b18b211 */ /* 0x000fe200078030ff */
[----:B------:R-:W-:Y:S01]  /*120b0*/  IMAD.SHL.U32 R12, R0, 0x2, RZ ;  /* 0x00000002000c7824 */ /* 0x000fe200078e00ff */
[----:B------:R-:W-:Y:S02]  /*120c0*/  IADD3 R19, R19, UR14, -R196 ;  /* 0x0000000e13137c10 */ /* 0x000fe4000fffe8c4 */
[----:B------:R-:W-:Y:S02]  /*120d0*/  LOP3.LUT P6, RZ, R18, 0x1, RZ, 0xc0, !PT ;  /* 0x0000000112ff7812 */ /* 0x000fe400078cc0ff */
[----:B------:R-:W-:Y:S02]  /*120e0*/  @!P3 LEA.HI.X R25, R11, R27, R9, 0x6, P0 ;  /* 0x0000001b0b19b211 */ /* 0x000fe400000f3409 */
[----:B------:R-:W-:Y:S02]  /*120f0*/  ISETP.LT.OR P0, PT, R19, 0x1, !P6 ;  /* 0x000000011300780c */ /* 0x000fe40007701670 */
[----:B------:R-:W-:Y:S01]  /*12100*/  LEA R222, R0, 0x10080, 0x1 ;  /* 0x0001008000de7811 */ /* 0x000fe200078e08ff */
[----:B------:R-:W-:Y:S01]  /*12110*/  IMAD.MOV.U32 R0, RZ, RZ, 0x40 ;  /* 0x00000040ff007424 */ /* 0x000fe200078e00ff */
[----:B------:R-:W-:-:S02]  /*12120*/  IADD3 R8, R221, 0xa080, RZ ;  /* 0x0000a080dd087810 */ /* 0x000fc40007ffe0ff */
[----:B------:R-:W-:Y:S01]  /*12130*/  IADD3 R219, R221, 0xa0a0, RZ ;  /* 0x0000a0a0dddb7810 */ /* 0x000fe20007ffe0ff */
[--C-:B------:R-:W-:Y:S01]  /*12140*/  IMAD R220, R5, 0x2, R222.reuse ;  /* 0x0000000205dc7824 */ /* 0x100fe200078e02de */
[----:B------:R-:W-:Y:S01]  /*12150*/  @P1 IADD3 R219, R8, -0x20, RZ ;  /* 0xffffffe008db1810 */ /* 0x000fe20007ffe0ff */
[----:B------:R-:W-:Y:S01]  /*12160*/  LDSM.16.M88.4 R12, [R12+0x10080] ;  /* 0x010080000c0c783b */ /* 0x000fe20000000200 */
[C---:B------:R-:W-:Y:S01]  /*12170*/  LOP3.LUT P2, RZ, R18.reuse, 0x2, RZ, 0xc0, !PT ;  /* 0x0000000212ff7812 */ /* 0x040fe2000784c0ff */
[C---:B------:R-:W-:Y:S01]  /*12180*/  IMAD R218, R3.reuse, 0x2, R222 ;  /* 0x0000000203da7824 */ /* 0x040fe200078e02de */
[----:B------:R-:W-:Y:S01]  /*12190*/  LOP3.LUT P1, RZ, R18, 0x4, RZ, 0xc0, !PT ;  /* 0x0000000412ff7812 */ /* 0x000fe2000782c0ff */
[----:B------:R-:W-:Y:S01]  /*121a0*/  LDSM.16.M88.4 R8, [R220] ;  /* 0x00000000dc08783b */ /* 0x000fe20000000200 */
[----:B------:R-:W-:Y:S01]  /*121b0*/  P2R R17, PR, RZ, 0x20 ;  /* 0x00000020ff117803 */ /* 0x000fe20000000000 */
[----:B------:R-:W-:Y:S01]  /*121c0*/  IMAD R217, R3, 0x2, R220 ;  /* 0x0000000203d97824 */ /* 0x000fe200078e02dc */
[----:B------:R-:W-:Y:S01]  /*121d0*/  @!P3 ISETP.LT.OR P6, PT, R19, 0x21, !P6 ;  /* 0x000000211300b80c */ /* 0x000fe200077c1670 */
[----:B------:R-:W-:Y:S01]  /*121e0*/  LDSM.16.M88.4 R44, [R221+0xa080] ;  /* 0x00a08000dd2c783b */ /* 0x000fe20000000200 */
[----:B------:R-:W-:-:S02]  /*121f0*/  IADD3 R211, R219, 0x800, RZ ;  /* 0x00000800dbd37810 */ /* 0x000fc40007ffe0ff */
[C---:B------:R-:W-:Y:S01]  /*12200*/  IADD3 R210, R219.reuse, 0x1000, RZ ;  /* 0x00001000dbd27810 */ /* 0x040fe20007ffe0ff */
[----:B------:R-:W1:Y:S01]  /*12210*/  LDSM.16.M88.4 R36, [R221+0xa880] ;  /* 0x00a88000dd24783b */ /* 0x000e620000000200 */
[C---:B------:R-:W-:Y:S02]  /*12220*/  IADD3 R208, R219.reuse, 0x1800, RZ ;  /* 0x00001800dbd07810 */ /* 0x040fe40007ffe0ff */
[C---:B------:R-:W-:Y:S01]  /*12230*/  IADD3 R207, R219.reuse, 0x2000, RZ ;  /* 0x00002000dbcf7810 */ /* 0x040fe20007ffe0ff */
[----:B----4-:R-:W2:Y:S01]  /*12240*/  LDSM.16.M88.4 R20, [R221+0xb080] ;  /* 0x00b08000dd14783b */ /* 0x010ea20000000200 */
[C---:B------:R-:W-:Y:S02]  /*12250*/  IADD3 R206, R219.reuse, 0x2800, RZ ;  /* 0x00002800dbce7810 */ /* 0x040fe40007ffe0ff */
[C---:B------:R-:W-:Y:S01]  /*12260*/  IADD3 R205, R219.reuse, 0x3000, RZ ;  /* 0x00003000dbcd7810 */ /* 0x040fe20007ffe0ff */
[----:B------:R-:W-:Y:S01]  /*12270*/  LDSM.16.M88.4 R64, [R219] ;  /* 0x00000000db40783b */ /* 0x000fe20000000200 */
[----:B------:R-:W-:-:S02]  /*12280*/  IADD3 R204, R219, 0x3800, RZ ;  /* 0x00003800dbcc7810 */ /* 0x000fc40007ffe0ff */
[C---:B------:R-:W-:Y:S01]  /*12290*/  IADD3 R203, R219.reuse, 0x4000, RZ ;  /* 0x00004000dbcb7810 */ /* 0x040fe20007ffe0ff */
[----:B------:R-:W3:Y:S01]  /*122a0*/  LDSM.16.M88.4 R48, [R219+0x800] ;  /* 0x00080000db30783b */ /* 0x000ee20000000200 */
[C---:B------:R-:W-:Y:S02]  /*122b0*/  IADD3 R202, R219.reuse, 0x4800, RZ ;  /* 0x00004800dbca7810 */ /* 0x040fe40007ffe0ff */
[C---:B------:R-:W-:Y:S01]  /*122c0*/  IADD3 R201, R219.reuse, 0x5000, RZ ;  /* 0x00005000dbc97810 */ /* 0x040fe20007ffe0ff */
[----:B------:R-:W4:Y:S01]  /*122d0*/  LDSM.16.M88.4 R28, [R219+0x1000] ;  /* 0x00100000db1c783b */ /* 0x000f220000000200 */
[----:B------:R-:W-:-:S03]  /*122e0*/  IADD3 R200, R219, 0x5800, RZ ;  /* 0x00005800dbc87810 */ /* 0x000fc60007ffe0ff */
[----:B------:R-:W-:Y:S01]  /*122f0*/  @!PT LDS RZ, [RZ] ;  /* 0x00000000fffff984 */ /* 0x000fe20000000800 */
[----:B------:R-:W-:Y:S01]  /*12300*/  @!PT LDS RZ, [RZ] ;  /* 0x00000000fffff984 */ /* 0x000fe20000000800 */
[----:B------:R-:W-:Y:S01]  /*12310*/  @!PT LDS RZ, [RZ] ;  /* 0x00000000fffff984 */ /* 0x000fe20000000800 */
[----:B------:R5:W-:Y:S01]  /*12320*/  LDGSTS.E.BYPASS.LTC128B.128 [R226+0x4080], [R26.64], !P0 ;  /* 0x040800001ae27fae */ /* 0x000be2000c101d5a */
[----:B------:R-:W-:-:S04]  /*12330*/  LOP3.LUT P0, RZ, R53, 0x4, RZ, 0xc0, !PT ;  /* 0x0000000435ff7812 */ /* 0x000fc8000780c0ff */
[----:B------:R-:W-:Y:S02]  /*12340*/  SEL R0, R0, 0xffffffc0, !P0 ;  /* 0xffffffc000007807 */ /* 0x000fe40004000000 */
[C---:B------:R-:W-:Y:S02]  /*12350*/  ISETP.LT.OR P0, PT, R19.reuse, 0x1, !P2 ;  /* 0x000000011300780c */ /* 0x040fe40005701670 */
[----:B------:R-:W-:Y:S01]  /*12360*/  @!P3 ISETP.LT.OR P2, PT, R19, 0x21, !P2 ;  /* 0x000000211300b80c */ /* 0x000fe20005741670 */
[--C-:B------:R-:W-:Y:S02]  /*12370*/  IMAD.IADD R215, R221, 0x1, R0.reuse ;  /* 0x00000001ddd77824 */ /* 0x100fe400078e0200 */
[----:B------:R-:W-:-:S08]  /*12380*/  IMAD.IADD R209, R219, 0x1, R0 ;  /* 0x00000001dbd17824 */ /* 0x000fd000078e0200 */
[----:B------:R5:W-:Y:S01]  /*12390*/  LDGSTS.E.BYPASS.LTC128B.128 [R226+0x5880], [R26.64+0x80], !P0 ;  /* 0x058800801ae27fae */ /* 0x000be2000c101d5a */
[C---:B------:R-:W-:Y:S01]  /*123a0*/  ISETP.LT.OR P0, PT, R19.reuse, 0x1, !P1 ;  /* 0x000000011300780c */ /* 0x040fe20004f01670 */
[----:B-1----:R-:W-:Y:S01]  /*123b0*/  HMMA.16816.F32 R40, R12, R36, RZ ;  /* 0x000000240c28723c */ /* 0x002fe200000018ff */
[----:B------:R-:W-:-:S07]  /*123c0*/  @!P3 ISETP.LT.OR P1, PT, R19, 0x21, !P1 ;  /* 0x000000211300b80c */ /* 0x000fce0004f21670 */
[----:B------:R-:W-:Y:S04]  /*123d0*/  HMMA.16816.F32 R36, R12, R38, RZ ;  /* 0x000000260c24723c */ /* 0x000fe800000018ff */
[----:B------:R5:W-:Y:S01]  /*123e0*/  LDGSTS.E.BYPASS.LTC128B.128 [R226+0x7080], [R26.64+0x100], !P0 ;  /* 0x070801001ae27fae */ /* 0x000be2000c101d5a */
[----:B------:R-:W-:-:S03]  /*123f0*/  LOP3.LUT P0, RZ, R18, 0x8, RZ, 0xc0, !PT ;  /* 0x0000000812ff7812 */ /* 0x000fc6000780c0ff */
[----:B--2---:R-:W-:Y:S01]  /*12400*/  HMMA.16816.F32 R32, R12, R20, RZ ;  /* 0x000000140c20723c */ /* 0x004fe200000018ff */
[C---:B------:R-:W-:Y:S02]  /*12410*/  ISETP.LT.OR P5, PT, R19.reuse, 0x1, !P0 ;  /* 0x000000011300780c */ /* 0x040fe400047a1670 */
[----:B------:R-:W-:-:S05]  /*12420*/  @!P3 ISETP.LT.OR P0, PT, R19, 0x21, !P0 ;  /* 0x000000211300b80c */ /* 0x000fca0004701670 */
[C---:B---3--:R-:W-:Y:S06]  /*12430*/  HMMA.16816.F32 R40, R8.reuse, R48, R40 ;  /* 0x000000300828723c */ /* 0x048fec0000001828 */
[----:B------:R5:W-:Y:S01]  /*12440*/  LDGSTS.E.BYPASS.LTC128B.128 [R226+0x8880], [R26.64+0x180], !P5 ;  /* 0x088801801ae27fae */ /* 0x000be2000e901d5a */
[----:B------:R-:W-:Y:S01]  /*12450*/  ISETP.NE.AND P5, PT, R17, RZ, PT ;  /* 0x000000ff1100720c */ /* 0x000fe20003fa5270 */
[----:B------:R-:W-:Y:S02]  /*12460*/  HMMA.16816.F32 R36, R8, R50, R36 ;  /* 0x000000320824723c */ /* 0x000fe40000001824 */
[----:B------:R5:W-:Y:S01]  /*12470*/  @!P3 LDGSTS.E.BYPASS.LTC128B.128 [R226+0x5080], [R24.64], !P6 ;  /* 0x0508000018e2bfae */ /* 0x000be2000f101d5a */
[----:B------:R-:W-:-:S03]  /*12480*/  ISETP.NE.AND P6, PT, R16, RZ, PT ;  /* 0x000000ff1000720c */ /* 0x000fc60003fc5270 */
[----:B------:R5:W-:Y:S02]  /*12490*/  @!P3 LDGSTS.E.BYPASS.LTC128B.128 [R226+0x6880], [R24.64+0x80], !P2 ;  /* 0x0688008018e2bfae */ /* 0x000be4000d101d5a */
[C---:B------:R-:W-:Y:S02]  /*124a0*/  HMMA.16816.F32 R16, R12.reuse, R44, RZ ;  /* 0x0000002c0c10723c */ /* 0x040fe400000018ff */
[----:B------:R5:W-:Y:S04]  /*124b0*/  @!P3 LDGSTS.E.BYPASS.LTC128B.128 [R226+0x8080], [R24.64+0x100], !P1 ;  /* 0x0808010018e2bfae */ /* 0x000be8000c901d5a */
[----:B------:R5:W-:Y:S01]  /*124c0*/  @!P3 LDGSTS.E.BYPASS.LTC128B.128 [R226+0x9880], [R24.64+0x180], !P0 ;  /* 0x0988018018e2bfae */ /* 0x000be2000c101d5a */
[----:B------:R-:W-:Y:S01]  /*124d0*/  PLOP3.LUT P0, PT, PT, PT, UP0, 0x80, 0x0 ;  /* 0x000000000000781c */ /* 0x000fe20003f0f008 */
[C---:B------:R-:W-:Y:S02]  /*124e0*/  HMMA.16816.F32 R44, R12.reuse, R46, RZ ;  /* 0x0000002e0c2c723c */ /* 0x040fe400000018ff */
[----:B------:R-:W-:Y:S04]  /*124f0*/  LDSM.16.M88.4 R60, [R218] ;  /* 0x00000000da3c783b */ /* 0x000fe80000000200 */
[----:B------:R-:W1:Y:S02]  /*12500*/  LDSM.16.M88.4 R68, [R215+0xa080] ;  /* 0x00a08000d744783b */ /* 0x000e640000000200 */
[----:B------:R-:W-:Y:S02]  /*12510*/  HMMA.16816.F32 R12, R12, R22, RZ ;  /* 0x000000160c0c723c */ /* 0x000fe400000018ff */
[----:B------:R-:W-:Y:S04]  /*12520*/  LDSM.16.M88.4 R20, [R217] ;  /* 0x00000000d914783b */ /* 0x000fe80000000200 */
[----:B------:R-:W-:Y:S02]  /*12530*/  LDSM.16.M88.4 R56, [R209] ;  /* 0x00000000d138783b */ /* 0x000fe40000000200 */
[C---:B------:R-:W-:Y:S02]  /*12540*/  HMMA.16816.F32 R16, R8.reuse, R64, R16 ;  /* 0x000000400810723c */ /* 0x040fe40000001810 */
[----:B------:R-:W2:Y:S04]  /*12550*/  LDSM.16.M88.4 R52, [R215+0xa880] ;  /* 0x00a88000d734783b */ /* 0x000ea80000000200 */
[----:B------:R-:W-:Y:S02]  /*12560*/  LDSM.16.M88.4 R48, [R209+0x800] ;  /* 0x00080000d130783b */ /* 0x000fe40000000200 */
[C---:B------:R-:W-:Y:S02]  /*12570*/  HMMA.16816.F32 R44, R8.reuse, R66, R44 ;  /* 0x00000042082c723c */ /* 0x040fe4000000182c */
[----:B-----5:R-:W3:Y:S04]  /*12580*/  LDSM.16.M88.4 R24, [R215+0xb080] ;  /* 0x00b08000d718783b */ /* 0x020ee80000000200 */
[----:B------:R-:W-:Y:S02]  /*12590*/  LDSM.16.M88.4 R64, [R221+0xb880] ;  /* 0x00b88000dd40783b */ /* 0x000fe40000000200 */
[C---:B----4-:R-:W-:Y:S02]  /*125a0*/  HMMA.16816.F32 R32, R8.reuse, R28, R32 ;  /* 0x0000001c0820723c */ /* 0x050fe40000001820 */
[----:B------:R-:W-:Y:S04]  /*125b0*/  LDSM.16.M88.4 R72, [R219+0x4800] ;  /* 0x00480000db48783b */ /* 0x000fe80000000200 */
[----:B------:R-:W0:Y:S02]  /*125c0*/  LDGDEPBAR ;  /* 0x00000000000079af */ /* 0x000e240000000000 */
[----:B------:R-:W-:Y:S02]  /*125d0*/  HMMA.16816.F32 R12, R8, R30, R12 ;  /* 0x0000001e080c723c */ /* 0x000fe4000000180c */
[----:B------:R-:W4:Y:S04]  /*125e0*/  LDSM.16.M88.4 R8, [R222+0x4000] ;  /* 0x00400000de08783b */ /* 0x000f280000000200 */
[----:B------:R-:W5:Y:S02]  /*125f0*/  LDSM.16.M88.4 R28, [R209+0x1000] ;  /* 0x00100000d11c783b */ /* 0x000f640000000200 */
[C---:B-1----:R-:W-:Y:S08]  /*12600*/  HMMA.16816.F32 R16, R60.reuse, R68, R16 ;  /* 0x000000443c10723c */ /* 0x042ff00000001810 */
[C---:B------:R-:W-:Y:S01]  /*12610*/  HMMA.16816.F32 R44, R60.reuse, R70, R44 ;  /* 0x000000463c2c723c */ /* 0x040fe2000000182c */
[----:B------:R-:W-:Y:S07]  /*12620*/  LDSM.16.M88.4 R68, [R219+0x1800] ;  /* 0x00180000db44783b */ /* 0x000fee0000000200 */
[----:B--2---:R-:W-:Y:S08]  /*12630*/  HMMA.16816.F32 R40, R60, R52, R40 ;  /* 0x000000343c28723c */ /* 0x004ff00000001828 */
[C---:B------:R-:W-:Y:S08]  /*12640*/  HMMA.16816.F32 R16, R20.reuse, R56, R16 ;  /* 0x000000381410723c */ /* 0x040ff00000001810 */
[----:B------:R-:W-:Y:S01]  /*12650*/  HMMA.16816.F32 R44, R20, R58, R44 ;  /* 0x0000003a142c723c */ /* 0x000fe2000000182c */
[----:B------:R-:W-:Y:S07]  /*12660*/  LDSM.16.M88.4 R56, [R215+0xb880] ;  /* 0x00b88000d738783b */ /* 0x000fee0000000200 */
[C---:B------:R-:W-:Y:S01]  /*12670*/  HMMA.16816.F32 R36, R60.reuse, R54, R36 ;  /* 0x000000363c24723c */ /* 0x040fe20000001824 */
[----:B------:R-:W-:Y:S07]  /*12680*/  LDSM.16.M88.4 R52, [R221+0xc080] ;  /* 0x00c08000dd34783b */ /* 0x000fee0000000200 */
[C---:B---3--:R-:W-:Y:S08]  /*12690*/  HMMA.16816.F32 R32, R60.reuse, R24, R32 ;  /* 0x000000183c20723c */ /* 0x048ff00000001820 */
[----:B------:R-:W-:Y:S01]  /*126a0*/  HMMA.16816.F32 R60, R60, R26, R12 ;  /* 0x0000001a3c3c723c */ /* 0x000fe2000000180c */
[----:B------:R-:W1:Y:S04]  /*126b0*/  LDSM.16.M88.4 R12, [R220+0x4000] ;  /* 0x00400000dc0c783b */ /* 0x000e680000000200 */
[----:B------:R-:W2:Y:S03]  /*126c0*/  LDSM.16.M88.4 R24, [R221+0xc880] ;  /* 0x00c88000dd18783b */ /* 0x000ea60000000200 */
[C---:B----4-:R-:W-:Y:S08]  /*126d0*/  HMMA.16816.F32 R16, R8.reuse, R64, R16 ;  /* 0x000000400810723c */ /* 0x050ff00000001810 */
[----:B------:R-:W-:Y:S01]  /*126e0*/  HMMA.16816.F32 R44, R8, R66, R44 ;  /* 0x00000042082c723c */ /* 0x000fe2000000182c */
[----:B------:R-:W-:Y:S07]  /*126f0*/  LDSM.16.M88.4 R64, [R209+0x1800] ;  /* 0x00180000d140783b */ /* 0x000fee0000000200 */
[C---:B------:R-:W-:Y:S08]  /*12700*/  HMMA.16816.F32 R40, R20.reuse, R48, R40 ;  /* 0x000000301428723c */ /* 0x040ff00000001828 */
[C---:B------:R-:W-:Y:S01]  /*12710*/  HMMA.16816.F32 R36, R20.reuse, R50, R36 ;  /* 0x000000321424723c */ /* 0x040fe20000001824 */
[----:B------:R-:W-:Y:S07]  /*12720*/  LDSM.16.M88.4 R48, [R219+0x2000] ;  /* 0x00200000db30783b */ /* 0x000fee0000000200 */
[C---:B-----5:R-:W-:Y:S08]  /*12730*/  HMMA.16816.F32 R32, R20.reuse, R28, R32 ;  /* 0x0000001c1420723c */ /* 0x060ff00000001820 */
[----:B------:R-:W-:Y:S01]  /*12740*/  HMMA.16816.F32 R60, R20, R30, R60 ;  /* 0x0000001e143c723c */ /* 0x000fe2000000183c */
[----:B------:R-:W3:Y:S04]  /*12750*/  LDSM.16.M88.4 R20, [R218+0x4000] ;  /* 0x00400000da14783b */ /* 0x000ee80000000200 */
[----:B------:R-:W4:Y:S03]  /*12760*/  LDSM.16.M88.4 R28, [R219+0x2800] ;  /* 0x00280000db1c783b */ /* 0x000f260000000200 */
[C---:B-1----:R-:W-:Y:S08]  /*12770*/  HMMA.16816.F32 R16, R12.reuse, R68, R16 ;  /* 0x000000440c10723c */ /* 0x042ff00000001810 */
[----:B------:R-:W-:Y:S01]  /*12780*/  HMMA.16816.F32 R44, R12, R70, R44 ;  /* 0x000000460c2c723c */ /* 0x000fe2000000182c */
[----:B------:R-:W-:Y:S07]  /*12790*/  LDSM.16.M88.4 R68, [R221+0xd080] ;  /* 0x00d08000dd44783b */ /* 0x000fee0000000200 */
[C---:B------:R-:W-:Y:S08]  /*127a0*/  HMMA.16816.F32 R40, R8.reuse, R52, R40 ;  /* 0x000000340828723c */ /* 0x040ff00000001828 */
[C---:B------:R-:W-:Y:S01]  /*127b0*/  HMMA.16816.F32 R36, R8.reuse, R54, R36 ;  /* 0x000000360824723c */ /* 0x040fe20000001824 */
[----:B------:R-:W-:Y:S07]  /*127c0*/  LDSM.16.M88.4 R52, [R215+0xc080] ;  /* 0x00c08000d734783b */ /* 0x000fee0000000200 */
[C---:B--2---:R-:W-:Y:S08]  /*127d0*/  HMMA.16816.F32 R32, R8.reuse, R24, R32 ;  /* 0x000000180820723c */ /* 0x044ff00000001820 */
[----:B------:R-:W-:Y:S01]  /*127e0*/  HMMA.16816.F32 R60, R8, R26, R60 ;  /* 0x0000001a083c723c */ /* 0x000fe2000000183c */
[----:B------:R-:W1:Y:S04]  /*127f0*/  LDSM.16.M88.4 R8, [R217+0x4000] ;  /* 0x00400000d908783b */ /* 0x000e680000000200 */
[----:B------:R-:W2:Y:S03]  /*12800*/  LDSM.16.M88.4 R24, [R215+0xc880] ;  /* 0x00c88000d718783b */ /* 0x000ea60000000200 */
[C---:B---3--:R-:W-:Y:S08]  /*12810*/  HMMA.16816.F32 R16, R20.reuse, R56, R16 ;  /* 0x000000381410723c */ /* 0x048ff00000001810 */
[----:B------:R-:W-:Y:S01]  /*12820*/  HMMA.16816.F32 R44, R20, R58, R44 ;  /* 0x0000003a142c723c */ /* 0x000fe2000000182c */
[----:B------:R-:W-:Y:S07]  /*12830*/  LDSM.16.M88.4 R56, [R221+0xd880] ;  /* 0x00d88000dd38783b */ /* 0x000fee0000000200 */
[C---:B------:R-:W-:Y:S08]  /*12840*/  HMMA.16816.F32 R40, R12.reuse, R48, R40 ;  /* 0x000000300c28723c */ /* 0x040ff00000001828 */
[C---:B------:R-:W-:Y:S01]  /*12850*/  HMMA.16816.F32 R36, R12.reuse, R50, R36 ;  /* 0x000000320c24723c */ /* 0x040fe20000001824 */
[----:B------:R-:W3:Y:S07]  /*12860*/  LDSM.16.M88.4 R48, [R222+0x8000] ;  /* 0x00800000de30783b */ /* 0x000eee0000000200 */
[C---:B----4-:R-:W-:Y:S08]  /*12870*/  HMMA.16816.F32 R32, R12.reuse, R28, R32 ;  /* 0x0000001c0c20723c */ /* 0x050ff00000001820 */
[----:B------:R-:W-:Y:S01]  /*12880*/  HMMA.16816.F32 R60, R12, R30, R60 ;  /* 0x0000001e0c3c723c */ /* 0x000fe2000000183c */
[----:B------:R-:W4:Y:S04]  /*12890*/  LDSM.16.M88.4 R28, [R209+0x2000] ;  /* 0x00200000d11c783b */ /* 0x000f280000000200 */
[----:B------:R-:W5:Y:S03]  /*128a0*/  LDSM.16.M88.4 R12, [R209+0x2800] ;  /* 0x00280000d10c783b */ /* 0x000f660000000200 */
        /* <DEDUP_REMOVED lines=8> */
[----:B------:R-:W-:Y:S04]  /*12930*/  LDSM.16.M88.4 R24, [R220+0x8000] ;  /* 0x00800000dc18783b */ /* 0x000fe80000000200 */
[----:B------:R-:W1:Y:S03]  /*12940*/  LDSM.16.M88.4 R20, [R219+0x3000] ;  /* 0x00300000db14783b */ /* 0x000e660000000200 */
[C---:B---3--:R-:W-:Y:S08]  /*12950*/  HMMA.16816.F32 R16, R48.reuse, R68, R16 ;  /* 0x000000443010723c */ /* 0x048ff00000001810 */
[----:B------:R-:W-:Y:S01]  /*12960*/  HMMA.16816.F32 R44, R48, R70, R44 ;  /* 0x00000046302c723c */ /* 0x000fe2000000182c */
[----:B------:R-:W-:Y:S07]  /*12970*/  LDSM.16.M88.4 R68, [R221+0xf880] ;  /* 0x00f88000dd44783b */ /* 0x000fee0000000200 */
[C---:B----4-:R-:W-:Y:S08]  /*12980*/  HMMA.16816.F32 R40, R8.reuse, R28, R40 ;  /* 0x0000001c0828723c */ /* 0x050ff00000001828 */
[C---:B------:R-:W-:Y:S01]  /*12990*/  HMMA.16816.F32 R36, R8.reuse, R30, R36 ;  /* 0x0000001e0824723c */ /* 0x040fe20000001824 */
[----:B------:R-:W-:Y:S07]  /*129a0*/  LDSM.16.M88.4 R28, [R219+0x4000] ;  /* 0x00400000db1c783b */ /* 0x000fee0000000200 */
[C---:B-----5:R-:W-:Y:S08]  /*129b0*/  HMMA.16816.F32 R32, R8.reuse, R12, R32 ;  /* 0x0000000c0820723c */ /* 0x060ff00000001820 */
[----:B------:R-:W-:Y:S01]  /*129c0*/  HMMA.16816.F32 R60, R8, R14, R60 ;  /* 0x0000000e083c723c */ /* 0x000fe2000000183c */
[----:B------:R-:W-:Y:S04]  /*129d0*/  LDSM.16.M88.4 R8, [R218+0x8000] ;  /* 0x00800000da08783b */ /* 0x000fe80000000200 */
[----:B------:R-:W2:Y:S03]  /*129e0*/  LDSM.16.M88.4 R12, [R215+0xd080] ;  /* 0x00d08000d70c783b */ /* 0x000ea60000000200 */
[C---:B-1----:R-:W-:Y:S08]  /*129f0*/  HMMA.16816.F32 R16, R24.reuse, R20, R16 ;  /* 0x000000141810723c */ /* 0x042ff00000001810 */
[----:B------:R-:W-:Y:S01]  /*12a00*/  HMMA.16816.F32 R44, R24, R22, R44 ;  /* 0x00000016182c723c */ /* 0x000fe2000000182c */
[----:B------:R-:W-:Y:S07]  /*12a10*/  LDSM.16.M88.4 R20, [R217+0x8000] ;  /* 0x00800000d914783b */ /* 0x000fee0000000200 */
[C---:B------:R-:W-:Y:S08]  /*12a20*/  HMMA.16816.F32 R40, R48.reuse, R56, R40 ;  /* 0x000000383028723c */ /* 0x040ff00000001828 */
[C---:B------:R-:W-:Y:S01]  /*12a30*/  HMMA.16816.F32 R36, R48.reuse, R58, R36 ;  /* 0x0000003a3024723c */ /* 0x040fe20000001824 */
        /* <DEDUP_REMOVED lines=10> */
[----:B------:R-:W2:Y:S07]  /*12ae0*/  LDSM.16.M88.4 R64, [R222+0xc000] ;  /* 0x00c00000de40783b */ /* 0x000eae0000000200 */
[C---:B------:R-:W-:Y:S08]  /*12af0*/  HMMA.16816.F32 R32, R24.reuse, R28, R32 ;  /* 0x0000001c1820723c */ /* 0x040ff00000001820 */
        /* <DEDUP_REMOVED lines=8> */
[----:B------:R-:W1:Y:S07]  /*12b80*/  LDSM.16.M88.4 R56, [R220+0xc000] ;  /* 0x00c00000dc38783b */ /* 0x000e6e0000000200 */
[C---:B---3--:R-:W-:Y:S08]  /*12b90*/  HMMA.16816.F32 R32, R8.reuse, R52, R32 ;  /* 0x000000340820723c */ /* 0x048ff00000001820 */
[----:B------:R-:W-:Y:S01]  /*12ba0*/  HMMA.16816.F32 R60, R8, R54, R60 ;  /* 0x00000036083c723c */ /* 0x000fe2000000183c */
[----:B------:R-:W3:Y:S04]  /*12bb0*/  LDSM.16.M88.4 R8, [R221+0xf080] ;  /* 0x00f08000dd08783b */ /* 0x000ee80000000200 */
[----:B------:R-:W-:Y:S03]  /*12bc0*/  LDSM.16.M88.4 R52, [R219+0x5000] ;  /* 0x00500000db34783b */ /* 0x000fe60000000200 */
[C---:B--2---:R-:W-:Y:S08]  /*12bd0*/  HMMA.16816.F32 R16, R64.reuse, R12, R16 ;  /* 0x0000000c4010723c */ /* 0x044ff00000001810 */
[----:B------:R-:W-:Y:S01]  /*12be0*/  HMMA.16816.F32 R44, R64, R14, R44 ;  /* 0x0000000e402c723c */ /* 0x000fe2000000182c */
[----:B------:R-:W-:Y:S07]  /*12bf0*/  LDSM.16.M88.4 R12, [R217+0xc000] ;  /* 0x00c00000d90c783b */ /* 0x000fee0000000200 */
[C---:B----4-:R-:W-:Y:S08]  /*12c00*/  HMMA.16816.F32 R40, R20.reuse, R28, R40 ;  /* 0x0000001c1428723c */ /* 0x050ff00000001828 */
[C---:B------:R-:W-:Y:S01]  /*12c10*/  HMMA.16816.F32 R36, R20.reuse, R30, R36 ;  /* 0x0000001e1424723c */ /* 0x040fe20000001824 */
[----:B------:R-:W-:Y:S07]  /*12c20*/  LDSM.16.M88.4 R28, [R218+0xc000] ;  /* 0x00c00000da1c783b */ /* 0x000fee0000000200 */
[C---:B-----5:R-:W-:Y:S08]  /*12c30*/  HMMA.16816.F32 R32, R20.reuse, R24, R32 ;  /* 0x000000181420723c */ /* 0x060ff00000001820 */
[----:B------:R-:W-:Y:S01]  /*12c40*/  HMMA.16816.F32 R60, R20, R26, R60 ;  /* 0x0000001a143c723c */ /* 0x000fe2000000183c */
[----:B------:R-:W2:Y:S04]  /*12c50*/  LDSM.16.M88.4 R24, [R215+0xe880] ;  /* 0x00e88000d718783b */ /* 0x000ea80000000200 */
[----:B------:R-:W-:Y:S03]  /*12c60*/  LDSM.16.M88.4 R20, [R215+0xf080] ;  /* 0x00f08000d714783b */ /* 0x000fe60000000200 */
[C---:B-1----:R-:W-:Y:S08]  /*12c70*/  HMMA.16816.F32 R16, R56.reuse, R72, R16 ;  /* 0x000000483810723c */ /* 0x042ff00000001810 */
[----:B------:R-:W-:Y:S08]  /*12c80*/  HMMA.16816.F32 R44, R56, R74, R44 ;  /* 0x0000004a382c723c */ /* 0x000ff0000000182c */
[C---:B---3--:R-:W-:Y:S08]  /*12c90*/  HMMA.16816.F32 R40, R64.reuse, R8, R40 ;  /* 0x000000084028723c */ /* 0x048ff00000001828 */
[C---:B------:R-:W-:Y:S01]  /*12ca0*/  HMMA.16816.F32 R36, R64.reuse, R10, R36 ;  /* 0x0000000a4024723c */ /* 0x040fe20000001824 */
[----:B------:R-:W1:Y:S07]  /*12cb0*/  LDSM.16.M88.4 R8, [R209+0x4800] ;  /* 0x00480000d108783b */ /* 0x000e6e0000000200 */
[C---:B------:R-:W-:Y:S08]  /*12cc0*/  HMMA.16816.F32 R32, R64.reuse, R68, R32 ;  /* 0x000000444020723c */ /* 0x040ff00000001820 */
[----:B------:R-:W-:Y:S01]  /*12cd0*/  HMMA.16816.F32 R60, R64, R70, R60 ;  /* 0x00000046403c723c */ /* 0x000fe2000000183c */
[----:B------:R-:W3:Y:S07]  /*12ce0*/  LDSM.16.M88.4 R64, [R215+0xf880] ;  /* 0x00f88000d740783b */ /* 0x000eee0000000200 */
[C---:B--2---:R-:W-:Y:S08]  /*12cf0*/  HMMA.16816.F32 R16, R28.reuse, R24, R16 ;  /* 0x000000181c10723c */ /* 0x044ff00000001810 */
[----:B------:R-:W-:Y:S01]  /*12d00*/  HMMA.16816.F32 R44, R28, R26, R44 ;  /* 0x0000001a1c2c723c */ /* 0x000fe2000000182c */
[----:B------:R-:W-:Y:S07]  /*12d10*/  LDSM.16.M88.4 R24, [R209+0x5800] ;  /* 0x00580000d118783b */ /* 0x000fee0000000200 */
[C---:B------:R-:W-:Y:S08]  /*12d20*/  HMMA.16816.F32 R40, R56.reuse, R52, R40 ;  /* 0x000000343828723c */ /* 0x040ff00000001828 */
[----:B------:R-:W-:Y:S01]  /*12d30*/  HMMA.16816.F32 R52, R56, R54, R36 ;  /* 0x000000363834723c */ /* 0x000fe20000001824 */
[----:B------:R-:W2:Y:S01]  /*12d40*/  LDSM.16.M88.4 R36, [R209+0x5000] ;  /* 0x00500000d124783b */ /* 0x000ea20000000200 */
[----:B------:R-:W-:-:S06]  /*12d50*/  DEPBAR.LE SB0, 0x0 ;  /* 0x000080000000791a */ /* 0x000fcc0000000000 */
[C---:B------:R-:W-:Y:S08]  /*12d60*/  HMMA.16816.F32 R32, R56.reuse, R48, R32 ;  /* 0x000000303820723c */ /* 0x040ff00000001820 */
[----:B------:R-:W-:Y:S08]  /*12d70*/  HMMA.16816.F32 R60, R56, R50, R60 ;  /* 0x00000032383c723c */ /* 0x000ff0000000183c */
[C---:B-1----:R-:W-:Y:S08]  /*12d80*/  HMMA.16816.F32 R16, R12.reuse, R8, R16 ;  /* 0x000000080c10723c */ /* 0x042ff00000001810 */
[----:B------:R-:W-:Y:S08]  /*12d90*/  HMMA.16816.F32 R44, R12, R10, R44 ;  /* 0x0000000a0c2c723c */ /* 0x000ff0000000182c */
[C---:B------:R-:W-:Y:S08]  /*12da0*/  HMMA.16816.F32 R40, R28.reuse, R20, R40 ;  /* 0x000000141c28723c */ /* 0x040ff00000001828 */
[----:B------:R-:W-:Y:S01]  /*12db0*/  HMMA.16816.F32 R52, R28, R22, R52 ;  /* 0x000000161c34723c */ /* 0x000fe20000001834 */
[----:B------:R-:W-:-:S02]  /*12dc0*/  FMUL.FTZ R0, R16, c[0x0][0x320] ;  /* 0x0000c80010007a20 */ /* 0x000fc40000410000 */
[----:B------:R-:W-:Y:S02]  /*12dd0*/  FMUL.FTZ R8, R17, c[0x0][0x320] ;  /* 0x0000c80011087a20 */ /* 0x000fe40000410000 */
[----:B------:R-:W-:Y:S02]  /*12de0*/  FMUL.FTZ R6, R18, c[0x0][0x320] ;  /* 0x0000c80012067a20 */ /* 0x000fe40000410000 */
[----:B------:R-:W-:Y:S01]  /*12df0*/  FMUL.FTZ R9, R19, c[0x0][0x320] ;  /* 0x0000c80013097a20 */ /* 0x000fe20000410000 */
[----:B---3--:R-:W-:Y:S01]  /*12e00*/  HMMA.16816.F32 R32, R28, R64, R32 ;  /* 0x000000401c20723c */ /* 0x008fe20000001820 */
[----:B------:R-:W-:Y:S01]  /*12e10*/  FMUL.FTZ R10, R44, c[0x0][0x320] ;  /* 0x0000c8002c0a7a20 */ /* 0x000fe20000410000 */
[----:B------:R-:W1:Y:S01]  /*12e20*/  MUFU.TANH R0, R0 ;  /* 0x0000000000007308 */ /* 0x000e620000002400 */
[----:B------:R-:W-:-:S05]  /*12e30*/  FMUL.FTZ R11, R45, c[0x0][0x320] ;  /* 0x0000c8002d0b7a20 */ /* 0x000fca0000410000 */
[----:B------:R-:W-:Y:S02]  /*12e40*/  HMMA.16816.F32 R60, R28, R66, R60 ;  /* 0x000000421c3c723c */ /* 0x000fe4000000183c */
[----:B------:R-:W3:Y:S06]  /*12e50*/  MUFU.TANH R8, R8 ;  /* 0x0000000800087308 */ /* 0x000eec0000002400 */
[C---:B--2---:R-:W-:Y:S02]  /*12e60*/  HMMA.16816.F32 R40, R12.reuse, R36, R40 ;  /* 0x000000240c28723c */ /* 0x044fe40000001828 */
[----:B------:R-:W2:Y:S06]  /*12e70*/  MUFU.TANH R6, R6 ;  /* 0x0000000600067308 */ /* 0x000eac0000002400 */
[C---:B------:R-:W-:Y:S02]  /*12e80*/  HMMA.16816.F32 R52, R12.reuse, R38, R52 ;  /* 0x000000260c34723c */ /* 0x040fe40000001834 */
[----:B------:R-:W4:Y:S06]  /*12e90*/  MUFU.TANH R9, R9 ;  /* 0x0000000900097308 */ /* 0x000f2c0000002400 */
[C---:B------:R-:W-:Y:S02]  /*12ea0*/  HMMA.16816.F32 R32, R12.reuse, R24, R32 ;  /* 0x000000180c20723c */ /* 0x040fe40000001820 */
[----:B------:R-:W1:Y:S06]  /*12eb0*/  MUFU.TANH R10, R10 ;  /* 0x0000000a000a7308 */ /* 0x000e6c0000002400 */
[----:B------:R-:W-:Y:S02]  /*12ec0*/  HMMA.16816.F32 R60, R12, R26, R60 ;  /* 0x0000001a0c3c723c */ /* 0x000fe4000000183c */
[----:B------:R-:W1:Y:S01]  /*12ed0*/  MUFU.TANH R11, R11 ;  /* 0x0000000b000b7308 */ /* 0x000e620000002400 */
[----:B------:R-:W-:Y:S06]  /*12ee0*/  BAR.SYNC.DEFER_BLOCKING 0x0 ;  /* 0x0000000000007b1d */ /* 0x000fec0000010000 */
[----:B------:R-:W-:Y:S05]  /*12ef0*/  @!P0 BRA `(.L_x_1501) ;  /* 0x000001f000008947 */ /* 0x000fea0003800000 */
[----:B--234-:R-:W-:Y:S01]  /*12f00*/  IADD3 R12, -R196, 0x30, RZ ;  /* 0x00000030c40c7810 */ /* 0x01cfe20007ffe1ff */
[----:B------:R-:W-:Y:S01]  /*12f10*/  UIADD3 UR5, UR13, -0x2, URZ ;  /* 0xfffffffe0d057890 */ /* 0x000fe2000fffe03f */
[----:B------:R-:W-:-:S02]  /*12f20*/  IMAD.U32 R15, RZ, RZ, UR8 ;  /* 0x00000008ff0f7e24 */ /* 0x000fc4000f8e00ff */
[----:B------:R-:W-:Y:S01]  /*12f30*/  ISETP.GE.AND P0, PT, R12, 0x21, PT ;  /* 0x000000210c00780c */ /* 0x000fe20003f06270 */
[----:B------:R-:W-:Y:S01]  /*12f40*/  USHF.R.S32.HI UR4, URZ, 0x1f, UR5 ;  /* 0x0000001f3f047899 */ /* 0x000fe20008011405 */
[----:B------:R-:W-:Y:S01]  /*12f50*/  IMAD.U32 R13, RZ, RZ, UR7 ;  /* 0x00000007ff0d7e24 */ /* 0x000fe2000f8e00ff */
[----:B------:R-:W-:Y:S02]  /*12f60*/  UIMAD UR9, UR9, UR5, URZ ;  /* 0x00000005090972a4 */ /* 0x000fe4000f8e023f */
        /* <DEDUP_REMOVED lines=24> */
.L_x_1501:
[----:B--234-:R-:W-:Y:S01]  /*130f0*/  LOP3.LUT R19, R4, 0xffffffe0, RZ, 0xc0, !PT ;  /* 0xffffffe004137812 */ /* 0x01cfe200078ec0ff */
[----:B------:R-:W-:Y:S01]  /*13100*/  FMUL.FTZ R21, R40, c[0x0][0x320] ;  /* 0x0000c80028157a20 */ /* 0x000fe20000410000 */
[----:B------:R-:W-:Y:S01]  /*13110*/  LEA.HI R17, R7, R84, RZ, 0x2 ;  /* 0x0000005407117211 */ /* 0x000fe200078f10ff */
[----:B------:R-:W-:Y:S01]  /*13120*/  FMUL.FTZ R15, R41, c[0x0][0x320] ;  /* 0x0000c800290f7a20 */ /* 0x000fe20000410000 */
[----:B------:R-:W-:Y:S01]  /*13130*/  SHF.R.S32.HI R14, RZ, 0x1f, R77 ;  /* 0x0000001fff0e7819 */ /* 0x000fe2000001144d */
[----:B------:R-:W-:Y:S01]  /*13140*/  IMAD.IADD R7, R84, 0x1, -R19 ;  /* 0x0000000154077824 */ /* 0x000fe200078e0a13 */
[----:B------:R-:W-:Y:S01]  /*13150*/  LOP3.LUT R17, R17, 0xfffffffc, RZ, 0xc0, !PT ;  /* 0xfffffffc11117812 */ /* 0x000fe200078ec0ff */
[----:B------:R-:W-:Y:S01]  /*13160*/  FMUL.FTZ R13, R52, c[0x0][0x320] ;  /* 0x0000c800340d7a20 */ /* 0x000fe20000410000 */
[----:B------:R-:W-:Y:S01]  /*13170*/  LEA.HI R4, R14, R77, RZ, 0x3 ;  /* 0x0000004d0e047211 */ /* 0x000fe200078f18ff */
[----:B------:R-:W2:Y:S01]  /*13180*/  MUFU.TANH R21, R21 ;  /* 0x0000001500157308 */ /* 0x000ea20000002400 */
[----:B------:R-:W-:Y:S01]  /*13190*/  SHF.R.S32.HI R14, RZ, 0x1f, R7 ;  /* 0x0000001fff0e7819 */ /* 0x000fe20000011407 */
[----:B------:R-:W-:Y:S01]  /*131a0*/  IMAD.IADD R84, R84, 0x1, -R17 ;  /* 0x0000000154547824 */ /* 0x000fe200078e0a11 */
[----:B------:R-:W-:Y:S01]  /*131b0*/  LOP3.LUT R4, R4, 0xffffff8, RZ, 0xc0, !PT ;  /* 0x0ffffff804047812 */ /* 0x000fe200078ec0ff */
[----:B------:R-:W-:Y:S01]  /*131c0*/  FMUL.FTZ R12, R53, c[0x0][0x320] ;  /* 0x0000c800350c7a20 */ /* 0x000fe20000410000 */
[----:B------:R-:W-:Y:S01]  /*131d0*/  LEA.HI R17, R14, R7, RZ, 0x2 ;  /* 0x000000070e117211 */ /* 0x000fe200078f10ff */
[----:B------:R-:W-:Y:S01]  /*131e0*/  FMUL.FTZ R32, R32, c[0x0][0x320] ;  /* 0x0000c80020207a20 */ /* 0x000fe20000410000 */
[----:B------:R-:W-:Y:S01]  /*131f0*/  LEA.HI R19, R84, R84, RZ, 0x1 ;  /* 0x0000005454137211 */ /* 0x000fe200078f08ff */
[----:B------:R-:W-:Y:S01]  /*13200*/  IMAD.IADD R4, R77, 0x1, -R4 ;  /* 0x000000014d047824 */ /* 0x000fe200078e0a04 */
[----:B------:R-:W-:Y:S01]  /*13210*/  LEA.HI.SX32 R23, R17, UR18, 0x1e ;  /* 0x0000001211177c11 */ /* 0x000fe2000f8ff2ff */
[----:B------:R-:W3:Y:S01]  /*13220*/  MUFU.TANH R15, R15 ;  /* 0x0000000f000f7308 */ /* 0x000ee20000002400 */
[----:B------:R-:W-:Y:S01]  /*13230*/  PLOP3.LUT P1, PT, PT, PT, UP2, 0x80, 0x0 ;  /* 0x000000000000781c */ /* 0x000fe20003f2f028 */
[----:B------:R-:W-:Y:S01]  /*13240*/  FMUL.FTZ R33, R33, c[0x0][0x320] ;  /* 0x0000c80021217a20 */ /* 0x000fe20000410000 */
[----:B------:R-:W-:Y:S01]  /*13250*/  LOP3.LUT R19, R19, 0x1ffffffe, RZ, 0xc0, !PT ;  /* 0x1ffffffe13137812 */ /* 0x000fe200078ec0ff */
[----:B------:R-:W-:Y:S01]  /*13260*/  IMAD R4, R4, 0x10, R23 ;  /* 0x0000001004047824 */ /* 0x000fe200078e0217 */
[----:B------:R-:W-:Y:S01]  /*13270*/  PLOP3.LUT P0, PT, PT, PT, UP2, 0x80, 0x0 ;  /* 0x000000000000781c */ /* 0x000fe20003f0f028 */
[----:B------:R-:W-:Y:S01]  /*13280*/  FMUL.FTZ R60, R60, c[0x0][0x320] ;  /* 0x0000c8003c3c7a20 */ /* 0x000fe20000410000 */
[----:B------:R-:W-:Y:S01]  /*13290*/  LOP3.LUT R198, R17, 0x7ffffffc, RZ, 0xc0, !PT ;  /* 0x7ffffffc11c67812 */ /* 0x000fe200078ec0ff */
[----:B------:R-:W-:Y:S01]  /*132a0*/  IMAD.IADD R19, R84, 0x1, -R19 ;  /* 0x0000000154137824 */ /* 0x000fe200078e0a13 */
[----:B------:R-:W4:Y:S01]  /*132b0*/  MUFU.TANH R13, R13 ;  /* 0x0000000d000d7308 */ /* 0x000f220000002400 */
[----:B------:R-:W-:Y:S01]  /*132c0*/  FMUL.FTZ R61, R61, c[0x0][0x320] ;  /* 0x0000c8003d3d7a20 */ /* 0x000fe20000410000 */
[----:B------:R-:W-:Y:S01]  /*132d0*/  @UP2 USHF.L.U32 UR17, UR17, 0x7, URZ ;  /* 0x0000000711112899 */ /* 0x000fe2000800063f */
[----:B------:R-:W-:Y:S01]  /*132e0*/  IMAD R197, R19, 0x8, R4 ;  /* 0x0000000813c57824 */ /* 0x000fe200078e0204 */
[----:B------:R-:W-:Y:S01]  /*132f0*/  ULDC.64 UR4, c[0x0][0x2c8] ;  /* 0x0000b20000047ab9 */ /* 0x000fe20000000a00 */
[----:B------:R-:W-:Y:S01]  /*13300*/  IMAD.IADD R198, R7, 0x1, -R198 ;  /* 0x0000000107c67824 */ /* 0x000fe200078e0ac6 */
[----:B------:R-:W-:Y:S01]  /*13310*/  UIADD3 UR13, UR13, -0x2, URZ ;  /* 0xfffffffe0d0d7890 */ /* 0x000fe2000fffe03f */
[----:B------:R-:W-:Y:S01]  /*13320*/  @P1 IMAD.HI.U32 R16, R197, c[0x0][0x2c8], RZ ;  /* 0x0000b200c5101a27 */ /* 0x000fe200078e00ff */
[----:B------:R-:W5:Y:S01]  /*13330*/  MUFU.TANH R12, R12 ;  /* 0x0000000c000c7308 */ /* 0x000f620000002400 */
[----:B------:R-:W0:Y:S02]  /*13340*/  LDGDEPBAR ;  /* 0x00000000000079af */ /* 0x000e240000000000 */
[----:B------:R-:W-:Y:S01]  /*13350*/  IMAD.MOV.U32 R22, RZ, RZ, R197 ;  /* 0x000000ffff167224 */ /* 0x000fe200078e00c5 */
[----:B------:R-:W-:Y:S01]  /*13360*/  @P0 SHF.R.U32.HI R22, RZ, c[0x0][0x2cc], R16 ;  /* 0x0000b300ff160a19 */ /* 0x000fe20000011610 */
[----:B------:R-:W-:-:S02]  /*13370*/  IMAD.U32 R7, RZ, RZ, UR11 ;  /* 0x0000000bff077e24 */ /* 0x000fc4000f8e00ff */
[----:B------:R-:W-:Y:S01]  /*13380*/  IMAD.SHL.U32 R198, R198, 0x2, RZ ;  /* 0x00000002c6c67824 */ /* 0x000fe200078e00ff */
[----:B------:R-:W1:Y:S01]  /*13390*/  MUFU.TANH R237, R32 ;  /* 0x0000002000ed7308 */ /* 0x000e620000002400 */
[----:B------:R-:W1:Y:S01]  /*133a0*/  SHFL.IDX PT, R16, R22, RZ, 0x1c1f ;  /* 0x001c1fff16107589 */ /* 0x000e6200000e0000 */
[----:B------:R-:W-:Y:S02]  /*133b0*/  FMUL.FTZ R25, R46, c[0x0][0x320] ;  /* 0x0000c8002e197a20 */ /* 0x000fe40000410000 */
[C---:B------:R-:W-:Y:S01]  /*133c0*/  IADD3 R7, -R198.reuse, 0x1, R7 ;  /* 0x00000001c6077810 */ /* 0x040fe20007ffe107 */
[----:B------:R-:W2:Y:S01]  /*133d0*/  SHFL.IDX PT, R20, R22, 0x1, 0x1c1f ;  /* 0x003c1f0016147f89 */ /* 0x000ea200000e0000 */
[----:B------:R-:W-:Y:S02]  /*133e0*/  FMUL.FTZ R47, R47, c[0x0][0x320] ;  /* 0x0000c8002f2f7a20 */ /* 0x000fe40000410000 */
[----:B------:R-:W-:Y:S01]  /*133f0*/  IADD3 R23, R7, -UR22, RZ ;  /* 0x8000001607177c10 */ /* 0x000fe2000fffe0ff */
[----:B------:R-:W1:Y:S01]  /*13400*/  MUFU.TANH R199, R33 ;  /* 0x0000002100c77308 */ /* 0x000e620000002400 */
[----:B------:R-:W-:Y:S01]  /*13410*/  IADD3 R7, -R198, UR11, RZ ;  /* 0x0000000bc6077c10 */ /* 0x000fe2000fffe1ff */
[----:B------:R-:W-:Y:S01]  /*13420*/  FMUL.FTZ R14, R42, c[0x0][0x320] ;  /* 0x0000c8002a0e7a20 */ /* 0x000fe20000410000 */
[----:B------:R-:W-:Y:S01]  /*13430*/  UIMAD.WIDE.U32 UR10, UR17, UR4, URZ ;  /* 0x00000004110a72a5 */ /* 0x000fe2000f8e003f */
[----:B------:R-:W-:-:S02]  /*13440*/  FMUL.FTZ R4, R43, c[0x0][0x320] ;  /* 0x0000c8002b047a20 */ /* 0x000fc40000410000 */
[----:B------:R-:W-:Y:S02]  /*13450*/  FMUL.FTZ R19, R54, c[0x0][0x320] ;  /* 0x0000c80036137a20 */ /* 0x000fe40000410000 */
[----:B------:R-:W3:Y:S01]  /*13460*/  MUFU.TANH R227, R60 ;  /* 0x0000003c00e37308 */ /* 0x000ee20000002400 */
[----:B------:R-:W-:Y:S01]  /*13470*/  FMUL.FTZ R17, R55, c[0x0][0x320] ;  /* 0x0000c80037117a20 */ /* 0x000fe20000410000 */
[----:B------:R-:W-:Y:S01]  /*13480*/  @UP2 UMOV UR9, UR11 ;  /* 0x0000000b00092c82 */ /* 0x000fe20008000000 */
[----:B------:R-:W-:Y:S01]  /*13490*/  FMUL.FTZ R34, R34, c[0x0][0x320] ;  /* 0x0000c80022227a20 */ /* 0x000fe20000410000 */
[----:B------:R-:W-:Y:S01]  /*134a0*/  @UP2 USHF.R.U32.HI UR18, URZ, UR5, UR9 ;  /* 0x000000053f122299 */ /* 0x000fe20008011609 */
[----:B------:R-:W-:Y:S02]  /*134b0*/  FMUL.FTZ R35, R35, c[0x0][0x320] ;  /* 0x0000c80023237a20 */ /* 0x000fe40000410000 */
[----:B------:R-:W-:Y:S01]  /*134c0*/  FMUL.FTZ R62, R62, c[0x0][0x320] ;  /* 0x0000c8003e3e7a20 */ /* 0x000fe20000410000 */
[----:B------:R-:W3:Y:S01]  /*134d0*/  MUFU.TANH R235, R61 ;  /* 0x0000003d00eb7308 */ /* 0x000ee20000002400 */
[----:B-1----:R-:W-:Y:S01]  /*134e0*/  IMAD.IADD R16, R23, 0x1, R16 ;  /* 0x0000000117107824 */ /* 0x002fe200078e0210 */
[----:B------:R-:W-:Y:S01]  /*134f0*/  UIADD3 UR18, UR18, UR14, -UR22 ;  /* 0x0000000e12127290 */ /* 0x000fe2000fffe816 */
[----:B------:R-:W-:-:S02]  /*13500*/  FMUL.FTZ R63, R63, c[0x0][0x320] ;  /* 0x0000c8003f3f7a20 */ /* 0x000fc40000410000 */
[----:B--2---:R-:W-:Y:S01]  /*13510*/  IMAD.IADD R20, R23, 0x1, R20 ;  /* 0x0000000117147824 */ /* 0x004fe200078e0214 */
[----:B------:R-:W-:Y:S01]  /*13520*/  IMNMX R18, R7, R16, PT ;  /* 0x0000001007127217 */ /* 0x000fe20003800200 */
[----:B------:R-:W-:Y:S01]  /*13530*/  IMAD.SHL.U32 R216, R2, 0x2, RZ ;  /* 0x0000000202d87824 */ /* 0x000fe200078e00ff */
[----:B------:R-:W1:Y:S01]  /*13540*/  MUFU.TANH R25, R25 ;  /* 0x0000001900197308 */ /* 0x000e620000002400 */
[----:B------:R-:W-:Y:S01]  /*13550*/  UIMAD.WIDE UR4, UR18, 0x2aaaaaab, URZ ;  /* 0x2aaaaaab120478a5 */ /* 0x000fe2000f8e023f */
[C---:B------:R-:W-:Y:S01]  /*13560*/  ISETP.GT.AND P0, PT, R18.reuse, RZ, PT ;  /* 0x000000ff1200720c */ /* 0x040fe20003f04270 */
[--C-:B------:R-:W-:Y:S01]  /*13570*/  IMAD R214, R5, 0x2, R216.reuse ;  /* 0x0000000205d67824 */ /* 0x100fe200078e02d8 */
[----:B------:R-:W-:Y:S01]  /*13580*/  ISETP.GT.AND P1, PT, R18, 0x1, PT ;  /* 0x000000011200780c */ /* 0x000fe20003f24270 */
[----:B------:R-:W-:Y:S01]  /*13590*/  LDSM.16.MT88.4 R148, [R216+0x4080] ;  /* 0x00408000d894783b */ /* 0x000fe20000004200 */
[----:B------:R-:W-:Y:S01]  /*135a0*/  FSEL R16, R0, -INF , P0 ;  /* 0xff80000000107808 */ /* 0x000fe20000000000 */
[C---:B------:R-:W-:Y:S01]  /*135b0*/  IMAD R213, R3.reuse, 0x2, R216 ;  /* 0x0000000203d57824 */ /* 0x040fe200078e02d8 */
[----:B------:R-:W-:Y:S01]  /*135c0*/  ISETP.GT.AND P0, PT, R18, 0x8, PT ;  /* 0x000000081200780c */ /* 0x000fe20003f04270 */
[----:B------:R-:W2:Y:S01]  /*135d0*/  MUFU.TANH R23, R47 ;  /* 0x0000002f00177308 */ /* 0x000ea20000002400 */
[----:B------:R-:W-:Y:S01]  /*135e0*/  FSEL R31, R8, -INF , P1 ;  /* 0xff800000081f7808 */ /* 0x000fe20000800000 */
[----:B------:R-:W-:Y:S01]  /*135f0*/  IMAD R212, R3, 0x2, R214 ;  /* 0x0000000203d47824 */ /* 0x000fe200078e02d6 */
[----:B------:R-:W-:Y:S01]  /*13600*/  ISETP.GT.AND P1, PT, R18, 0x9, PT ;  /* 0x000000091200780c */ /* 0x000fe20003f24270 */
[----:B------:R-:W-:Y:S01]  /*13610*/  LDSM.16.MT88.4 R140, [R214+0x4080] ;  /* 0x00408000d68c783b */ /* 0x000fe20000004200 */
[----:B------:R-:W-:Y:S01]  /*13620*/  FSEL R29, R10, -INF , P0 ;  /* 0xff8000000a1d7808 */ /* 0x000fe20000000000 */
[----:B------:R-:W-:Y:S01]  /*13630*/  USHF.R.U32.HI UR4, URZ, 0x1f, UR5 ;  /* 0x0000001f3f047899 */ /* 0x000fe20008011605 */
[C---:B------:R-:W-:Y:S01]  /*13640*/  ISETP.GT.AND P0, PT, R18.reuse, 0x10, PT ;  /* 0x000000101200780c */ /* 0x040fe20003f04270 */
[----:B------:R-:W1:Y:S01]  /*13650*/  MUFU.TANH R14, R14 ;  /* 0x0000000e000e7308 */ /* 0x000e620000002400 */
[----:B------:R-:W-:Y:S01]  /*13660*/  FSEL R27, R11, -INF , P1 ;  /* 0xff8000000b1b7808 */ /* 0x000fe20000800000 */
[----:B------:R-:W-:Y:S01]  /*13670*/  LDSM.16.MT88.4 R132, [R213+0x4080] ;  /* 0x00408000d584783b */ /* 0x000fe20000004200 */
[C---:B------:R-:W-:Y:S01]  /*13680*/  ISETP.GT.AND P1, PT, R18.reuse, 0x11, PT ;  /* 0x000000111200780c */ /* 0x040fe20003f24270 */
[----:B------:R-:W-:Y:S01]  /*13690*/  ULEA.HI.SX32 UR4, UR5, UR4, 0x1d ;  /* 0x0000000405047291 */ /* 0x000fe2000f8fea3f */
[----:B------:R-:W-:Y:S01]  /*136a0*/  FSEL R21, R21, -INF , P0 ;  /* 0xff80000015157808 */ /* 0x000fe20000000000 */
[----:B------:R-:W-:Y:S01]  /*136b0*/  LDSM.16.MT88.4 R40, [R216+0x5880] ;  /* 0x00588000d828783b */ /* 0x000fe20000004200 */
[C---:B------:R-:W-:Y:S01]  /*136c0*/  ISETP.GT.AND P0, PT, R18.reuse, 0x18, PT ;  /* 0x000000181200780c */ /* 0x040fe20003f04270 */
[----:B------:R-:W1:Y:S01]  /*136d0*/  MUFU.TANH R4, R4 ;  /* 0x0000000400047308 */ /* 0x000e620000002400 */
[----:B---3--:R-:W-:Y:S01]  /*136e0*/  FSEL R15, R15, -INF , P1 ;  /* 0xff8000000f0f7808 */ /* 0x008fe20000800000 */
[----:B------:R-:W-:Y:S01]  /*136f0*/  LDSM.16.MT88.4 R48, [R214+0x5880] ;  /* 0x00588000d630783b */ /* 0x000fe20000004200 */
[----:B------:R-:W-:-:S02]  /*13700*/  ISETP.GT.AND P1, PT, R18, 0x19, PT ;  /* 0x000000191200780c */ /* 0x000fc40003f24270 */
[----:B------:R-:W-:Y:S01]  /*13710*/  IMNMX R0, R7, R20, PT ;  /* 0x0000001407007217 */ /* 0x000fe20003800200 */
[----:B------:R-:W-:Y:S01]  /*13720*/  LDSM.16.MT88.4 R56, [R213+0x5880] ;  /* 0x00588000d538783b */ /* 0x000fe20000004200 */
[----:B----4-:R-:W-:Y:S01]  /*13730*/  FSEL R7, R13, -INF , P0 ;  /* 0xff8000000d077808 */ /* 0x010fe20000000000 */
[----:B------:R-:W3:Y:S01]  /*13740*/  MUFU.TANH R19, R19 ;  /* 0x0000001300137308 */ /* 0x000ee20000002400 */
[----:B------:R-:W-:Y:S01]  /*13750*/  ISETP.GT.AND P0, PT, R18, 0x20, PT ;  /* 0x000000201200780c */ /* 0x000fe20003f04270 */
[----:B------:R-:W-:Y:S01]  /*13760*/  LDSM.16.MT88.4 R64, [R212+0x5880] ;  /* 0x00588000d440783b */ /* 0x000fe20000004200 */
[----:B-----5:R-:W-:Y:S02]  /*13770*/  FSEL R11, R12, -INF , P1 ;  /* 0xff8000000c0b7808 */ /* 0x020fe40000800000 */
[C---:B------:R-:W-:Y:S01]  /*13780*/  ISETP.GT.AND P1, PT, R18.reuse, 0x21, PT ;  /* 0x000000211200780c */ /* 0x040fe20003f24270 */
[----:B------:R-:W-:Y:S01]  /*13790*/  LDSM.16.MT88.4 R72, [R216+0x7080] ;  /* 0x00708000d848783b */ /* 0x000fe20000004200 */
[----:B------:R-:W-:Y:S01]  /*137a0*/  FSEL R237, R237, -INF , P0 ;  /* 0xff800000eded7808 */ /* 0x000fe20000000000 */
[----:B------:R-:W4:Y:S01]  /*137b0*/  MUFU.TANH R17, R17 ;  /* 0x0000001100117308 */ /* 0x000f220000002400 */
[----:B------:R-:W-:Y:S01]  /*137c0*/  ISETP.GT.AND P0, PT, R18, 0x28, PT ;  /* 0x000000281200780c */ /* 0x000fe20003f04270 */
[----:B------:R-:W-:Y:S01]  /*137d0*/  LDSM.16.MT88.4 R80, [R214+0x7080] ;  /* 0x00708000d650783b */ /* 0x000fe20000004200 */
[----:B------:R-:W-:-:S02]  /*137e0*/  FSEL R199, R199, -INF , P1 ;  /* 0xff800000c7c77808 */ /* 0x000fc40000800000 */
[----:B------:R-:W-:Y:S01]  /*137f0*/  FMNMX.FTZ R8, R16, R31, !PT ;  /* 0x0000001f10087209 */ /* 0x000fe20007810000 */
[----:B------:R-:W-:Y:S01]  /*13800*/  LDSM.16.MT88.4 R88, [R213+0x7080] ;  /* 0x00708000d558783b */ /* 0x000fe20000004200 */
[----:B------:R-:W-:Y:S01]  /*13810*/  ISETP.GT.AND P1, PT, R18, 0x29, PT ;  /* 0x000000291200780c */ /* 0x000fe20003f24270 */
[----:B------:R-:W5:Y:S01]  /*13820*/  MUFU.TANH R183, R34 ;  /* 0x0000002200b77308 */ /* 0x000f620000002400 */
[----:B------:R-:W-:Y:S01]  /*13830*/  FSEL R227, R227, -INF , P0 ;  /* 0xff800000e3e37808 */ /* 0x000fe20000000000 */
[----:B------:R-:W-:Y:S01]  /*13840*/  LDSM.16.MT88.4 R96, [R212+0x7080] ;  /* 0x00708000d460783b */ /* 0x000fe20000004200 */
[----:B------:R-:W-:Y:S02]  /*13850*/  FMNMX.FTZ R8, R29, R8, !PT ;  /* 0x000000081d087209 */ /* 0x000fe40007810000 */
[C---:B------:R-:W-:Y:S01]  /*13860*/  ISETP.GT.AND P0, PT, R0.reuse, RZ, PT ;  /* 0x000000ff0000720c */ /* 0x040fe20003f04270 */
[----:B------:R-:W-:Y:S01]  /*13870*/  LDSM.16.MT88.4 R104, [R216+0x8880] ;  /* 0x00888000d868783b */ /* 0x000fe20000004200 */
[----:B------:R-:W-:Y:S01]  /*13880*/  FSEL R235, R235, -INF , P1 ;  /* 0xff800000ebeb7808 */ /* 0x000fe20000800000 */
[----:B------:R-:W2:Y:S01]  /*13890*/  MUFU.TANH R181, R35 ;  /* 0x0000002300b57308 */ /* 0x000ea20000002400 */
[----:B------:R-:W-:Y:S01]  /*138a0*/  ISETP.GT.AND P1, PT, R0, 0x1, PT ;  /* 0x000000010000780c */ /* 0x000fe20003f24270 */
[----:B------:R-:W-:Y:S01]  /*138b0*/  LDSM.16.MT88.4 R112, [R214+0x8880] ;  /* 0x00888000d670783b */ /* 0x000fe20000004200 */
[----:B------:R-:W-:-:S02]  /*138c0*/  FMNMX.FTZ R8, R27, R8, !PT ;  /* 0x000000081b087209 */ /* 0x000fc40007810000 */
[----:B------:R-:W-:Y:S01]  /*138d0*/  FSEL R6, R6, -INF , P0 ;  /* 0xff80000006067808 */ /* 0x000fe20000000000 */
[----:B------:R-:W-:Y:S01]  /*138e0*/  LDSM.16.MT88.4 R120, [R213+0x8880] ;  /* 0x00888000d578783b */ /* 0x000fe20000004200 */
[C---:B------:R-:W-:Y:S01]  /*138f0*/  ISETP.GT.AND P0, PT, R0.reuse, 0x8, PT ;  /* 0x000000080000780c */ /* 0x040fe20003f04270 */
[----:B------:R-:W3:Y:S01]  /*13900*/  MUFU.TANH R179, R62 ;  /* 0x0000003e00b37308 */ /* 0x000ee20000002400 */
[----:B------:R-:W-:Y:S01]  /*13910*/  FSEL R33, R9, -INF , P1 ;  /* 0xff80000009217808 */ /* 0x000fe20000800000 */
[----:B------:R-:W-:Y:S01]  /*13920*/  LDSM.16.MT88.4 R172, [R212+0x4880] ;  /* 0x00488000d4ac783b */ /* 0x000fe20000004200 */
[----:B------:R-:W-:Y:S02]  /*13930*/  FMNMX.FTZ R10, R21, R8, !PT ;  /* 0x00000008150a7209 */ /* 0x000fe40007810000 */
[----:B------:R-:W-:Y:S01]  /*13940*/  ISETP.GT.AND P1, PT, R0, 0x9, PT ;  /* 0x000000090000780c */ /* 0x000fe20003f24270 */
[----:B------:R-:W-:Y:S01]  /*13950*/  LDSM.16.MT88.4 R168, [R216+0x6080] ;  /* 0x00608000d8a8783b */ /* 0x000fe20000004200 */
[----:B-1----:R-:W-:Y:S01]  /*13960*/  FSEL R25, R25, -INF , P0 ;  /* 0xff80000019197808 */ /* 0x002fe20000000000 */
[----:B------:R-:W1:Y:S01]  /*13970*/  MUFU.TANH R177, R63 ;  /* 0x0000003f00b17308 */ /* 0x000e620000002400 */
[----:B------:R-:W-:Y:S01]  /*13980*/  FMNMX.FTZ R8, R6, R33, !PT ;  /* 0x0000002106087209 */ /* 0x000fe20007810000 */
[----:B------:R-:W-:Y:S01]  /*13990*/  LDSM.16.MT88.4 R164, [R213+0x6080] ;  /* 0x00608000d5a4783b */ /* 0x000fe20000004200 */
[----:B------:R-:W-:-:S02]  /*139a0*/  ISETP.GT.AND P0, PT, R0, 0x10, PT ;  /* 0x000000100000780c */ /* 0x000fc40003f04270 */
[----:B--2---:R-:W-:Y:S01]  /*139b0*/  FSEL R23, R23, -INF , P1 ;  /* 0xff80000017177808 */ /* 0x004fe20000800000 */
[----:B------:R-:W-:Y:S01]  /*139c0*/  LDSM.16.MT88.4 R160, [R216+0x7880] ;  /* 0x00788000d8a0783b */ /* 0x000fe20000004200 */
[----:B------:R-:W-:Y:S02]  /*139d0*/  FMNMX.FTZ R8, R25, R8, !PT ;  /* 0x0000000819087209 */ /* 0x000fe40007810000 */
        /* <DEDUP_REMOVED lines=8> */
[----:B------:R-:W-:Y:S02]  /*13a60*/  ISETP.GT.AND P1, PT, R0, 0x19, PT ;  /* 0x000000190000780c */ /* 0x000fe40003f24270 */
[----:B---3--:R-:W-:-:S02]  /*13a70*/  FSEL R19, R19, -INF , P0 ;  /* 0xff80000013137808 */ /* 0x008fc40000000000 */
[----:B------:R-:W-:Y:S02]  /*13a80*/  FMNMX.FTZ R8, R13, R8, !PT ;  /* 0x000000080d087209 */ /* 0x000fe40007810000 */
[----:B------:R-:W-:Y:S02]  /*13a90*/  FMNMX.FTZ R10, R11, R10, !PT ;  /* 0x0000000a0b0a7209 */ /* 0x000fe40007810000 */
[----:B------:R-:W-:Y:S02]  /*13aa0*/  ISETP.GT.AND P0, PT, R0, 0x20, PT ;  /* 0x000000200000780c */ /* 0x000fe40003f04270 */
[----:B----4-:R-:W-:Y:S02]  /*13ab0*/  FSEL R17, R17, -INF , P1 ;  /* 0xff80000011117808 */ /* 0x010fe40000800000 */
[----:B------:R-:W-:Y:S02]  /*13ac0*/  FMNMX.FTZ R8, R19, R8, !PT ;  /* 0x0000000813087209 */ /* 0x000fe40007810000 */
[----:B------:R-:W-:-:S02]  /*13ad0*/  FMNMX.FTZ R10, R237, R10, !PT ;  /* 0x0000000aed0a7209 */ /* 0x000fc40007810000 */
[C---:B------:R-:W-:Y:S02]  /*13ae0*/  ISETP.GT.AND P2, PT, R0.reuse, 0x21, PT ;  /* 0x000000210000780c */ /* 0x040fe40003f44270 */
[----:B-----5:R-:W-:Y:S02]  /*13af0*/  FSEL R183, R183, -INF , P0 ;  /* 0xff800000b7b77808 */ /* 0x020fe40000000000 */
        /* <DEDUP_REMOVED lines=8> */
[----:B------:R-:W-:Y:S02]  /*13b80*/  FMNMX.FTZ R8, R181, R8, !PT ;  /* 0x00000008b5087209 */ /* 0x000fe40007810000 */
[----:B------:R-:W-:-:S02]  /*13b90*/  FMNMX.FTZ R4, R235, R4, !PT ;  /* 0x00000004eb047209 */ /* 0x000fc40007810000 */
[----:B-1----:R-:W-:Y:S02]  /*13ba0*/  FSEL R177, R177, -INF , P0 ;  /* 0xff800000b1b17808 */ /* 0x002fe40000000000 */
[----:B------:R-:W-:Y:S01]  /*13bb0*/  FMNMX.FTZ R8, R179, R8, !PT ;  /* 0x00000008b3087209 */ /* 0x000fe20007810000 */
[----:B------:R-:W1:Y:S01]  /*13bc0*/  SHFL.BFLY PT, R35, R4, 0x2, 0x1f ;  /* 0x0c401f0004237f89 */ /* 0x000e6200000e0000 */
[----:B------:R-:W-:Y:S02]  /*13bd0*/  IMNMX R236, RZ, UR4, !PT ;  /* 0x00000004ffec7c17 */ /* 0x000fe4000f800200 */
        /* <DEDUP_REMOVED lines=8> */
[----:B------:R-:W-:Y:S01]  /*13c60*/  FMUL.FTZ R178, R0, c[0x0][0x2d0] ;  /* 0x0000b40000b27a20 */ /* 0x000fe20000410000 */
[----:B--2---:R-:W-:-:S04]  /*13c70*/  FMNMX.FTZ R159, R4, R159, !PT ;  /* 0x0000009f049f7209 */ /* 0x004fc80007810000 */
[----:B------:R-:W-:Y:S02]  /*13c80*/  FSEL R178, R178, RZ, P0 ;  /* 0x000000ffb2b27208 */ /* 0x000fe40000000000 */
[C---:B------:R-:W-:Y:S01]  /*13c90*/  FSETP.NEU.FTZ.AND P0, PT, R159.reuse, -INF , PT ;  /* 0xff8000009f00780b */ /* 0x040fe20003f1d000 */
[----:B------:R-:W-:Y:S02]  /*13ca0*/  FMUL.FTZ R176, R159, c[0x0][0x2d0] ;  /* 0x0000b4009fb07a20 */ /* 0x000fe40000410000 */
[--C-:B------:R-:W-:Y:S02]  /*13cb0*/  FFMA.FTZ R185, R16, c[0x0][0x2d0], -R178.reuse ;  /* 0x0000b40010b97a23 */ /* 0x100fe400000108b2 */
[--C-:B------:R-:W-:Y:S01]  /*13cc0*/  FFMA.FTZ R158, R31, c[0x0][0x2d0], -R178.reuse ;  /* 0x0000b4001f9e7a23 */ /* 0x100fe200000108b2 */
[----:B------:R-:W-:Y:S01]  /*13cd0*/  FSEL R176, R176, RZ, P0 ;  /* 0x000000ffb0b07208 */ /* 0x000fe20000000000 */
[--C-:B------:R-:W-:Y:S01]  /*13ce0*/  FFMA.FTZ R157, R29, c[0x0][0x2d0], -R178.reuse ;  /* 0x0000b4001d9d7a23 */ /* 0x100fe200000108b2 */
[----:B------:R-:W-:Y:S01]  /*13cf0*/  ISETP.LE.AND P0, PT, R236, UR13, PT ;  /* 0x0000000dec007c0c */ /* 0x000fe2000bf03270 */
[----:B------:R-:W-:Y:S01]  /*13d00*/  FFMA.FTZ R156, R27, c[0x0][0x2d0], -R178 ;  /* 0x0000b4001b9c7a23 */ /* 0x000fe200000108b2 */
[----:B------:R-:W-:Y:S01]  /*13d10*/  MUFU.EX2 R185, R185 ;  /* 0x000000b900b97308 */ /* 0x000fe20000000800 */
[----:B------:R-:W-:-:S02]  /*13d20*/  FFMA.FTZ R187, R6, c[0x0][0x2d0], -R176 ;  /* 0x0000b40006bb7a23 */ /* 0x000fc400000108b0 */
[--C-:B------:R-:W-:Y:S02]  /*13d30*/  FFMA.FTZ R184, R33, c[0x0][0x2d0], -R176.reuse ;  /* 0x0000b40021b87a23 */ /* 0x100fe400000108b0 */
[--C-:B------:R-:W-:Y:S01]  /*13d40*/  FFMA.FTZ R2, R25, c[0x0][0x2d0], -R176.reuse ;  /* 0x0000b40019027a23 */ /* 0x100fe200000108b0 */
[----:B------:R-:W1:Y:S01]  /*13d50*/  LDSM.16.MT88.4 R32, [R212+0x4080] ;  /* 0x00408000d420783b */ /* 0x000e620000004200 */
[----:B------:R-:W-:Y:S01]  /*13d60*/  FFMA.FTZ R23, R23, c[0x0][0x2d0], -R176 ;  /* 0x0000b40017177a23 */ /* 0x000fe200000108b0 */
[----:B------:R-:W2:Y:S01]  /*13d70*/  MUFU.EX2 R158, R158 ;  /* 0x0000009e009e7308 */ /* 0x000ea20000000800 */
[--C-:B------:R-:W-:Y:S01]  /*13d80*/  FFMA.FTZ R186, R7, c[0x0][0x2d0], -R178.reuse ;  /* 0x0000b40007ba7a23 */ /* 0x100fe200000108b2 */
[----:B------:R-:W-:Y:S01]  /*13d90*/  LDSM.16.MT88.4 R24, [R214+0x7880] ;  /* 0x00788000d618783b */ /* 0x000fe20000004200 */
[----:B------:R-:W-:Y:S02]  /*13da0*/  FFMA.FTZ R189, R11, c[0x0][0x2d0], -R178 ;  /* 0x0000b4000bbd7a23 */ /* 0x000fe400000108b2 */
[----:B------:R-:W-:Y:S01]  /*13db0*/  FFMA.FTZ R192, R9, c[0x0][0x2d0], -R176 ;  /* 0x0000b40009c07a23 */ /* 0x000fe200000108b0 */
[----:B------:R-:W3:Y:S01]  /*13dc0*/  LDSM.16.MT88.4 R4, [R212+0x8880] ;  /* 0x00888000d404783b */ /* 0x000ee20000004200 */
[--C-:B------:R-:W-:Y:S01]  /*13dd0*/  FFMA.FTZ R188, R21, c[0x0][0x2d0], -R178.reuse ;  /* 0x0000b40015bc7a23 */ /* 0x100fe200000108b2 */
[----:B------:R-:W-:Y:S01]  /*13de0*/  MUFU.EX2 R157, R157 ;  /* 0x0000009d009d7308 */ /* 0x000fe20000000800 */
[----:B------:R-:W-:Y:S01]  /*13df0*/  FFMA.FTZ R191, R15, c[0x0][0x2d0], -R178 ;  /* 0x0000b4000fbf7a23 */ /* 0x000fe200000108b2 */
[----:B------:R-:W4:Y:S01]  /*13e00*/  LDSM.16.MT88.4 R8, [R216+0x4880] ;  /* 0x00488000d808783b */ /* 0x000f220000004200 */
[----:B------:R-:W-:-:S02]  /*13e10*/  FFMA.FTZ R195, R13, c[0x0][0x2d0], -R176 ;  /* 0x0000b4000dc37a23 */ /* 0x000fc400000108b0 */
[--C-:B------:R-:W-:Y:S01]  /*13e20*/  FFMA.FTZ R190, R19, c[0x0][0x2d0], -R176.reuse ;  /* 0x0000b40013be7a23 */ /* 0x100fe200000108b0 */
[----:B------:R-:W5:Y:S01]  /*13e30*/  LDSM.16.MT88.4 R12, [R214+0x4880] ;  /* 0x00488000d60c783b */ /* 0x000f620000004200 */
[----:B------:R-:W-:Y:S01]  /*13e40*/  FFMA.FTZ R193, R17, c[0x0][0x2d0], -R176 ;  /* 0x0000b40011c17a23 */ /* 0x000fe200000108b0 */
[----:B------:R-:W1:Y:S01]  /*13e50*/  MUFU.EX2 R156, R156 ;  /* 0x0000009c009c7308 */ /* 0x000e620000000800 */
[----:B--2---:R-:W-:Y:S01]  /*13e60*/  F2FP.PACK_AB R128, R158, R185 ;  /* 0x000000b99e80723e */ /* 0x004fe200000000ff */
[----:B------:R-:W-:Y:S01]  /*13e70*/  LDSM.16.MT88.4 R16, [R214+0x6080] ;  /* 0x00608000d610783b */ /* 0x000fe20000004200 */
[--C-:B------:R-:W-:Y:S02]  /*13e80*/  FFMA.FTZ R194, R237, c[0x0][0x2d0], -R178.reuse ;  /* 0x0000b400edc27a23 */ /* 0x100fe400000108b2 */
[--C-:B------:R-:W-:Y:S02]  /*13e90*/  FFMA.FTZ R234, R235, c[0x0][0x2d0], -R178.reuse ;  /* 0x0000b400ebea7a23 */ /* 0x100fe400000108b2 */
[--C-:B------:R-:W-:Y:S01]  /*13ea0*/  FFMA.FTZ R199, R199, c[0x0][0x2d0], -R178.reuse ;  /* 0x0000b400c7c77a23 */ /* 0x100fe200000108b2 */
[----:B------:R-:W-:Y:S01]  /*13eb0*/  MUFU.EX2 R187, R187 ;  /* 0x000000bb00bb7308 */ /* 0x000fe20000000800 */
[----:B------:R-:W-:-:S02]  /*13ec0*/  FFMA.FTZ R227, R227, c[0x0][0x2d0], -R178 ;  /* 0x0000b400e3e37a23 */ /* 0x000fc400000108b2 */
[--C-:B------:R-:W-:Y:S02]  /*13ed0*/  FFMA.FTZ R235, R183, c[0x0][0x2d0], -R176.reuse ;  /* 0x0000b400b7eb7a23 */ /* 0x100fe400000108b0 */
[--C-:B------:R-:W-:Y:S02]  /*13ee0*/  FFMA.FTZ R238, R181, c[0x0][0x2d0], -R176.reuse ;  /* 0x0000b400b5ee7a23 */ /* 0x100fe400000108b0 */
[--C-:B------:R-:W-:Y:S01]  /*13ef0*/  FFMA.FTZ R237, R179, c[0x0][0x2d0], -R176.reuse ;  /* 0x0000b400b3ed7a23 */ /* 0x100fe200000108b0 */
[----:B------:R-:W2:Y:S01]  /*13f00*/  MUFU.EX2 R184, R184 ;  /* 0x000000b800b87308 */ /* 0x000ea20000000800 */
[----:B-1----:R-:W-:Y:S01]  /*13f10*/  F2FP.PACK_AB R130, R156, R157 ;  /* 0x0000009d9c82723e */ /* 0x002fe200000000ff */
[----:B------:R-:W-:Y:S01]  /*13f20*/  FFMA.FTZ R240, R177, c[0x0][0x2d0], -R176 ;  /* 0x0000b400b1f07a23 */ /* 0x000fe200000108b0 */
[----:B------:R-:W-:Y:S01]  /*13f30*/  LDSM.16.MT88.4 R180, [R214+0x6880] ;  /* 0x00688000d6b4783b */ /* 0x000fe20000004200 */
[----:B------:R-:W-:-:S03]  /*13f40*/  FADD.FTZ R158, R185, R158 ;  /* 0x0000009eb99e7221 */ /* 0x000fc60000010000 */
[----:B------:R-:W-:Y:S01]  /*13f50*/  LDSM.16.MT88.4 R176, [R213+0x6880] ;  /* 0x00688000d5b0783b */ /* 0x000fe20000004200 */
[----:B------:R-:W-:Y:S01]  /*13f60*/  MUFU.EX2 R2, R2 ;  /* 0x0000000200027308 */ /* 0x000fe20000000800 */
[----:B------:R-:W-:-:S04]  /*13f70*/  FADD.FTZ R157, R157, R158 ;  /* 0x0000009e9d9d7221 */ /* 0x000fc80000010000 */
[----:B------:R-:W-:-:S03]  /*13f80*/  FADD.FTZ R157, R156, R157 ;  /* 0x0000009d9c9d7221 */ /* 0x000fc60000010000 */
[----:B------:R-:W1:Y:S01]  /*13f90*/  MUFU.EX2 R3, R23 ;  /* 0x0000001700037308 */ /* 0x000e620000000800 */
[----:B--2---:R-:W-:Y:S01]  /*13fa0*/  F2FP.PACK_AB R129, R184, R187 ;  /* 0x000000bbb881723e */ /* 0x004fe200000000ff */
[----:B------:R-:W-:-:S06]  /*13fb0*/  FADD.FTZ R187, R187, R184 ;  /* 0x000000b8bbbb7221 */ /* 0x000fcc0000010000 */
[----:B------:R-:W-:Y:S01]  /*13fc0*/  MUFU.EX2 R188, R188 ;  /* 0x000000bc00bc7308 */ /* 0x000fe20000000800 */
[----:B-1----:R-:W-:-:S07]  /*13fd0*/  F2FP.PACK_AB R131, R3, R2 ;  /* 0x000000020383723e */ /* 0x002fce00000000ff */
[----:B------:R-:W1:Y:S01]  /*13fe0*/  MUFU.EX2 R191, R191 ;  /* 0x000000bf00bf7308 */ /* 0x000e620000000800 */
[----:B------:R-:W2:Y:S01]  /*13ff0*/  LDSM.16.MT88.4 R20, [R213+0x4880] ;  /* 0x00488000d514783b */ /* 0x000ea20000004200 */
[----:B------:R-:W-:Y:S01]  /*14000*/  FADD.FTZ R2, R2, R187 ;  /* 0x000000bb02027221 */ /* 0x000fe20000010000 */
[C---:B------:R-:W-:Y:S03]  /*14010*/  HMMA.16816.F32 R152, R128.reuse, R148, RZ ;  /* 0x000000948098723c */ /* 0x040fe600000018ff */
[----:B------:R-:W-:Y:S02]  /*14020*/  FADD.FTZ R3, R3, R2 ;  /* 0x0000000203037221 */ /* 0x000fe40000010000 */
[----:B------:R-:W-:Y:S03]  /*14030*/  MUFU.EX2 R186, R186 ;  /* 0x000000ba00ba7308 */ /* 0x000fe60000000800 */
[C---:B------:R-:W-:Y:S05]  /*14040*/  HMMA.16816.F32 R148, R128.reuse, R150, RZ ;  /* 0x000000968094723c */ /* 0x040fea00000018ff */
[----:B------:R-:W-:Y:S03]  /*14050*/  MUFU.EX2 R189, R189 ;  /* 0x000000bd00bd7308 */ /* 0x000fe60000000800 */
[C---:B------:R-:W-:Y:S05]  /*14060*/  HMMA.16816.F32 R144, R128.reuse, R140, RZ ;  /* 0x0000008c8090723c */ /* 0x040fea00000018ff */
[----:B------:R-:W-:Y:S03]  /*14070*/  MUFU.EX2 R192, R192 ;  /* 0x000000c000c07308 */ /* 0x000fe60000000800 */
[C---:B------:R-:W-:Y:S05]  /*14080*/  HMMA.16816.F32 R136, R128.reuse, R132, RZ ;  /* 0x000000848088723c */ /* 0x040fea00000018ff */
[----:B------:R-:W1:Y:S03]  /*14090*/  MUFU.EX2 R195, R195 ;  /* 0x000000c300c37308 */ /* 0x000e660000000800 */
        /* <DEDUP_REMOVED lines=39> */
[----:B------:R-:W-:Y:S01]  /*14310*/  F2FP.PACK_AB R5, R195, R192 ;  /* 0x000000c0c305723e */ /* 0x000fe200000000ff */
        /* <DEDUP_REMOVED lines=15> */
[----:B------:R-:W3:Y:S07]  /*14410*/  LDSM.16.MT88.4 R12, [R213+0x7880] ;  /* 0x00788000d50c783b */ /* 0x000eee0000004200 */
[C---:B--2---:R-:W-:Y:S08]  /*14420*/  HMMA.16816.F32 R136, R4.reuse, R20, R136 ;  /* 0x000000140488723c */ /* 0x044ff00000001888 */
[C---:B------:R-:W-:Y:S01]  /*14430*/  HMMA.16816.F32 R132, R4.reuse, R22, R132 ;  /* 0x000000160484723c */ /* 0x040fe20000001884 */
[----:B------:R-:W-:Y:S07]  /*14440*/  LDSM.16.MT88.4 R20, [R212+0x7880] ;  /* 0x00788000d414783b */ /* 0x000fee0000004200 */
[C---:B------:R-:W-:Y:S08]  /*14450*/  HMMA.16816.F32 R44, R4.reuse, R16, R44 ;  /* 0x00000010042c723c */ /* 0x040ff0000000182c */
[C---:B-1----:R-:W-:Y:S08]  /*14460*/  HMMA.16816.F32 R60, R4.reuse, R8, R60 ;  /* 0x00000008043c723c */ /* 0x042ff0000000183c */
[C---:B------:R-:W-:Y:S01]  /*14470*/  HMMA.16816.F32 R64, R4.reuse, R10, R64 ;  /* 0x0000000a0440723c */ /* 0x040fe20000001840 */
[----:B------:R-:W1:Y:S07]  /*14480*/  LDSM.16.MT88.4 R8, [R214+0x9080] ;  /* 0x00908000d608783b */ /* 0x000e6e0000004200 */
        /* <DEDUP_REMOVED lines=37> */
[----:B------:R-:W-:Y:S01]  /*146e0*/  F2FP.PACK_AB R5, R238, R235 ;  /* 0x000000ebee05723e */ /* 0x000fe200000000ff */
[----:B------:R-:W-:Y:S01]  /*146f0*/  FADD.FTZ R235, R235, R190 ;  /* 0x000000beebeb7221 */ /* 0x000fe20000010000 */
[----:B------:R-:W-:Y:S01]  /*14700*/  F2FP.PACK_AB R6, R234, R227 ;  /* 0x000000e3ea06723e */ /* 0x000fe200000000ff */
[----:B------:R-:W-:Y:S01]  /*14710*/  FADD.FTZ R194, R199, R194 ;  /* 0x000000c2c7c27221 */ /* 0x000fe20000010000 */
[----:B------:R-:W-:Y:S01]  /*14720*/  F2FP.PACK_AB R7, R240, R237 ;  /* 0x000000edf007723e */ /* 0x000fe200000000ff */
[----:B------:R-:W-:-:S02]  /*14730*/  FADD.FTZ R238, R238, R235 ;  /* 0x000000ebeeee7221 */ /* 0x000fc40000010000 */
[----:B------:R-:W-:Y:S02]  /*14740*/  FADD.FTZ R227, R227, R194 ;  /* 0x000000c2e3e37221 */ /* 0x000fe40000010000 */
[----:B------:R-:W-:Y:S02]  /*14750*/  FADD.FTZ R237, R237, R238 ;  /* 0x000000eeeded7221 */ /* 0x000fe40000010000 */
[----:B-1----:R-:W-:Y:S01]  /*14760*/  HMMA.16816.F32 R152, R4, R8, R152 ;  /* 0x000000080498723c */ /* 0x002fe20000001898 */
[----:B------:R-:W-:Y:S02]  /*14770*/  FADD.FTZ R234, R234, R227 ;  /* 0x000000e3eaea7221 */ /* 0x000fe40000010000 */
[----:B------:R-:W-:-:S05]  /*14780*/  FADD.FTZ R227, R240, R237 ;  /* 0x000000edf0e37221 */ /* 0x000fca0000010000 */
        /* <DEDUP_REMOVED lines=37> */
[----:B------:R-:W-:Y:S01]  /*149e0*/  PLOP3.LUT P0, PT, PT, PT, UP2, 0x80, 0x0 ;  /* 0x000000000000781c */ /* 0x000fe20003f0f028 */
[----:B------:R-:W-:Y:S01]  /*149f0*/  IMAD.MOV.U32 R2, RZ, RZ, R159 ;  /* 0x000000ffff027224 */ /* 0x000fe200078e009f */
[----:B------:R-:W-:Y:S01]  /*14a00*/  PLOP3.LUT P1, PT, PT, PT, UP2, 0x80, 0x0 ;  /* 0x000000000000781c */ /* 0x000fe20003f2f028 */
[----:B------:R-:W-:-:S10]  /*14a10*/  IMAD.MOV.U32 R3, RZ, RZ, R0 ;  /* 0x000000ffff037224 */ /* 0x000fd400078e0000 */
[----:B------:R-:W-:Y:S01]  /*14a20*/  @P0 IMAD.HI.U32 R199, R197, c[0x0][0x2c8], RZ ;  /* 0x0000b200c5c70a27 */ /* 0x000fe200078e00ff */
[----:B------:R-:W-:-:S04]  /*14a30*/  IADD3 RZ, P0, R228, 0xc0, RZ ;  /* 0x000000c0e4ff7810 */ /* 0x000fc80007f1e0ff */
[----:B------:R-:W-:Y:S01]  /*14a40*/  @P1 SHF.R.U32.HI R199, RZ, c[0x0][0x2cc], R199 ;  /* 0x0000b300ffc71a19 */ /* 0x000fe200000116c7 */
[----:B------:R-:W-:Y:S02]  /*14a50*/  IMAD.X R235, RZ, RZ, R233, P0 ;  /* 0x000000ffffeb7224 */ /* 0x000fe400000e06e9 */
.L_x_1505:
[----:B------:R-:W-:Y:S04]  /*14a60*/  DEPBAR.LE SB0, 0x0 ;  /* 0x000080000000791a */ /* 0x000fe80000000000 */
[----:B------:R-:W-:Y:S01]  /*14a70*/  BAR.SYNC.DEFER_BLOCKING 0x0 ;  /* 0x0000000000007b1d */ /* 0x000fe20000010000 */
[----:B------:R-:W-:Y:S05]  /*14a80*/  ISETP.LE.AND P0, PT, RZ, UR13, PT ;  /* 0x0000000dff007c0c */ /* 0x000fea000bf03270 */
[----:B------:R1:W2:Y:S04]  /*14a90*/  LDSM.16.M88.4 R156, [R222] ;  /* 0x00000000de9c783b */ /* 0x0002a80000000200 */
[----:B------:R1:W3:Y:S04]  /*14aa0*/  LDSM.16.M88.4 R160, [R221+0xa080] ;  /* 0x00a08000dda0783b */ /* 0x0002e80000000200 */
[----:B------:R1:W4:Y:S04]  /*14ab0*/  LDSM.16.M88.4 R164, [R221+0xa880] ;  /* 0x00a88000dda4783b */ /* 0x0003280000000200 */
[----:B------:R1:W1:Y:S04]  /*14ac0*/  LDSM.16.M88.4 R168, [R221+0xb080] ;  /* 0x00b08000dda8783b */ /* 0x0002680000000200 */
[----:B------:R1:W1:Y:S04]  /*14ad0*/  LDSM.16.M88.4 R172, [R220] ;  /* 0x00000000dcac783b */ /* 0x0002680000000200 */
[----:B------:R1:W1:Y:S04]  /*14ae0*/  LDSM.16.M88.4 R176, [R219] ;  /* 0x00000000dbb0783b */ /* 0x0002680000000200 */
[----:B------:R1:W1:Y:S04]  /*14af0*/  LDSM.16.M88.4 R180, [R211] ;  /* 0x00000000d3b4783b */ /* 0x0002680000000200 */
[----:B------:R1:W1:Y:S01]  /*14b00*/  LDSM.16.M88.4 R184, [R210] ;  /* 0x00000000d2b8783b */ /* 0x0002620000000200 */
[----:B------:R-:W-:-:S05]  /*14b10*/  @!P0 BRA `(.L_x_1503) ;  /* 0x000003f000008947 */ /* 0x000fca0003800000 */
[----:B------:R-:W-:Y:S01]  /*14b20*/  IADD3 R6, P0, R224, 0x40, RZ ;  /* 0x00000040e0067810 */ /* 0x000fe20007f1e0ff */
[----:B------:R-:W-:Y:S01]  /*14b30*/  USHF.R.S32.HI UR6, URZ, 0x1f, UR13 ;  /* 0x0000001f3f067899 */ /* 0x000fe2000801140d */
[----:B------:R-:W-:Y:S01]  /*14b40*/  @!P3 IMAD.MOV.U32 R0, RZ, RZ, c[0x0][0x208] ;  /* 0x00008200ff00b624 */ /* 0x000fe200078e00ff */
[----:B------:R-:W-:Y:S01]  /*14b50*/  ULDC.64 UR4, c[0x0][0x208] ;  /* 0x0000820000047ab9 */ /* 0x000fe20000000a00 */
[----:B------:R-:W-:Y:S01]  /*14b60*/  @!P3 IMAD.MOV.U32 R13, RZ, RZ, c[0x0][0x20c] ;  /* 0x00008300ff0db624 */ /* 0x000fe200078e00ff */
[----:B------:R-:W-:Y:S01]  /*14b70*/  UIMAD UR6, UR6, UR4, URZ ;  /* 0x00000004060672a4 */ /* 0x000fe2000f8e023f */
[----:B------:R-:W-:Y:S01]  /*14b80*/  IMAD.X R4, RZ, RZ, R231, P0 ;  /* 0x000000ffff047224 */ /* 0x000fe200000e06e7 */
[----:B------:R-:W-:Y:S02]  /*14b90*/  UIMAD.WIDE.U32 UR10, UR13, UR4, URZ ;  /* 0x000000040d0a72a5 */ /* 0x000fe4000f8e003f */
[----:B------:R-:W-:Y:S04]  /*14ba0*/  UIMAD UR6, UR13, UR5, UR6 ;  /* 0x000000050d0672a4 */ /* 0x000fe8000f8e0206 */
[----:B------:R-:W-:Y:S02]  /*14bb0*/  UIADD3 UR4, UR11, UR6, URZ ;  /* 0x000000060b047290 */ /* 0x000fe4000fffe03f */
[----:B------:R-:W-:Y:S02]  /*14bc0*/  UIMAD.WIDE.U32 UR10, UR10, 0x30, URZ ;  /* 0x000000300a0a78a5 */ /* 0x000fe4000f8e003f */
[----:B------:R-:W-:Y:S04]  /*14bd0*/  UIMAD UR4, UR4, 0x30, URZ ;  /* 0x00000030040478a4 */ /* 0x000fe8000f8e023f */
[----:B------:R-:W-:Y:S01]  /*14be0*/  @!P3 LEA R15, P1, R0, UR10, 0x5 ;  /* 0x0000000a000fbc11 */ /* 0x000fe2000f8228ff */
[----:B------:R-:W-:Y:S01]  /*14bf0*/  UIADD3 UR4, UR11, UR4, URZ ;  /* 0x000000040b047290 */ /* 0x000fe2000fffe03f */
[----:B------:R-:W-:Y:S02]  /*14c00*/  IADD3 R8, P2, R224, UR10, RZ ;  /* 0x0000000ae0087c10 */ /* 0x000fe4000ff5e0ff */
[----:B------:R-:W-:Y:S03]  /*14c10*/  IADD3 R7, P0, R6, UR10, RZ ;  /* 0x0000000a06077c10 */ /* 0x000fe6000ff1e0ff */
[----:B------:R-:W-:Y:S02]  /*14c20*/  @!P3 LEA.HI.X R13, R0, UR4, R13, 0x5, P1 ;  /* 0x00000004000dbc11 */ /* 0x000fe400088f2c0d */
[----:B------:R-:W-:Y:S02]  /*14c30*/  IADD3.X R5, R231, UR4, RZ, P2, !PT ;  /* 0x00000004e7057c10 */ /* 0x000fe400097fe4ff */
[----:B------:R-:W-:Y:S02]  /*14c40*/  LEA R22, P1, R8, c[0x0][0x1f8], 0x1 ;  /* 0x00007e0008167a11 */ /* 0x000fe400078208ff */
[----:B------:R-:W-:Y:S02]  /*14c50*/  IADD3.X R0, R4, UR4, RZ, P0, !PT ;  /* 0x0000000404007c10 */ /* 0x000fe400087fe4ff */
[C---:B------:R-:W-:Y:S02]  /*14c60*/  LEA R20, P0, R7.reuse, c[0x0][0x1f8], 0x1 ;  /* 0x00007e0007147a11 */ /* 0x040fe400078008ff */
[----:B------:R-:W-:Y:S02]  /*14c70*/  LEA.HI.X R23, R8, c[0x0][0x1fc], R5, 0x1, P1 ;  /* 0x00007f0008177a11 */ /* 0x000fe400008f0c05 */
[C---:B------:R-:W-:Y:S02]  /*14c80*/  IADD3 R5, P1, R224.reuse, 0x80, RZ ;  /* 0x00000080e0057810 */ /* 0x040fe40007f3e0ff */
[----:B------:R-:W-:Y:S02]  /*14c90*/  LEA.HI.X R21, R7, c[0x0][0x1fc], R0, 0x1, P0 ;  /* 0x00007f0007157a11 */ /* 0x000fe400000f0c00 */
[----:B------:R-:W-:Y:S01]  /*14ca0*/  IADD3 R8, P0, R224, 0xc0, RZ ;  /* 0x000000c0e0087810 */ /* 0x000fe20007f1e0ff */
[--C-:B------:R-:W-:Y:S01]  /*14cb0*/  IMAD.X R0, RZ, RZ, R231.reuse, P1 ;  /* 0x000000ffff007224 */ /* 0x100fe200008e06e7 */
[----:B------:R-:W-:Y:S02]  /*14cc0*/  IADD3 R10, P1, R5, UR10, RZ ;  /* 0x0000000a050a7c10 */ /* 0x000fe4000ff3e0ff */
[----:B------:R-:W-:Y:S01]  /*14cd0*/  @!P3 IADD3 R6, P2, R15, R6, RZ ;  /* 0x000000060f06b210 */ /* 0x000fe20007f5e0ff */
[----:B------:R-:W-:Y:S01]  /*14ce0*/  IMAD.X R7, RZ, RZ, R231, P0 ;  /* 0x000000ffff077224 */ /* 0x000fe200000e06e7 */
[----:B------:R-:W-:Y:S02]  /*14cf0*/  IADD3 R12, P0, R8, UR10, RZ ;  /* 0x0000000a080c7c10 */ /* 0x000fe4000ff1e0ff */
[----:B------:R-:W-:Y:S02]  /*14d00*/  IADD3.X R9, R0, UR4, RZ, P1, !PT ;  /* 0x0000000400097c10 */ /* 0x000fe40008ffe4ff */
[----:B------:R-:W-:Y:S02]  /*14d10*/  LEA R18, P1, R10, c[0x0][0x1f8], 0x1 ;  /* 0x00007e000a127a11 */ /* 0x000fe400078208ff */
[----:B------:R-:W-:Y:S02]  /*14d20*/  IADD3.X R11, R7, UR4, RZ, P0, !PT ;  /* 0x00000004070b7c10 */ /* 0x000fe400087fe4ff */
[----:B------:R-:W-:Y:S02]  /*14d30*/  LEA R16, P0, R12, c[0x0][0x1f8], 0x1 ;  /* 0x00007e000c107a11 */ /* 0x000fe400078008ff */
[----:B------:R-:W-:Y:S01]  /*14d40*/  LEA.HI.X R19, R10, c[0x0][0x1fc], R9, 0x1, P1 ;  /* 0x00007f000a137a11 */ /* 0x000fe200008f0c09 */
[----:B------:R-:W-:Y:S01]  /*14d50*/  @!P3 IMAD.X R9, R13, 0x1, R4, P2 ;  /* 0x000000010d09b824 */ /* 0x000fe200010e0604 */
[----:B------:R-:W-:Y:S02]  /*14d60*/  LEA.HI.X R17, R12, c[0x0][0x1fc], R11, 0x1, P0 ;  /* 0x00007f000c117a11 */ /* 0x000fe400000f0c0b */
[C---:B------:R-:W-:Y:S02]  /*14d70*/  @!P3 IADD3 R5, P1, R15.reuse, R5, RZ ;  /* 0x000000050f05b210 */ /* 0x040fe40007f3e0ff */
[C---:B------:R-:W-:Y:S02]  /*14d80*/  @!P3 IADD3 R8, P0, R15.reuse, R8, RZ ;  /* 0x000000080f08b210 */ /* 0x040fe40007f1e0ff */
[----:B------:R-:W-:Y:S01]  /*14d90*/  @!P3 IADD3 R15, P2, R15, R224, RZ ;  /* 0x000000e00f0fb210 */ /* 0x000fe20007f5e0ff */
[C---:B------:R-:W-:Y:S02]  /*14da0*/  @!P3 IMAD.X R0, R13.reuse, 0x1, R0, P1 ;  /* 0x000000010d00b824 */ /* 0x040fe400008e0600 */
[----:B------:R-:W-:Y:S01]  /*14db0*/  @!P3 IMAD.X R7, R13, 0x1, R7, P0 ;  /* 0x000000010d07b824 */ /* 0x000fe200000e0607 */
[----:B------:R-:W-:Y:S01]  /*14dc0*/  @!P3 LEA R10, P1, R15, c[0x0][0x1f8], 0x1 ;  /* 0x00007e000f0aba11 */ /* 0x000fe200078208ff */
[----:B------:R-:W-:Y:S01]  /*14dd0*/  @!P3 IMAD.X R4, R13, 0x1, R231, P2 ;  /* 0x000000010d04b824 */ /* 0x000fe200010e06e7 */
[----:B------:R-:W-:Y:S02]  /*14de0*/  LOP3.LUT P2, RZ, R223, 0x1, RZ, 0xc0, !PT ;  /* 0x00000001dfff7812 */ /* 0x000fe4000784c0ff */
[C---:B------:R-:W-:Y:S02]  /*14df0*/  @!P3 LEA R12, P0, R6.reuse, c[0x0][0x1f8], 0x1 ;  /* 0x00007e00060cba11 */ /* 0x040fe400078008ff */
[----:B------:R-:W-:Y:S02]  /*14e00*/  @!P3 LEA.HI.X R11, R15, c[0x0][0x1fc], R4, 0x1, P1 ;  /* 0x00007f000f0bba11 */ /* 0x000fe400008f0c04 */
[----:B------:R-:W-:Y:S02]  /*14e10*/  @!P3 LEA.HI.X R13, R6, c[0x0][0x1fc], R9, 0x1, P0 ;  /* 0x00007f00060dba11 */ /* 0x000fe400000f0c09 */
[C---:B------:R-:W-:Y:S02]  /*14e20*/  @!P3 LEA R14, P1, R5.reuse, c[0x0][0x1f8], 0x1 ;  /* 0x00007e00050eba11 */ /* 0x040fe400078208ff */
[C---:B------:R-:W-:Y:S02]  /*14e30*/  @!P3 LEA R4, P0, R8.reuse, c[0x0][0x1f8], 0x1 ;  /* 0x00007e000804ba11 */ /* 0x040fe400078008ff */
[----:B------:R-:W-:Y:S01]  /*14e40*/  @!P3 LEA.HI.X R15, R5, c[0x0][0x1fc], R0, 0x1, P1 ;  /* 0x00007f00050fba11 */ /* 0x000fe200008f0c00 */
[----:B------:R-:W-:Y:S01]  /*14e50*/  @!PT LDS RZ, [RZ] ;  /* 0x00000000fffff984 */ /* 0x000fe20000000800 */
[----:B------:R-:W-:Y:S01]  /*14e60*/  @!PT LDS RZ, [RZ] ;  /* 0x00000000fffff984 */ /* 0x000fe20000000800 */
[----:B------:R-:W-:Y:S01]  /*14e70*/  @!PT LDS RZ, [RZ] ;  /* 0x00000000fffff984 */ /* 0x000fe20000000800 */
[----:B------:R4:W-:Y:S01]  /*14e80*/  LDGSTS.E.BYPASS.LTC128B.128 [R226+0x4080], [R22.64], !P2 ;  /* 0x0408000016e27fae */ /* 0x0009e2000d101d5a */
[----:B------:R-:W-:Y:S04]  /*14e90*/  @!P3 LEA.HI.X R5, R8, c[0x0][0x1fc], R7, 0x1, P0 ;  /* 0x00007f000805ba11 */ /* 0x000fe800000f0c07 */
[----:B------:R4:W-:Y:S05]  /*14ea0*/  LDGSTS.E.BYPASS.LTC128B.128 [R226+0x5880], [R20.64], !P6 ;  /* 0x0588000014e27fae */ /* 0x0009ea000f101d5a */
[----:B------:R4:W-:Y:S05]  /*14eb0*/  LDGSTS.E.BYPASS.LTC128B.128 [R226+0x7080], [R18.64], !P5 ;  /* 0x0708000012e27fae */ /* 0x0009ea000e901d5a */
[----:B------:R4:W-:Y:S05]  /*14ec0*/  LDGSTS.E.BYPASS.LTC128B.128 [R226+0x8880], [R16.64], !P4 ;  /* 0x0888000010e27fae */ /* 0x0009ea000e101d5a */
[----:B------:R4:W-:Y:S05]  /*14ed0*/  @!P3 LDGSTS.E.BYPASS.LTC128B.128 [R226+0x5080], [R10.64], !P2 ;  /* 0x050800000ae2bfae */ /* 0x0009ea000d101d5a */
[----:B------:R4:W-:Y:S05]  /*14ee0*/  @!P3 LDGSTS.E.BYPASS.LTC128B.128 [R226+0x6880], [R12.64], !P6 ;  /* 0x068800000ce2bfae */ /* 0x0009ea000f101d5a */
[----:B------:R4:W-:Y:S05]  /*14ef0*/  @!P3 LDGSTS.E.BYPASS.LTC128B.128 [R226+0x8080], [R14.64], !P5 ;  /* 0x080800000ee2bfae */ /* 0x0009ea000e901d5a */
[----:B------:R4:W-:Y:S02]  /*14f00*/  @!P3 LDGSTS.E.BYPASS.LTC128B.128 [R226+0x9880], [R4.64], !P4 ;  /* 0x0988000004e2bfae */ /* 0x0009e4000e101d5a */
.L_x_1503:
[C---:B--234-:R-:W-:Y:S01]  /*14f10*/  HMMA.16816.F32 R4, R156.reuse, R160, RZ ;  /* 0x000000a09c04723c */ /* 0x05cfe200000018ff */
[----:B------:R-:W-:Y:S01]  /*14f20*/  LDSM.16.M88.4 R188, [R218] ;  /* 0x00000000dabc783b */ /* 0x000fe20000000200 */
[----:B------:R-:W-:Y:S06]  /*14f30*/  UISETP.GE.AND UP0, UPT, UR13, 0x1, UPT ;  /* 0x000000010d00788c */ /* 0x000fec000bf06270 */
[C---:B------:R-:W-:Y:S01]  /*14f40*/  HMMA.16816.F32 R8, R156.reuse, R162, RZ ;  /* 0x000000a29c08723c */ /* 0x040fe200000018ff */
[----:B------:R-:W0:Y:S01]  /*14f50*/  LDGDEPBAR ;  /* 0x00000000000079af */ /* 0x000e220000000000 */
[----:B------:R-:W-:Y:S06]  /*14f60*/  PLOP3.LUT P0, PT, PT, PT, UP0, 0x80, 0x0 ;  /* 0x000000000000781c */ /* 0x000fec0003f0f008 */
        /* <DEDUP_REMOVED lines=31> */
[----:B------:R-:W-:Y:S07]  /*15160*/  LDSM.16.M88.4 R168, [R206] ;  /* 0x00000000cea8783b */ /* 0x000fee0000000200 */
[C---:B----4-:R-:W-:Y:S08]  /*15170*/  HMMA.16816.F32 R12, R164.reuse, R172, R12 ;  /* 0x000000aca40c723c */ /* 0x050ff0000000180c */
[C---:B------:R-:W-:Y:S01]  /*15180*/  HMMA.16816.F32 R16, R164.reuse, R174, R16 ;  /* 0x000000aea410723c */ /* 0x040fe20000001810 */
[----:B------:R-:W-:Y:S07]  /*15190*/  LDSM.16.M88.4 R172, [R218+0x4000] ;  /* 0x00400000daac783b */ /* 0x000fee0000000200 */
        /* <DEDUP_REMOVED lines=165> */
[----:B--234-:R-:W-:Y:S01]  /*15bf0*/  IADD3 R8, -R196, 0x30, RZ ;  /* 0x00000030c4087810 */ /* 0x01cfe20007ffe1ff */
[----:B------:R-:W-:Y:S01]  /*15c00*/  UIADD3 UR9, UR13, -0x1, URZ ;  /* 0xffffffff0d097890 */ /* 0x000fe2000fffe03f */
[----:B------:R-:W-:Y:S01]  /*15c10*/  IADD3 R7, P0, R228, 0x40, RZ ;  /* 0x00000040e4077810 */ /* 0x000fe20007f1e0ff */
[----:B------:R-:W-:Y:S01]  /*15c20*/  ULDC.64 UR4, c[0x0][0x1e0] ;  /* 0x0000780000047ab9 */ /* 0x000fe20000000a00 */
[----:B------:R-:W-:Y:S01]  /*15c30*/  ISETP.GE.AND P1, PT, R8, 0x1, PT ;  /* 0x000000010800780c */ /* 0x000fe20003f26270 */
[----:B------:R-:W-:Y:S02]  /*15c40*/  USHF.R.S32.HI UR6, URZ, 0x1f, UR9 ;  /* 0x0000001f3f067899 */ /* 0x000fe40008011409 */
[----:B------:R-:W-:Y:S01]  /*15c50*/  UIMAD.WIDE.U32 UR10, UR9, UR4, URZ ;  /* 0x00000004090a72a5 */ /* 0x000fe2000f8e003f */
[--C-:B------:R-:W-:Y:S01]  /*15c60*/  IMAD.X R4, RZ, RZ, R233.reuse, P0 ;  /* 0x000000ffff047224 */ /* 0x100fe200000e06e9 */
[C---:B------:R-:W-:Y:S01]  /*15c70*/  IADD3 R6, P0, R228.reuse, 0x80, RZ ;  /* 0x00000080e4067810 */ /* 0x040fe20007f1e0ff */
[----:B------:R-:W-:Y:S04]  /*15c80*/  UIMAD UR6, UR6, UR4, URZ ;  /* 0x00000004060672a4 */ /* 0x000fe8000f8e023f */
[----:B------:R-:W-:Y:S01]  /*15c90*/  UIMAD UR6, UR9, UR5, UR6 ;  /* 0x00000005090672a4 */ /* 0x000fe2000f8e0206 */
[----:B------:R-:W-:Y:S03]  /*15ca0*/  IMAD.X R5, RZ, RZ, R233, P0 ;  /* 0x000000ffff057224 */ /* 0x000fe600000e06e9 */
[----:B------:R-:W-:Y:S02]  /*15cb0*/  UIADD3 UR6, UR11, UR6, URZ ;  /* 0x000000060b067290 */ /* 0x000fe4000fffe03f */
[----:B------:R-:W-:Y:S02]  /*15cc0*/  UIMAD.WIDE.U32 UR10, UR10, 0x30, URZ ;  /* 0x000000300a0a78a5 */ /* 0x000fe4000f8e003f */
[----:B------:R-:W-:Y:S04]  /*15cd0*/  UIMAD UR4, UR6, 0x30, URZ ;  /* 0x00000030060478a4 */ /* 0x000fe8000f8e023f */
[----:B------:R-:W-:Y:S01]  /*15ce0*/  @P1 IADD3 R10, P0, R228, UR10, RZ ;  /* 0x0000000ae40a1c10 */ /* 0x000fe2000ff1e0ff */
[----:B------:R-:W-:Y:S06]  /*15cf0*/  UIADD3 UR4, UR11, UR4, URZ ;  /* 0x000000040b047290 */ /* 0x000fec000fffe03f */
[----:B------:R-:W-:Y:S02]  /*15d00*/  @P1 IADD3.X R9, R233, UR4, RZ, P0, !PT ;  /* 0x00000004e9091c10 */ /* 0x000fe400087fe4ff */
[----:B------:R-:W-:Y:S04]  /*15d10*/  @P1 IADD3 R12, P0, R7, UR10, RZ ;  /* 0x0000000a070c1c10 */ /* 0x000fe8000ff1e0ff */
[----:B------:R-:W-:Y:S02]  /*15d20*/  @P1 IADD3.X R11, R4, UR4, RZ, P0, !PT ;  /* 0x00000004040b1c10 */ /* 0x000fe400087fe4ff */
[----:B------:R-:W-:Y:S04]  /*15d30*/  @P1 IADD3 R14, P0, R6, UR10, RZ ;  /* 0x0000000a060e1c10 */ /* 0x000fe8000ff1e0ff */
[----:B------:R-:W-:Y:S02]  /*15d40*/  @P1 IADD3.X R13, R5, UR4, RZ, P0, !PT ;  /* 0x00000004050d1c10 */ /* 0x000fe400087fe4ff */
[C---:B------:R-:W-:Y:S04]  /*15d50*/  @P1 LEA R16, P0, R10.reuse, c[0x0][0x1c8], 0x1 ;  /* 0x000072000a101a11 */ /* 0x040fe800078008ff */
[----:B------:R-:W-:Y:S02]  /*15d60*/  @P1 LEA.HI.X R17, R10, c[0x0][0x1cc], R9, 0x1, P0 ;  /* 0x000073000a111a11 */ /* 0x000fe400000f0c09 */
[----:B------:R-:W-:Y:S02]  /*15d70*/  @P1 LEA R18, P0, R12, c[0x0][0x1c8], 0x1 ;  /* 0x000072000c121a11 */ /* 0x000fe400078008ff */
[----:B------:R-:W-:Y:S02]  /*15d80*/  IADD3 R9, R228, 0xc0, RZ ;  /* 0x000000c0e4097810 */ /* 0x000fe40007ffe0ff */
[----:B------:R-:W-:Y:S02]  /*15d90*/  @P1 LEA.HI.X R19, R12, c[0x0][0x1cc], R11, 0x1, P0 ;  /* 0x000073000c131a11 */ /* 0x000fe400000f0c0b */
[C---:B------:R-:W-:Y:S04]  /*15da0*/  @P1 LEA R12, P0, R14.reuse, c[0x0][0x1c8], 0x1 ;  /* 0x000072000e0c1a11 */ /* 0x040fe800078008ff */
[----:B------:R-:W-:Y:S02]  /*15db0*/  @P1 LEA.HI.X R13, R14, c[0x0][0x1cc], R13, 0x1, P0 ;  /* 0x000073000e0d1a11 */ /* 0x000fe400000f0c0d */
[----:B------:R-:W-:Y:S04]  /*15dc0*/  @P1 IADD3 R11, P0, R9, UR10, RZ ;  /* 0x0000000a090b1c10 */ /* 0x000fe8000ff1e0ff */
[----:B------:R-:W-:Y:S02]  /*15dd0*/  @P1 IADD3.X R10, R235, UR4, RZ, P0, !PT ;  /* 0x00000004eb0a1c10 */ /* 0x000fe400087fe4ff */
[C---:B------:R-:W-:Y:S04]  /*15de0*/  @P1 LEA R14, P0, R11.reuse, c[0x0][0x1c8], 0x1 ;  /* 0x000072000b0e1a11 */ /* 0x040fe800078008ff */
[----:B------:R-:W-:Y:S02]  /*15df0*/  @P1 LEA.HI.X R15, R11, c[0x0][0x1cc], R10, 0x1, P0 ;  /* 0x000073000b0f1a11 */ /* 0x000fe400000f0c0a */
[----:B------:R-:W-:Y:S11]  /*15e00*/  ISETP.GE.AND P0, PT, R8, 0x21, PT ;  /* 0x000000210800780c */ /* 0x000ff60003f06270 */
[----:B------:R-:W-:Y:S02]  /*15e10*/  @!UPT UIADD3 URZ, URZ, URZ, URZ ;  /* 0x0000003f3f3ff290 */ /* 0x000fe4000fffe03f */
[----:B------:R-:W-:Y:S05]  /*15e20*/  VOTEU.ANY UP0, P0 ;  /* 0x00000000003f7886 */ /* 0x000fea0000000100 */
[----:B------:R-:W-:Y:S04]  /*15e30*/  @UP0 UIADD3 UR10, UP1, UR8, UR10, URZ ;  /* 0x0000000a080a0290 */ /* 0x000fe8000ff3e03f */
[----:B------:R-:W-:Y:S02]  /*15e40*/  @UP0 UIADD3.X UR4, UR4, UR7, URZ, UP1, !UPT ;  /* 0x0000000704040290 */ /* 0x000fe40008ffe43f */
[----:B------:R-:W-:Y:S04]  /*15e50*/  @P0 IADD3 R11, P2, R228, UR10, RZ ;  /* 0x0000000ae40b0c10 */ /* 0x000fe8000ff5e0ff */
[----:B------:R-:W-:Y:S02]  /*15e60*/  @P0 IADD3.X R8, R233, UR4, RZ, P2, !PT ;  /* 0x00000004e9080c10 */ /* 0x000fe400097fe4ff */
[C---:B------:R-:W-:Y:S04]  /*15e70*/  @P0 LEA R10, P2, R11.reuse, c[0x0][0x1c8], 0x1 ;  /* 0x000072000b0a0a11 */ /* 0x040fe800078408ff */
[----:B------:R-:W-:Y:S02]  /*15e80*/  @P0 LEA.HI.X R11, R11, c[0x0][0x1cc], R8, 0x1, P2 ;  /* 0x000073000b0b0a11 */ /* 0x000fe400010f0c08 */
        /* <DEDUP_REMOVED lines=12> */
[----:B------:R-:W-:Y:S11]  /*15f50*/  LOP3.LUT P2, RZ, R223, 0x1, RZ, 0xc0, !PT ;  /* 0x00000001dfff7812 */ /* 0x000ff6000784c0ff */
[----:B------:R-:W-:Y:S02]  /*15f60*/  @!UPT UIADD3 URZ, URZ, URZ, URZ ;  /* 0x0000003f3f3ff290 */ /* 0x000fe4000fffe03f */
[----:B------:R-:W-:Y:S01]  /*15f70*/  @!PT LDS RZ, [RZ] ;  /* 0x00000000fffff984 */ /* 0x000fe20000000800 */
[----:B------:R-:W-:Y:S01]  /*15f80*/  @!PT LDS RZ, [RZ] ;  /* 0x00000000fffff984 */ /* 0x000fe20000000800 */
[----:B------:R-:W-:Y:S01]  /*15f90*/  @!PT LDS RZ, [RZ] ;  /* 0x00000000fffff984 */ /* 0x000fe20000000800 */
[----:B------:R2:W-:Y:S05]  /*15fa0*/  @P1 LDGSTS.E.BYPASS.LTC128B.128 [R226+0xa080], [R16.64], !P2 ;  /* 0x0a08000010e21fae */ /* 0x0005ea000d101d5a */
[----:B------:R2:W-:Y:S05]  /*15fb0*/  @P1 LDGSTS.E.BYPASS.LTC128B.128 [R226+0xb880], [R18.64], !P6 ;  /* 0x0b88000012e21fae */ /* 0x0005ea000f101d5a */
[----:B------:R2:W-:Y:S05]  /*15fc0*/  @P1 LDGSTS.E.BYPASS.LTC128B.128 [R226+0xd080], [R12.64], !P5 ;  /* 0x0d0800000ce21fae */ /* 0x0005ea000e901d5a */
[----:B------:R2:W-:Y:S05]  /*15fd0*/  @P1 LDGSTS.E.BYPASS.LTC128B.128 [R226+0xe880], [R14.64], !P4 ;  /* 0x0e8800000ee21fae */ /* 0x0005ea000e101d5a */
[----:B------:R2:W-:Y:S05]  /*15fe0*/  @P0 LDGSTS.E.BYPASS.LTC128B.128 [R226+0xb080], [R10.64], !P2 ;  /* 0x0b0800000ae20fae */ /* 0x0005ea000d101d5a */
[----:B------:R2:W-:Y:S05]  /*15ff0*/  @P0 LDGSTS.E.BYPASS.LTC128B.128 [R226+0xc880], [R20.64], !P6 ;  /* 0x0c88000014e20fae */ /* 0x0005ea000f101d5a */
[----:B------:R2:W-:Y:S05]  /*16000*/  @P0 LDGSTS.E.BYPASS.LTC128B.128 [R226+0xe080], [R22.64], !P5 ;  /* 0x0e08000016e20fae */ /* 0x0005ea000e901d5a */
[----:B------:R2:W-:Y:S02]  /*16010*/  @P0 LDGSTS.E.BYPASS.LTC128B.128 [R226+0xf880], [R6.64], !P4 ;  /* 0x0f88000006e20fae */ /* 0x0005e4000e101d5a */
.L_x_1504:
[----:B--234-:R-:W-:Y:S01]  /*16020*/  PLOP3.LUT P0, PT, PT, PT, UP2, 0x80, 0x0 ;  /* 0x000000000000781c */ /* 0x01cfe20003f0f028 */
[----:B------:R-:W-:Y:S01]  /*16030*/  UIMAD UR4, UR13, -0x30, URZ ;  /* 0xffffffd00d0478a4 */ /* 0x000fe2000f8e023f */
[----:B------:R-:W-:Y:S01]  /*16040*/  MOV R8, R197 ;  /* 0x000000c500087202 */ /* 0x000fe20000000f00 */
[----:B------:R-:W-:Y:S01]  /*16050*/  LDSM.16.MT88.4 R20, [R214+0x4080] ;  /* 0x00408000d614783b */ /* 0x000fe20000004200 */
[----:B------:R-:W-:Y:S03]  /*16060*/  MOV R5, UR22 ;  /* 0x0000001600057c02 */ /* 0x000fe60008000f00 */
[----:B------:R-:W-:Y:S04]  /*16070*/  MOV R7, UR4 ;  /* 0x0000000400077c02 */ /* 0x000fe80008000f00 */
[----:B------:R-:W-:Y:S01]  /*16080*/  IADD3 R6, -R198, 0x1, R7 ;  /* 0x00000001c6067810 */ /* 0x000fe20007ffe107 */
[----:B------:R-:W-:Y:S01]  /*16090*/  LDSM.16.MT88.4 R172, [R216+0x7880] ;  /* 0x00788000d8ac783b */ /* 0x000fe20000004200 */
[----:B------:R-:W-:Y:S02]  /*160a0*/  @P0 MOV R8, R199 ;  /* 0x000000c700080202 */ /* 0x000fe40000000f00 */
[----:B------:R-:W-:Y:S05]  /*160b0*/  IADD3 R5, -R5, UR14, R6 ;  /* 0x0000000e05057c10 */ /* 0x000fea000fffe106 */
[----:B------:R-:W-:Y:S08]  /*160c0*/  SHFL.IDX PT, R4, R8, 0x1, 0x1c1f ;  /* 0x003c1f0008047f89 */ /* 0x000ff000000e0000 */
[----:B------:R-:W2:Y:S08]  /*160d0*/  SHFL.IDX PT, R12, R8, RZ, 0x1c1f ;  /* 0x001c1fff080c7589 */ /* 0x000eb000000e0000 */
[----:B------:R-:W0:Y:S01]  /*160e0*/  LDGDEPBAR ;  /* 0x00000000000079af */ /* 0x000e220000000000 */
[C---:B--2---:R-:W-:Y:S02]  /*160f0*/  IADD3 R12, R5.reuse, R12, RZ ;  /* 0x0000000c050c7210 */ /* 0x044fe40007ffe0ff */
[----:B------:R-:W-:Y:S04]  /*16100*/  IADD3 R4, R5, R4, RZ ;  /* 0x0000000405047210 */ /* 0x000fe80007ffe0ff */
[C---:B------:R-:W-:Y:S02]  /*16110*/  ISETP.GT.AND P0, PT, R4.reuse, RZ, PT ;  /* 0x000000ff0400720c */ /* 0x040fe40003f04270 */
[----:B------:R-:W-:Y:S02]  /*16120*/  ISETP.GT.AND P1, PT, R4, 0x1, PT ;  /* 0x000000010400780c */ /* 0x000fe40003f24270 */
[----:B------:R-:W-:Y:S02]  /*16130*/  FSEL R13, R180, -INF , P0 ;  /* 0xff800000b40d7808 */ /* 0x000fe40000000000 */
[C---:B------:R-:W-:Y:S02]  /*16140*/  ISETP.GT.AND P0, PT, R4.reuse, 0x8, PT ;  /* 0x000000080400780c */ /* 0x040fe40003f04270 */
[----:B------:R-:W-:Y:S02]  /*16150*/  FSEL R11, R181, -INF , P1 ;  /* 0xff800000b50b7808 */ /* 0x000fe40000800000 */
[----:B------:R-:W-:Y:S02]  /*16160*/  ISETP.GT.AND P1, PT, R4, 0x10, PT ;  /* 0x000000100400780c */ /* 0x000fe40003f24270 */
[----:B------:R-:W-:Y:S02]  /*16170*/  FMNMX.FTZ R6, R13, R2, !PT ;  /* 0x000000020d067209 */ /* 0x000fe40007810000 */
[----:B-1----:R-:W-:Y:S02]  /*16180*/  FSEL R171, R240, -INF , P1 ;  /* 0xff800000f0ab7808 */ /* 0x002fe40000800000 */
[----:B------:R-:W-:Y:S02]  /*16190*/  FSEL R9, R184, -INF , P0 ;  /* 0xff800000b8097808 */ /* 0x000fe40000000000 */
[----:B------:R-:W-:Y:S02]  /*161a0*/  ISETP.GT.AND P0, PT, R4, 0x11, PT ;  /* 0x000000110400780c */ /* 0x000fe40003f04270 */
[----:B------:R-:W-:Y:S02]  /*161b0*/  ISETP.GT.AND P1, PT, R12, RZ, PT ;  /* 0x000000ff0c00720c */ /* 0x000fe40003f24270 */
[----:B------:R-:W-:Y:S02]  /*161c0*/  FSEL R169, R187, -INF , P0 ;  /* 0xff800000bba97808 */ /* 0x000fe40000000000 */
[C---:B------:R-:W-:Y:S02]  /*161d0*/  ISETP.GT.AND P2, PT, R4.reuse, 0x9, PT ;  /* 0x000000090400780c */ /* 0x040fe40003f44270 */
[----:B------:R-:W-:Y:S02]  /*161e0*/  ISETP.GT.AND P0, PT, R4, 0x18, PT ;  /* 0x000000180400780c */ /* 0x000fe40003f04270 */
[----:B------:R-:W-:Y:S02]  /*161f0*/  FSEL R10, R178, -INF , P1 ;  /* 0xff800000b20a7808 */ /* 0x000fe40000800000 */
[----:B------:R-:W-:Y:S02]  /*16200*/  FMNMX.FTZ R6, R11, R6, !PT ;  /* 0x000000060b067209 */ /* 0x000fe40007810000 */
[----:B------:R-:W-:Y:S02]  /*16210*/  ISETP.GT.AND P1, PT, R12, 0x1, PT ;  /* 0x000000010c00780c */ /* 0x000fe40003f24270 */
[----:B------:R-:W-:Y:S02]  /*16220*/  FSEL R167, R245, -INF , P0 ;  /* 0xff800000f5a77808 */ /* 0x000fe40000000000 */
[----:B------:R-:W-:Y:S02]  /*16230*/  FSEL R7, R186, -INF , P2 ;  /* 0xff800000ba077808 */ /* 0x000fe40001000000 */
[----:B------:R-:W-:Y:S02]  /*16240*/  ISETP.GT.AND P0, PT, R4, 0x19, PT ;  /* 0x000000190400780c */ /* 0x000fe40003f04270 */
[----:B------:R-:W-:Y:S02]  /*16250*/  FMNMX.FTZ R6, R9, R6, !PT ;  /* 0x0000000609067209 */ /* 0x000fe40007810000 */
        /* <DEDUP_REMOVED lines=17> */
[----:B------:R-:W-:Y:S02]  /*16370*/  FSEL R187, R247, -INF , P0 ;  /* 0xff800000f7bb7808 */ /* 0x000fe40000000000 */
[----:B------:R-:W-:Y:S02]  /*16380*/  ISETP.GT.AND P0, PT, R4, 0x28, PT ;  /* 0x000000280400780c */ /* 0x000fe40003f04270 */
[----:B------:R-:W-:Y:S02]  /*16390*/  FMNMX.FTZ R0, R171, R0, !PT ;  /* 0x00000000ab007209 */ /* 0x000fe40007810000 */
[----:B------:R-:W-:Y:S02]  /*163a0*/  FSEL R177, R248, -INF , P0 ;  /* 0xff800000f8b17808 */ /* 0x000fe40000000000 */
[----:B------:R-:W-:Y:S02]  /*163b0*/  FSEL R168, R185, -INF , P1 ;  /* 0xff800000b9a87808 */ /* 0x000fe40000800000 */
[----:B------:R-:W-:Y:S02]  /*163c0*/  FMNMX.FTZ R15, R170, R5, !PT ;  /* 0x00000005aa0f7209 */ /* 0x000fe40007810000 */
[----:B------:R-:W-:Y:S02]  /*163d0*/  ISETP.GT.AND P0, PT, R4, 0x29, PT ;  /* 0x000000290400780c */ /* 0x000fe40003f04270 */
[----:B------:R-:W-:Y:S02]  /*163e0*/  ISETP.GT.AND P1, PT, R12, 0x18, PT ;  /* 0x000000180c00780c */ /* 0x000fe40003f24270 */
[----:B------:R-:W-:Y:S02]  /*163f0*/  FMNMX.FTZ R0, R169, R0, !PT ;  /* 0x00000000a9007209 */ /* 0x000fe40007810000 */
[----:B------:R-:W-:Y:S02]  /*16400*/  FSEL R166, R239, -INF , P1 ;  /* 0xff800000efa67808 */ /* 0x000fe40000800000 */
[----:B------:R-:W-:Y:S02]  /*16410*/  FMNMX.FTZ R15, R168, R15, !PT ;  /* 0x0000000fa80f7209 */ /* 0x000fe40007810000 */
[----:B------:R-:W-:Y:S02]  /*16420*/  FSEL R157, R246, -INF , P0 ;  /* 0xff800000f69d7808 */ /* 0x000fe40000000000 */
[----:B------:R-:W-:Y:S02]  /*16430*/  ISETP.GT.AND P0, PT, R12, 0x19, PT ;  /* 0x000000190c00780c */ /* 0x000fe40003f04270 */
[----:B------:R-:W-:Y:S02]  /*16440*/  FMNMX.FTZ R0, R167, R0, !PT ;  /* 0x00000000a7007209 */ /* 0x000fe40007810000 */
[----:B------:R-:W-:Y:S02]  /*16450*/  FSEL R164, R237, -INF , P0 ;  /* 0xff800000eda47808 */ /* 0x000fe40000000000 */
[----:B------:R-:W-:Y:S02]  /*16460*/  FMNMX.FTZ R15, R166, R15, !PT ;  /* 0x0000000fa60f7209 */ /* 0x000fe40007810000 */
[----:B------:R-:W-:Y:S02]  /*16470*/  ISETP.GT.AND P1, PT, R12, 0x20, PT ;  /* 0x000000200c00780c */ /* 0x000fe40003f24270 */
[----:B------:R-:W-:Y:S02]  /*16480*/  FMNMX.FTZ R0, R165, R0, !PT ;  /* 0x00000000a5007209 */ /* 0x000fe40007810000 */
[----:B------:R-:W-:Y:S02]  /*16490*/  FMNMX.FTZ R15, R164, R15, !PT ;  /* 0x0000000fa40f7209 */ /* 0x000fe40007810000 */
[----:B------:R-:W-:Y:S02]  /*164a0*/  ISETP.GT.AND P0, PT, R12, 0x21, PT ;  /* 0x000000210c00780c */ /* 0x000fe40003f04270 */
[----:B------:R-:W-:Y:S02]  /*164b0*/  FSEL R190, R238, -INF , P1 ;  /* 0xff800000eebe7808 */ /* 0x000fe40000800000 */
[----:B------:R-:W-:Y:S02]  /*164c0*/  FMNMX.FTZ R0, R189, R0, !PT ;  /* 0x00000000bd007209 */ /* 0x000fe40007810000 */
[----:B------:R-:W-:Y:S02]  /*164d0*/  ISETP.GT.AND P1, PT, R12, 0x28, PT ;  /* 0x000000280c00780c */ /* 0x000fe40003f24270 */
[----:B------:R-:W-:Y:S02]  /*164e0*/  FSEL R188, R241, -INF , P0 ;  /* 0xff800000f1bc7808 */ /* 0x000fe40000000000 */
[----:B------:R-:W-:Y:S02]  /*164f0*/  FMNMX.FTZ R15, R190, R15, !PT ;  /* 0x0000000fbe0f7209 */ /* 0x000fe40007810000 */
[----:B------:R-:W-:Y:S02]  /*16500*/  FMNMX.FTZ R0, R187, R0, !PT ;  /* 0x00000000bb007209 */ /* 0x000fe40007810000 */
[----:B------:R-:W-:Y:S02]  /*16510*/  ISETP.GT.AND P0, PT, R12, 0x29, PT ;  /* 0x000000290c00780c */ /* 0x000fe40003f04270 */
[----:B------:R-:W-:Y:S02]  /*16520*/  FSEL R186, R243, -INF , P1 ;  /* 0xff800000f3ba7808 */ /* 0x000fe40000800000 */
[----:B------:R-:W-:Y:S02]  /*16530*/  FMNMX.FTZ R15, R188, R15, !PT ;  /* 0x0000000fbc0f7209 */ /* 0x000fe40007810000 */
[----:B------:R-:W-:Y:S02]  /*16540*/  FMNMX.FTZ R4, R177, R0, !PT ;  /* 0x00000000b1047209 */ /* 0x000fe40007810000 */
[----:B------:R-:W-:Y:S02]  /*16550*/  FSEL R178, R242, -INF , P0 ;  /* 0xff800000f2b27808 */ /* 0x000fe40000000000 */
[----:B------:R-:W-:Y:S02]  /*16560*/  FMNMX.FTZ R15, R186, R15, !PT ;  /* 0x0000000fba0f7209 */ /* 0x000fe40007810000 */
[----:B------:R-:W-:Y:S02]  /*16570*/  FMNMX.FTZ R0, R157, R4, !PT ;  /* 0x000000049d007209 */ /* 0x000fe40007810000 */
[----:B------:R-:W-:Y:S03]  /*16580*/  FMNMX.FTZ R12, R178, R15, !PT ;  /* 0x0000000fb20c7209 */ /* 0x000fe60007810000 */
[----:B------:R-:W1:Y:S08]  /*16590*/  SHFL.BFLY PT, R5, R0, 0x2, 0x1f ;  /* 0x0c401f0000057f89 */ /* 0x000e7000000e0000 */
[----:B------:R-:W2:Y:S01]  /*165a0*/  SHFL.BFLY PT, R15, R12, 0x2, 0x1f ;  /* 0x0c401f000c0f7f89 */ /* 0x000ea200000e0000 */
[----:B-1----:R-:W-:Y:S07]  /*165b0*/  FMNMX.FTZ R5, R0, R5, !PT ;  /* 0x0000000500057209 */ /* 0x002fee0007810000 */
[----:B------:R-:W1:Y:S01]  /*165c0*/  SHFL.BFLY PT, R156, R5, 0x1, 0x1f ;  /* 0x0c201f00059c7f89 */ /* 0x000e6200000e0000 */
[----:B--2---:R-:W-:Y:S07]  /*165d0*/  FMNMX.FTZ R4, R12, R15, !PT ;  /* 0x0000000f0c047209 */ /* 0x004fee0007810000 */
[----:B------:R-:W2:Y:S01]  /*165e0*/  SHFL.BFLY PT, R15, R4, 0x1, 0x1f ;  /* 0x0c201f00040f7f89 */ /* 0x000ea200000e0000 */
[----:B-1----:R-:W-:Y:S04]  /*165f0*/  FMNMX.FTZ R156, R5, R156, !PT ;  /* 0x0000009c059c7209 */ /* 0x002fe80007810000 */
[C---:B------:R-:W-:Y:S01]  /*16600*/  FSETP.NEU.FTZ.AND P0, PT, R156.reuse, -INF , PT ;  /* 0xff8000009c00780b */ /* 0x040fe20003f1d000 */
[----:B------:R-:W-:Y:S01]  /*16610*/  FMUL.FTZ R176, R156, c[0x0][0x2d0] ;  /* 0x0000b4009cb07a20 */ /* 0x000fe20000410000 */
[----:B--2---:R-:W-:Y:S04]  /*16620*/  FMNMX.FTZ R0, R4, R15, !PT ;  /* 0x0000000f04007209 */ /* 0x004fe80007810000 */
[----:B------:R-:W-:Y:S02]  /*16630*/  FSEL R176, R176, RZ, P0 ;  /* 0x000000ffb0b07208 */ /* 0x000fe40000000000 */
[C---:B------:R-:W-:Y:S01]  /*16640*/  FSETP.NEU.FTZ.AND P1, PT, R0.reuse, -INF , PT ;  /* 0xff8000000000780b */ /* 0x040fe20003f3d000 */
[----:B------:R-:W-:Y:S01]  /*16650*/  FMUL.FTZ R179, R0, c[0x0][0x2d0] ;  /* 0x0000b40000b37a20 */ /* 0x000fe20000410000 */
[----:B------:R-:W-:Y:S01]  /*16660*/  FSEL R5, R156, RZ, P0 ;  /* 0x000000ff9c057208 */ /* 0x000fe20000000000 */
[----:B------:R-:W-:Y:S01]  /*16670*/  FFMA.FTZ R181, R13, c[0x0][0x2d0], -R176 ;  /* 0x0000b4000db57a23 */ /* 0x000fe200000108b0 */
[----:B------:R-:W-:Y:S01]  /*16680*/  FSEL R4, R0, RZ, P1 ;  /* 0x000000ff00047208 */ /* 0x000fe20000800000 */
[----:B------:R-:W1:Y:S01]  /*16690*/  LDSM.16.MT88.4 R12, [R216+0x4080] ;  /* 0x00408000d80c783b */ /* 0x000e620000004200 */
[----:B------:R-:W-:Y:S01]  /*166a0*/  FSEL R179, R179, RZ, P1 ;  /* 0x000000ffb3b37208 */ /* 0x000fe20000800000 */
[----:B------:R-:W-:Y:S01]  /*166b0*/  FADD.FTZ R5, -R5, R2 ;  /* 0x0000000205057221 */ /* 0x000fe20000010100 */
[----:B------:R-:W-:Y:S01]  /*166c0*/  ISETP.LT.AND P0, PT, R236, UR13, PT ;  /* 0x0000000dec007c0c */ /* 0x000fe2000bf01270 */
[----:B------:R-:W-:Y:S01]  /*166d0*/  FADD.FTZ R4, -R4, R3 ;  /* 0x0000000304047221 */ /* 0x000fe20000010100 */
[----:B------:R-:W-:Y:S01]  /*166e0*/  MUFU.EX2 R181, R181 ;  /* 0x000000b500b57308 */ /* 0x000fe20000000800 */
[--C-:B------:R-:W-:Y:S01]  /*166f0*/  FFMA.FTZ R180, R11, c[0x0][0x2d0], -R176.reuse ;  /* 0x0000b4000bb47a23 */ /* 0x100fe200000108b0 */
[----:B------:R-:W-:Y:S01]  /*16700*/  UIADD3 UR13, UR13, -0x1, URZ ;  /* 0xffffffff0d0d7890 */ /* 0x000fe2000fffe03f */
[--C-:B------:R-:W-:Y:S02]  /*16710*/  FFMA.FTZ R159, R9, c[0x0][0x2d0], -R176.reuse ;  /* 0x0000b400099f7a23 */ /* 0x100fe400000108b0 */
[--C-:B------:R-:W-:Y:S02]  /*16720*/  FFMA.FTZ R158, R7, c[0x0][0x2d0], -R176.reuse ;  /* 0x0000b400079e7a23 */ /* 0x100fe400000108b0 */
[--C-:B------:R-:W-:Y:S02]  /*16730*/  FFMA.FTZ R185, R10, c[0x0][0x2d0], -R179.reuse ;  /* 0x0000b4000ab97a23 */ /* 0x100fe400000108b3 */
[--C-:B------:R-:W-:Y:S01]  /*16740*/  FFMA.FTZ R184, R8, c[0x0][0x2d0], -R179.reuse ;  /* 0x0000b40008b87a23 */ /* 0x100fe200000108b3 */
[----:B------:R-:W2:Y:S01]  /*16750*/  MUFU.EX2 R180, R180 ;  /* 0x000000b400b47308 */ /* 0x000ea20000000800 */
[--C-:B------:R-:W-:Y:S02]  /*16760*/  FFMA.FTZ R183, R6, c[0x0][0x2d0], -R179.reuse ;  /* 0x0000b40006b77a23 */ /* 0x100fe400000108b3 */
[--C-:B------:R-:W-:Y:S02]  /*16770*/  FFMA.FTZ R182, R182, c[0x0][0x2d0], -R179.reuse ;  /* 0x0000b400b6b67a23 */ /* 0x100fe400000108b3 */
[----:B------:R-:W-:Y:S02]  /*16780*/  FMUL.FTZ R3, R4, c[0x0][0x2d0] ;  /* 0x0000b40004037a20 */ /* 0x000fe40000410000 */
[----:B------:R-:W-:Y:S02]  /*16790*/  FMUL.FTZ R2, R5, c[0x0][0x2d0] ;  /* 0x0000b40005027a20 */ /* 0x000fe40000410000 */
[--C-:B------:R-:W-:Y:S01]  /*167a0*/  FFMA.FTZ R191, R170, c[0x0][0x2d0], -R179.reuse ;  /* 0x0000b400aabf7a23 */ /* 0x100fe200000108b3 */
[----:B------:R-:W-:Y:S01]  /*167b0*/  MUFU.EX2 R159, R159 ;  /* 0x0000009f009f7308 */ /* 0x000fe20000000800 */
[--C-:B------:R-:W-:Y:S02]  /*167c0*/  FFMA.FTZ R192, R168, c[0x0][0x2d0], -R179.reuse ;  /* 0x0000b400a8c07a23 */ /* 0x100fe400000108b3 */
[--C-:B------:R-:W-:Y:S02]  /*167d0*/  FFMA.FTZ R193, R171, c[0x0][0x2d0], -R176.reuse ;  /* 0x0000b400abc17a23 */ /* 0x100fe400000108b0 */
[--C-:B------:R-:W-:Y:S02]  /*167e0*/  FFMA.FTZ R194, R169, c[0x0][0x2d0], -R176.reuse ;  /* 0x0000b400a9c27a23 */ /* 0x100fe400000108b0 */
[----:B------:R-:W-:Y:S01]  /*167f0*/  LDSM.16.MT88.4 R168, [R212+0x6080] ;  /* 0x00608000d4a8783b */ /* 0x000fe20000004200 */
[--C-:B------:R-:W-:Y:S02]  /*16800*/  FFMA.FTZ R238, R166, c[0x0][0x2d0], -R179.reuse ;  /* 0x0000b400a6ee7a23 */ /* 0x100fe400000108b3 */
[----:B------:R-:W3:Y:S01]  /*16810*/  MUFU.EX2 R158, R158 ;  /* 0x0000009e009e7308 */ /* 0x000ee20000000800 */
[--C-:B------:R-:W-:Y:S02]  /*16820*/  FFMA.FTZ R195, R164, c[0x0][0x2d0], -R179.reuse ;  /* 0x0000b400a4c37a23 */ /* 0x100fe400000108b3 */
[--C-:B------:R-:W-:Y:S01]  /*16830*/  FFMA.FTZ R237, R167, c[0x0][0x2d0], -R176.reuse ;  /* 0x0000b400a7ed7a23 */ /* 0x100fe200000108b0 */
[----:B--2---:R-:W-:Y:S01]  /*16840*/  F2FP.PACK_AB R161, R180, R181 ;  /* 0x000000b5b4a1723e */ /* 0x004fe200000000ff */
[--C-:B------:R-:W-:Y:S02]  /*16850*/  FFMA.FTZ R240, R165, c[0x0][0x2d0], -R176.reuse ;  /* 0x0000b400a5f07a23 */ /* 0x100fe400000108b0 */
[----:B------:R-:W-:Y:S01]  /*16860*/  LDSM.16.MT88.4 R164, [R216+0x6080] ;  /* 0x00608000d8a4783b */ /* 0x000fe20000004200 */
[--C-:B------:R-:W-:Y:S02]  /*16870*/  FFMA.FTZ R241, R177, c[0x0][0x2d0], -R176.reuse ;  /* 0x0000b400b1f17a23 */ /* 0x100fe400000108b0 */
[----:B------:R-:W-:Y:S01]  /*16880*/  MUFU.EX2 R185, R185 ;  /* 0x000000b900b97308 */ /* 0x000fe20000000800 */
[--C-:B------:R-:W-:Y:S02]  /*16890*/  FFMA.FTZ R190, R190, c[0x0][0x2d0], -R179.reuse ;  /* 0x0000b400bebe7a23 */ /* 0x100fe400000108b3 */
[--C-:B------:R-:W-:Y:S02]  /*168a0*/  FFMA.FTZ R239, R188, c[0x0][0x2d0], -R179.reuse ;  /* 0x0000b400bcef7a23 */ /* 0x100fe400000108b3 */
[--C-:B------:R-:W-:Y:S02]  /*168b0*/  FFMA.FTZ R188, R189, c[0x0][0x2d0], -R176.reuse ;  /* 0x0000b400bdbc7a23 */ /* 0x100fe400000108b0 */
[--C-:B------:R-:W-:Y:S02]  /*168c0*/  FFMA.FTZ R187, R187, c[0x0][0x2d0], -R176.reuse ;  /* 0x0000b400bbbb7a23 */ /* 0x100fe400000108b0 */
[----:B------:R-:W-:Y:S01]  /*168d0*/  FFMA.FTZ R176, R157, c[0x0][0x2d0], -R176 ;  /* 0x0000b4009db07a23 */ /* 0x000fe200000108b0 */
[----:B------:R-:W2:Y:S01]  /*168e0*/  MUFU.EX2 R184, R184 ;  /* 0x000000b800b87308 */ /* 0x000ea20000000800 */
[--C-:B------:R-:W-:Y:S02]  /*168f0*/  FFMA.FTZ R186, R186, c[0x0][0x2d0], -R179.reuse ;  /* 0x0000b400baba7a23 */ /* 0x100fe400000108b3 */
[----:B------:R-:W-:Y:S01]  /*16900*/  FFMA.FTZ R179, R178, c[0x0][0x2d0], -R179 ;  /* 0x0000b400b2b37a23 */ /* 0x000fe200000108b3 */
[----:B---3--:R-:W-:Y:S06]  /*16910*/  F2FP.PACK_AB R163, R158, R159 ;  /* 0x0000009f9ea3723e */ /* 0x008fec00000000ff */
[----:B------:R-:W-:Y:S10]  /*16920*/  MUFU.EX2 R183, R183 ;  /* 0x000000b700b77308 */ /* 0x000ff40000000800 */
[----:B------:R-:W3:Y:S01]  /*16930*/  MUFU.EX2 R182, R182 ;  /* 0x000000b600b67308 */ /* 0x000ee20000000800 */
[----:B--2---:R-:W-:Y:S09]  /*16940*/  F2FP.PACK_AB R160, R184, R185 ;  /* 0x000000b9b8a0723e */ /* 0x004ff200000000ff */
[----:B------:R-:W2:Y:S10]  /*16950*/  MUFU.EX2 R3, R3 ;  /* 0x0000000300037308 */ /* 0x000eb40000000800 */
[----:B------:R-:W4:Y:S01]  /*16960*/  MUFU.EX2 R2, R2 ;  /* 0x0000000200027308 */ /* 0x000f220000000800 */
[----:B---3--:R-:W-:Y:S09]  /*16970*/  F2FP.PACK_AB R162, R182, R183 ;  /* 0x000000b7b6a2723e */ /* 0x008ff200000000ff */
[----:B------:R-:W-:Y:S01]  /*16980*/  MUFU.EX2 R189, R179 ;  /* 0x000000b300bd7308 */ /* 0x000fe20000000800 */
[C---:B--2---:R-:W-:Y:S02]  /*16990*/  FMUL.FTZ R4, R3.reuse, R152 ;  /* 0x0000009803047220 */ /* 0x044fe40000410000 */
[C---:B------:R-:W-:Y:S02]  /*169a0*/  FMUL.FTZ R5, R3.reuse, R153 ;  /* 0x0000009903057220 */ /* 0x040fe40000410000 */
[C---:B------:R-:W-:Y:S02]  /*169b0*/  FMUL.FTZ R8, R3.reuse, R148 ;  /* 0x0000009403087220 */ /* 0x040fe40000410000 */
[C---:B------:R-:W-:Y:S03]  /*169c0*/  FMUL.FTZ R9, R3.reuse, R149 ;  /* 0x0000009503097220 */ /* 0x040fe60000410000 */
[----:B------:R2:W-:Y:S01]  /*169d0*/  MUFU.EX2 R242, R176 ;  /* 0x000000b000f27308 */ /* 0x0005e20000000800 */
[C---:B------:R-:W-:Y:S02]  /*169e0*/  FMUL.FTZ R16, R3.reuse, R140 ;  /* 0x0000008c03107220 */ /* 0x040fe40000410000 */
[C---:B----4-:R-:W-:Y:S02]  /*169f0*/  FMUL.FTZ R6, R2.reuse, R154 ;  /* 0x0000009a02067220 */ /* 0x050fe40000410000 */
[C---:B------:R-:W-:Y:S02]  /*16a00*/  FMUL.FTZ R7, R2.reuse, R155 ;  /* 0x0000009b02077220 */ /* 0x040fe40000410000 */
[----:B------:R-:W3:Y:S01]  /*16a10*/  LDSM.16.MT88.4 R152, [R213+0x4080] ;  /* 0x00408000d598783b */ /* 0x000ee20000004200 */
[C---:B------:R-:W-:Y:S02]  /*16a20*/  FMUL.FTZ R10, R2.reuse, R150 ;  /* 0x00000096020a7220 */ /* 0x040fe40000410000 */
[C---:B------:R-:W-:Y:S01]  /*16a30*/  FMUL.FTZ R11, R2.reuse, R151 ;  /* 0x00000097020b7220 */ /* 0x040fe20000410000 */
[----:B------:R-:W-:Y:S01]  /*16a40*/  MUFU.EX2 R191, R191 ;  /* 0x000000bf00bf7308 */ /* 0x000fe20000000800 */
[C---:B-1----:R-:W-:Y:S03]  /*16a50*/  HMMA.16816.F32 R4, R160.reuse, R12, R4 ;  /* 0x0000000ca004723c */ /* 0x042fe60000001804 */
[----:B------:R-:W-:Y:S02]  /*16a60*/  LDSM.16.MT88.4 R148, [R213+0x4880] ;  /* 0x00488000d594783b */ /* 0x000fe40000004200 */
[C---:B------:R-:W-:Y:S02]  /*16a70*/  FMUL.FTZ R17, R3.reuse, R141 ;  /* 0x0000008d03117220 */ /* 0x040fe40000410000 */
[C---:B------:R-:W-:Y:S01]  /*16a80*/  FMUL.FTZ R12, R3.reuse, R144 ;  /* 0x00000090030c7220 */ /* 0x040fe20000410000 */
[C---:B------:R-:W-:Y:S01]  /*16a90*/  HMMA.16816.F32 R8, R160.reuse, R14, R8 ;  /* 0x0000000ea008723c */ /* 0x040fe20000001808 */
[----:B------:R-:W1:Y:S03]  /*16aa0*/  MUFU.EX2 R192, R192 ;  /* 0x000000c000c07308 */ /* 0x000e660000000800 */
[C---:B------:R-:W-:Y:S01]  /*16ab0*/  FMUL.FTZ R13, R3.reuse, R145 ;  /* 0x00000091030d7220 */ /* 0x040fe20000410000 */
[----:B--2---:R-:W-:Y:S01]  /*16ac0*/  LDSM.16.MT88.4 R176, [R216+0x6880] ;  /* 0x00688000d8b0783b */ /* 0x004fe20000004200 */
[C---:B------:R-:W-:Y:S02]  /*16ad0*/  FMUL.FTZ R18, R2.reuse, R142 ;  /* 0x0000008e02127220 */ /* 0x040fe40000410000 */
[C---:B------:R-:W-:Y:S03]  /*16ae0*/  FMUL.FTZ R14, R2.reuse, R146 ;  /* 0x00000092020e7220 */ /* 0x040fe60000410000 */
[----:B------:R-:W-:Y:S01]  /*16af0*/  MUFU.EX2 R193, R193 ;  /* 0x000000c100c17308 */ /* 0x000fe20000000800 */
[C---:B------:R-:W-:Y:S02]  /*16b00*/  FMUL.FTZ R15, R2.reuse, R147 ;  /* 0x00000093020f7220 */ /* 0x040fe40000410000 */
[----:B------:R-:W2:Y:S01]  /*16b10*/  LDSM.16.MT88.4 R144, [R212+0x4080] ;  /* 0x00408000d490783b */ /* 0x000ea20000004200 */
[C---:B------:R-:W-:Y:S02]  /*16b20*/  FMUL.FTZ R19, R2.reuse, R143 ;  /* 0x0000008f02137220 */ /* 0x040fe40000410000 */
[C---:B------:R-:W-:Y:S02]  /*16b30*/  FMUL.FTZ R24, R3.reuse, R132 ;  /* 0x0000008403187220 */ /* 0x040fe40000410000 */
[C---:B------:R-:W-:Y:S02]  /*16b40*/  HMMA.16816.F32 R12, R160.reuse, R20, R12 ;  /* 0x00000014a00c723c */ /* 0x040fe4000000180c */
[----:B------:R-:W4:Y:S01]  /*16b50*/  MUFU.EX2 R194, R194 ;  /* 0x000000c200c27308 */ /* 0x000f220000000800 */
[----:B------:R-:W-:Y:S01]  /*16b60*/  LDSM.16.MT88.4 R140, [R213+0x5880] ;  /* 0x00588000d58c783b */ /* 0x000fe20000004200 */
[C---:B------:R-:W-:Y:S02]  /*16b70*/  FMUL.FTZ R25, R3.reuse, R133 ;  /* 0x0000008503197220 */ /* 0x040fe40000410000 */
[C---:B------:R-:W-:Y:S02]  /*16b80*/  FMUL.FTZ R26, R2.reuse, R134 ;  /* 0x00000086021a7220 */ /* 0x040fe40000410000 */
[C---:B------:R-:W-:Y:S04]  /*16b90*/  HMMA.16816.F32 R16, R160.reuse, R22, R16 ;  /* 0x00000016a010723c */ /* 0x040fe80000001810 */
[C---:B------:R-:W-:Y:S01]  /*16ba0*/  FMUL.FTZ R20, R3.reuse, R136 ;  /* 0x0000008803147220 */ /* 0x040fe20000410000 */
[----:B------:R-:W-:Y:S01]  /*16bb0*/  MUFU.EX2 R238, R238 ;  /* 0x000000ee00ee7308 */ /* 0x000fe20000000800 */
[C---:B------:R-:W-:Y:S02]  /*16bc0*/  FMUL.FTZ R21, R3.reuse, R137 ;  /* 0x0000008903157220 */ /* 0x040fe40000410000 */
[C---:B------:R-:W-:Y:S04]  /*16bd0*/  FMUL.FTZ R22, R2.reuse, R138 ;  /* 0x0000008a02167220 */ /* 0x040fe80000410000 */
[C---:B------:R-:W-:Y:S02]  /*16be0*/  FMUL.FTZ R23, R2.reuse, R139 ;  /* 0x0000008b02177220 */ /* 0x040fe40000410000 */
[----:B------:R-:W5:Y:S01]  /*16bf0*/  LDSM.16.MT88.4 R136, [R216+0x5880] ;  /* 0x00588000d888783b */ /* 0x000f620000004200 */
[C---:B------:R-:W-:Y:S01]  /*16c00*/  FMUL.FTZ R27, R2.reuse, R135 ;  /* 0x00000087021b7220 */ /* 0x040fe20000410000 */
[----:B------:R-:W1:Y:S01]  /*16c10*/  MUFU.EX2 R195, R195 ;  /* 0x000000c300c37308 */ /* 0x000e620000000800 */
[C---:B------:R-:W-:Y:S02]  /*16c20*/  FMUL.FTZ R28, R3.reuse, R28 ;  /* 0x0000001c031c7220 */ /* 0x040fe40000410000 */
[C---:B---3--:R-:W-:Y:S03]  /*16c30*/  HMMA.16816.F32 R20, R160.reuse, R152, R20 ;  /* 0x00000098a014723c */ /* 0x048fe60000001814 */
[----:B------:R-:W3:Y:S01]  /*16c40*/  LDSM.16.MT88.4 R132, [R214+0x5880] ;  /* 0x00588000d684783b */ /* 0x000ee20000004200 */
[C---:B------:R-:W-:Y:S02]  /*16c50*/  FMUL.FTZ R29, R3.reuse, R29 ;  /* 0x0000001d031d7220 */ /* 0x040fe40000410000 */
[C---:B------:R-:W-:Y:S01]  /*16c60*/  FMUL.FTZ R30, R2.reuse, R30 ;  /* 0x0000001e021e7220 */ /* 0x040fe20000410000 */
[----:B------:R-:W-:Y:S01]  /*16c70*/  MUFU.EX2 R237, R237 ;  /* 0x000000ed00ed7308 */ /* 0x000fe20000000800 */
[C---:B------:R-:W-:Y:S03]  /*16c80*/  HMMA.16816.F32 R24, R160.reuse, R154, R24 ;  /* 0x0000009aa018723c */ /* 0x040fe60000001818 */
[----:B------:R-:W-:Y:S01]  /*16c90*/  LDSM.16.MT88.4 R152, [R212+0x4880] ;  /* 0x00488000d498783b */ /* 0x000fe20000004200 */
[C---:B------:R-:W-:Y:S02]  /*16ca0*/  FMUL.FTZ R31, R2.reuse, R31 ;  /* 0x0000001f021f7220 */ /* 0x040fe40000410000 */
[C---:B------:R-:W-:Y:S02]  /*16cb0*/  FMUL.FTZ R32, R3.reuse, R32 ;  /* 0x0000002003207220 */ /* 0x040fe40000410000 */
[C---:B------:R-:W-:Y:S01]  /*16cc0*/  FMUL.FTZ R33, R3.reuse, R33 ;  /* 0x0000002103217220 */ /* 0x040fe20000410000 */
[----:B------:R-:W1:Y:S02]  /*16cd0*/  MUFU.EX2 R240, R240 ;  /* 0x000000f000f07308 */ /* 0x000e640000000800 */
[C---:B--2---:R-:W-:Y:S03]  /*16ce0*/  HMMA.16816.F32 R28, R160.reuse, R144, R28 ;  /* 0x00000090a01c723c */ /* 0x044fe6000000181c */
[C---:B------:R-:W-:Y:S02]  /*16cf0*/  FMUL.FTZ R34, R2.reuse, R34 ;  /* 0x0000002202227220 */ /* 0x040fe40000410000 */
[C---:B------:R-:W-:Y:S02]  /*16d00*/  FMUL.FTZ R35, R2.reuse, R35 ;  /* 0x0000002302237220 */ /* 0x040fe40000410000 */
[C---:B------:R-:W-:Y:S01]  /*16d10*/  FMUL.FTZ R36, R3.reuse, R36 ;  /* 0x0000002403247220 */ /* 0x040fe20000410000 */
[----:B------:R-:W-:Y:S01]  /*16d20*/  MUFU.EX2 R190, R190 ;  /* 0x000000be00be7308 */ /* 0x000fe20000000800 */
[C---:B------:R-:W-:Y:S03]  /*16d30*/  FMUL.FTZ R37, R3.reuse, R37 ;  /* 0x0000002503257220 */ /* 0x040fe60000410000 */
[C---:B------:R-:W-:Y:S01]  /*16d40*/  HMMA.16816.F32 R32, R160.reuse, R146, R32 ;  /* 0x00000092a020723c */ /* 0x040fe20000001820 */
[----:B------:R-:W-:Y:S02]  /*16d50*/  LDSM.16.MT88.4 R144, [R214+0x4880] ;  /* 0x00488000d690783b */ /* 0x000fe40000004200 */
[C---:B------:R-:W-:Y:S02]  /*16d60*/  FMUL.FTZ R38, R2.reuse, R38 ;  /* 0x0000002602267220 */ /* 0x040fe40000410000 */
[C---:B------:R-:W-:Y:S01]  /*16d70*/  FMUL.FTZ R39, R2.reuse, R39 ;  /* 0x0000002702277220 */ /* 0x040fe20000410000 */
[----:B------:R-:W2:Y:S01]  /*16d80*/  MUFU.EX2 R239, R239 ;  /* 0x000000ef00ef7308 */ /* 0x000ea20000000800 */
[C---:B------:R-:W-:Y:S02]  /*16d90*/  FMUL.FTZ R40, R3.reuse, R40 ;  /* 0x0000002803287220 */ /* 0x040fe40000410000 */
[C---:B------:R-:W-:Y:S03]  /*16da0*/  FMUL.FTZ R41, R3.reuse, R41 ;  /* 0x0000002903297220 */ /* 0x040fe60000410000 */
[C---:B-----5:R-:W-:Y:S03]  /*16db0*/  HMMA.16816.F32 R36, R160.reuse, R136, R36 ;  /* 0x00000088a024723c */ /* 0x060fe60000001824 */
[C---:B------:R-:W-:Y:S01]  /*16dc0*/  FMUL.FTZ R42, R2.reuse, R42 ;  /* 0x0000002a022a7220 */ /* 0x040fe20000410000 */
[----:B------:R-:W-:Y:S01]  /*16dd0*/  MUFU.EX2 R188, R188 ;  /* 0x000000bc00bc7308 */ /* 0x000fe20000000800 */
[C---:B------:R-:W-:Y:S02]  /*16de0*/  FMUL.FTZ R43, R2.reuse, R43 ;  /* 0x0000002b022b7220 */ /* 0x040fe40000410000 */
[C---:B------:R-:W-:Y:S02]  /*16df0*/  FMUL.FTZ R44, R3.reuse, R44 ;  /* 0x0000002c032c7220 */ /* 0x040fe40000410000 */
[C---:B------:R-:W-:Y:S03]  /*16e00*/  FMUL.FTZ R45, R3.reuse, R45 ;  /* 0x0000002d032d7220 */ /* 0x040fe60000410000 */
[C---:B------:R-:W-:Y:S01]  /*16e10*/  HMMA.16816.F32 R40, R160.reuse, R138, R40 ;  /* 0x0000008aa028723c */ /* 0x040fe20000001828 */
[----:B------:R-:W5:Y:S01]  /*16e20*/  LDSM.16.MT88.4 R136, [R212+0x5880] ;  /* 0x00588000d488783b */ /* 0x000f620000004200 */
[----:B------:R-:W1:Y:S01]  /*16e30*/  MUFU.EX2 R187, R187 ;  /* 0x000000bb00bb7308 */ /* 0x000e620000000800 */
[C---:B------:R-:W-:Y:S02]  /*16e40*/  FMUL.FTZ R46, R2.reuse, R46 ;  /* 0x0000002e022e7220 */ /* 0x040fe40000410000 */
[C---:B------:R-:W-:Y:S02]  /*16e50*/  FMUL.FTZ R47, R2.reuse, R47 ;  /* 0x0000002f022f7220 */ /* 0x040fe40000410000 */
[C---:B------:R-:W-:Y:S02]  /*16e60*/  FMUL.FTZ R48, R3.reuse, R48 ;  /* 0x0000003003307220 */ /* 0x040fe40000410000 */
[C---:B------:R-:W-:Y:S03]  /*16e70*/  FMUL.FTZ R49, R3.reuse, R49 ;  /* 0x0000003103317220 */ /* 0x040fe60000410000 */
[C---:B---3--:R-:W-:Y:S01]  /*16e80*/  HMMA.16816.F32 R44, R160.reuse, R132, R44 ;  /* 0x00000084a02c723c */ /* 0x048fe2000000182c */
[----:B------:R-:W3:Y:S02]  /*16e90*/  MUFU.EX2 R186, R186 ;  /* 0x000000ba00ba7308 */ /* 0x000ee40000000800 */
[C---:B------:R-:W-:Y:S02]  /*16ea0*/  FMUL.FTZ R50, R2.reuse, R50 ;  /* 0x0000003202327220 */ /* 0x040fe40000410000 */
[C---:B------:R-:W-:Y:S02]  /*16eb0*/  FMUL.FTZ R51, R2.reuse, R51 ;  /* 0x0000003302337220 */ /* 0x040fe40000410000 */
[C---:B------:R-:W-:Y:S02]  /*16ec0*/  FMUL.FTZ R52, R3.reuse, R52 ;  /* 0x0000003403347220 */ /* 0x040fe40000410000 */
[C---:B------:R-:W-:Y:S02]  /*16ed0*/  FMUL.FTZ R53, R3.reuse, R53 ;  /* 0x0000003503357220 */ /* 0x040fe40000410000 */
[----:B------:R-:W1:Y:S01]  /*16ee0*/  MUFU.EX2 R241, R241 ;  /* 0x000000f100f17308 */ /* 0x000e620000000800 */
[C---:B------:R-:W-:Y:S01]  /*16ef0*/  HMMA.16816.F32 R48, R160.reuse, R134, R48 ;  /* 0x00000086a030723c */ /* 0x040fe20000001830 */
[----:B------:R-:W1:Y:S02]  /*16f00*/  LDSM.16.MT88.4 R132, [R216+0x7080] ;  /* 0x00708000d884783b */ /* 0x000e640000004200 */
        /* <DEDUP_REMOVED lines=94> */
[----:B------:R-:W-:Y:S02]  /*174f0*/  FMUL.FTZ R123, R2, R123 ;  /* 0x0000007b027b7220 */ /* 0x000fe40000410000 */
[C---:B------:R-:W-:Y:S01]  /*17500*/  FMUL.FTZ R124, R3.reuse, R124 ;  /* 0x0000007c037c7220 */ /* 0x040fe20000410000 */
[----:B------:R-:W-:Y:S01]  /*17510*/  F2FP.PACK_AB R132, R192, R191 ;  /* 0x000000bfc084723e */ /* 0x000fe200000000ff */
[C---:B------:R-:W-:Y:S03]  /*17520*/  FMUL.FTZ R125, R3.reuse, R125 ;  /* 0x0000007d037d7220 */ /* 0x040fe60000410000 */
[C---:B------:R-:W-:Y:S03]  /*17530*/  HMMA.16816.F32 R120, R160.reuse, R134, R120 ;  /* 0x00000086a078723c */ /* 0x040fe60000001878 */
[----:B------:R-:W-:Y:S01]  /*17540*/  FMUL.FTZ R126, R2, R126 ;  /* 0x0000007e027e7220 */ /* 0x000fe20000410000 */
[----:B----4-:R-:W-:Y:S01]  /*17550*/  F2FP.PACK_AB R133, R194, R193 ;  /* 0x000000c1c285723e */ /* 0x010fe200000000ff */
[C---:B------:R-:W-:Y:S02]  /*17560*/  FMUL.FTZ R127, R2.reuse, R127 ;  /* 0x0000007f027f7220 */ /* 0x040fe40000410000 */
[----:B------:R-:W-:Y:S01]  /*17570*/  FMUL.FTZ R128, R3, R128 ;  /* 0x0000008003807220 */ /* 0x000fe20000410000 */
[----:B------:R-:W-:Y:S01]  /*17580*/  F2FP.PACK_AB R134, R195, R238 ;  /* 0x000000eec386723e */ /* 0x000fe200000000ff */
[C---:B------:R-:W-:Y:S03]  /*17590*/  FMUL.FTZ R129, R3.reuse, R129 ;  /* 0x0000008103817220 */ /* 0x040fe60000410000 */
[C---:B--2---:R-:W-:Y:S03]  /*175a0*/  HMMA.16816.F32 R124, R160.reuse, R140, R124 ;  /* 0x0000008ca07c723c */ /* 0x044fe6000000187c */
        /* <DEDUP_REMOVED lines=8> */
[----:B------:R-:W-:Y:S02]  /*17630*/  FADD.FTZ R180, R180, R181 ;  /* 0x000000b5b4b47221 */ /* 0x000fe40000010000 */
[----:B------:R-:W-:Y:S02]  /*17640*/  FADD.FTZ R184, R184, R185 ;  /* 0x000000b9b8b87221 */ /* 0x000fe40000010000 */
[----:B------:R-:W-:Y:S01]  /*17650*/  FADD.FTZ R159, R159, R180 ;  /* 0x000000b49f9f7221 */ /* 0x000fe20000010000 */
[C---:B-----5:R-:W-:Y:S01]  /*17660*/  HMMA.16816.F32 R4, R132.reuse, R136, R4 ;  /* 0x000000888404723c */ /* 0x060fe20000001804 */
[----:B------:R-:W2:Y:S04]  /*17670*/  LDSM.16.MT88.4 R160, [R213+0x6080] ;  /* 0x00608000d5a0783b */ /* 0x000ea80000004200 */
[----:B------:R-:W-:Y:S02]  /*17680*/  FADD.FTZ R183, R183, R184 ;  /* 0x000000b8b7b77221 */ /* 0x000fe40000010000 */
[----:B------:R-:W-:Y:S01]  /*17690*/  FADD.FTZ R158, R158, R159 ;  /* 0x0000009f9e9e7221 */ /* 0x000fe20000010000 */
[C---:B------:R-:W-:Y:S01]  /*176a0*/  HMMA.16816.F32 R8, R132.reuse, R138, R8 ;  /* 0x0000008a8408723c */ /* 0x040fe20000001808 */
[----:B------:R-:W4:Y:S03]  /*176b0*/  LDSM.16.MT88.4 R136, [R214+0x7880] ;  /* 0x00788000d688783b */ /* 0x000f260000004200 */
[----:B------:R-:W-:Y:S01]  /*176c0*/  FADD.FTZ R182, R182, R183 ;  /* 0x000000b7b6b67221 */ /* 0x000fe20000010000 */
[----:B------:R-:W-:Y:S01]  /*176d0*/  MOV R159, R156 ;  /* 0x0000009c009f7202 */ /* 0x000fe20000000f00 */
[----:B------:R-:W-:Y:S02]  /*176e0*/  FADD.FTZ R193, R193, R158 ;  /* 0x0000009ec1c17221 */ /* 0x000fe40000010000 */
[C---:B------:R-:W-:Y:S04]  /*176f0*/  HMMA.16816.F32 R12, R132.reuse, R144, R12 ;  /* 0x00000090840c723c */ /* 0x040fe8000000180c */
[----:B------:R-:W-:Y:S02]  /*17700*/  FADD.FTZ R3, R191, R182 ;  /* 0x000000b6bf037221 */ /* 0x000fe40000010000 */
[----:B------:R-:W-:Y:S02]  /*17710*/  FADD.FTZ R194, R194, R193 ;  /* 0x000000c1c2c27221 */ /* 0x000fe40000010000 */
[C---:B------:R-:W-:Y:S01]  /*17720*/  HMMA.16816.F32 R16, R132.reuse, R146, R16 ;  /* 0x000000928410723c */ /* 0x040fe20000001810 */
[----:B------:R-:W5:Y:S03]  /*17730*/  LDSM.16.MT88.4 R144, [R213+0x7880] ;  /* 0x00788000d590783b */ /* 0x000f660000004200 */
[----:B------:R-:W-:Y:S02]  /*17740*/  FADD.FTZ R3, R192, R3 ;  /* 0x00000003c0037221 */ /* 0x000fe40000010000 */
[----:B------:R-:W-:Y:S02]  /*17750*/  FADD.FTZ R237, R237, R194 ;  /* 0x000000c2eded7221 */ /* 0x000fe40000010000 */
[C---:B------:R-:W-:Y:S04]  /*17760*/  HMMA.16816.F32 R20, R132.reuse, R148, R20 ;  /* 0x000000948414723c */ /* 0x040fe80000001814 */
[----:B------:R-:W-:Y:S02]  /*17770*/  FADD.FTZ R238, R238, R3 ;  /* 0x00000003eeee7221 */ /* 0x000fe40000010000 */
[----:B------:R-:W-:Y:S02]  /*17780*/  FADD.FTZ R3, R240, R237 ;  /* 0x000000edf0037221 */ /* 0x000fe40000010000 */
[C---:B------:R-:W-:Y:S01]  /*17790*/  HMMA.16816.F32 R24, R132.reuse, R150, R24 ;  /* 0x000000968418723c */ /* 0x040fe20000001818 */
[----:B------:R-:W-:Y:S03]  /*177a0*/  LDSM.16.MT88.4 R148, [R216+0x9080] ;  /* 0x00908000d894783b */ /* 0x000fe60000004200 */
        /* <DEDUP_REMOVED lines=13> */
[----:B------:R-:W-:Y:S01]  /*17880*/  FADD.FTZ R188, R188, R3 ;  /* 0x00000003bcbc7221 */ /* 0x000fe20000010000 */
[----:B------:R-:W-:Y:S01]  /*17890*/  MOV R3, R0 ;  /* 0x0000000000037202 */ /* 0x000fe20000000f00 */
[----:B------:R-:W-:Y:S01]  /*178a0*/  FADD.FTZ R190, R190, R195 ;  /* 0x000000c3bebe7221 */ /* 0x000fe20000010000 */
[C---:B------:R-:W-:Y:S04]  /*178b0*/  HMMA.16816.F32 R60, R132.reuse, R168, R60 ;  /* 0x000000a8843c723c */ /* 0x040fe8000000183c */
[----:B---3--:R-:W-:Y:S01]  /*178c0*/  F2FP.PACK_AB R162, R189, R186 ;  /* 0x000000babda2723e */ /* 0x008fe200000000ff */
[----:B------:R-:W-:Y:S01]  /*178d0*/  FADD.FTZ R188, R187, R188 ;  /* 0x000000bcbbbc7221 */ /* 0x000fe20000010000 */
[----:B------:R-:W-:Y:S01]  /*178e0*/  F2FP.PACK_AB R163, R242, R241 ;  /* 0x000000f1f2a3723e */ /* 0x000fe200000000ff */
[----:B------:R-:W-:Y:S01]  /*178f0*/  FADD.FTZ R239, R239, R190 ;  /* 0x000000beefef7221 */ /* 0x000fe20000010000 */
[C---:B------:R-:W-:Y:S01]  /*17900*/  HMMA.16816.F32 R64, R132.reuse, R170, R64 ;  /* 0x000000aa8440723c */ /* 0x040fe20000001840 */
[----:B------:R-:W-:Y:S03]  /*17910*/  LDSM.16.MT88.4 R168, [R213+0x5080] ;  /* 0x00508000d5a8783b */ /* 0x000fe60000004200 */
[----:B------:R-:W-:Y:S02]  /*17920*/  FADD.FTZ R227, R241, R188 ;  /* 0x000000bcf1e37221 */ /* 0x000fe40000010000 */
[----:B------:R-:W-:Y:S02]  /*17930*/  FADD.FTZ R186, R186, R239 ;  /* 0x000000efbaba7221 */ /* 0x000fe40000010000 */
[C---:B------:R-:W-:Y:S04]  /*17940*/  HMMA.16816.F32 R68, R132.reuse, R172, R68 ;  /* 0x000000ac8444723c */ /* 0x040fe80000001844 */
[----:B------:R-:W-:Y:S02]  /*17950*/  FADD.FTZ R227, R242, R227 ;  /* 0x000000e3f2e37221 */ /* 0x000fe40000010000 */
[----:B------:R-:W-:Y:S02]  /*17960*/  FADD.FTZ R234, R189, R186 ;  /* 0x000000babdea7221 */ /* 0x000fe40000010000 */
        /* <DEDUP_REMOVED lines=43> */
[C---:B--2---:R-:W-:Y:S08]  /*17c20*/  HMMA.16816.F32 R52, R160.reuse, R8, R52 ;  /* 0x00000008a034723c */ /* 0x044ff00000001834 */
[C---:B------:R-:W-:Y:S08]  /*17c30*/  HMMA.16816.F32 R56, R160.reuse, R10, R56 ;  /* 0x0000000aa038723c */ /* 0x040ff00000001838 */
        /* <DEDUP_REMOVED lines=19> */
.L_x_1502:
[----:B------:R-:W-:-:S13]  /*17d70*/  ISETP.LE.AND P0, PT, RZ, UR13, PT ;  /* 0x0000000dff007c0c */ /* 0x000fda000bf03270 */
[----:B------:R-:W-:Y:S05]  /*17d80*/  @!P0 BRA `(.L_x_1506) ;  /* 0x00002f5000008947 */ /* 0x000fea0003800000 */
[C---:B------:R-:W-:Y:S01]  /*17d90*/  IADD3 RZ, P0, R224.reuse, 0x40, RZ ;  /* 0x00000040e0ff7810 */ /* 0x040fe20007f1e0ff */
[----:B------:R-:W-:Y:S01]  /*17da0*/  ULDC.64 UR4, c[0x0][0x208] ;  /* 0x0000820000047ab9 */ /* 0x000fe20000000a00 */
[----:B------:R-:W-:Y:S01]  /*17db0*/  IADD3 RZ, P1, R224, 0x80, RZ ;  /* 0x00000080e0ff7810 */ /* 0x000fe20007f3e0ff */
[----:B------:R-:W-:Y:S01]  /*17dc0*/  UIMAD.WIDE.U32 UR14, UR4, 0x30, URZ ;  /* 0x00000030040e78a5 */ /* 0x000fe2000f8e003f */
[----:B------:R-:W-:Y:S01]  /*17dd0*/  IADD3 RZ, P2, R228, 0x40, RZ ;  /* 0x00000040e4ff7810 */ /* 0x000fe20007f5e0ff */
[--C-:B------:R-:W-:Y:S01]  /*17de0*/  IMAD.X R246, RZ, RZ, R231.reuse, P0 ;  /* 0x000000fffff67224 */ /* 0x100fe200000e06e7 */
[----:B------:R-:W-:Y:S01]  /*17df0*/  IADD3 RZ, P0, R224, 0xc0, RZ ;  /* 0x000000c0e0ff7810 */ /* 0x000fe20007f1e0ff */
[----:B------:R-:W-:Y:S01]  /*17e00*/  IMAD.X R245, RZ, RZ, R231, P1 ;  /* 0x000000fffff57224 */ /* 0x000fe200008e06e7 */
[----:B------:R-:W-:Y:S01]  /*17e10*/  IADD3 RZ, P1, R228, 0x80, RZ ;  /* 0x00000080e4ff7810 */ /* 0x000fe20007f3e0ff */
[----:B------:R-:W-:Y:S01]  /*17e20*/  UIMAD UR5, UR5, 0x30, URZ ;  /* 0x00000030050578a4 */ /* 0x000fe2000f8e023f */
[----:B------:R-:W-:Y:S01]  /*17e30*/  IMAD.X R242, RZ, RZ, R233, P2 ;  /* 0x000000fffff27224 */ /* 0x000fe200010e06e9 */
[----:B------:R-:W-:Y:S01]  /*17e40*/  IADD3 R243, -R196, 0x30, RZ ;  /* 0x00000030c4f37810 */ /* 0x000fe20007ffe1ff */
[----:B------:R-:W-:Y:S01]  /*17e50*/  IMAD.X R244, RZ, RZ, R231, P0 ;  /* 0x000000fffff47224 */ /* 0x000fe200000e06e7 */
[----:B------:R-:W-:Y:S01]  /*17e60*/  IADD3 RZ, P0, R228, 0xc0, RZ ;  /* 0x000000c0e4ff7810 */ /* 0x000fe20007f1e0ff */
[--C-:B------:R-:W-:Y:S01]  /*17e70*/  IMAD.X R241, RZ, RZ, R233.reuse, P1 ;  /* 0x000000fffff17224 */ /* 0x100fe200008e06e9 */
[C---:B------:R-:W-:Y:S01]  /*17e80*/  IADD3 R237, R224.reuse, 0x40, RZ ;  /* 0x00000040e0ed7810 */ /* 0x040fe20007ffe0ff */
[----:B------:R-:W-:Y:S01]  /*17e90*/  IMAD.MOV.U32 R239, RZ, RZ, c[0x0][0x208] ;  /* 0x00008200ffef7624 */ /* 0x000fe200078e00ff */
[C---:B------:R-:W-:Y:S01]  /*17ea0*/  IADD3 R236, R224.reuse, 0x80, RZ ;  /* 0x00000080e0ec7810 */ /* 0x040fe20007ffe0ff */
[----:B------:R-:W-:Y:S01]  /*17eb0*/  IMAD.X R240, RZ, RZ, R233, P0 ;  /* 0x000000fffff07224 */ /* 0x000fe200000e06e9 */
[----:B------:R-:W-:Y:S01]  /*17ec0*/  IADD3 R235, R224, 0xc0, RZ ;  /* 0x000000c0e0eb7810 */ /* 0x000fe20007ffe0ff */
[----:B------:R-:W-:Y:S01]  /*17ed0*/  IMAD.MOV.U32 R238, RZ, RZ, c[0x0][0x20c] ;  /* 0x00008300ffee7624 */ /* 0x000fe200078e00ff */
[----:B------:R-:W-:Y:S01]  /*17ee0*/  UIADD3 UR9, UR15, UR5, URZ ;  /* 0x000000050f097290 */ /* 0x000fe2000fffe03f */
[----:B------:R-:W-:Y:S05]  /*17ef0*/  BRA `(.L_x_1507) ;  /* 0x0000041000007947 */ /* 0x000fea0003800000 */
.L_x_1509:
[----:B------:R-:W-:Y:S01]  /*17f00*/  ISETP.GE.AND P1, PT, R243, 0x1, PT ;  /* 0x00000001f300780c */ /* 0x000fe20003f26270 */
[----:B------:R-:W-:Y:S01]  /*17f10*/  UIADD3 UR10, UR13, -0x1, URZ ;  /* 0xffffffff0d0a7890 */ /* 0x000fe2000fffe03f */
[C---:B------:R-:W-:Y:S01]  /*17f20*/  IADD3 R5, R228.reuse, 0x40, RZ ;  /* 0x00000040e4057810 */ /* 0x040fe20007ffe0ff */
[----:B------:R-:W-:Y:S01]  /*17f30*/  ULDC.64 UR4, c[0x0][0x1e0] ;  /* 0x0000780000047ab9 */ /* 0x000fe20000000a00 */
[C---:B------:R-:W-:Y:S01]  /*17f40*/  IADD3 R4, R228.reuse, 0x80, RZ ;  /* 0x00000080e4047810 */ /* 0x040fe20007ffe0ff */
[----:B------:R-:W-:Y:S02]  /*17f50*/  USHF.R.S32.HI UR6, URZ, 0x1f, UR10 ;  /* 0x0000001f3f067899 */ /* 0x000fe4000801140a */
[----:B------:R-:W-:Y:S02]  /*17f60*/  UIMAD.WIDE.U32 UR18, UR10, UR4, URZ ;  /* 0x000000040a1272a5 */ /* 0x000fe4000f8e003f */
[----:B------:R-:W-:Y:S04]  /*17f70*/  UIMAD UR6, UR6, UR4, URZ ;  /* 0x00000004060672a4 */ /* 0x000fe8000f8e023f */
[----:B------:R-:W-:Y:S04]  /*17f80*/  UIMAD UR6, UR10, UR5, UR6 ;  /* 0x000000050a0672a4 */ /* 0x000fe8000f8e0206 */
        /* <DEDUP_REMOVED lines=12> */
[C---:B------:R-:W-:Y:S04]  /*18050*/  @P1 LEA R16, P0, R9.reuse, c[0x0][0x1c8], 0x1 ;  /* 0x0000720009101a11 */ /* 0x040fe800078008ff */
[----:B------:R-:W-:Y:S02]  /*18060*/  @P1 LEA.HI.X R17, R9, c[0x0][0x1cc], R2, 0x1, P0 ;  /* 0x0000730009111a11 */ /* 0x000fe400000f0c02 */
[C---:B------:R-:W-:Y:S02]  /*18070*/  @P1 LEA R14, P0, R7.reuse, c[0x0][0x1c8], 0x1 ;  /* 0x00007200070e1a11 */ /* 0x040fe400078008ff */
[----:B------:R-:W-:Y:S02]  /*18080*/  IADD3 R2, R228, 0xc0, RZ ;  /* 0x000000c0e4027810 */ /* 0x000fe40007ffe0ff */
        /* <DEDUP_REMOVED lines=38> */
[----:B------:R1:W-:Y:S01]  /*182f0*/  @P0 LDGSTS.E.BYPASS.LTC128B.128 [R226+0xf880], [R4.64], !P4 ;  /* 0x0f88000004e20fae */ /* 0x0003e2000e101d5a */
[----:B------:R-:W-:-:S05]  /*18300*/  BRA `(.L_x_1508) ;  /* 0x000010c000007947 */ /* 0x000fca0003800000 */
.L_x_1507:
[----:B------:R-:W-:Y:S04]  /*18310*/  DEPBAR.LE SB0, 0x0 ;  /* 0x000080000000791a */ /* 0x000fe80000000000 */
[----:B------:R-:W-:Y:S01]  /*18320*/  BAR.SYNC.DEFER_BLOCKING 0x0 ;  /* 0x0000000000007b1d */ /* 0x000fe20000010000 */
[----:B------:R-:W-:Y:S02]  /*18330*/  USHF.R.S32.HI UR5, URZ, 0x1f, UR13 ;  /* 0x0000001f3f057899 */ /* 0x000fe4000801140d */
[----:B------:R-:W-:Y:S02]  /*18340*/  UIMAD UR4, UR9, UR13, URZ ;  /* 0x0000000d090472a4 */ /* 0x000fe4000f8e023f */
[----:B------:R-:W-:Y:S02]  /*18350*/  UIMAD.WIDE.U32 UR10, UR14, UR13, URZ ;  /* 0x0000000d0e0a72a5 */ /* 0x000fe4000f8e003f */
[----:B------:R-:W-:Y:S02]  /*18360*/  UIMAD UR4, UR5, UR14, UR4 ;  /* 0x0000000e050472a4 */ /* 0x000fe4000f8e0204 */
[----:B------:R-:W-:Y:S02]  /*18370*/  UISETP.GT.AND UP1, UPT, UR13, URZ, UPT ;  /* 0x0000003f0d00728c */ /* 0x000fe4000bf24270 */
[----:B------:R-:W-:Y:S01]  /*18380*/  UIADD3 UR4, UR11, UR4, URZ ;  /* 0x000000040b047290 */ /* 0x000fe2000fffe03f */
[----:B------:R-:W-:Y:S02]  /*18390*/  IADD3 R7, P1, R224, UR10, RZ ;  /* 0x0000000ae0077c10 */ /* 0x000fe4000ff3e0ff */
[----:B------:R-:W-:Y:S03]  /*183a0*/  IADD3 R3, P0, R237, UR10, RZ ;  /* 0x0000000aed037c10 */ /* 0x000fe6000ff1e0ff */
[----:B------:R-:W-:Y:S02]  /*183b0*/  IADD3.X R4, R231, UR4, RZ, P1, !PT ;  /* 0x00000004e7047c10 */ /* 0x000fe40008ffe4ff */
[C---:B------:R-:W-:Y:S02]  /*183c0*/  LEA R14, P1, R7.reuse, c[0x0][0x1f8], 0x1 ;  /* 0x00007e00070e7a11 */ /* 0x040fe400078208ff */
[----:B------:R-:W-:Y:S02]  /*183d0*/  IADD3.X R2, R246, UR4, RZ, P0, !PT ;  /* 0x00000004f6027c10 */ /* 0x000fe400087fe4ff */
[----:B------:R-:W-:Y:S01]  /*183e0*/  LEA.HI.X R15, R7, c[0x0][0x1fc], R4, 0x1, P1 ;  /* 0x00007f00070f7a11 */ /* 0x000fe200008f0c04 */
[----:B------:R-:W-:Y:S01]  /*183f0*/  LDSM.16.M88.4 R24, [R222] ;  /* 0x00000000de18783b */ /* 0x000fe20000000200 */
[C---:B------:R-:W-:Y:S02]  /*18400*/  LEA R12, P1, R3.reuse, c[0x0][0x1f8], 0x1 ;  /* 0x00007e00030c7a11 */ /* 0x040fe400078208ff */
[----:B------:R-:W-:Y:S02]  /*18410*/  IADD3 R5, P0, R236, UR10, RZ ;  /* 0x0000000aec057c10 */ /* 0x000fe4000ff1e0ff */
[----:B------:R-:W-:Y:S01]  /*18420*/  LEA.HI.X R13, R3, c[0x0][0x1fc], R2, 0x1, P1 ;  /* 0x00007f00030d7a11 */ /* 0x000fe200008f0c02 */
[----:B------:R-:W1:Y:S01]  /*18430*/  LDSM.16.M88.4 R8, [R221+0xa080] ;  /* 0x00a08000dd08783b */ /* 0x000e620000000200 */
[----:B------:R-:W-:Y:S02]  /*18440*/  IADD3 R7, P1, R235, UR10, RZ ;  /* 0x0000000aeb077c10 */ /* 0x000fe4000ff3e0ff */
[----:B------:R-:W-:Y:S02]  /*18450*/  IADD3.X R4, R245, UR4, RZ, P0, !PT ;  /* 0x00000004f5047c10 */ /* 0x000fe400087fe4ff */
[----:B------:R-:W-:Y:S01]  /*18460*/  LEA R20, P2, R7, c[0x0][0x1f8], 0x1 ;  /* 0x00007e0007147a11 */ /* 0x000fe200078408ff */
[----:B------:R-:W2:Y:S01]  /*18470*/  LDSM.16.M88.4 R16, [R221+0xa880] ;  /* 0x00a88000dd10783b */ /* 0x000ea20000000200 */
[----:B------:R-:W-:Y:S02]  /*18480*/  IADD3.X R2, R244, UR4, RZ, P1, !PT ;  /* 0x00000004f4027c10 */ /* 0x000fe40008ffe4ff */
[----:B------:R-:W-:Y:S02]  /*18490*/  LEA R22, P0, R5, c[0x0][0x1f8], 0x1 ;  /* 0x00007e0005167a11 */ /* 0x000fe400078008ff */
[----:B------:R-:W-:Y:S01]  /*184a0*/  LEA.HI.X R21, R7, c[0x0][0x1fc], R2, 0x1, P2 ;  /* 0x00007f0007157a11 */ /* 0x000fe200010f0c02 */
[----:B------:R-:W3:Y:S01]  /*184b0*/  LDSM.16.M88.4 R160, [R221+0xb080] ;  /* 0x00b08000dda0783b */ /* 0x000ee20000000200 */
[----:B------:R-:W-:Y:S02]  /*184c0*/  LOP3.LUT P2, RZ, R223, 0x1, RZ, 0xc0, !PT ;  /* 0x00000001dfff7812 */ /* 0x000fe4000784c0ff */
[----:B------:R-:W-:Y:S02]  /*184d0*/  LEA.HI.X R23, R5, c[0x0][0x1fc], R4, 0x1, P0 ;  /* 0x00007f0005177a11 */ /* 0x000fe400000f0c04 */
[C---:B------:R-:W-:Y:S01]  /*184e0*/  @!P3 LEA R6, P0, R239.reuse, UR10, 0x5 ;  /* 0x0000000aef06bc11 */ /* 0x040fe2000f8028ff */
[----:B------:R-:W-:Y:S03]  /*184f0*/  LDSM.16.M88.4 R164, [R220] ;  /* 0x00000000dca4783b */ /* 0x000fe60000000200 */
[C---:B------:R-:W-:Y:S02]  /*18500*/  @!P3 IADD3 R3, P1, R6.reuse, R224, RZ ;  /* 0x000000e00603b210 */ /* 0x040fe40007f3e0ff */
[----:B------:R-:W-:Y:S01]  /*18510*/  @!P3 LEA.HI.X R5, R239, UR4, R238, 0x5, P0 ;  /* 0x00000004ef05bc11 */ /* 0x000fe200080f2cee */
[----:B------:R-:W4:Y:S01]  /*18520*/  LDSM.16.M88.4 R168, [R219] ;  /* 0x00000000dba8783b */ /* 0x000f220000000200 */
[C---:B------:R-:W-:Y:S03]  /*18530*/  @!P3 IADD3 R7, P0, R6.reuse, R237, RZ ;  /* 0x000000ed0607b210 */ /* 0x040fe60007f1e0ff */
[----:B------:R-:W-:Y:S01]  /*18540*/  @!P3 IMAD.X R2, R5, 0x1, R231, P1 ;  /* 0x000000010502b824 */ /* 0x000fe200008e06e7 */
[----:B------:R-:W-:Y:S01]  /*18550*/  @!P3 LEA R190, P1, R3, c[0x0][0x1f8], 0x1 ;  /* 0x00007e0003beba11 */ /* 0x000fe200078208ff */
[----:B------:R-:W5:Y:S01]  /*18560*/  LDSM.16.M88.4 R172, [R211] ;  /* 0x00000000d3ac783b */ /* 0x000f620000000200 */
[----:B------:R-:W-:Y:S01]  /*18570*/  @!P3 IMAD.X R4, R5, 0x1, R246, P0 ;  /* 0x000000010504b824 */ /* 0x000fe200000e06f6 */
[----:B------:R-:W-:Y:S02]  /*18580*/  @!P3 LEA R188, P0, R7, c[0x0][0x1f8], 0x1 ;  /* 0x00007e0007bcba11 */ /* 0x000fe400078008ff */
[----:B------:R-:W-:Y:S02]  /*18590*/  @!P3 LEA.HI.X R191, R3, c[0x0][0x1fc], R2, 0x1, P1 ;  /* 0x00007f0003bfba11 */ /* 0x000fe400008f0c02 */
[----:B------:R-:W3:Y:S01]  /*185a0*/  LDSM.16.M88.4 R176, [R210] ;  /* 0x00000000d2b0783b */ /* 0x000ee20000000200 */
[----:B------:R-:W-:Y:S02]  /*185b0*/  @!P3 LEA.HI.X R189, R7, c[0x0][0x1fc], R4, 0x1, P0 ;  /* 0x00007f0007bdba11 */ /* 0x000fe400000f0c04 */
[C---:B------:R-:W-:Y:S02]  /*185c0*/  @!P3 IADD3 R4, P1, R6.reuse, R236, RZ ;  /* 0x000000ec0604b210 */ /* 0x040fe40007f3e0ff */
[----:B------:R-:W-:Y:S01]  /*185d0*/  @!P3 IADD3 R6, P0, R6, R235, RZ ;  /* 0x000000eb0606b210 */ /* 0x000fe20007f1e0ff */
[----:B------:R-:W-:Y:S01]  /*185e0*/  @!PT LDS RZ, [RZ] ;  /* 0x00000000fffff984 */ /* 0x000fe20000000800 */
[----:B------:R-:W-:Y:S01]  /*185f0*/  @!PT LDS RZ, [RZ] ;  /* 0x00000000fffff984 */ /* 0x000fe20000000800 */
[----:B------:R-:W-:Y:S01]  /*18600*/  @!PT LDS RZ, [RZ] ;  /* 0x00000000fffff984 */ /* 0x000fe20000000800 */
[----:B------:R2:W-:Y:S02]  /*18610*/  LDGSTS.E.BYPASS.LTC128B.128 [R226+0x4080], [R14.64], !P2 ;  /* 0x040800000ee27fae */ /* 0x0005e4000d101d5a */
[C---:B------:R-:W-:Y:S01]  /*18620*/  @!P3 IMAD.X R3, R5.reuse, 0x1, R245, P1 ;  /* 0x000000010503b824 */ /* 0x040fe200008e06f5 */
[----:B------:R-:W-:Y:S01]  /*18630*/  @!P3 LEA R156, P1, R4, c[0x0][0x1f8], 0x1 ;  /* 0x00007e00049cba11 */ /* 0x000fe200078208ff */
[----:B------:R-:W-:Y:S01]  /*18640*/  @!P3 IMAD.X R5, R5, 0x1, R244, P0 ;  /* 0x000000010505b824 */ /* 0x000fe200000e06f4 */
[----:B------:R-:W-:Y:S01]  /*18650*/  @!P3 LEA R2, P0, R6, c[0x0][0x1f8], 0x1 ;  /* 0x00007e000602ba11 */ /* 0x000fe200078008ff */
[----:B------:R2:W-:Y:S01]  /*18660*/  LDGSTS.E.BYPASS.LTC128B.128 [R226+0x5880], [R12.64], !P6 ;  /* 0x058800000ce27fae */ /* 0x0005e2000f101d5a */
[----:B------:R-:W-:Y:S02]  /*18670*/  @!P3 LEA.HI.X R157, R4, c[0x0][0x1fc], R3, 0x1, P1 ;  /* 0x00007f00049dba11 */ /* 0x000fe400008f0c03 */
[----:B------:R-:W-:Y:S02]  /*18680*/  @!P3 LEA.HI.X R3, R6, c[0x0][0x1fc], R5, 0x1, P0 ;  /* 0x00007f000603ba11 */ /* 0x000fe400000f0c05 */
[C---:B-1----:R-:W-:Y:S01]  /*18690*/  HMMA.16816.F32 R4, R24.reuse, R8, RZ ;  /* 0x000000081804723c */ /* 0x042fe200000018ff */
[----:B------:R3:W-:Y:S01]  /*186a0*/  LDGSTS.E.BYPASS.LTC128B.128 [R226+0x7080], [R22.64], !P5 ;  /* 0x0708000016e27fae */ /* 0x0007e2000e901d5a */
[----:B------:R-:W-:Y:S05]  /*186b0*/  PLOP3.LUT P0, PT, PT, PT, UP1, 0x80, 0x0 ;  /* 0x000000000000781c */ /* 0x000fea0003f0f018 */
[----:B------:R3:W-:Y:S01]  /*186c0*/  LDGSTS.E.BYPASS.LTC128B.128 [R226+0x8880], [R20.64], !P4 ;  /* 0x0888000014e27fae */ /* 0x0007e2000e101d5a */
[C---:B------:R-:W-:Y:S05]  /*186d0*/  HMMA.16816.F32 R8, R24.reuse, R10, RZ ;  /* 0x0000000a1808723c */ /* 0x040fea00000018ff */
[----:B------:R1:W-:Y:S06]  /*186e0*/  @!P3 LDGSTS.E.BYPASS.LTC128B.128 [R226+0x5080], [R190.64], !P2 ;  /* 0x05080000bee2bfae */ /* 0x0003ec000d101d5a */
[----:B------:R1:W-:Y:S01]  /*186f0*/  @!P3 LDGSTS.E.BYPASS.LTC128B.128 [R226+0x6880], [R188.64], !P6 ;  /* 0x06880000bce2bfae */ /* 0x0003e2000f101d5a */
[C---:B--2---:R-:W-:Y:S05]  /*18700*/  HMMA.16816.F32 R12, R24.reuse, R16, RZ ;  /* 0x00000010180c723c */ /* 0x044fea00000018ff */
[----:B------:R2:W-:Y:S03]  /*18710*/  @!P3 LDGSTS.E.BYPASS.LTC128B.128 [R226+0x8080], [R156.64], !P5 ;  /* 0x080800009ce2bfae */ /* 0x0005e6000e901d5a */
[C---:B------:R-:W-:Y:S03]  /*18720*/  HMMA.16816.F32 R16, R24.reuse, R18, RZ ;  /* 0x000000121810723c */ /* 0x040fe600000018ff */
[----:B------:R1:W-:Y:S06]  /*18730*/  @!P3 LDGSTS.E.BYPASS.LTC128B.128 [R226+0x9880], [R2.64], !P4 ;  /* 0x0988000002e2bfae */ /* 0x0003ec000e101d5a */
[----:B------:R-:W-:Y:S01]  /*18740*/  LDSM.16.M88.4 R180, [R218] ;  /* 0x00000000dab4783b */ /* 0x000fe20000000200 */
[C---:B---3--:R-:W-:Y:S05]  /*18750*/  HMMA.16816.F32 R20, R24.reuse, R160, RZ ;  /* 0x000000a01814723c */ /* 0x048fea00000018ff */
[----:B------:R-:W0:Y:S03]  /*18760*/  LDGDEPBAR ;  /* 0x00000000000079af */ /* 0x000e260000000000 */
[----:B------:R-:W-:Y:S03]  /*18770*/  HMMA.16816.F32 R24, R24, R162, RZ ;  /* 0x000000a21818723c */ /* 0x000fe600000018ff */
[----:B------:R-:W3:Y:S05]  /*18780*/  LDSM.16.M88.4 R184, [R215+0xa080] ;  /* 0x00a08000d7b8783b */ /* 0x000eea0000000200 */
[C---:B----4-:R-:W-:Y:S01]  /*18790*/  HMMA.16816.F32 R4, R164.reuse, R168, R4 ;  /* 0x000000a8a404723c */ /* 0x050fe20000001804 */
[----:B------:R-:W4:Y:S04]  /*187a0*/  LDSM.16.M88.4 R160, [R215+0xa880] ;  /* 0x00a88000d7a0783b */ /* 0x000f280000000200 */
[----:B-1----:R-:W-:Y:S02]  /*187b0*/  IMAD.MOV.U32 R3, RZ, RZ, R0 ;  /* 0x000000ffff037224 */ /* 0x002fe400078e0000 */
        /* <DEDUP_REMOVED lines=14> */
[----:B------:R-:W-:Y:S07]  /*188a0*/  LDSM.16.M88.4 R184, [R220+0x4000] ;  /* 0x00400000dcb8783b */ /* 0x000fee0000000200 */
[C---:B----4-:R-:W-:Y:S08]  /*188b0*/  HMMA.16816.F32 R12, R180.reuse, R160, R12 ;  /* 0x000000a0b40c723c */ /* 0x050ff0000000180c */
[C---:B------:R-:W-:Y:S01]  /*188c0*/  HMMA.16816.F32 R16, R180.reuse, R162, R16 ;  /* 0x000000a2b410723c */ /* 0x040fe20000001810 */
[----:B------:R-:W3:Y:S07]  /*188d0*/  LDSM.16.M88.4 R160, [R221+0xc080] ;  /* 0x00c08000dda0783b */ /* 0x000eee0000000200 */
[C---:B-1----:R-:W-:Y:S08]  /*188e0*/  HMMA.16816.F32 R20, R180.reuse, R188, R20 ;  /* 0x000000bcb414723c */ /* 0x042ff00000001814 */
[----:B------:R-:W-:Y:S01]  /*188f0*/  HMMA.16816.F32 R24, R180, R190, R24 ;  /* 0x000000beb418723c */ /* 0x000fe20000001818 */
[----:B------:R-:W1:Y:S06]  /*18900*/  LDSM.16.M88.4 R180, [R221+0xc880] ;  /* 0x00c88000ddb4783b */ /* 0x000e6c0000000200 */
[----:B------:R-:W4:Y:S01]  /*18910*/  LDSM.16.M88.4 R188, [R208] ;  /* 0x00000000d0bc783b */ /* 0x000f220000000200 */
[C---:B-----5:R-:W-:Y:S08]  /*18920*/  HMMA.16816.F32 R4, R192.reuse, R196, R4 ;  /* 0x000000c4c004723c */ /* 0x060ff00000001804 */
[C---:B------:R-:W-:Y:S01]  /*18930*/  HMMA.16816.F32 R8, R192.reuse, R198, R8 ;  /* 0x000000c6c008723c */ /* 0x040fe20000001808 */
[----:B------:R-:W-:Y:S07]  /*18940*/  LDSM.16.M88.4 R196, [R215+0xb880] ;  /* 0x00b88000d7c4783b */ /* 0x000fee0000000200 */
[C---:B--2---:R-:W-:Y:S08]  /*18950*/  HMMA.16816.F32 R12, R192.reuse, R164, R12 ;  /* 0x000000a4c00c723c */ /* 0x044ff0000000180c */
[C---:B------:R-:W-:Y:S01]  /*18960*/  HMMA.16816.F32 R16, R192.reuse, R166, R16 ;  /* 0x000000a6c010723c */ /* 0x040fe20000001810 */
[----:B------:R-:W2:Y:S07]  /*18970*/  LDSM.16.M88.4 R164, [R207] ;  /* 0x00000000cfa4783b */ /* 0x000eae0000000200 */
[C---:B------:R-:W-:Y:S08]  /*18980*/  HMMA.16816.F32 R20, R192.reuse, R168, R20 ;  /* 0x000000a8c014723c */ /* 0x040ff00000001814 */
[----:B------:R-:W-:Y:S01]  /*18990*/  HMMA.16816.F32 R24, R192, R170, R24 ;  /* 0x000000aac018723c */ /* 0x000fe20000001818 */
[----:B------:R-:W5:Y:S06]  /*189a0*/  LDSM.16.M88.4 R168, [R206] ;  /* 0x00000000cea8783b */ /* 0x000f6c0000000200 */
        /* <DEDUP_REMOVED lines=17> */
[C---:B-----5:R-:W-:Y:S08]  /*18ac0*/  HMMA.16816.F32 R20, R184.reuse, R168, R20 ;  /* 0x000000a8b814723c */ /* 0x060ff00000001814 */
        /* <DEDUP_REMOVED lines=42> */
[----:B------:R-:W2:Y:S01]  /*18d70*/  LDSM.16.M88.4 R192, [R222+0xc000] ;  /* 0x00c00000dec0783b */ /* 0x000ea20000000200 */
        /* <DEDUP_REMOVED lines=31> */
[C---:B------:R-:W-:Y:S08]  /*18f70*/  HMMA.16816.F32 R8, R176.reuse, R182, R8 ;  /* 0x000000b6b008723c */ /* 0x040ff00000001808 */
[C---:B--2---:R-:W-:Y:S08]  /*18f80*/  HMMA.16816.F32 R12, R176.reuse, R164, R12 ;  /* 0x000000a4b00c723c */ /* 0x044ff0000000180c */
[C---:B------:R-:W-:Y:S08]  /*18f90*/  HMMA.16816.F32 R16, R176.reuse, R166, R16 ;  /* 0x000000a6b010723c */ /* 0x040ff00000001810 */
[C---:B----4-:R-:W-:Y:S08]  /*18fa0*/  HMMA.16816.F32 R20, R176.reuse, R168, R20 ;  /* 0x000000a8b014723c */ /* 0x050ff00000001814 */
[----:B------:R-:W-:Y:S08]  /*18fb0*/  HMMA.16816.F32 R24, R176, R170, R24 ;  /* 0x000000aab018723c */ /* 0x000ff00000001818 */
[C---:B-----5:R-:W-:Y:S08]  /*18fc0*/  HMMA.16816.F32 R4, R184.reuse, R188, R4 ;  /* 0x000000bcb804723c */ /* 0x060ff00000001804 */
[C---:B------:R-:W-:Y:S08]  /*18fd0*/  HMMA.16816.F32 R8, R184.reuse, R190, R8 ;  /* 0x000000beb808723c */ /* 0x040ff00000001808 */
[C---:B---3--:R-:W-:Y:S08]  /*18fe0*/  HMMA.16816.F32 R12, R184.reuse, R160, R12 ;  /* 0x000000a0b80c723c */ /* 0x048ff0000000180c */
[C---:B------:R-:W-:Y:S01]  /*18ff0*/  HMMA.16816.F32 R16, R184.reuse, R162, R16 ;  /* 0x000000a2b810723c */ /* 0x040fe20000001810 */
[----:B------:R-:W2:Y:S07]  /*19000*/  LDSM.16.M88.4 R160, [R209+0x5000] ;  /* 0x00500000d1a0783b */ /* 0x000eae0000000200 */
[C---:B-1----:R-:W-:Y:S08]  /*19010*/  HMMA.16816.F32 R20, R184.reuse, R172, R20 ;  /* 0x000000acb814723c */ /* 0x042ff00000001814 */
[----:B------:R-:W-:Y:S08]  /*19020*/  HMMA.16816.F32 R24, R184, R174, R24 ;  /* 0x000000aeb818723c */ /* 0x000ff00000001818 */
[C---:B------:R-:W-:Y:S08]  /*19030*/  HMMA.16816.F32 R4, R192.reuse, R196, R4 ;  /* 0x000000c4c004723c */ /* 0x040ff00000001804 */
[C---:B------:R-:W-:Y:S08]  /*19040*/  HMMA.16816.F32 R8, R192.reuse, R198, R8 ;  /* 0x000000c6c008723c */ /* 0x040ff00000001808 */
[C---:B--2---:R-:W-:Y:S08]  /*19050*/  HMMA.16816.F32 R12, R192.reuse, R160, R12 ;  /* 0x000000a0c00c723c */ /* 0x044ff0000000180c */
        /* <DEDUP_REMOVED lines=23> */
[----:B------:R-:W-:Y:S05]  /*191d0*/  FMUL.FTZ R19, R19, c[0x0][0x320] ;  /* 0x0000c80013137a20 */ /* 0x000fea0000410000 */
[----:B------:R1:W1:Y:S01]  /*191e0*/  MUFU.TANH R8, R2 ;  /* 0x0000000200087308 */ /* 0x0002620000002400 */
[C---:B--2---:R-:W-:Y:S09]  /*191f0*/  HMMA.16816.F32 R20, R192.reuse, R4, R20 ;  /* 0x00000004c014723c */ /* 0x044ff20000001814 */
[----:B------:R2:W1:Y:S01]  /*19200*/  MUFU.TANH R160, R9 ;  /* 0x0000000900a07308 */ /* 0x0004620000002400 */
[----:B------:R-:W-:Y:S09]  /*19210*/  HMMA.16816.F32 R24, R192, R6, R24 ;  /* 0x00000006c018723c */ /* 0x000ff20000001818 */
        /* <DEDUP_REMOVED lines=27> */
.L_x_1508:
[----:B-1----:R-:W-:Y:S01]  /*193d0*/  FMNMX.FTZ R5, R175, R0, !PT ;  /* 0x00000000af057209 */ /* 0x002fe20007810000 */
[----:B------:R-:W-:Y:S01]  /*193e0*/  LDSM.16.MT88.4 R20, [R214+0x4080] ;  /* 0x00408000d614783b */ /* 0x000fe20000004200 */
[----:B------:R-:W-:Y:S01]  /*193f0*/  FMNMX.FTZ R6, R172, R159, !PT ;  /* 0x0000009fac067209 */ /* 0x000fe20007810000 */
[----:B------:R-:W-:Y:S01]  /*19400*/  UIADD3 UR13, UR13, -0x1, URZ ;  /* 0xffffffff0d0d7890 */ /* 0x000fe2000fffe03f */
        /* <DEDUP_REMOVED lines=23> */
[----:B------:R-:W-:Y:S01]  /*19580*/  PLOP3.LUT P0, PT, PT, PT, UP1, 0x80, 0x0 ;  /* 0x000000000000781c */ /* 0x000fe20003f0f018 */
        /* <DEDUP_REMOVED lines=28> */
[----:B------:R-:W3:Y:S01]  /*19750*/  LDSM.16.MT88.4 R160, [R213+0x4080] ;  /* 0x00408000d5a0783b */ /* 0x000ee20000004200 */
[--C-:B------:R-:W-:Y:S02]  /*19760*/  FFMA.FTZ R192, R168, c[0x0][0x2d0], -R187.reuse ;  /* 0x0000b400a8c07a23 */ /* 0x100fe400000108bb */
[--C-:B------:R-:W-:Y:S02]  /*19770*/  FFMA.FTZ R193, R171, c[0x0][0x2d0], -R176.reuse ;  /* 0x0000b400abc17a23 */ /* 0x100fe400000108b0 */
[--C-:B------:R-:W-:Y:S02]  /*19780*/  FFMA.FTZ R194, R169, c[0x0][0x2d0], -R176.reuse ;  /* 0x0000b400a9c27a23 */ /* 0x100fe400000108b0 */
[--C-:B------:R-:W-:Y:S01]  /*19790*/  FFMA.FTZ R196, R166, c[0x0][0x2d0], -R187.reuse ;  /* 0x0000b400a6c47a23 */ /* 0x100fe200000108bb */
[----:B------:R-:W-:Y:S01]  /*197a0*/  LDSM.16.MT88.4 R168, [R212+0x6080] ;  /* 0x00608000d4a8783b */ /* 0x000fe20000004200 */
[----:B------:R4:W5:Y:S01]  /*197b0*/  MUFU.EX2 R2, R4 ;  /* 0x0000000400027308 */ /* 0x0009620000000800 */
        /* <DEDUP_REMOVED lines=9> */
[----:B------:R-:W-:Y:S02]  /*19850*/  FMUL.FTZ R25, R3, R133 ;  /* 0x0000008503197220 */ /* 0x000fe40000410000 */
[--C-:B------:R-:W-:Y:S01]  /*19860*/  FFMA.FTZ R198, R165, c[0x0][0x2d0], -R176.reuse ;  /* 0x0000b400a5c67a23 */ /* 0x100fe200000108b0 */
[----:B------:R-:W-:Y:S01]  /*19870*/  MUFU.EX2 R184, R184 ;  /* 0x000000b800b87308 */ /* 0x000fe20000000800 */
[----:B------:R-:W-:Y:S01]  /*19880*/  LDSM.16.MT88.4 R164, [R216+0x6080] ;  /* 0x00608000d8a4783b */ /* 0x000fe20000004200 */
[--C-:B------:R-:W-:Y:S02]  /*19890*/  FFMA.FTZ R247, R178, c[0x0][0x2d0], -R187.reuse ;  /* 0x0000b400b2f77a23 */ /* 0x100fe400000108bb */
[----:B----4-:R-:W-:Y:S02]  /*198a0*/  FMUL.FTZ R4, R3, R152 ;  /* 0x0000009803047220 */ /* 0x010fe40000410000 */
[C---:B-----5:R-:W-:Y:S02]  /*198b0*/  FMUL.FTZ R6, R2.reuse, R154 ;  /* 0x0000009a02067220 */ /* 0x060fe40000410000 */
[C---:B------:R-:W-:Y:S02]  /*198c0*/  FMUL.FTZ R7, R2.reuse, R155 ;  /* 0x0000009b02077220 */ /* 0x040fe40000410000 */
        /* <DEDUP_REMOVED lines=19> */
[----:B----4-:R-:W-:Y:S01]  /*19a00*/  F2FP.PACK_AB R154, R183, R184 ;  /* 0x000000b8b79a723e */ /* 0x010fe200000000ff */
[C---:B------:R-:W-:Y:S02]  /*19a10*/  FMUL.FTZ R34, R2.reuse, R34 ;  /* 0x0000002202227220 */ /* 0x040fe40000410000 */
[C---:B------:R-:W-:Y:S02]  /*19a20*/  FMUL.FTZ R35, R2.reuse, R35 ;  /* 0x0000002302237220 */ /* 0x040fe40000410000 */
[C---:B------:R-:W-:Y:S01]  /*19a30*/  FMUL.FTZ R36, R3.reuse, R36 ;  /* 0x0000002403247220 */ /* 0x040fe20000410000 */
[----:B------:R-:W4:Y:S01]  /*19a40*/  MUFU.EX2 R159, R159 ;  /* 0x0000009f009f7308 */ /* 0x000f220000000800 */
[----:B------:R-:W-:Y:S02]  /*19a50*/  FMUL.FTZ R37, R3, R37 ;  /* 0x0000002503257220 */ /* 0x000fe40000410000 */
[C---:B------:R-:W-:Y:S01]  /*19a60*/  FMUL.FTZ R38, R2.reuse, R38 ;  /* 0x0000002602267220 */ /* 0x040fe20000410000 */
        /* <DEDUP_REMOVED lines=13> */
[----:B----4-:R-:W-:Y:S01]  /*19b40*/  F2FP.PACK_AB R155, R159, R180 ;  /* 0x000000b49f9b723e */ /* 0x010fe200000000ff */
        /* <DEDUP_REMOVED lines=14> */
[----:B------:R-:W4:Y:S01]  /*19c30*/  LDSM.16.MT88.4 R144, [R212+0x4080] ;  /* 0x00408000d490783b */ /* 0x000f220000004200 */
[C---:B------:R-:W-:Y:S02]  /*19c40*/  FMUL.FTZ R54, R2.reuse, R54 ;  /* 0x0000003602367220 */ /* 0x040fe40000410000 */
[C---:B------:R-:W-:Y:S02]  /*19c50*/  FMUL.FTZ R55, R2.reuse, R55 ;  /* 0x0000003702377220 */ /* 0x040fe40000410000 */
[C---:B------:R-:W-:Y:S02]  /*19c60*/  HMMA.16816.F32 R12, R152.reuse, R20, R12 ;  /* 0x00000014980c723c */ /* 0x040fe4000000180c */
[----:B------:R-:W5:Y:S01]  /*19c70*/  MUFU.EX2 R195, R195 ;  /* 0x000000c300c37308 */ /* 0x000f620000000800 */
        /* <DEDUP_REMOVED lines=9> */
[----:B------:R-:W1:Y:S01]  /*19d10*/  LDSM.16.MT88.4 R136, [R216+0x5880] ;  /* 0x00588000d888783b */ /* 0x000e620000004200 */
[C---:B------:R-:W-:Y:S01]  /*19d20*/  FMUL.FTZ R59, R2.reuse, R59 ;  /* 0x0000003b023b7220 */ /* 0x040fe20000410000 */
[----:B------:R-:W1:Y:S01]  /*19d30*/  MUFU.EX2 R198, R198 ;  /* 0x000000c600c67308 */ /* 0x000e620000000800 */
[C---:B------:R-:W-:Y:S02]  /*19d40*/  FMUL.FTZ R60, R3.reuse, R60 ;  /* 0x0000003c033c7220 */ /* 0x040fe40000410000 */
[C---:B---3--:R-:W-:Y:S03]  /*19d50*/  HMMA.16816.F32 R20, R152.reuse, R160, R20 ;  /* 0x000000a09814723c */ /* 0x048fe60000001814 */
        /* <DEDUP_REMOVED lines=8> */
[C---:B----4-:R-:W-:Y:S04]  /*19de0*/  HMMA.16816.F32 R28, R152.reuse, R144, R28 ;  /* 0x00000090981c723c */ /* 0x050fe8000000181c */
[C---:B------:R-:W-:Y:S02]  /*19df0*/  FMUL.FTZ R66, R2.reuse, R66 ;  /* 0x0000004202427220 */ /* 0x040fe40000410000 */
[C---:B------:R-:W-:Y:S02]  /*19e00*/  FMUL.FTZ R67, R2.reuse, R67 ;  /* 0x0000004302437220 */ /* 0x040fe40000410000 */
[C---:B------:R-:W-:Y:S01]  /*19e10*/  HMMA.16816.F32 R32, R152.reuse, R146, R32 ;  /* 0x000000929820723c */ /* 0x040fe20000001820 */
[----:B------:R-:W-:Y:S03]  /*19e20*/  LDSM.16.MT88.4 R144, [R214+0x4880] ;  /* 0x00488000d690783b */ /* 0x000fe60000004200 */
        /* <DEDUP_REMOVED lines=22> */
[----:B------:R-:W4:Y:S03]  /*19f90*/  LDSM.16.MT88.4 R140, [R214+0x7080] ;  /* 0x00708000d68c783b */ /* 0x000f260000004200 */
        /* <DEDUP_REMOVED lines=63> */
[----:B------:R-:W-:Y:S02]  /*1a390*/  FMUL.FTZ R123, R2, R123 ;  /* 0x0000007b027b7220 */ /* 0x000fe40000410000 */
[C---:B------:R-:W-:Y:S01]  /*1a3a0*/  FMUL.FTZ R124, R3.reuse, R124 ;  /* 0x0000007c037c7220 */ /* 0x040fe20000410000 */
[----:B--2---:R-:W-:Y:S01]  /*1a3b0*/  F2FP.PACK_AB R132, R192, R191 ;  /* 0x000000bfc084723e */ /* 0x004fe200000000ff */
[C---:B------:R-:W-:Y:S03]  /*1a3c0*/  FMUL.FTZ R125, R3.reuse, R125 ;  /* 0x0000007d037d7220 */ /* 0x040fe60000410000 */
[C---:B------:R-:W-:Y:S03]  /*1a3d0*/  HMMA.16816.F32 R120, R152.reuse, R134, R120 ;  /* 0x000000869878723c */ /* 0x040fe60000001878 */
[----:B------:R-:W-:Y:S01]  /*1a3e0*/  FMUL.FTZ R126, R2, R126 ;  /* 0x0000007e027e7220 */ /* 0x000fe20000410000 */
[----:B------:R-:W-:Y:S01]  /*1a3f0*/  F2FP.PACK_AB R133, R194, R193 ;  /* 0x000000c1c285723e */ /* 0x000fe200000000ff */
[C---:B------:R-:W-:Y:S02]  /*1a400*/  FMUL.FTZ R127, R2.reuse, R127 ;  /* 0x0000007f027f7220 */ /* 0x040fe40000410000 */
[----:B------:R-:W-:Y:S01]  /*1a410*/  FMUL.FTZ R128, R3, R128 ;  /* 0x0000008003807220 */ /* 0x000fe20000410000 */
[----:B-----5:R-:W-:Y:S01]  /*1a420*/  F2FP.PACK_AB R134, R195, R196 ;  /* 0x000000c4c386723e */ /* 0x020fe200000000ff */
[----:B------:R-:W-:Y:S03]  /*1a430*/  FMUL.FTZ R129, R3, R129 ;  /* 0x0000008103817220 */ /* 0x000fe60000410000 */
[C---:B----4-:R-:W-:Y:S03]  /*1a440*/  HMMA.16816.F32 R124, R152.reuse, R140, R124 ;  /* 0x0000008c987c723c */ /* 0x050fe6000000187c */
[----:B------:R-:W-:Y:S01]  /*1a450*/  FMUL.FTZ R130, R2, R130 ;  /* 0x0000008202827220 */ /* 0x000fe20000410000 */
[----:B------:R-:W-:Y:S01]  /*1a460*/  F2FP.PACK_AB R135, R198, R197 ;  /* 0x000000c5c687723e */ /* 0x000fe200000000ff */
[----:B------:R-:W-:Y:S02]  /*1a470*/  FMUL.FTZ R131, R2, R131 ;  /* 0x0000008302837220 */ /* 0x000fe40000410000 */
[--C-:B------:R-:W-:Y:S02]  /*1a480*/  FFMA.FTZ R188, R188, c[0x0][0x2d0], -R187.reuse ;  /* 0x0000b400bcbc7a23 */ /* 0x100fe400000108bb */
[--C-:B------:R-:W-:Y:S03]  /*1a490*/  FFMA.FTZ R199, R190, c[0x0][0x2d0], -R187.reuse ;  /* 0x0000b400bec77a23 */ /* 0x100fe600000108bb */
[----:B------:R-:W-:Y:S01]  /*1a4a0*/  HMMA.16816.F32 R128, R152, R142, R128 ;  /* 0x0000008e9880723c */ /* 0x000fe20000001880 */
[----:B------:R-:W2:Y:S01]  /*1a4b0*/  LDSM.16.MT88.4 R140, [R214+0x6080] ;  /* 0x00608000d68c783b */ /* 0x000ea20000004200 */
[----:B------:R-:W-:Y:S01]  /*1a4c0*/  MUFU.EX2 R188, R188 ;  /* 0x000000bc00bc7308 */ /* 0x000fe20000000800 */
[--C-:B------:R-:W-:Y:S02]  /*1a4d0*/  FFMA.FTZ R190, R179, c[0x0][0x2d0], -R176.reuse ;  /* 0x0000b400b3be7a23 */ /* 0x100fe400000108b0 */
[----:B------:R-:W-:Y:S02]  /*1a4e0*/  FFMA.FTZ R187, R177, c[0x0][0x2d0], -R187 ;  /* 0x0000b400b1bb7a23 */ /* 0x000fe400000108bb */
[--C-:B------:R-:W-:Y:S01]  /*1a4f0*/  FFMA.FTZ R189, R189, c[0x0][0x2d0], -R176.reuse ;  /* 0x0000b400bdbd7a23 */ /* 0x100fe200000108b0 */
[C---:B-1----:R-:W-:Y:S01]  /*1a500*/  HMMA.16816.F32 R4, R132.reuse, R136, R4 ;  /* 0x000000888404723c */ /* 0x042fe20000001804 */
[----:B------:R-:W1:Y:S03]  /*1a510*/  LDSM.16.MT88.4 R152, [R213+0x6080] ;  /* 0x00608000d598783b */ /* 0x000e660000004200 */
[----:B------:R-:W3:Y:S01]  /*1a520*/  MUFU.EX2 R199, R199 ;  /* 0x000000c700c77308 */ /* 0x000ee20000000800 */
[--C-:B------:R-:W-:Y:S02]  /*1a530*/  FFMA.FTZ R158, R158, c[0x0][0x2d0], -R176.reuse ;  /* 0x0000b4009e9e7a23 */ /* 0x100fe400000108b0 */
[----:B------:R-:W-:Y:S01]  /*1a540*/  FFMA.FTZ R176, R157, c[0x0][0x2d0], -R176 ;  /* 0x0000b4009db07a23 */ /* 0x000fe200000108b0 */
[C---:B------:R-:W-:Y:S01]  /*1a550*/  HMMA.16816.F32 R8, R132.reuse, R138, R8 ;  /* 0x0000008a8408723c */ /* 0x040fe20000001808 */
[----:B------:R-:W4:Y:S03]  /*1a560*/  LDSM.16.MT88.4 R136, [R214+0x7880] ;  /* 0x00788000d688783b */ /* 0x000f260000004200 */
[----:B------:R-:W-:Y:S02]  /*1a570*/  FFMA.FTZ R186, R3, R234, R186 ;  /* 0x000000ea03ba7223 */ /* 0x000fe400000100ba */
[----:B------:R5:W-:Y:S01]  /*1a580*/  MUFU.EX2 R157, R176 ;  /* 0x000000b0009d7308 */ /* 0x000be20000000800 */
[----:B------:R-:W-:Y:S01]  /*1a590*/  FFMA.FTZ R182, R2, R227, R182 ;  /* 0x000000e302b67223 */ /* 0x000fe200000100b6 */
[C---:B------:R-:W-:Y:S04]  /*1a5a0*/  HMMA.16816.F32 R12, R132.reuse, R144, R12 ;  /* 0x00000090840c723c */ /* 0x040fe8000000180c */
[----:B------:R-:W-:Y:S02]  /*1a5b0*/  FADD.FTZ R185, R185, R186 ;  /* 0x000000bab9b97221 */ /* 0x000fe40000010000 */
[----:B------:R-:W-:Y:S02]  /*1a5c0*/  FADD.FTZ R181, R181, R182 ;  /* 0x000000b6b5b57221 */ /* 0x000fe40000010000 */
[C---:B------:R-:W-:Y:S01]  /*1a5d0*/  HMMA.16816.F32 R16, R132.reuse, R146, R16 ;  /* 0x000000928410723c */ /* 0x040fe20000001810 */
[----:B------:R-:W1:Y:S01]  /*1a5e0*/  LDSM.16.MT88.4 R144, [R213+0x7880] ;  /* 0x00788000d590783b */ /* 0x000e620000004200 */
[----:B------:R-:W-:Y:S02]  /*1a5f0*/  MUFU.EX2 R189, R189 ;  /* 0x000000bd00bd7308 */ /* 0x000fe40000000800 */
[----:B------:R-:W-:Y:S04]  /*1a600*/  FADD.FTZ R2, R184, R185 ;  /* 0x000000b9b8027221 */ /* 0x000fe80000010000 */
[C---:B------:R-:W-:Y:S04]  /*1a610*/  HMMA.16816.F32 R20, R132.reuse, R148, R20 ;  /* 0x000000948414723c */ /* 0x040fe80000001814 */
[----:B------:R-:W2:Y:S01]  /*1a620*/  MUFU.EX2 R190, R190 ;  /* 0x000000be00be7308 */ /* 0x000ea20000000800 */
[----:B------:R-:W-:Y:S01]  /*1a630*/  FADD.FTZ R2, R183, R2 ;  /* 0x00000002b7027221 */ /* 0x000fe20000010000 */
[----:B-----5:R-:W-:Y:S02]  /*1a640*/  LDSM.16.MT88.4 R176, [R216+0x6880] ;  /* 0x00688000d8b0783b */ /* 0x020fe40000004200 */
[C---:B------:R-:W-:Y:S04]  /*1a650*/  HMMA.16816.F32 R24, R132.reuse, R150, R24 ;  /* 0x000000968418723c */ /* 0x040fe80000001818 */
[----:B------:R-:W-:Y:S02]  /*1a660*/  FADD.FTZ R3, R191, R2 ;  /* 0x00000002bf037221 */ /* 0x000fe40000010000 */
[----:B------:R-:W-:Y:S01]  /*1a670*/  LDSM.16.MT88.4 R148, [R216+0x9080] ;  /* 0x00908000d894783b */ /* 0x000fe20000004200 */
[----:B------:R-:W5:Y:S01]  /*1a680*/  MUFU.EX2 R248, R187 ;  /* 0x000000bb00f87308 */ /* 0x000f620000000800 */
[C---:B------:R-:W-:Y:S04]  /*1a690*/  HMMA.16816.F32 R28, R132.reuse, R160, R28 ;  /* 0x000000a0841c723c */ /* 0x040fe8000000181c */
[----:B------:R-:W-:Y:S03]  /*1a6a0*/  FADD.FTZ R3, R192, R3 ;  /* 0x00000003c0037221 */ /* 0x000fe60000010000 */
[----:B---3--:R-:W-:Y:S01]  /*1a6b0*/  F2FP.PACK_AB R160, R199, R188 ;  /* 0x000000bcc7a0723e */ /* 0x008fe200000000ff */
[C---:B------:R-:W-:Y:S01]  /*1a6c0*/  HMMA.16816.F32 R32, R132.reuse, R162, R32 ;  /* 0x000000a28420723c */ /* 0x040fe20000001820 */
[----:B------:R-:W3:Y:S03]  /*1a6d0*/  MUFU.EX2 R158, R158 ;  /* 0x0000009e009e7308 */ /* 0x000ee60000000800 */
[----:B--2---:R-:W-:Y:S01]  /*1a6e0*/  F2FP.PACK_AB R161, R190, R189 ;  /* 0x000000bdbea1723e */ /* 0x004fe200000000ff */
[----:B------:R-:W-:Y:S03]  /*1a6f0*/  FADD.FTZ R196, R196, R3 ;  /* 0x00000003c4c47221 */ /* 0x000fe60000010000 */
[C---:B------:R-:W-:Y:S04]  /*1a700*/  HMMA.16816.F32 R36, R132.reuse, R164, R36 ;  /* 0x000000a48424723c */ /* 0x040fe80000001824 */
[----:B------:R-:W-:Y:S01]  /*1a710*/  FADD.FTZ R195, R195, R196 ;  /* 0x000000c4c3c37221 */ /* 0x000fe20000010000 */
[----:B-----5:R-:W-:Y:S03]  /*1a720*/  F2FP.PACK_AB R162, R248, R247 ;  /* 0x000000f7f8a2723e */ /* 0x020fe600000000ff */
[C---:B------:R-:W-:Y:S01]  /*1a730*/  HMMA.16816.F32 R40, R132.reuse, R166, R40 ;  /* 0x000000a68428723c */ /* 0x040fe20000001828 */
[----:B------:R-:W-:Y:S03]  /*1a740*/  LDSM.16.MT88.4 R164, [R214+0x5080] ;  /* 0x00508000d6a4783b */ /* 0x000fe60000004200 */
[----:B------:R-:W-:Y:S04]  /*1a750*/  FADD.FTZ R188, R188, R195 ;  /* 0x000000c3bcbc7221 */ /* 0x000fe80000010000 */
[C---:B------:R-:W-:Y:S04]  /*1a760*/  HMMA.16816.F32 R44, R132.reuse, R140, R44 ;  /* 0x0000008c842c723c */ /* 0x040fe8000000182c */
[----:B---3--:R-:W-:Y:S01]  /*1a770*/  F2FP.PACK_AB R163, R157, R158 ;  /* 0x0000009e9da3723e */ /* 0x008fe200000000ff */
[----:B------:R-:W-:Y:S03]  /*1a780*/  FADD.FTZ R188, R199, R188 ;  /* 0x000000bcc7bc7221 */ /* 0x000fe60000010000 */
[C---:B------:R-:W-:Y:S01]  /*1a790*/  HMMA.16816.F32 R48, R132.reuse, R142, R48 ;  /* 0x0000008e8430723c */ /* 0x040fe20000001830 */
[----:B------:R-:W2:Y:S03]  /*1a7a0*/  LDSM.16.MT88.4 R140, [R212+0x7880] ;  /* 0x00788000d48c783b */ /* 0x000ea60000004200 */
[----:B------:R-:W-:Y:S04]  /*1a7b0*/  FADD.FTZ R247, R247, R188 ;  /* 0x000000bcf7f77221 */ /* 0x000fe80000010000 */
[C---:B-1----:R-:W-:Y:S04]  /*1a7c0*/  HMMA.16816.F32 R52, R132.reuse, R152, R52 ;  /* 0x000000988434723c */ /* 0x042fe80000001834 */
        /* <DEDUP_REMOVED lines=11> */
[C---:B------:R-:W-:Y:S08]  /*1a880*/  HMMA.16816.F32 R84, R132.reuse, R144, R84 ;  /* 0x000000908454723c */ /* 0x040ff00000001854 */
        /* <DEDUP_REMOVED lines=9> */
[C---:B------:R-:W-:Y:S08]  /*1a920*/  HMMA.16816.F32 R112, R132.reuse, R138, R112 ;  /* 0x0000008a8470723c */ /* 0x040ff00000001870 */
[C---:B---3--:R-:W-:Y:S08]  /*1a930*/  HMMA.16816.F32 R116, R132.reuse, R144, R116 ;  /* 0x000000908474723c */ /* 0x048ff00000001874 */
[C---:B------:R-:W-:Y:S08]  /*1a940*/  HMMA.16816.F32 R120, R132.reuse, R146, R120 ;  /* 0x000000928478723c */ /* 0x040ff00000001878 */
[C---:B--2---:R-:W-:Y:S08]  /*1a950*/  HMMA.16816.F32 R124, R132.reuse, R140, R124 ;  /* 0x0000008c847c723c */ /* 0x044ff0000000187c */
        /* <DEDUP_REMOVED lines=56> */
.L_x_1506:
        /* <DEDUP_REMOVED lines=155> */
.L_x_1430:
[----:B------:R-:W-:Y:S01]  /*1b690*/  USHF.R.S32.HI UR8, URZ, 0x1f, UR16 ;  /* 0x0000001f3f087899 */ /* 0x000fe20008011410 */
[----:B------:R-:W-:Y:S05]  /*1b6a0*/  @P2 BRA `(.L_x_1510) ;  /* 0x00001c3000002947 */ /* 0x000fea0003800000 */
[----:B------:R-:W1:Y:S01]  /*1b6b0*/  S2R R0, SR_TID.X ;  /* 0x0000000000007919 */ /* 0x000e620000002100 */
[----:B------:R-:W-:Y:S01]  /*1b6c0*/  F2FP.PACK_AB R6, R7, R6 ;  /* 0x000000060706723e */ /* 0x000fe200000000ff */
[----:B------:R-:W-:Y:S01]  /*1b6d0*/  ULDC.64 UR6, c[0x0][0x500] ;  /* 0x0001400000067ab9 */ /* 0x000fe20000000a00 */
[----:B------:R-:W-:Y:S01]  /*1b6e0*/  F2FP.PACK_AB R152, R153, R152 ;  /* 0x000000989998723e */ /* 0x000fe200000000ff */
[----:B------:R-:W-:Y:S01]  /*1b6f0*/  ULDC.64 UR4, c[0x0][0x508] ;  /* 0x0001420000047ab9 */ /* 0x000fe20000000a00 */
[----:B------:R-:W-:Y:S01]  /*1b700*/  F2FP.PACK_AB R154, R155, R154 ;  /* 0x0000009a9b9a723e */ /* 0x000fe200000000ff */
[----:B------:R-:W-:Y:S01]  /*1b710*/  UISETP.NE.U32.AND UP1, UPT, URZ, UR6, UPT ;  /* 0x000000063f00728c */ /* 0x000fe2000bf25070 */
[----:B------:R-:W-:Y:S01]  /*1b720*/  F2FP.PACK_AB R148, R149, R148 ;  /* 0x000000949594723e */ /* 0x000fe200000000ff */
[----:B------:R-:W-:Y:S01]  /*1b730*/  UISETP.NE.U32.AND UP0, UPT, URZ, UR4, UPT ;  /* 0x000000043f00728c */ /* 0x000fe2000bf05070 */
[----:B------:R-:W-:Y:S01]  /*1b740*/  F2FP.PACK_AB R150, R151, R150 ;  /* 0x000000969796723e */ /* 0x000fe200000000ff */
[----:B------:R-:W-:Y:S01]  /*1b750*/  UISETP.NE.AND.EX UP1, UPT, URZ, UR7, UPT, UP1 ;  /* 0x000000073f00728c */ /* 0x000fe2000bf25310 */
[----:B------:R-:W-:Y:S01]  /*1b760*/  F2FP.PACK_AB R144, R145, R144 ;  /* 0x000000909190723e */ /* 0x000fe200000000ff */
[----:B------:R-:W-:Y:S01]  /*1b770*/  UISETP.NE.AND.EX UP0, UPT, URZ, UR5, UPT, UP0 ;  /* 0x000000053f00728c */ /* 0x000fe2000bf05300 */
[----:B------:R-:W-:Y:S01]  /*1b780*/  F2FP.PACK_AB R146, R147, R146 ;  /* 0x000000929392723e */ /* 0x000fe200000000ff */
[----:B------:R-:W-:Y:S01]  /*1b790*/  UMOV UR4, 0x4 ;  /* 0x0000000400047882 */ /* 0x000fe20000000000 */
[----:B------:R-:W-:Y:S01]  /*1b7a0*/  F2FP.PACK_AB R140, R141, R140 ;  /* 0x0000008c8d8c723e */ /* 0x000fe200000000ff */
[----:B------:R-:W-:Y:S01]  /*1b7b0*/  ULDC.64 UR6, c[0x0][0x500] ;  /* 0x0001400000067ab9 */ /* 0x000fe20000000a00 */
[----:B------:R-:W-:Y:S01]  /*1b7c0*/  F2FP.PACK_AB R142, R143, R142 ;  /* 0x0000008e8f8e723e */ /* 0x000fe200000000ff */
[----:B------:R-:W-:Y:S01]  /*1b7d0*/  UIMAD.WIDE UR6, UR24, UR4, UR6 ;  /* 0x00000004180672a5 */ /* 0x000fe2000f8e0206 */
[----:B------:R-:W-:-:S02]  /*1b7e0*/  F2FP.PACK_AB R136, R137, R136 ;  /* 0x000000888988723e */ /* 0x000fc400000000ff */
[----:B------:R-:W-:Y:S02]  /*1b7f0*/  F2FP.PACK_AB R138, R139, R138 ;  /* 0x0000008a8b8a723e */ /* 0x000fe400000000ff */
[----:B------:R-:W-:Y:S01]  /*1b800*/  F2FP.PACK_AB R132, R133, R132 ;  /* 0x000000848584723e */ /* 0x000fe200000000ff */
[----:B------:R-:W-:Y:S01]  /*1b810*/  IMAD.U32 R14, RZ, RZ, UR6 ;  /* 0x00000006ff0e7e24 */ /* 0x000fe2000f8e00ff */
[----:B-1----:R-:W-:Y:S02]  /*1b820*/  SHF.R.S32.HI R5, RZ, 0x1f, R0 ;  /* 0x0000001fff057819 */ /* 0x002fe40000011400 */
[----:B------:R-:W-:Y:S02]  /*1b830*/  F2FP.PACK_AB R134, R135, R134 ;  /* 0x000000868786723e */ /* 0x000fe400000000ff */
[----:B------:R-:W-:Y:S02]  /*1b840*/  LEA.HI R2, R5, R0, RZ, 0x2 ;  /* 0x0000000005027211 */ /* 0x000fe400078f10ff */
[----:B------:R-:W-:-:S02]  /*1b850*/  F2FP.PACK_AB R28, R29, R28 ;  /* 0x0000001c1d1c723e */ /* 0x000fc400000000ff */
[--C-:B------:R-:W-:Y:S02]  /*1b860*/  SHF.R.S32.HI R10, RZ, 0x2, R2.reuse ;  /* 0x00000002ff0a7819 */ /* 0x100fe40000011402 */
[----:B------:R-:W-:Y:S02]  /*1b870*/  SHF.R.S32.HI R7, RZ, 0x1f, R2 ;  /* 0x0000001fff077819 */ /* 0x000fe40000011402 */
[----:B------:R-:W-:Y:S02]  /*1b880*/  LOP3.LUT R9, R2, 0xfffffffc, RZ, 0xc0, !PT ;  /* 0xfffffffc02097812 */ /* 0x000fe400078ec0ff */
[----:B------:R-:W-:Y:S02]  /*1b890*/  LEA.HI R7, R7, R10, RZ, 0x3 ;  /* 0x0000000a07077211 */ /* 0x000fe400078f18ff */
[----:B------:R-:W-:Y:S01]  /*1b8a0*/  F2FP.PACK_AB R30, R31, R30 ;  /* 0x0000001e1f1e723e */ /* 0x000fe200000000ff */
[----:B------:R-:W-:Y:S01]  /*1b8b0*/  IMAD.IADD R9, R0, 0x1, -R9 ;  /* 0x0000000100097824 */ /* 0x000fe200078e0a09 */
[----:B------:R-:W-:-:S02]  /*1b8c0*/  LOP3.LUT R7, R7, 0xfffffff8, RZ, 0xc0, !PT ;  /* 0xfffffff807077812 */ /* 0x000fc400078ec0ff */
[----:B------:R-:W-:Y:S02]  /*1b8d0*/  F2FP.PACK_AB R32, R33, R32 ;  /* 0x000000202120723e */ /* 0x000fe400000000ff */
[----:B------:R-:W-:Y:S01]  /*1b8e0*/  F2FP.PACK_AB R34, R35, R34 ;  /* 0x000000222322723e */ /* 0x000fe200000000ff */
[----:B------:R-:W-:Y:S01]  /*1b8f0*/  IMAD.IADD R10, R10, 0x1, -R7 ;  /* 0x000000010a0a7824 */ /* 0x000fe200078e0a07 */
[----:B------:R-:W-:Y:S02]  /*1b900*/  LEA.HI R7, R5, R0, RZ, 0x5 ;  /* 0x0000000005077211 */ /* 0x000fe400078f28ff */
[----:B------:R-:W-:Y:S01]  /*1b910*/  F2FP.PACK_AB R36, R37, R36 ;  /* 0x000000242524723e */ /* 0x000fe200000000ff */
[C---:B------:R-:W-:Y:S01]  /*1b920*/  IMAD.SHL.U32 R11, R10.reuse, 0x40, RZ ;  /* 0x000000400a0b7824 */ /* 0x040fe200078e00ff */
[----:B------:R-:W-:Y:S02]  /*1b930*/  SHF.R.S32.HI R2, RZ, 0x5, R7 ;  /* 0x00000005ff027819 */ /* 0x000fe40000011407 */
[----:B------:R-:W-:-:S02]  /*1b940*/  LOP3.LUT R13, R10, 0x1, RZ, 0xc0, !PT ;  /* 0x000000010a0d7812 */ /* 0x000fc400078ec0ff */
        /* <DEDUP_REMOVED lines=13> */
[C---:B------:R-:W-:Y:S01]  /*1ba20*/  IMAD.IADD R15, R11.reuse, 0x1, R10 ;  /* 0x000000010b0f7824 */ /* 0x040fe200078e020a */
[C---:B------:R-:W-:Y:S02]  /*1ba30*/  IADD3 R12, R11.reuse, 0x80, RZ ;  /* 0x000000800b0c7810 */ /* 0x040fe40007ffe0ff */
[----:B------:R-:W-:Y:S02]  /*1ba40*/  IADD3 R13, R11, 0x70, RZ ;  /* 0x000000700b0d7810 */ /* 0x000fe40007ffe0ff */
[----:B------:R-:W-:Y:S01]  /*1ba50*/  @P0 IADD3 R13, R12, 0x10, RZ ;  /* 0x000000100c0d0810 */ /* 0x000fe20007ffe0ff */
[----:B------:R-:W-:Y:S01]  /*1ba60*/  IMAD.MOV.U32 R12, RZ, RZ, 0x40 ;  /* 0x00000040ff0c7424 */ /* 0x000fe200078e00ff */
[----:B------:R-:W-:-:S02]  /*1ba70*/  F2FP.PACK_AB R44, R45, R44 ;  /* 0x0000002c2d2c723e */ /* 0x000fc400000000ff */
[----:B------:R-:W-:Y:S01]  /*1ba80*/  F2FP.PACK_AB R46, R47, R46 ;  /* 0x0000002e2f2e723e */ /* 0x000fe200000000ff */
[--C-:B------:R-:W-:Y:S01]  /*1ba90*/  IMAD.IADD R17, R10, 0x1, R13.reuse ;  /* 0x000000010a117824 */ /* 0x100fe200078e020d */
[----:B------:R-:W-:Y:S02]  /*1baa0*/  SEL R12, R12, 0xffffffc0, !P2 ;  /* 0xffffffc00c0c7807 */ /* 0x000fe40005000000 */
        /* <DEDUP_REMOVED lines=9> */
[----:B------:R-:W-:-:S02]  /*1bb40*/  F2FP.PACK_AB R56, R57, R56 ;  /* 0x000000383938723e */ /* 0x000fc400000000ff */
[----:B------:R-:W-:Y:S01]  /*1bb50*/  STS [R11+0x480], R154 ;  /* 0x0004809a0b007388 */ /* 0x000fe20000000800 */
[----:B------:R-:W-:Y:S02]  /*1bb60*/  F2FP.PACK_AB R58, R59, R58 ;  /* 0x0000003a3b3a723e */ /* 0x000fe400000000ff */
        /* <DEDUP_REMOVED lines=53> */
[----:B------:R-:W-:-:S02]  /*1bec0*/  PLOP3.LUT P0, PT, PT, PT, UP1, 0x80, 0x0 ;  /* 0x000000000000781c */ /* 0x000fc40003f0f018 */
[----:B------:R-:W-:Y:S01]  /*1bed0*/  PLOP3.LUT P1, PT, PT, PT, UP0, 0x80, 0x0 ;  /* 0x000000000000781c */ /* 0x000fe20003f2f008 */
        /* <DEDUP_REMOVED lines=42> */
[----:B------:R3:W-:Y:S01]  /*1c180*/  STS [R23+0xc080], R124 ;  /* 0x00c0807c17007388 */ /* 0x0007e20000000800 */
[----:B------:R-:W-:-:S03]  /*1c190*/  @UP0 UIMAD.WIDE UR6, UR24, UR4, UR6 ;  /* 0x00000004180602a5 */ /* 0x000fc6000f8e0206 */
[----:B------:R3:W-:Y:S04]  /*1c1a0*/  STS [R23+0xc480], R126 ;  /* 0x00c4807e17007388 */ /* 0x0007e80000000800 */
[----:B------:R3:W-:Y:S04]  /*1c1b0*/  STS [R25+0xc000], R128 ;  /* 0x00c0008019007388 */ /* 0x0007e80000000800 */
[----:B------:R3:W-:Y:S04]  /*1c1c0*/  STS [R25+0xc400], R3 ;  /* 0x00c4000319007388 */ /* 0x0007e80000000800 */
[----:B------:R-:W-:Y:S01]  /*1c1d0*/  BAR.SYNC.DEFER_BLOCKING 0x1, 0x100 ;  /* 0x0044000000007b1d */ /* 0x000fe20000010000 */
[----:B------:R-:W-:-:S02]  /*1c1e0*/  IMAD.MOV.U32 R6, RZ, RZ, c[0x0][0x388] ;  /* 0x0000e200ff067624 */ /* 0x000fc400078e00ff */
[----:B------:R-:W-:Y:S02]  /*1c1f0*/  IMAD.U32 R16, RZ, RZ, UR6 ;  /* 0x00000006ff107e24 */ /* 0x000fe4000f8e00ff */
[----:B--2---:R-:W-:Y:S01]  /*1c200*/  IMAD.U32 R17, RZ, RZ, UR7 ;  /* 0x00000007ff117e24 */ /* 0x004fe2000f8e00ff */
        /* <DEDUP_REMOVED lines=10> */
.L_x_1511:
[----:B---3--:R-:W-:Y:S01]  /*1c2b0*/  SHF.R.S32.HI R11, RZ, 0x1f, R2 ;  /* 0x0000001fff0b7819 */ /* 0x008fe20000011402 */
[----:B------:R-:W-:Y:S01]  /*1c2c0*/  IMAD.MOV.U32 R10, RZ, RZ, c[0x0][0x4e8] ;  /* 0x00013a00ff0a7624 */ /* 0x000fe200078e00ff */
[----:B------:R-:W-:Y:S01]  /*1c2d0*/  LOP3.LUT R3, R7, 0xffffffe0, RZ, 0xc0, !PT ;  /* 0xffffffe007037812 */ /* 0x000fe200078ec0ff */
[----:B------:R-:W1:Y:S01]  /*1c2e0*/  S2R R75, SR_CTAID.X ;  /* 0x00000000004b7919 */ /* 0x000e620000002500 */
[----:B------:R-:W-:Y:S01]  /*1c2f0*/  LEA.HI R11, R11, R2, RZ, 0x3 ;  /* 0x000000020b0b7211 */ /* 0x000fe200078f18ff */
[----:B------:R-:W2:Y:S01]  /*1c300*/  R2UR UR12, R12 ;  /* 0x000000000c0c73c2 */ /* 0x000ea200000e0000 */
[----:B------:R-:W-:Y:S01]  /*1c310*/  ISETP.NE.AND P1, PT, R10, 0x1, PT ;  /* 0x000000010a00780c */ /* 0x000fe20003f25270 */
[----:B------:R-:W-:Y:S01]  /*1c320*/  IMAD.IADD R3, R0, 0x1, -R3 ;  /* 0x0000000100037824 */ /* 0x000fe200078e0a03 */
[----:B------:R-:W-:Y:S01]  /*1c330*/  LOP3.LUT R7, R11, 0xffffff8, RZ, 0xc0, !PT ;  /* 0x0ffffff80b077812 */ /* 0x000fe200078ec0ff */
[----:B------:R-:W-:Y:S01]  /*1c340*/  ULDC.64 UR4, c[0x0][0x490] ;  /* 0x0001240000047ab9 */ /* 0x000fe20000000a00 */
[----:B------:R-:W-:Y:S01]  /*1c350*/  LEA.HI R10, R9, R9, RZ, 0x1 ;  /* 0x00000009090a7211 */ /* 0x000fe200078f08ff */
[----:B------:R-:W-:Y:S01]  /*1c360*/  USHF.R.S32.HI UR9, URZ, 0x1f, UR24 ;  /* 0x0000001f3f097899 */ /* 0x000fe20008011418 */
[----:B------:R-:W-:Y:S01]  /*1c370*/  SHF.R.S32.HI R14, RZ, 0x1f, R3 ;  /* 0x0000001fff0e7819 */ /* 0x000fe20000011403 */
[----:B------:R-:W-:Y:S01]  /*1c380*/  IMAD.IADD R2, R2, 0x1, -R7 ;  /* 0x0000000102027824 */ /* 0x000fe200078e0a07 */
[----:B------:R-:W3:Y:S01]  /*1c390*/  R2UR UR7, R13 ;  /* 0x000000000d0773c2 */ /* 0x000ee200000e0000 */
[----:B------:R-:W-:Y:S01]  /*1c3a0*/  LOP3.LUT R10, R10, 0x1ffffffe, RZ, 0xc0, !PT ;  /* 0x1ffffffe0a0a7812 */ /* 0x000fe200078ec0ff */
[----:B------:R-:W-:Y:S01]  /*1c3b0*/  ULDC UR14, c[0x0][0x3a0] ;  /* 0x0000e800000e7ab9 */ /* 0x000fe20000000800 */
[----:B------:R-:W-:Y:S01]  /*1c3c0*/  LEA.HI R7, R14, R3, RZ, 0x2 ;  /* 0x000000030e077211 */ /* 0x000fe200078f10ff */
[----:B------:R-:W-:Y:S01]  /*1c3d0*/  USEL UR9, UR9, URZ, !UP1 ;  /* 0x0000003f09097287 */ /* 0x000fe2000c800000 */
[----:B------:R-:W-:Y:S01]  /*1c3e0*/  LOP3.LUT P2, RZ, R3, 0x3, RZ, 0xc0, !PT ;  /* 0x0000000303ff7812 */ /* 0x000fe2000784c0ff */
[----:B------:R-:W-:Y:S01]  /*1c3f0*/  IMAD.IADD R9, R9, 0x1, -R10 ;  /* 0x0000000109097824 */ /* 0x000fe200078e0a0a */
[----:B------:R-:W-:Y:S01]  /*1c400*/  SHF.R.S32.HI R7, RZ, 0x2, R7 ;  /* 0x00000002ff077819 */ /* 0x000fe20000011407 */
[----:B------:R-:W4:Y:S01]  /*1c410*/  R2UR UR18, R12 ;  /* 0x000000000c1273c2 */ /* 0x000f2200000e0000 */
[----:B------:R-:W-:Y:S01]  /*1c420*/  USEL UR24, UR24, URZ, !UP1 ;  /* 0x0000003f18187287 */ /* 0x000fe2000c800000 */
[CC--:B------:R-:W-:Y:S01]  /*1c430*/  LEA.HI R16, R5.reuse, R0.reuse, RZ, 0x3 ;  /* 0x0000000005107211 */ /* 0x0c0fe200078f18ff */
[----:B------:R-:W-:Y:S01]  /*1c440*/  BSSY B0, `(.L_x_1512) ;  /* 0x000008c000007945 */ /* 0x000fe20003800000 */
[----:B------:R-:W-:Y:S01]  /*1c450*/  IMAD R2, R2, 0x10, R7 ;  /* 0x0000001002027824 */ /* 0x000fe200078e0207 */
[----:B------:R-:W-:-:S03]  /*1c460*/  LEA.HI R5, R5, R0, RZ, 0x6 ;  /* 0x0000000005057211 */ /* 0x000fc600078f30ff */
[----:B------:R-:W4:Y:S01]  /*1c470*/  R2UR UR11, R13 ;  /* 0x000000000d0b73c2 */ /* 0x000f2200000e0000 */
[----:B------:R-:W-:-:S05]  /*1c480*/  IMAD R10, R9, 0x8, R2 ;  /* 0x00000008090a7824 */ /* 0x000fca00078e0202 */
[----:B-1----:R-:W-:Y:S02]  /*1c490*/  LEA R7, R75, R10, 0x7 ;  /* 0x0000000a4b077211 */ /* 0x002fe400078e38ff */
[----:B------:R1:W2:Y:S02]  /*1c4a0*/  R2UR UR6, R12 ;  /* 0x000000000c0673c2 */ /* 0x0002a400000e0000 */
[----:B--2---:R-:W-:Y:S02]  /*1c4b0*/  UMOV UR6, UR12 ;  /* 0x0000000c00067c82 */ /* 0x004fe40008000000 */
[----:B------:R-:W-:Y:S01]  /*1c4c0*/  UIMAD UR12, UR8, UR4, URZ ;  /* 0x00000004080c72a4 */ /* 0x000fe2000f8e023f */
[----:B------:R-:W-:Y:S01]  /*1c4d0*/  @P1 IMAD.HI.U32 R3, R7, c[0x0][0x4ec], RZ ;  /* 0x00013b0007031a27 */ /* 0x000fe200078e00ff */
[----:B---3--:R-:W-:Y:S02]  /*1c4e0*/  UIMAD.WIDE.U32 UR20, UR16, UR4, UR6 ;  /* 0x00000004101472a5 */ /* 0x008fe4000f8e0006 */
[----:B------:R-:W-:Y:S01]  /*1c4f0*/  UIMAD UR12, UR16, UR5, UR12 ;  /* 0x00000005100c72a4 */ /* 0x000fe2000f8e020c */
[----:B------:R2:W4:Y:S01]  /*1c500*/  R2UR UR19, R13 ;  /* 0x000000000d1373c2 */ /* 0x00052200000e0000 */
[----:B------:R-:W-:-:S02]  /*1c510*/  ULDC.64 UR6, c[0x0][0x498] ;  /* 0x0001260000067ab9 */ /* 0x000fc40000000a00 */
[----:B----4-:R-:W-:Y:S02]  /*1c520*/  UIMAD.WIDE.U32 UR18, UR18, UR14, URZ ;  /* 0x0000000e121272a5 */ /* 0x010fe4000f8e003f */
[----:B------:R-:W-:Y:S02]  /*1c530*/  UIADD3 UR21, UR21, UR12, URZ ;  /* 0x0000000c15157290 */ /* 0x000fe4000fffe03f */
[----:B------:R-:W-:Y:S01]  /*1c540*/  ULDC.64 UR4, c[0x0][0x3e8] ;  /* 0x0000fa0000047ab9 */ /* 0x000fe20000000a00 */
[----:B------:R1:W3:Y:S01]  /*1c550*/  R2UR UR10, R12 ;  /* 0x000000000c0a73c2 */ /* 0x0002e200000e0000 */
[----:B------:R-:W-:Y:S02]  /*1c560*/  UIMAD UR14, UR11, UR14, URZ ;  /* 0x0000000e0b0e72a4 */ /* 0x000fe4000f8e023f */
[----:B------:R-:W-:Y:S02]  /*1c570*/  UIMAD UR11, UR9, UR6, URZ ;  /* 0x00000006090b72a4 */ /* 0x000fe4000f8e023f */
[----:B------:R-:W-:-:S02]  /*1c580*/  UIMAD.WIDE.U32 UR20, UR24, UR6, UR20 ;  /* 0x00000006181472a5 */ /* 0x000fc4000f8e0014 */
[----:B------:R-:W-:Y:S01]  /*1c590*/  UIMAD UR7, UR24, UR7, UR11 ;  /* 0x00000007180772a4 */ /* 0x000fe2000f8e020b */
[----:B------:R2:W4:Y:S02]  /*1c5a0*/  R2UR UR13, R13 ;  /* 0x000000000d0d73c2 */ /* 0x00052400000e0000 */
[----:B----4-:R-:W-:Y:S02]  /*1c5b0*/  ULDC UR13, c[0x0][0x3a4] ;  /* 0x0000e900000d7ab9 */ /* 0x010fe40000000800 */
[----:B------:R-:W-:-:S04]  /*1c5c0*/  UIMAD UR8, UR8, UR4, URZ ;  /* 0x00000004080872a4 */ /* 0x000fc8000f8e023f */
[----:B------:R-:W-:Y:S01]  /*1c5d0*/  UIMAD UR5, UR16, UR5, UR8 ;  /* 0x00000005100572a4 */ /* 0x000fe2000f8e0208 */
[----:B-1----:R-:W-:Y:S01]  /*1c5e0*/  IMAD.MOV.U32 R12, RZ, RZ, R7 ;  /* 0x000000ffff0c7224 */ /* 0x002fe200078e0007 */
[----:B------:R-:W-:Y:S01]  /*1c5f0*/  @P1 SHF.R.U32.HI R12, RZ, c[0x0][0x4f0], R3 ;  /* 0x00013c00ff0c1a19 */ /* 0x000fe20000011603 */
[----:B---3--:R-:W-:Y:S01]  /*1c600*/  UIMAD UR13, UR10, UR13, UR14 ;  /* 0x0000000d0a0d72a4 */ /* 0x008fe2000f8e020e */
[----:B------:R-:W-:Y:S02]  /*1c610*/  LOP3.LUT R3, R16, 0xfffffff8, RZ, 0xc0, !PT ;  /* 0xfffffff810037812 */ /* 0x000fe400078ec0ff */
[----:B------:R-:W-:Y:S01]  /*1c620*/  SHF.R.S32.HI R16, RZ, 0x3, R16 ;  /* 0x00000003ff107819 */ /* 0x000fe20000011410 */
[--C-:B------:R-:W-:Y:S01]  /*1c630*/  IMAD.MOV R10, RZ, RZ, -R12.reuse ;  /* 0x000000ffff0a7224 */ /* 0x100fe200078e0a0c */
[----:B------:R-:W-:Y:S01]  /*1c640*/  UIADD3 UR19, UR19, UR13, URZ ;  /* 0x0000000d13137290 */ /* 0x000fe2000fffe03f */
[----:B------:R-:W-:Y:S02]  /*1c650*/  IMAD.IADD R3, R0, 0x1, -R3 ;  /* 0x0000000100037824 */ /* 0x000fe400078e0a03 */
[----:B------:R-:W-:Y:S01]  /*1c660*/  IMAD R10, R10, c[0x0][0x4e8], R7 ;  /* 0x00013a000a0a7a24 */ /* 0x000fe200078e0207 */
[----:B------:R-:W-:Y:S01]  /*1c670*/  SHF.R.S32.HI R7, RZ, 0x1f, R12 ;  /* 0x0000001fff077819 */ /* 0x000fe2000001140c */
[----:B------:R-:W-:Y:S01]  /*1c680*/  IMAD.U32 R0, RZ, RZ, UR7 ;  /* 0x00000007ff007e24 */ /* 0x000fe2000f8e00ff */
[----:B------:R-:W-:Y:S01]  /*1c690*/  IADD3 R12, P0, R12, UR20, RZ ;  /* 0x000000140c0c7c10 */ /* 0x000fe2000ff1e0ff */
[----:B------:R-:W-:Y:S01]  /*1c6a0*/  IMAD.SHL.U32 R17, R16, 0x40, RZ ;  /* 0x0000004010117824 */ /* 0x000fe200078e00ff */
[----:B------:R-:W-:Y:S01]  /*1c6b0*/  SHF.R.S32.HI R11, RZ, 0x1f, R10 ;  /* 0x0000001fff0b7819 */ /* 0x000fe2000001140a */
[----:B------:R-:W-:Y:S01]  /*1c6c0*/  UIMAD.WIDE.U32 UR16, UR16, UR4, UR18 ;  /* 0x00000004101072a5 */ /* 0x000fe2000f8e0012 */
[----:B--2---:R-:W-:Y:S01]  /*1c6d0*/  IADD3.X R13, R7, UR21, R0, P0, !PT ;  /* 0x00000015070d7c10 */ /* 0x004fe200087fe400 */
[----:B------:R-:W-:Y:S01]  /*1c6e0*/  ULDC.64 UR6, c[0x0][0x3f0] ;  /* 0x0000fc0000067ab9 */ /* 0x000fe20000000a00 */
[----:B------:R-:W-:Y:S01]  /*1c6f0*/  LEA R0, R3, R16, 0x5 ;  /* 0x0000001003007211 */ /* 0x000fe200078e28ff */
[----:B------:R-:W-:Y:S01]  /*1c700*/  IMAD R11, R11, c[0x0][0x488], RZ ;  /* 0x000122000b0b7a24 */ /* 0x000fe200078e02ff */
[----:B------:R-:W-:Y:S01]  /*1c710*/  LOP3.LUT R17, R17, 0x1c0, RZ, 0xc0, !PT ;  /* 0x000001c011117812 */ /* 0x000fe200078ec0ff */
[----:B------:R-:W-:Y:S01]  /*1c720*/  IMAD.WIDE.U32 R12, R10, c[0x0][0x488], R12 ;  /* 0x000122000a0c7a25 */ /* 0x000fe200078e000c */
[----:B------:R-:W-:-:S02]  /*1c730*/  UIMAD UR9, UR9, UR6, URZ ;  /* 0x00000006090972a4 */ /* 0x000fc4000f8e023f */
[----:B------:R-:W-:Y:S01]  /*1c740*/  UIADD3 UR17, UR17, UR5, URZ ;  /* 0x0000000511117290 */ /* 0x000fe2000fffe03f */
[----:B------:R-:W-:Y:S01]  /*1c750*/  IMAD R15, R75, 0x80, R0 ;  /* 0x000000804b0f7824 */ /* 0x000fe200078e0200 */
[----:B------:R-:W-:Y:S01]  /*1c760*/  UIMAD UR7, UR24, UR7, UR9 ;  /* 0x00000007180772a4 */ /* 0x000fe2000f8e0209 */
[----:B------:R-:W-:Y:S01]  /*1c770*/  IMAD.SHL.U32 R0, R3, 0x8, RZ ;  /* 0x0000000803007824 */ /* 0x000fe200078e00ff */
[----:B------:R-:W-:Y:S01]  /*1c780*/  SHF.R.U32.HI R3, RZ, 0x3, R17 ;  /* 0x00000003ff037819 */ /* 0x000fe20000011611 */
[----:B------:R-:W-:Y:S01]  /*1c790*/  IMAD R11, R10, c[0x0][0x48c], R11 ;  /* 0x000123000a0b7a24 */ /* 0x000fe200078e020b */
[----:B------:R-:W-:Y:S01]  /*1c7a0*/  UIMAD.WIDE.U32 UR16, UR24, UR6, UR16 ;  /* 0x00000006181072a5 */ /* 0x000fe2000f8e0010 */
[----:B------:R-:W-:Y:S01]  /*1c7b0*/  @P1 IMAD.HI.U32 R9, R15, c[0x0][0x4ec], RZ ;  /* 0x00013b000f091a27 */ /* 0x000fe200078e00ff */
[----:B------:R-:W-:Y:S02]  /*1c7c0*/  LOP3.LUT R10, R17, 0x38, R0, 0xf8, !PT ;  /* 0x00000038110a7812 */ /* 0x000fe400078ef800 */
[----:B------:R-:W-:Y:S01]  /*1c7d0*/  LEA R17, P0, R12, c[0x0][0x450], 0x2 ;  /* 0x000114000c117a11 */ /* 0x000fe200078010ff */
[----:B------:R-:W-:Y:S01]  /*1c7e0*/  IMAD.IADD R14, R13, 0x1, R11 ;  /* 0x000000010d0e7824 */ /* 0x000fe200078e020b */
[----:B------:R-:W-:Y:S01]  /*1c7f0*/  LOP3.LUT R3, R10, R3, RZ, 0x3c, !PT ;  /* 0x000000030a037212 */ /* 0x000fe200078e3cff */
[----:B------:R-:W-:Y:S01]  /*1c800*/  IMAD.MOV.U32 R7, RZ, RZ, R15 ;  /* 0x000000ffff077224 */ /* 0x000fe200078e000f */
[----:B------:R-:W-:Y:S01]  /*1c810*/  @P1 SHF.R.U32.HI R7, RZ, c[0x0][0x4f0], R9 ;  /* 0x00013c00ff071a19 */ /* 0x000fe20000011609 */
[----:B------:R-:W-:Y:S01]  /*1c820*/  SHFL.IDX PT, R10, R17, 0x1, 0x1c1f ;  /* 0x003c1f00110a7f89 */ /* 0x000fe200000e0000 */
[----:B------:R-:W-:Y:S01]  /*1c830*/  LEA.HI.X R14, R12, c[0x0][0x454], R14, 0x2, P0 ;  /* 0x000115000c0e7a11 */ /* 0x000fe200000f140e */
[----:B------:R-:W-:Y:S01]  /*1c840*/  UIADD3 UR7, UR17, UR7, URZ ;  /* 0x0000000711077290 */ /* 0x000fe2000fffe03f */
[--C-:B------:R-:W-:Y:S01]  /*1c850*/  SHF.R.S32.HI R9, RZ, 0x1f, R7.reuse ;  /* 0x0000001fff097819 */ /* 0x100fe20000011407 */
[----:B------:R-:W-:Y:S01]  /*1c860*/  IMAD.MOV R18, RZ, RZ, -R7 ;  /* 0x000000ffff127224 */ /* 0x000fe200078e0a07 */
[----:B------:R-:W-:Y:S01]  /*1c870*/  SHFL.IDX PT, R12, R17, RZ, 0x1c1f ;  /* 0x001c1fff110c7589 */ /* 0x000fe200000e0000 */
[----:B------:R-:W-:Y:S01]  /*1c880*/  MOV R20, UR16 ;  /* 0x0000001000147c02 */ /* 0x000fe20008000f00 */
[----:B------:R-:W-:-:S02]  /*1c890*/  IMAD.U32 R21, RZ, RZ, UR17 ;  /* 0x00000011ff157e24 */ /* 0x000fc4000f8e00ff */
[----:B------:R-:W1:Y:S01]  /*1c8a0*/  SHFL.IDX PT, R13, R14, RZ, 0x1c1f ;  /* 0x001c1fff0e0d7589 */ /* 0x000e6200000e0000 */
[----:B------:R-:W-:Y:S02]  /*1c8b0*/  IMAD R18, R18, c[0x0][0x4e8], R15 ;  /* 0x00013a0012127a24 */ /* 0x000fe400078e020f */
[----:B------:R-:W-:Y:S01]  /*1c8c0*/  IMAD R15, R75, 0x80, R2 ;  /* 0x000000804b0f7824 */ /* 0x000fe200078e0202 */
[----:B------:R2:W3:Y:S01]  /*1c8d0*/  SHFL.IDX PT, R11, R14, 0x1, 0x1c1f ;  /* 0x003c1f000e0b7f89 */ /* 0x0004e200000e0000 */
[----:B-----5:R-:W-:Y:S01]  /*1c8e0*/  IMAD R2, R6, c[0x0][0x4e8], RZ ;  /* 0x00013a0006027a24 */ /* 0x020fe200078e02ff */
[----:B------:R-:W-:Y:S01]  /*1c8f0*/  SHF.R.S32.HI R6, RZ, 0x1f, R18 ;  /* 0x0000001fff067819 */ /* 0x000fe20000011412 */
[----:B------:R-:W-:Y:S01]  /*1c900*/  IMAD R22, R9, c[0x0][0x3e0], RZ ;  /* 0x0000f80009167a24 */ /* 0x000fe200078e02ff */
[C---:B------:R-:W-:Y:S01]  /*1c910*/  IADD3 R9, R15.reuse, 0x8, RZ ;  /* 0x000000080f097810 */ /* 0x040fe20007ffe0ff */
[----:B------:R-:W-:Y:S01]  /*1c920*/  IMAD.U32 R21, RZ, RZ, UR7 ;  /* 0x00000007ff157e24 */ /* 0x000fe2000f8e00ff */
[-C--:B------:R-:W-:Y:S01]  /*1c930*/  ISETP.GE.OR P1, PT, R15, R2.reuse, P2 ;  /* 0x000000020f00720c */ /* 0x080fe20001726670 */
[----:B------:R-:W-:Y:S01]  /*1c940*/  IMAD R22, R7, c[0x0][0x3e4], R22 ;  /* 0x0000f90007167a24 */ /* 0x000fe200078e0216 */
[----:B------:R-:W-:Y:S01]  /*1c950*/  ISETP.GE.OR P0, PT, R9, R2, P2 ;  /* 0x000000020900720c */ /* 0x000fe20001706670 */
[----:B------:R-:W-:-:S04]  /*1c960*/  IMAD.WIDE.U32 R20, R7, c[0x0][0x3e0], R20 ;  /* 0x0000f80007147a25 */ /* 0x000fc800078e0014 */
[----:B------:R-:W-:Y:S01]  /*1c970*/  IMAD R75, R75, 0x80, R16 ;  /* 0x000000804b4b7824 */ /* 0x000fe200078e0210 */
[----:B------:R-:W-:-:S05]  /*1c980*/  IADD3 R21, R21, R22, RZ ;  /* 0x0000001615157210 */ /* 0x000fca0007ffe0ff */
        /* <DEDUP_REMOVED lines=55> */
.L_x_1513:
[----:B--234-:R-:W-:Y:S05]  /*1cd00*/  BSYNC B0 ;  /* 0x0000000000007941 */ /* 0x01cfea0003800000 */
.L_x_1512:
        /* <DEDUP_REMOVED lines=30> */
.L_x_1515:
[----:B------:R-:W-:Y:S05]  /*1cef0*/  BSYNC B0 ;  /* 0x0000000000007941 */ /* 0x000fea0003800000 */
.L_x_1514:
        /* <DEDUP_REMOVED lines=30> */
.L_x_1517:
[----:B------:R-:W-:Y:S05]  /*1d0e0*/  BSYNC B0 ;  /* 0x0000000000007941 */ /* 0x000fea0003800000 */
.L_x_1516:
        /* <DEDUP_REMOVED lines=31> */
.L_x_1510:
[----:B------:R-:W-:Y:S02]  /*1d2e0*/  ULDC.64 UR6, c[0x0][0x500] ;  /* 0x0001400000067ab9 */ /* 0x000fe40000000a00 */
[----:B------:R-:W-:Y:S02]  /*1d2f0*/  ULDC.64 UR4, c[0x0][0x508] ;  /* 0x0001420000047ab9 */ /* 0x000fe40000000a00 */
[----:B------:R-:W-:Y:S02]  /*1d300*/  UISETP.NE.U32.AND UP1, UPT, URZ, UR6, UPT ;  /* 0x000000063f00728c */ /* 0x000fe4000bf25070 */
[----:B------:R-:W-:Y:S02]  /*1d310*/  UISETP.NE.U32.AND UP0, UPT, URZ, UR4, UPT ;  /* 0x000000043f00728c */ /* 0x000fe4000bf05070 */
[----:B------:R-:W-:Y:S02]  /*1d320*/  UISETP.NE.AND.EX UP1, UPT, URZ, UR7, UPT, UP1 ;  /* 0x000000073f00728c */ /* 0x000fe4000bf25310 */
[----:B------:R-:W-:-:S02]  /*1d330*/  UMOV UR4, 0x4 ;  /* 0x0000000400047882 */ /* 0x000fc40000000000 */
[----:B------:R-:W-:Y:S02]  /*1d340*/  UISETP.NE.AND.EX UP0, UPT, URZ, UR5, UPT, UP0 ;  /* 0x000000053f00728c */ /* 0x000fe4000bf05300 */
[----:B------:R-:W-:Y:S01]  /*1d350*/  ULDC.64 UR6, c[0x0][0x500] ;  /* 0x0001400000067ab9 */ /* 0x000fe20000000a00 */
[----:B------:R-:W-:Y:S01]  /*1d360*/  PLOP3.LUT P0, PT, PT, PT, UP1, 0x80, 0x0 ;  /* 0x000000000000781c */ /* 0x000fe20003f0f018 */
[----:B------:R-:W-:Y:S02]  /*1d370*/  UIMAD.WIDE UR6, UR24, UR4, UR6 ;  /* 0x00000004180672a5 */ /* 0x000fe4000f8e0206 */
[----:B------:R-:W-:-:S04]  /*1d380*/  PLOP3.LUT P1, PT, PT, PT, UP0, 0x80, 0x0 ;  /* 0x000000000000781c */ /* 0x000fc80003f2f008 */
[----:B------:R-:W-:Y:S02]  /*1d390*/  IMAD.U32 R6, RZ, RZ, UR6 ;  /* 0x00000006ff067e24 */ /* 0x000fe4000f8e00ff */
[----:B------:R-:W-:Y:S01]  /*1d3a0*/  IMAD.U32 R7, RZ, RZ, UR7 ;  /* 0x00000007ff077e24 */ /* 0x000fe2000f8e00ff */
[----:B------:R-:W-:Y:S02]  /*1d3b0*/  ULDC.64 UR6, c[0x0][0x508] ;  /* 0x0001420000067ab9 */ /* 0x000fe40000000a00 */
[----:B------:R-:W-:Y:S01]  /*1d3c0*/  @UP0 UIMAD.WIDE UR6, UR24, UR4, UR6 ;  /* 0x00000004180602a5 */ /* 0x000fe2000f8e0206 */
[----:B------:R-:W-:Y:S01]  /*1d3d0*/  MOV R4, c[0x0][0x388] ;  /* 0x0000e20000047a02 */ /* 0x000fe20000000f00 */
[----:B------:R-:W2:Y:S04]  /*1d3e0*/  @P0 LDG.E R3, [R6.64] ;  /* 0x0000001a06030981 */ /* 0x000ea8000c1e1900 */
[----:B------:R-:W-:Y:S01]  /*1d3f0*/  IMAD.U32 R8, RZ, RZ, UR6 ;  /* 0x00000006ff087e24 */ /* 0x000fe2000f8e00ff */
[----:B------:R-:W-:-:S05]  /*1d400*/  MOV R9, UR7 ;  /* 0x0000000700097c02 */ /* 0x000fca0008000f00 */
        /* <DEDUP_REMOVED lines=9> */
.L_x_1518:
        /* <DEDUP_REMOVED lines=12> */
[----:B------:R-:W1:Y:S01]  /*1d560*/  R2UR UR12, R10 ;  /* 0x000000000a0c73c2 */ /* 0x000e6200000e0000 */
[----:B------:R-:W-:Y:S01]  /*1d570*/  IMAD.MOV.U32 R2, RZ, RZ, c[0x0][0x4e8] ;  /* 0x00013a00ff027624 */ /* 0x000fe200078e00ff */
[----:B------:R-:W-:Y:S01]  /*1d580*/  ULDC.64 UR4, c[0x0][0x490] ;  /* 0x0001240000047ab9 */ /* 0x000fe20000000a00 */
[----:B------:R-:W-:Y:S01]  /*1d590*/  IMAD.MOV.U32 R6, RZ, RZ, R0 ;  /* 0x000000ffff067224 */ /* 0x000fe200078e0000 */
[----:B------:R-:W-:Y:S02]  /*1d5a0*/  UIMAD UR7, UR8, UR4, URZ ;  /* 0x00000004080772a4 */ /* 0x000fe4000f8e023f */
[----:B------:R-:W-:Y:S02]  /*1d5b0*/  ISETP.NE.AND P0, PT, R2, 0x1, PT ;  /* 0x000000010200780c */ /* 0x000fe40003f05270 */
[----:B------:R-:W2:Y:S01]  /*1d5c0*/  R2UR UR11, R11 ;  /* 0x000000000b0b73c2 */ /* 0x000ea200000e0000 */
[----:B------:R-:W-:-:S07]  /*1d5d0*/  UIMAD UR7, UR16, UR5, UR7 ;  /* 0x00000005100772a4 */ /* 0x000fce000f8e0207 */
[----:B------:R3:W1:Y:S03]  /*1d5e0*/  R2UR UR10, R10 ;  /* 0x000000000a0a73c2 */ /* 0x00066600000e0000 */
[----:B------:R-:W-:Y:S01]  /*1d5f0*/  @P0 IMAD.HI.U32 R2, R0, c[0x0][0x4ec], RZ ;  /* 0x00013b0000020a27 */ /* 0x000fe200078e00ff */
[----:B-1----:R-:W-:-:S04]  /*1d600*/  UMOV UR10, UR12 ;  /* 0x0000000c000a7c82 */ /* 0x002fc80008000000 */
[----:B------:R-:W-:Y:S01]  /*1d610*/  @P0 SHF.R.U32.HI R6, RZ, c[0x0][0x4f0], R2 ;  /* 0x00013c00ff060a19 */ /* 0x000fe20000011602 */
[----:B------:R3:W1:Y:S03]  /*1d620*/  R2UR UR13, R11 ;  /* 0x000000000b0d73c2 */ /* 0x00066600000e0000 */
[----:B------:R-:W-:Y:S02]  /*1d630*/  IADD3 R5, -R6, RZ, RZ ;  /* 0x000000ff06057210 */ /* 0x000fe40007ffe1ff */
[----:B------:R-:W-:Y:S01]  /*1d640*/  SHF.R.S32.HI R3, RZ, 0x1f, R6 ;  /* 0x0000001fff037819 */ /* 0x000fe20000011406 */
[----:B--2---:R-:W-:Y:S02]  /*1d650*/  UIMAD.WIDE.U32 UR10, UR16, UR4, UR10 ;  /* 0x00000004100a72a5 */ /* 0x004fe4000f8e000a */
[----:B------:R-:W-:Y:S01]  /*1d660*/  IMAD R5, R5, c[0x0][0x4e8], R0 ;  /* 0x00013a0005057a24 */ /* 0x000fe200078e0200 */
[----:B------:R-:W-:-:S02]  /*1d670*/  ULDC.64 UR4, c[0x0][0x498] ;  /* 0x0001260000047ab9 */ /* 0x000fc40000000a00 */
[----:B------:R-:W-:Y:S02]  /*1d680*/  UIADD3 UR11, UR7, UR11, URZ ;  /* 0x0000000b070b7290 */ /* 0x000fe4000fffe03f */
[----:B------:R-:W-:Y:S01]  /*1d690*/  UIMAD UR7, UR6, UR4, URZ ;  /* 0x00000004060772a4 */ /* 0x000fe2000f8e023f */
[----:B------:R-:W-:Y:S01]  /*1d6a0*/  SHF.R.S32.HI R2, RZ, 0x1f, R5 ;  /* 0x0000001fff027819 */ /* 0x000fe20000011405 */
[----:B------:R-:W-:Y:S02]  /*1d6b0*/  UIMAD.WIDE.U32 UR10, UR24, UR4, UR10 ;  /* 0x00000004180a72a5 */ /* 0x000fe4000f8e000a */
[----:B------:R-:W-:-:S04]  /*1d6c0*/  UIMAD UR5, UR24, UR5, UR7 ;  /* 0x00000005180572a4 */ /* 0x000fc8000f8e0207 */
[----:B------:R-:W-:Y:S02]  /*1d6d0*/  IADD3 R6, P0, R6, UR10, RZ ;  /* 0x0000000a06067c10 */ /* 0x000fe4000ff1e0ff */
[----:B------:R-:W-:-:S05]  /*1d6e0*/  IMAD.U32 R0, RZ, RZ, UR5 ;  /* 0x00000005ff007e24 */ /* 0x000fca000f8e00ff */
[----:B------:R-:W-:Y:S01]  /*1d6f0*/  IADD3.X R7, R3, UR11, R0, P0, !PT ;  /* 0x0000000b03077c10 */ /* 0x000fe200087fe400 */
[----:B------:R-:W-:-:S04]  /*1d700*/  IMAD R0, R2, c[0x0][0x488], RZ ;  /* 0x0001220002007a24 */ /* 0x000fc800078e02ff */
[C---:B------:R-:W-:Y:S02]  /*1d710*/  IMAD R0, R5.reuse, c[0x0][0x48c], R0 ;  /* 0x0001230005007a24 */ /* 0x040fe400078e0200 */
[----:B------:R-:W-:-:S05]  /*1d720*/  IMAD.WIDE.U32 R6, R5, c[0x0][0x488], R6 ;  /* 0x0001220005067a25 */ /* 0x000fca00078e0006 */
[----:B------:R-:W-:Y:S02]  /*1d730*/  IADD3 R0, R7, R0, RZ ;  /* 0x0000000007007210 */ /* 0x000fe40007ffe0ff */
[----:B------:R-:W-:-:S04]  /*1d740*/  LEA R2, P0, R6, c[0x0][0x450], 0x2 ;  /* 0x0001140006027a11 */ /* 0x000fc800078010ff */
[----:B------:R-:W-:Y:S01]  /*1d750*/  LEA.HI.X R3, R6, c[0x0][0x454], R0, 0x2, P0 ;  /* 0x0001150006037a11 */ /* 0x000fe200000f1400 */
[----:B------:R-:W-:-:S05]  /*1d760*/  IMAD.MOV.U32 R0, RZ, RZ, -0x800000 ;  /* 0xff800000ff007424 */ /* 0x000fca00078e00ff */
[----:B------:R3:W-:Y:S01]  /*1d770*/  STG.E [R2.64], R0 ;  /* 0x0000000002007986 */ /* 0x0007e2000c10191a */
[----:B------:R-:W-:-:S04]  /*1d780*/  DEPBAR.LE SB1, 0x0, {3} ;  /* 0x000090080000791a */ /* 0x000fc80000000000 */
.L_x_1520:
[----:B------:R-:W-:Y:S05]  /*1d790*/  BSYNC B0 ;  /* 0x0000000000007941 */ /* 0x000fea0003800000 */
.L_x_1519:
[----:B------:R-:W1:Y:S01]  /*1d7a0*/  R2UR UR13, R11 ;  /* 0x000000000b0d73c2 */ /* 0x000e6200000e0000 */
[----:B------:R-:W2:Y:S01]  /*1d7b0*/  S2R R5, SR_CTAID.X ;  /* 0x0000000000057919 */ /* 0x000ea20000002500 */
[----:B------:R-:W-:Y:S01]  /*1d7c0*/  SHF.R.S32.HI R0, RZ, 0x1f, R9 ;  /* 0x0000001fff007819 */ /* 0x000fe20000011409 */
[----:B------:R-:W-:Y:S01]  /*1d7d0*/  ULDC UR10, c[0x0][0x3a0] ;  /* 0x0000e800000a7ab9 */ /* 0x000fe20000000800 */
[----:B------:R-:W-:Y:S01]  /*1d7e0*/  IMAD.MOV.U32 R2, RZ, RZ, c[0x0][0x4e8] ;  /* 0x00013a00ff027624 */ /* 0x000fe200078e00ff */
[----:B------:R-:W-:Y:S01]  /*1d7f0*/  ULDC UR7, c[0x0][0x3a4] ;  /* 0x0000e90000077ab9 */ /* 0x000fe20000000800 */
[----:B------:R-:W-:Y:S01]  /*1d800*/  LEA.HI R0, R0, R9, RZ, 0x3 ;  /* 0x0000000900007211 */ /* 0x000fe200078f18ff */
[----:B-----5:R-:W-:Y:S01]  /*1d810*/  IMAD R4, R4, c[0x0][0x4e8], RZ ;  /* 0x00013a0004047a24 */ /* 0x020fe200078e02ff */
[----:B------:R-:W3:Y:S01]  /*1d820*/  R2UR UR12, R10 ;  /* 0x000000000a0c73c2 */ /* 0x000ee200000e0000 */
[----:B------:R-:W-:Y:S01]  /*1d830*/  ISETP.NE.AND P0, PT, R2, 0x1, PT ;  /* 0x000000010200780c */ /* 0x000fe20003f05270 */
[----:B------:R-:W-:Y:S01]  /*1d840*/  BSSY B0, `(.L_x_1521) ;  /* 0x0000048000007945 */ /* 0x000fe20003800000 */
[----:B------:R-:W-:-:S02]  /*1d850*/  LOP3.LUT R6, R0, 0xfffffff8, RZ, 0xc0, !PT ;  /* 0xfffffff800067812 */ /* 0x000fc400078ec0ff */
[----:B------:R-:W-:-:S03]  /*1d860*/  SHF.R.S32.HI R0, RZ, 0x3, R0 ;  /* 0x00000003ff007819 */ /* 0x000fc60000011400 */
[----:B------:R-:W4:Y:S01]  /*1d870*/  R2UR UR14, R10 ;  /* 0x000000000a0e73c2 */ /* 0x000f2200000e0000 */
[----:B------:R-:W-:-:S05]  /*1d880*/  IMAD.IADD R9, R9, 0x1, -R6 ;  /* 0x0000000109097824 */ /* 0x000fca00078e0a06 */
[C---:B------:R-:W-:Y:S01]  /*1d890*/  LEA R2, R9.reuse, R0, 0x5 ;  /* 0x0000000009027211 */ /* 0x040fe200078e28ff */
[----:B-1----:R-:W-:Y:S01]  /*1d8a0*/  UIMAD UR4, UR13, UR10, URZ ;  /* 0x0000000a0d0472a4 */ /* 0x002fe2000f8e023f */
[----:B------:R1:W1:Y:S01]  /*1d8b0*/  R2UR UR15, R11 ;  /* 0x000000000b0f73c2 */ /* 0x00026200000e0000 */
[----:B------:R-:W-:Y:S02]  /*1d8c0*/  SHF.L.U32 R9, R9, 0x3, RZ ;  /* 0x0000000309097819 */ /* 0x000fe400000006ff */
[C---:B--2---:R-:W-:Y:S02]  /*1d8d0*/  IMAD R3, R5.reuse, 0x80, R2 ;  /* 0x0000008005037824 */ /* 0x044fe400078e0202 */
[----:B------:R-:W-:Y:S01]  /*1d8e0*/  IMAD R5, R5, 0x80, R0 ;  /* 0x0000008005057824 */ /* 0x000fe200078e0200 */
[----:B------:R-:W-:Y:S01]  /*1d8f0*/  IADD3 R8, R9, 0x40, RZ ;  /* 0x0000004009087810 */ /* 0x000fe20007ffe0ff */
[----:B------:R-:W-:Y:S01]  /*1d900*/  @P0 IMAD.HI.U32 R2, R3, c[0x0][0x4ec], RZ ;  /* 0x00013b0003020a27 */ /* 0x000fe200078e00ff */
[----:B---3--:R-:W-:-:S03]  /*1d910*/  UIMAD UR7, UR12, UR7, UR4 ;  /* 0x000000070c0772a4 */ /* 0x008fc6000f8e0204 */
[----:B------:R-:W-:Y:S01]  /*1d920*/  ULDC.64 UR4, c[0x0][0x3e8] ;  /* 0x0000fa0000047ab9 */ /* 0x000fe20000000a00 */
[----:B------:R-:W-:Y:S01]  /*1d930*/  IMAD.MOV.U32 R7, RZ, RZ, R3 ;  /* 0x000000ffff077224 */ /* 0x000fe200078e0003 */
[----:B------:R-:W-:Y:S01]  /*1d940*/  @P0 SHF.R.U32.HI R7, RZ, c[0x0][0x4f0], R2 ;  /* 0x00013c00ff070a19 */ /* 0x000fe20000011602 */
[----:B----4-:R-:W-:-:S03]  /*1d950*/  UIMAD.WIDE.U32 UR10, UR14, UR10, URZ ;  /* 0x0000000a0e0a72a5 */ /* 0x010fc6000f8e003f */
[C---:B------:R-:W-:Y:S02]  /*1d960*/  IADD3 R6, -R7.reuse, RZ, RZ ;  /* 0x000000ff07067210 */ /* 0x040fe40007ffe1ff */
[----:B------:R-:W-:Y:S01]  /*1d970*/  SHF.R.S32.HI R2, RZ, 0x1f, R7 ;  /* 0x0000001fff027819 */ /* 0x000fe20000011407 */
[----:B------:R-:W-:Y:S02]  /*1d980*/  UIADD3 UR11, UR11, UR7, URZ ;  /* 0x000000070b0b7290 */ /* 0x000fe4000fffe03f */
[----:B------:R-:W-:Y:S01]  /*1d990*/  UIMAD UR7, UR8, UR4, URZ ;  /* 0x00000004080772a4 */ /* 0x000fe2000f8e023f */
[----:B------:R-:W-:Y:S01]  /*1d9a0*/  IMAD R6, R6, c[0x0][0x4e8], R3 ;  /* 0x00013a0006067a24 */ /* 0x000fe200078e0203 */
[----:B------:R-:W-:Y:S01]  /*1d9b0*/  UIMAD.WIDE.U32 UR10, UR16, UR4, UR10 ;  /* 0x00000004100a72a5 */ /* 0x000fe2000f8e000a */
[----:B------:R-:W-:Y:S01]  /*1d9c0*/  IMAD R2, R2, c[0x0][0x3e0], RZ ;  /* 0x0000f80002027a24 */ /* 0x000fe200078e02ff */
[----:B------:R-:W-:Y:S02]  /*1d9d0*/  UIMAD UR7, UR16, UR5, UR7 ;  /* 0x00000005100772a4 */ /* 0x000fe4000f8e0207 */
[----:B------:R-:W-:Y:S01]  /*1d9e0*/  SHF.R.S32.HI R3, RZ, 0x1f, R6 ;  /* 0x0000001fff037819 */ /* 0x000fe20000011406 */
[----:B------:R-:W-:Y:S01]  /*1d9f0*/  ULDC.64 UR4, c[0x0][0x3f0] ;  /* 0x0000fc0000047ab9 */ /* 0x000fe20000000a00 */
[----:B------:R-:W-:Y:S01]  /*1da00*/  IMAD R2, R7, c[0x0][0x3e4], R2 ;  /* 0x0000f90007027a24 */ /* 0x000fe200078e0202 */
[----:B------:R-:W-:-:S02]  /*1da10*/  UIMAD UR6, UR6, UR4, URZ ;  /* 0x00000004060672a4 */ /* 0x000fc4000f8e023f */
[----:B------:R-:W-:Y:S01]  /*1da20*/  UIADD3 UR11, UR7, UR11, URZ ;  /* 0x0000000b070b7290 */ /* 0x000fe2000fffe03f */
[----:B------:R-:W-:Y:S01]  /*1da30*/  IMAD R3, R3, c[0x0][0x3d8], RZ ;  /* 0x0000f60003037a24 */ /* 0x000fe200078e02ff */
[----:B------:R-:W-:Y:S02]  /*1da40*/  UIMAD UR5, UR24, UR5, UR6 ;  /* 0x00000005180572a4 */ /* 0x000fe4000f8e0206 */
[----:B------:R-:W-:Y:S01]  /*1da50*/  UIMAD.WIDE.U32 UR10, UR24, UR4, UR10 ;  /* 0x00000004180a72a5 */ /* 0x000fe2000f8e000a */
[----:B------:R-:W-:-:S03]  /*1da60*/  IMAD R3, R6, c[0x0][0x3dc], R3 ;  /* 0x0000f70006037a24 */ /* 0x000fc600078e0203 */
[----:B------:R-:W-:Y:S02]  /*1da70*/  UIADD3 UR5, UR11, UR5, URZ ;  /* 0x000000050b057290 */ /* 0x000fe4000fffe03f */
[----:B-1----:R-:W-:Y:S02]  /*1da80*/  IMAD.U32 R11, RZ, RZ, UR11 ;  /* 0x0000000bff0b7e24 */ /* 0x002fe4000f8e00ff */
[----:B------:R-:W-:Y:S02]  /*1da90*/  IMAD.U32 R10, RZ, RZ, UR10 ;  /* 0x0000000aff0a7e24 */ /* 0x000fe4000f8e00ff */
[----:B------:R-:W-:-:S05]  /*1daa0*/  MOV R11, UR5 ;  /* 0x00000005000b7c02 */ /* 0x000fca0008000f00 */
[----:B------:R-:W-:Y:S01]  /*1dab0*/  IMAD.WIDE.U32 R10, R7, c[0x0][0x3e0], R10 ;  /* 0x0000f800070a7a25 */ /* 0x000fe200078e000a */
[----:B------:R-:W-:-:S03]  /*1dac0*/  IADD3 R7, R9, 0x80, RZ ;  /* 0x0000008009077810 */ /* 0x000fc60007ffe0ff */
[----:B------:R-:W-:-:S04]  /*1dad0*/  IMAD.IADD R11, R11, 0x1, R2 ;  /* 0x000000010b0b7824 */ /* 0x000fc800078e0202 */
        /* <DEDUP_REMOVED lines=30> */
.L_x_1522:
[----:B------:R-:W-:Y:S05]  /*1dcc0*/  BSYNC B0 ;  /* 0x0000000000007941 */ /* 0x000fea0003800000 */
.L_x_1521:
        /* <DEDUP_REMOVED lines=27> */
.L_x_1524:
[----:B------:R-:W-:Y:S05]  /*1de80*/  BSYNC B0 ;  /* 0x0000000000007941 */ /* 0x000fea0003800000 */
.L_x_1523:
        /* <DEDUP_REMOVED lines=27> */
.L_x_1526:
[----:B------:R-:W-:Y:S05]  /*1e040*/  BSYNC B0 ;  /* 0x0000000000007941 */ /* 0x000fea0003800000 */
.L_x_1525:
        /* <DEDUP_REMOVED lines=28> */
.L_x_1527:
        /* <DEDUP_REMOVED lines=15> */
.L_x_1552:


//--------------------- .nv.shared._ZN7cutlass13device_kernelIN5flash19enable_sm80_to_sm89INS1_16FlashAttnFwdSm80INS1_25CollectiveMainloopFwdSm80ILi8ELi1ELb1EN4cute5tupleIJNS5_1CILi128EEENS7_ILi64EEENS7_ILi256EEEEEELi256ENS_6half_tEfNS_4arch4Sm80ELb0ELb0ELb1ELb0ELb0ELb0ELb1ELb0EEENS1_21CollectiveEpilogueFwdINS6_IJS8_SA_S9_EEENS6_IJNS7_ILi1EEESI_SI_EEESC_SE_Li256ELb0ELb1ELb0ELb0EEENS1_19SingleTileSchedulerILb0ELb0ELb1ELi128EEEEEEEEEvNT_6ParamsE --------------------------
	.section	.nv.shared._ZN7cutlass13device_kernelIN5flash19enable_sm80_to_sm89INS1_16FlashAttnFwdSm80INS1_25CollectiveMainloopFwdSm80ILi8ELi1ELb1EN4cute5tupleIJNS5_1CILi128EEENS7_ILi64EEENS7_ILi256EEEEEELi256ENS_6half_tEfNS_4arch4Sm80ELb0ELb0ELb1ELb0ELb0ELb0ELb1ELb0EEENS1_21CollectiveEpilogueFwdINS6_IJS8_SA_S9_EEENS6_IJNS7_ILi1EEESI_SI_EEESC_SE_Li256ELb0ELb1ELb0ELb0EEENS1_19SingleTileSchedulerILb0ELb0ELb1ELi128EEEEEEEEEvNT_6ParamsE,"aw",@nobits
	.sectionflags	@""
	.align	16


//--------------------- .nv.global                --------------------------
	.section	.nv.global,"aw",@nobits
.nv.global:
	.type		_ZN74_INTERNAL_365d0264_38_flash_fwd_hdim256_fp16_softcap_sm80_cu_9949e2e8_47264cute1_E,@object
	.size		_ZN74_INTERNAL_365d0264_38_flash_fwd_hdim256_fp16_softcap_sm80_cu_9949e2e8_47264cute1_E,(_ZN74_INTERNAL_365d0264_38_flash_fwd_hdim256_fp16_softcap_sm80_cu_9949e2e8_47264cuda3std3__45__cpo6cbeginE - _ZN74_INTERNAL_365d0264_38_flash_fwd_hdim256_fp16_softcap_sm80_cu_9949e2e8_47264cute1_E)
_ZN74_INTERNAL_365d0264_38_flash_fwd_hdim256_fp16_softcap_sm80_cu_9949e2e8_47264cute1_E:
	.zero		1
	.type		_ZN74_INTERNAL_365d0264_38_flash_fwd_hdim256_fp16_softcap_sm80_cu_9949e2e8_47264cuda3std3__45__cpo6cbeginE,@object
	.size		_ZN74_INTERNAL_365d0264_38_flash_fwd_hdim256_fp16_softcap_sm80_cu_9949e2e8_47264cuda3std3__45__cpo6cbeginE,(_ZN74_INTERNAL_365d0264_38_flash_fwd_hdim256_fp16_softcap_sm80_cu_9949e2e8_47264cuda3std3__48in_placeE - _ZN74_INTERNAL_365d0264_38_flash_fwd_hdim256_fp16_softcap_sm80_cu_9949e2e8_47264cuda3std3__45__cpo6cbeginE)
_ZN74_INTERNAL_365d0264_38_flash_fwd_hdim256_fp16_softcap_sm80_cu_9949e2e8_47264cuda3std3__45__cpo6cbeginE:
	.zero		1
	.type		_ZN74_INTERNAL_365d0264_38_flash_fwd_hdim256_fp16_softcap_sm80_cu_9949e2e8_47264cuda3std3__48in_placeE,@object
	.size		_ZN74_INTERNAL_365d0264_38_flash_fwd_hdim256_fp16_softcap_sm80_cu_9949e2e8_47264cuda3std3__48in_placeE,(_ZN74_INTERNAL_365d0264_38_flash_fwd_hdim256_fp16_softcap_sm80_cu_9949e2e8_47264cuda3std6ranges3__45__cpo9iter_moveE - _ZN74_INTERNAL_365d0264_38_flash_fwd_hdim256_fp16_softcap_sm80_cu_9949e2e8_47264cuda3std3__48in_placeE)
_ZN74_INTERNAL_365d0264_38_flash_fwd_hdim256_fp16_softcap_sm80_cu_9949e2e8_47264cuda3std3__48in_placeE:
	.zero		1
	.type		_ZN74_INTERNAL_365d0264_38_flash_fwd_hdim256_fp16_softcap_sm80_cu_9949e2e8_47264cuda3std6ranges3__45__cpo9iter_moveE,@object
	.size		_ZN74_INTERNAL_365d0264_38_flash_fwd_hdim256_fp16_softcap_sm80_cu_9949e2e8_47264cuda3std6ranges3__45__cpo9iter_moveE,(_ZN74_INTERNAL_365d0264_38_flash_fwd_hdim256_fp16_softcap_sm80_cu_9949e2e8_47264cuda3std3__45__cpo5beginE - _ZN74_INTERNAL_365d0264_38_flash_fwd_hdim256_fp16_softcap_sm80_cu_9949e2e8_47264cuda3std6ranges3__45__cpo9iter_moveE)
_ZN74_INTERNAL_365d0264_38_flash_fwd_hdim256_fp16_softcap_sm80_cu_9949e2e8_47264cuda3std6ranges3__45__cpo9iter_moveE:
	.zero		1
	.type		_ZN74_INTERNAL_365d0264_38_flash_fwd_hdim256_fp16_softcap_sm80_cu_9949e2e8_47264cuda3std3__45__cpo5beginE,@object
	.size		_ZN74_INTERNAL_365d0264_38_flash_fwd_hdim256_fp16_softcap_sm80_cu_9949e2e8_47264cuda3std3__45__cpo5beginE,(_ZN74_INTERNAL_365d0264_38_flash_fwd_hdim256_fp16_softcap_sm80_cu_9949e2e8_47264cuda3std3__476_GLOBAL__N__365d0264_38_flash_fwd_hdim256_fp16_softcap_sm80_cu_9949e2e8_47266ignoreE - _ZN74_INTERNAL_365d0264_38_flash_fwd_hdim256_fp16_softcap_sm80_cu_9949e2e8_47264cuda3std3__45__cpo5beginE)
_ZN74_INTERNAL_365d0264_38_flash_fwd_hdim256_fp16_softcap_sm80_cu_9949e2e8_47264cuda3std3__45__cpo5beginE:
	.zero		1
	.type		_ZN74_INTERNAL_365d0264_38_flash_fwd_hdim256_fp16_softcap_sm80_cu_9949e2e8_47264cuda3std3__476_GLOBAL__N__365d0264_38_flash_fwd_hdim256_fp16_softcap_sm80_cu_9949e2e8_47266ignoreE,@object
	.size		_ZN74_INTERNAL_365d0264_38_flash_fwd_hdim256_fp16_softcap_sm80_cu_9949e2e8_47264cuda3std3__476_GLOBAL__N__365d0264_38_flash_fwd_hdim256_fp16_softcap_sm80_cu_9949e2e8_47266ignoreE,(_ZN74_INTERNAL_365d0264_38_flash_fwd_hdim256_fp16_softcap_sm80_cu_9949e2e8_47264cute7productE - _ZN74_INTERNAL_365d0264_38_flash_fwd_hdim256_fp16_softcap_sm80_cu_9949e2e8_47264cuda3std3__476_GLOBAL__N__365d0264_38_flash_fwd_hdim256_fp16_softcap_sm80_cu_9949e2e8_47266ignoreE)
_ZN74_INTERNAL_365d0264_38_flash_fwd_hdim256_fp16_softcap_sm80_cu_9949e2e8_47264cuda3std3__476_GLOBAL__N__365d0264_38_flash_fwd_hdim256_fp16_softcap_sm80_cu_9949e2e8_47266ignoreE:
	.zero		1
	.type		_ZN74_INTERNAL_365d0264_38_flash_fwd_hdim256_fp16_softcap_sm80_cu_9949e2e8_47264cute7productE,@object
	.size		_ZN74_INTERNAL_365d0264_38_flash_fwd_hdim256_fp16_softcap_sm80_cu_9949e2e8_47264cute7productE,(_ZN74_INTERNAL_365d0264_38_flash_fwd_hdim256_fp16_softcap_sm80_cu_9949e2e8_47264cuda3std3__45__cpo3endE - _ZN74_INTERNAL_365d0264_38_flash_fwd_hdim256_fp16_softcap_sm80_cu_9949e2e8_47264cute7productE)
_ZN74_INTERNAL_365d0264_38_flash_fwd_hdim256_fp16_softcap_sm80_cu_9949e2e8_47264cute7productE:
	.zero		1
	.type		_ZN74_INTERNAL_365d0264_38_flash_fwd_hdim256_fp16_softcap_sm80_cu_9949e2e8_47264cuda3std3__45__cpo3endE,@object
	.size		_ZN74_INTERNAL_365d0264_38_flash_fwd_hdim256_fp16_softcap_sm80_cu_9949e2e8_47264cuda3std3__45__cpo3endE,(_ZN74_INTERNAL_365d0264_38_flash_fwd_hdim256_fp16_softcap_sm80_cu_9949e2e8_47264cuda3std3__419piecewise_constructE - _ZN74_INTERNAL_365d0264_38_flash_fwd_hdim256_fp16_softcap_sm80_cu_9949e2e8_47264cuda3std3__45__cpo3endE)
_ZN74_INTERNAL_365d0264_38_flash_fwd_hdim256_fp16_softcap_sm80_cu_9949e2e8_47264cuda3std3__45__cpo3endE:
	.zero		1
	.type		_ZN74_INTERNAL_365d0264_38_flash_fwd_hdim256_fp16_softcap_sm80_cu_9949e2e8_47264cuda3std3__419piecewise_constructE,@object
	.size		_ZN74_INTERNAL_365d0264_38_flash_fwd_hdim256_fp16_softcap_sm80_cu_9949e2e8_47264cuda3std3__419piecewise_constructE,(_ZN74_INTERNAL_365d0264_38_flash_fwd_hdim256_fp16_softcap_sm80_cu_9949e2e8_47264cuda3std3__45__cpo4cendE - _ZN74_INTERNAL_365d0264_38_flash_fwd_hdim256_fp16_softcap_sm80_cu_9949e2e8_47264cuda3std3__419piecewise_constructE)
_ZN74_INTERNAL_365d0264_38_flash_fwd_hdim256_fp16_softcap_sm80_cu_9949e2e8_47264cuda3std3__419piecewise_constructE:
	.zero		1
	.type		_ZN74_INTERNAL_365d0264_38_flash_fwd_hdim256_fp16_softcap_sm80_cu_9949e2e8_47264cuda3std3__45__cpo4cendE,@object
	.size		_ZN74_INTERNAL_365d0264_38_flash_fwd_hdim256_fp16_softcap_sm80_cu_9949e2e8_47264cuda3std3__45__cpo4cendE,(_ZN74_INTERNAL_365d0264_38_flash_fwd_hdim256_fp16_softcap_sm80_cu_9949e2e8_47264cuda3std6ranges3__45__cpo4swapE - _ZN74_INTERNAL_365d0264_38_flash_fwd_hdim256_fp16_softcap_sm80_cu_9949e2e8_47264cuda3std3__45__cpo4cendE)
_ZN74_INTERNAL_365d0264_38_flash_fwd_hdim256_fp16_softcap_sm80_cu_9949e2e8_47264cuda3std3__45__cpo4cendE:
	.zero		1
	.type		_ZN74_INTERNAL_365d0264_38_flash_fwd_hdim256_fp16_softcap_sm80_cu_9949e2e8_47264cuda3std6ranges3__45__cpo4swapE,@object
	.size		_ZN74_INTERNAL_365d0264_38_flash_fwd_hdim256_fp16_softcap_sm80_cu_9949e2e8_47264cuda3std6ranges3__45__cpo4swapE,(.L_7 - _ZN74_INTERNAL_365d0264_38_flash_fwd_hdim256_fp16_softcap_sm80_cu_9949e2e8_47264cuda3std6ranges3__45__cpo4swapE)
_ZN74_INTERNAL_365d0264_38_flash_fwd_hdim256_fp16_softcap_sm80_cu_9949e2e8_47264cuda3std6ranges3__45__cpo4swapE:
	.zero		1
.L_7:


//--------------------- .nv.shared._ZN7cutlass13device_kernelIN5flash19enable_sm80_to_sm89INS1_16FlashAttnFwdSm80INS1_25CollectiveMainloopFwdSm80ILi8ELi1ELb1EN4cute5tupleIJNS5_1CILi128EEENS7_ILi64EEENS7_ILi256EEEEEELi256ENS_6half_tEfNS_4arch4Sm80ELb0ELb0ELb1ELb1ELb0ELb0ELb1ELb0EEENS1_21CollectiveEpilogueFwdINS6_IJS8_SA_S9_EEENS6_IJNS7_ILi1EEESI_SI_EEESC_SE_Li256ELb1ELb1ELb0ELb0EEENS1_19SingleTileSchedulerILb1ELb0ELb1ELi128EEEEEEEEEvNT_6ParamsE --------------------------
	.section	.nv.shared._ZN7cutlass13device_kernelIN5flash19enable_sm80_to_sm89INS1_16FlashAttnFwdSm80INS1_25CollectiveMainloopFwdSm80ILi8ELi1ELb1EN4cute5tupleIJNS5_1CILi128EEENS7_ILi64EEENS7_ILi256EEEEEELi256ENS_6half_tEfNS_4arch4Sm80ELb0ELb0ELb1ELb1ELb0ELb0ELb1ELb0EEENS1_21CollectiveEpilogueFwdINS6_IJS8_SA_S9_EEENS6_IJNS7_ILi1EEESI_SI_EEESC_SE_Li256ELb1ELb1ELb0ELb0EEENS1_19SingleTileSchedulerILb1ELb0ELb1ELi128EEEEEEEEEvNT_6ParamsE,"aw",@nobits
	.sectionflags	@""
	.align	16


//--------------------- .nv.shared._ZN7cutlass13device_kernelIN5flash19enable_sm80_to_sm89INS1_16FlashAttnFwdSm80INS1_25CollectiveMainloopFwdSm80ILi8ELi1ELb0EN4cute5tupleIJNS5_1CILi128EEENS7_ILi32EEENS7_ILi256EEEEEELi256ENS_6half_tEfNS_4arch4Sm80ELb0ELb0ELb1ELb1ELb0ELb1ELb1ELb0EEENS1_21CollectiveEpilogueFwdINS6_IJS8_SA_S9_EEENS6_IJNS7_ILi1EEESI_SI_EEESC_SE_Li256ELb1ELb1ELb0ELb0EEENS1_19SingleTileSchedulerILb1ELb0ELb1ELi128EEEEEEEEEvNT_6ParamsE --------------------------
	.section	.nv.shared._ZN7cutlass13device_kernelIN5flash19enable_sm80_to_sm89INS1_16FlashAttnFwdSm80INS1_25CollectiveMainloopFwdSm80ILi8ELi1ELb0EN4cute5tupleIJNS5_1CILi128EEENS7_ILi32EEENS7_ILi256EEEEEELi256ENS_6half_tEfNS_4arch4Sm80ELb0ELb0ELb1ELb1ELb0ELb1ELb1ELb0EEENS1_21CollectiveEpilogueFwdINS6_IJS8_SA_S9_EEENS6_IJNS7_ILi1EEESI_SI_EEESC_SE_Li256ELb1ELb1ELb0ELb0EEENS1_19SingleTileSchedulerILb1ELb0ELb1ELi128EEEEEEEEEvNT_6ParamsE,"aw",@nobits
	.sectionflags	@""
	.align	16


//--------------------- .nv.shared._ZN7cutlass13device_kernelIN5flash19enable_sm80_to_sm89INS1_16FlashAttnFwdSm80INS1_25CollectiveMainloopFwdSm80ILi8ELi1ELb1EN4cute5tupleIJNS5_1CILi128EEENS7_ILi48EEENS7_ILi256EEEEEELi256ENS_6half_tEfNS_4arch4Sm80ELb0ELb1ELb1ELb0ELb0ELb0ELb1ELb0EEENS1_21CollectiveEpilogueFwdINS6_IJS8_SA_S9_EEENS6_IJNS7_ILi1EEESI_SI_EEESC_SE_Li256ELb0ELb1ELb0ELb0EEENS1_19SingleTileSchedulerILb0ELb0ELb1ELi128EEEEEEEEEvNT_6ParamsE --------------------------
	.section	.nv.shared._ZN7cutlass13device_kernelIN5flash19enable_sm80_to_sm89INS1_16FlashAttnFwdSm80INS1_25CollectiveMainloopFwdSm80ILi8ELi1ELb1EN4cute5tupleIJNS5_1CILi128EEENS7_ILi48EEENS7_ILi256EEEEEELi256ENS_6half_tEfNS_4arch4Sm80ELb0ELb1ELb1ELb0ELb0ELb0ELb1ELb0EEENS1_21CollectiveEpilogueFwdINS6_IJS8_SA_S9_EEENS6_IJNS7_ILi1EEESI_SI_EEESC_SE_Li256ELb0ELb1ELb0ELb0EEENS1_19SingleTileSchedulerILb0ELb0ELb1ELi128EEEEEEEEEvNT_6ParamsE,"aw",@nobits
	.sectionflags	@""
	.align	16


//--------------------- .nv.shared._ZN7cutlass13device_kernelIN5flash19enable_sm80_to_sm89INS1_16FlashAttnFwdSm80INS1_25CollectiveMainloopFwdSm80ILi8ELi1ELb1EN4cute5tupleIJNS5_1CILi128EEENS7_ILi48EEENS7_ILi256EEEEEELi256ENS_6half_tEfNS_4arch4Sm80ELb0ELb1ELb1ELb1ELb0ELb0ELb1ELb0EEENS1_21CollectiveEpilogueFwdINS6_IJS8_SA_S9_EEENS6_IJNS7_ILi1EEESI_SI_EEESC_SE_Li256ELb1ELb1ELb0ELb0EEENS1_19SingleTileSchedulerILb1ELb0ELb1ELi128EEEEEEEEEvNT_6ParamsE --------------------------
	.section	.nv.shared._ZN7cutlass13device_kernelIN5flash19enable_sm80_to_sm89INS1_16FlashAttnFwdSm80INS1_25CollectiveMainloopFwdSm80ILi8ELi1ELb1EN4cute5tupleIJNS5_1CILi128EEENS7_ILi48EEENS7_ILi256EEEEEELi256ENS_6half_tEfNS_4arch4Sm80ELb0ELb1ELb1ELb1ELb0ELb0ELb1ELb0EEENS1_21CollectiveEpilogueFwdINS6_IJS8_SA_S9_EEENS6_IJNS7_ILi1EEESI_SI_EEESC_SE_Li256ELb1ELb1ELb0ELb0EEENS1_19SingleTileSchedulerILb1ELb0ELb1ELi128EEEEEEEEEvNT_6ParamsE,"aw",@nobits
	.sectionflags	@""
	.align	16


//--------------------- .nv.shared._ZN7cutlass13device_kernelIN5flash19enable_sm80_to_sm89INS1_16FlashAttnFwdSm80INS1_25CollectiveMainloopFwdSm80ILi8ELi1ELb0EN4cute5tupleIJNS5_1CILi128EEENS7_ILi32EEENS7_ILi256EEEEEELi256ENS_6half_tEfNS_4arch4Sm80ELb0ELb1ELb1ELb1ELb0ELb1ELb1ELb0EEENS1_21CollectiveEpilogueFwdINS6_IJS8_SA_S9_EEENS6_IJNS7_ILi1EEESI_SI_EEESC_SE_Li256ELb1ELb1ELb0ELb0EEENS1_19SingleTileSchedulerILb1ELb0ELb1ELi128EEEEEEEEEvNT_6ParamsE --------------------------
	.section	.nv.shared._ZN7cutlass13device_kernelIN5flash19enable_sm80_to_sm89INS1_16FlashAttnFwdSm80INS1_25CollectiveMainloopFwdSm80ILi8ELi1ELb0EN4cute5tupleIJNS5_1CILi128EEENS7_ILi32EEENS7_ILi256EEEEEELi256ENS_6half_tEfNS_4arch4Sm80ELb0ELb1ELb1ELb1ELb0ELb1ELb1ELb0EEENS1_21CollectiveEpilogueFwdINS6_IJS8_SA_S9_EEENS6_IJNS7_ILi1EEESI_SI_EEESC_SE_Li256ELb1ELb1ELb0ELb0EEENS1_19SingleTileSchedulerILb1ELb0ELb1ELi128EEEEEEEEEvNT_6ParamsE,"aw",@nobits
	.sectionflags	@""
	.align	16


//--------------------- .nv.shared._ZN7cutlass13device_kernelIN5flash19enable_sm80_to_sm89INS1_16FlashAttnFwdSm80INS1_25CollectiveMainloopFwdSm80ILi8ELi1ELb1EN4cute5tupleIJNS5_1CILi128EEENS7_ILi64EEENS7_ILi256EEEEEELi256ENS_6half_tEfNS_4arch4Sm80ELb1ELb0ELb1ELb0ELb0ELb0ELb1ELb0EEENS1_21CollectiveEpilogueFwdINS6_IJS8_SA_S9_EEENS6_IJNS7_ILi1EEESI_SI_EEESC_SE_Li256ELb0ELb1ELb0ELb0EEENS1_30DynamicPersistentTileSchedulerILi256ELi256ELb0ELb1ELb0EEEEEEEEEvNT_6ParamsE --------------------------
	.section	.nv.shared._ZN7cutlass13device_kernelIN5flash19enable_sm80_to_sm89INS1_16FlashAttnFwdSm80INS1_25CollectiveMainloopFwdSm80ILi8ELi1ELb1EN4cute5tupleIJNS5_1CILi128EEENS7_ILi64EEENS7_ILi256EEEEEELi256ENS_6half_tEfNS_4arch4Sm80ELb1ELb0ELb1ELb0ELb0ELb0ELb1ELb0EEENS1_21CollectiveEpilogueFwdINS6_IJS8_SA_S9_EEENS6_IJNS7_ILi1EEESI_SI_EEESC_SE_Li256ELb0ELb1ELb0ELb0EEENS1_30DynamicPersistentTileSchedulerILi256ELi256ELb0ELb1ELb0EEEEEEEEEvNT_6ParamsE,"aw",@nobits
	.sectionflags	@""
	.align	16


//--------------------- .nv.shared._ZN7cutlass13device_kernelIN5flash19enable_sm80_to_sm89INS1_16FlashAttnFwdSm80INS1_25CollectiveMainloopFwdSm80ILi8ELi1ELb1EN4cute5tupleIJNS5_1CILi128EEENS7_ILi64EEENS7_ILi256EEEEEELi256ENS_6half_tEfNS_4arch4Sm80ELb1ELb0ELb1ELb1ELb0ELb0ELb1ELb0EEENS1_21CollectiveEpilogueFwdINS6_IJS8_SA_S9_EEENS6_IJNS7_ILi1EEESI_SI_EEESC_SE_Li256ELb1ELb1ELb0ELb0EEENS1_19SingleTileSchedulerILb1ELb0ELb1ELi128EEEEEEEEEvNT_6ParamsE --------------------------
	.section	.nv.shared._ZN7cutlass13device_kernelIN5flash19enable_sm80_to_sm89INS1_16FlashAttnFwdSm80INS1_25CollectiveMainloopFwdSm80ILi8ELi1ELb1EN4cute5tupleIJNS5_1CILi128EEENS7_ILi64EEENS7_ILi256EEEEEELi256ENS_6half_tEfNS_4arch4Sm80ELb1ELb0ELb1ELb1ELb0ELb0ELb1ELb0EEENS1_21CollectiveEpilogueFwdINS6_IJS8_SA_S9_EEENS6_IJNS7_ILi1EEESI_SI_EEESC_SE_Li256ELb1ELb1ELb0ELb0EEENS1_19SingleTileSchedulerILb1ELb0ELb1ELi128EEEEEEEEEvNT_6ParamsE,"aw",@nobits
	.sectionflags	@""
	.align	16


//--------------------- .nv.shared._ZN7cutlass13device_kernelIN5flash19enable_sm80_to_sm89INS1_16FlashAttnFwdSm80INS1_25CollectiveMainloopFwdSm80ILi8ELi1ELb0EN4cute5tupleIJNS5_1CILi128EEENS7_ILi32EEENS7_ILi256EEEEEELi256ENS_6half_tEfNS_4arch4Sm80ELb1ELb0ELb1ELb1ELb0ELb1ELb1ELb0EEENS1_21CollectiveEpilogueFwdINS6_IJS8_SA_S9_EEENS6_IJNS7_ILi1EEESI_SI_EEESC_SE_Li256ELb1ELb1ELb0ELb0EEENS1_19SingleTileSchedulerILb1ELb0ELb1ELi128EEEEEEEEEvNT_6ParamsE --------------------------
	.section	.nv.shared._ZN7cutlass13device_kernelIN5flash19enable_sm80_to_sm89INS1_16FlashAttnFwdSm80INS1_25CollectiveMainloopFwdSm80ILi8ELi1ELb0EN4cute5tupleIJNS5_1CILi128EEENS7_ILi32EEENS7_ILi256EEEEEELi256ENS_6half_tEfNS_4arch4Sm80ELb1ELb0ELb1ELb1ELb0ELb1ELb1ELb0EEENS1_21CollectiveEpilogueFwdINS6_IJS8_SA_S9_EEENS6_IJNS7_ILi1EEESI_SI_EEESC_SE_Li256ELb1ELb1ELb0ELb0EEENS1_19SingleTileSchedulerILb1ELb0ELb1ELi128EEEEEEEEEvNT_6ParamsE,"aw",@nobits
	.sectionflags	@""
	.align	16


//--------------------- .nv.shared._ZN7cutlass13device_kernelIN5flash19enable_sm80_to_sm89INS1_16FlashAttnFwdSm80INS1_25CollectiveMainloopFwdSm80ILi8ELi1ELb0EN4cute5tupleIJNS5_1CILi128EEENS7_ILi96EEENS7_ILi256EEEEEELi256ENS_6half_tEfNS_4arch4Sm80ELb0ELb0ELb1ELb0ELb0ELb0ELb1ELb0EEENS1_21CollectiveEpilogueFwdINS6_IJS8_SA_S9_EEENS6_IJNS7_ILi1EEESI_SI_EEESC_SE_Li256ELb0ELb1ELb0ELb0EEENS1_19SingleTileSchedulerILb0ELb0ELb1ELi128EEEEEEEEEvNT_6ParamsE --------------------------
	.section	.nv.shared._ZN7cutlass13device_kernelIN5flash19enable_sm80_to_sm89INS1_16FlashAttnFwdSm80INS1_25CollectiveMainloopFwdSm80ILi8ELi1ELb0EN4cute5tupleIJNS5_1CILi128EEENS7_ILi96EEENS7_ILi256EEEEEELi256ENS_6half_tEfNS_4arch4Sm80ELb0ELb0ELb1ELb0ELb0ELb0ELb1ELb0EEENS1_21CollectiveEpilogueFwdINS6_IJS8_SA_S9_EEENS6_IJNS7_ILi1EEESI_SI_EEESC_SE_Li256ELb0ELb1ELb0ELb0EEENS1_19SingleTileSchedulerILb0ELb0ELb1ELi128EEEEEEEEEvNT_6ParamsE,"aw",@nobits
	.sectionflags	@""
	.align	16


//--------------------- .nv.shared._ZN7cutlass13device_kernelIN5flash19enable_sm80_to_sm89INS1_16FlashAttnFwdSm80INS1_25CollectiveMainloopFwdSm80ILi8ELi1ELb0EN4cute5tupleIJNS5_1CILi128EEENS7_ILi96EEENS7_ILi256EEEEEELi256ENS_6half_tEfNS_4arch4Sm80ELb0ELb0ELb1ELb1ELb0ELb0ELb1ELb0EEENS1_21CollectiveEpilogueFwdINS6_IJS8_SA_S9_EEENS6_IJNS7_ILi1EEESI_SI_EEESC_SE_Li256ELb1ELb1ELb0ELb0EEENS1_19SingleTileSchedulerILb1ELb0ELb1ELi128EEEEEEEEEvNT_6ParamsE --------------------------
	.section	.nv.shared._ZN7cutlass13device_kernelIN5flash19enable_sm80_to_sm89INS1_16FlashAttnFwdSm80INS1_25CollectiveMainloopFwdSm80ILi8ELi1ELb0EN4cute5tupleIJNS5_1CILi128EEENS7_ILi96EEENS7_ILi256EEEEEELi256ENS_6half_tEfNS_4arch4Sm80ELb0ELb0ELb1ELb1ELb0ELb0ELb1ELb0EEENS1_21CollectiveEpilogueFwdINS6_IJS8_SA_S9_EEENS6_IJNS7_ILi1EEESI_SI_EEESC_SE_Li256ELb1ELb1ELb0ELb0EEENS1_19SingleTileSchedulerILb1ELb0ELb1ELi128EEEEEEEEEvNT_6ParamsE,"aw",@nobits
	.sectionflags	@""
	.align	16


//--------------------- .nv.shared._ZN7cutlass13device_kernelIN5flash19enable_sm80_to_sm89INS1_16FlashAttnFwdSm80INS1_25CollectiveMainloopFwdSm80ILi8ELi1ELb0EN4cute5tupleIJNS5_1CILi128EEENS7_ILi48EEENS7_ILi256EEEEEELi256ENS_6half_tEfNS_4arch4Sm80ELb0ELb0ELb1ELb1ELb0ELb1ELb1ELb0EEENS1_21CollectiveEpilogueFwdINS6_IJS8_SA_S9_EEENS6_IJNS7_ILi1EEESI_SI_EEESC_SE_Li256ELb1ELb1ELb0ELb0EEENS1_19SingleTileSchedulerILb1ELb0ELb1ELi128EEEEEEEEEvNT_6ParamsE --------------------------
	.section	.nv.shared._ZN7cutlass13device_kernelIN5flash19enable_sm80_to_sm89INS1_16FlashAttnFwdSm80INS1_25CollectiveMainloopFwdSm80ILi8ELi1ELb0EN4cute5tupleIJNS5_1CILi128EEENS7_ILi48EEENS7_ILi256EEEEEELi256ENS_6half_tEfNS_4arch4Sm80ELb0ELb0ELb1ELb1ELb0ELb1ELb1ELb0EEENS1_21CollectiveEpilogueFwdINS6_IJS8_SA_S9_EEENS6_IJNS7_ILi1EEESI_SI_EEESC_SE_Li256ELb1ELb1ELb0ELb0EEENS1_19SingleTileSchedulerILb1ELb0ELb1ELi128EEEEEEEEEvNT_6ParamsE,"aw",@nobits
	.sectionflags	@""
	.align	16


//--------------------- .nv.shared._ZN7cutlass13device_kernelIN5flash19enable_sm80_to_sm89INS1_16FlashAttnFwdSm80INS1_25CollectiveMainloopFwdSm80ILi8ELi1ELb0EN4cute5tupleIJNS5_1CILi128EEENS7_ILi64EEENS7_ILi256EEEEEELi256ENS_6half_tEfNS_4arch4Sm80ELb0ELb1ELb1ELb0ELb0ELb0ELb1ELb0EEENS1_21CollectiveEpilogueFwdINS6_IJS8_SA_S9_EEENS6_IJNS7_ILi1EEESI_SI_EEESC_SE_Li256ELb0ELb1ELb0ELb0EEENS1_19SingleTileSchedulerILb0ELb0ELb1ELi128EEEEEEEEEvNT_6ParamsE --------------------------
	.section	.nv.shared._ZN7cutlass13device_kernelIN5flash19enable_sm80_to_sm89INS1_16FlashAttnFwdSm80INS1_25CollectiveMainloopFwdSm80ILi8ELi1ELb0EN4cute5tupleIJNS5_1CILi128EEENS7_ILi64EEENS7_ILi256EEEEEELi256ENS_6half_tEfNS_4arch4Sm80ELb0ELb1ELb1ELb0ELb0ELb0ELb1ELb0EEENS1_21CollectiveEpilogueFwdINS6_IJS8_SA_S9_EEENS6_IJNS7_ILi1EEESI_SI_EEESC_SE_Li256ELb0ELb1ELb0ELb0EEENS1_19SingleTileSchedulerILb0ELb0ELb1ELi128EEEEEEEEEvNT_6ParamsE,"aw",@nobits
	.sectionflags	@""
	.align	16


//--------------------- .nv.shared._ZN7cutlass13device_kernelIN5flash19enable_sm80_to_sm89INS1_16FlashAttnFwdSm80INS1_25CollectiveMainloopFwdSm80ILi8ELi1ELb0EN4cute5tupleIJNS5_1CILi128EEENS7_ILi64EEENS7_ILi256EEEEEELi256ENS_6half_tEfNS_4arch4Sm80ELb0ELb1ELb1ELb1ELb0ELb0ELb1ELb0EEENS1_21CollectiveEpilogueFwdINS6_IJS8_SA_S9_EEENS6_IJNS7_ILi1EEESI_SI_EEESC_SE_Li256ELb1ELb1ELb0ELb0EEENS1_19SingleTileSchedulerILb1ELb0ELb1ELi128EEEEEEEEEvNT_6ParamsE --------------------------
	.section	.nv.shared._ZN7cutlass13device_kernelIN5flash19enable_sm80_to_sm89INS1_16FlashAttnFwdSm80INS1_25CollectiveMainloopFwdSm80ILi8ELi1ELb0EN4cute5tupleIJNS5_1CILi128EEENS7_ILi64EEENS7_ILi256EEEEEELi256ENS_6half_tEfNS_4arch4Sm80ELb0ELb1ELb1ELb1ELb0ELb0ELb1ELb0EEENS1_21CollectiveEpilogueFwdINS6_IJS8_SA_S9_EEENS6_IJNS7_ILi1EEESI_SI_EEESC_SE_Li256ELb1ELb1ELb0ELb0EEENS1_19SingleTileSchedulerILb1ELb0ELb1ELi128EEEEEEEEEvNT_6ParamsE,"aw",@nobits
	.sectionflags	@""
	.align	16


//--------------------- .nv.shared._ZN7cutlass13device_kernelIN5flash19enable_sm80_to_sm89INS1_16FlashAttnFwdSm80INS1_25CollectiveMainloopFwdSm80ILi8ELi1ELb0EN4cute5tupleIJNS5_1CILi128EEENS7_ILi48EEENS7_ILi256EEEEEELi256ENS_6half_tEfNS_4arch4Sm80ELb0ELb1ELb1ELb1ELb0ELb1ELb1ELb0EEENS1_21CollectiveEpilogueFwdINS6_IJS8_SA_S9_EEENS6_IJNS7_ILi1EEESI_SI_EEESC_SE_Li256ELb1ELb1ELb0ELb0EEENS1_19SingleTileSchedulerILb1ELb0ELb1ELi128EEEEEEEEEvNT_6ParamsE --------------------------
	.section	.nv.shared._ZN7cutlass13device_kernelIN5flash19enable_sm80_to_sm89INS1_16FlashAttnFwdSm80INS1_25CollectiveMainloopFwdSm80ILi8ELi1ELb0EN4cute5tupleIJNS5_1CILi128EEENS7_ILi48EEENS7_ILi256EEEEEELi256ENS_6half_tEfNS_4arch4Sm80ELb0ELb1ELb1ELb1ELb0ELb1ELb1ELb0EEENS1_21CollectiveEpilogueFwdINS6_IJS8_SA_S9_EEENS6_IJNS7_ILi1EEESI_SI_EEESC_SE_Li256ELb1ELb1ELb0ELb0EEENS1_19SingleTileSchedulerILb1ELb0ELb1ELi128EEEEEEEEEvNT_6ParamsE,"aw",@nobits
	.sectionflags	@""
	.align	16


//--------------------- .nv.shared._ZN7cutlass13device_kernelIN5flash19enable_sm80_to_sm89INS1_16FlashAttnFwdSm80INS1_25CollectiveMainloopFwdSm80ILi8ELi1ELb0EN4cute5tupleIJNS5_1CILi128EEENS7_ILi96EEENS7_ILi256EEEEEELi256ENS_6half_tEfNS_4arch4Sm80ELb1ELb0ELb1ELb0ELb0ELb0ELb1ELb0EEENS1_21CollectiveEpilogueFwdINS6_IJS8_SA_S9_EEENS6_IJNS7_ILi1EEESI_SI_EEESC_SE_Li256ELb0ELb1ELb0ELb0EEENS1_30DynamicPersistentTileSchedulerILi256ELi256ELb0ELb1ELb0EEEEEEEEEvNT_6ParamsE --------------------------
	.section	.nv.shared._ZN7cutlass13device_kernelIN5flash19enable_sm80_to_sm89INS1_16FlashAttnFwdSm80INS1_25CollectiveMainloopFwdSm80ILi8ELi1ELb0EN4cute5tupleIJNS5_1CILi128EEENS7_ILi96EEENS7_ILi256EEEEEELi256ENS_6half_tEfNS_4arch4Sm80ELb1ELb0ELb1ELb0ELb0ELb0ELb1ELb0EEENS1_21CollectiveEpilogueFwdINS6_IJS8_SA_S9_EEENS6_IJNS7_ILi1EEESI_SI_EEESC_SE_Li256ELb0ELb1ELb0ELb0EEENS1_30DynamicPersistentTileSchedulerILi256ELi256ELb0ELb1ELb0EEEEEEEEEvNT_6ParamsE,"aw",@nobits
	.sectionflags	@""
	.align	16


//--------------------- .nv.shared._ZN7cutlass13device_kernelIN5flash19enable_sm80_to_sm89INS1_16FlashAttnFwdSm80INS1_25CollectiveMainloopFwdSm80ILi8ELi1ELb0EN4cute5tupleIJNS5_1CILi128EEENS7_ILi96EEENS7_ILi256EEEEEELi256ENS_6half_tEfNS_4arch4Sm80ELb1ELb0ELb1ELb1ELb0ELb0ELb1ELb0EEENS1_21CollectiveEpilogueFwdINS6_IJS8_SA_S9_EEENS6_IJNS7_ILi1EEESI_SI_EEESC_SE_Li256ELb1ELb1ELb0ELb0EEENS1_19SingleTileSchedulerILb1ELb0ELb1ELi128EEEEEEEEEvNT_6ParamsE --------------------------
	.section	.nv.shared._ZN7cutlass13device_kernelIN5flash19enable_sm80_to_sm89INS1_16FlashAttnFwdSm80INS1_25CollectiveMainloopFwdSm80ILi8ELi1ELb0EN4cute5tupleIJNS5_1CILi128EEENS7_ILi96EEENS7_ILi256EEEEEELi256ENS_6half_tEfNS_4arch4Sm80ELb1ELb0ELb1ELb1ELb0ELb0ELb1ELb0EEENS1_21CollectiveEpilogueFwdINS6_IJS8_SA_S9_EEENS6_IJNS7_ILi1EEESI_SI_EEESC_SE_Li256ELb1ELb1ELb0ELb0EEENS1_19SingleTileSchedulerILb1ELb0ELb1ELi128EEEEEEEEEvNT_6ParamsE,"aw",@nobits
	.sectionflags	@""
	.align	16


//--------------------- .nv.shared._ZN7cutlass13device_kernelIN5flash19enable_sm80_to_sm89INS1_16FlashAttnFwdSm80INS1_25CollectiveMainloopFwdSm80ILi8ELi1ELb0EN4cute5tupleIJNS5_1CILi128EEENS7_ILi48EEENS7_ILi256EEEEEELi256ENS_6half_tEfNS_4arch4Sm80ELb1ELb0ELb1ELb1ELb0ELb1ELb1ELb0EEENS1_21CollectiveEpilogueFwdINS6_IJS8_SA_S9_EEENS6_IJNS7_ILi1EEESI_SI_EEESC_SE_Li256ELb1ELb1ELb0ELb0EEENS1_19SingleTileSchedulerILb1ELb0ELb1ELi128EEEEEEEEEvNT_6ParamsE --------------------------
	.section	.nv.shared._ZN7cutlass13device_kernelIN5flash19enable_sm80_to_sm89INS1_16FlashAttnFwdSm80INS1_25CollectiveMainloopFwdSm80ILi8ELi1ELb0EN4cute5tupleIJNS5_1CILi128EEENS7_ILi48EEENS7_ILi256EEEEEELi256ENS_6half_tEfNS_4arch4Sm80ELb1ELb0ELb1ELb1ELb0ELb1ELb1ELb0EEENS1_21CollectiveEpilogueFwdINS6_IJS8_SA_S9_EEENS6_IJNS7_ILi1EEESI_SI_EEESC_SE_Li256ELb1ELb1ELb0ELb0EEENS1_19SingleTileSchedulerILb1ELb0ELb1ELi128EEEEEEEEEvNT_6ParamsE,"aw",@nobits
	.sectionflags	@""
	.align	16
